	.target	sm_80

	.elftype	@"ET_EXEC"


//--------------------- .note.nv.tkinfo           --------------------------
	.section	.note.nv.tkinfo,"",@"SHT_NOTE"
	.sectionflags	@"SHF_NOTE_NV_TKINFO"
	.tkinfo
        /*0018*/ 	.word	0x00000002
        /*0030*/ 	.string	""
        /*0030*/ 	.string	"ptxas"
        /*0030*/ 	.string	"Cuda compilation tools, release 13.0, V13.0.88"
        /*0030*/ 	.string	"Build cuda_13.0.r13.0/compiler.36424714_0"
        /*0030*/ 	.string	"-arch sm_80 -m 64 "



//--------------------- .note.nv.cuinfo           --------------------------
	.section	.note.nv.cuinfo,"",@"SHT_NOTE"
	.sectionflags	@"SHF_NOTE_NV_CUINFO"
        /*0018*/ 	.short	0x0002
        /*001a*/ 	.short	0x0050
        /*001c*/ 	.short	0x0082
	.zero		2


//--------------------- .nv.info                  --------------------------
	.section	.nv.info,"",@"SHT_CUDA_INFO"
	.align	4


	//----- nvinfo : EIATTR_REGCOUNT
	.align		4
        /*0000*/ 	.byte	0x04, 0x2f
        /*0002*/ 	.short	(.L_12 - .L_11)
	.align		4
.L_11:
        /*0004*/ 	.word	index@(_ZN7cutlass13device_kernelIN5flash19enable_sm80_to_sm89INS1_16FlashAttnFwdSm80INS1_25CollectiveMainloopFwdSm80ILi4ELi1ELb0EN4cute5tupleIJNS5_1CILi128EEENS7_ILi80EEENS7_ILi64EEEEEELi64ENS_10bfloat16_tEfNS_4arch4Sm80ELb1ELb0ELb0ELb1ELb1ELb1ELb1ELb1EEENS1_21CollectiveEpilogueFwdINS6_IJS8_SA_S9_EEENS6_IJNS7_ILi1EEESI_SI_EEESC_SE_Li128ELb1ELb1ELb1ELb0EEENS1_36VarlenDynamicPersistentTileSchedulerILi128ELi80ELi128ELi128ELb1ELb1ELb0ELb1ELb1ELb1EEEEEEEEEvNT_6ParamsE)
        /*0008*/ 	.word	0x000000ff


	//----- nvinfo : EIATTR_FRAME_SIZE
	.align		4
.L_12:
        /*000c*/ 	.byte	0x04, 0x11
        /*000e*/ 	.short	(.L_14 - .L_13)
	.align		4
.L_13:
        /*0010*/ 	.word	index@($__internal_51_$__cuda_sm70_votesync_ballot)
        /*0014*/ 	.word	0x00000000


	//----- nvinfo : EIATTR_FRAME_SIZE
	.align		4
.L_14:
        /*0018*/ 	.byte	0x04, 0x11
        /*001a*/ 	.short	(.L_16 - .L_15)
	.align		4
.L_15:
        /*001c*/ 	.word	index@($__internal_50_$__cuda_sm70_shflsync_up_p)
        /*0020*/ 	.word	0x00000000


	//----- nvinfo : EIATTR_FRAME_SIZE
	.align		4
.L_16:
        /*0024*/ 	.byte	0x04, 0x11
        /*0026*/ 	.short	(.L_18 - .L_17)
	.align		4
.L_17:
        /*0028*/ 	.word	index@($__internal_49_$__cuda_sm70_shflsync_idx_p)
        /*002c*/ 	.word	0x00000000


	//----- nvinfo : EIATTR_FRAME_SIZE
	.align		4
.L_18:
        /*0030*/ 	.byte	0x04, 0x11
        /*0032*/ 	.short	(.L_20 - .L_19)
	.align		4
.L_19:
        /*0034*/ 	.word	index@($__internal_48_$__cuda_sm70_shflsync_bfly_p)
        /*0038*/ 	.word	0x00000000


	//----- nvinfo : EIATTR_FRAME_SIZE
	.align		4
.L_20:
        /*003c*/ 	.byte	0x04, 0x11
        /*003e*/ 	.short	(.L_22 - .L_21)
	.align		4
.L_21:
        /*0040*/ 	.word	index@(_ZN7cutlass13device_kernelIN5flash19enable_sm80_to_sm89INS1_16FlashAttnFwdSm80INS1_25CollectiveMainloopFwdSm80ILi4ELi1ELb0EN4cute5tupleIJNS5_1CILi128EEENS7_ILi80EEENS7_ILi64EEEEEELi64ENS_10bfloat16_tEfNS_4arch4Sm80ELb1ELb0ELb0ELb1ELb1ELb1ELb1ELb1EEENS1_21CollectiveEpilogueFwdINS6_IJS8_SA_S9_EEENS6_IJNS7_ILi1EEESI_SI_EEESC_SE_Li128ELb1ELb1ELb1ELb0EEENS1_36VarlenDynamicPersistentTileSchedulerILi128ELi80ELi128ELi128ELb1ELb1ELb0ELb1ELb1ELb1EEEEEEEEEvNT_6ParamsE)
        /*0044*/ 	.word	0x00000100


	//----- nvinfo : EIATTR_REGCOUNT
	.align		4
.L_22:
        /*0048*/ 	.byte	0x04, 0x2f
        /*004a*/ 	.short	(.L_24 - .L_23)
	.align		4
.L_23:
        /*004c*/ 	.word	index@(_ZN7cutlass13device_kernelIN5flash19enable_sm80_to_sm89INS1_16FlashAttnFwdSm80INS1_25CollectiveMainloopFwdSm80ILi4ELi1ELb0EN4cute5tupleIJNS5_1CILi128EEENS7_ILi80EEENS7_ILi64EEEEEELi64ENS_10bfloat16_tEfNS_4arch4Sm80ELb1ELb0ELb0ELb1ELb1ELb0ELb1ELb1EEENS1_21CollectiveEpilogueFwdINS6_IJS8_SA_S9_EEENS6_IJNS7_ILi1EEESI_SI_EEESC_SE_Li128ELb1ELb1ELb1ELb0EEENS1_36VarlenDynamicPersistentTileSchedulerILi128ELi80ELi128ELi128ELb1ELb1ELb0ELb1ELb1ELb1EEEEEEEEEvNT_6ParamsE)
        /*0050*/ 	.word	0x000000ff


	//----- nvinfo : EIATTR_FRAME_SIZE
	.align		4
.L_24:
        /*0054*/ 	.byte	0x04, 0x11
        /*0056*/ 	.short	(.L_26 - .L_25)
	.align		4
.L_25:
        /*0058*/ 	.word	index@($__internal_47_$__cuda_sm70_votesync_ballot)
        /*005c*/ 	.word	0x00000000


	//----- nvinfo : EIATTR_FRAME_SIZE
	.align		4
.L_26:
        /*0060*/ 	.byte	0x04, 0x11
        /*0062*/ 	.short	(.L_28 - .L_27)
	.align		4
.L_27:
        /*0064*/ 	.word	index@($__internal_46_$__cuda_sm70_shflsync_up_p)
        /*0068*/ 	.word	0x00000000


	//----- nvinfo : EIATTR_FRAME_SIZE
	.align		4
.L_28:
        /*006c*/ 	.byte	0x04, 0x11
        /*006e*/ 	.short	(.L_30 - .L_29)
	.align		4
.L_29:
        /*0070*/ 	.word	index@($__internal_45_$__cuda_sm70_shflsync_idx_p)
        /*0074*/ 	.word	0x00000000


	//----- nvinfo : EIATTR_FRAME_SIZE
	.align		4
.L_30:
        /*0078*/ 	.byte	0x04, 0x11
        /*007a*/ 	.short	(.L_32 - .L_31)
	.align		4
.L_31:
        /*007c*/ 	.word	index@($__internal_44_$__cuda_sm70_shflsync_bfly_p)
        /*0080*/ 	.word	0x00000000


	//----- nvinfo : EIATTR_FRAME_SIZE
	.align		4
.L_32:
        /*0084*/ 	.byte	0x04, 0x11
        /*0086*/ 	.short	(.L_34 - .L_33)
	.align		4
.L_33:
        /*0088*/ 	.word	index@(_ZN7cutlass13device_kernelIN5flash19enable_sm80_to_sm89INS1_16FlashAttnFwdSm80INS1_25CollectiveMainloopFwdSm80ILi4ELi1ELb0EN4cute5tupleIJNS5_1CILi128EEENS7_ILi80EEENS7_ILi64EEEEEELi64ENS_10bfloat16_tEfNS_4arch4Sm80ELb1ELb0ELb0ELb1ELb1ELb0ELb1ELb1EEENS1_21CollectiveEpilogueFwdINS6_IJS8_SA_S9_EEENS6_IJNS7_ILi1EEESI_SI_EEESC_SE_Li128ELb1ELb1ELb1ELb0EEENS1_36VarlenDynamicPersistentTileSchedulerILi128ELi80ELi128ELi128ELb1ELb1ELb0ELb1ELb1ELb1EEEEEEEEEvNT_6ParamsE)
        /*008c*/ 	.word	0x000000c0


	//----- nvinfo : EIATTR_REGCOUNT
	.align		4
.L_34:
        /*0090*/ 	.byte	0x04, 0x2f
        /*0092*/ 	.short	(.L_36 - .L_35)
	.align		4
.L_35:
        /*0094*/ 	.word	index@(_ZN7cutlass13device_kernelIN5flash19enable_sm80_to_sm89INS1_16FlashAttnFwdSm80INS1_25CollectiveMainloopFwdSm80ILi4ELi1ELb0EN4cute5tupleIJNS5_1CILi128EEENS7_ILi112EEENS7_ILi64EEEEEELi64ENS_10bfloat16_tEfNS_4arch4Sm80ELb1ELb0ELb0ELb0ELb1ELb0ELb1ELb1EEENS1_21CollectiveEpilogueFwdINS6_IJS8_SA_S9_EEENS6_IJNS7_ILi1EEESI_SI_EEESC_SE_Li128ELb0ELb1ELb1ELb0EEENS1_30DynamicPersistentTileSchedulerILi128ELi128ELb1ELb1ELb0EEEEEEEEEvNT_6ParamsE)
        /*0098*/ 	.word	0x000000ff


	//----- nvinfo : EIATTR_FRAME_SIZE
	.align		4
.L_36:
        /*009c*/ 	.byte	0x04, 0x11
        /*009e*/ 	.short	(.L_38 - .L_37)
	.align		4
.L_37:
        /*00a0*/ 	.word	index@($__internal_43_$__cuda_sm70_shflsync_idx_p)
        /*00a4*/ 	.word	0x00000000


	//----- nvinfo : EIATTR_FRAME_SIZE
	.align		4
.L_38:
        /*00a8*/ 	.byte	0x04, 0x11
        /*00aa*/ 	.short	(.L_40 - .L_39)
	.align		4
.L_39:
        /*00ac*/ 	.word	index@($__internal_42_$__cuda_sm70_shflsync_bfly_p)
        /*00b0*/ 	.word	0x00000000


	//----- nvinfo : EIATTR_FRAME_SIZE
	.align		4
.L_40:
        /*00b4*/ 	.byte	0x04, 0x11
        /*00b6*/ 	.short	(.L_42 - .L_41)
	.align		4
.L_41:
        /*00b8*/ 	.word	index@(_ZN7cutlass13device_kernelIN5flash19enable_sm80_to_sm89INS1_16FlashAttnFwdSm80INS1_25CollectiveMainloopFwdSm80ILi4ELi1ELb0EN4cute5tupleIJNS5_1CILi128EEENS7_ILi112EEENS7_ILi64EEEEEELi64ENS_10bfloat16_tEfNS_4arch4Sm80ELb1ELb0ELb0ELb0ELb1ELb0ELb1ELb1EEENS1_21CollectiveEpilogueFwdINS6_IJS8_SA_S9_EEENS6_IJNS7_ILi1EEESI_SI_EEESC_SE_Li128ELb0ELb1ELb1ELb0EEENS1_30DynamicPersistentTileSchedulerILi128ELi128ELb1ELb1ELb0EEEEEEEEEvNT_6ParamsE)
        /*00bc*/ 	.word	0x000000a0


	//----- nvinfo : EIATTR_REGCOUNT
	.align		4
.L_42:
        /*00c0*/ 	.byte	0x04, 0x2f
        /*00c2*/ 	.short	(.L_44 - .L_43)
	.align		4
.L_43:
        /*00c4*/ 	.word	index@(_ZN7cutlass13device_kernelIN5flash19enable_sm80_to_sm89INS1_16FlashAttnFwdSm80INS1_25CollectiveMainloopFwdSm80ILi4ELi1ELb0EN4cute5tupleIJNS5_1CILi128EEENS7_ILi80EEENS7_ILi64EEEEEELi64ENS_10bfloat16_tEfNS_4arch4Sm80ELb0ELb1ELb0ELb1ELb1ELb1ELb1ELb1EEENS1_21CollectiveEpilogueFwdINS6_IJS8_SA_S9_EEENS6_IJNS7_ILi1EEESI_SI_EEESC_SE_Li128ELb1ELb1ELb1ELb0EEENS1_36VarlenDynamicPersistentTileSchedulerILi128ELi80ELi128ELi128ELb1ELb1ELb0ELb1ELb0ELb1EEEEEEEEEvNT_6ParamsE)
        /*00c8*/ 	.word	0x000000ff


	//----- nvinfo : EIATTR_FRAME_SIZE
	.align		4
.L_44:
        /*00cc*/ 	.byte	0x04, 0x11
        /*00ce*/ 	.short	(.L_46 - .L_45)
	.align		4
.L_45:
        /*00d0*/ 	.word	index@($__internal_41_$__cuda_sm70_votesync_ballot)
        /*00d4*/ 	.word	0x00000000


	//----- nvinfo : EIATTR_FRAME_SIZE
	.align		4
.L_46:
        /*00d8*/ 	.byte	0x04, 0x11
        /*00da*/ 	.short	(.L_48 - .L_47)
	.align		4
.L_47:
        /*00dc*/ 	.word	index@($__internal_40_$__cuda_sm70_shflsync_up_p)
        /*00e0*/ 	.word	0x00000000


	//----- nvinfo : EIATTR_FRAME_SIZE
	.align		4
.L_48:
        /*00e4*/ 	.byte	0x04, 0x11
        /*00e6*/ 	.short	(.L_50 - .L_49)
	.align		4
.L_49:
        /*00e8*/ 	.word	index@($__internal_39_$__cuda_sm70_shflsync_idx_p)
        /*00ec*/ 	.word	0x00000000


	//----- nvinfo : EIATTR_FRAME_SIZE
	.align		4
.L_50:
        /*00f0*/ 	.byte	0x04, 0x11
        /*00f2*/ 	.short	(.L_52 - .L_51)
	.align		4
.L_51:
        /*00f4*/ 	.word	index@($__internal_38_$__cuda_sm70_shflsync_bfly_p)
        /*00f8*/ 	.word	0x00000000


	//----- nvinfo : EIATTR_FRAME_SIZE
	.align		4
.L_52:
        /*00fc*/ 	.byte	0x04, 0x11
        /*00fe*/ 	.short	(.L_54 - .L_53)
	.align		4
.L_53:
        /*0100*/ 	.word	index@(_ZN7cutlass13device_kernelIN5flash19enable_sm80_to_sm89INS1_16FlashAttnFwdSm80INS1_25CollectiveMainloopFwdSm80ILi4ELi1ELb0EN4cute5tupleIJNS5_1CILi128EEENS7_ILi80EEENS7_ILi64EEEEEELi64ENS_10bfloat16_tEfNS_4arch4Sm80ELb0ELb1ELb0ELb1ELb1ELb1ELb1ELb1EEENS1_21CollectiveEpilogueFwdINS6_IJS8_SA_S9_EEENS6_IJNS7_ILi1EEESI_SI_EEESC_SE_Li128ELb1ELb1ELb1ELb0EEENS1_36VarlenDynamicPersistentTileSchedulerILi128ELi80ELi128ELi128ELb1ELb1ELb0ELb1ELb0ELb1EEEEEEEEEvNT_6ParamsE)
        /*0104*/ 	.word	0x000000f8


	//----- nvinfo : EIATTR_REGCOUNT
	.align		4
.L_54:
        /*0108*/ 	.byte	0x04, 0x2f
        /*010a*/ 	.short	(.L_56 - .L_55)
	.align		4
.L_55:
        /*010c*/ 	.word	index@(_ZN7cutlass13device_kernelIN5flash19enable_sm80_to_sm89INS1_16FlashAttnFwdSm80INS1_25CollectiveMainloopFwdSm80ILi4ELi1ELb0EN4cute5tupleIJNS5_1CILi128EEENS7_ILi80EEENS7_ILi64EEEEEELi64ENS_10bfloat16_tEfNS_4arch4Sm80ELb0ELb1ELb0ELb1ELb1ELb0ELb1ELb1EEENS1_21CollectiveEpilogueFwdINS6_IJS8_SA_S9_EEENS6_IJNS7_ILi1EEESI_SI_EEESC_SE_Li128ELb1ELb1ELb1ELb0EEENS1_36VarlenDynamicPersistentTileSchedulerILi128ELi80ELi128ELi128ELb1ELb1ELb0ELb1ELb0ELb1EEEEEEEEEvNT_6ParamsE)
        /*0110*/ 	.word	0x000000ff


	//----- nvinfo : EIATTR_FRAME_SIZE
	.align		4
.L_56:
        /*0114*/ 	.byte	0x04, 0x11
        /*0116*/ 	.short	(.L_58 - .L_57)
	.align		4
.L_57:
        /*0118*/ 	.word	index@($__internal_37_$__cuda_sm70_votesync_ballot)
        /*011c*/ 	.word	0x00000000


	//----- nvinfo : EIATTR_FRAME_SIZE
	.align		4
.L_58:
        /*0120*/ 	.byte	0x04, 0x11
        /*0122*/ 	.short	(.L_60 - .L_59)
	.align		4
.L_59:
        /*0124*/ 	.word	index@($__internal_36_$__cuda_sm70_shflsync_up_p)
        /*0128*/ 	.word	0x00000000


	//----- nvinfo : EIATTR_FRAME_SIZE
	.align		4
.L_60:
        /*012c*/ 	.byte	0x04, 0x11
        /*012e*/ 	.short	(.L_62 - .L_61)
	.align		4
.L_61:
        /*0130*/ 	.word	index@($__internal_35_$__cuda_sm70_shflsync_idx_p)
        /*0134*/ 	.word	0x00000000


	//----- nvinfo : EIATTR_FRAME_SIZE
	.align		4
.L_62:
        /*0138*/ 	.byte	0x04, 0x11
        /*013a*/ 	.short	(.L_64 - .L_63)
	.align		4
.L_63:
        /*013c*/ 	.word	index@($__internal_34_$__cuda_sm70_shflsync_bfly_p)
        /*0140*/ 	.word	0x00000000


	//----- nvinfo : EIATTR_FRAME_SIZE
	.align		4
.L_64:
        /*0144*/ 	.byte	0x04, 0x11
        /*0146*/ 	.short	(.L_66 - .L_65)
	.align		4
.L_65:
        /*0148*/ 	.word	index@(_ZN7cutlass13device_kernelIN5flash19enable_sm80_to_sm89INS1_16FlashAttnFwdSm80INS1_25CollectiveMainloopFwdSm80ILi4ELi1ELb0EN4cute5tupleIJNS5_1CILi128EEENS7_ILi80EEENS7_ILi64EEEEEELi64ENS_10bfloat16_tEfNS_4arch4Sm80ELb0ELb1ELb0ELb1ELb1ELb0ELb1ELb1EEENS1_21CollectiveEpilogueFwdINS6_IJS8_SA_S9_EEENS6_IJNS7_ILi1EEESI_SI_EEESC_SE_Li128ELb1ELb1ELb1ELb0EEENS1_36VarlenDynamicPersistentTileSchedulerILi128ELi80ELi128ELi128ELb1ELb1ELb0ELb1ELb0ELb1EEEEEEEEEvNT_6ParamsE)
        /*014c*/ 	.word	0x00000080


	//----- nvinfo : EIATTR_REGCOUNT
	.align		4
.L_66:
        /*0150*/ 	.byte	0x04, 0x2f
        /*0152*/ 	.short	(.L_68 - .L_67)
	.align		4
.L_67:
        /*0154*/ 	.word	index@(_ZN7cutlass13device_kernelIN5flash19enable_sm80_to_sm89INS1_16FlashAttnFwdSm80INS1_25CollectiveMainloopFwdSm80ILi4ELi1ELb0EN4cute5tupleIJNS5_1CILi128EEENS7_ILi96EEENS7_ILi64EEEEEELi64ENS_10bfloat16_tEfNS_4arch4Sm80ELb0ELb1ELb0ELb0ELb1ELb0ELb1ELb1EEENS1_21CollectiveEpilogueFwdINS6_IJS8_SA_S9_EEENS6_IJNS7_ILi1EEESI_SI_EEESC_SE_Li128ELb0ELb1ELb1ELb0EEENS1_19SingleTileSchedulerILb0ELb1ELb1ELi128EEEEEEEEEvNT_6ParamsE)
        /*0158*/ 	.word	0x000000ff


	//----- nvinfo : EIATTR_FRAME_SIZE
	.align		4
.L_68:
        /*015c*/ 	.byte	0x04, 0x11
        /*015e*/ 	.short	(.L_70 - .L_69)
	.align		4
.L_69:
        /*0160*/ 	.word	index@(_ZN7cutlass13device_kernelIN5flash19enable_sm80_to_sm89INS1_16FlashAttnFwdSm80INS1_25CollectiveMainloopFwdSm80ILi4ELi1ELb0EN4cute5tupleIJNS5_1CILi128EEENS7_ILi96EEENS7_ILi64EEEEEELi64ENS_10bfloat16_tEfNS_4arch4Sm80ELb0ELb1ELb0ELb0ELb1ELb0ELb1ELb1EEENS1_21CollectiveEpilogueFwdINS6_IJS8_SA_S9_EEENS6_IJNS7_ILi1EEESI_SI_EEESC_SE_Li128ELb0ELb1ELb1ELb0EEENS1_19SingleTileSchedulerILb0ELb1ELb1ELi128EEEEEEEEEvNT_6ParamsE)
        /*0164*/ 	.word	0x00000018


	//----- nvinfo : EIATTR_REGCOUNT
	.align		4
.L_70:
        /*0168*/ 	.byte	0x04, 0x2f
        /*016a*/ 	.short	(.L_72 - .L_71)
	.align		4
.L_71:
        /*016c*/ 	.word	index@(_ZN7cutlass13device_kernelIN5flash19enable_sm80_to_sm89INS1_16FlashAttnFwdSm80INS1_25CollectiveMainloopFwdSm80ILi4ELi1ELb0EN4cute5tupleIJNS5_1CILi128EEENS7_ILi80EEENS7_ILi64EEEEEELi64ENS_10bfloat16_tEfNS_4arch4Sm80ELb0ELb0ELb0ELb1ELb1ELb1ELb1ELb1EEENS1_21CollectiveEpilogueFwdINS6_IJS8_SA_S9_EEENS6_IJNS7_ILi1EEESI_SI_EEESC_SE_Li128ELb1ELb1ELb1ELb0EEENS1_36VarlenDynamicPersistentTileSchedulerILi128ELi80ELi128ELi128ELb1ELb1ELb0ELb0ELb1ELb1EEEEEEEEEvNT_6ParamsE)
        /*0170*/ 	.word	0x000000ff


	//----- nvinfo : EIATTR_FRAME_SIZE
	.align		4
.L_72:
        /*0174*/ 	.byte	0x04, 0x11
        /*0176*/ 	.short	(.L_74 - .L_73)
	.align		4
.L_73:
        /*0178*/ 	.word	index@($__internal_33_$__cuda_sm70_votesync_ballot)
        /*017c*/ 	.word	0x00000000


	//----- nvinfo : EIATTR_FRAME_SIZE
	.align		4
.L_74:
        /*0180*/ 	.byte	0x04, 0x11
        /*0182*/ 	.short	(.L_76 - .L_75)
	.align		4
.L_75:
        /*0184*/ 	.word	index@($__internal_32_$__cuda_sm70_shflsync_up_p)
        /*0188*/ 	.word	0x00000000


	//----- nvinfo : EIATTR_FRAME_SIZE
	.align		4
.L_76:
        /*018c*/ 	.byte	0x04, 0x11
        /*018e*/ 	.short	(.L_78 - .L_77)
	.align		4
.L_77:
        /*0190*/ 	.word	index@($__internal_31_$__cuda_sm70_shflsync_idx_p)
        /*0194*/ 	.word	0x00000000


	//----- nvinfo : EIATTR_FRAME_SIZE
	.align		4
.L_78:
        /*0198*/ 	.byte	0x04, 0x11
        /*019a*/ 	.short	(.L_80 - .L_79)
	.align		4
.L_79:
        /*019c*/ 	.word	index@($__internal_30_$__cuda_sm70_shflsync_bfly_p)
        /*01a0*/ 	.word	0x00000000


	//----- nvinfo : EIATTR_FRAME_SIZE
	.align		4
.L_80:
        /*01a4*/ 	.byte	0x04, 0x11
        /*01a6*/ 	.short	(.L_82 - .L_81)
	.align		4
.L_81:
        /*01a8*/ 	.word	index@(_ZN7cutlass13device_kernelIN5flash19enable_sm80_to_sm89INS1_16FlashAttnFwdSm80INS1_25CollectiveMainloopFwdSm80ILi4ELi1ELb0EN4cute5tupleIJNS5_1CILi128EEENS7_ILi80EEENS7_ILi64EEEEEELi64ENS_10bfloat16_tEfNS_4arch4Sm80ELb0ELb0ELb0ELb1ELb1ELb1ELb1ELb1EEENS1_21CollectiveEpilogueFwdINS6_IJS8_SA_S9_EEENS6_IJNS7_ILi1EEESI_SI_EEESC_SE_Li128ELb1ELb1ELb1ELb0EEENS1_36VarlenDynamicPersistentTileSchedulerILi128ELi80ELi128ELi128ELb1ELb1ELb0ELb0ELb1ELb1EEEEEEEEEvNT_6ParamsE)
        /*01ac*/ 	.word	0x000000f8


	//----- nvinfo : EIATTR_REGCOUNT
	.align		4
.L_82:
        /*01b0*/ 	.byte	0x04, 0x2f
        /*01b2*/ 	.short	(.L_84 - .L_83)
	.align		4
.L_83:
        /*01b4*/ 	.word	index@(_ZN7cutlass13device_kernelIN5flash19enable_sm80_to_sm89INS1_16FlashAttnFwdSm80INS1_25CollectiveMainloopFwdSm80ILi4ELi1ELb0EN4cute5tupleIJNS5_1CILi128EEENS7_ILi80EEENS7_ILi64EEEEEELi64ENS_10bfloat16_tEfNS_4arch4Sm80ELb0ELb0ELb0ELb1ELb1ELb0ELb1ELb1EEENS1_21CollectiveEpilogueFwdINS6_IJS8_SA_S9_EEENS6_IJNS7_ILi1EEESI_SI_EEESC_SE_Li128ELb1ELb1ELb1ELb0EEENS1_36VarlenDynamicPersistentTileSchedulerILi128ELi80ELi128ELi128ELb1ELb1ELb0ELb0ELb1ELb1EEEEEEEEEvNT_6ParamsE)
        /*01b8*/ 	.word	0x000000ff


	//----- nvinfo : EIATTR_FRAME_SIZE
	.align		4
.L_84:
        /*01bc*/ 	.byte	0x04, 0x11
        /*01be*/ 	.short	(.L_86 - .L_85)
	.align		4
.L_85:
        /*01c0*/ 	.word	index@($__internal_29_$__cuda_sm70_votesync_ballot)
        /*01c4*/ 	.word	0x00000000


	//----- nvinfo : EIATTR_FRAME_SIZE
	.align		4
.L_86:
        /*01c8*/ 	.byte	0x04, 0x11
        /*01ca*/ 	.short	(.L_88 - .L_87)
	.align		4
.L_87:
        /*01cc*/ 	.word	index@($__internal_28_$__cuda_sm70_shflsync_up_p)
        /*01d0*/ 	.word	0x00000000


	//----- nvinfo : EIATTR_FRAME_SIZE
	.align		4
.L_88:
        /*01d4*/ 	.byte	0x04, 0x11
        /*01d6*/ 	.short	(.L_90 - .L_89)
	.align		4
.L_89:
        /*01d8*/ 	.word	index@($__internal_27_$__cuda_sm70_shflsync_idx_p)
        /*01dc*/ 	.word	0x00000000


	//----- nvinfo : EIATTR_FRAME_SIZE
	.align		4
.L_90:
        /*01e0*/ 	.byte	0x04, 0x11
        /*01e2*/ 	.short	(.L_92 - .L_91)
	.align		4
.L_91:
        /*01e4*/ 	.word	index@($__internal_26_$__cuda_sm70_shflsync_bfly_p)
        /*01e8*/ 	.word	0x00000000


	//----- nvinfo : EIATTR_FRAME_SIZE
	.align		4
.L_92:
        /*01ec*/ 	.byte	0x04, 0x11
        /*01ee*/ 	.short	(.L_94 - .L_93)
	.align		4
.L_93:
        /*01f0*/ 	.word	index@(_ZN7cutlass13device_kernelIN5flash19enable_sm80_to_sm89INS1_16FlashAttnFwdSm80INS1_25CollectiveMainloopFwdSm80ILi4ELi1ELb0EN4cute5tupleIJNS5_1CILi128EEENS7_ILi80EEENS7_ILi64EEEEEELi64ENS_10bfloat16_tEfNS_4arch4Sm80ELb0ELb0ELb0ELb1ELb1ELb0ELb1ELb1EEENS1_21CollectiveEpilogueFwdINS6_IJS8_SA_S9_EEENS6_IJNS7_ILi1EEESI_SI_EEESC_SE_Li128ELb1ELb1ELb1ELb0EEENS1_36VarlenDynamicPersistentTileSchedulerILi128ELi80ELi128ELi128ELb1ELb1ELb0ELb0ELb1ELb1EEEEEEEEEvNT_6ParamsE)
        /*01f4*/ 	.word	0x00000098


	//----- nvinfo : EIATTR_REGCOUNT
	.align		4
.L_94:
        /*01f8*/ 	.byte	0x04, 0x2f
        /*01fa*/ 	.short	(.L_96 - .L_95)
	.align		4
.L_95:
        /*01fc*/ 	.word	index@(_ZN7cutlass13device_kernelIN5flash19enable_sm80_to_sm89INS1_16FlashAttnFwdSm80INS1_25CollectiveMainloopFwdSm80ILi4ELi1ELb0EN4cute5tupleIJNS5_1CILi128EEENS7_ILi112EEENS7_ILi64EEEEEELi64ENS_10bfloat16_tEfNS_4arch4Sm80ELb0ELb0ELb0ELb0ELb1ELb0ELb1ELb1EEENS1_21CollectiveEpilogueFwdINS6_IJS8_SA_S9_EEENS6_IJNS7_ILi1EEESI_SI_EEESC_SE_Li128ELb0ELb1ELb1ELb0EEENS1_19SingleTileSchedulerILb0ELb1ELb1ELi128EEEEEEEEEvNT_6ParamsE)
        /*0200*/ 	.word	0x000000ff


	//----- nvinfo : EIATTR_FRAME_SIZE
	.align		4
.L_96:
        /*0204*/ 	.byte	0x04, 0x11
        /*0206*/ 	.short	(.L_98 - .L_97)
	.align		4
.L_97:
        /*0208*/ 	.word	index@(_ZN7cutlass13device_kernelIN5flash19enable_sm80_to_sm89INS1_16FlashAttnFwdSm80INS1_25CollectiveMainloopFwdSm80ILi4ELi1ELb0EN4cute5tupleIJNS5_1CILi128EEENS7_ILi112EEENS7_ILi64EEEEEELi64ENS_10bfloat16_tEfNS_4arch4Sm80ELb0ELb0ELb0ELb0ELb1ELb0ELb1ELb1EEENS1_21CollectiveEpilogueFwdINS6_IJS8_SA_S9_EEENS6_IJNS7_ILi1EEESI_SI_EEESC_SE_Li128ELb0ELb1ELb1ELb0EEENS1_19SingleTileSchedulerILb0ELb1ELb1ELi128EEEEEEEEEvNT_6ParamsE)
        /*020c*/ 	.word	0x00000020


	//----- nvinfo : EIATTR_REGCOUNT
	.align		4
.L_98:
        /*0210*/ 	.byte	0x04, 0x2f
        /*0212*/ 	.short	(.L_100 - .L_99)
	.align		4
.L_99:
        /*0214*/ 	.word	index@(_ZN7cutlass13device_kernelIN5flash19enable_sm80_to_sm89INS1_16FlashAttnFwdSm80INS1_25CollectiveMainloopFwdSm80ILi4ELi1ELb0EN4cute5tupleIJNS5_1CILi128EEENS7_ILi80EEENS7_ILi64EEEEEELi64ENS_10bfloat16_tEfNS_4arch4Sm80ELb1ELb0ELb1ELb1ELb1ELb1ELb1ELb1EEENS1_21CollectiveEpilogueFwdINS6_IJS8_SA_S9_EEENS6_IJNS7_ILi1EEESI_SI_EEESC_SE_Li128ELb1ELb1ELb1ELb0EEENS1_36VarlenDynamicPersistentTileSchedulerILi128ELi80ELi128ELi128ELb1ELb1ELb0ELb1ELb1ELb1EEEEEEEEEvNT_6ParamsE)
        /*0218*/ 	.word	0x000000ff


	//----- nvinfo : EIATTR_FRAME_SIZE
	.align		4
.L_100:
        /*021c*/ 	.byte	0x04, 0x11
        /*021e*/ 	.short	(.L_102 - .L_101)
	.align		4
.L_101:
        /*0220*/ 	.word	index@($__internal_25_$__cuda_sm70_votesync_ballot)
        /*0224*/ 	.word	0x00000000


	//----- nvinfo : EIATTR_FRAME_SIZE
	.align		4
.L_102:
        /*0228*/ 	.byte	0x04, 0x11
        /*022a*/ 	.short	(.L_104 - .L_103)
	.align		4
.L_103:
        /*022c*/ 	.word	index@($__internal_24_$__cuda_sm70_shflsync_up_p)
        /*0230*/ 	.word	0x00000000


	//----- nvinfo : EIATTR_FRAME_SIZE
	.align		4
.L_104:
        /*0234*/ 	.byte	0x04, 0x11
        /*0236*/ 	.short	(.L_106 - .L_105)
	.align		4
.L_105:
        /*0238*/ 	.word	index@($__internal_23_$__cuda_sm70_shflsync_idx_p)
        /*023c*/ 	.word	0x00000000


	//----- nvinfo : EIATTR_FRAME_SIZE
	.align		4
.L_106:
        /*0240*/ 	.byte	0x04, 0x11
        /*0242*/ 	.short	(.L_108 - .L_107)
	.align		4
.L_107:
        /*0244*/ 	.word	index@($__internal_22_$__cuda_sm70_shflsync_bfly_p)
        /*0248*/ 	.word	0x00000000


	//----- nvinfo : EIATTR_FRAME_SIZE
	.align		4
.L_108:
        /*024c*/ 	.byte	0x04, 0x11
        /*024e*/ 	.short	(.L_110 - .L_109)
	.align		4
.L_109:
        /*0250*/ 	.word	index@(_ZN7cutlass13device_kernelIN5flash19enable_sm80_to_sm89INS1_16FlashAttnFwdSm80INS1_25CollectiveMainloopFwdSm80ILi4ELi1ELb0EN4cute5tupleIJNS5_1CILi128EEENS7_ILi80EEENS7_ILi64EEEEEELi64ENS_10bfloat16_tEfNS_4arch4Sm80ELb1ELb0ELb1ELb1ELb1ELb1ELb1ELb1EEENS1_21CollectiveEpilogueFwdINS6_IJS8_SA_S9_EEENS6_IJNS7_ILi1EEESI_SI_EEESC_SE_Li128ELb1ELb1ELb1ELb0EEENS1_36VarlenDynamicPersistentTileSchedulerILi128ELi80ELi128ELi128ELb1ELb1ELb0ELb1ELb1ELb1EEEEEEEEEvNT_6ParamsE)
        /*0254*/ 	.word	0x00000100


	//----- nvinfo : EIATTR_REGCOUNT
	.align		4
.L_110:
        /*0258*/ 	.byte	0x04, 0x2f
        /*025a*/ 	.short	(.L_112 - .L_111)
	.align		4
.L_111:
        /*025c*/ 	.word	index@(_ZN7cutlass13device_kernelIN5flash19enable_sm80_to_sm89INS1_16FlashAttnFwdSm80INS1_25CollectiveMainloopFwdSm80ILi4ELi1ELb0EN4cute5tupleIJNS5_1CILi128EEENS7_ILi80EEENS7_ILi64EEEEEELi64ENS_10bfloat16_tEfNS_4arch4Sm80ELb1ELb0ELb1ELb1ELb1ELb0ELb1ELb1EEENS1_21CollectiveEpilogueFwdINS6_IJS8_SA_S9_EEENS6_IJNS7_ILi1EEESI_SI_EEESC_SE_Li128ELb1ELb1ELb1ELb0EEENS1_36VarlenDynamicPersistentTileSchedulerILi128ELi80ELi128ELi128ELb1ELb1ELb0ELb1ELb1ELb1EEEEEEEEEvNT_6ParamsE)
        /*0260*/ 	.word	0x000000ff


	//----- nvinfo : EIATTR_FRAME_SIZE
	.align		4
.L_112:
        /*0264*/ 	.byte	0x04, 0x11
        /*0266*/ 	.short	(.L_114 - .L_113)
	.align		4
.L_113:
        /*0268*/ 	.word	index@($__internal_21_$__cuda_sm70_votesync_ballot)
        /*026c*/ 	.word	0x00000000


	//----- nvinfo : EIATTR_FRAME_SIZE
	.align		4
.L_114:
        /*0270*/ 	.byte	0x04, 0x11
        /*0272*/ 	.short	(.L_116 - .L_115)
	.align		4
.L_115:
        /*0274*/ 	.word	index@($__internal_20_$__cuda_sm70_shflsync_up_p)
        /*0278*/ 	.word	0x00000000


	//----- nvinfo : EIATTR_FRAME_SIZE
	.align		4
.L_116:
        /*027c*/ 	.byte	0x04, 0x11
        /*027e*/ 	.short	(.L_118 - .L_117)
	.align		4
.L_117:
        /*0280*/ 	.word	index@($__internal_19_$__cuda_sm70_shflsync_idx_p)
        /*0284*/ 	.word	0x00000000


	//----- nvinfo : EIATTR_FRAME_SIZE
	.align		4
.L_118:
        /*0288*/ 	.byte	0x04, 0x11
        /*028a*/ 	.short	(.L_120 - .L_119)
	.align		4
.L_119:
        /*028c*/ 	.word	index@($__internal_18_$__cuda_sm70_shflsync_bfly_p)
        /*0290*/ 	.word	0x00000000


	//----- nvinfo : EIATTR_FRAME_SIZE
	.align		4
.L_120:
        /*0294*/ 	.byte	0x04, 0x11
        /*0296*/ 	.short	(.L_122 - .L_121)
	.align		4
.L_121:
        /*0298*/ 	.word	index@(_ZN7cutlass13device_kernelIN5flash19enable_sm80_to_sm89INS1_16FlashAttnFwdSm80INS1_25CollectiveMainloopFwdSm80ILi4ELi1ELb0EN4cute5tupleIJNS5_1CILi128EEENS7_ILi80EEENS7_ILi64EEEEEELi64ENS_10bfloat16_tEfNS_4arch4Sm80ELb1ELb0ELb1ELb1ELb1ELb0ELb1ELb1EEENS1_21CollectiveEpilogueFwdINS6_IJS8_SA_S9_EEENS6_IJNS7_ILi1EEESI_SI_EEESC_SE_Li128ELb1ELb1ELb1ELb0EEENS1_36VarlenDynamicPersistentTileSchedulerILi128ELi80ELi128ELi128ELb1ELb1ELb0ELb1ELb1ELb1EEEEEEEEEvNT_6ParamsE)
        /*029c*/ 	.word	0x000000d8


	//----- nvinfo : EIATTR_REGCOUNT
	.align		4
.L_122:
        /*02a0*/ 	.byte	0x04, 0x2f
        /*02a2*/ 	.short	(.L_124 - .L_123)
	.align		4
.L_123:
        /*02a4*/ 	.word	index@(_ZN7cutlass13device_kernelIN5flash19enable_sm80_to_sm89INS1_16FlashAttnFwdSm80INS1_25CollectiveMainloopFwdSm80ILi4ELi1ELb0EN4cute5tupleIJNS5_1CILi128EEENS7_ILi112EEENS7_ILi64EEEEEELi64ENS_10bfloat16_tEfNS_4arch4Sm80ELb1ELb0ELb1ELb0ELb1ELb0ELb1ELb1EEENS1_21CollectiveEpilogueFwdINS6_IJS8_SA_S9_EEENS6_IJNS7_ILi1EEESI_SI_EEESC_SE_Li128ELb0ELb1ELb1ELb0EEENS1_30DynamicPersistentTileSchedulerILi128ELi128ELb1ELb1ELb0EEEEEEEEEvNT_6ParamsE)
        /*02a8*/ 	.word	0x000000ff


	//----- nvinfo : EIATTR_FRAME_SIZE
	.align		4
.L_124:
        /*02ac*/ 	.byte	0x04, 0x11
        /*02ae*/ 	.short	(.L_126 - .L_125)
	.align		4
.L_125:
        /*02b0*/ 	.word	index@($__internal_17_$__cuda_sm70_shflsync_idx_p)
        /*02b4*/ 	.word	0x00000000


	//----- nvinfo : EIATTR_FRAME_SIZE
	.align		4
.L_126:
        /*02b8*/ 	.byte	0x04, 0x11
        /*02ba*/ 	.short	(.L_128 - .L_127)
	.align		4
.L_127:
        /*02bc*/ 	.word	index@($__internal_16_$__cuda_sm70_shflsync_bfly_p)
        /*02c0*/ 	.word	0x00000000


	//----- nvinfo : EIATTR_FRAME_SIZE
	.align		4
.L_128:
        /*02c4*/ 	.byte	0x04, 0x11
        /*02c6*/ 	.short	(.L_130 - .L_129)
	.align		4
.L_129:
        /*02c8*/ 	.word	index@(_ZN7cutlass13device_kernelIN5flash19enable_sm80_to_sm89INS1_16FlashAttnFwdSm80INS1_25CollectiveMainloopFwdSm80ILi4ELi1ELb0EN4cute5tupleIJNS5_1CILi128EEENS7_ILi112EEENS7_ILi64EEEEEELi64ENS_10bfloat16_tEfNS_4arch4Sm80ELb1ELb0ELb1ELb0ELb1ELb0ELb1ELb1EEENS1_21CollectiveEpilogueFwdINS6_IJS8_SA_S9_EEENS6_IJNS7_ILi1EEESI_SI_EEESC_SE_Li128ELb0ELb1ELb1ELb0EEENS1_30DynamicPersistentTileSchedulerILi128ELi128ELb1ELb1ELb0EEEEEEEEEvNT_6ParamsE)
        /*02cc*/ 	.word	0x00000068


	//----- nvinfo : EIATTR_REGCOUNT
	.align		4
.L_130:
        /*02d0*/ 	.byte	0x04, 0x2f
        /*02d2*/ 	.short	(.L_132 - .L_131)
	.align		4
.L_131:
        /*02d4*/ 	.word	index@(_ZN7cutlass13device_kernelIN5flash19enable_sm80_to_sm89INS1_16FlashAttnFwdSm80INS1_25CollectiveMainloopFwdSm80ILi4ELi1ELb0EN4cute5tupleIJNS5_1CILi128EEENS7_ILi80EEENS7_ILi64EEEEEELi64ENS_10bfloat16_tEfNS_4arch4Sm80ELb0ELb1ELb1ELb1ELb1ELb1ELb1ELb1EEENS1_21CollectiveEpilogueFwdINS6_IJS8_SA_S9_EEENS6_IJNS7_ILi1EEESI_SI_EEESC_SE_Li128ELb1ELb1ELb1ELb0EEENS1_36VarlenDynamicPersistentTileSchedulerILi128ELi80ELi128ELi128ELb1ELb1ELb0ELb1ELb0ELb1EEEEEEEEEvNT_6ParamsE)
        /*02d8*/ 	.word	0x000000ff


	//----- nvinfo : EIATTR_FRAME_SIZE
	.align		4
.L_132:
        /*02dc*/ 	.byte	0x04, 0x11
        /*02de*/ 	.short	(.L_134 - .L_133)
	.align		4
.L_133:
        /*02e0*/ 	.word	index@($__internal_15_$__cuda_sm70_votesync_ballot)
        /*02e4*/ 	.word	0x00000000


	//----- nvinfo : EIATTR_FRAME_SIZE
	.align		4
.L_134:
        /*02e8*/ 	.byte	0x04, 0x11
        /*02ea*/ 	.short	(.L_136 - .L_135)
	.align		4
.L_135:
        /*02ec*/ 	.word	index@($__internal_14_$__cuda_sm70_shflsync_up_p)
        /*02f0*/ 	.word	0x00000000


	//----- nvinfo : EIATTR_FRAME_SIZE
	.align		4
.L_136:
        /*02f4*/ 	.byte	0x04, 0x11
        /*02f6*/ 	.short	(.L_138 - .L_137)
	.align		4
.L_137:
        /*02f8*/ 	.word	index@($__internal_13_$__cuda_sm70_shflsync_idx_p)
        /*02fc*/ 	.word	0x00000000


	//----- nvinfo : EIATTR_FRAME_SIZE
	.align		4
.L_138:
        /*0300*/ 	.byte	0x04, 0x11
        /*0302*/ 	.short	(.L_140 - .L_139)
	.align		4
.L_139:
        /*0304*/ 	.word	index@($__internal_12_$__cuda_sm70_shflsync_bfly_p)
        /*0308*/ 	.word	0x00000000


	//----- nvinfo : EIATTR_FRAME_SIZE
	.align		4
.L_140:
        /*030c*/ 	.byte	0x04, 0x11
        /*030e*/ 	.short	(.L_142 - .L_141)
	.align		4
.L_141:
        /*0310*/ 	.word	index@(_ZN7cutlass13device_kernelIN5flash19enable_sm80_to_sm89INS1_16FlashAttnFwdSm80INS1_25CollectiveMainloopFwdSm80ILi4ELi1ELb0EN4cute5tupleIJNS5_1CILi128EEENS7_ILi80EEENS7_ILi64EEEEEELi64ENS_10bfloat16_tEfNS_4arch4Sm80ELb0ELb1ELb1ELb1ELb1ELb1ELb1ELb1EEENS1_21CollectiveEpilogueFwdINS6_IJS8_SA_S9_EEENS6_IJNS7_ILi1EEESI_SI_EEESC_SE_Li128ELb1ELb1ELb1ELb0EEENS1_36VarlenDynamicPersistentTileSchedulerILi128ELi80ELi128ELi128ELb1ELb1ELb0ELb1ELb0ELb1EEEEEEEEEvNT_6ParamsE)
        /*0314*/ 	.word	0x000000b0


	//----- nvinfo : EIATTR_REGCOUNT
	.align		4
.L_142:
        /*0318*/ 	.byte	0x04, 0x2f
        /*031a*/ 	.short	(.L_144 - .L_143)
	.align		4
.L_143:
        /*031c*/ 	.word	index@(_ZN7cutlass13device_kernelIN5flash19enable_sm80_to_sm89INS1_16FlashAttnFwdSm80INS1_25CollectiveMainloopFwdSm80ILi4ELi1ELb0EN4cute5tupleIJNS5_1CILi128EEENS7_ILi80EEENS7_ILi64EEEEEELi64ENS_10bfloat16_tEfNS_4arch4Sm80ELb0ELb1ELb1ELb1ELb1ELb0ELb1ELb1EEENS1_21CollectiveEpilogueFwdINS6_IJS8_SA_S9_EEENS6_IJNS7_ILi1EEESI_SI_EEESC_SE_Li128ELb1ELb1ELb1ELb0EEENS1_36VarlenDynamicPersistentTileSchedulerILi128ELi80ELi128ELi128ELb1ELb1ELb0ELb1ELb0ELb1EEEEEEEEEvNT_6ParamsE)
        /*0320*/ 	.word	0x000000ff


	//----- nvinfo : EIATTR_FRAME_SIZE
	.align		4
.L_144:
        /*0324*/ 	.byte	0x04, 0x11
        /*0326*/ 	.short	(.L_146 - .L_145)
	.align		4
.L_145:
        /*0328*/ 	.word	index@($__internal_11_$__cuda_sm70_votesync_ballot)
        /*032c*/ 	.word	0x00000000


	//----- nvinfo : EIATTR_FRAME_SIZE
	.align		4
.L_146:
        /*0330*/ 	.byte	0x04, 0x11
        /*0332*/ 	.short	(.L_148 - .L_147)
	.align		4
.L_147:
        /*0334*/ 	.word	index@($__internal_10_$__cuda_sm70_shflsync_up_p)
        /*0338*/ 	.word	0x00000000


	//----- nvinfo : EIATTR_FRAME_SIZE
	.align		4
.L_148:
        /*033c*/ 	.byte	0x04, 0x11
        /*033e*/ 	.short	(.L_150 - .L_149)
	.align		4
.L_149:
        /*0340*/ 	.word	index@($__internal_9_$__cuda_sm70_shflsync_idx_p)
        /*0344*/ 	.word	0x00000000


	//----- nvinfo : EIATTR_FRAME_SIZE
	.align		4
.L_150:
        /*0348*/ 	.byte	0x04, 0x11
        /*034a*/ 	.short	(.L_152 - .L_151)
	.align		4
.L_151:
        /*034c*/ 	.word	index@($__internal_8_$__cuda_sm70_shflsync_bfly_p)
        /*0350*/ 	.word	0x00000000


	//----- nvinfo : EIATTR_FRAME_SIZE
	.align		4
.L_152:
        /*0354*/ 	.byte	0x04, 0x11
        /*0356*/ 	.short	(.L_154 - .L_153)
	.align		4
.L_153:
        /*0358*/ 	.word	index@(_ZN7cutlass13device_kernelIN5flash19enable_sm80_to_sm89INS1_16FlashAttnFwdSm80INS1_25CollectiveMainloopFwdSm80ILi4ELi1ELb0EN4cute5tupleIJNS5_1CILi128EEENS7_ILi80EEENS7_ILi64EEEEEELi64ENS_10bfloat16_tEfNS_4arch4Sm80ELb0ELb1ELb1ELb1ELb1ELb0ELb1ELb1EEENS1_21CollectiveEpilogueFwdINS6_IJS8_SA_S9_EEENS6_IJNS7_ILi1EEESI_SI_EEESC_SE_Li128ELb1ELb1ELb1ELb0EEENS1_36VarlenDynamicPersistentTileSchedulerILi128ELi80ELi128ELi128ELb1ELb1ELb0ELb1ELb0ELb1EEEEEEEEEvNT_6ParamsE)
        /*035c*/ 	.word	0x000000d0


	//----- nvinfo : EIATTR_REGCOUNT
	.align		4
.L_154:
        /*0360*/ 	.byte	0x04, 0x2f
        /*0362*/ 	.short	(.L_156 - .L_155)
	.align		4
.L_155:
        /*0364*/ 	.word	index@(_ZN7cutlass13device_kernelIN5flash19enable_sm80_to_sm89INS1_16FlashAttnFwdSm80INS1_25CollectiveMainloopFwdSm80ILi4ELi1ELb0EN4cute5tupleIJNS5_1CILi128EEENS7_ILi96EEENS7_ILi64EEEEEELi64ENS_10bfloat16_tEfNS_4arch4Sm80ELb0ELb1ELb1ELb0ELb1ELb0ELb1ELb1EEENS1_21CollectiveEpilogueFwdINS6_IJS8_SA_S9_EEENS6_IJNS7_ILi1EEESI_SI_EEESC_SE_Li128ELb0ELb1ELb1ELb0EEENS1_19SingleTileSchedulerILb0ELb1ELb1ELi128EEEEEEEEEvNT_6ParamsE)
        /*0368*/ 	.word	0x000000ff


	//----- nvinfo : EIATTR_FRAME_SIZE
	.align		4
.L_156:
        /*036c*/ 	.byte	0x04, 0x11
        /*036e*/ 	.short	(.L_158 - .L_157)
	.align		4
.L_157:
        /*0370*/ 	.word	index@(_ZN7cutlass13device_kernelIN5flash19enable_sm80_to_sm89INS1_16FlashAttnFwdSm80INS1_25CollectiveMainloopFwdSm80ILi4ELi1ELb0EN4cute5tupleIJNS5_1CILi128EEENS7_ILi96EEENS7_ILi64EEEEEELi64ENS_10bfloat16_tEfNS_4arch4Sm80ELb0ELb1ELb1ELb0ELb1ELb0ELb1ELb1EEENS1_21CollectiveEpilogueFwdINS6_IJS8_SA_S9_EEENS6_IJNS7_ILi1EEESI_SI_EEESC_SE_Li128ELb0ELb1ELb1ELb0EEENS1_19SingleTileSchedulerILb0ELb1ELb1ELi128EEEEEEEEEvNT_6ParamsE)
        /*0374*/ 	.word	0x00000050


	//----- nvinfo : EIATTR_REGCOUNT
	.align		4
.L_158:
        /*0378*/ 	.byte	0x04, 0x2f
        /*037a*/ 	.short	(.L_160 - .L_159)
	.align		4
.L_159:
        /*037c*/ 	.word	index@(_ZN7cutlass13device_kernelIN5flash19enable_sm80_to_sm89INS1_16FlashAttnFwdSm80INS1_25CollectiveMainloopFwdSm80ILi4ELi1ELb0EN4cute5tupleIJNS5_1CILi128EEENS7_ILi80EEENS7_ILi64EEEEEELi64ENS_10bfloat16_tEfNS_4arch4Sm80ELb0ELb0ELb1ELb1ELb1ELb1ELb1ELb1EEENS1_21CollectiveEpilogueFwdINS6_IJS8_SA_S9_EEENS6_IJNS7_ILi1EEESI_SI_EEESC_SE_Li128ELb1ELb1ELb1ELb0EEENS1_36VarlenDynamicPersistentTileSchedulerILi128ELi80ELi128ELi128ELb1ELb1ELb0ELb0ELb1ELb1EEEEEEEEEvNT_6ParamsE)
        /*0380*/ 	.word	0x000000ff


	//----- nvinfo : EIATTR_FRAME_SIZE
	.align		4
.L_160:
        /*0384*/ 	.byte	0x04, 0x11
        /*0386*/ 	.short	(.L_162 - .L_161)
	.align		4
.L_161:
        /*0388*/ 	.word	index@($__internal_7_$__cuda_sm70_votesync_ballot)
        /*038c*/ 	.word	0x00000000


	//----- nvinfo : EIATTR_FRAME_SIZE
	.align		4
.L_162:
        /*0390*/ 	.byte	0x04, 0x11
        /*0392*/ 	.short	(.L_164 - .L_163)
	.align		4
.L_163:
        /*0394*/ 	.word	index@($__internal_6_$__cuda_sm70_shflsync_up_p)
        /*0398*/ 	.word	0x00000000


	//----- nvinfo : EIATTR_FRAME_SIZE
	.align		4
.L_164:
        /*039c*/ 	.byte	0x04, 0x11
        /*039e*/ 	.short	(.L_166 - .L_165)
	.align		4
.L_165:
        /*03a0*/ 	.word	index@($__internal_5_$__cuda_sm70_shflsync_idx_p)
        /*03a4*/ 	.word	0x00000000


	//----- nvinfo : EIATTR_FRAME_SIZE
	.align		4
.L_166:
        /*03a8*/ 	.byte	0x04, 0x11
        /*03aa*/ 	.short	(.L_168 - .L_167)
	.align		4
.L_167:
        /*03ac*/ 	.word	index@($__internal_4_$__cuda_sm70_shflsync_bfly_p)
        /*03b0*/ 	.word	0x00000000


	//----- nvinfo : EIATTR_FRAME_SIZE
	.align		4
.L_168:
        /*03b4*/ 	.byte	0x04, 0x11
        /*03b6*/ 	.short	(.L_170 - .L_169)
	.align		4
.L_169:
        /*03b8*/ 	.word	index@(_ZN7cutlass13device_kernelIN5flash19enable_sm80_to_sm89INS1_16FlashAttnFwdSm80INS1_25CollectiveMainloopFwdSm80ILi4ELi1ELb0EN4cute5tupleIJNS5_1CILi128EEENS7_ILi80EEENS7_ILi64EEEEEELi64ENS_10bfloat16_tEfNS_4arch4Sm80ELb0ELb0ELb1ELb1ELb1ELb1ELb1ELb1EEENS1_21CollectiveEpilogueFwdINS6_IJS8_SA_S9_EEENS6_IJNS7_ILi1EEESI_SI_EEESC_SE_Li128ELb1ELb1ELb1ELb0EEENS1_36VarlenDynamicPersistentTileSchedulerILi128ELi80ELi128ELi128ELb1ELb1ELb0ELb0ELb1ELb1EEEEEEEEEvNT_6ParamsE)
        /*03bc*/ 	.word	0x000000f0


	//----- nvinfo : EIATTR_REGCOUNT
	.align		4
.L_170:
        /*03c0*/ 	.byte	0x04, 0x2f
        /*03c2*/ 	.short	(.L_172 - .L_171)
	.align		4
.L_171:
        /*03c4*/ 	.word	index@(_ZN7cutlass13device_kernelIN5flash19enable_sm80_to_sm89INS1_16FlashAttnFwdSm80INS1_25CollectiveMainloopFwdSm80ILi4ELi1ELb0EN4cute5tupleIJNS5_1CILi128EEENS7_ILi80EEENS7_ILi64EEEEEELi64ENS_10bfloat16_tEfNS_4arch4Sm80ELb0ELb0ELb1ELb1ELb1ELb0ELb1ELb1EEENS1_21CollectiveEpilogueFwdINS6_IJS8_SA_S9_EEENS6_IJNS7_ILi1EEESI_SI_EEESC_SE_Li128ELb1ELb1ELb1ELb0EEENS1_36VarlenDynamicPersistentTileSchedulerILi128ELi80ELi128ELi128ELb1ELb1ELb0ELb0ELb1ELb1EEEEEEEEEvNT_6ParamsE)
        /*03c8*/ 	.word	0x000000ff


	//----- nvinfo : EIATTR_FRAME_SIZE
	.align		4
.L_172:
        /*03cc*/ 	.byte	0x04, 0x11
        /*03ce*/ 	.short	(.L_174 - .L_173)
	.align		4
.L_173:
        /*03d0*/ 	.word	index@($__internal_3_$__cuda_sm70_votesync_ballot)
        /*03d4*/ 	.word	0x00000000


	//----- nvinfo : EIATTR_FRAME_SIZE
	.align		4
.L_174:
        /*03d8*/ 	.byte	0x04, 0x11
        /*03da*/ 	.short	(.L_176 - .L_175)
	.align		4
.L_175:
        /*03dc*/ 	.word	index@($__internal_2_$__cuda_sm70_shflsync_up_p)
        /*03e0*/ 	.word	0x00000000


	//----- nvinfo : EIATTR_FRAME_SIZE
	.align		4
.L_176:
        /*03e4*/ 	.byte	0x04, 0x11
        /*03e6*/ 	.short	(.L_178 - .L_177)
	.align		4
.L_177:
        /*03e8*/ 	.word	index@($__internal_1_$__cuda_sm70_shflsync_idx_p)
        /*03ec*/ 	.word	0x00000000


	//----- nvinfo : EIATTR_FRAME_SIZE
	.align		4
.L_178:
        /*03f0*/ 	.byte	0x04, 0x11
        /*03f2*/ 	.short	(.L_180 - .L_179)
	.align		4
.L_179:
        /*03f4*/ 	.word	index@($__internal_0_$__cuda_sm70_shflsync_bfly_p)
        /*03f8*/ 	.word	0x00000000


	//----- nvinfo : EIATTR_FRAME_SIZE
	.align		4
.L_180:
        /*03fc*/ 	.byte	0x04, 0x11
        /*03fe*/ 	.short	(.L_182 - .L_181)
	.align		4
.L_181:
        /*0400*/ 	.word	index@(_ZN7cutlass13device_kernelIN5flash19enable_sm80_to_sm89INS1_16FlashAttnFwdSm80INS1_25CollectiveMainloopFwdSm80ILi4ELi1ELb0EN4cute5tupleIJNS5_1CILi128EEENS7_ILi80EEENS7_ILi64EEEEEELi64ENS_10bfloat16_tEfNS_4arch4Sm80ELb0ELb0ELb1ELb1ELb1ELb0ELb1ELb1EEENS1_21CollectiveEpilogueFwdINS6_IJS8_SA_S9_EEENS6_IJNS7_ILi1EEESI_SI_EEESC_SE_Li128ELb1ELb1ELb1ELb0EEENS1_36VarlenDynamicPersistentTileSchedulerILi128ELi80ELi128ELi128ELb1ELb1ELb0ELb0ELb1ELb1EEEEEEEEEvNT_6ParamsE)
        /*0404*/ 	.word	0x000000d0


	//----- nvinfo : EIATTR_REGCOUNT
	.align		4
.L_182:
        /*0408*/ 	.byte	0x04, 0x2f
        /*040a*/ 	.short	(.L_184 - .L_183)
	.align		4
.L_183:
        /*040c*/ 	.word	index@(_ZN7cutlass13device_kernelIN5flash19enable_sm80_to_sm89INS1_16FlashAttnFwdSm80INS1_25CollectiveMainloopFwdSm80ILi4ELi1ELb0EN4cute5tupleIJNS5_1CILi128EEENS7_ILi112EEENS7_ILi64EEEEEELi64ENS_10bfloat16_tEfNS_4arch4Sm80ELb0ELb0ELb1ELb0ELb1ELb0ELb1ELb1EEENS1_21CollectiveEpilogueFwdINS6_IJS8_SA_S9_EEENS6_IJNS7_ILi1EEESI_SI_EEESC_SE_Li128ELb0ELb1ELb1ELb0EEENS1_19SingleTileSchedulerILb0ELb1ELb1ELi128EEEEEEEEEvNT_6ParamsE)
        /*0410*/ 	.word	0x000000ff


	//----- nvinfo : EIATTR_FRAME_SIZE
	.align		4
.L_184:
        /*0414*/ 	.byte	0x04, 0x11
        /*0416*/ 	.short	(.L_186 - .L_185)
	.align		4
.L_185:
        /*0418*/ 	.word	index@(_ZN7cutlass13device_kernelIN5flash19enable_sm80_to_sm89INS1_16FlashAttnFwdSm80INS1_25CollectiveMainloopFwdSm80ILi4ELi1ELb0EN4cute5tupleIJNS5_1CILi128EEENS7_ILi112EEENS7_ILi64EEEEEELi64ENS_10bfloat16_tEfNS_4arch4Sm80ELb0ELb0ELb1ELb0ELb1ELb0ELb1ELb1EEENS1_21CollectiveEpilogueFwdINS6_IJS8_SA_S9_EEENS6_IJNS7_ILi1EEESI_SI_EEESC_SE_Li128ELb0ELb1ELb1ELb0EEENS1_19SingleTileSchedulerILb0ELb1ELb1ELi128EEEEEEEEEvNT_6ParamsE)
        /*041c*/ 	.word	0x00000048


	//----- nvinfo : EIATTR_MIN_STACK_SIZE
	.align		4
.L_186:
        /*0420*/ 	.byte	0x04, 0x12
        /*0422*/ 	.short	(.L_188 - .L_187)
	.align		4
.L_187:
        /*0424*/ 	.word	index@(_ZN7cutlass13device_kernelIN5flash19enable_sm80_to_sm89INS1_16FlashAttnFwdSm80INS1_25CollectiveMainloopFwdSm80ILi4ELi1ELb0EN4cute5tupleIJNS5_1CILi128EEENS7_ILi112EEENS7_ILi64EEEEEELi64ENS_10bfloat16_tEfNS_4arch4Sm80ELb0ELb0ELb1ELb0ELb1ELb0ELb1ELb1EEENS1_21CollectiveEpilogueFwdINS6_IJS8_SA_S9_EEENS6_IJNS7_ILi1EEESI_SI_EEESC_SE_Li128ELb0ELb1ELb1ELb0EEENS1_19SingleTileSchedulerILb0ELb1ELb1ELi128EEEEEEEEEvNT_6ParamsE)
        /*0428*/ 	.word	0x00000048


	//----- nvinfo : EIATTR_MIN_STACK_SIZE
	.align		4
.L_188:
        /*042c*/ 	.byte	0x04, 0x12
        /*042e*/ 	.short	(.L_190 - .L_189)
	.align		4
.L_189:
        /*0430*/ 	.word	index@(_ZN7cutlass13device_kernelIN5flash19enable_sm80_to_sm89INS1_16FlashAttnFwdSm80INS1_25CollectiveMainloopFwdSm80ILi4ELi1ELb0EN4cute5tupleIJNS5_1CILi128EEENS7_ILi80EEENS7_ILi64EEEEEELi64ENS_10bfloat16_tEfNS_4arch4Sm80ELb0ELb0ELb1ELb1ELb1ELb0ELb1ELb1EEENS1_21CollectiveEpilogueFwdINS6_IJS8_SA_S9_EEENS6_IJNS7_ILi1EEESI_SI_EEESC_SE_Li128ELb1ELb1ELb1ELb0EEENS1_36VarlenDynamicPersistentTileSchedulerILi128ELi80ELi128ELi128ELb1ELb1ELb0ELb0ELb1ELb1EEEEEEEEEvNT_6ParamsE)
        /*0434*/ 	.word	0x000000d0


	//----- nvinfo : EIATTR_MIN_STACK_SIZE
	.align		4
.L_190:
        /*0438*/ 	.byte	0x04, 0x12
        /*043a*/ 	.short	(.L_192 - .L_191)
	.align		4
.L_191:
        /*043c*/ 	.word	index@(_ZN7cutlass13device_kernelIN5flash19enable_sm80_to_sm89INS1_16FlashAttnFwdSm80INS1_25CollectiveMainloopFwdSm80ILi4ELi1ELb0EN4cute5tupleIJNS5_1CILi128EEENS7_ILi80EEENS7_ILi64EEEEEELi64ENS_10bfloat16_tEfNS_4arch4Sm80ELb0ELb0ELb1ELb1ELb1ELb1ELb1ELb1EEENS1_21CollectiveEpilogueFwdINS6_IJS8_SA_S9_EEENS6_IJNS7_ILi1EEESI_SI_EEESC_SE_Li128ELb1ELb1ELb1ELb0EEENS1_36VarlenDynamicPersistentTileSchedulerILi128ELi80ELi128ELi128ELb1ELb1ELb0ELb0ELb1ELb1EEEEEEEEEvNT_6ParamsE)
        /*0440*/ 	.word	0x000000f0


	//----- nvinfo : EIATTR_MIN_STACK_SIZE
	.align		4
.L_192:
        /*0444*/ 	.byte	0x04, 0x12
        /*0446*/ 	.short	(.L_194 - .L_193)
	.align		4
.L_193:
        /*0448*/ 	.word	index@(_ZN7cutlass13device_kernelIN5flash19enable_sm80_to_sm89INS1_16FlashAttnFwdSm80INS1_25CollectiveMainloopFwdSm80ILi4ELi1ELb0EN4cute5tupleIJNS5_1CILi128EEENS7_ILi96EEENS7_ILi64EEEEEELi64ENS_10bfloat16_tEfNS_4arch4Sm80ELb0ELb1ELb1ELb0ELb1ELb0ELb1ELb1EEENS1_21CollectiveEpilogueFwdINS6_IJS8_SA_S9_EEENS6_IJNS7_ILi1EEESI_SI_EEESC_SE_Li128ELb0ELb1ELb1ELb0EEENS1_19SingleTileSchedulerILb0ELb1ELb1ELi128EEEEEEEEEvNT_6ParamsE)
        /*044c*/ 	.word	0x00000050


	//----- nvinfo : EIATTR_MIN_STACK_SIZE
	.align		4
.L_194:
        /*0450*/ 	.byte	0x04, 0x12
        /*0452*/ 	.short	(.L_196 - .L_195)
	.align		4
.L_195:
        /*0454*/ 	.word	index@(_ZN7cutlass13device_kernelIN5flash19enable_sm80_to_sm89INS1_16FlashAttnFwdSm80INS1_25CollectiveMainloopFwdSm80ILi4ELi1ELb0EN4cute5tupleIJNS5_1CILi128EEENS7_ILi80EEENS7_ILi64EEEEEELi64ENS_10bfloat16_tEfNS_4arch4Sm80ELb0ELb1ELb1ELb1ELb1ELb0ELb1ELb1EEENS1_21CollectiveEpilogueFwdINS6_IJS8_SA_S9_EEENS6_IJNS7_ILi1EEESI_SI_EEESC_SE_Li128ELb1ELb1ELb1ELb0EEENS1_36VarlenDynamicPersistentTileSchedulerILi128ELi80ELi128ELi128ELb1ELb1ELb0ELb1ELb0ELb1EEEEEEEEEvNT_6ParamsE)
        /*0458*/ 	.word	0x000000d0


	//----- nvinfo : EIATTR_MIN_STACK_SIZE
	.align		4
.L_196:
        /*045c*/ 	.byte	0x04, 0x12
        /*045e*/ 	.short	(.L_198 - .L_197)
	.align		4
.L_197:
        /*0460*/ 	.word	index@(_ZN7cutlass13device_kernelIN5flash19enable_sm80_to_sm89INS1_16FlashAttnFwdSm80INS1_25CollectiveMainloopFwdSm80ILi4ELi1ELb0EN4cute5tupleIJNS5_1CILi128EEENS7_ILi80EEENS7_ILi64EEEEEELi64ENS_10bfloat16_tEfNS_4arch4Sm80ELb0ELb1ELb1ELb1ELb1ELb1ELb1ELb1EEENS1_21CollectiveEpilogueFwdINS6_IJS8_SA_S9_EEENS6_IJNS7_ILi1EEESI_SI_EEESC_SE_Li128ELb1ELb1ELb1ELb0EEENS1_36VarlenDynamicPersistentTileSchedulerILi128ELi80ELi128ELi128ELb1ELb1ELb0ELb1ELb0ELb1EEEEEEEEEvNT_6ParamsE)
        /*0464*/ 	.word	0x000000b0


	//----- nvinfo : EIATTR_MIN_STACK_SIZE
	.align		4
.L_198:
        /*0468*/ 	.byte	0x04, 0x12
        /*046a*/ 	.short	(.L_200 - .L_199)
	.align		4
.L_199:
        /*046c*/ 	.word	index@(_ZN7cutlass13device_kernelIN5flash19enable_sm80_to_sm89INS1_16FlashAttnFwdSm80INS1_25CollectiveMainloopFwdSm80ILi4ELi1ELb0EN4cute5tupleIJNS5_1CILi128EEENS7_ILi112EEENS7_ILi64EEEEEELi64ENS_10bfloat16_tEfNS_4arch4Sm80ELb1ELb0ELb1ELb0ELb1ELb0ELb1ELb1EEENS1_21CollectiveEpilogueFwdINS6_IJS8_SA_S9_EEENS6_IJNS7_ILi1EEESI_SI_EEESC_SE_Li128ELb0ELb1ELb1ELb0EEENS1_30DynamicPersistentTileSchedulerILi128ELi128ELb1ELb1ELb0EEEEEEEEEvNT_6ParamsE)
        /*0470*/ 	.word	0x00000068


	//----- nvinfo : EIATTR_MIN_STACK_SIZE
	.align		4
.L_200:
        /*0474*/ 	.byte	0x04, 0x12
        /*0476*/ 	.short	(.L_202 - .L_201)
	.align		4
.L_201:
        /*0478*/ 	.word	index@(_ZN7cutlass13device_kernelIN5flash19enable_sm80_to_sm89INS1_16FlashAttnFwdSm80INS1_25CollectiveMainloopFwdSm80ILi4ELi1ELb0EN4cute5tupleIJNS5_1CILi128EEENS7_ILi80EEENS7_ILi64EEEEEELi64ENS_10bfloat16_tEfNS_4arch4Sm80ELb1ELb0ELb1ELb1ELb1ELb0ELb1ELb1EEENS1_21CollectiveEpilogueFwdINS6_IJS8_SA_S9_EEENS6_IJNS7_ILi1EEESI_SI_EEESC_SE_Li128ELb1ELb1ELb1ELb0EEENS1_36VarlenDynamicPersistentTileSchedulerILi128ELi80ELi128ELi128ELb1ELb1ELb0ELb1ELb1ELb1EEEEEEEEEvNT_6ParamsE)
        /*047c*/ 	.word	0x000000d8


	//----- nvinfo : EIATTR_MIN_STACK_SIZE
	.align		4
.L_202:
        /*0480*/ 	.byte	0x04, 0x12
        /*0482*/ 	.short	(.L_204 - .L_203)
	.align		4
.L_203:
        /*0484*/ 	.word	index@(_ZN7cutlass13device_kernelIN5flash19enable_sm80_to_sm89INS1_16FlashAttnFwdSm80INS1_25CollectiveMainloopFwdSm80ILi4ELi1ELb0EN4cute5tupleIJNS5_1CILi128EEENS7_ILi80EEENS7_ILi64EEEEEELi64ENS_10bfloat16_tEfNS_4arch4Sm80ELb1ELb0ELb1ELb1ELb1ELb1ELb1ELb1EEENS1_21CollectiveEpilogueFwdINS6_IJS8_SA_S9_EEENS6_IJNS7_ILi1EEESI_SI_EEESC_SE_Li128ELb1ELb1ELb1ELb0EEENS1_36VarlenDynamicPersistentTileSchedulerILi128ELi80ELi128ELi128ELb1ELb1ELb0ELb1ELb1ELb1EEEEEEEEEvNT_6ParamsE)
        /*0488*/ 	.word	0x00000100


	//----- nvinfo : EIATTR_MIN_STACK_SIZE
	.align		4
.L_204:
        /*048c*/ 	.byte	0x04, 0x12
        /*048e*/ 	.short	(.L_206 - .L_205)
	.align		4
.L_205:
        /*0490*/ 	.word	index@(_ZN7cutlass13device_kernelIN5flash19enable_sm80_to_sm89INS1_16FlashAttnFwdSm80INS1_25CollectiveMainloopFwdSm80ILi4ELi1ELb0EN4cute5tupleIJNS5_1CILi128EEENS7_ILi112EEENS7_ILi64EEEEEELi64ENS_10bfloat16_tEfNS_4arch4Sm80ELb0ELb0ELb0ELb0ELb1ELb0ELb1ELb1EEENS1_21CollectiveEpilogueFwdINS6_IJS8_SA_S9_EEENS6_IJNS7_ILi1EEESI_SI_EEESC_SE_Li128ELb0ELb1ELb1ELb0EEENS1_19SingleTileSchedulerILb0ELb1ELb1ELi128EEEEEEEEEvNT_6ParamsE)
        /*0494*/ 	.word	0x00000020


	//----- nvinfo : EIATTR_MIN_STACK_SIZE
	.align		4
.L_206:
        /*0498*/ 	.byte	0x04, 0x12
        /*049a*/ 	.short	(.L_208 - .L_207)
	.align		4
.L_207:
        /*049c*/ 	.word	index@(_ZN7cutlass13device_kernelIN5flash19enable_sm80_to_sm89INS1_16FlashAttnFwdSm80INS1_25CollectiveMainloopFwdSm80ILi4ELi1ELb0EN4cute5tupleIJNS5_1CILi128EEENS7_ILi80EEENS7_ILi64EEEEEELi64ENS_10bfloat16_tEfNS_4arch4Sm80ELb0ELb0ELb0ELb1ELb1ELb0ELb1ELb1EEENS1_21CollectiveEpilogueFwdINS6_IJS8_SA_S9_EEENS6_IJNS7_ILi1EEESI_SI_EEESC_SE_Li128ELb1ELb1ELb1ELb0EEENS1_36VarlenDynamicPersistentTileSchedulerILi128ELi80ELi128ELi128ELb1ELb1ELb0ELb0ELb1ELb1EEEEEEEEEvNT_6ParamsE)
        /*04a0*/ 	.word	0x00000098


	//----- nvinfo : EIATTR_MIN_STACK_SIZE
	.align		4
.L_208:
        /*04a4*/ 	.byte	0x04, 0x12
        /*04a6*/ 	.short	(.L_210 - .L_209)
	.align		4
.L_209:
        /*04a8*/ 	.word	index@(_ZN7cutlass13device_kernelIN5flash19enable_sm80_to_sm89INS1_16FlashAttnFwdSm80INS1_25CollectiveMainloopFwdSm80ILi4ELi1ELb0EN4cute5tupleIJNS5_1CILi128EEENS7_ILi80EEENS7_ILi64EEEEEELi64ENS_10bfloat16_tEfNS_4arch4Sm80ELb0ELb0ELb0ELb1ELb1ELb1ELb1ELb1EEENS1_21CollectiveEpilogueFwdINS6_IJS8_SA_S9_EEENS6_IJNS7_ILi1EEESI_SI_EEESC_SE_Li128ELb1ELb1ELb1ELb0EEENS1_36VarlenDynamicPersistentTileSchedulerILi128ELi80ELi128ELi128ELb1ELb1ELb0ELb0ELb1ELb1EEEEEEEEEvNT_6ParamsE)
        /*04ac*/ 	.word	0x000000f8


	//----- nvinfo : EIATTR_MIN_STACK_SIZE
	.align		4
.L_210:
        /*04b0*/ 	.byte	0x04, 0x12
        /*04b2*/ 	.short	(.L_212 - .L_211)
	.align		4
.L_211:
        /*04b4*/ 	.word	index@(_ZN7cutlass13device_kernelIN5flash19enable_sm80_to_sm89INS1_16FlashAttnFwdSm80INS1_25CollectiveMainloopFwdSm80ILi4ELi1ELb0EN4cute5tupleIJNS5_1CILi128EEENS7_ILi96EEENS7_ILi64EEEEEELi64ENS_10bfloat16_tEfNS_4arch4Sm80ELb0ELb1ELb0ELb0ELb1ELb0ELb1ELb1EEENS1_21CollectiveEpilogueFwdINS6_IJS8_SA_S9_EEENS6_IJNS7_ILi1EEESI_SI_EEESC_SE_Li128ELb0ELb1ELb1ELb0EEENS1_19SingleTileSchedulerILb0ELb1ELb1ELi128EEEEEEEEEvNT_6ParamsE)
        /*04b8*/ 	.word	0x00000018


	//----- nvinfo : EIATTR_MIN_STACK_SIZE
	.align		4
.L_212:
        /*04bc*/ 	.byte	0x04, 0x12
        /*04be*/ 	.short	(.L_214 - .L_213)
	.align		4
.L_213:
        /*04c0*/ 	.word	index@(_ZN7cutlass13device_kernelIN5flash19enable_sm80_to_sm89INS1_16FlashAttnFwdSm80INS1_25CollectiveMainloopFwdSm80ILi4ELi1ELb0EN4cute5tupleIJNS5_1CILi128EEENS7_ILi80EEENS7_ILi64EEEEEELi64ENS_10bfloat16_tEfNS_4arch4Sm80ELb0ELb1ELb0ELb1ELb1ELb0ELb1ELb1EEENS1_21CollectiveEpilogueFwdINS6_IJS8_SA_S9_EEENS6_IJNS7_ILi1EEESI_SI_EEESC_SE_Li128ELb1ELb1ELb1ELb0EEENS1_36VarlenDynamicPersistentTileSchedulerILi128ELi80ELi128ELi128ELb1ELb1ELb0ELb1ELb0ELb1EEEEEEEEEvNT_6ParamsE)
        /*04c4*/ 	.word	0x00000080


	//----- nvinfo : EIATTR_MIN_STACK_SIZE
	.align		4
.L_214:
        /*04c8*/ 	.byte	0x04, 0x12
        /*04ca*/ 	.short	(.L_216 - .L_215)
	.align		4
.L_215:
        /*04cc*/ 	.word	index@(_ZN7cutlass13device_kernelIN5flash19enable_sm80_to_sm89INS1_16FlashAttnFwdSm80INS1_25CollectiveMainloopFwdSm80ILi4ELi1ELb0EN4cute5tupleIJNS5_1CILi128EEENS7_ILi80EEENS7_ILi64EEEEEELi64ENS_10bfloat16_tEfNS_4arch4Sm80ELb0ELb1ELb0ELb1ELb1ELb1ELb1ELb1EEENS1_21CollectiveEpilogueFwdINS6_IJS8_SA_S9_EEENS6_IJNS7_ILi1EEESI_SI_EEESC_SE_Li128ELb1ELb1ELb1ELb0EEENS1_36VarlenDynamicPersistentTileSchedulerILi128ELi80ELi128ELi128ELb1ELb1ELb0ELb1ELb0ELb1EEEEEEEEEvNT_6ParamsE)
        /*04d0*/ 	.word	0x000000f8


	//----- nvinfo : EIATTR_MIN_STACK_SIZE
	.align		4
.L_216:
        /*04d4*/ 	.byte	0x04, 0x12
        /*04d6*/ 	.short	(.L_218 - .L_217)
	.align		4
.L_217:
        /*04d8*/ 	.word	index@(_ZN7cutlass13device_kernelIN5flash19enable_sm80_to_sm89INS1_16FlashAttnFwdSm80INS1_25CollectiveMainloopFwdSm80ILi4ELi1ELb0EN4cute5tupleIJNS5_1CILi128EEENS7_ILi112EEENS7_ILi64EEEEEELi64ENS_10bfloat16_tEfNS_4arch4Sm80ELb1ELb0ELb0ELb0ELb1ELb0ELb1ELb1EEENS1_21CollectiveEpilogueFwdINS6_IJS8_SA_S9_EEENS6_IJNS7_ILi1EEESI_SI_EEESC_SE_Li128ELb0ELb1ELb1ELb0EEENS1_30DynamicPersistentTileSchedulerILi128ELi128ELb1ELb1ELb0EEEEEEEEEvNT_6ParamsE)
        /*04dc*/ 	.word	0x000000a0


	//----- nvinfo : EIATTR_MIN_STACK_SIZE
	.align		4
.L_218:
        /*04e0*/ 	.byte	0x04, 0x12
        /*04e2*/ 	.short	(.L_220 - .L_219)
	.align		4
.L_219:
        /*04e4*/ 	.word	index@(_ZN7cutlass13device_kernelIN5flash19enable_sm80_to_sm89INS1_16FlashAttnFwdSm80INS1_25CollectiveMainloopFwdSm80ILi4ELi1ELb0EN4cute5tupleIJNS5_1CILi128EEENS7_ILi80EEENS7_ILi64EEEEEELi64ENS_10bfloat16_tEfNS_4arch4Sm80ELb1ELb0ELb0ELb1ELb1ELb0ELb1ELb1EEENS1_21CollectiveEpilogueFwdINS6_IJS8_SA_S9_EEENS6_IJNS7_ILi1EEESI_SI_EEESC_SE_Li128ELb1ELb1ELb1ELb0EEENS1_36VarlenDynamicPersistentTileSchedulerILi128ELi80ELi128ELi128ELb1ELb1ELb0ELb1ELb1ELb1EEEEEEEEEvNT_6ParamsE)
        /*04e8*/ 	.word	0x000000c0


	//----- nvinfo : EIATTR_MIN_STACK_SIZE
	.align		4
.L_220:
        /*04ec*/ 	.byte	0x04, 0x12
        /*04ee*/ 	.short	(.L_222 - .L_221)
	.align		4
.L_221:
        /*04f0*/ 	.word	index@(_ZN7cutlass13device_kernelIN5flash19enable_sm80_to_sm89INS1_16FlashAttnFwdSm80INS1_25CollectiveMainloopFwdSm80ILi4ELi1ELb0EN4cute5tupleIJNS5_1CILi128EEENS7_ILi80EEENS7_ILi64EEEEEELi64ENS_10bfloat16_tEfNS_4arch4Sm80ELb1ELb0ELb0ELb1ELb1ELb1ELb1ELb1EEENS1_21CollectiveEpilogueFwdINS6_IJS8_SA_S9_EEENS6_IJNS7_ILi1EEESI_SI_EEESC_SE_Li128ELb1ELb1ELb1ELb0EEENS1_36VarlenDynamicPersistentTileSchedulerILi128ELi80ELi128ELi128ELb1ELb1ELb0ELb1ELb1ELb1EEEEEEEEEvNT_6ParamsE)
        /*04f4*/ 	.word	0x00000100
.L_222:


//--------------------- .nv.info._ZN7cutlass13device_kernelIN5flash19enable_sm80_to_sm89INS1_16FlashAttnFwdSm80INS1_25CollectiveMainloopFwdSm80ILi4ELi1ELb0EN4cute5tupleIJNS5_1CILi128EEENS7_ILi112EEENS7_ILi64EEEEEELi64ENS_10bfloat16_tEfNS_4arch4Sm80ELb0ELb0ELb1ELb0ELb1ELb0ELb1ELb1EEENS1_21CollectiveEpilogueFwdINS6_IJS8_SA_S9_EEENS6_IJNS7_ILi1EEESI_SI_EEESC_SE_Li128ELb0ELb1ELb1ELb0EEENS1_19SingleTileSchedulerILb0ELb1ELb1ELi128EEEEEEEEEvNT_6ParamsE --------------------------
	.section	.nv.info._ZN7cutlass13device_kernelIN5flash19enable_sm80_to_sm89INS1_16FlashAttnFwdSm80INS1_25CollectiveMainloopFwdSm80ILi4ELi1ELb0EN4cute5tupleIJNS5_1CILi128EEENS7_ILi112EEENS7_ILi64EEEEEELi64ENS_10bfloat16_tEfNS_4arch4Sm80ELb0ELb0ELb1ELb0ELb1ELb0ELb1ELb1EEENS1_21CollectiveEpilogueFwdINS6_IJS8_SA_S9_EEENS6_IJNS7_ILi1EEESI_SI_EEESC_SE_Li128ELb0ELb1ELb1ELb0EEENS1_19SingleTileSchedulerILb0ELb1ELb1ELi128EEEEEEEEEvNT_6ParamsE,"",@"SHT_CUDA_INFO"
	.sectionflags	@""
	.align	4


	//----- nvinfo : EIATTR_CUDA_API_VERSION
	.align		4
        /*0000*/ 	.byte	0x04, 0x37
        /*0002*/ 	.short	(.L_224 - .L_223)
.L_223:
        /*0004*/ 	.word	0x00000082


	//----- nvinfo : EIATTR_SW2861232_WAR
	.align		4
.L_224:
        /*0008*/ 	.byte	0x01, 0x35
	.zero		2


	//----- nvinfo : EIATTR_PARAM_CBANK
	.align		4
        /*000c*/ 	.byte	0x04, 0x0a
        /*000e*/ 	.short	(.L_226 - .L_225)
	.align		4
.L_225:
        /*0010*/ 	.word	index@(.nv.constant0._ZN7cutlass13device_kernelIN5flash19enable_sm80_to_sm89INS1_16FlashAttnFwdSm80INS1_25CollectiveMainloopFwdSm80ILi4ELi1ELb0EN4cute5tupleIJNS5_1CILi128EEENS7_ILi112EEENS7_ILi64EEEEEELi64ENS_10bfloat16_tEfNS_4arch4Sm80ELb0ELb0ELb1ELb0ELb1ELb0ELb1ELb1EEENS1_21CollectiveEpilogueFwdINS6_IJS8_SA_S9_EEENS6_IJNS7_ILi1EEESI_SI_EEESC_SE_Li128ELb0ELb1ELb1ELb0EEENS1_19SingleTileSchedulerILb0ELb1ELb1ELi128EEEEEEEEEvNT_6ParamsE)
        /*0014*/ 	.short	0x0160
        /*0016*/ 	.short	0x0418


	//----- nvinfo : EIATTR_CBANK_PARAM_SIZE
	.align		4
.L_226:
        /*0018*/ 	.byte	0x03, 0x19
        /*001a*/ 	.short	0x0418


	//----- nvinfo : EIATTR_KPARAM_INFO
	.align		4
        /*001c*/ 	.byte	0x04, 0x17
        /*001e*/ 	.short	(.L_228 - .L_227)
.L_227:
        /*0020*/ 	.word	0x00000000
        /*0024*/ 	.short	0x0000
        /*0026*/ 	.short	0x0000
        /*0028*/ 	.byte	0x00, 0xf0, 0x61, 0x10


	//----- nvinfo : EIATTR_MAXREG_COUNT
	.align		4
.L_228:
        /*002c*/ 	.byte	0x03, 0x1b
        /*002e*/ 	.short	0x00ff


	//----- nvinfo : EIATTR_NUM_BARRIERS
	.align		4
        /*0030*/ 	.byte	0x02, 0x4c
        /*0032*/ 	.byte	0x02
	.zero		1


	//----- nvinfo : EIATTR_ANNOTATIONS
	.align		4
        /*0034*/ 	.byte	0x04, 0x55
        /*0036*/ 	.short	(.L_230 - .L_229)


	//   ....[0]....
.L_229:
        /*0038*/ 	.word	0x00000001
        /*003c*/ 	.byte	0xe0, 0x0a, 0x00, 0x00, 0x01, 0x00, 0x00, 0x00, 0x00, 0x14, 0x00, 0x00, 0x01, 0x00, 0x00, 0x00
        /* <DEDUP_REMOVED lines=21> */
        /*019c*/ 	.byte	0xd0, 0xce, 0x00, 0x00, 0x01, 0x00, 0x00, 0x00, 0xe0, 0xce, 0x00, 0x00


	//----- nvinfo : EIATTR_MERCURY_ISA_VERSION
	.align		4
.L_230:
        /*01a8*/ 	.byte	0x03, 0x5f
        /*01aa*/ 	.short	0x0000


	//----- nvinfo : EIATTR_COOP_GROUP_MASK_REGIDS
	.align		4
        /*01ac*/ 	.byte	0x04, 0x29
        /*01ae*/ 	.short	(.L_232 - .L_231)


	//   ....[0]....
.L_231:
        /*01b0*/ 	.word	0xffffffff


	//   ....[1]....
        /*01b4*/ 	.word	0xffffffff


	//   ....[2]....
        /*01b8*/ 	.word	0xffffffff


	//   ....[3]....
        /*01bc*/ 	.word	0xffffffff


	//   ....[4]....
        /*01c0*/ 	.word	0xffffffff


	//   ....[5]....
        /*01c4*/ 	.word	0xffffffff


	//   ....[6]....
        /*01c8*/ 	.word	0xffffffff


	//   ....[7]....
        /*01cc*/ 	.word	0xffffffff


	//   ....[8]....
        /*01d0*/ 	.word	0xffffffff


	//   ....[9]....
        /*01d4*/ 	.word	0xffffffff


	//   ....[10]....
        /*01d8*/ 	.word	0xffffffff


	//   ....[11]....
        /*01dc*/ 	.word	0xffffffff


	//   ....[12]....
        /*01e0*/ 	.word	0xffffffff


	//   ....[13]....
        /*01e4*/ 	.word	0xffffffff


	//   ....[14]....
        /*01e8*/ 	.word	0xffffffff


	//   ....[15]....
        /*01ec*/ 	.word	0xffffffff


	//   ....[16]....
        /*01f0*/ 	.word	0xffffffff


	//   ....[17]....
        /*01f4*/ 	.word	0xffffffff


	//   ....[18]....
        /*01f8*/ 	.word	0xffffffff


	//   ....[19]....
        /*01fc*/ 	.word	0xffffffff


	//   ....[20]....
        /*0200*/ 	.word	0xffffffff


	//   ....[21]....
        /*0204*/ 	.word	0xffffffff


	//   ....[22]....
        /*0208*/ 	.word	0xffffffff


	//   ....[23]....
        /*020c*/ 	.word	0xffffffff


	//   ....[24]....
        /*0210*/ 	.word	0xffffffff


	//   ....[25]....
        /*0214*/ 	.word	0xffffffff


	//   ....[26]....
        /*0218*/ 	.word	0xffffffff


	//   ....[27]....
        /*021c*/ 	.word	0xffffffff


	//   ....[28]....
        /*0220*/ 	.word	0xffffffff


	//   ....[29]....
        /*0224*/ 	.word	0xffffffff


	//   ....[30]....
        /*0228*/ 	.word	0xffffffff


	//   ....[31]....
        /*022c*/ 	.word	0xffffffff


	//   ....[32]....
        /*0230*/ 	.word	0xffffffff


	//   ....[33]....
        /*0234*/ 	.word	0xffffffff


	//   ....[34]....
        /*0238*/ 	.word	0xffffffff


	//   ....[35]....
        /*023c*/ 	.word	0xffffffff


	//   ....[36]....
        /*0240*/ 	.word	0xffffffff


	//   ....[37]....
        /*0244*/ 	.word	0xffffffff


	//   ....[38]....
        /*0248*/ 	.word	0xffffffff


	//   ....[39]....
        /*024c*/ 	.word	0xffffffff


	//   ....[40]....
        /*0250*/ 	.word	0xffffffff


	//   ....[41]....
        /*0254*/ 	.word	0xffffffff


	//   ....[42]....
        /*0258*/ 	.word	0xffffffff


	//   ....[43]....
        /*025c*/ 	.word	0xffffffff


	//   ....[44]....
        /*0260*/ 	.word	0xffffffff


	//   ....[45]....
        /*0264*/ 	.word	0xffffffff


	//   ....[46]....
        /*0268*/ 	.word	0xffffffff


	//   ....[47]....
        /*026c*/ 	.word	0xffffffff


	//   ....[48]....
        /*0270*/ 	.word	0xffffffff


	//   ....[49]....
        /*0274*/ 	.word	0xffffffff


	//   ....[50]....
        /*0278*/ 	.word	0xffffffff


	//   ....[51]....
        /*027c*/ 	.word	0xffffffff


	//   ....[52]....
        /*0280*/ 	.word	0xffffffff


	//   ....[53]....
        /*0284*/ 	.word	0xffffffff


	//   ....[54]....
        /*0288*/ 	.word	0xffffffff


	//   ....[55]....
        /*028c*/ 	.word	0xffffffff


	//   ....[56]....
        /*0290*/ 	.word	0xffffffff


	//   ....[57]....
        /*0294*/ 	.word	0xffffffff


	//   ....[58]....
        /*0298*/ 	.word	0xffffffff


	//   ....[59]....
        /*029c*/ 	.word	0xffffffff


	//   ....[60]....
        /*02a0*/ 	.word	0xffffffff


	//   ....[61]....
        /*02a4*/ 	.word	0xffffffff


	//   ....[62]....
        /*02a8*/ 	.word	0xffffffff


	//   ....[63]....
        /*02ac*/ 	.word	0xffffffff


	//   ....[64]....
        /*02b0*/ 	.word	0xffffffff


	//   ....[65]....
        /*02b4*/ 	.word	0xffffffff


	//   ....[66]....
        /*02b8*/ 	.word	0xffffffff


	//   ....[67]....
        /*02bc*/ 	.word	0xffffffff


	//   ....[68]....
        /*02c0*/ 	.word	0xffffffff


	//   ....[69]....
        /*02c4*/ 	.word	0xffffffff


	//   ....[70]....
        /*02c8*/ 	.word	0xffffffff


	//   ....[71]....
        /*02cc*/ 	.word	0xffffffff


	//   ....[72]....
        /*02d0*/ 	.word	0xffffffff


	//   ....[73]....
        /*02d4*/ 	.word	0xffffffff


	//   ....[74]....
        /*02d8*/ 	.word	0xffffffff


	//   ....[75]....
        /*02dc*/ 	.word	0xffffffff


	//   ....[76]....
        /*02e0*/ 	.word	0xffffffff


	//   ....[77]....
        /*02e4*/ 	.word	0xffffffff


	//   ....[78]....
        /*02e8*/ 	.word	0xffffffff


	//   ....[79]....
        /*02ec*/ 	.word	0xffffffff


	//   ....[80]....
        /*02f0*/ 	.word	0xffffffff


	//   ....[81]....
        /*02f4*/ 	.word	0xffffffff


	//   ....[82]....
        /*02f8*/ 	.word	0xffffffff


	//   ....[83]....
        /*02fc*/ 	.word	0xffffffff


	//   ....[84]....
        /*0300*/ 	.word	0xffffffff


	//   ....[85]....
        /*0304*/ 	.word	0xffffffff


	//   ....[86]....
        /*0308*/ 	.word	0xffffffff


	//   ....[87]....
        /*030c*/ 	.word	0xffffffff


	//   ....[88]....
        /*0310*/ 	.word	0xffffffff


	//   ....[89]....
        /*0314*/ 	.word	0xffffffff


	//   ....[90]....
        /*0318*/ 	.word	0xffffffff


	//   ....[91]....
        /*031c*/ 	.word	0xffffffff


	//   ....[92]....
        /*0320*/ 	.word	0xffffffff


	//   ....[93]....
        /*0324*/ 	.word	0xffffffff


	//   ....[94]....
        /*0328*/ 	.word	0xffffffff


	//   ....[95]....
        /*032c*/ 	.word	0xffffffff


	//   ....[96]....
        /*0330*/ 	.word	0xffffffff


	//   ....[97]....
        /*0334*/ 	.word	0xffffffff


	//   ....[98]....
        /*0338*/ 	.word	0xffffffff


	//   ....[99]....
        /*033c*/ 	.word	0xffffffff


	//   ....[100]....
        /*0340*/ 	.word	0xffffffff


	//   ....[101]....
        /*0344*/ 	.word	0xffffffff


	//   ....[102]....
        /*0348*/ 	.word	0xffffffff


	//   ....[103]....
        /*034c*/ 	.word	0xffffffff


	//   ....[104]....
        /*0350*/ 	.word	0xffffffff


	//   ....[105]....
        /*0354*/ 	.word	0xffffffff


	//   ....[106]....
        /*0358*/ 	.word	0xffffffff


	//   ....[107]....
        /*035c*/ 	.word	0xffffffff


	//   ....[108]....
        /*0360*/ 	.word	0xffffffff


	//   ....[109]....
        /*0364*/ 	.word	0xffffffff


	//   ....[110]....
        /*0368*/ 	.word	0xffffffff


	//   ....[111]....
        /*036c*/ 	.word	0xffffffff


	//   ....[112]....
        /*0370*/ 	.word	0xffffffff


	//   ....[113]....
        /*0374*/ 	.word	0xffffffff


	//   ....[114]....
        /*0378*/ 	.word	0xffffffff


	//   ....[115]....
        /*037c*/ 	.word	0xffffffff


	//   ....[116]....
        /*0380*/ 	.word	0xffffffff


	//   ....[117]....
        /*0384*/ 	.word	0xffffffff


	//   ....[118]....
        /*0388*/ 	.word	0xffffffff


	//   ....[119]....
        /*038c*/ 	.word	0xffffffff


	//   ....[120]....
        /*0390*/ 	.word	0xffffffff


	//   ....[121]....
        /*0394*/ 	.word	0xffffffff


	//   ....[122]....
        /*0398*/ 	.word	0xffffffff


	//   ....[123]....
        /*039c*/ 	.word	0xffffffff


	//   ....[124]....
        /*03a0*/ 	.word	0xffffffff


	//   ....[125]....
        /*03a4*/ 	.word	0xffffffff


	//   ....[126]....
        /*03a8*/ 	.word	0xffffffff


	//----- nvinfo : EIATTR_COOP_GROUP_INSTR_OFFSETS
	.align		4
.L_232:
        /*03ac*/ 	.byte	0x04, 0x28
        /*03ae*/ 	.short	(.L_234 - .L_233)


	//   ....[0]....
.L_233:
        /*03b0*/ 	.word	0x00000060


	//   ....[1]....
        /*03b4*/ 	.word	0x00000c60


	//   ....[2]....
        /*03b8*/ 	.word	0x00000d90


	//   ....[3]....
        /*03bc*/ 	.word	0x00000e20


	//   ....[4]....
        /*03c0*/ 	.word	0x00000e50


	//   ....[5]....
        /*03c4*/ 	.word	0x00000ee0


	//   ....[6]....
        /*03c8*/ 	.word	0x00000f10


	//   ....[7]....
        /*03cc*/ 	.word	0x00000fa0


	//   ....[8]....
        /*03d0*/ 	.word	0x00000fd0


	//   ....[9]....
        /*03d4*/ 	.word	0x00001060


	//   ....[10]....
        /*03d8*/ 	.word	0x00001090


	//   ....[11]....
        /*03dc*/ 	.word	0x00001120


	//   ....[12]....
        /*03e0*/ 	.word	0x00001150


	//   ....[13]....
        /*03e4*/ 	.word	0x000011e0


	//   ....[14]....
        /*03e8*/ 	.word	0x00001210


	//   ....[15]....
        /*03ec*/ 	.word	0x00001290


	//   ....[16]....
        /*03f0*/ 	.word	0x000012d0


	//   ....[17]....
        /*03f4*/ 	.word	0x00001820


	//   ....[18]....
        /*03f8*/ 	.word	0x00001840


	//   ....[19]....
        /*03fc*/ 	.word	0x00001860


	//   ....[20]....
        /*0400*/ 	.word	0x00001880


	//   ....[21]....
        /*0404*/ 	.word	0x00001890


	//   ....[22]....
        /*0408*/ 	.word	0x000018a0


	//   ....[23]....
        /*040c*/ 	.word	0x000018b0


	//   ....[24]....
        /*0410*/ 	.word	0x000018d0


	//   ....[25]....
        /*0414*/ 	.word	0x00001970


	//   ....[26]....
        /*0418*/ 	.word	0x000019b0


	//   ....[27]....
        /*041c*/ 	.word	0x000019c0


	//   ....[28]....
        /*0420*/ 	.word	0x000019d0


	//   ....[29]....
        /*0424*/ 	.word	0x000019f0


	//   ....[30]....
        /*0428*/ 	.word	0x00001a10


	//   ....[31]....
        /*042c*/ 	.word	0x00001bd0


	//   ....[32]....
        /*0430*/ 	.word	0x00001c00


	//   ....[33]....
        /*0434*/ 	.word	0x00001c30


	//   ....[34]....
        /*0438*/ 	.word	0x00001c60


	//   ....[35]....
        /*043c*/ 	.word	0x00001c90


	//   ....[36]....
        /*0440*/ 	.word	0x00001d10


	//   ....[37]....
        /*0444*/ 	.word	0x00001d40


	//   ....[38]....
        /*0448*/ 	.word	0x00001d70


	//   ....[39]....
        /*044c*/ 	.word	0x00001da0


	//   ....[40]....
        /*0450*/ 	.word	0x00001dd0


	//   ....[41]....
        /*0454*/ 	.word	0x00001e60


	//   ....[42]....
        /*0458*/ 	.word	0x00001e90


	//   ....[43]....
        /*045c*/ 	.word	0x00001eb0


	//   ....[44]....
        /*0460*/ 	.word	0x00001f10


	//   ....[45]....
        /*0464*/ 	.word	0x00003b10


	//   ....[46]....
        /*0468*/ 	.word	0x00003b30


	//   ....[47]....
        /*046c*/ 	.word	0x00003b40


	//   ....[48]....
        /*0470*/ 	.word	0x00003b50


	//   ....[49]....
        /*0474*/ 	.word	0x00003b60


	//   ....[50]....
        /*0478*/ 	.word	0x00003b70


	//   ....[51]....
        /*047c*/ 	.word	0x00003b80


	//   ....[52]....
        /*0480*/ 	.word	0x00003ba0


	//   ....[53]....
        /*0484*/ 	.word	0x00003bb0


	//   ....[54]....
        /*0488*/ 	.word	0x00003bd0


	//   ....[55]....
        /*048c*/ 	.word	0x00003bf0


	//   ....[56]....
        /*0490*/ 	.word	0x00003c20


	//   ....[57]....
        /*0494*/ 	.word	0x00003c40


	//   ....[58]....
        /*0498*/ 	.word	0x00003c60


	//   ....[59]....
        /*049c*/ 	.word	0x00004bd0


	//   ....[60]....
        /*04a0*/ 	.word	0x00004c00


	//   ....[61]....
        /*04a4*/ 	.word	0x00004d40


	//   ....[62]....
        /*04a8*/ 	.word	0x00004d70


	//   ....[63]....
        /*04ac*/ 	.word	0x00004da0


	//   ....[64]....
        /*04b0*/ 	.word	0x00004e40


	//   ....[65]....
        /*04b4*/ 	.word	0x00004f20


	//   ....[66]....
        /*04b8*/ 	.word	0x00005080


	//   ....[67]....
        /*04bc*/ 	.word	0x000079e0


	//   ....[68]....
        /*04c0*/ 	.word	0x00007a00


	//   ....[69]....
        /*04c4*/ 	.word	0x00007a10


	//   ....[70]....
        /*04c8*/ 	.word	0x00007a20


	//   ....[71]....
        /*04cc*/ 	.word	0x00007a30


	//   ....[72]....
        /*04d0*/ 	.word	0x00007a40


	//   ....[73]....
        /*04d4*/ 	.word	0x00007a50


	//   ....[74]....
        /*04d8*/ 	.word	0x00007a70


	//   ....[75]....
        /*04dc*/ 	.word	0x00007a80


	//   ....[76]....
        /*04e0*/ 	.word	0x00007aa0


	//   ....[77]....
        /*04e4*/ 	.word	0x00007af0


	//   ....[78]....
        /*04e8*/ 	.word	0x00007b30


	//   ....[79]....
        /*04ec*/ 	.word	0x00007b50


	//   ....[80]....
        /*04f0*/ 	.word	0x00007b60


	//   ....[81]....
        /*04f4*/ 	.word	0x00007f80


	//   ....[82]....
        /*04f8*/ 	.word	0x00007fb0


	//   ....[83]....
        /*04fc*/ 	.word	0x00007fd0


	//   ....[84]....
        /*0500*/ 	.word	0x00008000


	//   ....[85]....
        /*0504*/ 	.word	0x00008030


	//   ....[86]....
        /*0508*/ 	.word	0x00008080


	//   ....[87]....
        /*050c*/ 	.word	0x000080b0


	//   ....[88]....
        /*0510*/ 	.word	0x000080d0


	//   ....[89]....
        /*0514*/ 	.word	0x00008110


	//   ....[90]....
        /*0518*/ 	.word	0x00008140


	//   ....[91]....
        /*051c*/ 	.word	0x00008170


	//   ....[92]....
        /*0520*/ 	.word	0x00008190


	//   ....[93]....
        /*0524*/ 	.word	0x000081c0


	//   ....[94]....
        /*0528*/ 	.word	0x000081e0


	//   ....[95]....
        /*052c*/ 	.word	0x00009ce0


	//   ....[96]....
        /*0530*/ 	.word	0x00009ef0


	//   ....[97]....
        /*0534*/ 	.word	0x00009f60


	//   ....[98]....
        /*0538*/ 	.word	0x00009fb0


	//   ....[99]....
        /*053c*/ 	.word	0x0000a050


	//   ....[100]....
        /*0540*/ 	.word	0x0000a100


	//   ....[101]....
        /*0544*/ 	.word	0x0000a160


	//   ....[102]....
        /*0548*/ 	.word	0x0000a490


	//   ....[103]....
        /*054c*/ 	.word	0x0000cf40


	//   ....[104]....
        /*0550*/ 	.word	0x0000cf50


	//   ....[105]....
        /*0554*/ 	.word	0x0000cf60


	//   ....[106]....
        /*0558*/ 	.word	0x0000cf70


	//   ....[107]....
        /*055c*/ 	.word	0x0000cfa0


	//   ....[108]....
        /*0560*/ 	.word	0x0000cfc0


	//   ....[109]....
        /*0564*/ 	.word	0x0000cfe0


	//   ....[110]....
        /*0568*/ 	.word	0x0000cff0


	//   ....[111]....
        /*056c*/ 	.word	0x0000dc70


	//   ....[112]....
        /*0570*/ 	.word	0x0000dca0


	//   ....[113]....
        /*0574*/ 	.word	0x0000dcd0


	//   ....[114]....
        /*0578*/ 	.word	0x0000dd00


	//   ....[115]....
        /*057c*/ 	.word	0x0000dd40


	//   ....[116]....
        /*0580*/ 	.word	0x0000dd70


	//   ....[117]....
        /*0584*/ 	.word	0x0000dd90


	//   ....[118]....
        /*0588*/ 	.word	0x0000dda0


	//   ....[119]....
        /*058c*/ 	.word	0x0000ddc0


	//   ....[120]....
        /*0590*/ 	.word	0x0000ddd0


	//   ....[121]....
        /*0594*/ 	.word	0x0000e180


	//   ....[122]....
        /*0598*/ 	.word	0x0000e1a0


	//   ....[123]....
        /*059c*/ 	.word	0x0000e4a0


	//   ....[124]....
        /*05a0*/ 	.word	0x0000e4c0


	//   ....[125]....
        /*05a4*/ 	.word	0x0000e7c0


	//   ....[126]....
        /*05a8*/ 	.word	0x0000e7d0


	//----- nvinfo : EIATTR_EXIT_INSTR_OFFSETS
	.align		4
.L_234:
        /*05ac*/ 	.byte	0x04, 0x1c
        /*05ae*/ 	.short	(.L_236 - .L_235)


	//   ....[0]....
.L_235:
        /*05b0*/ 	.word	0x000001c0


	//   ....[1]....
        /*05b4*/ 	.word	0x0000e7e0


	//   ....[2]....
        /*05b8*/ 	.word	0x0000ea80


	//   ....[3]....
        /*05bc*/ 	.word	0x0000ead0


	//   ....[4]....
        /*05c0*/ 	.word	0x0000eb00


	//   ....[5]....
        /*05c4*/ 	.word	0x0000eb60


	//   ....[6]....
        /*05c8*/ 	.word	0x0000edf0


	//----- nvinfo : EIATTR_CTAIDZ_USED
	.align		4
.L_236:
        /*05cc*/ 	.byte	0x01, 0x04
	.zero		2


	//----- nvinfo : EIATTR_MAX_THREADS
	.align		4
        /*05d0*/ 	.byte	0x04, 0x05
        /*05d2*/ 	.short	(.L_238 - .L_237)
.L_237:
        /*05d4*/ 	.word	0x00000080
        /*05d8*/ 	.word	0x00000001
        /*05dc*/ 	.word	0x00000001


	//----- nvinfo : EIATTR_CRS_STACK_SIZE
	.align		4
.L_238:
        /*05e0*/ 	.byte	0x04, 0x1e
        /*05e2*/ 	.short	(.L_240 - .L_239)
.L_239:
        /*05e4*/ 	.word	0x00000000
.L_240:


//--------------------- .nv.info._ZN7cutlass13device_kernelIN5flash19enable_sm80_to_sm89INS1_16FlashAttnFwdSm80INS1_25CollectiveMainloopFwdSm80ILi4ELi1ELb0EN4cute5tupleIJNS5_1CILi128EEENS7_ILi80EEENS7_ILi64EEEEEELi64ENS_10bfloat16_tEfNS_4arch4Sm80ELb0ELb0ELb1ELb1ELb1ELb0ELb1ELb1EEENS1_21CollectiveEpilogueFwdINS6_IJS8_SA_S9_EEENS6_IJNS7_ILi1EEESI_SI_EEESC_SE_Li128ELb1ELb1ELb1ELb0EEENS1_36VarlenDynamicPersistentTileSchedulerILi128ELi80ELi128ELi128ELb1ELb1ELb0ELb0ELb1ELb1EEEEEEEEEvNT_6ParamsE --------------------------
	.section	.nv.info._ZN7cutlass13device_kernelIN5flash19enable_sm80_to_sm89INS1_16FlashAttnFwdSm80INS1_25CollectiveMainloopFwdSm80ILi4ELi1ELb0EN4cute5tupleIJNS5_1CILi128EEENS7_ILi80EEENS7_ILi64EEEEEELi64ENS_10bfloat16_tEfNS_4arch4Sm80ELb0ELb0ELb1ELb1ELb1ELb0ELb1ELb1EEENS1_21CollectiveEpilogueFwdINS6_IJS8_SA_S9_EEENS6_IJNS7_ILi1EEESI_SI_EEESC_SE_Li128ELb1ELb1ELb1ELb0EEENS1_36VarlenDynamicPersistentTileSchedulerILi128ELi80ELi128ELi128ELb1ELb1ELb0ELb0ELb1ELb1EEEEEEEEEvNT_6ParamsE,"",@"SHT_CUDA_INFO"
	.sectionflags	@""
	.align	4


	//----- nvinfo : EIATTR_CUDA_API_VERSION
	.align		4
        /*0000*/ 	.byte	0x04, 0x37
        /*0002*/ 	.short	(.L_242 - .L_241)
.L_241:
        /*0004*/ 	.word	0x00000082


	//----- nvinfo : EIATTR_SW2861232_WAR
	.align		4
.L_242:
        /*0008*/ 	.byte	0x01, 0x35
	.zero		2


	//----- nvinfo : EIATTR_PARAM_CBANK
	.align		4
        /*000c*/ 	.byte	0x04, 0x0a
        /*000e*/ 	.short	(.L_244 - .L_243)
	.align		4
.L_243:
        /*0010*/ 	.word	index@(.nv.constant0._ZN7cutlass13device_kernelIN5flash19enable_sm80_to_sm89INS1_16FlashAttnFwdSm80INS1_25CollectiveMainloopFwdSm80ILi4ELi1ELb0EN4cute5tupleIJNS5_1CILi128EEENS7_ILi80EEENS7_ILi64EEEEEELi64ENS_10bfloat16_tEfNS_4arch4Sm80ELb0ELb0ELb1ELb1ELb1ELb0ELb1ELb1EEENS1_21CollectiveEpilogueFwdINS6_IJS8_SA_S9_EEENS6_IJNS7_ILi1EEESI_SI_EEESC_SE_Li128ELb1ELb1ELb1ELb0EEENS1_36VarlenDynamicPersistentTileSchedulerILi128ELi80ELi128ELi128ELb1ELb1ELb0ELb0ELb1ELb1EEEEEEEEEvNT_6ParamsE)
        /*0014*/ 	.short	0x0160
        /*0016*/ 	.short	0x0438


	//----- nvinfo : EIATTR_CBANK_PARAM_SIZE
	.align		4
.L_244:
        /*0018*/ 	.byte	0x03, 0x19
        /*001a*/ 	.short	0x0438


	//----- nvinfo : EIATTR_KPARAM_INFO
	.align		4
        /*001c*/ 	.byte	0x04, 0x17
        /*001e*/ 	.short	(.L_246 - .L_245)
.L_245:
        /*0020*/ 	.word	0x00000000
        /*0024*/ 	.short	0x0000
        /*0026*/ 	.short	0x0000
        /*0028*/ 	.byte	0x00, 0xf0, 0xe1, 0x10


	//----- nvinfo : EIATTR_MAXREG_COUNT
	.align		4
.L_246:
        /*002c*/ 	.byte	0x03, 0x1b
        /*002e*/ 	.short	0x00ff


	//----- nvinfo : EIATTR_NUM_BARRIERS
	.align		4
        /*0030*/ 	.byte	0x02, 0x4c
        /*0032*/ 	.byte	0x06
	.zero		1


	//----- nvinfo : EIATTR_ANNOTATIONS
	.align		4
        /*0034*/ 	.byte	0x04, 0x55
        /*0036*/ 	.short	(.L_248 - .L_247)


	//   ....[0]....
.L_247:
        /* <DEDUP_REMOVED lines=106> */


	//----- nvinfo : EIATTR_MERCURY_ISA_VERSION
	.align		4
.L_248:
        /*06c8*/ 	.byte	0x03, 0x5f
        /*06ca*/ 	.short	0x0000


	//----- nvinfo : EIATTR_INT_WARP_WIDE_INSTR_OFFSETS
	.align		4
        /*06cc*/ 	.byte	0x04, 0x31
        /*06ce*/ 	.short	(.L_250 - .L_249)


	//   ....[0]....
.L_249:
        /*06d0*/ 	.word	0x0000b440


	//   ....[1]....
        /*06d4*/ 	.word	0x0000b4c0


	//----- nvinfo : EIATTR_COOP_GROUP_MASK_REGIDS
	.align		4
.L_250:
        /*06d8*/ 	.byte	0x04, 0x29
        /*06da*/ 	.short	(.L_252 - .L_251)


	//   ....[0]....
.L_251:
        /*06dc*/ 	.word	0xffffffff


	//   ....[1]....
        /*06e0*/ 	.word	0xffffffff


	//   ....[2]....
        /*06e4*/ 	.word	0xffffffff


	//   ....[3]....
        /*06e8*/ 	.word	0xffffffff


	//   ....[4]....
        /*06ec*/ 	.word	0xffffffff


	//   ....[5]....
        /*06f0*/ 	.word	0xffffffff


	//   ....[6]....
        /*06f4*/ 	.word	0xffffffff


	//   ....[7]....
        /*06f8*/ 	.word	0xffffffff


	//   ....[8]....
        /*06fc*/ 	.word	0xffffffff


	//   ....[9]....
        /*0700*/ 	.word	0xffffffff


	//   ....[10]....
        /*0704*/ 	.word	0xffffffff


	//   ....[11]....
        /*0708*/ 	.word	0xffffffff


	//   ....[12]....
        /*070c*/ 	.word	0xffffffff


	//   ....[13]....
        /*0710*/ 	.word	0xffffffff


	//   ....[14]....
        /*0714*/ 	.word	0xffffffff


	//   ....[15]....
        /*0718*/ 	.word	0xffffffff


	//   ....[16]....
        /*071c*/ 	.word	0xffffffff


	//   ....[17]....
        /*0720*/ 	.word	0xffffffff


	//   ....[18]....
        /*0724*/ 	.word	0xffffffff


	//   ....[19]....
        /*0728*/ 	.word	0xffffffff


	//   ....[20]....
        /*072c*/ 	.word	0xffffffff


	//   ....[21]....
        /*0730*/ 	.word	0xffffffff


	//   ....[22]....
        /*0734*/ 	.word	0xffffffff


	//   ....[23]....
        /*0738*/ 	.word	0xffffffff


	//   ....[24]....
        /*073c*/ 	.word	0xffffffff


	//   ....[25]....
        /*0740*/ 	.word	0xffffffff


	//   ....[26]....
        /*0744*/ 	.word	0xffffffff


	//   ....[27]....
        /*0748*/ 	.word	0xffffffff


	//   ....[28]....
        /*074c*/ 	.word	0xffffffff


	//   ....[29]....
        /*0750*/ 	.word	0xffffffff


	//   ....[30]....
        /*0754*/ 	.word	0xffffffff


	//   ....[31]....
        /*0758*/ 	.word	0xffffffff


	//   ....[32]....
        /*075c*/ 	.word	0xffffffff


	//   ....[33]....
        /*0760*/ 	.word	0xffffffff


	//   ....[34]....
        /*0764*/ 	.word	0xffffffff


	//   ....[35]....
        /*0768*/ 	.word	0xffffffff


	//   ....[36]....
        /*076c*/ 	.word	0xffffffff


	//   ....[37]....
        /*0770*/ 	.word	0xffffffff


	//   ....[38]....
        /*0774*/ 	.word	0xffffffff


	//   ....[39]....
        /*0778*/ 	.word	0xffffffff


	//   ....[40]....
        /*077c*/ 	.word	0xffffffff


	//   ....[41]....
        /*0780*/ 	.word	0xffffffff


	//   ....[42]....
        /*0784*/ 	.word	0xffffffff


	//   ....[43]....
        /*0788*/ 	.word	0xffffffff


	//   ....[44]....
        /*078c*/ 	.word	0xffffffff


	//   ....[45]....
        /*0790*/ 	.word	0xffffffff


	//   ....[46]....
        /*0794*/ 	.word	0xffffffff


	//   ....[47]....
        /*0798*/ 	.word	0xffffffff


	//   ....[48]....
        /*079c*/ 	.word	0xffffffff


	//   ....[49]....
        /*07a0*/ 	.word	0xffffffff


	//   ....[50]....
        /*07a4*/ 	.word	0xffffffff


	//   ....[51]....
        /*07a8*/ 	.word	0xffffffff


	//   ....[52]....
        /*07ac*/ 	.word	0xffffffff


	//   ....[53]....
        /*07b0*/ 	.word	0xffffffff


	//   ....[54]....
        /*07b4*/ 	.word	0xffffffff


	//   ....[55]....
        /*07b8*/ 	.word	0xffffffff


	//   ....[56]....
        /*07bc*/ 	.word	0xffffffff


	//   ....[57]....
        /*07c0*/ 	.word	0xffffffff


	//   ....[58]....
        /*07c4*/ 	.word	0xffffffff


	//   ....[59]....
        /*07c8*/ 	.word	0xffffffff


	//   ....[60]....
        /*07cc*/ 	.word	0xffffffff


	//   ....[61]....
        /*07d0*/ 	.word	0xffffffff


	//   ....[62]....
        /*07d4*/ 	.word	0xffffffff


	//   ....[63]....
        /*07d8*/ 	.word	0xffffffff


	//   ....[64]....
        /*07dc*/ 	.word	0xffffffff


	//   ....[65]....
        /*07e0*/ 	.word	0xffffffff


	//   ....[66]....
        /*07e4*/ 	.word	0xffffffff


	//   ....[67]....
        /*07e8*/ 	.word	0xffffffff


	//   ....[68]....
        /*07ec*/ 	.word	0xffffffff


	//   ....[69]....
        /*07f0*/ 	.word	0xffffffff


	//   ....[70]....
        /*07f4*/ 	.word	0xffffffff


	//   ....[71]....
        /*07f8*/ 	.word	0xffffffff


	//   ....[72]....
        /*07fc*/ 	.word	0xffffffff


	//   ....[73]....
        /*0800*/ 	.word	0xffffffff


	//   ....[74]....
        /*0804*/ 	.word	0xffffffff


	//   ....[75]....
        /*0808*/ 	.word	0xffffffff


	//   ....[76]....
        /*080c*/ 	.word	0xffffffff


	//   ....[77]....
        /*0810*/ 	.word	0xffffffff


	//   ....[78]....
        /*0814*/ 	.word	0xffffffff


	//   ....[79]....
        /*0818*/ 	.word	0xffffffff


	//   ....[80]....
        /*081c*/ 	.word	0xffffffff


	//   ....[81]....
        /*0820*/ 	.word	0xffffffff


	//   ....[82]....
        /*0824*/ 	.word	0xffffffff


	//   ....[83]....
        /*0828*/ 	.word	0xffffffff


	//   ....[84]....
        /*082c*/ 	.word	0xffffffff


	//   ....[85]....
        /*0830*/ 	.word	0xffffffff


	//   ....[86]....
        /*0834*/ 	.word	0xffffffff


	//   ....[87]....
        /*0838*/ 	.word	0xffffffff


	//   ....[88]....
        /*083c*/ 	.word	0xffffffff


	//   ....[89]....
        /*0840*/ 	.word	0xffffffff


	//   ....[90]....
        /*0844*/ 	.word	0xffffffff


	//   ....[91]....
        /*0848*/ 	.word	0xffffffff


	//   ....[92]....
        /*084c*/ 	.word	0xffffffff


	//   ....[93]....
        /*0850*/ 	.word	0xffffffff


	//   ....[94]....
        /*0854*/ 	.word	0xffffffff


	//   ....[95]....
        /*0858*/ 	.word	0xffffffff


	//   ....[96]....
        /*085c*/ 	.word	0xffffffff


	//   ....[97]....
        /*0860*/ 	.word	0xffffffff


	//   ....[98]....
        /*0864*/ 	.word	0xffffffff


	//   ....[99]....
        /*0868*/ 	.word	0xffffffff


	//   ....[100]....
        /*086c*/ 	.word	0xffffffff


	//   ....[101]....
        /*0870*/ 	.word	0xffffffff


	//   ....[102]....
        /*0874*/ 	.word	0xffffffff


	//   ....[103]....
        /*0878*/ 	.word	0xffffffff


	//   ....[104]....
        /*087c*/ 	.word	0xffffffff


	//   ....[105]....
        /*0880*/ 	.word	0xffffffff


	//   ....[106]....
        /*0884*/ 	.word	0xffffffff


	//   ....[107]....
        /*0888*/ 	.word	0xffffffff


	//   ....[108]....
        /*088c*/ 	.word	0xffffffff


	//   ....[109]....
        /*0890*/ 	.word	0xffffffff


	//   ....[110]....
        /*0894*/ 	.word	0xffffffff


	//   ....[111]....
        /*0898*/ 	.word	0xffffffff


	//   ....[112]....
        /*089c*/ 	.word	0xffffffff


	//   ....[113]....
        /*08a0*/ 	.word	0xffffffff


	//   ....[114]....
        /*08a4*/ 	.word	0xffffffff


	//   ....[115]....
        /*08a8*/ 	.word	0xffffffff


	//   ....[116]....
        /*08ac*/ 	.word	0xffffffff


	//   ....[117]....
        /*08b0*/ 	.word	0xffffffff


	//   ....[118]....
        /*08b4*/ 	.word	0xffffffff


	//   ....[119]....
        /*08b8*/ 	.word	0xffffffff


	//   ....[120]....
        /*08bc*/ 	.word	0xffffffff


	//   ....[121]....
        /*08c0*/ 	.word	0xffffffff


	//   ....[122]....
        /*08c4*/ 	.word	0xffffffff


	//   ....[123]....
        /*08c8*/ 	.word	0xffffffff


	//   ....[124]....
        /*08cc*/ 	.word	0xffffffff


	//   ....[125]....
        /*08d0*/ 	.word	0xffffffff


	//   ....[126]....
        /*08d4*/ 	.word	0xffffffff


	//   ....[127]....
        /*08d8*/ 	.word	0xffffffff


	//   ....[128]....
        /*08dc*/ 	.word	0xffffffff


	//   ....[129]....
        /*08e0*/ 	.word	0xffffffff


	//   ....[130]....
        /*08e4*/ 	.word	0xffffffff


	//   ....[131]....
        /*08e8*/ 	.word	0xffffffff


	//   ....[132]....
        /*08ec*/ 	.word	0xffffffff


	//   ....[133]....
        /*08f0*/ 	.word	0xffffffff


	//   ....[134]....
        /*08f4*/ 	.word	0xffffffff


	//   ....[135]....
        /*08f8*/ 	.word	0xffffffff


	//   ....[136]....
        /*08fc*/ 	.word	0xffffffff


	//   ....[137]....
        /*0900*/ 	.word	0xffffffff


	//   ....[138]....
        /*0904*/ 	.word	0xffffffff


	//   ....[139]....
        /*0908*/ 	.word	0xffffffff


	//   ....[140]....
        /*090c*/ 	.word	0xffffffff


	//   ....[141]....
        /*0910*/ 	.word	0xffffffff


	//   ....[142]....
        /*0914*/ 	.word	0xffffffff


	//   ....[143]....
        /*0918*/ 	.word	0xffffffff


	//   ....[144]....
        /*091c*/ 	.word	0xffffffff


	//   ....[145]....
        /*0920*/ 	.word	0xffffffff


	//   ....[146]....
        /*0924*/ 	.word	0xffffffff


	//   ....[147]....
        /*0928*/ 	.word	0xffffffff


	//   ....[148]....
        /*092c*/ 	.word	0xffffffff


	//   ....[149]....
        /*0930*/ 	.word	0xffffffff


	//   ....[150]....
        /*0934*/ 	.word	0xffffffff


	//   ....[151]....
        /*0938*/ 	.word	0xffffffff


	//   ....[152]....
        /*093c*/ 	.word	0xffffffff


	//   ....[153]....
        /*0940*/ 	.word	0xffffffff


	//   ....[154]....
        /*0944*/ 	.word	0xffffffff


	//   ....[155]....
        /*0948*/ 	.word	0xffffffff


	//   ....[156]....
        /*094c*/ 	.word	0xffffffff


	//   ....[157]....
        /*0950*/ 	.word	0xffffffff


	//   ....[158]....
        /*0954*/ 	.word	0xffffffff


	//   ....[159]....
        /*0958*/ 	.word	0xffffffff


	//   ....[160]....
        /*095c*/ 	.word	0xffffffff


	//   ....[161]....
        /*0960*/ 	.word	0xffffffff


	//   ....[162]....
        /*0964*/ 	.word	0xffffffff


	//   ....[163]....
        /*0968*/ 	.word	0xffffffff


	//   ....[164]....
        /*096c*/ 	.word	0xffffffff


	//   ....[165]....
        /*0970*/ 	.word	0xffffffff


	//   ....[166]....
        /*0974*/ 	.word	0xffffffff


	//   ....[167]....
        /*0978*/ 	.word	0xffffffff


	//   ....[168]....
        /*097c*/ 	.word	0xffffffff


	//   ....[169]....
        /*0980*/ 	.word	0xffffffff


	//   ....[170]....
        /*0984*/ 	.word	0xffffffff


	//   ....[171]....
        /*0988*/ 	.word	0xffffffff


	//   ....[172]....
        /*098c*/ 	.word	0xffffffff


	//   ....[173]....
        /*0990*/ 	.word	0xffffffff


	//   ....[174]....
        /*0994*/ 	.word	0xffffffff


	//   ....[175]....
        /*0998*/ 	.word	0xffffffff


	//   ....[176]....
        /*099c*/ 	.word	0xffffffff


	//   ....[177]....
        /*09a0*/ 	.word	0xffffffff


	//   ....[178]....
        /*09a4*/ 	.word	0xffffffff


	//   ....[179]....
        /*09a8*/ 	.word	0xffffffff


	//   ....[180]....
        /*09ac*/ 	.word	0xffffffff


	//   ....[181]....
        /*09b0*/ 	.word	0xffffffff


	//   ....[182]....
        /*09b4*/ 	.word	0xffffffff


	//   ....[183]....
        /*09b8*/ 	.word	0xffffffff


	//   ....[184]....
        /*09bc*/ 	.word	0xffffffff


	//   ....[185]....
        /*09c0*/ 	.word	0xffffffff


	//   ....[186]....
        /*09c4*/ 	.word	0xffffffff


	//   ....[187]....
        /*09c8*/ 	.word	0xffffffff


	//   ....[188]....
        /*09cc*/ 	.word	0xffffffff


	//   ....[189]....
        /*09d0*/ 	.word	0xffffffff


	//   ....[190]....
        /*09d4*/ 	.word	0xffffffff


	//   ....[191]....
        /*09d8*/ 	.word	0xffffffff


	//   ....[192]....
        /*09dc*/ 	.word	0xffffffff


	//   ....[193]....
        /*09e0*/ 	.word	0xffffffff


	//   ....[194]....
        /*09e4*/ 	.word	0xffffffff


	//   ....[195]....
        /*09e8*/ 	.word	0xffffffff


	//   ....[196]....
        /*09ec*/ 	.word	0xffffffff


	//   ....[197]....
        /*09f0*/ 	.word	0xffffffff


	//   ....[198]....
        /*09f4*/ 	.word	0xffffffff


	//   ....[199]....
        /*09f8*/ 	.word	0xffffffff


	//   ....[200]....
        /*09fc*/ 	.word	0xffffffff


	//   ....[201]....
        /*0a00*/ 	.word	0xffffffff


	//   ....[202]....
        /*0a04*/ 	.word	0xffffffff


	//   ....[203]....
        /*0a08*/ 	.word	0xffffffff


	//   ....[204]....
        /*0a0c*/ 	.word	0xffffffff


	//   ....[205]....
        /*0a10*/ 	.word	0xffffffff


	//   ....[206]....
        /*0a14*/ 	.word	0xffffffff


	//   ....[207]....
        /*0a18*/ 	.word	0xffffffff


	//   ....[208]....
        /*0a1c*/ 	.word	0xffffffff


	//   ....[209]....
        /*0a20*/ 	.word	0xffffffff


	//   ....[210]....
        /*0a24*/ 	.word	0xffffffff


	//   ....[211]....
        /*0a28*/ 	.word	0xffffffff


	//   ....[212]....
        /*0a2c*/ 	.word	0xffffffff


	//   ....[213]....
        /*0a30*/ 	.word	0xffffffff


	//   ....[214]....
        /*0a34*/ 	.word	0xffffffff


	//   ....[215]....
        /*0a38*/ 	.word	0xffffffff


	//   ....[216]....
        /*0a3c*/ 	.word	0xffffffff


	//   ....[217]....
        /*0a40*/ 	.word	0xffffffff


	//   ....[218]....
        /*0a44*/ 	.word	0xffffffff


	//   ....[219]....
        /*0a48*/ 	.word	0xffffffff


	//   ....[220]....
        /*0a4c*/ 	.word	0xffffffff


	//   ....[221]....
        /*0a50*/ 	.word	0xffffffff


	//   ....[222]....
        /*0a54*/ 	.word	0xffffffff


	//   ....[223]....
        /*0a58*/ 	.word	0xffffffff


	//   ....[224]....
        /*0a5c*/ 	.word	0xffffffff


	//   ....[225]....
        /*0a60*/ 	.word	0xffffffff


	//   ....[226]....
        /*0a64*/ 	.word	0xffffffff


	//   ....[227]....
        /*0a68*/ 	.word	0xffffffff


	//   ....[228]....
        /*0a6c*/ 	.word	0xffffffff


	//   ....[229]....
        /*0a70*/ 	.word	0xffffffff


	//   ....[230]....
        /*0a74*/ 	.word	0xffffffff


	//   ....[231]....
        /*0a78*/ 	.word	0xffffffff


	//   ....[232]....
        /*0a7c*/ 	.word	0xffffffff


	//   ....[233]....
        /*0a80*/ 	.word	0xffffffff


	//   ....[234]....
        /*0a84*/ 	.word	0xffffffff


	//   ....[235]....
        /*0a88*/ 	.word	0xffffffff


	//   ....[236]....
        /*0a8c*/ 	.word	0xffffffff


	//   ....[237]....
        /*0a90*/ 	.word	0xffffffff


	//   ....[238]....
        /*0a94*/ 	.word	0xffffffff


	//   ....[239]....
        /*0a98*/ 	.word	0xffffffff


	//   ....[240]....
        /*0a9c*/ 	.word	0xffffffff


	//   ....[241]....
        /*0aa0*/ 	.word	0xffffffff


	//   ....[242]....
        /*0aa4*/ 	.word	0xffffffff


	//   ....[243]....
        /*0aa8*/ 	.word	0xffffffff


	//   ....[244]....
        /*0aac*/ 	.word	0xffffffff


	//   ....[245]....
        /*0ab0*/ 	.word	0xffffffff


	//   ....[246]....
        /*0ab4*/ 	.word	0xffffffff


	//   ....[247]....
        /*0ab8*/ 	.word	0xffffffff


	//   ....[248]....
        /*0abc*/ 	.word	0xffffffff


	//   ....[249]....
        /*0ac0*/ 	.word	0xffffffff


	//   ....[250]....
        /*0ac4*/ 	.word	0xffffffff


	//   ....[251]....
        /*0ac8*/ 	.word	0xffffffff


	//   ....[252]....
        /*0acc*/ 	.word	0xffffffff


	//   ....[253]....
        /*0ad0*/ 	.word	0xffffffff


	//   ....[254]....
        /*0ad4*/ 	.word	0xffffffff


	//   ....[255]....
        /*0ad8*/ 	.word	0xffffffff


	//   ....[0]....
        /*0adc*/ 	.word	0xffffffff


	//   ....[1]....
        /*0ae0*/ 	.word	0xffffffff


	//   ....[2]....
        /*0ae4*/ 	.word	0xffffffff


	//   ....[3]....
        /*0ae8*/ 	.word	0xffffffff


	//   ....[4]....
        /*0aec*/ 	.word	0xffffffff


	//   ....[5]....
        /*0af0*/ 	.word	0xffffffff


	//   ....[6]....
        /*0af4*/ 	.word	0xffffffff


	//   ....[7]....
        /*0af8*/ 	.word	0xffffffff


	//   ....[8]....
        /*0afc*/ 	.word	0xffffffff


	//   ....[9]....
        /*0b00*/ 	.word	0xffffffff


	//   ....[10]....
        /*0b04*/ 	.word	0xffffffff


	//   ....[11]....
        /*0b08*/ 	.word	0xffffffff


	//   ....[12]....
        /*0b0c*/ 	.word	0xffffffff


	//   ....[13]....
        /*0b10*/ 	.word	0xffffffff


	//   ....[14]....
        /*0b14*/ 	.word	0xffffffff


	//   ....[15]....
        /*0b18*/ 	.word	0xffffffff


	//   ....[16]....
        /*0b1c*/ 	.word	0xffffffff


	//   ....[17]....
        /*0b20*/ 	.word	0xffffffff


	//   ....[18]....
        /*0b24*/ 	.word	0xffffffff


	//   ....[19]....
        /*0b28*/ 	.word	0xffffffff


	//   ....[20]....
        /*0b2c*/ 	.word	0xffffffff


	//   ....[21]....
        /*0b30*/ 	.word	0xffffffff


	//   ....[22]....
        /*0b34*/ 	.word	0xffffffff


	//   ....[23]....
        /*0b38*/ 	.word	0xffffffff


	//   ....[24]....
        /*0b3c*/ 	.word	0xffffffff


	//   ....[25]....
        /*0b40*/ 	.word	0xffffffff


	//   ....[26]....
        /*0b44*/ 	.word	0xffffffff


	//   ....[27]....
        /*0b48*/ 	.word	0xffffffff


	//   ....[28]....
        /*0b4c*/ 	.word	0xffffffff


	//   ....[29]....
        /*0b50*/ 	.word	0xffffffff


	//   ....[30]....
        /*0b54*/ 	.word	0xffffffff


	//   ....[31]....
        /*0b58*/ 	.word	0xffffffff


	//   ....[32]....
        /*0b5c*/ 	.word	0xffffffff


	//   ....[33]....
        /*0b60*/ 	.word	0xffffffff


	//   ....[34]....
        /*0b64*/ 	.word	0xffffffff


	//   ....[35]....
        /*0b68*/ 	.word	0xffffffff


	//   ....[36]....
        /*0b6c*/ 	.word	0xffffffff


	//   ....[37]....
        /*0b70*/ 	.word	0xffffffff


	//   ....[38]....
        /*0b74*/ 	.word	0xffffffff


	//   ....[39]....
        /*0b78*/ 	.word	0xffffffff


	//   ....[40]....
        /*0b7c*/ 	.word	0xffffffff


	//   ....[41]....
        /*0b80*/ 	.word	0xffffffff


	//   ....[42]....
        /*0b84*/ 	.word	0xffffffff


	//   ....[43]....
        /*0b88*/ 	.word	0xffffffff


	//   ....[44]....
        /*0b8c*/ 	.word	0xffffffff


	//   ....[45]....
        /*0b90*/ 	.word	0xffffffff


	//----- nvinfo : EIATTR_COOP_GROUP_INSTR_OFFSETS
	.align		4
.L_252:
        /*0b94*/ 	.byte	0x04, 0x28
        /*0b96*/ 	.short	(.L_254 - .L_253)


	//   ....[0]....
.L_253:
        /*0b98*/ 	.word	0x00000050


	//   ....[1]....
        /*0b9c*/ 	.word	0x00000200


	//   ....[2]....
        /*0ba0*/ 	.word	0x00000230


	//   ....[3]....
        /*0ba4*/ 	.word	0x00000260


	//   ....[4]....
        /*0ba8*/ 	.word	0x00000290


	//   ....[5]....
        /*0bac*/ 	.word	0x000002c0


	//   ....[6]....
        /*0bb0*/ 	.word	0x000002f0


	//   ....[7]....
        /*0bb4*/ 	.word	0x00000460


	//   ....[8]....
        /*0bb8*/ 	.word	0x000004a0


	//   ....[9]....
        /*0bbc*/ 	.word	0x000004d0


	//   ....[10]....
        /*0bc0*/ 	.word	0x00000500


	//   ....[11]....
        /*0bc4*/ 	.word	0x00000530


	//   ....[12]....
        /*0bc8*/ 	.word	0x00000560


	//   ....[13]....
        /*0bcc*/ 	.word	0x000005f0


	//   ....[14]....
        /*0bd0*/ 	.word	0x00000620


	//   ....[15]....
        /*0bd4*/ 	.word	0x00000640


	//   ....[16]....
        /*0bd8*/ 	.word	0x000006a0


	//   ....[17]....
        /*0bdc*/ 	.word	0x000021b0


	//   ....[18]....
        /*0be0*/ 	.word	0x000021d0


	//   ....[19]....
        /*0be4*/ 	.word	0x00002310


	//   ....[20]....
        /*0be8*/ 	.word	0x00002320


	//   ....[21]....
        /*0bec*/ 	.word	0x00002400


	//   ....[22]....
        /*0bf0*/ 	.word	0x00002420


	//   ....[23]....
        /*0bf4*/ 	.word	0x00002500


	//   ....[24]....
        /*0bf8*/ 	.word	0x00002510


	//   ....[25]....
        /*0bfc*/ 	.word	0x000025f0


	//   ....[26]....
        /*0c00*/ 	.word	0x00002610


	//   ....[27]....
        /*0c04*/ 	.word	0x000026f0


	//   ....[28]....
        /*0c08*/ 	.word	0x00002700


	//   ....[29]....
        /*0c0c*/ 	.word	0x000027e0


	//   ....[30]....
        /*0c10*/ 	.word	0x00002800


	//   ....[31]....
        /*0c14*/ 	.word	0x000028e0


	//   ....[32]....
        /*0c18*/ 	.word	0x000028f0


	//   ....[33]....
        /*0c1c*/ 	.word	0x00002db0


	//   ....[34]....
        /*0c20*/ 	.word	0x00002dc0


	//   ....[35]....
        /*0c24*/ 	.word	0x00002dd0


	//   ....[36]....
        /*0c28*/ 	.word	0x00002de0


	//   ....[37]....
        /*0c2c*/ 	.word	0x00002df0


	//   ....[38]....
        /*0c30*/ 	.word	0x00002e00


	//   ....[39]....
        /*0c34*/ 	.word	0x00002e10


	//   ....[40]....
        /*0c38*/ 	.word	0x00002e30


	//   ....[41]....
        /*0c3c*/ 	.word	0x00002e50


	//   ....[42]....
        /*0c40*/ 	.word	0x00002e80


	//   ....[43]....
        /*0c44*/ 	.word	0x00003080


	//   ....[44]....
        /*0c48*/ 	.word	0x000030b0


	//   ....[45]....
        /*0c4c*/ 	.word	0x000030e0


	//   ....[46]....
        /*0c50*/ 	.word	0x00003120


	//   ....[47]....
        /*0c54*/ 	.word	0x00003140


	//   ....[48]....
        /*0c58*/ 	.word	0x00003160


	//   ....[49]....
        /*0c5c*/ 	.word	0x00003180


	//   ....[50]....
        /*0c60*/ 	.word	0x00003190


	//   ....[51]....
        /*0c64*/ 	.word	0x000031b0


	//   ....[52]....
        /*0c68*/ 	.word	0x000031c0


	//   ....[53]....
        /*0c6c*/ 	.word	0x000045f0


	//   ....[54]....
        /*0c70*/ 	.word	0x00004610


	//   ....[55]....
        /*0c74*/ 	.word	0x00004630


	//   ....[56]....
        /*0c78*/ 	.word	0x00004640


	//   ....[57]....
        /*0c7c*/ 	.word	0x00004650


	//   ....[58]....
        /*0c80*/ 	.word	0x00004660


	//   ....[59]....
        /*0c84*/ 	.word	0x00004670


	//   ....[60]....
        /*0c88*/ 	.word	0x00004680


	//   ....[61]....
        /*0c8c*/ 	.word	0x000046b0


	//   ....[62]....
        /*0c90*/ 	.word	0x000046e0


	//   ....[63]....
        /*0c94*/ 	.word	0x00005360


	//   ....[64]....
        /*0c98*/ 	.word	0x00005390


	//   ....[65]....
        /*0c9c*/ 	.word	0x000053a0


	//   ....[66]....
        /*0ca0*/ 	.word	0x000053b0


	//   ....[67]....
        /*0ca4*/ 	.word	0x000053c0


	//   ....[68]....
        /*0ca8*/ 	.word	0x000053f0


	//   ....[69]....
        /*0cac*/ 	.word	0x00005410


	//   ....[70]....
        /*0cb0*/ 	.word	0x00005430


	//   ....[71]....
        /*0cb4*/ 	.word	0x00007060


	//   ....[72]....
        /*0cb8*/ 	.word	0x00007080


	//   ....[73]....
        /*0cbc*/ 	.word	0x000070d0


	//   ....[74]....
        /*0cc0*/ 	.word	0x00007100


	//   ....[75]....
        /*0cc4*/ 	.word	0x00007130


	//   ....[76]....
        /*0cc8*/ 	.word	0x00007150


	//   ....[77]....
        /*0ccc*/ 	.word	0x00007170


	//   ....[78]....
        /*0cd0*/ 	.word	0x00007190


	//   ....[79]....
        /*0cd4*/ 	.word	0x000071b0


	//   ....[80]....
        /*0cd8*/ 	.word	0x000071d0


	//   ....[81]....
        /*0cdc*/ 	.word	0x00008530


	//   ....[82]....
        /*0ce0*/ 	.word	0x00008550


	//   ....[83]....
        /*0ce4*/ 	.word	0x00008580


	//   ....[84]....
        /*0ce8*/ 	.word	0x000085a0


	//   ....[85]....
        /*0cec*/ 	.word	0x000085b0


	//   ....[86]....
        /*0cf0*/ 	.word	0x000085c0


	//   ....[87]....
        /*0cf4*/ 	.word	0x000085d0


	//   ....[88]....
        /*0cf8*/ 	.word	0x000085e0


	//   ....[89]....
        /*0cfc*/ 	.word	0x000085f0


	//   ....[90]....
        /*0d00*/ 	.word	0x00008600


	//   ....[91]....
        /*0d04*/ 	.word	0x00008c90


	//   ....[92]....
        /*0d08*/ 	.word	0x00008ca0


	//   ....[93]....
        /*0d0c*/ 	.word	0x00008cb0


	//   ....[94]....
        /*0d10*/ 	.word	0x00008cc0


	//   ....[95]....
        /*0d14*/ 	.word	0x00008d00


	//   ....[96]....
        /*0d18*/ 	.word	0x00008d20


	//   ....[97]....
        /*0d1c*/ 	.word	0x00008d30


	//   ....[98]....
        /*0d20*/ 	.word	0x00008d40


	//   ....[99]....
        /*0d24*/ 	.word	0x0000ac90


	//   ....[100]....
        /*0d28*/ 	.word	0x0000aca0


	//   ....[101]....
        /*0d2c*/ 	.word	0x0000acb0


	//   ....[102]....
        /*0d30*/ 	.word	0x0000acc0


	//   ....[103]....
        /*0d34*/ 	.word	0x0000acf0


	//   ....[104]....
        /*0d38*/ 	.word	0x0000ad10


	//   ....[105]....
        /*0d3c*/ 	.word	0x0000ad30


	//   ....[106]....
        /*0d40*/ 	.word	0x0000ad40


	//   ....[107]....
        /*0d44*/ 	.word	0x0000bf60


	//   ....[108]....
        /*0d48*/ 	.word	0x0000bf70


	//   ....[109]....
        /*0d4c*/ 	.word	0x0000bf80


	//   ....[110]....
        /*0d50*/ 	.word	0x0000bf90


	//   ....[111]....
        /*0d54*/ 	.word	0x0000bfa0


	//   ....[112]....
        /*0d58*/ 	.word	0x0000bfb0


	//   ....[113]....
        /*0d5c*/ 	.word	0x0000bfc0


	//   ....[114]....
        /*0d60*/ 	.word	0x0000bfd0


	//   ....[115]....
        /*0d64*/ 	.word	0x0000c3d0


	//   ....[116]....
        /*0d68*/ 	.word	0x0000c3f0


	//   ....[117]....
        /*0d6c*/ 	.word	0x0000c4c0


	//   ....[118]....
        /*0d70*/ 	.word	0x0000c4d0


	//   ....[119]....
        /*0d74*/ 	.word	0x0000c550


	//   ....[120]....
        /*0d78*/ 	.word	0x0000c570


	//   ....[121]....
        /*0d7c*/ 	.word	0x0000c5f0


	//   ....[122]....
        /*0d80*/ 	.word	0x0000c600


	//   ....[123]....
        /*0d84*/ 	.word	0x0000c680


	//   ....[124]....
        /*0d88*/ 	.word	0x0000c6a0


	//   ....[125]....
        /*0d8c*/ 	.word	0x0000c720


	//   ....[126]....
        /*0d90*/ 	.word	0x0000c730


	//   ....[127]....
        /*0d94*/ 	.word	0x0000c7b0


	//   ....[128]....
        /*0d98*/ 	.word	0x0000c7d0


	//   ....[129]....
        /*0d9c*/ 	.word	0x0000c850


	//   ....[130]....
        /*0da0*/ 	.word	0x0000c860


	//   ....[131]....
        /*0da4*/ 	.word	0x0000cb00


	//   ....[132]....
        /*0da8*/ 	.word	0x0000cb20


	//   ....[133]....
        /*0dac*/ 	.word	0x0000ce70


	//   ....[134]....
        /*0db0*/ 	.word	0x0000ce80


	//   ....[135]....
        /*0db4*/ 	.word	0x0000d1d0


	//   ....[136]....
        /*0db8*/ 	.word	0x0000d1f0


	//   ....[137]....
        /*0dbc*/ 	.word	0x0000d540


	//   ....[138]....
        /*0dc0*/ 	.word	0x0000d550


	//   ....[139]....
        /*0dc4*/ 	.word	0x0000e050


	//   ....[140]....
        /*0dc8*/ 	.word	0x0000e070


	//   ....[141]....
        /*0dcc*/ 	.word	0x0000e150


	//   ....[142]....
        /*0dd0*/ 	.word	0x0000e160


	//   ....[143]....
        /*0dd4*/ 	.word	0x0000e1e0


	//   ....[144]....
        /*0dd8*/ 	.word	0x0000e200


	//   ....[145]....
        /*0ddc*/ 	.word	0x0000e280


	//   ....[146]....
        /*0de0*/ 	.word	0x0000e290


	//   ....[147]....
        /*0de4*/ 	.word	0x0000e310


	//   ....[148]....
        /*0de8*/ 	.word	0x0000e330


	//   ....[149]....
        /*0dec*/ 	.word	0x0000e3b0


	//   ....[150]....
        /*0df0*/ 	.word	0x0000e3c0


	//   ....[151]....
        /*0df4*/ 	.word	0x0000e440


	//   ....[152]....
        /*0df8*/ 	.word	0x0000e460


	//   ....[153]....
        /*0dfc*/ 	.word	0x0000e4e0


	//   ....[154]....
        /*0e00*/ 	.word	0x0000e4f0


	//   ....[155]....
        /*0e04*/ 	.word	0x0000e650


	//   ....[156]....
        /*0e08*/ 	.word	0x0000e670


	//   ....[157]....
        /*0e0c*/ 	.word	0x0000e7a0


	//   ....[158]....
        /*0e10*/ 	.word	0x0000e7e0


	//   ....[159]....
        /*0e14*/ 	.word	0x0000e810


	//   ....[160]....
        /*0e18*/ 	.word	0x0000e840


	//   ....[161]....
        /*0e1c*/ 	.word	0x0000e870


	//   ....[162]....
        /*0e20*/ 	.word	0x0000e8a0


	//   ....[163]....
        /*0e24*/ 	.word	0x0000ea00


	//   ....[164]....
        /*0e28*/ 	.word	0x0000ea40


	//   ....[165]....
        /*0e2c*/ 	.word	0x0000ea70


	//   ....[166]....
        /*0e30*/ 	.word	0x0000eaa0


	//   ....[167]....
        /*0e34*/ 	.word	0x0000ead0


	//   ....[168]....
        /*0e38*/ 	.word	0x0000eb00


	//   ....[169]....
        /*0e3c*/ 	.word	0x0000eb90


	//   ....[170]....
        /*0e40*/ 	.word	0x0000ebc0


	//   ....[171]....
        /*0e44*/ 	.word	0x0000ebd0


	//   ....[172]....
        /*0e48*/ 	.word	0x0000ec30


	//   ....[173]....
        /*0e4c*/ 	.word	0x0000f210


	//   ....[174]....
        /*0e50*/ 	.word	0x0000f270


	//   ....[175]....
        /*0e54*/ 	.word	0x0000f2c0


	//   ....[176]....
        /*0e58*/ 	.word	0x0000f310


	//   ....[177]....
        /*0e5c*/ 	.word	0x0000f360


	//   ....[178]....
        /*0e60*/ 	.word	0x0000f3d0


	//   ....[179]....
        /*0e64*/ 	.word	0x0000f420


	//   ....[180]....
        /*0e68*/ 	.word	0x0000f480


	//   ....[181]....
        /*0e6c*/ 	.word	0x0000f4f0


	//   ....[182]....
        /*0e70*/ 	.word	0x0000f550


	//   ....[183]....
        /*0e74*/ 	.word	0x0000f5c0


	//   ....[184]....
        /*0e78*/ 	.word	0x0000f630


	//   ....[185]....
        /*0e7c*/ 	.word	0x0000f6a0


	//   ....[186]....
        /*0e80*/ 	.word	0x0000f700


	//   ....[187]....
        /*0e84*/ 	.word	0x0000f770


	//   ....[188]....
        /*0e88*/ 	.word	0x0000f7e0


	//   ....[189]....
        /*0e8c*/ 	.word	0x0000f850


	//   ....[190]....
        /*0e90*/ 	.word	0x0000f8b0


	//   ....[191]....
        /*0e94*/ 	.word	0x0000f920


	//   ....[192]....
        /*0e98*/ 	.word	0x0000f990


	//   ....[193]....
        /*0e9c*/ 	.word	0x0000fa00


	//   ....[194]....
        /*0ea0*/ 	.word	0x0000fa60


	//   ....[195]....
        /*0ea4*/ 	.word	0x0000fad0


	//   ....[196]....
        /*0ea8*/ 	.word	0x0000fb40


	//   ....[197]....
        /*0eac*/ 	.word	0x0000fbb0


	//   ....[198]....
        /*0eb0*/ 	.word	0x0000fc10


	//   ....[199]....
        /*0eb4*/ 	.word	0x0000fc80


	//   ....[200]....
        /*0eb8*/ 	.word	0x0000fcf0


	//   ....[201]....
        /*0ebc*/ 	.word	0x0000fdc0


	//   ....[202]....
        /*0ec0*/ 	.word	0x0000fe20


	//   ....[203]....
        /*0ec4*/ 	.word	0x0000ff00


	//   ....[204]....
        /*0ec8*/ 	.word	0x0000ff60


	//   ....[205]....
        /*0ecc*/ 	.word	0x00010040


	//   ....[206]....
        /*0ed0*/ 	.word	0x000100a0


	//   ....[207]....
        /*0ed4*/ 	.word	0x00010180


	//   ....[208]....
        /*0ed8*/ 	.word	0x000101e0


	//   ....[209]....
        /*0edc*/ 	.word	0x00010230


	//   ....[210]....
        /*0ee0*/ 	.word	0x00010280


	//   ....[211]....
        /*0ee4*/ 	.word	0x000102d0


	//   ....[212]....
        /*0ee8*/ 	.word	0x00010320


	//   ....[213]....
        /*0eec*/ 	.word	0x00010370


	//   ....[214]....
        /*0ef0*/ 	.word	0x000103c0


	//   ....[215]....
        /*0ef4*/ 	.word	0x00010410


	//   ....[216]....
        /*0ef8*/ 	.word	0x00010460


	//   ....[217]....
        /*0efc*/ 	.word	0x000104c0


	//   ....[218]....
        /*0f00*/ 	.word	0x00010520


	//   ....[219]....
        /*0f04*/ 	.word	0x00010590


	//   ....[220]....
        /*0f08*/ 	.word	0x00010670


	//   ....[221]....
        /*0f0c*/ 	.word	0x000106d0


	//   ....[222]....
        /*0f10*/ 	.word	0x000107b0


	//   ....[223]....
        /*0f14*/ 	.word	0x00010810


	//   ....[224]....
        /*0f18*/ 	.word	0x000108f0


	//   ....[225]....
        /*0f1c*/ 	.word	0x00010950


	//   ....[226]....
        /*0f20*/ 	.word	0x00010a30


	//   ....[227]....
        /*0f24*/ 	.word	0x00010a90


	//   ....[228]....
        /*0f28*/ 	.word	0x00010ae0


	//   ....[229]....
        /*0f2c*/ 	.word	0x00010b20


	//   ....[230]....
        /*0f30*/ 	.word	0x00010b70


	//   ....[231]....
        /*0f34*/ 	.word	0x00010bb0


	//   ....[232]....
        /*0f38*/ 	.word	0x00010c00


	//   ....[233]....
        /*0f3c*/ 	.word	0x00010c40


	//   ....[234]....
        /*0f40*/ 	.word	0x00010c90


	//   ....[235]....
        /*0f44*/ 	.word	0x00010cd0


	//   ....[236]....
        /*0f48*/ 	.word	0x00010d30


	//   ....[237]....
        /*0f4c*/ 	.word	0x00010d90


	//   ....[238]....
        /*0f50*/ 	.word	0x00010de0


	//   ....[239]....
        /*0f54*/ 	.word	0x00010e40


	//   ....[240]....
        /*0f58*/ 	.word	0x00010e90


	//   ....[241]....
        /*0f5c*/ 	.word	0x00010ef0


	//   ....[242]....
        /*0f60*/ 	.word	0x00010f40


	//   ....[243]....
        /*0f64*/ 	.word	0x00010f90


	//   ....[244]....
        /*0f68*/ 	.word	0x00010ff0


	//   ....[245]....
        /*0f6c*/ 	.word	0x00011060


	//   ....[246]....
        /*0f70*/ 	.word	0x000110d0


	//   ....[247]....
        /*0f74*/ 	.word	0x00011130


	//   ....[248]....
        /*0f78*/ 	.word	0x000111a0


	//   ....[249]....
        /*0f7c*/ 	.word	0x00011210


	//   ....[250]....
        /*0f80*/ 	.word	0x00011280


	//   ....[251]....
        /*0f84*/ 	.word	0x000112e0


	//   ....[252]....
        /*0f88*/ 	.word	0x00011350


	//   ....[253]....
        /*0f8c*/ 	.word	0x000113c0


	//   ....[254]....
        /*0f90*/ 	.word	0x00011430


	//   ....[255]....
        /*0f94*/ 	.word	0x00011490


	//   ....[0]....
        /*0f98*/ 	.word	0x00011500


	//   ....[1]....
        /*0f9c*/ 	.word	0x00011570


	//   ....[2]....
        /*0fa0*/ 	.word	0x000115e0


	//   ....[3]....
        /*0fa4*/ 	.word	0x00011640


	//   ....[4]....
        /*0fa8*/ 	.word	0x000116b0


	//   ....[5]....
        /*0fac*/ 	.word	0x00011720


	//   ....[6]....
        /*0fb0*/ 	.word	0x00011790


	//   ....[7]....
        /*0fb4*/ 	.word	0x000117f0


	//   ....[8]....
        /*0fb8*/ 	.word	0x00011860


	//   ....[9]....
        /*0fbc*/ 	.word	0x000118d0


	//   ....[10]....
        /*0fc0*/ 	.word	0x00011940


	//   ....[11]....
        /*0fc4*/ 	.word	0x000119a0


	//   ....[12]....
        /*0fc8*/ 	.word	0x00011a10


	//   ....[13]....
        /*0fcc*/ 	.word	0x00011a80


	//   ....[14]....
        /*0fd0*/ 	.word	0x00011af0


	//   ....[15]....
        /*0fd4*/ 	.word	0x00011b50


	//   ....[16]....
        /*0fd8*/ 	.word	0x00011bc0


	//   ....[17]....
        /*0fdc*/ 	.word	0x00011c30


	//   ....[18]....
        /*0fe0*/ 	.word	0x00011ca0


	//   ....[19]....
        /*0fe4*/ 	.word	0x00011d00


	//   ....[20]....
        /*0fe8*/ 	.word	0x00011d70


	//   ....[21]....
        /*0fec*/ 	.word	0x00011de0


	//   ....[22]....
        /*0ff0*/ 	.word	0x00011e50


	//   ....[23]....
        /*0ff4*/ 	.word	0x00011eb0


	//   ....[24]....
        /*0ff8*/ 	.word	0x00011f20


	//   ....[25]....
        /*0ffc*/ 	.word	0x00011f90


	//   ....[26]....
        /*1000*/ 	.word	0x00012000


	//   ....[27]....
        /*1004*/ 	.word	0x00012060


	//   ....[28]....
        /*1008*/ 	.word	0x000120d0


	//   ....[29]....
        /*100c*/ 	.word	0x00012140


	//   ....[30]....
        /*1010*/ 	.word	0x00012190


	//   ....[31]....
        /*1014*/ 	.word	0x000121d0


	//   ....[32]....
        /*1018*/ 	.word	0x00012220


	//   ....[33]....
        /*101c*/ 	.word	0x00012270


	//   ....[34]....
        /*1020*/ 	.word	0x000122c0


	//   ....[35]....
        /*1024*/ 	.word	0x00012330


	//   ....[36]....
        /*1028*/ 	.word	0x00012380


	//   ....[37]....
        /*102c*/ 	.word	0x000123d0


	//   ....[38]....
        /*1030*/ 	.word	0x00012420


	//   ....[39]....
        /*1034*/ 	.word	0x00012470


	//   ....[40]....
        /*1038*/ 	.word	0x000124c0


	//   ....[41]....
        /*103c*/ 	.word	0x00012530


	//   ....[42]....
        /*1040*/ 	.word	0x00012580


	//   ....[43]....
        /*1044*/ 	.word	0x000125e0


	//   ....[44]....
        /*1048*/ 	.word	0x00012640


	//   ....[45]....
        /*104c*/ 	.word	0x000126b0


	//----- nvinfo : EIATTR_EXIT_INSTR_OFFSETS
	.align		4
.L_254:
        /*1050*/ 	.byte	0x04, 0x1c
        /*1052*/ 	.short	(.L_256 - .L_255)


	//   ....[0]....
.L_255:
        /*1054*/ 	.word	0x00000c10


	//   ....[1]....
        /*1058*/ 	.word	0x0000f1d0


	//----- nvinfo : EIATTR_MAX_THREADS
	.align		4
.L_256:
        /*105c*/ 	.byte	0x04, 0x05
        /*105e*/ 	.short	(.L_258 - .L_257)
.L_257:
        /*1060*/ 	.word	0x00000080
        /*1064*/ 	.word	0x00000001
        /*1068*/ 	.word	0x00000001


	//----- nvinfo : EIATTR_CRS_STACK_SIZE
	.align		4
.L_258:
        /*106c*/ 	.byte	0x04, 0x1e
        /*106e*/ 	.short	(.L_260 - .L_259)
.L_259:
        /*1070*/ 	.word	0x00000000
.L_260:


//--------------------- .nv.info._ZN7cutlass13device_kernelIN5flash19enable_sm80_to_sm89INS1_16FlashAttnFwdSm80INS1_25CollectiveMainloopFwdSm80ILi4ELi1ELb0EN4cute5tupleIJNS5_1CILi128EEENS7_ILi80EEENS7_ILi64EEEEEELi64ENS_10bfloat16_tEfNS_4arch4Sm80ELb0ELb0ELb1ELb1ELb1ELb1ELb1ELb1EEENS1_21CollectiveEpilogueFwdINS6_IJS8_SA_S9_EEENS6_IJNS7_ILi1EEESI_SI_EEESC_SE_Li128ELb1ELb1ELb1ELb0EEENS1_36VarlenDynamicPersistentTileSchedulerILi128ELi80ELi128ELi128ELb1ELb1ELb0ELb0ELb1ELb1EEEEEEEEEvNT_6ParamsE --------------------------
	.section	.nv.info._ZN7cutlass13device_kernelIN5flash19enable_sm80_to_sm89INS1_16FlashAttnFwdSm80INS1_25CollectiveMainloopFwdSm80ILi4ELi1ELb0EN4cute5tupleIJNS5_1CILi128EEENS7_ILi80EEENS7_ILi64EEEEEELi64ENS_10bfloat16_tEfNS_4arch4Sm80ELb0ELb0ELb1ELb1ELb1ELb1ELb1ELb1EEENS1_21CollectiveEpilogueFwdINS6_IJS8_SA_S9_EEENS6_IJNS7_ILi1EEESI_SI_EEESC_SE_Li128ELb1ELb1ELb1ELb0EEENS1_36VarlenDynamicPersistentTileSchedulerILi128ELi80ELi128ELi128ELb1ELb1ELb0ELb0ELb1ELb1EEEEEEEEEvNT_6ParamsE,"",@"SHT_CUDA_INFO"
	.sectionflags	@""
	.align	4


	//----- nvinfo : EIATTR_CUDA_API_VERSION
	.align		4
        /*0000*/ 	.byte	0x04, 0x37
        /*0002*/ 	.short	(.L_262 - .L_261)
.L_261:
        /*0004*/ 	.word	0x00000082


	//----- nvinfo : EIATTR_SW2861232_WAR
	.align		4
.L_262:
        /*0008*/ 	.byte	0x01, 0x35
	.zero		2


	//----- nvinfo : EIATTR_PARAM_CBANK
	.align		4
        /*000c*/ 	.byte	0x04, 0x0a
        /*000e*/ 	.short	(.L_264 - .L_263)
	.align		4
.L_263:
        /*0010*/ 	.word	index@(.nv.constant0._ZN7cutlass13device_kernelIN5flash19enable_sm80_to_sm89INS1_16FlashAttnFwdSm80INS1_25CollectiveMainloopFwdSm80ILi4ELi1ELb0EN4cute5tupleIJNS5_1CILi128EEENS7_ILi80EEENS7_ILi64EEEEEELi64ENS_10bfloat16_tEfNS_4arch4Sm80ELb0ELb0ELb1ELb1ELb1ELb1ELb1ELb1EEENS1_21CollectiveEpilogueFwdINS6_IJS8_SA_S9_EEENS6_IJNS7_ILi1EEESI_SI_EEESC_SE_Li128ELb1ELb1ELb1ELb0EEENS1_36VarlenDynamicPersistentTileSchedulerILi128ELi80ELi128ELi128ELb1ELb1ELb0ELb0ELb1ELb1EEEEEEEEEvNT_6ParamsE)
        /*0014*/ 	.short	0x0160
        /*0016*/ 	.short	0x0438


	//----- nvinfo : EIATTR_CBANK_PARAM_SIZE
	.align		4
.L_264:
        /*0018*/ 	.byte	0x03, 0x19
        /*001a*/ 	.short	0x0438


	//----- nvinfo : EIATTR_KPARAM_INFO
	.align		4
        /*001c*/ 	.byte	0x04, 0x17
        /*001e*/ 	.short	(.L_266 - .L_265)
.L_265:
        /*0020*/ 	.word	0x00000000
        /*0024*/ 	.short	0x0000
        /*0026*/ 	.short	0x0000
        /*0028*/ 	.byte	0x00, 0xf0, 0xe1, 0x10


	//----- nvinfo : EIATTR_MAXREG_COUNT
	.align		4
.L_266:
        /*002c*/ 	.byte	0x03, 0x1b
        /*002e*/ 	.short	0x00ff


	//----- nvinfo : EIATTR_NUM_BARRIERS
	.align		4
        /*0030*/ 	.byte	0x02, 0x4c
        /*0032*/ 	.byte	0x06
	.zero		1


	//----- nvinfo : EIATTR_ANNOTATIONS
	.align		4
        /*0034*/ 	.byte	0x04, 0x55
        /*0036*/ 	.short	(.L_268 - .L_267)


	//   ....[0]....
.L_267:
        /* <DEDUP_REMOVED lines=110> */
        /*070c*/ 	.byte	0x50, 0x85, 0x01, 0x00


	//----- nvinfo : EIATTR_MERCURY_ISA_VERSION
	.align		4
.L_268:
        /*0710*/ 	.byte	0x03, 0x5f
        /*0712*/ 	.short	0x0000


	//----- nvinfo : EIATTR_INT_WARP_WIDE_INSTR_OFFSETS
	.align		4
        /*0714*/ 	.byte	0x04, 0x31
        /*0716*/ 	.short	(.L_270 - .L_269)


	//   ....[0]....
.L_269:
        /*0718*/ 	.word	0x00014910


	//   ....[1]....
        /*071c*/ 	.word	0x00014990


	//----- nvinfo : EIATTR_COOP_GROUP_MASK_REGIDS
	.align		4
.L_270:
        /*0720*/ 	.byte	0x04, 0x29
        /*0722*/ 	.short	(.L_272 - .L_271)


	//   ....[0]....
.L_271:
        /*0724*/ 	.word	0xffffffff


	//   ....[1]....
        /*0728*/ 	.word	0xffffffff


	//   ....[2]....
        /*072c*/ 	.word	0xffffffff


	//   ....[3]....
        /*0730*/ 	.word	0xffffffff


	//   ....[4]....
        /*0734*/ 	.word	0xffffffff


	//   ....[5]....
        /*0738*/ 	.word	0xffffffff


	//   ....[6]....
        /*073c*/ 	.word	0xffffffff


	//   ....[7]....
        /*0740*/ 	.word	0xffffffff


	//   ....[8]....
        /*0744*/ 	.word	0xffffffff


	//   ....[9]....
        /*0748*/ 	.word	0xffffffff


	//   ....[10]....
        /*074c*/ 	.word	0xffffffff


	//   ....[11]....
        /*0750*/ 	.word	0xffffffff


	//   ....[12]....
        /*0754*/ 	.word	0xffffffff


	//   ....[13]....
        /*0758*/ 	.word	0xffffffff


	//   ....[14]....
        /*075c*/ 	.word	0xffffffff


	//   ....[15]....
        /*0760*/ 	.word	0xffffffff


	//   ....[16]....
        /*0764*/ 	.word	0xffffffff


	//   ....[17]....
        /*0768*/ 	.word	0xffffffff


	//   ....[18]....
        /*076c*/ 	.word	0xffffffff


	//   ....[19]....
        /*0770*/ 	.word	0xffffffff


	//   ....[20]....
        /*0774*/ 	.word	0xffffffff


	//   ....[21]....
        /*0778*/ 	.word	0xffffffff


	//   ....[22]....
        /*077c*/ 	.word	0xffffffff


	//   ....[23]....
        /*0780*/ 	.word	0xffffffff


	//   ....[24]....
        /*0784*/ 	.word	0xffffffff


	//   ....[25]....
        /*0788*/ 	.word	0xffffffff


	//   ....[26]....
        /*078c*/ 	.word	0xffffffff


	//   ....[27]....
        /*0790*/ 	.word	0xffffffff


	//   ....[28]....
        /*0794*/ 	.word	0xffffffff


	//   ....[29]....
        /*0798*/ 	.word	0xffffffff


	//   ....[30]....
        /*079c*/ 	.word	0xffffffff


	//   ....[31]....
        /*07a0*/ 	.word	0xffffffff


	//   ....[32]....
        /*07a4*/ 	.word	0xffffffff


	//   ....[33]....
        /*07a8*/ 	.word	0xffffffff


	//   ....[34]....
        /*07ac*/ 	.word	0xffffffff


	//   ....[35]....
        /*07b0*/ 	.word	0xffffffff


	//   ....[36]....
        /*07b4*/ 	.word	0xffffffff


	//   ....[37]....
        /*07b8*/ 	.word	0xffffffff


	//   ....[38]....
        /*07bc*/ 	.word	0xffffffff


	//   ....[39]....
        /*07c0*/ 	.word	0xffffffff


	//   ....[40]....
        /*07c4*/ 	.word	0xffffffff


	//   ....[41]....
        /*07c8*/ 	.word	0xffffffff


	//   ....[42]....
        /*07cc*/ 	.word	0xffffffff


	//   ....[43]....
        /*07d0*/ 	.word	0xffffffff


	//   ....[44]....
        /*07d4*/ 	.word	0xffffffff


	//   ....[45]....
        /*07d8*/ 	.word	0xffffffff


	//   ....[46]....
        /*07dc*/ 	.word	0xffffffff


	//   ....[47]....
        /*07e0*/ 	.word	0xffffffff


	//   ....[48]....
        /*07e4*/ 	.word	0xffffffff


	//   ....[49]....
        /*07e8*/ 	.word	0xffffffff


	//   ....[50]....
        /*07ec*/ 	.word	0xffffffff


	//   ....[51]....
        /*07f0*/ 	.word	0xffffffff


	//   ....[52]....
        /*07f4*/ 	.word	0xffffffff


	//   ....[53]....
        /*07f8*/ 	.word	0xffffffff


	//   ....[54]....
        /*07fc*/ 	.word	0xffffffff


	//   ....[55]....
        /*0800*/ 	.word	0xffffffff


	//   ....[56]....
        /*0804*/ 	.word	0xffffffff


	//   ....[57]....
        /*0808*/ 	.word	0xffffffff


	//   ....[58]....
        /*080c*/ 	.word	0xffffffff


	//   ....[59]....
        /*0810*/ 	.word	0xffffffff


	//   ....[60]....
        /*0814*/ 	.word	0xffffffff


	//   ....[61]....
        /*0818*/ 	.word	0xffffffff


	//   ....[62]....
        /*081c*/ 	.word	0xffffffff


	//   ....[63]....
        /*0820*/ 	.word	0xffffffff


	//   ....[64]....
        /*0824*/ 	.word	0xffffffff


	//   ....[65]....
        /*0828*/ 	.word	0xffffffff


	//   ....[66]....
        /*082c*/ 	.word	0xffffffff


	//   ....[67]....
        /*0830*/ 	.word	0xffffffff


	//   ....[68]....
        /*0834*/ 	.word	0xffffffff


	//   ....[69]....
        /*0838*/ 	.word	0xffffffff


	//   ....[70]....
        /*083c*/ 	.word	0xffffffff


	//   ....[71]....
        /*0840*/ 	.word	0xffffffff


	//   ....[72]....
        /*0844*/ 	.word	0xffffffff


	//   ....[73]....
        /*0848*/ 	.word	0xffffffff


	//   ....[74]....
        /*084c*/ 	.word	0xffffffff


	//   ....[75]....
        /*0850*/ 	.word	0xffffffff


	//   ....[76]....
        /*0854*/ 	.word	0xffffffff


	//   ....[77]....
        /*0858*/ 	.word	0xffffffff


	//   ....[78]....
        /*085c*/ 	.word	0xffffffff


	//   ....[79]....
        /*0860*/ 	.word	0xffffffff


	//   ....[80]....
        /*0864*/ 	.word	0xffffffff


	//   ....[81]....
        /*0868*/ 	.word	0xffffffff


	//   ....[82]....
        /*086c*/ 	.word	0xffffffff


	//   ....[83]....
        /*0870*/ 	.word	0xffffffff


	//   ....[84]....
        /*0874*/ 	.word	0xffffffff


	//   ....[85]....
        /*0878*/ 	.word	0xffffffff


	//   ....[86]....
        /*087c*/ 	.word	0xffffffff


	//   ....[87]....
        /*0880*/ 	.word	0xffffffff


	//   ....[88]....
        /*0884*/ 	.word	0xffffffff


	//   ....[89]....
        /*0888*/ 	.word	0xffffffff


	//   ....[90]....
        /*088c*/ 	.word	0xffffffff


	//   ....[91]....
        /*0890*/ 	.word	0xffffffff


	//   ....[92]....
        /*0894*/ 	.word	0xffffffff


	//   ....[93]....
        /*0898*/ 	.word	0xffffffff


	//   ....[94]....
        /*089c*/ 	.word	0xffffffff


	//   ....[95]....
        /*08a0*/ 	.word	0xffffffff


	//   ....[96]....
        /*08a4*/ 	.word	0xffffffff


	//   ....[97]....
        /*08a8*/ 	.word	0xffffffff


	//   ....[98]....
        /*08ac*/ 	.word	0xffffffff


	//   ....[99]....
        /*08b0*/ 	.word	0xffffffff


	//   ....[100]....
        /*08b4*/ 	.word	0xffffffff


	//   ....[101]....
        /*08b8*/ 	.word	0xffffffff


	//   ....[102]....
        /*08bc*/ 	.word	0xffffffff


	//   ....[103]....
        /*08c0*/ 	.word	0xffffffff


	//   ....[104]....
        /*08c4*/ 	.word	0xffffffff


	//   ....[105]....
        /*08c8*/ 	.word	0xffffffff


	//   ....[106]....
        /*08cc*/ 	.word	0xffffffff


	//   ....[107]....
        /*08d0*/ 	.word	0xffffffff


	//   ....[108]....
        /*08d4*/ 	.word	0xffffffff


	//   ....[109]....
        /*08d8*/ 	.word	0xffffffff


	//   ....[110]....
        /*08dc*/ 	.word	0xffffffff


	//   ....[111]....
        /*08e0*/ 	.word	0xffffffff


	//   ....[112]....
        /*08e4*/ 	.word	0xffffffff


	//   ....[113]....
        /*08e8*/ 	.word	0xffffffff


	//   ....[114]....
        /*08ec*/ 	.word	0xffffffff


	//   ....[115]....
        /*08f0*/ 	.word	0xffffffff


	//   ....[116]....
        /*08f4*/ 	.word	0xffffffff


	//   ....[117]....
        /*08f8*/ 	.word	0xffffffff


	//   ....[118]....
        /*08fc*/ 	.word	0xffffffff


	//   ....[119]....
        /*0900*/ 	.word	0xffffffff


	//   ....[120]....
        /*0904*/ 	.word	0xffffffff


	//   ....[121]....
        /*0908*/ 	.word	0xffffffff


	//   ....[122]....
        /*090c*/ 	.word	0xffffffff


	//   ....[123]....
        /*0910*/ 	.word	0xffffffff


	//   ....[124]....
        /*0914*/ 	.word	0xffffffff


	//   ....[125]....
        /*0918*/ 	.word	0xffffffff


	//   ....[126]....
        /*091c*/ 	.word	0xffffffff


	//   ....[127]....
        /*0920*/ 	.word	0xffffffff


	//   ....[128]....
        /*0924*/ 	.word	0xffffffff


	//   ....[129]....
        /*0928*/ 	.word	0xffffffff


	//   ....[130]....
        /*092c*/ 	.word	0xffffffff


	//   ....[131]....
        /*0930*/ 	.word	0xffffffff


	//   ....[132]....
        /*0934*/ 	.word	0xffffffff


	//   ....[133]....
        /*0938*/ 	.word	0xffffffff


	//   ....[134]....
        /*093c*/ 	.word	0xffffffff


	//   ....[135]....
        /*0940*/ 	.word	0xffffffff


	//   ....[136]....
        /*0944*/ 	.word	0xffffffff


	//   ....[137]....
        /*0948*/ 	.word	0xffffffff


	//   ....[138]....
        /*094c*/ 	.word	0xffffffff


	//   ....[139]....
        /*0950*/ 	.word	0xffffffff


	//   ....[140]....
        /*0954*/ 	.word	0xffffffff


	//   ....[141]....
        /*0958*/ 	.word	0xffffffff


	//   ....[142]....
        /*095c*/ 	.word	0xffffffff


	//   ....[143]....
        /*0960*/ 	.word	0xffffffff


	//   ....[144]....
        /*0964*/ 	.word	0xffffffff


	//   ....[145]....
        /*0968*/ 	.word	0xffffffff


	//   ....[146]....
        /*096c*/ 	.word	0xffffffff


	//   ....[147]....
        /*0970*/ 	.word	0xffffffff


	//   ....[148]....
        /*0974*/ 	.word	0xffffffff


	//   ....[149]....
        /*0978*/ 	.word	0xffffffff


	//   ....[150]....
        /*097c*/ 	.word	0xffffffff


	//   ....[151]....
        /*0980*/ 	.word	0xffffffff


	//   ....[152]....
        /*0984*/ 	.word	0xffffffff


	//   ....[153]....
        /*0988*/ 	.word	0xffffffff


	//   ....[154]....
        /*098c*/ 	.word	0xffffffff


	//   ....[155]....
        /*0990*/ 	.word	0xffffffff


	//   ....[156]....
        /*0994*/ 	.word	0xffffffff


	//   ....[157]....
        /*0998*/ 	.word	0xffffffff


	//   ....[158]....
        /*099c*/ 	.word	0xffffffff


	//   ....[159]....
        /*09a0*/ 	.word	0xffffffff


	//   ....[160]....
        /*09a4*/ 	.word	0xffffffff


	//   ....[161]....
        /*09a8*/ 	.word	0xffffffff


	//   ....[162]....
        /*09ac*/ 	.word	0xffffffff


	//   ....[163]....
        /*09b0*/ 	.word	0xffffffff


	//   ....[164]....
        /*09b4*/ 	.word	0xffffffff


	//   ....[165]....
        /*09b8*/ 	.word	0xffffffff


	//   ....[166]....
        /*09bc*/ 	.word	0xffffffff


	//   ....[167]....
        /*09c0*/ 	.word	0xffffffff


	//   ....[168]....
        /*09c4*/ 	.word	0xffffffff


	//   ....[169]....
        /*09c8*/ 	.word	0xffffffff


	//   ....[170]....
        /*09cc*/ 	.word	0xffffffff


	//   ....[171]....
        /*09d0*/ 	.word	0xffffffff


	//   ....[172]....
        /*09d4*/ 	.word	0xffffffff


	//   ....[173]....
        /*09d8*/ 	.word	0xffffffff


	//   ....[174]....
        /*09dc*/ 	.word	0xffffffff


	//   ....[175]....
        /*09e0*/ 	.word	0xffffffff


	//   ....[176]....
        /*09e4*/ 	.word	0xffffffff


	//   ....[177]....
        /*09e8*/ 	.word	0xffffffff


	//   ....[178]....
        /*09ec*/ 	.word	0xffffffff


	//   ....[179]....
        /*09f0*/ 	.word	0xffffffff


	//   ....[180]....
        /*09f4*/ 	.word	0xffffffff


	//   ....[181]....
        /*09f8*/ 	.word	0xffffffff


	//   ....[182]....
        /*09fc*/ 	.word	0xffffffff


	//   ....[183]....
        /*0a00*/ 	.word	0xffffffff


	//   ....[184]....
        /*0a04*/ 	.word	0xffffffff


	//   ....[185]....
        /*0a08*/ 	.word	0xffffffff


	//   ....[186]....
        /*0a0c*/ 	.word	0xffffffff


	//   ....[187]....
        /*0a10*/ 	.word	0xffffffff


	//   ....[188]....
        /*0a14*/ 	.word	0xffffffff


	//   ....[189]....
        /*0a18*/ 	.word	0xffffffff


	//   ....[190]....
        /*0a1c*/ 	.word	0xffffffff


	//   ....[191]....
        /*0a20*/ 	.word	0xffffffff


	//   ....[192]....
        /*0a24*/ 	.word	0xffffffff


	//   ....[193]....
        /*0a28*/ 	.word	0xffffffff


	//   ....[194]....
        /*0a2c*/ 	.word	0xffffffff


	//   ....[195]....
        /*0a30*/ 	.word	0xffffffff


	//   ....[196]....
        /*0a34*/ 	.word	0xffffffff


	//   ....[197]....
        /*0a38*/ 	.word	0xffffffff


	//   ....[198]....
        /*0a3c*/ 	.word	0xffffffff


	//   ....[199]....
        /*0a40*/ 	.word	0xffffffff


	//   ....[200]....
        /*0a44*/ 	.word	0xffffffff


	//   ....[201]....
        /*0a48*/ 	.word	0xffffffff


	//   ....[202]....
        /*0a4c*/ 	.word	0xffffffff


	//   ....[203]....
        /*0a50*/ 	.word	0xffffffff


	//   ....[204]....
        /*0a54*/ 	.word	0xffffffff


	//   ....[205]....
        /*0a58*/ 	.word	0xffffffff


	//   ....[206]....
        /*0a5c*/ 	.word	0xffffffff


	//   ....[207]....
        /*0a60*/ 	.word	0xffffffff


	//   ....[208]....
        /*0a64*/ 	.word	0xffffffff


	//   ....[209]....
        /*0a68*/ 	.word	0xffffffff


	//   ....[210]....
        /*0a6c*/ 	.word	0xffffffff


	//   ....[211]....
        /*0a70*/ 	.word	0xffffffff


	//   ....[212]....
        /*0a74*/ 	.word	0xffffffff


	//   ....[213]....
        /*0a78*/ 	.word	0xffffffff


	//   ....[214]....
        /*0a7c*/ 	.word	0xffffffff


	//   ....[215]....
        /*0a80*/ 	.word	0xffffffff


	//   ....[216]....
        /*0a84*/ 	.word	0xffffffff


	//   ....[217]....
        /*0a88*/ 	.word	0xffffffff


	//   ....[218]....
        /*0a8c*/ 	.word	0xffffffff


	//   ....[219]....
        /*0a90*/ 	.word	0xffffffff


	//   ....[220]....
        /*0a94*/ 	.word	0xffffffff


	//   ....[221]....
        /*0a98*/ 	.word	0xffffffff


	//   ....[222]....
        /*0a9c*/ 	.word	0xffffffff


	//   ....[223]....
        /*0aa0*/ 	.word	0xffffffff


	//   ....[224]....
        /*0aa4*/ 	.word	0xffffffff


	//   ....[225]....
        /*0aa8*/ 	.word	0xffffffff


	//   ....[226]....
        /*0aac*/ 	.word	0xffffffff


	//   ....[227]....
        /*0ab0*/ 	.word	0xffffffff


	//   ....[228]....
        /*0ab4*/ 	.word	0xffffffff


	//   ....[229]....
        /*0ab8*/ 	.word	0xffffffff


	//   ....[230]....
        /*0abc*/ 	.word	0xffffffff


	//   ....[231]....
        /*0ac0*/ 	.word	0xffffffff


	//   ....[232]....
        /*0ac4*/ 	.word	0xffffffff


	//   ....[233]....
        /*0ac8*/ 	.word	0xffffffff


	//   ....[234]....
        /*0acc*/ 	.word	0xffffffff


	//   ....[235]....
        /*0ad0*/ 	.word	0xffffffff


	//   ....[236]....
        /*0ad4*/ 	.word	0xffffffff


	//   ....[237]....
        /*0ad8*/ 	.word	0xffffffff


	//   ....[238]....
        /*0adc*/ 	.word	0xffffffff


	//   ....[239]....
        /*0ae0*/ 	.word	0xffffffff


	//   ....[240]....
        /*0ae4*/ 	.word	0xffffffff


	//   ....[241]....
        /*0ae8*/ 	.word	0xffffffff


	//   ....[242]....
        /*0aec*/ 	.word	0xffffffff


	//   ....[243]....
        /*0af0*/ 	.word	0xffffffff


	//   ....[244]....
        /*0af4*/ 	.word	0xffffffff


	//   ....[245]....
        /*0af8*/ 	.word	0xffffffff


	//   ....[246]....
        /*0afc*/ 	.word	0xffffffff


	//   ....[247]....
        /*0b00*/ 	.word	0xffffffff


	//   ....[248]....
        /*0b04*/ 	.word	0xffffffff


	//   ....[249]....
        /*0b08*/ 	.word	0xffffffff


	//   ....[250]....
        /*0b0c*/ 	.word	0xffffffff


	//   ....[251]....
        /*0b10*/ 	.word	0xffffffff


	//   ....[252]....
        /*0b14*/ 	.word	0xffffffff


	//   ....[253]....
        /*0b18*/ 	.word	0xffffffff


	//   ....[254]....
        /*0b1c*/ 	.word	0xffffffff


	//   ....[255]....
        /*0b20*/ 	.word	0xffffffff


	//   ....[0]....
        /*0b24*/ 	.word	0xffffffff


	//   ....[1]....
        /*0b28*/ 	.word	0xffffffff


	//   ....[2]....
        /*0b2c*/ 	.word	0xffffffff


	//   ....[3]....
        /*0b30*/ 	.word	0xffffffff


	//   ....[4]....
        /*0b34*/ 	.word	0xffffffff


	//   ....[5]....
        /*0b38*/ 	.word	0xffffffff


	//   ....[6]....
        /*0b3c*/ 	.word	0xffffffff


	//   ....[7]....
        /*0b40*/ 	.word	0xffffffff


	//   ....[8]....
        /*0b44*/ 	.word	0xffffffff


	//   ....[9]....
        /*0b48*/ 	.word	0xffffffff


	//   ....[10]....
        /*0b4c*/ 	.word	0xffffffff


	//   ....[11]....
        /*0b50*/ 	.word	0xffffffff


	//   ....[12]....
        /*0b54*/ 	.word	0xffffffff


	//   ....[13]....
        /*0b58*/ 	.word	0xffffffff


	//   ....[14]....
        /*0b5c*/ 	.word	0xffffffff


	//   ....[15]....
        /*0b60*/ 	.word	0xffffffff


	//   ....[16]....
        /*0b64*/ 	.word	0xffffffff


	//   ....[17]....
        /*0b68*/ 	.word	0xffffffff


	//   ....[18]....
        /*0b6c*/ 	.word	0xffffffff


	//   ....[19]....
        /*0b70*/ 	.word	0xffffffff


	//   ....[20]....
        /*0b74*/ 	.word	0xffffffff


	//   ....[21]....
        /*0b78*/ 	.word	0xffffffff


	//   ....[22]....
        /*0b7c*/ 	.word	0xffffffff


	//   ....[23]....
        /*0b80*/ 	.word	0xffffffff


	//   ....[24]....
        /*0b84*/ 	.word	0xffffffff


	//   ....[25]....
        /*0b88*/ 	.word	0xffffffff


	//   ....[26]....
        /*0b8c*/ 	.word	0xffffffff


	//   ....[27]....
        /*0b90*/ 	.word	0xffffffff


	//   ....[28]....
        /*0b94*/ 	.word	0xffffffff


	//   ....[29]....
        /*0b98*/ 	.word	0xffffffff


	//   ....[30]....
        /*0b9c*/ 	.word	0xffffffff


	//   ....[31]....
        /*0ba0*/ 	.word	0xffffffff


	//   ....[32]....
        /*0ba4*/ 	.word	0xffffffff


	//   ....[33]....
        /*0ba8*/ 	.word	0xffffffff


	//   ....[34]....
        /*0bac*/ 	.word	0xffffffff


	//   ....[35]....
        /*0bb0*/ 	.word	0xffffffff


	//   ....[36]....
        /*0bb4*/ 	.word	0xffffffff


	//   ....[37]....
        /*0bb8*/ 	.word	0xffffffff


	//   ....[38]....
        /*0bbc*/ 	.word	0xffffffff


	//   ....[39]....
        /*0bc0*/ 	.word	0xffffffff


	//   ....[40]....
        /*0bc4*/ 	.word	0xffffffff


	//   ....[41]....
        /*0bc8*/ 	.word	0xffffffff


	//   ....[42]....
        /*0bcc*/ 	.word	0xffffffff


	//   ....[43]....
        /*0bd0*/ 	.word	0xffffffff


	//   ....[44]....
        /*0bd4*/ 	.word	0xffffffff


	//   ....[45]....
        /*0bd8*/ 	.word	0xffffffff


	//   ....[46]....
        /*0bdc*/ 	.word	0xffffffff


	//   ....[47]....
        /*0be0*/ 	.word	0xffffffff


	//   ....[48]....
        /*0be4*/ 	.word	0xffffffff


	//   ....[49]....
        /*0be8*/ 	.word	0xffffffff


	//   ....[50]....
        /*0bec*/ 	.word	0xffffffff


	//   ....[51]....
        /*0bf0*/ 	.word	0xffffffff


	//   ....[52]....
        /*0bf4*/ 	.word	0xffffffff


	//   ....[53]....
        /*0bf8*/ 	.word	0xffffffff


	//   ....[54]....
        /*0bfc*/ 	.word	0xffffffff


	//   ....[55]....
        /*0c00*/ 	.word	0xffffffff


	//   ....[56]....
        /*0c04*/ 	.word	0xffffffff


	//   ....[57]....
        /*0c08*/ 	.word	0xffffffff


	//   ....[58]....
        /*0c0c*/ 	.word	0xffffffff


	//   ....[59]....
        /*0c10*/ 	.word	0xffffffff


	//   ....[60]....
        /*0c14*/ 	.word	0xffffffff


	//   ....[61]....
        /*0c18*/ 	.word	0xffffffff


	//   ....[62]....
        /*0c1c*/ 	.word	0xffffffff


	//   ....[63]....
        /*0c20*/ 	.word	0xffffffff


	//   ....[64]....
        /*0c24*/ 	.word	0xffffffff


	//   ....[65]....
        /*0c28*/ 	.word	0xffffffff


	//   ....[66]....
        /*0c2c*/ 	.word	0xffffffff


	//   ....[67]....
        /*0c30*/ 	.word	0xffffffff


	//   ....[68]....
        /*0c34*/ 	.word	0xffffffff


	//   ....[69]....
        /*0c38*/ 	.word	0xffffffff


	//   ....[70]....
        /*0c3c*/ 	.word	0xffffffff


	//   ....[71]....
        /*0c40*/ 	.word	0xffffffff


	//   ....[72]....
        /*0c44*/ 	.word	0xffffffff


	//   ....[73]....
        /*0c48*/ 	.word	0xffffffff


	//   ....[74]....
        /*0c4c*/ 	.word	0xffffffff


	//   ....[75]....
        /*0c50*/ 	.word	0xffffffff


	//   ....[76]....
        /*0c54*/ 	.word	0xffffffff


	//   ....[77]....
        /*0c58*/ 	.word	0xffffffff


	//----- nvinfo : EIATTR_COOP_GROUP_INSTR_OFFSETS
	.align		4
.L_272:
        /*0c5c*/ 	.byte	0x04, 0x28
        /*0c5e*/ 	.short	(.L_274 - .L_273)


	//   ....[0]....
.L_273:
        /*0c60*/ 	.word	0x00000050


	//   ....[1]....
        /*0c64*/ 	.word	0x00000200


	//   ....[2]....
        /*0c68*/ 	.word	0x00000230


	//   ....[3]....
        /*0c6c*/ 	.word	0x00000260


	//   ....[4]....
        /*0c70*/ 	.word	0x00000290


	//   ....[5]....
        /*0c74*/ 	.word	0x000002c0


	//   ....[6]....
        /*0c78*/ 	.word	0x000002f0


	//   ....[7]....
        /*0c7c*/ 	.word	0x00000460


	//   ....[8]....
        /*0c80*/ 	.word	0x000004a0


	//   ....[9]....
        /*0c84*/ 	.word	0x000004d0


	//   ....[10]....
        /*0c88*/ 	.word	0x00000500


	//   ....[11]....
        /*0c8c*/ 	.word	0x00000530


	//   ....[12]....
        /*0c90*/ 	.word	0x00000560


	//   ....[13]....
        /*0c94*/ 	.word	0x000005f0


	//   ....[14]....
        /*0c98*/ 	.word	0x00000620


	//   ....[15]....
        /*0c9c*/ 	.word	0x00000640


	//   ....[16]....
        /*0ca0*/ 	.word	0x000006a0


	//   ....[17]....
        /*0ca4*/ 	.word	0x00003950


	//   ....[18]....
        /*0ca8*/ 	.word	0x000039a0


	//   ....[19]....
        /*0cac*/ 	.word	0x00004190


	//   ....[20]....
        /*0cb0*/ 	.word	0x000041b0


	//   ....[21]....
        /*0cb4*/ 	.word	0x00004920


	//   ....[22]....
        /*0cb8*/ 	.word	0x00004930


	//   ....[23]....
        /*0cbc*/ 	.word	0x00005190


	//   ....[24]....
        /*0cc0*/ 	.word	0x000051c0


	//   ....[25]....
        /*0cc4*/ 	.word	0x00005e00


	//   ....[26]....
        /*0cc8*/ 	.word	0x00005e30


	//   ....[27]....
        /*0ccc*/ 	.word	0x000065f0


	//   ....[28]....
        /*0cd0*/ 	.word	0x00006610


	//   ....[29]....
        /*0cd4*/ 	.word	0x00006df0


	//   ....[30]....
        /*0cd8*/ 	.word	0x00006e20


	//   ....[31]....
        /*0cdc*/ 	.word	0x00006f50


	//   ....[32]....
        /*0ce0*/ 	.word	0x00006f80


	//   ....[33]....
        /*0ce4*/ 	.word	0x00007070


	//   ....[34]....
        /*0ce8*/ 	.word	0x00007090


	//   ....[35]....
        /*0cec*/ 	.word	0x00007670


	//   ....[36]....
        /*0cf0*/ 	.word	0x000076b0


	//   ....[37]....
        /*0cf4*/ 	.word	0x000077e0


	//   ....[38]....
        /*0cf8*/ 	.word	0x00007810


	//   ....[39]....
        /*0cfc*/ 	.word	0x00007900


	//   ....[40]....
        /*0d00*/ 	.word	0x00007930


	//   ....[41]....
        /*0d04*/ 	.word	0x00008430


	//   ....[42]....
        /*0d08*/ 	.word	0x00008450


	//   ....[43]....
        /*0d0c*/ 	.word	0x00008520


	//   ....[44]....
        /*0d10*/ 	.word	0x00008530


	//   ....[45]....
        /*0d14*/ 	.word	0x00008600


	//   ....[46]....
        /*0d18*/ 	.word	0x00008620


	//   ....[47]....
        /*0d1c*/ 	.word	0x000086f0


	//   ....[48]....
        /*0d20*/ 	.word	0x00008700


	//   ....[49]....
        /*0d24*/ 	.word	0x000087d0


	//   ....[50]....
        /*0d28*/ 	.word	0x000087f0


	//   ....[51]....
        /*0d2c*/ 	.word	0x000088c0


	//   ....[52]....
        /*0d30*/ 	.word	0x000088d0


	//   ....[53]....
        /*0d34*/ 	.word	0x000089a0


	//   ....[54]....
        /*0d38*/ 	.word	0x000089c0


	//   ....[55]....
        /*0d3c*/ 	.word	0x00008a90


	//   ....[56]....
        /*0d40*/ 	.word	0x00008aa0


	//   ....[57]....
        /*0d44*/ 	.word	0x00008ec0


	//   ....[58]....
        /*0d48*/ 	.word	0x00008ee0


	//   ....[59]....
        /*0d4c*/ 	.word	0x00008ef0


	//   ....[60]....
        /*0d50*/ 	.word	0x00008f00


	//   ....[61]....
        /*0d54*/ 	.word	0x00008f10


	//   ....[62]....
        /*0d58*/ 	.word	0x00008f20


	//   ....[63]....
        /*0d5c*/ 	.word	0x00008f30


	//   ....[64]....
        /*0d60*/ 	.word	0x00008f50


	//   ....[65]....
        /*0d64*/ 	.word	0x00008f70


	//   ....[66]....
        /*0d68*/ 	.word	0x00009050


	//   ....[67]....
        /*0d6c*/ 	.word	0x00009270


	//   ....[68]....
        /*0d70*/ 	.word	0x000092b0


	//   ....[69]....
        /*0d74*/ 	.word	0x000092c0


	//   ....[70]....
        /*0d78*/ 	.word	0x000092d0


	//   ....[71]....
        /*0d7c*/ 	.word	0x0000ab90


	//   ....[72]....
        /*0d80*/ 	.word	0x0000abd0


	//   ....[73]....
        /*0d84*/ 	.word	0x0000abf0


	//   ....[74]....
        /*0d88*/ 	.word	0x0000ac00


	//   ....[75]....
        /*0d8c*/ 	.word	0x0000c810


	//   ....[76]....
        /*0d90*/ 	.word	0x0000c820


	//   ....[77]....
        /*0d94*/ 	.word	0x0000c830


	//   ....[78]....
        /*0d98*/ 	.word	0x0000c840


	//   ....[79]....
        /*0d9c*/ 	.word	0x0000c850


	//   ....[80]....
        /*0da0*/ 	.word	0x0000c860


	//   ....[81]....
        /*0da4*/ 	.word	0x0000c870


	//   ....[82]....
        /*0da8*/ 	.word	0x0000c890


	//   ....[83]....
        /*0dac*/ 	.word	0x0000c8b0


	//   ....[84]....
        /*0db0*/ 	.word	0x0000c8d0


	//   ....[85]....
        /*0db4*/ 	.word	0x0000dd80


	//   ....[86]....
        /*0db8*/ 	.word	0x0000dda0


	//   ....[87]....
        /*0dbc*/ 	.word	0x0000ddc0


	//   ....[88]....
        /*0dc0*/ 	.word	0x0000ddd0


	//   ....[89]....
        /*0dc4*/ 	.word	0x0000dde0


	//   ....[90]....
        /*0dc8*/ 	.word	0x0000ddf0


	//   ....[91]....
        /*0dcc*/ 	.word	0x0000de00


	//   ....[92]....
        /*0dd0*/ 	.word	0x0000de10


	//   ....[93]....
        /*0dd4*/ 	.word	0x0000de40


	//   ....[94]....
        /*0dd8*/ 	.word	0x0000de70


	//   ....[95]....
        /*0ddc*/ 	.word	0x0000eaf0


	//   ....[96]....
        /*0de0*/ 	.word	0x0000eb00


	//   ....[97]....
        /*0de4*/ 	.word	0x0000eb10


	//   ....[98]....
        /*0de8*/ 	.word	0x0000eb20


	//   ....[99]....
        /*0dec*/ 	.word	0x0000eb50


	//   ....[100]....
        /*0df0*/ 	.word	0x0000eb70


	//   ....[101]....
        /*0df4*/ 	.word	0x0000eb90


	//   ....[102]....
        /*0df8*/ 	.word	0x0000eba0


	//   ....[103]....
        /*0dfc*/ 	.word	0x00010710


	//   ....[104]....
        /*0e00*/ 	.word	0x00010730


	//   ....[105]....
        /*0e04*/ 	.word	0x00010780


	//   ....[106]....
        /*0e08*/ 	.word	0x000107a0


	//   ....[107]....
        /*0e0c*/ 	.word	0x000107c0


	//   ....[108]....
        /*0e10*/ 	.word	0x000107e0


	//   ....[109]....
        /*0e14*/ 	.word	0x00010800


	//   ....[110]....
        /*0e18*/ 	.word	0x00010820


	//   ....[111]....
        /*0e1c*/ 	.word	0x00010840


	//   ....[112]....
        /*0e20*/ 	.word	0x00010980


	//   ....[113]....
        /*0e24*/ 	.word	0x00011b80


	//   ....[114]....
        /*0e28*/ 	.word	0x00011ba0


	//   ....[115]....
        /*0e2c*/ 	.word	0x00011bf0


	//   ....[116]....
        /*0e30*/ 	.word	0x00011c10


	//   ....[117]....
        /*0e34*/ 	.word	0x00011c40


	//   ....[118]....
        /*0e38*/ 	.word	0x00011c60


	//   ....[119]....
        /*0e3c*/ 	.word	0x00011c90


	//   ....[120]....
        /*0e40*/ 	.word	0x00011cb0


	//   ....[121]....
        /*0e44*/ 	.word	0x00011cd0


	//   ....[122]....
        /*0e48*/ 	.word	0x00011ce0


	//   ....[123]....
        /*0e4c*/ 	.word	0x000122e0


	//   ....[124]....
        /*0e50*/ 	.word	0x00012300


	//   ....[125]....
        /*0e54*/ 	.word	0x00012320


	//   ....[126]....
        /*0e58*/ 	.word	0x00012340


	//   ....[127]....
        /*0e5c*/ 	.word	0x00012360


	//   ....[128]....
        /*0e60*/ 	.word	0x00012380


	//   ....[129]....
        /*0e64*/ 	.word	0x000123a0


	//   ....[130]....
        /*0e68*/ 	.word	0x000123c0


	//   ....[131]....
        /*0e6c*/ 	.word	0x00014150


	//   ....[132]....
        /*0e70*/ 	.word	0x00014180


	//   ....[133]....
        /*0e74*/ 	.word	0x00014190


	//   ....[134]....
        /*0e78*/ 	.word	0x000141a0


	//   ....[135]....
        /*0e7c*/ 	.word	0x000141b0


	//   ....[136]....
        /*0e80*/ 	.word	0x000141e0


	//   ....[137]....
        /*0e84*/ 	.word	0x00014200


	//   ....[138]....
        /*0e88*/ 	.word	0x00014220


	//   ....[139]....
        /*0e8c*/ 	.word	0x00015430


	//   ....[140]....
        /*0e90*/ 	.word	0x00015450


	//   ....[141]....
        /*0e94*/ 	.word	0x00015460


	//   ....[142]....
        /*0e98*/ 	.word	0x00015470


	//   ....[143]....
        /*0e9c*/ 	.word	0x00015480


	//   ....[144]....
        /*0ea0*/ 	.word	0x00015490


	//   ....[145]....
        /*0ea4*/ 	.word	0x000154b0


	//   ....[146]....
        /*0ea8*/ 	.word	0x00015520


	//   ....[147]....
        /*0eac*/ 	.word	0x00015900


	//   ....[148]....
        /*0eb0*/ 	.word	0x00015920


	//   ....[149]....
        /*0eb4*/ 	.word	0x00015980


	//   ....[150]....
        /*0eb8*/ 	.word	0x00015990


	//   ....[151]....
        /*0ebc*/ 	.word	0x00015a00


	//   ....[152]....
        /*0ec0*/ 	.word	0x00015a20


	//   ....[153]....
        /*0ec4*/ 	.word	0x00015a90


	//   ....[154]....
        /*0ec8*/ 	.word	0x00015aa0


	//   ....[155]....
        /*0ecc*/ 	.word	0x00015b10


	//   ....[156]....
        /*0ed0*/ 	.word	0x00015b30


	//   ....[157]....
        /*0ed4*/ 	.word	0x00015ba0


	//   ....[158]....
        /*0ed8*/ 	.word	0x00015bb0


	//   ....[159]....
        /*0edc*/ 	.word	0x00015c20


	//   ....[160]....
        /*0ee0*/ 	.word	0x00015c40


	//   ....[161]....
        /*0ee4*/ 	.word	0x00015cb0


	//   ....[162]....
        /*0ee8*/ 	.word	0x00015cc0


	//   ....[163]....
        /*0eec*/ 	.word	0x00015f40


	//   ....[164]....
        /*0ef0*/ 	.word	0x00015f60


	//   ....[165]....
        /*0ef4*/ 	.word	0x000162b0


	//   ....[166]....
        /*0ef8*/ 	.word	0x000162c0


	//   ....[167]....
        /*0efc*/ 	.word	0x00016610


	//   ....[168]....
        /*0f00*/ 	.word	0x00016630


	//   ....[169]....
        /*0f04*/ 	.word	0x000169a0


	//   ....[170]....
        /*0f08*/ 	.word	0x000169b0


	//   ....[171]....
        /*0f0c*/ 	.word	0x000174e0


	//   ....[172]....
        /*0f10*/ 	.word	0x00017500


	//   ....[173]....
        /*0f14*/ 	.word	0x00017570


	//   ....[174]....
        /*0f18*/ 	.word	0x00017580


	//   ....[175]....
        /*0f1c*/ 	.word	0x000175f0


	//   ....[176]....
        /*0f20*/ 	.word	0x00017610


	//   ....[177]....
        /*0f24*/ 	.word	0x00017680


	//   ....[178]....
        /*0f28*/ 	.word	0x00017690


	//   ....[179]....
        /*0f2c*/ 	.word	0x00017700


	//   ....[180]....
        /*0f30*/ 	.word	0x00017720


	//   ....[181]....
        /*0f34*/ 	.word	0x00017790


	//   ....[182]....
        /*0f38*/ 	.word	0x000177a0


	//   ....[183]....
        /*0f3c*/ 	.word	0x00017810


	//   ....[184]....
        /*0f40*/ 	.word	0x00017830


	//   ....[185]....
        /*0f44*/ 	.word	0x000178a0


	//   ....[186]....
        /*0f48*/ 	.word	0x000178b0


	//   ....[187]....
        /*0f4c*/ 	.word	0x00017a00


	//   ....[188]....
        /*0f50*/ 	.word	0x00017a20


	//   ....[189]....
        /*0f54*/ 	.word	0x00017b50


	//   ....[190]....
        /*0f58*/ 	.word	0x00017b90


	//   ....[191]....
        /*0f5c*/ 	.word	0x00017bc0


	//   ....[192]....
        /*0f60*/ 	.word	0x00017bf0


	//   ....[193]....
        /*0f64*/ 	.word	0x00017c20


	//   ....[194]....
        /*0f68*/ 	.word	0x00017c50


	//   ....[195]....
        /*0f6c*/ 	.word	0x00017db0


	//   ....[196]....
        /*0f70*/ 	.word	0x00017df0


	//   ....[197]....
        /*0f74*/ 	.word	0x00017e20


	//   ....[198]....
        /*0f78*/ 	.word	0x00017e50


	//   ....[199]....
        /*0f7c*/ 	.word	0x00017e80


	//   ....[200]....
        /*0f80*/ 	.word	0x00017eb0


	//   ....[201]....
        /*0f84*/ 	.word	0x00017f40


	//   ....[202]....
        /*0f88*/ 	.word	0x00017f70


	//   ....[203]....
        /*0f8c*/ 	.word	0x00017f80


	//   ....[204]....
        /*0f90*/ 	.word	0x00017fe0


	//   ....[205]....
        /*0f94*/ 	.word	0x000185d0


	//   ....[206]....
        /*0f98*/ 	.word	0x00018630


	//   ....[207]....
        /*0f9c*/ 	.word	0x00018680


	//   ....[208]....
        /*0fa0*/ 	.word	0x000186d0


	//   ....[209]....
        /*0fa4*/ 	.word	0x00018720


	//   ....[210]....
        /*0fa8*/ 	.word	0x00018790


	//   ....[211]....
        /*0fac*/ 	.word	0x000187e0


	//   ....[212]....
        /*0fb0*/ 	.word	0x00018840


	//   ....[213]....
        /*0fb4*/ 	.word	0x000188b0


	//   ....[214]....
        /*0fb8*/ 	.word	0x00018910


	//   ....[215]....
        /*0fbc*/ 	.word	0x00018980


	//   ....[216]....
        /*0fc0*/ 	.word	0x000189f0


	//   ....[217]....
        /*0fc4*/ 	.word	0x00018a60


	//   ....[218]....
        /*0fc8*/ 	.word	0x00018ac0


	//   ....[219]....
        /*0fcc*/ 	.word	0x00018b30


	//   ....[220]....
        /*0fd0*/ 	.word	0x00018ba0


	//   ....[221]....
        /*0fd4*/ 	.word	0x00018c10


	//   ....[222]....
        /*0fd8*/ 	.word	0x00018c70


	//   ....[223]....
        /*0fdc*/ 	.word	0x00018ce0


	//   ....[224]....
        /*0fe0*/ 	.word	0x00018d50


	//   ....[225]....
        /*0fe4*/ 	.word	0x00018dc0


	//   ....[226]....
        /*0fe8*/ 	.word	0x00018e20


	//   ....[227]....
        /*0fec*/ 	.word	0x00018e90


	//   ....[228]....
        /*0ff0*/ 	.word	0x00018f00


	//   ....[229]....
        /*0ff4*/ 	.word	0x00018f70


	//   ....[230]....
        /*0ff8*/ 	.word	0x00018fd0


	//   ....[231]....
        /*0ffc*/ 	.word	0x00019040


	//   ....[232]....
        /*1000*/ 	.word	0x000190b0


	//   ....[233]....
        /*1004*/ 	.word	0x00019180


	//   ....[234]....
        /*1008*/ 	.word	0x000191e0


	//   ....[235]....
        /*100c*/ 	.word	0x000192c0


	//   ....[236]....
        /*1010*/ 	.word	0x00019320


	//   ....[237]....
        /*1014*/ 	.word	0x00019400


	//   ....[238]....
        /*1018*/ 	.word	0x00019460


	//   ....[239]....
        /*101c*/ 	.word	0x00019540


	//   ....[240]....
        /*1020*/ 	.word	0x000195a0


	//   ....[241]....
        /*1024*/ 	.word	0x000195f0


	//   ....[242]....
        /*1028*/ 	.word	0x00019630


	//   ....[243]....
        /*102c*/ 	.word	0x00019680


	//   ....[244]....
        /*1030*/ 	.word	0x000196d0


	//   ....[245]....
        /*1034*/ 	.word	0x00019720


	//   ....[246]....
        /*1038*/ 	.word	0x00019770


	//   ....[247]....
        /*103c*/ 	.word	0x000197c0


	//   ....[248]....
        /*1040*/ 	.word	0x00019810


	//   ....[249]....
        /*1044*/ 	.word	0x00019870


	//   ....[250]....
        /*1048*/ 	.word	0x000198d0


	//   ....[251]....
        /*104c*/ 	.word	0x00019940


	//   ....[252]....
        /*1050*/ 	.word	0x00019a20


	//   ....[253]....
        /*1054*/ 	.word	0x00019a80


	//   ....[254]....
        /*1058*/ 	.word	0x00019b60


	//   ....[255]....
        /*105c*/ 	.word	0x00019bc0


	//   ....[0]....
        /*1060*/ 	.word	0x00019ca0


	//   ....[1]....
        /*1064*/ 	.word	0x00019d00


	//   ....[2]....
        /*1068*/ 	.word	0x00019de0


	//   ....[3]....
        /*106c*/ 	.word	0x00019e40


	//   ....[4]....
        /*1070*/ 	.word	0x00019e90


	//   ....[5]....
        /*1074*/ 	.word	0x00019ed0


	//   ....[6]....
        /*1078*/ 	.word	0x00019f20


	//   ....[7]....
        /*107c*/ 	.word	0x00019f60


	//   ....[8]....
        /*1080*/ 	.word	0x00019fb0


	//   ....[9]....
        /*1084*/ 	.word	0x00019ff0


	//   ....[10]....
        /*1088*/ 	.word	0x0001a040


	//   ....[11]....
        /*108c*/ 	.word	0x0001a080


	//   ....[12]....
        /*1090*/ 	.word	0x0001a0d0


	//   ....[13]....
        /*1094*/ 	.word	0x0001a120


	//   ....[14]....
        /*1098*/ 	.word	0x0001a170


	//   ....[15]....
        /*109c*/ 	.word	0x0001a1c0


	//   ....[16]....
        /*10a0*/ 	.word	0x0001a210


	//   ....[17]....
        /*10a4*/ 	.word	0x0001a260


	//   ....[18]....
        /*10a8*/ 	.word	0x0001a2b0


	//   ....[19]....
        /*10ac*/ 	.word	0x0001a2f0


	//   ....[20]....
        /*10b0*/ 	.word	0x0001a360


	//   ....[21]....
        /*10b4*/ 	.word	0x0001a3d0


	//   ....[22]....
        /*10b8*/ 	.word	0x0001a440


	//   ....[23]....
        /*10bc*/ 	.word	0x0001a4a0


	//   ....[24]....
        /*10c0*/ 	.word	0x0001a510


	//   ....[25]....
        /*10c4*/ 	.word	0x0001a580


	//   ....[26]....
        /*10c8*/ 	.word	0x0001a5f0


	//   ....[27]....
        /*10cc*/ 	.word	0x0001a650


	//   ....[28]....
        /*10d0*/ 	.word	0x0001a6c0


	//   ....[29]....
        /*10d4*/ 	.word	0x0001a730


	//   ....[30]....
        /*10d8*/ 	.word	0x0001a7a0


	//   ....[31]....
        /*10dc*/ 	.word	0x0001a800


	//   ....[32]....
        /*10e0*/ 	.word	0x0001a870


	//   ....[33]....
        /*10e4*/ 	.word	0x0001a8e0


	//   ....[34]....
        /*10e8*/ 	.word	0x0001a950


	//   ....[35]....
        /*10ec*/ 	.word	0x0001a9b0


	//   ....[36]....
        /*10f0*/ 	.word	0x0001aa20


	//   ....[37]....
        /*10f4*/ 	.word	0x0001aa90


	//   ....[38]....
        /*10f8*/ 	.word	0x0001ab00


	//   ....[39]....
        /*10fc*/ 	.word	0x0001ab60


	//   ....[40]....
        /*1100*/ 	.word	0x0001abd0


	//   ....[41]....
        /*1104*/ 	.word	0x0001ac40


	//   ....[42]....
        /*1108*/ 	.word	0x0001acb0


	//   ....[43]....
        /*110c*/ 	.word	0x0001ad10


	//   ....[44]....
        /*1110*/ 	.word	0x0001ad80


	//   ....[45]....
        /*1114*/ 	.word	0x0001adf0


	//   ....[46]....
        /*1118*/ 	.word	0x0001ae60


	//   ....[47]....
        /*111c*/ 	.word	0x0001aec0


	//   ....[48]....
        /*1120*/ 	.word	0x0001af30


	//   ....[49]....
        /*1124*/ 	.word	0x0001afa0


	//   ....[50]....
        /*1128*/ 	.word	0x0001b010


	//   ....[51]....
        /*112c*/ 	.word	0x0001b070


	//   ....[52]....
        /*1130*/ 	.word	0x0001b0e0


	//   ....[53]....
        /*1134*/ 	.word	0x0001b150


	//   ....[54]....
        /*1138*/ 	.word	0x0001b1c0


	//   ....[55]....
        /*113c*/ 	.word	0x0001b220


	//   ....[56]....
        /*1140*/ 	.word	0x0001b290


	//   ....[57]....
        /*1144*/ 	.word	0x0001b300


	//   ....[58]....
        /*1148*/ 	.word	0x0001b370


	//   ....[59]....
        /*114c*/ 	.word	0x0001b3d0


	//   ....[60]....
        /*1150*/ 	.word	0x0001b440


	//   ....[61]....
        /*1154*/ 	.word	0x0001b4b0


	//   ....[62]....
        /*1158*/ 	.word	0x0001b500


	//   ....[63]....
        /*115c*/ 	.word	0x0001b540


	//   ....[64]....
        /*1160*/ 	.word	0x0001b590


	//   ....[65]....
        /*1164*/ 	.word	0x0001b5e0


	//   ....[66]....
        /*1168*/ 	.word	0x0001b630


	//   ....[67]....
        /*116c*/ 	.word	0x0001b6a0


	//   ....[68]....
        /*1170*/ 	.word	0x0001b6f0


	//   ....[69]....
        /*1174*/ 	.word	0x0001b740


	//   ....[70]....
        /*1178*/ 	.word	0x0001b790


	//   ....[71]....
        /*117c*/ 	.word	0x0001b7e0


	//   ....[72]....
        /*1180*/ 	.word	0x0001b830


	//   ....[73]....
        /*1184*/ 	.word	0x0001b8a0


	//   ....[74]....
        /*1188*/ 	.word	0x0001b8f0


	//   ....[75]....
        /*118c*/ 	.word	0x0001b950


	//   ....[76]....
        /*1190*/ 	.word	0x0001b9b0


	//   ....[77]....
        /*1194*/ 	.word	0x0001ba20


	//----- nvinfo : EIATTR_EXIT_INSTR_OFFSETS
	.align		4
.L_274:
        /*1198*/ 	.byte	0x04, 0x1c
        /*119a*/ 	.short	(.L_276 - .L_275)


	//   ....[0]....
.L_275:
        /*119c*/ 	.word	0x00000c10


	//   ....[1]....
        /*11a0*/ 	.word	0x00018590


	//----- nvinfo : EIATTR_MAX_THREADS
	.align		4
.L_276:
        /*11a4*/ 	.byte	0x04, 0x05
        /*11a6*/ 	.short	(.L_278 - .L_277)
.L_277:
        /*11a8*/ 	.word	0x00000080
        /*11ac*/ 	.word	0x00000001
        /*11b0*/ 	.word	0x00000001


	//----- nvinfo : EIATTR_CRS_STACK_SIZE
	.align		4
.L_278:
        /*11b4*/ 	.byte	0x04, 0x1e
        /*11b6*/ 	.short	(.L_280 - .L_279)
.L_279:
        /*11b8*/ 	.word	0x00000000
.L_280:


//--------------------- .nv.info._ZN7cutlass13device_kernelIN5flash19enable_sm80_to_sm89INS1_16FlashAttnFwdSm80INS1_25CollectiveMainloopFwdSm80ILi4ELi1ELb0EN4cute5tupleIJNS5_1CILi128EEENS7_ILi96EEENS7_ILi64EEEEEELi64ENS_10bfloat16_tEfNS_4arch4Sm80ELb0ELb1ELb1ELb0ELb1ELb0ELb1ELb1EEENS1_21CollectiveEpilogueFwdINS6_IJS8_SA_S9_EEENS6_IJNS7_ILi1EEESI_SI_EEESC_SE_Li128ELb0ELb1ELb1ELb0EEENS1_19SingleTileSchedulerILb0ELb1ELb1ELi128EEEEEEEEEvNT_6ParamsE --------------------------
	.section	.nv.info._ZN7cutlass13device_kernelIN5flash19enable_sm80_to_sm89INS1_16FlashAttnFwdSm80INS1_25CollectiveMainloopFwdSm80ILi4ELi1ELb0EN4cute5tupleIJNS5_1CILi128EEENS7_ILi96EEENS7_ILi64EEEEEELi64ENS_10bfloat16_tEfNS_4arch4Sm80ELb0ELb1ELb1ELb0ELb1ELb0ELb1ELb1EEENS1_21CollectiveEpilogueFwdINS6_IJS8_SA_S9_EEENS6_IJNS7_ILi1EEESI_SI_EEESC_SE_Li128ELb0ELb1ELb1ELb0EEENS1_19SingleTileSchedulerILb0ELb1ELb1ELi128EEEEEEEEEvNT_6ParamsE,"",@"SHT_CUDA_INFO"
	.sectionflags	@""
	.align	4


	//----- nvinfo : EIATTR_CUDA_API_VERSION
	.align		4
        /*0000*/ 	.byte	0x04, 0x37
        /*0002*/ 	.short	(.L_282 - .L_281)
.L_281:
        /*0004*/ 	.word	0x00000082


	//----- nvinfo : EIATTR_SW2861232_WAR
	.align		4
.L_282:
        /*0008*/ 	.byte	0x01, 0x35
	.zero		2


	//----- nvinfo : EIATTR_PARAM_CBANK
	.align		4
        /*000c*/ 	.byte	0x04, 0x0a
        /*000e*/ 	.short	(.L_284 - .L_283)
	.align		4
.L_283:
        /*0010*/ 	.word	index@(.nv.constant0._ZN7cutlass13device_kernelIN5flash19enable_sm80_to_sm89INS1_16FlashAttnFwdSm80INS1_25CollectiveMainloopFwdSm80ILi4ELi1ELb0EN4cute5tupleIJNS5_1CILi128EEENS7_ILi96EEENS7_ILi64EEEEEELi64ENS_10bfloat16_tEfNS_4arch4Sm80ELb0ELb1ELb1ELb0ELb1ELb0ELb1ELb1EEENS1_21CollectiveEpilogueFwdINS6_IJS8_SA_S9_EEENS6_IJNS7_ILi1EEESI_SI_EEESC_SE_Li128ELb0ELb1ELb1ELb0EEENS1_19SingleTileSchedulerILb0ELb1ELb1ELi128EEEEEEEEEvNT_6ParamsE)
        /*0014*/ 	.short	0x0160
        /*0016*/ 	.short	0x0418


	//----- nvinfo : EIATTR_CBANK_PARAM_SIZE
	.align		4
.L_284:
        /*0018*/ 	.byte	0x03, 0x19
        /*001a*/ 	.short	0x0418


	//----- nvinfo : EIATTR_KPARAM_INFO
	.align		4
        /*001c*/ 	.byte	0x04, 0x17
        /*001e*/ 	.short	(.L_286 - .L_285)
.L_285:
        /*0020*/ 	.word	0x00000000
        /*0024*/ 	.short	0x0000
        /*0026*/ 	.short	0x0000
        /*0028*/ 	.byte	0x00, 0xf0, 0x61, 0x10


	//----- nvinfo : EIATTR_MAXREG_COUNT
	.align		4
.L_286:
        /*002c*/ 	.byte	0x03, 0x1b
        /*002e*/ 	.short	0x00ff


	//----- nvinfo : EIATTR_NUM_BARRIERS
	.align		4
        /*0030*/ 	.byte	0x02, 0x4c
        /*0032*/ 	.byte	0x02
	.zero		1


	//----- nvinfo : EIATTR_ANNOTATIONS
	.align		4
        /*0034*/ 	.byte	0x04, 0x55
        /*0036*/ 	.short	(.L_288 - .L_287)


	//   ....[0]....
.L_287:
        /* <DEDUP_REMOVED lines=43> */


	//----- nvinfo : EIATTR_MERCURY_ISA_VERSION
	.align		4
.L_288:
        /*02d0*/ 	.byte	0x03, 0x5f
        /*02d2*/ 	.short	0x0000


	//----- nvinfo : EIATTR_COOP_GROUP_MASK_REGIDS
	.align		4
        /*02d4*/ 	.byte	0x04, 0x29
        /*02d6*/ 	.short	(.L_290 - .L_289)


	//   ....[0]....
.L_289:
        /*02d8*/ 	.word	0xffffffff


	//   ....[1]....
        /*02dc*/ 	.word	0xffffffff


	//   ....[2]....
        /*02e0*/ 	.word	0xffffffff


	//   ....[3]....
        /*02e4*/ 	.word	0xffffffff


	//   ....[4]....
        /*02e8*/ 	.word	0xffffffff


	//   ....[5]....
        /*02ec*/ 	.word	0xffffffff


	//   ....[6]....
        /*02f0*/ 	.word	0xffffffff


	//   ....[7]....
        /*02f4*/ 	.word	0xffffffff


	//   ....[8]....
        /*02f8*/ 	.word	0xffffffff


	//   ....[9]....
        /*02fc*/ 	.word	0xffffffff


	//   ....[10]....
        /*0300*/ 	.word	0xffffffff


	//   ....[11]....
        /*0304*/ 	.word	0xffffffff


	//   ....[12]....
        /*0308*/ 	.word	0xffffffff


	//   ....[13]....
        /*030c*/ 	.word	0xffffffff


	//   ....[14]....
        /*0310*/ 	.word	0xffffffff


	//   ....[15]....
        /*0314*/ 	.word	0xffffffff


	//   ....[16]....
        /*0318*/ 	.word	0xffffffff


	//   ....[17]....
        /*031c*/ 	.word	0xffffffff


	//   ....[18]....
        /*0320*/ 	.word	0xffffffff


	//   ....[19]....
        /*0324*/ 	.word	0xffffffff


	//   ....[20]....
        /*0328*/ 	.word	0xffffffff


	//   ....[21]....
        /*032c*/ 	.word	0xffffffff


	//   ....[22]....
        /*0330*/ 	.word	0xffffffff


	//   ....[23]....
        /*0334*/ 	.word	0xffffffff


	//   ....[24]....
        /*0338*/ 	.word	0xffffffff


	//   ....[25]....
        /*033c*/ 	.word	0xffffffff


	//   ....[26]....
        /*0340*/ 	.word	0xffffffff


	//   ....[27]....
        /*0344*/ 	.word	0xffffffff


	//   ....[28]....
        /*0348*/ 	.word	0xffffffff


	//   ....[29]....
        /*034c*/ 	.word	0xffffffff


	//   ....[30]....
        /*0350*/ 	.word	0xffffffff


	//   ....[31]....
        /*0354*/ 	.word	0xffffffff


	//   ....[32]....
        /*0358*/ 	.word	0xffffffff


	//   ....[33]....
        /*035c*/ 	.word	0xffffffff


	//   ....[34]....
        /*0360*/ 	.word	0xffffffff


	//   ....[35]....
        /*0364*/ 	.word	0xffffffff


	//   ....[36]....
        /*0368*/ 	.word	0xffffffff


	//   ....[37]....
        /*036c*/ 	.word	0xffffffff


	//   ....[38]....
        /*0370*/ 	.word	0xffffffff


	//   ....[39]....
        /*0374*/ 	.word	0xffffffff


	//   ....[40]....
        /*0378*/ 	.word	0xffffffff


	//   ....[41]....
        /*037c*/ 	.word	0xffffffff


	//   ....[42]....
        /*0380*/ 	.word	0xffffffff


	//   ....[43]....
        /*0384*/ 	.word	0xffffffff


	//   ....[44]....
        /*0388*/ 	.word	0xffffffff


	//   ....[45]....
        /*038c*/ 	.word	0xffffffff


	//   ....[46]....
        /*0390*/ 	.word	0xffffffff


	//   ....[47]....
        /*0394*/ 	.word	0xffffffff


	//   ....[48]....
        /*0398*/ 	.word	0xffffffff


	//   ....[49]....
        /*039c*/ 	.word	0xffffffff


	//   ....[50]....
        /*03a0*/ 	.word	0xffffffff


	//   ....[51]....
        /*03a4*/ 	.word	0xffffffff


	//   ....[52]....
        /*03a8*/ 	.word	0xffffffff


	//   ....[53]....
        /*03ac*/ 	.word	0xffffffff


	//   ....[54]....
        /*03b0*/ 	.word	0xffffffff


	//   ....[55]....
        /*03b4*/ 	.word	0xffffffff


	//   ....[56]....
        /*03b8*/ 	.word	0xffffffff


	//   ....[57]....
        /*03bc*/ 	.word	0xffffffff


	//   ....[58]....
        /*03c0*/ 	.word	0xffffffff


	//   ....[59]....
        /*03c4*/ 	.word	0xffffffff


	//   ....[60]....
        /*03c8*/ 	.word	0xffffffff


	//   ....[61]....
        /*03cc*/ 	.word	0xffffffff


	//   ....[62]....
        /*03d0*/ 	.word	0xffffffff


	//   ....[63]....
        /*03d4*/ 	.word	0xffffffff


	//   ....[64]....
        /*03d8*/ 	.word	0xffffffff


	//   ....[65]....
        /*03dc*/ 	.word	0xffffffff


	//   ....[66]....
        /*03e0*/ 	.word	0xffffffff


	//   ....[67]....
        /*03e4*/ 	.word	0xffffffff


	//   ....[68]....
        /*03e8*/ 	.word	0xffffffff


	//   ....[69]....
        /*03ec*/ 	.word	0xffffffff


	//   ....[70]....
        /*03f0*/ 	.word	0xffffffff


	//   ....[71]....
        /*03f4*/ 	.word	0xffffffff


	//   ....[72]....
        /*03f8*/ 	.word	0xffffffff


	//   ....[73]....
        /*03fc*/ 	.word	0xffffffff


	//   ....[74]....
        /*0400*/ 	.word	0xffffffff


	//   ....[75]....
        /*0404*/ 	.word	0xffffffff


	//   ....[76]....
        /*0408*/ 	.word	0xffffffff


	//   ....[77]....
        /*040c*/ 	.word	0xffffffff


	//   ....[78]....
        /*0410*/ 	.word	0xffffffff


	//   ....[79]....
        /*0414*/ 	.word	0xffffffff


	//   ....[80]....
        /*0418*/ 	.word	0xffffffff


	//   ....[81]....
        /*041c*/ 	.word	0xffffffff


	//   ....[82]....
        /*0420*/ 	.word	0xffffffff


	//   ....[83]....
        /*0424*/ 	.word	0xffffffff


	//   ....[84]....
        /*0428*/ 	.word	0xffffffff


	//   ....[85]....
        /*042c*/ 	.word	0xffffffff


	//   ....[86]....
        /*0430*/ 	.word	0xffffffff


	//   ....[87]....
        /*0434*/ 	.word	0xffffffff


	//   ....[88]....
        /*0438*/ 	.word	0xffffffff


	//   ....[89]....
        /*043c*/ 	.word	0xffffffff


	//   ....[90]....
        /*0440*/ 	.word	0xffffffff


	//   ....[91]....
        /*0444*/ 	.word	0xffffffff


	//   ....[92]....
        /*0448*/ 	.word	0xffffffff


	//   ....[93]....
        /*044c*/ 	.word	0xffffffff


	//   ....[94]....
        /*0450*/ 	.word	0xffffffff


	//   ....[95]....
        /*0454*/ 	.word	0xffffffff


	//   ....[96]....
        /*0458*/ 	.word	0xffffffff


	//   ....[97]....
        /*045c*/ 	.word	0xffffffff


	//   ....[98]....
        /*0460*/ 	.word	0xffffffff


	//   ....[99]....
        /*0464*/ 	.word	0xffffffff


	//   ....[100]....
        /*0468*/ 	.word	0xffffffff


	//   ....[101]....
        /*046c*/ 	.word	0xffffffff


	//   ....[102]....
        /*0470*/ 	.word	0xffffffff


	//   ....[103]....
        /*0474*/ 	.word	0xffffffff


	//   ....[104]....
        /*0478*/ 	.word	0xffffffff


	//   ....[105]....
        /*047c*/ 	.word	0xffffffff


	//   ....[106]....
        /*0480*/ 	.word	0xffffffff


	//   ....[107]....
        /*0484*/ 	.word	0xffffffff


	//   ....[108]....
        /*0488*/ 	.word	0xffffffff


	//   ....[109]....
        /*048c*/ 	.word	0xffffffff


	//   ....[110]....
        /*0490*/ 	.word	0xffffffff


	//   ....[111]....
        /*0494*/ 	.word	0xffffffff


	//   ....[112]....
        /*0498*/ 	.word	0xffffffff


	//   ....[113]....
        /*049c*/ 	.word	0xffffffff


	//   ....[114]....
        /*04a0*/ 	.word	0xffffffff


	//   ....[115]....
        /*04a4*/ 	.word	0xffffffff


	//   ....[116]....
        /*04a8*/ 	.word	0xffffffff


	//   ....[117]....
        /*04ac*/ 	.word	0xffffffff


	//   ....[118]....
        /*04b0*/ 	.word	0xffffffff


	//   ....[119]....
        /*04b4*/ 	.word	0xffffffff


	//   ....[120]....
        /*04b8*/ 	.word	0xffffffff


	//   ....[121]....
        /*04bc*/ 	.word	0xffffffff


	//   ....[122]....
        /*04c0*/ 	.word	0xffffffff


	//   ....[123]....
        /*04c4*/ 	.word	0xffffffff


	//   ....[124]....
        /*04c8*/ 	.word	0xffffffff


	//   ....[125]....
        /*04cc*/ 	.word	0xffffffff


	//   ....[126]....
        /*04d0*/ 	.word	0xffffffff


	//   ....[127]....
        /*04d4*/ 	.word	0xffffffff


	//   ....[128]....
        /*04d8*/ 	.word	0xffffffff


	//   ....[129]....
        /*04dc*/ 	.word	0xffffffff


	//   ....[130]....
        /*04e0*/ 	.word	0xffffffff


	//   ....[131]....
        /*04e4*/ 	.word	0xffffffff


	//   ....[132]....
        /*04e8*/ 	.word	0xffffffff


	//   ....[133]....
        /*04ec*/ 	.word	0xffffffff


	//   ....[134]....
        /*04f0*/ 	.word	0xffffffff


	//   ....[135]....
        /*04f4*/ 	.word	0xffffffff


	//   ....[136]....
        /*04f8*/ 	.word	0xffffffff


	//   ....[137]....
        /*04fc*/ 	.word	0xffffffff


	//   ....[138]....
        /*0500*/ 	.word	0xffffffff


	//   ....[139]....
        /*0504*/ 	.word	0xffffffff


	//   ....[140]....
        /*0508*/ 	.word	0xffffffff


	//   ....[141]....
        /*050c*/ 	.word	0xffffffff


	//   ....[142]....
        /*0510*/ 	.word	0xffffffff


	//   ....[143]....
        /*0514*/ 	.word	0xffffffff


	//   ....[144]....
        /*0518*/ 	.word	0xffffffff


	//   ....[145]....
        /*051c*/ 	.word	0xffffffff


	//   ....[146]....
        /*0520*/ 	.word	0xffffffff


	//   ....[147]....
        /*0524*/ 	.word	0xffffffff


	//   ....[148]....
        /*0528*/ 	.word	0xffffffff


	//   ....[149]....
        /*052c*/ 	.word	0xffffffff


	//   ....[150]....
        /*0530*/ 	.word	0xffffffff


	//   ....[151]....
        /*0534*/ 	.word	0xffffffff


	//   ....[152]....
        /*0538*/ 	.word	0xffffffff


	//   ....[153]....
        /*053c*/ 	.word	0xffffffff


	//   ....[154]....
        /*0540*/ 	.word	0xffffffff


	//   ....[155]....
        /*0544*/ 	.word	0xffffffff


	//   ....[156]....
        /*0548*/ 	.word	0xffffffff


	//   ....[157]....
        /*054c*/ 	.word	0xffffffff


	//   ....[158]....
        /*0550*/ 	.word	0xffffffff


	//   ....[159]....
        /*0554*/ 	.word	0xffffffff


	//   ....[160]....
        /*0558*/ 	.word	0xffffffff


	//   ....[161]....
        /*055c*/ 	.word	0xffffffff


	//   ....[162]....
        /*0560*/ 	.word	0xffffffff


	//   ....[163]....
        /*0564*/ 	.word	0xffffffff


	//   ....[164]....
        /*0568*/ 	.word	0xffffffff


	//   ....[165]....
        /*056c*/ 	.word	0xffffffff


	//   ....[166]....
        /*0570*/ 	.word	0xffffffff


	//   ....[167]....
        /*0574*/ 	.word	0xffffffff


	//   ....[168]....
        /*0578*/ 	.word	0xffffffff


	//   ....[169]....
        /*057c*/ 	.word	0xffffffff


	//   ....[170]....
        /*0580*/ 	.word	0xffffffff


	//   ....[171]....
        /*0584*/ 	.word	0xffffffff


	//   ....[172]....
        /*0588*/ 	.word	0xffffffff


	//   ....[173]....
        /*058c*/ 	.word	0xffffffff


	//   ....[174]....
        /*0590*/ 	.word	0xffffffff


	//   ....[175]....
        /*0594*/ 	.word	0xffffffff


	//   ....[176]....
        /*0598*/ 	.word	0xffffffff


	//   ....[177]....
        /*059c*/ 	.word	0xffffffff


	//   ....[178]....
        /*05a0*/ 	.word	0xffffffff


	//   ....[179]....
        /*05a4*/ 	.word	0xffffffff


	//   ....[180]....
        /*05a8*/ 	.word	0xffffffff


	//   ....[181]....
        /*05ac*/ 	.word	0xffffffff


	//   ....[182]....
        /*05b0*/ 	.word	0xffffffff


	//   ....[183]....
        /*05b4*/ 	.word	0xffffffff


	//   ....[184]....
        /*05b8*/ 	.word	0xffffffff


	//   ....[185]....
        /*05bc*/ 	.word	0xffffffff


	//   ....[186]....
        /*05c0*/ 	.word	0xffffffff


	//   ....[187]....
        /*05c4*/ 	.word	0xffffffff


	//   ....[188]....
        /*05c8*/ 	.word	0xffffffff


	//   ....[189]....
        /*05cc*/ 	.word	0xffffffff


	//   ....[190]....
        /*05d0*/ 	.word	0xffffffff


	//   ....[191]....
        /*05d4*/ 	.word	0xffffffff


	//   ....[192]....
        /*05d8*/ 	.word	0xffffffff


	//----- nvinfo : EIATTR_COOP_GROUP_INSTR_OFFSETS
	.align		4
.L_290:
        /*05dc*/ 	.byte	0x04, 0x28
        /*05de*/ 	.short	(.L_292 - .L_291)


	//   ....[0]....
.L_291:
        /*05e0*/ 	.word	0x00000060


	//   ....[1]....
        /*05e4*/ 	.word	0x00001110


	//   ....[2]....
        /*05e8*/ 	.word	0x00001150


	//   ....[3]....
        /*05ec*/ 	.word	0x00001320


	//   ....[4]....
        /*05f0*/ 	.word	0x00001350


	//   ....[5]....
        /*05f4*/ 	.word	0x000013e0


	//   ....[6]....
        /*05f8*/ 	.word	0x00001410


	//   ....[7]....
        /*05fc*/ 	.word	0x000014a0


	//   ....[8]....
        /*0600*/ 	.word	0x000014d0


	//   ....[9]....
        /*0604*/ 	.word	0x00001560


	//   ....[10]....
        /*0608*/ 	.word	0x00001590


	//   ....[11]....
        /*060c*/ 	.word	0x00001620


	//   ....[12]....
        /*0610*/ 	.word	0x00001650


	//   ....[13]....
        /*0614*/ 	.word	0x000016e0


	//   ....[14]....
        /*0618*/ 	.word	0x00001710


	//   ....[15]....
        /*061c*/ 	.word	0x00001790


	//   ....[16]....
        /*0620*/ 	.word	0x000017d0


	//   ....[17]....
        /*0624*/ 	.word	0x00001c40


	//   ....[18]....
        /*0628*/ 	.word	0x00001c60


	//   ....[19]....
        /*062c*/ 	.word	0x00001c70


	//   ....[20]....
        /*0630*/ 	.word	0x00001c80


	//   ....[21]....
        /*0634*/ 	.word	0x00001c90


	//   ....[22]....
        /*0638*/ 	.word	0x00001ca0


	//   ....[23]....
        /*063c*/ 	.word	0x00001cb0


	//   ....[24]....
        /*0640*/ 	.word	0x00001cd0


	//   ....[25]....
        /*0644*/ 	.word	0x00001d00


	//   ....[26]....
        /*0648*/ 	.word	0x00001d10


	//   ....[27]....
        /*064c*/ 	.word	0x00001d20


	//   ....[28]....
        /*0650*/ 	.word	0x00001d30


	//   ....[29]....
        /*0654*/ 	.word	0x00002200


	//   ....[30]....
        /*0658*/ 	.word	0x00002210


	//   ....[31]....
        /*065c*/ 	.word	0x00002220


	//   ....[32]....
        /*0660*/ 	.word	0x00002230


	//   ....[33]....
        /*0664*/ 	.word	0x00002240


	//   ....[34]....
        /*0668*/ 	.word	0x00002260


	//   ....[35]....
        /*066c*/ 	.word	0x000022a0


	//   ....[36]....
        /*0670*/ 	.word	0x000022b0


	//   ....[37]....
        /*0674*/ 	.word	0x000023a0


	//   ....[38]....
        /*0678*/ 	.word	0x000023b0


	//   ....[39]....
        /*067c*/ 	.word	0x00002410


	//   ....[40]....
        /*0680*/ 	.word	0x00002430


	//   ....[41]....
        /*0684*/ 	.word	0x00002e90


	//   ....[42]....
        /*0688*/ 	.word	0x00002ea0


	//   ....[43]....
        /*068c*/ 	.word	0x00002eb0


	//   ....[44]....
        /*0690*/ 	.word	0x00002ec0


	//   ....[45]....
        /*0694*/ 	.word	0x00002ed0


	//   ....[46]....
        /*0698*/ 	.word	0x00002ee0


	//   ....[47]....
        /*069c*/ 	.word	0x00002ef0


	//   ....[48]....
        /*06a0*/ 	.word	0x00002f00


	//   ....[49]....
        /*06a4*/ 	.word	0x00002f20


	//   ....[50]....
        /*06a8*/ 	.word	0x00002f50


	//   ....[51]....
        /*06ac*/ 	.word	0x00002f70


	//   ....[52]....
        /*06b0*/ 	.word	0x00002f90


	//   ....[53]....
        /*06b4*/ 	.word	0x00003500


	//   ....[54]....
        /*06b8*/ 	.word	0x000037b0


	//   ....[55]....
        /*06bc*/ 	.word	0x000043a0


	//   ....[56]....
        /*06c0*/ 	.word	0x00004e10


	//   ....[57]....
        /*06c4*/ 	.word	0x00005c50


	//   ....[58]....
        /*06c8*/ 	.word	0x00005d80


	//   ....[59]....
        /*06cc*/ 	.word	0x000061a0


	//   ....[60]....
        /*06d0*/ 	.word	0x00006240


	//   ....[61]....
        /*06d4*/ 	.word	0x00006810


	//   ....[62]....
        /*06d8*/ 	.word	0x00006870


	//   ....[63]....
        /*06dc*/ 	.word	0x000068e0


	//   ....[64]....
        /*06e0*/ 	.word	0x00006920


	//   ....[65]....
        /*06e4*/ 	.word	0x00009160


	//   ....[66]....
        /*06e8*/ 	.word	0x00009170


	//   ....[67]....
        /*06ec*/ 	.word	0x00009180


	//   ....[68]....
        /*06f0*/ 	.word	0x00009190


	//   ....[69]....
        /*06f4*/ 	.word	0x000091a0


	//   ....[70]....
        /*06f8*/ 	.word	0x000091b0


	//   ....[71]....
        /*06fc*/ 	.word	0x000091c0


	//   ....[72]....
        /*0700*/ 	.word	0x000091d0


	//   ....[73]....
        /*0704*/ 	.word	0x000091e0


	//   ....[74]....
        /*0708*/ 	.word	0x000091f0


	//   ....[75]....
        /*070c*/ 	.word	0x00009200


	//   ....[76]....
        /*0710*/ 	.word	0x00009210


	//   ....[77]....
        /*0714*/ 	.word	0x0000a8a0


	//   ....[78]....
        /*0718*/ 	.word	0x0000a8b0


	//   ....[79]....
        /*071c*/ 	.word	0x0000a8c0


	//   ....[80]....
        /*0720*/ 	.word	0x0000a8d0


	//   ....[81]....
        /*0724*/ 	.word	0x0000a8e0


	//   ....[82]....
        /*0728*/ 	.word	0x0000a8f0


	//   ....[83]....
        /*072c*/ 	.word	0x0000a900


	//   ....[84]....
        /*0730*/ 	.word	0x0000a920


	//   ....[85]....
        /*0734*/ 	.word	0x0000a940


	//   ....[86]....
        /*0738*/ 	.word	0x0000a980


	//   ....[87]....
        /*073c*/ 	.word	0x0000a9a0


	//   ....[88]....
        /*0740*/ 	.word	0x0000a9c0


	//   ....[89]....
        /*0744*/ 	.word	0x0000ab30


	//   ....[90]....
        /*0748*/ 	.word	0x0000ad70


	//   ....[91]....
        /*074c*/ 	.word	0x0000b6b0


	//   ....[92]....
        /*0750*/ 	.word	0x0000be70


	//   ....[93]....
        /*0754*/ 	.word	0x0000c890


	//   ....[94]....
        /*0758*/ 	.word	0x0000c8b0


	//   ....[95]....
        /*075c*/ 	.word	0x0000ce70


	//   ....[96]....
        /*0760*/ 	.word	0x0000d050


	//   ....[97]....
        /*0764*/ 	.word	0x0000d210


	//   ....[98]....
        /*0768*/ 	.word	0x0000d410


	//   ....[99]....
        /*076c*/ 	.word	0x0000d530


	//   ....[100]....
        /*0770*/ 	.word	0x0000d610


	//   ....[101]....
        /*0774*/ 	.word	0x0000fe90


	//   ....[102]....
        /*0778*/ 	.word	0x0000fea0


	//   ....[103]....
        /*077c*/ 	.word	0x0000feb0


	//   ....[104]....
        /*0780*/ 	.word	0x0000fec0


	//   ....[105]....
        /*0784*/ 	.word	0x0000fed0


	//   ....[106]....
        /*0788*/ 	.word	0x0000fee0


	//   ....[107]....
        /*078c*/ 	.word	0x0000fef0


	//   ....[108]....
        /*0790*/ 	.word	0x0000ff00


	//   ....[109]....
        /*0794*/ 	.word	0x0000ff10


	//   ....[110]....
        /*0798*/ 	.word	0x0000ff20


	//   ....[111]....
        /*079c*/ 	.word	0x0000ff30


	//   ....[112]....
        /*07a0*/ 	.word	0x0000ff40


	//   ....[113]....
        /*07a4*/ 	.word	0x000115c0


	//   ....[114]....
        /*07a8*/ 	.word	0x000115d0


	//   ....[115]....
        /*07ac*/ 	.word	0x000115e0


	//   ....[116]....
        /*07b0*/ 	.word	0x000115f0


	//   ....[117]....
        /*07b4*/ 	.word	0x00011600


	//   ....[118]....
        /*07b8*/ 	.word	0x00011610


	//   ....[119]....
        /*07bc*/ 	.word	0x00011620


	//   ....[120]....
        /*07c0*/ 	.word	0x00011630


	//   ....[121]....
        /*07c4*/ 	.word	0x00011650


	//   ....[122]....
        /*07c8*/ 	.word	0x00011680


	//   ....[123]....
        /*07cc*/ 	.word	0x000116c0


	//   ....[124]....
        /*07d0*/ 	.word	0x000116e0


	//   ....[125]....
        /*07d4*/ 	.word	0x00011bd0


	//   ....[126]....
        /*07d8*/ 	.word	0x00011d30


	//   ....[127]....
        /*07dc*/ 	.word	0x00011d70


	//   ....[128]....
        /*07e0*/ 	.word	0x00011df0


	//   ....[129]....
        /*07e4*/ 	.word	0x00011e20


	//   ....[130]....
        /*07e8*/ 	.word	0x00011e50


	//   ....[131]....
        /*07ec*/ 	.word	0x00011f70


	//   ....[132]....
        /*07f0*/ 	.word	0x00012270


	//   ....[133]....
        /*07f4*/ 	.word	0x00014ac0


	//   ....[134]....
        /*07f8*/ 	.word	0x00014af0


	//   ....[135]....
        /*07fc*/ 	.word	0x00014b10


	//   ....[136]....
        /*0800*/ 	.word	0x00014b50


	//   ....[137]....
        /*0804*/ 	.word	0x00014b70


	//   ....[138]....
        /*0808*/ 	.word	0x00014b90


	//   ....[139]....
        /*080c*/ 	.word	0x00014bb0


	//   ....[140]....
        /*0810*/ 	.word	0x00014bd0


	//   ....[141]....
        /*0814*/ 	.word	0x00014bf0


	//   ....[142]....
        /*0818*/ 	.word	0x00014c10


	//   ....[143]....
        /*081c*/ 	.word	0x00014c30


	//   ....[144]....
        /*0820*/ 	.word	0x00014c50


	//   ....[145]....
        /*0824*/ 	.word	0x00016060


	//   ....[146]....
        /*0828*/ 	.word	0x00016070


	//   ....[147]....
        /*082c*/ 	.word	0x00016080


	//   ....[148]....
        /*0830*/ 	.word	0x00016090


	//   ....[149]....
        /*0834*/ 	.word	0x000160a0


	//   ....[150]....
        /*0838*/ 	.word	0x000160b0


	//   ....[151]....
        /*083c*/ 	.word	0x000160c0


	//   ....[152]....
        /*0840*/ 	.word	0x000160e0


	//   ....[153]....
        /*0844*/ 	.word	0x00016100


	//   ....[154]....
        /*0848*/ 	.word	0x00016140


	//   ....[155]....
        /*084c*/ 	.word	0x00016160


	//   ....[156]....
        /*0850*/ 	.word	0x00016180


	//   ....[157]....
        /*0854*/ 	.word	0x000162f0


	//   ....[158]....
        /*0858*/ 	.word	0x00016c40


	//   ....[159]....
        /*085c*/ 	.word	0x00016e40


	//   ....[160]....
        /*0860*/ 	.word	0x000175f0


	//   ....[161]....
        /*0864*/ 	.word	0x00018060


	//   ....[162]....
        /*0868*/ 	.word	0x00018440


	//   ....[163]....
        /*086c*/ 	.word	0x00018490


	//   ....[164]....
        /*0870*/ 	.word	0x00018580


	//   ....[165]....
        /*0874*/ 	.word	0x00018a60


	//   ....[166]....
        /*0878*/ 	.word	0x00018ac0


	//   ....[167]....
        /*087c*/ 	.word	0x00018d00


	//   ....[168]....
        /*0880*/ 	.word	0x00018db0


	//   ....[169]....
        /*0884*/ 	.word	0x0001b2d0


	//   ....[170]....
        /*0888*/ 	.word	0x0001b2e0


	//   ....[171]....
        /*088c*/ 	.word	0x0001b2f0


	//   ....[172]....
        /*0890*/ 	.word	0x0001b300


	//   ....[173]....
        /*0894*/ 	.word	0x0001b330


	//   ....[174]....
        /*0898*/ 	.word	0x0001b350


	//   ....[175]....
        /*089c*/ 	.word	0x0001b370


	//   ....[176]....
        /*08a0*/ 	.word	0x0001b380


	//   ....[177]....
        /*08a4*/ 	.word	0x0001c000


	//   ....[178]....
        /*08a8*/ 	.word	0x0001c030


	//   ....[179]....
        /*08ac*/ 	.word	0x0001c060


	//   ....[180]....
        /*08b0*/ 	.word	0x0001c090


	//   ....[181]....
        /*08b4*/ 	.word	0x0001c0d0


	//   ....[182]....
        /*08b8*/ 	.word	0x0001c100


	//   ....[183]....
        /*08bc*/ 	.word	0x0001c120


	//   ....[184]....
        /*08c0*/ 	.word	0x0001c130


	//   ....[185]....
        /*08c4*/ 	.word	0x0001c150


	//   ....[186]....
        /*08c8*/ 	.word	0x0001c160


	//   ....[187]....
        /*08cc*/ 	.word	0x0001c510


	//   ....[188]....
        /*08d0*/ 	.word	0x0001c530


	//   ....[189]....
        /*08d4*/ 	.word	0x0001c830


	//   ....[190]....
        /*08d8*/ 	.word	0x0001c850


	//   ....[191]....
        /*08dc*/ 	.word	0x0001cb50


	//   ....[192]....
        /*08e0*/ 	.word	0x0001cb60


	//----- nvinfo : EIATTR_EXIT_INSTR_OFFSETS
	.align		4
.L_292:
        /*08e4*/ 	.byte	0x04, 0x1c
        /*08e6*/ 	.short	(.L_294 - .L_293)


	//   ....[0]....
.L_293:
        /*08e8*/ 	.word	0x000001c0


	//   ....[1]....
        /*08ec*/ 	.word	0x0001cb70


	//   ....[2]....
        /*08f0*/ 	.word	0x0001ce10


	//   ....[3]....
        /*08f4*/ 	.word	0x0001ce60


	//   ....[4]....
        /*08f8*/ 	.word	0x0001ce90


	//   ....[5]....
        /*08fc*/ 	.word	0x0001cef0


	//   ....[6]....
        /*0900*/ 	.word	0x0001d180


	//----- nvinfo : EIATTR_CTAIDZ_USED
	.align		4
.L_294:
        /*0904*/ 	.byte	0x01, 0x04
	.zero		2


	//----- nvinfo : EIATTR_MAX_THREADS
	.align		4
        /*0908*/ 	.byte	0x04, 0x05
        /*090a*/ 	.short	(.L_296 - .L_295)
.L_295:
        /*090c*/ 	.word	0x00000080
        /*0910*/ 	.word	0x00000001
        /*0914*/ 	.word	0x00000001


	//----- nvinfo : EIATTR_CRS_STACK_SIZE
	.align		4
.L_296:
        /*0918*/ 	.byte	0x04, 0x1e
        /*091a*/ 	.short	(.L_298 - .L_297)
.L_297:
        /*091c*/ 	.word	0x00000000
.L_298:


//--------------------- .nv.info._ZN7cutlass13device_kernelIN5flash19enable_sm80_to_sm89INS1_16FlashAttnFwdSm80INS1_25CollectiveMainloopFwdSm80ILi4ELi1ELb0EN4cute5tupleIJNS5_1CILi128EEENS7_ILi80EEENS7_ILi64EEEEEELi64ENS_10bfloat16_tEfNS_4arch4Sm80ELb0ELb1ELb1ELb1ELb1ELb0ELb1ELb1EEENS1_21CollectiveEpilogueFwdINS6_IJS8_SA_S9_EEENS6_IJNS7_ILi1EEESI_SI_EEESC_SE_Li128ELb1ELb1ELb1ELb0EEENS1_36VarlenDynamicPersistentTileSchedulerILi128ELi80ELi128ELi128ELb1ELb1ELb0ELb1ELb0ELb1EEEEEEEEEvNT_6ParamsE --------------------------
	.section	.nv.info._ZN7cutlass13device_kernelIN5flash19enable_sm80_to_sm89INS1_16FlashAttnFwdSm80INS1_25CollectiveMainloopFwdSm80ILi4ELi1ELb0EN4cute5tupleIJNS5_1CILi128EEENS7_ILi80EEENS7_ILi64EEEEEELi64ENS_10bfloat16_tEfNS_4arch4Sm80ELb0ELb1ELb1ELb1ELb1ELb0ELb1ELb1EEENS1_21CollectiveEpilogueFwdINS6_IJS8_SA_S9_EEENS6_IJNS7_ILi1EEESI_SI_EEESC_SE_Li128ELb1ELb1ELb1ELb0EEENS1_36VarlenDynamicPersistentTileSchedulerILi128ELi80ELi128ELi128ELb1ELb1ELb0ELb1ELb0ELb1EEEEEEEEEvNT_6ParamsE,"",@"SHT_CUDA_INFO"
	.sectionflags	@""
	.align	4


	//----- nvinfo : EIATTR_CUDA_API_VERSION
	.align		4
        /*0000*/ 	.byte	0x04, 0x37
        /*0002*/ 	.short	(.L_300 - .L_299)
.L_299:
        /*0004*/ 	.word	0x00000082


	//----- nvinfo : EIATTR_SW2861232_WAR
	.align		4
.L_300:
        /*0008*/ 	.byte	0x01, 0x35
	.zero		2


	//----- nvinfo : EIATTR_PARAM_CBANK
	.align		4
        /*000c*/ 	.byte	0x04, 0x0a
        /*000e*/ 	.short	(.L_302 - .L_301)
	.align		4
.L_301:
        /*0010*/ 	.word	index@(.nv.constant0._ZN7cutlass13device_kernelIN5flash19enable_sm80_to_sm89INS1_16FlashAttnFwdSm80INS1_25CollectiveMainloopFwdSm80ILi4ELi1ELb0EN4cute5tupleIJNS5_1CILi128EEENS7_ILi80EEENS7_ILi64EEEEEELi64ENS_10bfloat16_tEfNS_4arch4Sm80ELb0ELb1ELb1ELb1ELb1ELb0ELb1ELb1EEENS1_21CollectiveEpilogueFwdINS6_IJS8_SA_S9_EEENS6_IJNS7_ILi1EEESI_SI_EEESC_SE_Li128ELb1ELb1ELb1ELb0EEENS1_36VarlenDynamicPersistentTileSchedulerILi128ELi80ELi128ELi128ELb1ELb1ELb0ELb1ELb0ELb1EEEEEEEEEvNT_6ParamsE)
        /*0014*/ 	.short	0x0160
        /*0016*/ 	.short	0x0438


	//----- nvinfo : EIATTR_CBANK_PARAM_SIZE
	.align		4
.L_302:
        /*0018*/ 	.byte	0x03, 0x19
        /*001a*/ 	.short	0x0438


	//----- nvinfo : EIATTR_KPARAM_INFO
	.align		4
        /*001c*/ 	.byte	0x04, 0x17
        /*001e*/ 	.short	(.L_304 - .L_303)
.L_303:
        /*0020*/ 	.word	0x00000000
        /*0024*/ 	.short	0x0000
        /*0026*/ 	.short	0x0000
        /*0028*/ 	.byte	0x00, 0xf0, 0xe1, 0x10


	//----- nvinfo : EIATTR_MAXREG_COUNT
	.align		4
.L_304:
        /*002c*/ 	.byte	0x03, 0x1b
        /*002e*/ 	.short	0x00ff


	//----- nvinfo : EIATTR_NUM_BARRIERS
	.align		4
        /*0030*/ 	.byte	0x02, 0x4c
        /*0032*/ 	.byte	0x06
	.zero		1


	//----- nvinfo : EIATTR_ANNOTATIONS
	.align		4
        /*0034*/ 	.byte	0x04, 0x55
        /*0036*/ 	.short	(.L_306 - .L_305)


	//   ....[0]....
.L_305:
        /* <DEDUP_REMOVED lines=138> */


	//----- nvinfo : EIATTR_MERCURY_ISA_VERSION
	.align		4
.L_306:
        /*08c8*/ 	.byte	0x03, 0x5f
        /*08ca*/ 	.short	0x0000


	//----- nvinfo : EIATTR_INT_WARP_WIDE_INSTR_OFFSETS
	.align		4
        /*08cc*/ 	.byte	0x04, 0x31
        /*08ce*/ 	.short	(.L_308 - .L_307)


	//   ....[0]....
.L_307:
        /*08d0*/ 	.word	0x00018ba0


	//   ....[1]....
        /*08d4*/ 	.word	0x00018c20


	//----- nvinfo : EIATTR_COOP_GROUP_MASK_REGIDS
	.align		4
.L_308:
        /*08d8*/ 	.byte	0x04, 0x29
        /*08da*/ 	.short	(.L_310 - .L_309)


	//   ....[0]....
.L_309:
        /*08dc*/ 	.word	0xffffffff


	//   ....[1]....
        /*08e0*/ 	.word	0xffffffff


	//   ....[2]....
        /*08e4*/ 	.word	0xffffffff


	//   ....[3]....
        /*08e8*/ 	.word	0xffffffff


	//   ....[4]....
        /*08ec*/ 	.word	0xffffffff


	//   ....[5]....
        /*08f0*/ 	.word	0xffffffff


	//   ....[6]....
        /*08f4*/ 	.word	0xffffffff


	//   ....[7]....
        /*08f8*/ 	.word	0xffffffff


	//   ....[8]....
        /*08fc*/ 	.word	0xffffffff


	//   ....[9]....
        /*0900*/ 	.word	0xffffffff


	//   ....[10]....
        /*0904*/ 	.word	0xffffffff


	//   ....[11]....
        /*0908*/ 	.word	0xffffffff


	//   ....[12]....
        /*090c*/ 	.word	0xffffffff


	//   ....[13]....
        /*0910*/ 	.word	0xffffffff


	//   ....[14]....
        /*0914*/ 	.word	0xffffffff


	//   ....[15]....
        /*0918*/ 	.word	0xffffffff


	//   ....[16]....
        /*091c*/ 	.word	0xffffffff


	//   ....[17]....
        /*0920*/ 	.word	0xffffffff


	//   ....[18]....
        /*0924*/ 	.word	0xffffffff


	//   ....[19]....
        /*0928*/ 	.word	0xffffffff


	//   ....[20]....
        /*092c*/ 	.word	0xffffffff


	//   ....[21]....
        /*0930*/ 	.word	0xffffffff


	//   ....[22]....
        /*0934*/ 	.word	0xffffffff


	//   ....[23]....
        /*0938*/ 	.word	0xffffffff


	//   ....[24]....
        /*093c*/ 	.word	0xffffffff


	//   ....[25]....
        /*0940*/ 	.word	0xffffffff


	//   ....[26]....
        /*0944*/ 	.word	0xffffffff


	//   ....[27]....
        /*0948*/ 	.word	0xffffffff


	//   ....[28]....
        /*094c*/ 	.word	0xffffffff


	//   ....[29]....
        /*0950*/ 	.word	0xffffffff


	//   ....[30]....
        /*0954*/ 	.word	0xffffffff


	//   ....[31]....
        /*0958*/ 	.word	0xffffffff


	//   ....[32]....
        /*095c*/ 	.word	0xffffffff


	//   ....[33]....
        /*0960*/ 	.word	0xffffffff


	//   ....[34]....
        /*0964*/ 	.word	0xffffffff


	//   ....[35]....
        /*0968*/ 	.word	0xffffffff


	//   ....[36]....
        /*096c*/ 	.word	0xffffffff


	//   ....[37]....
        /*0970*/ 	.word	0xffffffff


	//   ....[38]....
        /*0974*/ 	.word	0xffffffff


	//   ....[39]....
        /*0978*/ 	.word	0xffffffff


	//   ....[40]....
        /*097c*/ 	.word	0xffffffff


	//   ....[41]....
        /*0980*/ 	.word	0xffffffff


	//   ....[42]....
        /*0984*/ 	.word	0xffffffff


	//   ....[43]....
        /*0988*/ 	.word	0xffffffff


	//   ....[44]....
        /*098c*/ 	.word	0xffffffff


	//   ....[45]....
        /*0990*/ 	.word	0xffffffff


	//   ....[46]....
        /*0994*/ 	.word	0xffffffff


	//   ....[47]....
        /*0998*/ 	.word	0xffffffff


	//   ....[48]....
        /*099c*/ 	.word	0xffffffff


	//   ....[49]....
        /*09a0*/ 	.word	0xffffffff


	//   ....[50]....
        /*09a4*/ 	.word	0xffffffff


	//   ....[51]....
        /*09a8*/ 	.word	0xffffffff


	//   ....[52]....
        /*09ac*/ 	.word	0xffffffff


	//   ....[53]....
        /*09b0*/ 	.word	0xffffffff


	//   ....[54]....
        /*09b4*/ 	.word	0xffffffff


	//   ....[55]....
        /*09b8*/ 	.word	0xffffffff


	//   ....[56]....
        /*09bc*/ 	.word	0xffffffff


	//   ....[57]....
        /*09c0*/ 	.word	0xffffffff


	//   ....[58]....
        /*09c4*/ 	.word	0xffffffff


	//   ....[59]....
        /*09c8*/ 	.word	0xffffffff


	//   ....[60]....
        /*09cc*/ 	.word	0xffffffff


	//   ....[61]....
        /*09d0*/ 	.word	0xffffffff


	//   ....[62]....
        /*09d4*/ 	.word	0xffffffff


	//   ....[63]....
        /*09d8*/ 	.word	0xffffffff


	//   ....[64]....
        /*09dc*/ 	.word	0xffffffff


	//   ....[65]....
        /*09e0*/ 	.word	0xffffffff


	//   ....[66]....
        /*09e4*/ 	.word	0xffffffff


	//   ....[67]....
        /*09e8*/ 	.word	0xffffffff


	//   ....[68]....
        /*09ec*/ 	.word	0xffffffff


	//   ....[69]....
        /*09f0*/ 	.word	0xffffffff


	//   ....[70]....
        /*09f4*/ 	.word	0xffffffff


	//   ....[71]....
        /*09f8*/ 	.word	0xffffffff


	//   ....[72]....
        /*09fc*/ 	.word	0xffffffff


	//   ....[73]....
        /*0a00*/ 	.word	0xffffffff


	//   ....[74]....
        /*0a04*/ 	.word	0xffffffff


	//   ....[75]....
        /*0a08*/ 	.word	0xffffffff


	//   ....[76]....
        /*0a0c*/ 	.word	0xffffffff


	//   ....[77]....
        /*0a10*/ 	.word	0xffffffff


	//   ....[78]....
        /*0a14*/ 	.word	0xffffffff


	//   ....[79]....
        /*0a18*/ 	.word	0xffffffff


	//   ....[80]....
        /*0a1c*/ 	.word	0xffffffff


	//   ....[81]....
        /*0a20*/ 	.word	0xffffffff


	//   ....[82]....
        /*0a24*/ 	.word	0xffffffff


	//   ....[83]....
        /*0a28*/ 	.word	0xffffffff


	//   ....[84]....
        /*0a2c*/ 	.word	0xffffffff


	//   ....[85]....
        /*0a30*/ 	.word	0xffffffff


	//   ....[86]....
        /*0a34*/ 	.word	0xffffffff


	//   ....[87]....
        /*0a38*/ 	.word	0xffffffff


	//   ....[88]....
        /*0a3c*/ 	.word	0xffffffff


	//   ....[89]....
        /*0a40*/ 	.word	0xffffffff


	//   ....[90]....
        /*0a44*/ 	.word	0xffffffff


	//   ....[91]....
        /*0a48*/ 	.word	0xffffffff


	//   ....[92]....
        /*0a4c*/ 	.word	0xffffffff


	//   ....[93]....
        /*0a50*/ 	.word	0xffffffff


	//   ....[94]....
        /*0a54*/ 	.word	0xffffffff


	//   ....[95]....
        /*0a58*/ 	.word	0xffffffff


	//   ....[96]....
        /*0a5c*/ 	.word	0xffffffff


	//   ....[97]....
        /*0a60*/ 	.word	0xffffffff


	//   ....[98]....
        /*0a64*/ 	.word	0xffffffff


	//   ....[99]....
        /*0a68*/ 	.word	0xffffffff


	//   ....[100]....
        /*0a6c*/ 	.word	0xffffffff


	//   ....[101]....
        /*0a70*/ 	.word	0xffffffff


	//   ....[102]....
        /*0a74*/ 	.word	0xffffffff


	//   ....[103]....
        /*0a78*/ 	.word	0xffffffff


	//   ....[104]....
        /*0a7c*/ 	.word	0xffffffff


	//   ....[105]....
        /*0a80*/ 	.word	0xffffffff


	//   ....[106]....
        /*0a84*/ 	.word	0xffffffff


	//   ....[107]....
        /*0a88*/ 	.word	0xffffffff


	//   ....[108]....
        /*0a8c*/ 	.word	0xffffffff


	//   ....[109]....
        /*0a90*/ 	.word	0xffffffff


	//   ....[110]....
        /*0a94*/ 	.word	0xffffffff


	//   ....[111]....
        /*0a98*/ 	.word	0xffffffff


	//   ....[112]....
        /*0a9c*/ 	.word	0xffffffff


	//   ....[113]....
        /*0aa0*/ 	.word	0xffffffff


	//   ....[114]....
        /*0aa4*/ 	.word	0xffffffff


	//   ....[115]....
        /*0aa8*/ 	.word	0xffffffff


	//   ....[116]....
        /*0aac*/ 	.word	0xffffffff


	//   ....[117]....
        /*0ab0*/ 	.word	0xffffffff


	//   ....[118]....
        /*0ab4*/ 	.word	0xffffffff


	//   ....[119]....
        /*0ab8*/ 	.word	0xffffffff


	//   ....[120]....
        /*0abc*/ 	.word	0xffffffff


	//   ....[121]....
        /*0ac0*/ 	.word	0xffffffff


	//   ....[122]....
        /*0ac4*/ 	.word	0xffffffff


	//   ....[123]....
        /*0ac8*/ 	.word	0xffffffff


	//   ....[124]....
        /*0acc*/ 	.word	0xffffffff


	//   ....[125]....
        /*0ad0*/ 	.word	0xffffffff


	//   ....[126]....
        /*0ad4*/ 	.word	0xffffffff


	//   ....[127]....
        /*0ad8*/ 	.word	0xffffffff


	//   ....[128]....
        /*0adc*/ 	.word	0xffffffff


	//   ....[129]....
        /*0ae0*/ 	.word	0xffffffff


	//   ....[130]....
        /*0ae4*/ 	.word	0xffffffff


	//   ....[131]....
        /*0ae8*/ 	.word	0xffffffff


	//   ....[132]....
        /*0aec*/ 	.word	0xffffffff


	//   ....[133]....
        /*0af0*/ 	.word	0xffffffff


	//   ....[134]....
        /*0af4*/ 	.word	0xffffffff


	//   ....[135]....
        /*0af8*/ 	.word	0xffffffff


	//   ....[136]....
        /*0afc*/ 	.word	0xffffffff


	//   ....[137]....
        /*0b00*/ 	.word	0xffffffff


	//   ....[138]....
        /*0b04*/ 	.word	0xffffffff


	//   ....[139]....
        /*0b08*/ 	.word	0xffffffff


	//   ....[140]....
        /*0b0c*/ 	.word	0xffffffff


	//   ....[141]....
        /*0b10*/ 	.word	0xffffffff


	//   ....[142]....
        /*0b14*/ 	.word	0xffffffff


	//   ....[143]....
        /*0b18*/ 	.word	0xffffffff


	//   ....[144]....
        /*0b1c*/ 	.word	0xffffffff


	//   ....[145]....
        /*0b20*/ 	.word	0xffffffff


	//   ....[146]....
        /*0b24*/ 	.word	0xffffffff


	//   ....[147]....
        /*0b28*/ 	.word	0xffffffff


	//   ....[148]....
        /*0b2c*/ 	.word	0xffffffff


	//   ....[149]....
        /*0b30*/ 	.word	0xffffffff


	//   ....[150]....
        /*0b34*/ 	.word	0xffffffff


	//   ....[151]....
        /*0b38*/ 	.word	0xffffffff


	//   ....[152]....
        /*0b3c*/ 	.word	0xffffffff


	//   ....[153]....
        /*0b40*/ 	.word	0xffffffff


	//   ....[154]....
        /*0b44*/ 	.word	0xffffffff


	//   ....[155]....
        /*0b48*/ 	.word	0xffffffff


	//   ....[156]....
        /*0b4c*/ 	.word	0xffffffff


	//   ....[157]....
        /*0b50*/ 	.word	0xffffffff


	//   ....[158]....
        /*0b54*/ 	.word	0xffffffff


	//   ....[159]....
        /*0b58*/ 	.word	0xffffffff


	//   ....[160]....
        /*0b5c*/ 	.word	0xffffffff


	//   ....[161]....
        /*0b60*/ 	.word	0xffffffff


	//   ....[162]....
        /*0b64*/ 	.word	0xffffffff


	//   ....[163]....
        /*0b68*/ 	.word	0xffffffff


	//   ....[164]....
        /*0b6c*/ 	.word	0xffffffff


	//   ....[165]....
        /*0b70*/ 	.word	0xffffffff


	//   ....[166]....
        /*0b74*/ 	.word	0xffffffff


	//   ....[167]....
        /*0b78*/ 	.word	0xffffffff


	//   ....[168]....
        /*0b7c*/ 	.word	0xffffffff


	//   ....[169]....
        /*0b80*/ 	.word	0xffffffff


	//   ....[170]....
        /*0b84*/ 	.word	0xffffffff


	//   ....[171]....
        /*0b88*/ 	.word	0xffffffff


	//   ....[172]....
        /*0b8c*/ 	.word	0xffffffff


	//   ....[173]....
        /*0b90*/ 	.word	0xffffffff


	//   ....[174]....
        /*0b94*/ 	.word	0xffffffff


	//   ....[175]....
        /*0b98*/ 	.word	0xffffffff


	//   ....[176]....
        /*0b9c*/ 	.word	0xffffffff


	//   ....[177]....
        /*0ba0*/ 	.word	0xffffffff


	//   ....[178]....
        /*0ba4*/ 	.word	0xffffffff


	//   ....[179]....
        /*0ba8*/ 	.word	0xffffffff


	//   ....[180]....
        /*0bac*/ 	.word	0xffffffff


	//   ....[181]....
        /*0bb0*/ 	.word	0xffffffff


	//   ....[182]....
        /*0bb4*/ 	.word	0xffffffff


	//   ....[183]....
        /*0bb8*/ 	.word	0xffffffff


	//   ....[184]....
        /*0bbc*/ 	.word	0xffffffff


	//   ....[185]....
        /*0bc0*/ 	.word	0xffffffff


	//   ....[186]....
        /*0bc4*/ 	.word	0xffffffff


	//   ....[187]....
        /*0bc8*/ 	.word	0xffffffff


	//   ....[188]....
        /*0bcc*/ 	.word	0xffffffff


	//   ....[189]....
        /*0bd0*/ 	.word	0xffffffff


	//   ....[190]....
        /*0bd4*/ 	.word	0xffffffff


	//   ....[191]....
        /*0bd8*/ 	.word	0xffffffff


	//   ....[192]....
        /*0bdc*/ 	.word	0xffffffff


	//   ....[193]....
        /*0be0*/ 	.word	0xffffffff


	//   ....[194]....
        /*0be4*/ 	.word	0xffffffff


	//   ....[195]....
        /*0be8*/ 	.word	0xffffffff


	//   ....[196]....
        /*0bec*/ 	.word	0xffffffff


	//   ....[197]....
        /*0bf0*/ 	.word	0xffffffff


	//   ....[198]....
        /*0bf4*/ 	.word	0xffffffff


	//   ....[199]....
        /*0bf8*/ 	.word	0xffffffff


	//   ....[200]....
        /*0bfc*/ 	.word	0xffffffff


	//   ....[201]....
        /*0c00*/ 	.word	0xffffffff


	//   ....[202]....
        /*0c04*/ 	.word	0xffffffff


	//   ....[203]....
        /*0c08*/ 	.word	0xffffffff


	//   ....[204]....
        /*0c0c*/ 	.word	0xffffffff


	//   ....[205]....
        /*0c10*/ 	.word	0xffffffff


	//   ....[206]....
        /*0c14*/ 	.word	0xffffffff


	//   ....[207]....
        /*0c18*/ 	.word	0xffffffff


	//   ....[208]....
        /*0c1c*/ 	.word	0xffffffff


	//   ....[209]....
        /*0c20*/ 	.word	0xffffffff


	//   ....[210]....
        /*0c24*/ 	.word	0xffffffff


	//   ....[211]....
        /*0c28*/ 	.word	0xffffffff


	//   ....[212]....
        /*0c2c*/ 	.word	0xffffffff


	//   ....[213]....
        /*0c30*/ 	.word	0xffffffff


	//   ....[214]....
        /*0c34*/ 	.word	0xffffffff


	//   ....[215]....
        /*0c38*/ 	.word	0xffffffff


	//   ....[216]....
        /*0c3c*/ 	.word	0xffffffff


	//   ....[217]....
        /*0c40*/ 	.word	0xffffffff


	//   ....[218]....
        /*0c44*/ 	.word	0xffffffff


	//   ....[219]....
        /*0c48*/ 	.word	0xffffffff


	//   ....[220]....
        /*0c4c*/ 	.word	0xffffffff


	//   ....[221]....
        /*0c50*/ 	.word	0xffffffff


	//   ....[222]....
        /*0c54*/ 	.word	0xffffffff


	//   ....[223]....
        /*0c58*/ 	.word	0xffffffff


	//   ....[224]....
        /*0c5c*/ 	.word	0xffffffff


	//   ....[225]....
        /*0c60*/ 	.word	0xffffffff


	//   ....[226]....
        /*0c64*/ 	.word	0xffffffff


	//   ....[227]....
        /*0c68*/ 	.word	0xffffffff


	//   ....[228]....
        /*0c6c*/ 	.word	0xffffffff


	//   ....[229]....
        /*0c70*/ 	.word	0xffffffff


	//   ....[230]....
        /*0c74*/ 	.word	0xffffffff


	//   ....[231]....
        /*0c78*/ 	.word	0xffffffff


	//   ....[232]....
        /*0c7c*/ 	.word	0xffffffff


	//   ....[233]....
        /*0c80*/ 	.word	0xffffffff


	//   ....[234]....
        /*0c84*/ 	.word	0xffffffff


	//   ....[235]....
        /*0c88*/ 	.word	0xffffffff


	//   ....[236]....
        /*0c8c*/ 	.word	0xffffffff


	//   ....[237]....
        /*0c90*/ 	.word	0xffffffff


	//   ....[238]....
        /*0c94*/ 	.word	0xffffffff


	//   ....[239]....
        /*0c98*/ 	.word	0xffffffff


	//   ....[240]....
        /*0c9c*/ 	.word	0xffffffff


	//   ....[241]....
        /*0ca0*/ 	.word	0xffffffff


	//   ....[242]....
        /*0ca4*/ 	.word	0xffffffff


	//   ....[243]....
        /*0ca8*/ 	.word	0xffffffff


	//   ....[244]....
        /*0cac*/ 	.word	0xffffffff


	//   ....[245]....
        /*0cb0*/ 	.word	0xffffffff


	//   ....[246]....
        /*0cb4*/ 	.word	0xffffffff


	//   ....[247]....
        /*0cb8*/ 	.word	0xffffffff


	//   ....[248]....
        /*0cbc*/ 	.word	0xffffffff


	//   ....[249]....
        /*0cc0*/ 	.word	0xffffffff


	//   ....[250]....
        /*0cc4*/ 	.word	0xffffffff


	//   ....[251]....
        /*0cc8*/ 	.word	0xffffffff


	//   ....[252]....
        /*0ccc*/ 	.word	0xffffffff


	//   ....[253]....
        /*0cd0*/ 	.word	0xffffffff


	//   ....[254]....
        /*0cd4*/ 	.word	0xffffffff


	//   ....[255]....
        /*0cd8*/ 	.word	0xffffffff


	//   ....[0]....
        /*0cdc*/ 	.word	0xffffffff


	//   ....[1]....
        /*0ce0*/ 	.word	0xffffffff


	//   ....[2]....
        /*0ce4*/ 	.word	0xffffffff


	//   ....[3]....
        /*0ce8*/ 	.word	0xffffffff


	//   ....[4]....
        /*0cec*/ 	.word	0xffffffff


	//   ....[5]....
        /*0cf0*/ 	.word	0xffffffff


	//   ....[6]....
        /*0cf4*/ 	.word	0xffffffff


	//   ....[7]....
        /*0cf8*/ 	.word	0xffffffff


	//   ....[8]....
        /*0cfc*/ 	.word	0xffffffff


	//   ....[9]....
        /*0d00*/ 	.word	0xffffffff


	//   ....[10]....
        /*0d04*/ 	.word	0xffffffff


	//   ....[11]....
        /*0d08*/ 	.word	0xffffffff


	//   ....[12]....
        /*0d0c*/ 	.word	0xffffffff


	//   ....[13]....
        /*0d10*/ 	.word	0xffffffff


	//   ....[14]....
        /*0d14*/ 	.word	0xffffffff


	//   ....[15]....
        /*0d18*/ 	.word	0xffffffff


	//   ....[16]....
        /*0d1c*/ 	.word	0xffffffff


	//   ....[17]....
        /*0d20*/ 	.word	0xffffffff


	//   ....[18]....
        /*0d24*/ 	.word	0xffffffff


	//   ....[19]....
        /*0d28*/ 	.word	0xffffffff


	//   ....[20]....
        /*0d2c*/ 	.word	0xffffffff


	//   ....[21]....
        /*0d30*/ 	.word	0xffffffff


	//   ....[22]....
        /*0d34*/ 	.word	0xffffffff


	//   ....[23]....
        /*0d38*/ 	.word	0xffffffff


	//   ....[24]....
        /*0d3c*/ 	.word	0xffffffff


	//   ....[25]....
        /*0d40*/ 	.word	0xffffffff


	//   ....[26]....
        /*0d44*/ 	.word	0xffffffff


	//   ....[27]....
        /*0d48*/ 	.word	0xffffffff


	//   ....[28]....
        /*0d4c*/ 	.word	0xffffffff


	//   ....[29]....
        /*0d50*/ 	.word	0xffffffff


	//   ....[30]....
        /*0d54*/ 	.word	0xffffffff


	//   ....[31]....
        /*0d58*/ 	.word	0xffffffff


	//   ....[32]....
        /*0d5c*/ 	.word	0xffffffff


	//   ....[33]....
        /*0d60*/ 	.word	0xffffffff


	//   ....[34]....
        /*0d64*/ 	.word	0xffffffff


	//   ....[35]....
        /*0d68*/ 	.word	0xffffffff


	//   ....[36]....
        /*0d6c*/ 	.word	0xffffffff


	//   ....[37]....
        /*0d70*/ 	.word	0xffffffff


	//   ....[38]....
        /*0d74*/ 	.word	0xffffffff


	//   ....[39]....
        /*0d78*/ 	.word	0xffffffff


	//   ....[40]....
        /*0d7c*/ 	.word	0xffffffff


	//   ....[41]....
        /*0d80*/ 	.word	0xffffffff


	//   ....[42]....
        /*0d84*/ 	.word	0xffffffff


	//   ....[43]....
        /*0d88*/ 	.word	0xffffffff


	//   ....[44]....
        /*0d8c*/ 	.word	0xffffffff


	//   ....[45]....
        /*0d90*/ 	.word	0xffffffff


	//   ....[46]....
        /*0d94*/ 	.word	0xffffffff


	//   ....[47]....
        /*0d98*/ 	.word	0xffffffff


	//   ....[48]....
        /*0d9c*/ 	.word	0xffffffff


	//   ....[49]....
        /*0da0*/ 	.word	0xffffffff


	//   ....[50]....
        /*0da4*/ 	.word	0xffffffff


	//   ....[51]....
        /*0da8*/ 	.word	0xffffffff


	//   ....[52]....
        /*0dac*/ 	.word	0xffffffff


	//   ....[53]....
        /*0db0*/ 	.word	0xffffffff


	//   ....[54]....
        /*0db4*/ 	.word	0xffffffff


	//   ....[55]....
        /*0db8*/ 	.word	0xffffffff


	//   ....[56]....
        /*0dbc*/ 	.word	0xffffffff


	//   ....[57]....
        /*0dc0*/ 	.word	0xffffffff


	//   ....[58]....
        /*0dc4*/ 	.word	0xffffffff


	//   ....[59]....
        /*0dc8*/ 	.word	0xffffffff


	//   ....[60]....
        /*0dcc*/ 	.word	0xffffffff


	//   ....[61]....
        /*0dd0*/ 	.word	0xffffffff


	//   ....[62]....
        /*0dd4*/ 	.word	0xffffffff


	//   ....[63]....
        /*0dd8*/ 	.word	0xffffffff


	//   ....[64]....
        /*0ddc*/ 	.word	0xffffffff


	//   ....[65]....
        /*0de0*/ 	.word	0xffffffff


	//   ....[66]....
        /*0de4*/ 	.word	0xffffffff


	//   ....[67]....
        /*0de8*/ 	.word	0xffffffff


	//   ....[68]....
        /*0dec*/ 	.word	0xffffffff


	//   ....[69]....
        /*0df0*/ 	.word	0xffffffff


	//   ....[70]....
        /*0df4*/ 	.word	0xffffffff


	//   ....[71]....
        /*0df8*/ 	.word	0xffffffff


	//   ....[72]....
        /*0dfc*/ 	.word	0xffffffff


	//   ....[73]....
        /*0e00*/ 	.word	0xffffffff


	//   ....[74]....
        /*0e04*/ 	.word	0xffffffff


	//   ....[75]....
        /*0e08*/ 	.word	0xffffffff


	//   ....[76]....
        /*0e0c*/ 	.word	0xffffffff


	//   ....[77]....
        /*0e10*/ 	.word	0xffffffff


	//   ....[78]....
        /*0e14*/ 	.word	0xffffffff


	//   ....[79]....
        /*0e18*/ 	.word	0xffffffff


	//   ....[80]....
        /*0e1c*/ 	.word	0xffffffff


	//   ....[81]....
        /*0e20*/ 	.word	0xffffffff


	//   ....[82]....
        /*0e24*/ 	.word	0xffffffff


	//   ....[83]....
        /*0e28*/ 	.word	0xffffffff


	//   ....[84]....
        /*0e2c*/ 	.word	0xffffffff


	//   ....[85]....
        /*0e30*/ 	.word	0xffffffff


	//   ....[86]....
        /*0e34*/ 	.word	0xffffffff


	//   ....[87]....
        /*0e38*/ 	.word	0xffffffff


	//   ....[88]....
        /*0e3c*/ 	.word	0xffffffff


	//   ....[89]....
        /*0e40*/ 	.word	0xffffffff


	//   ....[90]....
        /*0e44*/ 	.word	0xffffffff


	//   ....[91]....
        /*0e48*/ 	.word	0xffffffff


	//   ....[92]....
        /*0e4c*/ 	.word	0xffffffff


	//   ....[93]....
        /*0e50*/ 	.word	0xffffffff


	//   ....[94]....
        /*0e54*/ 	.word	0xffffffff


	//   ....[95]....
        /*0e58*/ 	.word	0xffffffff


	//   ....[96]....
        /*0e5c*/ 	.word	0xffffffff


	//   ....[97]....
        /*0e60*/ 	.word	0xffffffff


	//   ....[98]....
        /*0e64*/ 	.word	0xffffffff


	//   ....[99]....
        /*0e68*/ 	.word	0xffffffff


	//   ....[100]....
        /*0e6c*/ 	.word	0xffffffff


	//   ....[101]....
        /*0e70*/ 	.word	0xffffffff


	//   ....[102]....
        /*0e74*/ 	.word	0xffffffff


	//   ....[103]....
        /*0e78*/ 	.word	0xffffffff


	//   ....[104]....
        /*0e7c*/ 	.word	0xffffffff


	//   ....[105]....
        /*0e80*/ 	.word	0xffffffff


	//   ....[106]....
        /*0e84*/ 	.word	0xffffffff


	//   ....[107]....
        /*0e88*/ 	.word	0xffffffff


	//   ....[108]....
        /*0e8c*/ 	.word	0xffffffff


	//   ....[109]....
        /*0e90*/ 	.word	0xffffffff


	//   ....[110]....
        /*0e94*/ 	.word	0xffffffff


	//   ....[111]....
        /*0e98*/ 	.word	0xffffffff


	//   ....[112]....
        /*0e9c*/ 	.word	0xffffffff


	//   ....[113]....
        /*0ea0*/ 	.word	0xffffffff


	//   ....[114]....
        /*0ea4*/ 	.word	0xffffffff


	//   ....[115]....
        /*0ea8*/ 	.word	0xffffffff


	//   ....[116]....
        /*0eac*/ 	.word	0xffffffff


	//   ....[117]....
        /*0eb0*/ 	.word	0xffffffff


	//   ....[118]....
        /*0eb4*/ 	.word	0xffffffff


	//   ....[119]....
        /*0eb8*/ 	.word	0xffffffff


	//   ....[120]....
        /*0ebc*/ 	.word	0xffffffff


	//   ....[121]....
        /*0ec0*/ 	.word	0xffffffff


	//   ....[122]....
        /*0ec4*/ 	.word	0xffffffff


	//   ....[123]....
        /*0ec8*/ 	.word	0xffffffff


	//   ....[124]....
        /*0ecc*/ 	.word	0xffffffff


	//   ....[125]....
        /*0ed0*/ 	.word	0xffffffff


	//   ....[126]....
        /*0ed4*/ 	.word	0xffffffff


	//   ....[127]....
        /*0ed8*/ 	.word	0xffffffff


	//   ....[128]....
        /*0edc*/ 	.word	0xffffffff


	//   ....[129]....
        /*0ee0*/ 	.word	0xffffffff


	//   ....[130]....
        /*0ee4*/ 	.word	0xffffffff


	//   ....[131]....
        /*0ee8*/ 	.word	0xffffffff


	//   ....[132]....
        /*0eec*/ 	.word	0xffffffff


	//   ....[133]....
        /*0ef0*/ 	.word	0xffffffff


	//   ....[134]....
        /*0ef4*/ 	.word	0xffffffff


	//   ....[135]....
        /*0ef8*/ 	.word	0xffffffff


	//   ....[136]....
        /*0efc*/ 	.word	0xffffffff


	//   ....[137]....
        /*0f00*/ 	.word	0xffffffff


	//   ....[138]....
        /*0f04*/ 	.word	0xffffffff


	//   ....[139]....
        /*0f08*/ 	.word	0xffffffff


	//   ....[140]....
        /*0f0c*/ 	.word	0xffffffff


	//   ....[141]....
        /*0f10*/ 	.word	0xffffffff


	//   ....[142]....
        /*0f14*/ 	.word	0xffffffff


	//   ....[143]....
        /*0f18*/ 	.word	0xffffffff


	//   ....[144]....
        /*0f1c*/ 	.word	0xffffffff


	//   ....[145]....
        /*0f20*/ 	.word	0xffffffff


	//   ....[146]....
        /*0f24*/ 	.word	0xffffffff


	//   ....[147]....
        /*0f28*/ 	.word	0xffffffff


	//   ....[148]....
        /*0f2c*/ 	.word	0xffffffff


	//   ....[149]....
        /*0f30*/ 	.word	0xffffffff


	//   ....[150]....
        /*0f34*/ 	.word	0xffffffff


	//   ....[151]....
        /*0f38*/ 	.word	0xffffffff


	//   ....[152]....
        /*0f3c*/ 	.word	0xffffffff


	//   ....[153]....
        /*0f40*/ 	.word	0xffffffff


	//   ....[154]....
        /*0f44*/ 	.word	0xffffffff


	//   ....[155]....
        /*0f48*/ 	.word	0xffffffff


	//   ....[156]....
        /*0f4c*/ 	.word	0xffffffff


	//   ....[157]....
        /*0f50*/ 	.word	0xffffffff


	//   ....[158]....
        /*0f54*/ 	.word	0xffffffff


	//   ....[159]....
        /*0f58*/ 	.word	0xffffffff


	//   ....[160]....
        /*0f5c*/ 	.word	0xffffffff


	//   ....[161]....
        /*0f60*/ 	.word	0xffffffff


	//   ....[162]....
        /*0f64*/ 	.word	0xffffffff


	//   ....[163]....
        /*0f68*/ 	.word	0xffffffff


	//   ....[164]....
        /*0f6c*/ 	.word	0xffffffff


	//   ....[165]....
        /*0f70*/ 	.word	0xffffffff


	//   ....[166]....
        /*0f74*/ 	.word	0xffffffff


	//   ....[167]....
        /*0f78*/ 	.word	0xffffffff


	//   ....[168]....
        /*0f7c*/ 	.word	0xffffffff


	//   ....[169]....
        /*0f80*/ 	.word	0xffffffff


	//   ....[170]....
        /*0f84*/ 	.word	0xffffffff


	//   ....[171]....
        /*0f88*/ 	.word	0xffffffff


	//   ....[172]....
        /*0f8c*/ 	.word	0xffffffff


	//   ....[173]....
        /*0f90*/ 	.word	0xffffffff


	//   ....[174]....
        /*0f94*/ 	.word	0xffffffff


	//   ....[175]....
        /*0f98*/ 	.word	0xffffffff


	//   ....[176]....
        /*0f9c*/ 	.word	0xffffffff


	//   ....[177]....
        /*0fa0*/ 	.word	0xffffffff


	//   ....[178]....
        /*0fa4*/ 	.word	0xffffffff


	//   ....[179]....
        /*0fa8*/ 	.word	0xffffffff


	//   ....[180]....
        /*0fac*/ 	.word	0xffffffff


	//   ....[181]....
        /*0fb0*/ 	.word	0xffffffff


	//----- nvinfo : EIATTR_COOP_GROUP_INSTR_OFFSETS
	.align		4
.L_310:
        /*0fb4*/ 	.byte	0x04, 0x28
        /*0fb6*/ 	.short	(.L_312 - .L_311)


	//   ....[0]....
.L_311:
        /*0fb8*/ 	.word	0x00000050


	//   ....[1]....
        /*0fbc*/ 	.word	0x00000200


	//   ....[2]....
        /*0fc0*/ 	.word	0x00000230


	//   ....[3]....
        /*0fc4*/ 	.word	0x00000260


	//   ....[4]....
        /*0fc8*/ 	.word	0x00000290


	//   ....[5]....
        /*0fcc*/ 	.word	0x000002c0


	//   ....[6]....
        /*0fd0*/ 	.word	0x000002f0


	//   ....[7]....
        /*0fd4*/ 	.word	0x00000450


	//   ....[8]....
        /*0fd8*/ 	.word	0x00000490


	//   ....[9]....
        /*0fdc*/ 	.word	0x000004c0


	//   ....[10]....
        /*0fe0*/ 	.word	0x000004f0


	//   ....[11]....
        /*0fe4*/ 	.word	0x00000520


	//   ....[12]....
        /*0fe8*/ 	.word	0x00000550


	//   ....[13]....
        /*0fec*/ 	.word	0x000005e0


	//   ....[14]....
        /*0ff0*/ 	.word	0x00000630


	//   ....[15]....
        /*0ff4*/ 	.word	0x00000650


	//   ....[16]....
        /*0ff8*/ 	.word	0x000006b0


	//   ....[17]....
        /*0ffc*/ 	.word	0x00002a40


	//   ....[18]....
        /*1000*/ 	.word	0x00002a60


	//   ....[19]....
        /*1004*/ 	.word	0x00002ba0


	//   ....[20]....
        /*1008*/ 	.word	0x00002bb0


	//   ....[21]....
        /*100c*/ 	.word	0x00002c90


	//   ....[22]....
        /*1010*/ 	.word	0x00002cb0


	//   ....[23]....
        /*1014*/ 	.word	0x00002d90


	//   ....[24]....
        /*1018*/ 	.word	0x00002da0


	//   ....[25]....
        /*101c*/ 	.word	0x00002e80


	//   ....[26]....
        /*1020*/ 	.word	0x00002ea0


	//   ....[27]....
        /*1024*/ 	.word	0x00002f80


	//   ....[28]....
        /*1028*/ 	.word	0x00002f90


	//   ....[29]....
        /*102c*/ 	.word	0x00003070


	//   ....[30]....
        /*1030*/ 	.word	0x00003090


	//   ....[31]....
        /*1034*/ 	.word	0x00003170


	//   ....[32]....
        /*1038*/ 	.word	0x00003180


	//   ....[33]....
        /*103c*/ 	.word	0x000035e0


	//   ....[34]....
        /*1040*/ 	.word	0x000035f0


	//   ....[35]....
        /*1044*/ 	.word	0x00003610


	//   ....[36]....
        /*1048*/ 	.word	0x00003620


	//   ....[37]....
        /*104c*/ 	.word	0x00003630


	//   ....[38]....
        /*1050*/ 	.word	0x00003640


	//   ....[39]....
        /*1054*/ 	.word	0x00003680


	//   ....[40]....
        /*1058*/ 	.word	0x000036a0


	//   ....[41]....
        /*105c*/ 	.word	0x000036d0


	//   ....[42]....
        /*1060*/ 	.word	0x00003720


	//   ....[43]....
        /*1064*/ 	.word	0x000038b0


	//   ....[44]....
        /*1068*/ 	.word	0x000038c0


	//   ....[45]....
        /*106c*/ 	.word	0x000038d0


	//   ....[46]....
        /*1070*/ 	.word	0x000038e0


	//   ....[47]....
        /*1074*/ 	.word	0x000038f0


	//   ....[48]....
        /*1078*/ 	.word	0x00003900


	//   ....[49]....
        /*107c*/ 	.word	0x00003920


	//   ....[50]....
        /*1080*/ 	.word	0x00003930


	//   ....[51]....
        /*1084*/ 	.word	0x00003940


	//   ....[52]....
        /*1088*/ 	.word	0x00003990


	//   ....[53]....
        /*108c*/ 	.word	0x00004e20


	//   ....[54]....
        /*1090*/ 	.word	0x00004e40


	//   ....[55]....
        /*1094*/ 	.word	0x00004e50


	//   ....[56]....
        /*1098*/ 	.word	0x00004e60


	//   ....[57]....
        /*109c*/ 	.word	0x00004e70


	//   ....[58]....
        /*10a0*/ 	.word	0x00004e80


	//   ....[59]....
        /*10a4*/ 	.word	0x00004e90


	//   ....[60]....
        /*10a8*/ 	.word	0x00004ea0


	//   ....[61]....
        /*10ac*/ 	.word	0x00004ed0


	//   ....[62]....
        /*10b0*/ 	.word	0x00004f00


	//   ....[63]....
        /*10b4*/ 	.word	0x00005130


	//   ....[64]....
        /*10b8*/ 	.word	0x000059d0


	//   ....[65]....
        /*10bc*/ 	.word	0x00006040


	//   ....[66]....
        /*10c0*/ 	.word	0x000066b0


	//   ....[67]....
        /*10c4*/ 	.word	0x000071e0


	//   ....[68]....
        /*10c8*/ 	.word	0x00007210


	//   ....[69]....
        /*10cc*/ 	.word	0x00007220


	//   ....[70]....
        /*10d0*/ 	.word	0x00007230


	//   ....[71]....
        /*10d4*/ 	.word	0x00007240


	//   ....[72]....
        /*10d8*/ 	.word	0x00007270


	//   ....[73]....
        /*10dc*/ 	.word	0x00007290


	//   ....[74]....
        /*10e0*/ 	.word	0x000072b0


	//   ....[75]....
        /*10e4*/ 	.word	0x000090b0


	//   ....[76]....
        /*10e8*/ 	.word	0x000090d0


	//   ....[77]....
        /*10ec*/ 	.word	0x000090e0


	//   ....[78]....
        /*10f0*/ 	.word	0x000090f0


	//   ....[79]....
        /*10f4*/ 	.word	0x00009100


	//   ....[80]....
        /*10f8*/ 	.word	0x00009110


	//   ....[81]....
        /*10fc*/ 	.word	0x00009120


	//   ....[82]....
        /*1100*/ 	.word	0x00009130


	//   ....[83]....
        /*1104*/ 	.word	0x00009140


	//   ....[84]....
        /*1108*/ 	.word	0x00009150


	//   ....[85]....
        /*110c*/ 	.word	0x0000a560


	//   ....[86]....
        /*1110*/ 	.word	0x0000a580


	//   ....[87]....
        /*1114*/ 	.word	0x0000a590


	//   ....[88]....
        /*1118*/ 	.word	0x0000a5a0


	//   ....[89]....
        /*111c*/ 	.word	0x0000a5b0


	//   ....[90]....
        /*1120*/ 	.word	0x0000a5c0


	//   ....[91]....
        /*1124*/ 	.word	0x0000a5d0


	//   ....[92]....
        /*1128*/ 	.word	0x0000a5e0


	//   ....[93]....
        /*112c*/ 	.word	0x0000a5f0


	//   ....[94]....
        /*1130*/ 	.word	0x0000a600


	//   ....[95]....
        /*1134*/ 	.word	0x0000a830


	//   ....[96]....
        /*1138*/ 	.word	0x0000b0f0


	//   ....[97]....
        /*113c*/ 	.word	0x0000b770


	//   ....[98]....
        /*1140*/ 	.word	0x0000bdf0


	//   ....[99]....
        /*1144*/ 	.word	0x0000c970


	//   ....[100]....
        /*1148*/ 	.word	0x0000c9a0


	//   ....[101]....
        /*114c*/ 	.word	0x0000c9b0


	//   ....[102]....
        /*1150*/ 	.word	0x0000c9c0


	//   ....[103]....
        /*1154*/ 	.word	0x0000ca00


	//   ....[104]....
        /*1158*/ 	.word	0x0000ca10


	//   ....[105]....
        /*115c*/ 	.word	0x0000ca20


	//   ....[106]....
        /*1160*/ 	.word	0x0000ca30


	//   ....[107]....
        /*1164*/ 	.word	0x0000ee20


	//   ....[108]....
        /*1168*/ 	.word	0x0000ee40


	//   ....[109]....
        /*116c*/ 	.word	0x0000ee50


	//   ....[110]....
        /*1170*/ 	.word	0x0000ee60


	//   ....[111]....
        /*1174*/ 	.word	0x0000ee70


	//   ....[112]....
        /*1178*/ 	.word	0x0000ee80


	//   ....[113]....
        /*117c*/ 	.word	0x0000ee90


	//   ....[114]....
        /*1180*/ 	.word	0x0000eea0


	//   ....[115]....
        /*1184*/ 	.word	0x0000eeb0


	//   ....[116]....
        /*1188*/ 	.word	0x0000eec0


	//   ....[117]....
        /*118c*/ 	.word	0x000102d0


	//   ....[118]....
        /*1190*/ 	.word	0x000102f0


	//   ....[119]....
        /*1194*/ 	.word	0x00010300


	//   ....[120]....
        /*1198*/ 	.word	0x00010310


	//   ....[121]....
        /*119c*/ 	.word	0x00010320


	//   ....[122]....
        /*11a0*/ 	.word	0x00010330


	//   ....[123]....
        /*11a4*/ 	.word	0x00010340


	//   ....[124]....
        /*11a8*/ 	.word	0x00010350


	//   ....[125]....
        /*11ac*/ 	.word	0x00010360


	//   ....[126]....
        /*11b0*/ 	.word	0x00010370


	//   ....[127]....
        /*11b4*/ 	.word	0x000109d0


	//   ....[128]....
        /*11b8*/ 	.word	0x00010a00


	//   ....[129]....
        /*11bc*/ 	.word	0x00010a10


	//   ....[130]....
        /*11c0*/ 	.word	0x00010a20


	//   ....[131]....
        /*11c4*/ 	.word	0x00010a60


	//   ....[132]....
        /*11c8*/ 	.word	0x00010a70


	//   ....[133]....
        /*11cc*/ 	.word	0x00010a80


	//   ....[134]....
        /*11d0*/ 	.word	0x00010a90


	//   ....[135]....
        /*11d4*/ 	.word	0x00012b60


	//   ....[136]....
        /*11d8*/ 	.word	0x00012b80


	//   ....[137]....
        /*11dc*/ 	.word	0x00012bb0


	//   ....[138]....
        /*11e0*/ 	.word	0x00012bd0


	//   ....[139]....
        /*11e4*/ 	.word	0x00012bf0


	//   ....[140]....
        /*11e8*/ 	.word	0x00012c10


	//   ....[141]....
        /*11ec*/ 	.word	0x00012c30


	//   ....[142]....
        /*11f0*/ 	.word	0x00012c50


	//   ....[143]....
        /*11f4*/ 	.word	0x00012c70


	//   ....[144]....
        /*11f8*/ 	.word	0x00012c90


	//   ....[145]....
        /*11fc*/ 	.word	0x00013fb0


	//   ....[146]....
        /*1200*/ 	.word	0x00013fd0


	//   ....[147]....
        /*1204*/ 	.word	0x00013fe0


	//   ....[148]....
        /*1208*/ 	.word	0x00013ff0


	//   ....[149]....
        /*120c*/ 	.word	0x00014000


	//   ....[150]....
        /*1210*/ 	.word	0x00014010


	//   ....[151]....
        /*1214*/ 	.word	0x00014020


	//   ....[152]....
        /*1218*/ 	.word	0x00014030


	//   ....[153]....
        /*121c*/ 	.word	0x00014040


	//   ....[154]....
        /*1220*/ 	.word	0x00014050


	//   ....[155]....
        /*1224*/ 	.word	0x000142a0


	//   ....[156]....
        /*1228*/ 	.word	0x00014b50


	//   ....[157]....
        /*122c*/ 	.word	0x000151d0


	//   ....[158]....
        /*1230*/ 	.word	0x00015850


	//   ....[159]....
        /*1234*/ 	.word	0x000163d0


	//   ....[160]....
        /*1238*/ 	.word	0x00016400


	//   ....[161]....
        /*123c*/ 	.word	0x00016410


	//   ....[162]....
        /*1240*/ 	.word	0x00016420


	//   ....[163]....
        /*1244*/ 	.word	0x00016460


	//   ....[164]....
        /*1248*/ 	.word	0x00016470


	//   ....[165]....
        /*124c*/ 	.word	0x00016480


	//   ....[166]....
        /*1250*/ 	.word	0x00016490


	//   ....[167]....
        /*1254*/ 	.word	0x000183a0


	//   ....[168]....
        /*1258*/ 	.word	0x00018410


	//   ....[169]....
        /*125c*/ 	.word	0x00018420


	//   ....[170]....
        /*1260*/ 	.word	0x00018430


	//   ....[171]....
        /*1264*/ 	.word	0x00018460


	//   ....[172]....
        /*1268*/ 	.word	0x00018480


	//   ....[173]....
        /*126c*/ 	.word	0x00018490


	//   ....[174]....
        /*1270*/ 	.word	0x000184a0


	//   ....[175]....
        /*1274*/ 	.word	0x000196a0


	//   ....[176]....
        /*1278*/ 	.word	0x000196c0


	//   ....[177]....
        /*127c*/ 	.word	0x000196d0


	//   ....[178]....
        /*1280*/ 	.word	0x000196e0


	//   ....[179]....
        /*1284*/ 	.word	0x000196f0


	//   ....[180]....
        /*1288*/ 	.word	0x00019700


	//   ....[181]....
        /*128c*/ 	.word	0x00019720


	//   ....[182]....
        /*1290*/ 	.word	0x00019730


	//   ....[183]....
        /*1294*/ 	.word	0x00019b00


	//   ....[184]....
        /*1298*/ 	.word	0x00019b20


	//   ....[185]....
        /*129c*/ 	.word	0x00019bf0


	//   ....[186]....
        /*12a0*/ 	.word	0x00019c00


	//   ....[187]....
        /*12a4*/ 	.word	0x00019c80


	//   ....[188]....
        /*12a8*/ 	.word	0x00019ca0


	//   ....[189]....
        /*12ac*/ 	.word	0x00019d20


	//   ....[190]....
        /*12b0*/ 	.word	0x00019d30


	//   ....[191]....
        /*12b4*/ 	.word	0x00019db0


	//   ....[192]....
        /*12b8*/ 	.word	0x00019dd0


	//   ....[193]....
        /*12bc*/ 	.word	0x00019e50


	//   ....[194]....
        /*12c0*/ 	.word	0x00019e60


	//   ....[195]....
        /*12c4*/ 	.word	0x00019ee0


	//   ....[196]....
        /*12c8*/ 	.word	0x00019f00


	//   ....[197]....
        /*12cc*/ 	.word	0x00019f80


	//   ....[198]....
        /*12d0*/ 	.word	0x00019f90


	//   ....[199]....
        /*12d4*/ 	.word	0x0001a220


	//   ....[200]....
        /*12d8*/ 	.word	0x0001a240


	//   ....[201]....
        /*12dc*/ 	.word	0x0001a590


	//   ....[202]....
        /*12e0*/ 	.word	0x0001a5a0


	//   ....[203]....
        /*12e4*/ 	.word	0x0001a8f0


	//   ....[204]....
        /*12e8*/ 	.word	0x0001a910


	//   ....[205]....
        /*12ec*/ 	.word	0x0001ac70


	//   ....[206]....
        /*12f0*/ 	.word	0x0001ac80


	//   ....[207]....
        /*12f4*/ 	.word	0x0001b730


	//   ....[208]....
        /*12f8*/ 	.word	0x0001b750


	//   ....[209]....
        /*12fc*/ 	.word	0x0001b830


	//   ....[210]....
        /*1300*/ 	.word	0x0001b840


	//   ....[211]....
        /*1304*/ 	.word	0x0001b8c0


	//   ....[212]....
        /*1308*/ 	.word	0x0001b8e0


	//   ....[213]....
        /*130c*/ 	.word	0x0001b960


	//   ....[214]....
        /*1310*/ 	.word	0x0001b970


	//   ....[215]....
        /*1314*/ 	.word	0x0001b9f0


	//   ....[216]....
        /*1318*/ 	.word	0x0001ba10


	//   ....[217]....
        /*131c*/ 	.word	0x0001ba90


	//   ....[218]....
        /*1320*/ 	.word	0x0001baa0


	//   ....[219]....
        /*1324*/ 	.word	0x0001bb20


	//   ....[220]....
        /*1328*/ 	.word	0x0001bb40


	//   ....[221]....
        /*132c*/ 	.word	0x0001bbc0


	//   ....[222]....
        /*1330*/ 	.word	0x0001bbd0


	//   ....[223]....
        /*1334*/ 	.word	0x0001bd30


	//   ....[224]....
        /*1338*/ 	.word	0x0001bd50


	//   ....[225]....
        /*133c*/ 	.word	0x0001be80


	//   ....[226]....
        /*1340*/ 	.word	0x0001bec0


	//   ....[227]....
        /*1344*/ 	.word	0x0001bef0


	//   ....[228]....
        /*1348*/ 	.word	0x0001bf20


	//   ....[229]....
        /*134c*/ 	.word	0x0001bf50


	//   ....[230]....
        /*1350*/ 	.word	0x0001bf80


	//   ....[231]....
        /*1354*/ 	.word	0x0001c0e0


	//   ....[232]....
        /*1358*/ 	.word	0x0001c120


	//   ....[233]....
        /*135c*/ 	.word	0x0001c150


	//   ....[234]....
        /*1360*/ 	.word	0x0001c180


	//   ....[235]....
        /*1364*/ 	.word	0x0001c1b0


	//   ....[236]....
        /*1368*/ 	.word	0x0001c1e0


	//   ....[237]....
        /*136c*/ 	.word	0x0001c270


	//   ....[238]....
        /*1370*/ 	.word	0x0001c2d0


	//   ....[239]....
        /*1374*/ 	.word	0x0001c2e0


	//   ....[240]....
        /*1378*/ 	.word	0x0001c340


	//   ....[241]....
        /*137c*/ 	.word	0x0001cda0


	//   ....[242]....
        /*1380*/ 	.word	0x0001ce00


	//   ....[243]....
        /*1384*/ 	.word	0x0001ce50


	//   ....[244]....
        /*1388*/ 	.word	0x0001cea0


	//   ....[245]....
        /*138c*/ 	.word	0x0001cef0


	//   ....[246]....
        /*1390*/ 	.word	0x0001cf60


	//   ....[247]....
        /*1394*/ 	.word	0x0001cfb0


	//   ....[248]....
        /*1398*/ 	.word	0x0001d020


	//   ....[249]....
        /*139c*/ 	.word	0x0001d090


	//   ....[250]....
        /*13a0*/ 	.word	0x0001d100


	//   ....[251]....
        /*13a4*/ 	.word	0x0001d170


	//   ....[252]....
        /*13a8*/ 	.word	0x0001d1e0


	//   ....[253]....
        /*13ac*/ 	.word	0x0001d250


	//   ....[254]....
        /*13b0*/ 	.word	0x0001d2b0


	//   ....[255]....
        /*13b4*/ 	.word	0x0001d320


	//   ....[0]....
        /*13b8*/ 	.word	0x0001d390


	//   ....[1]....
        /*13bc*/ 	.word	0x0001d400


	//   ....[2]....
        /*13c0*/ 	.word	0x0001d460


	//   ....[3]....
        /*13c4*/ 	.word	0x0001d4d0


	//   ....[4]....
        /*13c8*/ 	.word	0x0001d540


	//   ....[5]....
        /*13cc*/ 	.word	0x0001d5b0


	//   ....[6]....
        /*13d0*/ 	.word	0x0001d610


	//   ....[7]....
        /*13d4*/ 	.word	0x0001d680


	//   ....[8]....
        /*13d8*/ 	.word	0x0001d6f0


	//   ....[9]....
        /*13dc*/ 	.word	0x0001d760


	//   ....[10]....
        /*13e0*/ 	.word	0x0001d7c0


	//   ....[11]....
        /*13e4*/ 	.word	0x0001d830


	//   ....[12]....
        /*13e8*/ 	.word	0x0001d8a0


	//   ....[13]....
        /*13ec*/ 	.word	0x0001d950


	//   ....[14]....
        /*13f0*/ 	.word	0x0001d9b0


	//   ....[15]....
        /*13f4*/ 	.word	0x0001da60


	//   ....[16]....
        /*13f8*/ 	.word	0x0001dac0


	//   ....[17]....
        /*13fc*/ 	.word	0x0001db70


	//   ....[18]....
        /*1400*/ 	.word	0x0001dbd0


	//   ....[19]....
        /*1404*/ 	.word	0x0001dc80


	//   ....[20]....
        /*1408*/ 	.word	0x0001dce0


	//   ....[21]....
        /*140c*/ 	.word	0x0001dd50


	//   ....[22]....
        /*1410*/ 	.word	0x0001ddc0


	//   ....[23]....
        /*1414*/ 	.word	0x0001de30


	//   ....[24]....
        /*1418*/ 	.word	0x0001dea0


	//   ....[25]....
        /*141c*/ 	.word	0x0001df00


	//   ....[26]....
        /*1420*/ 	.word	0x0001df50


	//   ....[27]....
        /*1424*/ 	.word	0x0001dfa0


	//   ....[28]....
        /*1428*/ 	.word	0x0001dff0


	//   ....[29]....
        /*142c*/ 	.word	0x0001e040


	//   ....[30]....
        /*1430*/ 	.word	0x0001e090


	//   ....[31]....
        /*1434*/ 	.word	0x0001e0e0


	//   ....[32]....
        /*1438*/ 	.word	0x0001e130


	//   ....[33]....
        /*143c*/ 	.word	0x0001e190


	//   ....[34]....
        /*1440*/ 	.word	0x0001e200


	//   ....[35]....
        /*1444*/ 	.word	0x0001e2b0


	//   ....[36]....
        /*1448*/ 	.word	0x0001e310


	//   ....[37]....
        /*144c*/ 	.word	0x0001e3c0


	//   ....[38]....
        /*1450*/ 	.word	0x0001e420


	//   ....[39]....
        /*1454*/ 	.word	0x0001e4d0


	//   ....[40]....
        /*1458*/ 	.word	0x0001e530


	//   ....[41]....
        /*145c*/ 	.word	0x0001e5e0


	//   ....[42]....
        /*1460*/ 	.word	0x0001e640


	//   ....[43]....
        /*1464*/ 	.word	0x0001e6b0


	//   ....[44]....
        /*1468*/ 	.word	0x0001e720


	//   ....[45]....
        /*146c*/ 	.word	0x0001e7d0


	//   ....[46]....
        /*1470*/ 	.word	0x0001e830


	//   ....[47]....
        /*1474*/ 	.word	0x0001e8e0


	//   ....[48]....
        /*1478*/ 	.word	0x0001e940


	//   ....[49]....
        /*147c*/ 	.word	0x0001e9f0


	//   ....[50]....
        /*1480*/ 	.word	0x0001ea50


	//   ....[51]....
        /*1484*/ 	.word	0x0001eb00


	//   ....[52]....
        /*1488*/ 	.word	0x0001eb60


	//   ....[53]....
        /*148c*/ 	.word	0x0001ebd0


	//   ....[54]....
        /*1490*/ 	.word	0x0001ec40


	//   ....[55]....
        /*1494*/ 	.word	0x0001ecb0


	//   ....[56]....
        /*1498*/ 	.word	0x0001ed20


	//   ....[57]....
        /*149c*/ 	.word	0x0001ed70


	//   ....[58]....
        /*14a0*/ 	.word	0x0001edd0


	//   ....[59]....
        /*14a4*/ 	.word	0x0001ee20


	//   ....[60]....
        /*14a8*/ 	.word	0x0001ee60


	//   ....[61]....
        /*14ac*/ 	.word	0x0001eeb0


	//   ....[62]....
        /*14b0*/ 	.word	0x0001eef0


	//   ....[63]....
        /*14b4*/ 	.word	0x0001ef40


	//   ....[64]....
        /*14b8*/ 	.word	0x0001ef80


	//   ....[65]....
        /*14bc*/ 	.word	0x0001eff0


	//   ....[66]....
        /*14c0*/ 	.word	0x0001f060


	//   ....[67]....
        /*14c4*/ 	.word	0x0001f110


	//   ....[68]....
        /*14c8*/ 	.word	0x0001f170


	//   ....[69]....
        /*14cc*/ 	.word	0x0001f220


	//   ....[70]....
        /*14d0*/ 	.word	0x0001f280


	//   ....[71]....
        /*14d4*/ 	.word	0x0001f330


	//   ....[72]....
        /*14d8*/ 	.word	0x0001f390


	//   ....[73]....
        /*14dc*/ 	.word	0x0001f440


	//   ....[74]....
        /*14e0*/ 	.word	0x0001f4a0


	//   ....[75]....
        /*14e4*/ 	.word	0x0001f510


	//   ....[76]....
        /*14e8*/ 	.word	0x0001f580


	//   ....[77]....
        /*14ec*/ 	.word	0x0001f630


	//   ....[78]....
        /*14f0*/ 	.word	0x0001f690


	//   ....[79]....
        /*14f4*/ 	.word	0x0001f740


	//   ....[80]....
        /*14f8*/ 	.word	0x0001f7a0


	//   ....[81]....
        /*14fc*/ 	.word	0x0001f850


	//   ....[82]....
        /*1500*/ 	.word	0x0001f8b0


	//   ....[83]....
        /*1504*/ 	.word	0x0001f960


	//   ....[84]....
        /*1508*/ 	.word	0x0001f9c0


	//   ....[85]....
        /*150c*/ 	.word	0x0001fa10


	//   ....[86]....
        /*1510*/ 	.word	0x0001fa70


	//   ....[87]....
        /*1514*/ 	.word	0x0001fac0


	//   ....[88]....
        /*1518*/ 	.word	0x0001fb00


	//   ....[89]....
        /*151c*/ 	.word	0x0001fb50


	//   ....[90]....
        /*1520*/ 	.word	0x0001fb90


	//   ....[91]....
        /*1524*/ 	.word	0x0001fbe0


	//   ....[92]....
        /*1528*/ 	.word	0x0001fc20


	//   ....[93]....
        /*152c*/ 	.word	0x0001fc80


	//   ....[94]....
        /*1530*/ 	.word	0x0001fce0


	//   ....[95]....
        /*1534*/ 	.word	0x0001fd50


	//   ....[96]....
        /*1538*/ 	.word	0x0001fe00


	//   ....[97]....
        /*153c*/ 	.word	0x0001fe60


	//   ....[98]....
        /*1540*/ 	.word	0x0001ff10


	//   ....[99]....
        /*1544*/ 	.word	0x0001ff70


	//   ....[100]....
        /*1548*/ 	.word	0x00020020


	//   ....[101]....
        /*154c*/ 	.word	0x00020080


	//   ....[102]....
        /*1550*/ 	.word	0x00020130


	//   ....[103]....
        /*1554*/ 	.word	0x00020190


	//   ....[104]....
        /*1558*/ 	.word	0x00020200


	//   ....[105]....
        /*155c*/ 	.word	0x00020270


	//   ....[106]....
        /*1560*/ 	.word	0x000202e0


	//   ....[107]....
        /*1564*/ 	.word	0x00020350


	//   ....[108]....
        /*1568*/ 	.word	0x000203a0


	//   ....[109]....
        /*156c*/ 	.word	0x00020400


	//   ....[110]....
        /*1570*/ 	.word	0x00020450


	//   ....[111]....
        /*1574*/ 	.word	0x00020490


	//   ....[112]....
        /*1578*/ 	.word	0x000204e0


	//   ....[113]....
        /*157c*/ 	.word	0x00020520


	//   ....[114]....
        /*1580*/ 	.word	0x00020570


	//   ....[115]....
        /*1584*/ 	.word	0x000205b0


	//   ....[116]....
        /*1588*/ 	.word	0x00020610


	//   ....[117]....
        /*158c*/ 	.word	0x00020670


	//   ....[118]....
        /*1590*/ 	.word	0x000206c0


	//   ....[119]....
        /*1594*/ 	.word	0x00020720


	//   ....[120]....
        /*1598*/ 	.word	0x00020770


	//   ....[121]....
        /*159c*/ 	.word	0x000207d0


	//   ....[122]....
        /*15a0*/ 	.word	0x00020820


	//   ....[123]....
        /*15a4*/ 	.word	0x00020870


	//   ....[124]....
        /*15a8*/ 	.word	0x000208d0


	//   ....[125]....
        /*15ac*/ 	.word	0x00020940


	//   ....[126]....
        /*15b0*/ 	.word	0x000209b0


	//   ....[127]....
        /*15b4*/ 	.word	0x00020a10


	//   ....[128]....
        /*15b8*/ 	.word	0x00020a80


	//   ....[129]....
        /*15bc*/ 	.word	0x00020af0


	//   ....[130]....
        /*15c0*/ 	.word	0x00020b60


	//   ....[131]....
        /*15c4*/ 	.word	0x00020bc0


	//   ....[132]....
        /*15c8*/ 	.word	0x00020c30


	//   ....[133]....
        /*15cc*/ 	.word	0x00020ca0


	//   ....[134]....
        /*15d0*/ 	.word	0x00020d10


	//   ....[135]....
        /*15d4*/ 	.word	0x00020d70


	//   ....[136]....
        /*15d8*/ 	.word	0x00020de0


	//   ....[137]....
        /*15dc*/ 	.word	0x00020e50


	//   ....[138]....
        /*15e0*/ 	.word	0x00020ec0


	//   ....[139]....
        /*15e4*/ 	.word	0x00020f20


	//   ....[140]....
        /*15e8*/ 	.word	0x00020f90


	//   ....[141]....
        /*15ec*/ 	.word	0x00021000


	//   ....[142]....
        /*15f0*/ 	.word	0x00021070


	//   ....[143]....
        /*15f4*/ 	.word	0x000210d0


	//   ....[144]....
        /*15f8*/ 	.word	0x00021140


	//   ....[145]....
        /*15fc*/ 	.word	0x000211b0


	//   ....[146]....
        /*1600*/ 	.word	0x00021220


	//   ....[147]....
        /*1604*/ 	.word	0x00021280


	//   ....[148]....
        /*1608*/ 	.word	0x000212f0


	//   ....[149]....
        /*160c*/ 	.word	0x00021360


	//   ....[150]....
        /*1610*/ 	.word	0x000213d0


	//   ....[151]....
        /*1614*/ 	.word	0x00021430


	//   ....[152]....
        /*1618*/ 	.word	0x000214a0


	//   ....[153]....
        /*161c*/ 	.word	0x00021510


	//   ....[154]....
        /*1620*/ 	.word	0x00021580


	//   ....[155]....
        /*1624*/ 	.word	0x000215e0


	//   ....[156]....
        /*1628*/ 	.word	0x00021650


	//   ....[157]....
        /*162c*/ 	.word	0x000216c0


	//   ....[158]....
        /*1630*/ 	.word	0x00021730


	//   ....[159]....
        /*1634*/ 	.word	0x00021790


	//   ....[160]....
        /*1638*/ 	.word	0x00021800


	//   ....[161]....
        /*163c*/ 	.word	0x00021870


	//   ....[162]....
        /*1640*/ 	.word	0x000218e0


	//   ....[163]....
        /*1644*/ 	.word	0x00021940


	//   ....[164]....
        /*1648*/ 	.word	0x000219b0


	//   ....[165]....
        /*164c*/ 	.word	0x00021a20


	//   ....[166]....
        /*1650*/ 	.word	0x00021a70


	//   ....[167]....
        /*1654*/ 	.word	0x00021ab0


	//   ....[168]....
        /*1658*/ 	.word	0x00021b00


	//   ....[169]....
        /*165c*/ 	.word	0x00021b50


	//   ....[170]....
        /*1660*/ 	.word	0x00021ba0


	//   ....[171]....
        /*1664*/ 	.word	0x00021c10


	//   ....[172]....
        /*1668*/ 	.word	0x00021c60


	//   ....[173]....
        /*166c*/ 	.word	0x00021cb0


	//   ....[174]....
        /*1670*/ 	.word	0x00021d00


	//   ....[175]....
        /*1674*/ 	.word	0x00021d50


	//   ....[176]....
        /*1678*/ 	.word	0x00021da0


	//   ....[177]....
        /*167c*/ 	.word	0x00021e10


	//   ....[178]....
        /*1680*/ 	.word	0x00021e60


	//   ....[179]....
        /*1684*/ 	.word	0x00021ed0


	//   ....[180]....
        /*1688*/ 	.word	0x00021f30


	//   ....[181]....
        /*168c*/ 	.word	0x00021fa0


	//----- nvinfo : EIATTR_EXIT_INSTR_OFFSETS
	.align		4
.L_312:
        /*1690*/ 	.byte	0x04, 0x1c
        /*1692*/ 	.short	(.L_314 - .L_313)


	//   ....[0]....
.L_313:
        /*1694*/ 	.word	0x000010d0


	//   ....[1]....
        /*1698*/ 	.word	0x0001cd60


	//----- nvinfo : EIATTR_MAX_THREADS
	.align		4
.L_314:
        /*169c*/ 	.byte	0x04, 0x05
        /*169e*/ 	.short	(.L_316 - .L_315)
.L_315:
        /*16a0*/ 	.word	0x00000080
        /*16a4*/ 	.word	0x00000001
        /*16a8*/ 	.word	0x00000001


	//----- nvinfo : EIATTR_CRS_STACK_SIZE
	.align		4
.L_316:
        /*16ac*/ 	.byte	0x04, 0x1e
        /*16ae*/ 	.short	(.L_318 - .L_317)
.L_317:
        /*16b0*/ 	.word	0x00000000
.L_318:


//--------------------- .nv.info._ZN7cutlass13device_kernelIN5flash19enable_sm80_to_sm89INS1_16FlashAttnFwdSm80INS1_25CollectiveMainloopFwdSm80ILi4ELi1ELb0EN4cute5tupleIJNS5_1CILi128EEENS7_ILi80EEENS7_ILi64EEEEEELi64ENS_10bfloat16_tEfNS_4arch4Sm80ELb0ELb1ELb1ELb1ELb1ELb1ELb1ELb1EEENS1_21CollectiveEpilogueFwdINS6_IJS8_SA_S9_EEENS6_IJNS7_ILi1EEESI_SI_EEESC_SE_Li128ELb1ELb1ELb1ELb0EEENS1_36VarlenDynamicPersistentTileSchedulerILi128ELi80ELi128ELi128ELb1ELb1ELb0ELb1ELb0ELb1EEEEEEEEEvNT_6ParamsE --------------------------
	.section	.nv.info._ZN7cutlass13device_kernelIN5flash19enable_sm80_to_sm89INS1_16FlashAttnFwdSm80INS1_25CollectiveMainloopFwdSm80ILi4ELi1ELb0EN4cute5tupleIJNS5_1CILi128EEENS7_ILi80EEENS7_ILi64EEEEEELi64ENS_10bfloat16_tEfNS_4arch4Sm80ELb0ELb1ELb1ELb1ELb1ELb1ELb1ELb1EEENS1_21CollectiveEpilogueFwdINS6_IJS8_SA_S9_EEENS6_IJNS7_ILi1EEESI_SI_EEESC_SE_Li128ELb1ELb1ELb1ELb0EEENS1_36VarlenDynamicPersistentTileSchedulerILi128ELi80ELi128ELi128ELb1ELb1ELb0ELb1ELb0ELb1EEEEEEEEEvNT_6ParamsE,"",@"SHT_CUDA_INFO"
	.sectionflags	@""
	.align	4


	//----- nvinfo : EIATTR_CUDA_API_VERSION
	.align		4
        /*0000*/ 	.byte	0x04, 0x37
        /*0002*/ 	.short	(.L_320 - .L_319)
.L_319:
        /*0004*/ 	.word	0x00000082


	//----- nvinfo : EIATTR_SW2861232_WAR
	.align		4
.L_320:
        /*0008*/ 	.byte	0x01, 0x35
	.zero		2


	//----- nvinfo : EIATTR_PARAM_CBANK
	.align		4
        /*000c*/ 	.byte	0x04, 0x0a
        /*000e*/ 	.short	(.L_322 - .L_321)
	.align		4
.L_321:
        /*0010*/ 	.word	index@(.nv.constant0._ZN7cutlass13device_kernelIN5flash19enable_sm80_to_sm89INS1_16FlashAttnFwdSm80INS1_25CollectiveMainloopFwdSm80ILi4ELi1ELb0EN4cute5tupleIJNS5_1CILi128EEENS7_ILi80EEENS7_ILi64EEEEEELi64ENS_10bfloat16_tEfNS_4arch4Sm80ELb0ELb1ELb1ELb1ELb1ELb1ELb1ELb1EEENS1_21CollectiveEpilogueFwdINS6_IJS8_SA_S9_EEENS6_IJNS7_ILi1EEESI_SI_EEESC_SE_Li128ELb1ELb1ELb1ELb0EEENS1_36VarlenDynamicPersistentTileSchedulerILi128ELi80ELi128ELi128ELb1ELb1ELb0ELb1ELb0ELb1EEEEEEEEEvNT_6ParamsE)
        /*0014*/ 	.short	0x0160
        /*0016*/ 	.short	0x0438


	//----- nvinfo : EIATTR_CBANK_PARAM_SIZE
	.align		4
.L_322:
        /*0018*/ 	.byte	0x03, 0x19
        /*001a*/ 	.short	0x0438


	//----- nvinfo : EIATTR_KPARAM_INFO
	.align		4
        /*001c*/ 	.byte	0x04, 0x17
        /*001e*/ 	.short	(.L_324 - .L_323)
.L_323:
        /*0020*/ 	.word	0x00000000
        /*0024*/ 	.short	0x0000
        /*0026*/ 	.short	0x0000
        /*0028*/ 	.byte	0x00, 0xf0, 0xe1, 0x10


	//----- nvinfo : EIATTR_MAXREG_COUNT
	.align		4
.L_324:
        /*002c*/ 	.byte	0x03, 0x1b
        /*002e*/ 	.short	0x00ff


	//----- nvinfo : EIATTR_NUM_BARRIERS
	.align		4
        /*0030*/ 	.byte	0x02, 0x4c
        /*0032*/ 	.byte	0x06
	.zero		1


	//----- nvinfo : EIATTR_ANNOTATIONS
	.align		4
        /*0034*/ 	.byte	0x04, 0x55
        /*0036*/ 	.short	(.L_326 - .L_325)


	//   ....[0]....
.L_325:
        /* <DEDUP_REMOVED lines=92> */


	//----- nvinfo : EIATTR_MERCURY_ISA_VERSION
	.align		4
.L_326:
        /*05e0*/ 	.byte	0x03, 0x5f
        /*05e2*/ 	.short	0x0000


	//----- nvinfo : EIATTR_INT_WARP_WIDE_INSTR_OFFSETS
	.align		4
        /*05e4*/ 	.byte	0x04, 0x31
        /*05e6*/ 	.short	(.L_328 - .L_327)


	//   ....[0]....
.L_327:
        /*05e8*/ 	.word	0x00023d20


	//   ....[1]....
        /*05ec*/ 	.word	0x00023da0


	//----- nvinfo : EIATTR_COOP_GROUP_MASK_REGIDS
	.align		4
.L_328:
        /*05f0*/ 	.byte	0x04, 0x29
        /*05f2*/ 	.short	(.L_330 - .L_329)


	//   ....[0]....
.L_329:
        /*05f4*/ 	.word	0xffffffff


	//   ....[1]....
        /*05f8*/ 	.word	0xffffffff


	//   ....[2]....
        /*05fc*/ 	.word	0xffffffff


	//   ....[3]....
        /*0600*/ 	.word	0xffffffff


	//   ....[4]....
        /*0604*/ 	.word	0xffffffff


	//   ....[5]....
        /*0608*/ 	.word	0xffffffff


	//   ....[6]....
        /*060c*/ 	.word	0xffffffff


	//   ....[7]....
        /*0610*/ 	.word	0xffffffff


	//   ....[8]....
        /*0614*/ 	.word	0xffffffff


	//   ....[9]....
        /*0618*/ 	.word	0xffffffff


	//   ....[10]....
        /*061c*/ 	.word	0xffffffff


	//   ....[11]....
        /*0620*/ 	.word	0xffffffff


	//   ....[12]....
        /*0624*/ 	.word	0xffffffff


	//   ....[13]....
        /*0628*/ 	.word	0xffffffff


	//   ....[14]....
        /*062c*/ 	.word	0xffffffff


	//   ....[15]....
        /*0630*/ 	.word	0xffffffff


	//   ....[16]....
        /*0634*/ 	.word	0xffffffff


	//   ....[17]....
        /*0638*/ 	.word	0xffffffff


	//   ....[18]....
        /*063c*/ 	.word	0xffffffff


	//   ....[19]....
        /*0640*/ 	.word	0xffffffff


	//   ....[20]....
        /*0644*/ 	.word	0xffffffff


	//   ....[21]....
        /*0648*/ 	.word	0xffffffff


	//   ....[22]....
        /*064c*/ 	.word	0xffffffff


	//   ....[23]....
        /*0650*/ 	.word	0xffffffff


	//   ....[24]....
        /*0654*/ 	.word	0xffffffff


	//   ....[25]....
        /*0658*/ 	.word	0xffffffff


	//   ....[26]....
        /*065c*/ 	.word	0xffffffff


	//   ....[27]....
        /*0660*/ 	.word	0xffffffff


	//   ....[28]....
        /*0664*/ 	.word	0xffffffff


	//   ....[29]....
        /*0668*/ 	.word	0xffffffff


	//   ....[30]....
        /*066c*/ 	.word	0xffffffff


	//   ....[31]....
        /*0670*/ 	.word	0xffffffff


	//   ....[32]....
        /*0674*/ 	.word	0xffffffff


	//   ....[33]....
        /*0678*/ 	.word	0xffffffff


	//   ....[34]....
        /*067c*/ 	.word	0xffffffff


	//   ....[35]....
        /*0680*/ 	.word	0xffffffff


	//   ....[36]....
        /*0684*/ 	.word	0xffffffff


	//   ....[37]....
        /*0688*/ 	.word	0xffffffff


	//   ....[38]....
        /*068c*/ 	.word	0xffffffff


	//   ....[39]....
        /*0690*/ 	.word	0xffffffff


	//   ....[40]....
        /*0694*/ 	.word	0xffffffff


	//   ....[41]....
        /*0698*/ 	.word	0xffffffff


	//   ....[42]....
        /*069c*/ 	.word	0xffffffff


	//   ....[43]....
        /*06a0*/ 	.word	0xffffffff


	//   ....[44]....
        /*06a4*/ 	.word	0xffffffff


	//   ....[45]....
        /*06a8*/ 	.word	0xffffffff


	//   ....[46]....
        /*06ac*/ 	.word	0xffffffff


	//   ....[47]....
        /*06b0*/ 	.word	0xffffffff


	//   ....[48]....
        /*06b4*/ 	.word	0xffffffff


	//   ....[49]....
        /*06b8*/ 	.word	0xffffffff


	//   ....[50]....
        /*06bc*/ 	.word	0xffffffff


	//   ....[51]....
        /*06c0*/ 	.word	0xffffffff


	//   ....[52]....
        /*06c4*/ 	.word	0xffffffff


	//   ....[53]....
        /*06c8*/ 	.word	0xffffffff


	//   ....[54]....
        /*06cc*/ 	.word	0xffffffff


	//   ....[55]....
        /*06d0*/ 	.word	0xffffffff


	//   ....[56]....
        /*06d4*/ 	.word	0xffffffff


	//   ....[57]....
        /*06d8*/ 	.word	0xffffffff


	//   ....[58]....
        /*06dc*/ 	.word	0xffffffff


	//   ....[59]....
        /*06e0*/ 	.word	0xffffffff


	//   ....[60]....
        /*06e4*/ 	.word	0xffffffff


	//   ....[61]....
        /*06e8*/ 	.word	0xffffffff


	//   ....[62]....
        /*06ec*/ 	.word	0xffffffff


	//   ....[63]....
        /*06f0*/ 	.word	0xffffffff


	//   ....[64]....
        /*06f4*/ 	.word	0xffffffff


	//   ....[65]....
        /*06f8*/ 	.word	0xffffffff


	//   ....[66]....
        /*06fc*/ 	.word	0xffffffff


	//   ....[67]....
        /*0700*/ 	.word	0xffffffff


	//   ....[68]....
        /*0704*/ 	.word	0xffffffff


	//   ....[69]....
        /*0708*/ 	.word	0xffffffff


	//   ....[70]....
        /*070c*/ 	.word	0xffffffff


	//   ....[71]....
        /*0710*/ 	.word	0xffffffff


	//   ....[72]....
        /*0714*/ 	.word	0xffffffff


	//   ....[73]....
        /*0718*/ 	.word	0xffffffff


	//   ....[74]....
        /*071c*/ 	.word	0xffffffff


	//   ....[75]....
        /*0720*/ 	.word	0xffffffff


	//   ....[76]....
        /*0724*/ 	.word	0xffffffff


	//   ....[77]....
        /*0728*/ 	.word	0xffffffff


	//   ....[78]....
        /*072c*/ 	.word	0xffffffff


	//   ....[79]....
        /*0730*/ 	.word	0xffffffff


	//   ....[80]....
        /*0734*/ 	.word	0xffffffff


	//   ....[81]....
        /*0738*/ 	.word	0xffffffff


	//   ....[82]....
        /*073c*/ 	.word	0xffffffff


	//   ....[83]....
        /*0740*/ 	.word	0xffffffff


	//   ....[84]....
        /*0744*/ 	.word	0xffffffff


	//   ....[85]....
        /*0748*/ 	.word	0xffffffff


	//   ....[86]....
        /*074c*/ 	.word	0xffffffff


	//   ....[87]....
        /*0750*/ 	.word	0xffffffff


	//   ....[88]....
        /*0754*/ 	.word	0xffffffff


	//   ....[89]....
        /*0758*/ 	.word	0xffffffff


	//   ....[90]....
        /*075c*/ 	.word	0xffffffff


	//   ....[91]....
        /*0760*/ 	.word	0xffffffff


	//   ....[92]....
        /*0764*/ 	.word	0xffffffff


	//   ....[93]....
        /*0768*/ 	.word	0xffffffff


	//   ....[94]....
        /*076c*/ 	.word	0xffffffff


	//   ....[95]....
        /*0770*/ 	.word	0xffffffff


	//   ....[96]....
        /*0774*/ 	.word	0xffffffff


	//   ....[97]....
        /*0778*/ 	.word	0xffffffff


	//   ....[98]....
        /*077c*/ 	.word	0xffffffff


	//   ....[99]....
        /*0780*/ 	.word	0xffffffff


	//   ....[100]....
        /*0784*/ 	.word	0xffffffff


	//   ....[101]....
        /*0788*/ 	.word	0xffffffff


	//   ....[102]....
        /*078c*/ 	.word	0xffffffff


	//   ....[103]....
        /*0790*/ 	.word	0xffffffff


	//   ....[104]....
        /*0794*/ 	.word	0xffffffff


	//   ....[105]....
        /*0798*/ 	.word	0xffffffff


	//   ....[106]....
        /*079c*/ 	.word	0xffffffff


	//   ....[107]....
        /*07a0*/ 	.word	0xffffffff


	//   ....[108]....
        /*07a4*/ 	.word	0xffffffff


	//   ....[109]....
        /*07a8*/ 	.word	0xffffffff


	//   ....[110]....
        /*07ac*/ 	.word	0xffffffff


	//   ....[111]....
        /*07b0*/ 	.word	0xffffffff


	//   ....[112]....
        /*07b4*/ 	.word	0xffffffff


	//   ....[113]....
        /*07b8*/ 	.word	0xffffffff


	//   ....[114]....
        /*07bc*/ 	.word	0xffffffff


	//   ....[115]....
        /*07c0*/ 	.word	0xffffffff


	//   ....[116]....
        /*07c4*/ 	.word	0xffffffff


	//   ....[117]....
        /*07c8*/ 	.word	0xffffffff


	//   ....[118]....
        /*07cc*/ 	.word	0xffffffff


	//   ....[119]....
        /*07d0*/ 	.word	0xffffffff


	//   ....[120]....
        /*07d4*/ 	.word	0xffffffff


	//   ....[121]....
        /*07d8*/ 	.word	0xffffffff


	//   ....[122]....
        /*07dc*/ 	.word	0xffffffff


	//   ....[123]....
        /*07e0*/ 	.word	0xffffffff


	//   ....[124]....
        /*07e4*/ 	.word	0xffffffff


	//   ....[125]....
        /*07e8*/ 	.word	0xffffffff


	//   ....[126]....
        /*07ec*/ 	.word	0xffffffff


	//   ....[127]....
        /*07f0*/ 	.word	0xffffffff


	//   ....[128]....
        /*07f4*/ 	.word	0xffffffff


	//   ....[129]....
        /*07f8*/ 	.word	0xffffffff


	//   ....[130]....
        /*07fc*/ 	.word	0xffffffff


	//   ....[131]....
        /*0800*/ 	.word	0xffffffff


	//   ....[132]....
        /*0804*/ 	.word	0xffffffff


	//   ....[133]....
        /*0808*/ 	.word	0xffffffff


	//   ....[134]....
        /*080c*/ 	.word	0xffffffff


	//   ....[135]....
        /*0810*/ 	.word	0xffffffff


	//   ....[136]....
        /*0814*/ 	.word	0xffffffff


	//   ....[137]....
        /*0818*/ 	.word	0xffffffff


	//   ....[138]....
        /*081c*/ 	.word	0xffffffff


	//   ....[139]....
        /*0820*/ 	.word	0xffffffff


	//   ....[140]....
        /*0824*/ 	.word	0xffffffff


	//   ....[141]....
        /*0828*/ 	.word	0xffffffff


	//   ....[142]....
        /*082c*/ 	.word	0xffffffff


	//   ....[143]....
        /*0830*/ 	.word	0xffffffff


	//   ....[144]....
        /*0834*/ 	.word	0xffffffff


	//   ....[145]....
        /*0838*/ 	.word	0xffffffff


	//   ....[146]....
        /*083c*/ 	.word	0xffffffff


	//   ....[147]....
        /*0840*/ 	.word	0xffffffff


	//   ....[148]....
        /*0844*/ 	.word	0xffffffff


	//   ....[149]....
        /*0848*/ 	.word	0xffffffff


	//   ....[150]....
        /*084c*/ 	.word	0xffffffff


	//   ....[151]....
        /*0850*/ 	.word	0xffffffff


	//   ....[152]....
        /*0854*/ 	.word	0xffffffff


	//   ....[153]....
        /*0858*/ 	.word	0xffffffff


	//   ....[154]....
        /*085c*/ 	.word	0xffffffff


	//   ....[155]....
        /*0860*/ 	.word	0xffffffff


	//   ....[156]....
        /*0864*/ 	.word	0xffffffff


	//   ....[157]....
        /*0868*/ 	.word	0xffffffff


	//   ....[158]....
        /*086c*/ 	.word	0xffffffff


	//   ....[159]....
        /*0870*/ 	.word	0xffffffff


	//   ....[160]....
        /*0874*/ 	.word	0xffffffff


	//   ....[161]....
        /*0878*/ 	.word	0xffffffff


	//   ....[162]....
        /*087c*/ 	.word	0xffffffff


	//   ....[163]....
        /*0880*/ 	.word	0xffffffff


	//   ....[164]....
        /*0884*/ 	.word	0xffffffff


	//   ....[165]....
        /*0888*/ 	.word	0xffffffff


	//   ....[166]....
        /*088c*/ 	.word	0xffffffff


	//   ....[167]....
        /*0890*/ 	.word	0xffffffff


	//   ....[168]....
        /*0894*/ 	.word	0xffffffff


	//   ....[169]....
        /*0898*/ 	.word	0xffffffff


	//   ....[170]....
        /*089c*/ 	.word	0xffffffff


	//   ....[171]....
        /*08a0*/ 	.word	0xffffffff


	//   ....[172]....
        /*08a4*/ 	.word	0xffffffff


	//   ....[173]....
        /*08a8*/ 	.word	0xffffffff


	//   ....[174]....
        /*08ac*/ 	.word	0xffffffff


	//   ....[175]....
        /*08b0*/ 	.word	0xffffffff


	//   ....[176]....
        /*08b4*/ 	.word	0xffffffff


	//   ....[177]....
        /*08b8*/ 	.word	0xffffffff


	//   ....[178]....
        /*08bc*/ 	.word	0xffffffff


	//   ....[179]....
        /*08c0*/ 	.word	0xffffffff


	//   ....[180]....
        /*08c4*/ 	.word	0xffffffff


	//   ....[181]....
        /*08c8*/ 	.word	0xffffffff


	//   ....[182]....
        /*08cc*/ 	.word	0xffffffff


	//   ....[183]....
        /*08d0*/ 	.word	0xffffffff


	//   ....[184]....
        /*08d4*/ 	.word	0xffffffff


	//   ....[185]....
        /*08d8*/ 	.word	0xffffffff


	//   ....[186]....
        /*08dc*/ 	.word	0xffffffff


	//   ....[187]....
        /*08e0*/ 	.word	0xffffffff


	//   ....[188]....
        /*08e4*/ 	.word	0xffffffff


	//   ....[189]....
        /*08e8*/ 	.word	0xffffffff


	//   ....[190]....
        /*08ec*/ 	.word	0xffffffff


	//   ....[191]....
        /*08f0*/ 	.word	0xffffffff


	//   ....[192]....
        /*08f4*/ 	.word	0xffffffff


	//   ....[193]....
        /*08f8*/ 	.word	0xffffffff


	//   ....[194]....
        /*08fc*/ 	.word	0xffffffff


	//   ....[195]....
        /*0900*/ 	.word	0xffffffff


	//   ....[196]....
        /*0904*/ 	.word	0xffffffff


	//   ....[197]....
        /*0908*/ 	.word	0xffffffff


	//   ....[198]....
        /*090c*/ 	.word	0xffffffff


	//   ....[199]....
        /*0910*/ 	.word	0xffffffff


	//   ....[200]....
        /*0914*/ 	.word	0xffffffff


	//   ....[201]....
        /*0918*/ 	.word	0xffffffff


	//   ....[202]....
        /*091c*/ 	.word	0xffffffff


	//   ....[203]....
        /*0920*/ 	.word	0xffffffff


	//   ....[204]....
        /*0924*/ 	.word	0xffffffff


	//   ....[205]....
        /*0928*/ 	.word	0xffffffff


	//   ....[206]....
        /*092c*/ 	.word	0xffffffff


	//   ....[207]....
        /*0930*/ 	.word	0xffffffff


	//   ....[208]....
        /*0934*/ 	.word	0xffffffff


	//   ....[209]....
        /*0938*/ 	.word	0xffffffff


	//   ....[210]....
        /*093c*/ 	.word	0xffffffff


	//   ....[211]....
        /*0940*/ 	.word	0xffffffff


	//   ....[212]....
        /*0944*/ 	.word	0xffffffff


	//   ....[213]....
        /*0948*/ 	.word	0xffffffff


	//   ....[214]....
        /*094c*/ 	.word	0xffffffff


	//   ....[215]....
        /*0950*/ 	.word	0xffffffff


	//   ....[216]....
        /*0954*/ 	.word	0xffffffff


	//   ....[217]....
        /*0958*/ 	.word	0xffffffff


	//   ....[218]....
        /*095c*/ 	.word	0xffffffff


	//   ....[219]....
        /*0960*/ 	.word	0xffffffff


	//   ....[220]....
        /*0964*/ 	.word	0xffffffff


	//   ....[221]....
        /*0968*/ 	.word	0xffffffff


	//   ....[222]....
        /*096c*/ 	.word	0xffffffff


	//   ....[223]....
        /*0970*/ 	.word	0xffffffff


	//   ....[224]....
        /*0974*/ 	.word	0xffffffff


	//   ....[225]....
        /*0978*/ 	.word	0xffffffff


	//   ....[226]....
        /*097c*/ 	.word	0xffffffff


	//   ....[227]....
        /*0980*/ 	.word	0xffffffff


	//   ....[228]....
        /*0984*/ 	.word	0xffffffff


	//   ....[229]....
        /*0988*/ 	.word	0xffffffff


	//   ....[230]....
        /*098c*/ 	.word	0xffffffff


	//   ....[231]....
        /*0990*/ 	.word	0xffffffff


	//   ....[232]....
        /*0994*/ 	.word	0xffffffff


	//   ....[233]....
        /*0998*/ 	.word	0xffffffff


	//   ....[234]....
        /*099c*/ 	.word	0xffffffff


	//   ....[235]....
        /*09a0*/ 	.word	0xffffffff


	//   ....[236]....
        /*09a4*/ 	.word	0xffffffff


	//   ....[237]....
        /*09a8*/ 	.word	0xffffffff


	//   ....[238]....
        /*09ac*/ 	.word	0xffffffff


	//   ....[239]....
        /*09b0*/ 	.word	0xffffffff


	//   ....[240]....
        /*09b4*/ 	.word	0xffffffff


	//   ....[241]....
        /*09b8*/ 	.word	0xffffffff


	//   ....[242]....
        /*09bc*/ 	.word	0xffffffff


	//   ....[243]....
        /*09c0*/ 	.word	0xffffffff


	//   ....[244]....
        /*09c4*/ 	.word	0xffffffff


	//   ....[245]....
        /*09c8*/ 	.word	0xffffffff


	//   ....[246]....
        /*09cc*/ 	.word	0xffffffff


	//   ....[247]....
        /*09d0*/ 	.word	0xffffffff


	//   ....[248]....
        /*09d4*/ 	.word	0xffffffff


	//   ....[249]....
        /*09d8*/ 	.word	0xffffffff


	//   ....[250]....
        /*09dc*/ 	.word	0xffffffff


	//   ....[251]....
        /*09e0*/ 	.word	0xffffffff


	//   ....[252]....
        /*09e4*/ 	.word	0xffffffff


	//   ....[253]....
        /*09e8*/ 	.word	0xffffffff


	//   ....[254]....
        /*09ec*/ 	.word	0xffffffff


	//   ....[255]....
        /*09f0*/ 	.word	0xffffffff


	//   ....[0]....
        /*09f4*/ 	.word	0xffffffff


	//   ....[1]....
        /*09f8*/ 	.word	0xffffffff


	//   ....[2]....
        /*09fc*/ 	.word	0xffffffff


	//   ....[3]....
        /*0a00*/ 	.word	0xffffffff


	//   ....[4]....
        /*0a04*/ 	.word	0xffffffff


	//   ....[5]....
        /*0a08*/ 	.word	0xffffffff


	//   ....[6]....
        /*0a0c*/ 	.word	0xffffffff


	//   ....[7]....
        /*0a10*/ 	.word	0xffffffff


	//   ....[8]....
        /*0a14*/ 	.word	0xffffffff


	//   ....[9]....
        /*0a18*/ 	.word	0xffffffff


	//   ....[10]....
        /*0a1c*/ 	.word	0xffffffff


	//   ....[11]....
        /*0a20*/ 	.word	0xffffffff


	//   ....[12]....
        /*0a24*/ 	.word	0xffffffff


	//   ....[13]....
        /*0a28*/ 	.word	0xffffffff


	//   ....[14]....
        /*0a2c*/ 	.word	0xffffffff


	//   ....[15]....
        /*0a30*/ 	.word	0xffffffff


	//   ....[16]....
        /*0a34*/ 	.word	0xffffffff


	//   ....[17]....
        /*0a38*/ 	.word	0xffffffff


	//   ....[18]....
        /*0a3c*/ 	.word	0xffffffff


	//   ....[19]....
        /*0a40*/ 	.word	0xffffffff


	//   ....[20]....
        /*0a44*/ 	.word	0xffffffff


	//   ....[21]....
        /*0a48*/ 	.word	0xffffffff


	//   ....[22]....
        /*0a4c*/ 	.word	0xffffffff


	//   ....[23]....
        /*0a50*/ 	.word	0xffffffff


	//   ....[24]....
        /*0a54*/ 	.word	0xffffffff


	//   ....[25]....
        /*0a58*/ 	.word	0xffffffff


	//   ....[26]....
        /*0a5c*/ 	.word	0xffffffff


	//   ....[27]....
        /*0a60*/ 	.word	0xffffffff


	//   ....[28]....
        /*0a64*/ 	.word	0xffffffff


	//   ....[29]....
        /*0a68*/ 	.word	0xffffffff


	//   ....[30]....
        /*0a6c*/ 	.word	0xffffffff


	//   ....[31]....
        /*0a70*/ 	.word	0xffffffff


	//   ....[32]....
        /*0a74*/ 	.word	0xffffffff


	//   ....[33]....
        /*0a78*/ 	.word	0xffffffff


	//   ....[34]....
        /*0a7c*/ 	.word	0xffffffff


	//   ....[35]....
        /*0a80*/ 	.word	0xffffffff


	//   ....[36]....
        /*0a84*/ 	.word	0xffffffff


	//   ....[37]....
        /*0a88*/ 	.word	0xffffffff


	//   ....[38]....
        /*0a8c*/ 	.word	0xffffffff


	//   ....[39]....
        /*0a90*/ 	.word	0xffffffff


	//   ....[40]....
        /*0a94*/ 	.word	0xffffffff


	//   ....[41]....
        /*0a98*/ 	.word	0xffffffff


	//   ....[42]....
        /*0a9c*/ 	.word	0xffffffff


	//   ....[43]....
        /*0aa0*/ 	.word	0xffffffff


	//   ....[44]....
        /*0aa4*/ 	.word	0xffffffff


	//   ....[45]....
        /*0aa8*/ 	.word	0xffffffff


	//   ....[46]....
        /*0aac*/ 	.word	0xffffffff


	//   ....[47]....
        /*0ab0*/ 	.word	0xffffffff


	//   ....[48]....
        /*0ab4*/ 	.word	0xffffffff


	//   ....[49]....
        /*0ab8*/ 	.word	0xffffffff


	//   ....[50]....
        /*0abc*/ 	.word	0xffffffff


	//   ....[51]....
        /*0ac0*/ 	.word	0xffffffff


	//   ....[52]....
        /*0ac4*/ 	.word	0xffffffff


	//   ....[53]....
        /*0ac8*/ 	.word	0xffffffff


	//   ....[54]....
        /*0acc*/ 	.word	0xffffffff


	//   ....[55]....
        /*0ad0*/ 	.word	0xffffffff


	//   ....[56]....
        /*0ad4*/ 	.word	0xffffffff


	//   ....[57]....
        /*0ad8*/ 	.word	0xffffffff


	//   ....[58]....
        /*0adc*/ 	.word	0xffffffff


	//   ....[59]....
        /*0ae0*/ 	.word	0xffffffff


	//   ....[60]....
        /*0ae4*/ 	.word	0xffffffff


	//   ....[61]....
        /*0ae8*/ 	.word	0xffffffff


	//   ....[62]....
        /*0aec*/ 	.word	0xffffffff


	//   ....[63]....
        /*0af0*/ 	.word	0xffffffff


	//   ....[64]....
        /*0af4*/ 	.word	0xffffffff


	//   ....[65]....
        /*0af8*/ 	.word	0xffffffff


	//   ....[66]....
        /*0afc*/ 	.word	0xffffffff


	//   ....[67]....
        /*0b00*/ 	.word	0xffffffff


	//   ....[68]....
        /*0b04*/ 	.word	0xffffffff


	//   ....[69]....
        /*0b08*/ 	.word	0xffffffff


	//   ....[70]....
        /*0b0c*/ 	.word	0xffffffff


	//   ....[71]....
        /*0b10*/ 	.word	0xffffffff


	//   ....[72]....
        /*0b14*/ 	.word	0xffffffff


	//   ....[73]....
        /*0b18*/ 	.word	0xffffffff


	//   ....[74]....
        /*0b1c*/ 	.word	0xffffffff


	//   ....[75]....
        /*0b20*/ 	.word	0xffffffff


	//   ....[76]....
        /*0b24*/ 	.word	0xffffffff


	//   ....[77]....
        /*0b28*/ 	.word	0xffffffff


	//   ....[78]....
        /*0b2c*/ 	.word	0xffffffff


	//   ....[79]....
        /*0b30*/ 	.word	0xffffffff


	//   ....[80]....
        /*0b34*/ 	.word	0xffffffff


	//   ....[81]....
        /*0b38*/ 	.word	0xffffffff


	//   ....[82]....
        /*0b3c*/ 	.word	0xffffffff


	//   ....[83]....
        /*0b40*/ 	.word	0xffffffff


	//   ....[84]....
        /*0b44*/ 	.word	0xffffffff


	//   ....[85]....
        /*0b48*/ 	.word	0xffffffff


	//   ....[86]....
        /*0b4c*/ 	.word	0xffffffff


	//   ....[87]....
        /*0b50*/ 	.word	0xffffffff


	//   ....[88]....
        /*0b54*/ 	.word	0xffffffff


	//   ....[89]....
        /*0b58*/ 	.word	0xffffffff


	//   ....[90]....
        /*0b5c*/ 	.word	0xffffffff


	//   ....[91]....
        /*0b60*/ 	.word	0xffffffff


	//   ....[92]....
        /*0b64*/ 	.word	0xffffffff


	//   ....[93]....
        /*0b68*/ 	.word	0xffffffff


	//   ....[94]....
        /*0b6c*/ 	.word	0xffffffff


	//   ....[95]....
        /*0b70*/ 	.word	0xffffffff


	//   ....[96]....
        /*0b74*/ 	.word	0xffffffff


	//   ....[97]....
        /*0b78*/ 	.word	0xffffffff


	//   ....[98]....
        /*0b7c*/ 	.word	0xffffffff


	//   ....[99]....
        /*0b80*/ 	.word	0xffffffff


	//   ....[100]....
        /*0b84*/ 	.word	0xffffffff


	//   ....[101]....
        /*0b88*/ 	.word	0xffffffff


	//   ....[102]....
        /*0b8c*/ 	.word	0xffffffff


	//   ....[103]....
        /*0b90*/ 	.word	0xffffffff


	//   ....[104]....
        /*0b94*/ 	.word	0xffffffff


	//   ....[105]....
        /*0b98*/ 	.word	0xffffffff


	//   ....[106]....
        /*0b9c*/ 	.word	0xffffffff


	//   ....[107]....
        /*0ba0*/ 	.word	0xffffffff


	//   ....[108]....
        /*0ba4*/ 	.word	0xffffffff


	//   ....[109]....
        /*0ba8*/ 	.word	0xffffffff


	//   ....[110]....
        /*0bac*/ 	.word	0xffffffff


	//   ....[111]....
        /*0bb0*/ 	.word	0xffffffff


	//   ....[112]....
        /*0bb4*/ 	.word	0xffffffff


	//   ....[113]....
        /*0bb8*/ 	.word	0xffffffff


	//   ....[114]....
        /*0bbc*/ 	.word	0xffffffff


	//   ....[115]....
        /*0bc0*/ 	.word	0xffffffff


	//   ....[116]....
        /*0bc4*/ 	.word	0xffffffff


	//   ....[117]....
        /*0bc8*/ 	.word	0xffffffff


	//   ....[118]....
        /*0bcc*/ 	.word	0xffffffff


	//   ....[119]....
        /*0bd0*/ 	.word	0xffffffff


	//   ....[120]....
        /*0bd4*/ 	.word	0xffffffff


	//   ....[121]....
        /*0bd8*/ 	.word	0xffffffff


	//   ....[122]....
        /*0bdc*/ 	.word	0xffffffff


	//   ....[123]....
        /*0be0*/ 	.word	0xffffffff


	//   ....[124]....
        /*0be4*/ 	.word	0xffffffff


	//   ....[125]....
        /*0be8*/ 	.word	0xffffffff


	//   ....[126]....
        /*0bec*/ 	.word	0xffffffff


	//   ....[127]....
        /*0bf0*/ 	.word	0xffffffff


	//   ....[128]....
        /*0bf4*/ 	.word	0xffffffff


	//   ....[129]....
        /*0bf8*/ 	.word	0xffffffff


	//   ....[130]....
        /*0bfc*/ 	.word	0xffffffff


	//   ....[131]....
        /*0c00*/ 	.word	0xffffffff


	//   ....[132]....
        /*0c04*/ 	.word	0xffffffff


	//   ....[133]....
        /*0c08*/ 	.word	0xffffffff


	//   ....[134]....
        /*0c0c*/ 	.word	0xffffffff


	//   ....[135]....
        /*0c10*/ 	.word	0xffffffff


	//   ....[136]....
        /*0c14*/ 	.word	0xffffffff


	//   ....[137]....
        /*0c18*/ 	.word	0xffffffff


	//   ....[138]....
        /*0c1c*/ 	.word	0xffffffff


	//   ....[139]....
        /*0c20*/ 	.word	0xffffffff


	//   ....[140]....
        /*0c24*/ 	.word	0xffffffff


	//   ....[141]....
        /*0c28*/ 	.word	0xffffffff


	//   ....[142]....
        /*0c2c*/ 	.word	0xffffffff


	//   ....[143]....
        /*0c30*/ 	.word	0xffffffff


	//   ....[144]....
        /*0c34*/ 	.word	0xffffffff


	//   ....[145]....
        /*0c38*/ 	.word	0xffffffff


	//   ....[146]....
        /*0c3c*/ 	.word	0xffffffff


	//   ....[147]....
        /*0c40*/ 	.word	0xffffffff


	//   ....[148]....
        /*0c44*/ 	.word	0xffffffff


	//   ....[149]....
        /*0c48*/ 	.word	0xffffffff


	//   ....[150]....
        /*0c4c*/ 	.word	0xffffffff


	//   ....[151]....
        /*0c50*/ 	.word	0xffffffff


	//   ....[152]....
        /*0c54*/ 	.word	0xffffffff


	//   ....[153]....
        /*0c58*/ 	.word	0xffffffff


	//   ....[154]....
        /*0c5c*/ 	.word	0xffffffff


	//   ....[155]....
        /*0c60*/ 	.word	0xffffffff


	//   ....[156]....
        /*0c64*/ 	.word	0xffffffff


	//   ....[157]....
        /*0c68*/ 	.word	0xffffffff


	//   ....[158]....
        /*0c6c*/ 	.word	0xffffffff


	//   ....[159]....
        /*0c70*/ 	.word	0xffffffff


	//   ....[160]....
        /*0c74*/ 	.word	0xffffffff


	//   ....[161]....
        /*0c78*/ 	.word	0xffffffff


	//   ....[162]....
        /*0c7c*/ 	.word	0xffffffff


	//   ....[163]....
        /*0c80*/ 	.word	0xffffffff


	//   ....[164]....
        /*0c84*/ 	.word	0xffffffff


	//   ....[165]....
        /*0c88*/ 	.word	0xffffffff


	//   ....[166]....
        /*0c8c*/ 	.word	0xffffffff


	//   ....[167]....
        /*0c90*/ 	.word	0xffffffff


	//   ....[168]....
        /*0c94*/ 	.word	0xffffffff


	//   ....[169]....
        /*0c98*/ 	.word	0xffffffff


	//   ....[170]....
        /*0c9c*/ 	.word	0xffffffff


	//   ....[171]....
        /*0ca0*/ 	.word	0xffffffff


	//   ....[172]....
        /*0ca4*/ 	.word	0xffffffff


	//   ....[173]....
        /*0ca8*/ 	.word	0xffffffff


	//   ....[174]....
        /*0cac*/ 	.word	0xffffffff


	//   ....[175]....
        /*0cb0*/ 	.word	0xffffffff


	//   ....[176]....
        /*0cb4*/ 	.word	0xffffffff


	//   ....[177]....
        /*0cb8*/ 	.word	0xffffffff


	//   ....[178]....
        /*0cbc*/ 	.word	0xffffffff


	//   ....[179]....
        /*0cc0*/ 	.word	0xffffffff


	//   ....[180]....
        /*0cc4*/ 	.word	0xffffffff


	//   ....[181]....
        /*0cc8*/ 	.word	0xffffffff


	//   ....[182]....
        /*0ccc*/ 	.word	0xffffffff


	//   ....[183]....
        /*0cd0*/ 	.word	0xffffffff


	//   ....[184]....
        /*0cd4*/ 	.word	0xffffffff


	//   ....[185]....
        /*0cd8*/ 	.word	0xffffffff


	//   ....[186]....
        /*0cdc*/ 	.word	0xffffffff


	//   ....[187]....
        /*0ce0*/ 	.word	0xffffffff


	//   ....[188]....
        /*0ce4*/ 	.word	0xffffffff


	//   ....[189]....
        /*0ce8*/ 	.word	0xffffffff


	//   ....[190]....
        /*0cec*/ 	.word	0xffffffff


	//   ....[191]....
        /*0cf0*/ 	.word	0xffffffff


	//   ....[192]....
        /*0cf4*/ 	.word	0xffffffff


	//   ....[193]....
        /*0cf8*/ 	.word	0xffffffff


	//   ....[194]....
        /*0cfc*/ 	.word	0xffffffff


	//   ....[195]....
        /*0d00*/ 	.word	0xffffffff


	//   ....[196]....
        /*0d04*/ 	.word	0xffffffff


	//   ....[197]....
        /*0d08*/ 	.word	0xffffffff


	//   ....[198]....
        /*0d0c*/ 	.word	0xffffffff


	//   ....[199]....
        /*0d10*/ 	.word	0xffffffff


	//   ....[200]....
        /*0d14*/ 	.word	0xffffffff


	//   ....[201]....
        /*0d18*/ 	.word	0xffffffff


	//   ....[202]....
        /*0d1c*/ 	.word	0xffffffff


	//   ....[203]....
        /*0d20*/ 	.word	0xffffffff


	//   ....[204]....
        /*0d24*/ 	.word	0xffffffff


	//   ....[205]....
        /*0d28*/ 	.word	0xffffffff


	//   ....[206]....
        /*0d2c*/ 	.word	0xffffffff


	//   ....[207]....
        /*0d30*/ 	.word	0xffffffff


	//   ....[208]....
        /*0d34*/ 	.word	0xffffffff


	//   ....[209]....
        /*0d38*/ 	.word	0xffffffff


	//   ....[210]....
        /*0d3c*/ 	.word	0xffffffff


	//   ....[211]....
        /*0d40*/ 	.word	0xffffffff


	//   ....[212]....
        /*0d44*/ 	.word	0xffffffff


	//   ....[213]....
        /*0d48*/ 	.word	0xffffffff


	//   ....[214]....
        /*0d4c*/ 	.word	0xffffffff


	//   ....[215]....
        /*0d50*/ 	.word	0xffffffff


	//   ....[216]....
        /*0d54*/ 	.word	0xffffffff


	//   ....[217]....
        /*0d58*/ 	.word	0xffffffff


	//   ....[218]....
        /*0d5c*/ 	.word	0xffffffff


	//   ....[219]....
        /*0d60*/ 	.word	0xffffffff


	//   ....[220]....
        /*0d64*/ 	.word	0xffffffff


	//   ....[221]....
        /*0d68*/ 	.word	0xffffffff


	//   ....[222]....
        /*0d6c*/ 	.word	0xffffffff


	//   ....[223]....
        /*0d70*/ 	.word	0xffffffff


	//   ....[224]....
        /*0d74*/ 	.word	0xffffffff


	//   ....[225]....
        /*0d78*/ 	.word	0xffffffff


	//   ....[226]....
        /*0d7c*/ 	.word	0xffffffff


	//   ....[227]....
        /*0d80*/ 	.word	0xffffffff


	//   ....[228]....
        /*0d84*/ 	.word	0xffffffff


	//   ....[229]....
        /*0d88*/ 	.word	0xffffffff


	//   ....[230]....
        /*0d8c*/ 	.word	0xffffffff


	//   ....[231]....
        /*0d90*/ 	.word	0xffffffff


	//   ....[232]....
        /*0d94*/ 	.word	0xffffffff


	//   ....[233]....
        /*0d98*/ 	.word	0xffffffff


	//   ....[234]....
        /*0d9c*/ 	.word	0xffffffff


	//   ....[235]....
        /*0da0*/ 	.word	0xffffffff


	//   ....[236]....
        /*0da4*/ 	.word	0xffffffff


	//   ....[237]....
        /*0da8*/ 	.word	0xffffffff


	//----- nvinfo : EIATTR_COOP_GROUP_INSTR_OFFSETS
	.align		4
.L_330:
        /*0dac*/ 	.byte	0x04, 0x28
        /*0dae*/ 	.short	(.L_332 - .L_331)


	//   ....[0]....
.L_331:
        /*0db0*/ 	.word	0x00000050


	//   ....[1]....
        /*0db4*/ 	.word	0x00000200


	//   ....[2]....
        /*0db8*/ 	.word	0x00000230


	//   ....[3]....
        /*0dbc*/ 	.word	0x00000260


	//   ....[4]....
        /*0dc0*/ 	.word	0x00000290


	//   ....[5]....
        /*0dc4*/ 	.word	0x000002c0


	//   ....[6]....
        /*0dc8*/ 	.word	0x000002f0


	//   ....[7]....
        /*0dcc*/ 	.word	0x00000450


	//   ....[8]....
        /*0dd0*/ 	.word	0x00000490


	//   ....[9]....
        /*0dd4*/ 	.word	0x000004c0


	//   ....[10]....
        /*0dd8*/ 	.word	0x000004f0


	//   ....[11]....
        /*0ddc*/ 	.word	0x00000520


	//   ....[12]....
        /*0de0*/ 	.word	0x00000550


	//   ....[13]....
        /*0de4*/ 	.word	0x000005e0


	//   ....[14]....
        /*0de8*/ 	.word	0x00000630


	//   ....[15]....
        /*0dec*/ 	.word	0x00000650


	//   ....[16]....
        /*0df0*/ 	.word	0x000006b0


	//   ....[17]....
        /*0df4*/ 	.word	0x00004080


	//   ....[18]....
        /*0df8*/ 	.word	0x000040d0


	//   ....[19]....
        /*0dfc*/ 	.word	0x000048c0


	//   ....[20]....
        /*0e00*/ 	.word	0x000048e0


	//   ....[21]....
        /*0e04*/ 	.word	0x00005050


	//   ....[22]....
        /*0e08*/ 	.word	0x00005060


	//   ....[23]....
        /*0e0c*/ 	.word	0x000058c0


	//   ....[24]....
        /*0e10*/ 	.word	0x000058f0


	//   ....[25]....
        /*0e14*/ 	.word	0x00006530


	//   ....[26]....
        /*0e18*/ 	.word	0x00006560


	//   ....[27]....
        /*0e1c*/ 	.word	0x00006d20


	//   ....[28]....
        /*0e20*/ 	.word	0x00006d40


	//   ....[29]....
        /*0e24*/ 	.word	0x00007520


	//   ....[30]....
        /*0e28*/ 	.word	0x00007550


	//   ....[31]....
        /*0e2c*/ 	.word	0x00007680


	//   ....[32]....
        /*0e30*/ 	.word	0x000076b0


	//   ....[33]....
        /*0e34*/ 	.word	0x000077a0


	//   ....[34]....
        /*0e38*/ 	.word	0x000077c0


	//   ....[35]....
        /*0e3c*/ 	.word	0x00007d70


	//   ....[36]....
        /*0e40*/ 	.word	0x00007da0


	//   ....[37]....
        /*0e44*/ 	.word	0x00007f00


	//   ....[38]....
        /*0e48*/ 	.word	0x00007f30


	//   ....[39]....
        /*0e4c*/ 	.word	0x00008020


	//   ....[40]....
        /*0e50*/ 	.word	0x00008050


	//   ....[41]....
        /*0e54*/ 	.word	0x00008f20


	//   ....[42]....
        /*0e58*/ 	.word	0x00008f40


	//   ....[43]....
        /*0e5c*/ 	.word	0x00009010


	//   ....[44]....
        /*0e60*/ 	.word	0x00009020


	//   ....[45]....
        /*0e64*/ 	.word	0x000090f0


	//   ....[46]....
        /*0e68*/ 	.word	0x00009110


	//   ....[47]....
        /*0e6c*/ 	.word	0x000091e0


	//   ....[48]....
        /*0e70*/ 	.word	0x000091f0


	//   ....[49]....
        /*0e74*/ 	.word	0x000092c0


	//   ....[50]....
        /*0e78*/ 	.word	0x000092e0


	//   ....[51]....
        /*0e7c*/ 	.word	0x000093b0


	//   ....[52]....
        /*0e80*/ 	.word	0x000093c0


	//   ....[53]....
        /*0e84*/ 	.word	0x00009490


	//   ....[54]....
        /*0e88*/ 	.word	0x000094b0


	//   ....[55]....
        /*0e8c*/ 	.word	0x00009580


	//   ....[56]....
        /*0e90*/ 	.word	0x00009590


	//   ....[57]....
        /*0e94*/ 	.word	0x00009a10


	//   ....[58]....
        /*0e98*/ 	.word	0x00009a20


	//   ....[59]....
        /*0e9c*/ 	.word	0x00009a40


	//   ....[60]....
        /*0ea0*/ 	.word	0x00009a50


	//   ....[61]....
        /*0ea4*/ 	.word	0x00009a60


	//   ....[62]....
        /*0ea8*/ 	.word	0x00009a70


	//   ....[63]....
        /*0eac*/ 	.word	0x00009a90


	//   ....[64]....
        /*0eb0*/ 	.word	0x00009ae0


	//   ....[65]....
        /*0eb4*/ 	.word	0x00009b20


	//   ....[66]....
        /*0eb8*/ 	.word	0x00009b50


	//   ....[67]....
        /*0ebc*/ 	.word	0x00009e80


	//   ....[68]....
        /*0ec0*/ 	.word	0x00009ea0


	//   ....[69]....
        /*0ec4*/ 	.word	0x00009ec0


	//   ....[70]....
        /*0ec8*/ 	.word	0x00009ee0


	//   ....[71]....
        /*0ecc*/ 	.word	0x0000a0c0


	//   ....[72]....
        /*0ed0*/ 	.word	0x0000a100


	//   ....[73]....
        /*0ed4*/ 	.word	0x0000a150


	//   ....[74]....
        /*0ed8*/ 	.word	0x0000a190


	//   ....[75]....
        /*0edc*/ 	.word	0x0000a3a0


	//   ....[76]....
        /*0ee0*/ 	.word	0x0000a3e0


	//   ....[77]....
        /*0ee4*/ 	.word	0x0000a430


	//   ....[78]....
        /*0ee8*/ 	.word	0x0000a470


	//   ....[79]....
        /*0eec*/ 	.word	0x0000a690


	//   ....[80]....
        /*0ef0*/ 	.word	0x0000a6e0


	//   ....[81]....
        /*0ef4*/ 	.word	0x0000a740


	//   ....[82]....
        /*0ef8*/ 	.word	0x0000a760


	//   ....[83]....
        /*0efc*/ 	.word	0x0000c550


	//   ....[84]....
        /*0f00*/ 	.word	0x0000c5b0


	//   ....[85]....
        /*0f04*/ 	.word	0x0000c5e0


	//   ....[86]....
        /*0f08*/ 	.word	0x0000c620


	//   ....[87]....
        /*0f0c*/ 	.word	0x0000c6c0


	//   ....[88]....
        /*0f10*/ 	.word	0x0000c6e0


	//   ....[89]....
        /*0f14*/ 	.word	0x0000c700


	//   ....[90]....
        /*0f18*/ 	.word	0x0000c720


	//   ....[91]....
        /*0f1c*/ 	.word	0x0000c920


	//   ....[92]....
        /*0f20*/ 	.word	0x0000c960


	//   ....[93]....
        /*0f24*/ 	.word	0x0000c980


	//   ....[94]....
        /*0f28*/ 	.word	0x0000c9d0


	//   ....[95]....
        /*0f2c*/ 	.word	0x0000cb10


	//   ....[96]....
        /*0f30*/ 	.word	0x0000cb30


	//   ....[97]....
        /*0f34*/ 	.word	0x0000cb40


	//   ....[98]....
        /*0f38*/ 	.word	0x0000cb50


	//   ....[99]....
        /*0f3c*/ 	.word	0x0000eb20


	//   ....[100]....
        /*0f40*/ 	.word	0x0000eb30


	//   ....[101]....
        /*0f44*/ 	.word	0x0000eb40


	//   ....[102]....
        /*0f48*/ 	.word	0x0000eb50


	//   ....[103]....
        /*0f4c*/ 	.word	0x0000eb60


	//   ....[104]....
        /*0f50*/ 	.word	0x0000eb70


	//   ....[105]....
        /*0f54*/ 	.word	0x0000eb80


	//   ....[106]....
        /*0f58*/ 	.word	0x0000eb90


	//   ....[107]....
        /*0f5c*/ 	.word	0x0000eba0


	//   ....[108]....
        /*0f60*/ 	.word	0x0000ec00


	//   ....[109]....
        /*0f64*/ 	.word	0x00010030


	//   ....[110]....
        /*0f68*/ 	.word	0x00010050


	//   ....[111]....
        /*0f6c*/ 	.word	0x00010060


	//   ....[112]....
        /*0f70*/ 	.word	0x00010070


	//   ....[113]....
        /*0f74*/ 	.word	0x00010080


	//   ....[114]....
        /*0f78*/ 	.word	0x00010090


	//   ....[115]....
        /*0f7c*/ 	.word	0x000100a0


	//   ....[116]....
        /*0f80*/ 	.word	0x000100b0


	//   ....[117]....
        /*0f84*/ 	.word	0x000100e0


	//   ....[118]....
        /*0f88*/ 	.word	0x00010110


	//   ....[119]....
        /*0f8c*/ 	.word	0x00010330


	//   ....[120]....
        /*0f90*/ 	.word	0x00010bd0


	//   ....[121]....
        /*0f94*/ 	.word	0x00011240


	//   ....[122]....
        /*0f98*/ 	.word	0x000118b0


	//   ....[123]....
        /*0f9c*/ 	.word	0x000123e0


	//   ....[124]....
        /*0fa0*/ 	.word	0x00012410


	//   ....[125]....
        /*0fa4*/ 	.word	0x00012420


	//   ....[126]....
        /*0fa8*/ 	.word	0x00012430


	//   ....[127]....
        /*0fac*/ 	.word	0x00012440


	//   ....[128]....
        /*0fb0*/ 	.word	0x00012470


	//   ....[129]....
        /*0fb4*/ 	.word	0x00012490


	//   ....[130]....
        /*0fb8*/ 	.word	0x000124b0


	//   ....[131]....
        /*0fbc*/ 	.word	0x00014260


	//   ....[132]....
        /*0fc0*/ 	.word	0x00014280


	//   ....[133]....
        /*0fc4*/ 	.word	0x00014290


	//   ....[134]....
        /*0fc8*/ 	.word	0x000142a0


	//   ....[135]....
        /*0fcc*/ 	.word	0x000142b0


	//   ....[136]....
        /*0fd0*/ 	.word	0x000142c0


	//   ....[137]....
        /*0fd4*/ 	.word	0x00014300


	//   ....[138]....
        /*0fd8*/ 	.word	0x00014330


	//   ....[139]....
        /*0fdc*/ 	.word	0x00014360


	//   ....[140]....
        /*0fe0*/ 	.word	0x00014390


	//   ....[141]....
        /*0fe4*/ 	.word	0x00015700


	//   ....[142]....
        /*0fe8*/ 	.word	0x00015720


	//   ....[143]....
        /*0fec*/ 	.word	0x00015780


	//   ....[144]....
        /*0ff0*/ 	.word	0x00015790


	//   ....[145]....
        /*0ff4*/ 	.word	0x000157d0


	//   ....[146]....
        /*0ff8*/ 	.word	0x000157e0


	//   ....[147]....
        /*0ffc*/ 	.word	0x00015820


	//   ....[148]....
        /*1000*/ 	.word	0x00015830


	//   ....[149]....
        /*1004*/ 	.word	0x00015840


	//   ....[150]....
        /*1008*/ 	.word	0x00015850


	//   ....[151]....
        /*100c*/ 	.word	0x000159e0


	//   ....[152]....
        /*1010*/ 	.word	0x000162d0


	//   ....[153]....
        /*1014*/ 	.word	0x00016980


	//   ....[154]....
        /*1018*/ 	.word	0x00017030


	//   ....[155]....
        /*101c*/ 	.word	0x00017be0


	//   ....[156]....
        /*1020*/ 	.word	0x00017c10


	//   ....[157]....
        /*1024*/ 	.word	0x00017c30


	//   ....[158]....
        /*1028*/ 	.word	0x00017c50


	//   ....[159]....
        /*102c*/ 	.word	0x00017c70


	//   ....[160]....
        /*1030*/ 	.word	0x00017c90


	//   ....[161]....
        /*1034*/ 	.word	0x00017cb0


	//   ....[162]....
        /*1038*/ 	.word	0x00017cd0


	//   ....[163]....
        /*103c*/ 	.word	0x0001a010


	//   ....[164]....
        /*1040*/ 	.word	0x0001a030


	//   ....[165]....
        /*1044*/ 	.word	0x0001a040


	//   ....[166]....
        /*1048*/ 	.word	0x0001a050


	//   ....[167]....
        /*104c*/ 	.word	0x0001a060


	//   ....[168]....
        /*1050*/ 	.word	0x0001a070


	//   ....[169]....
        /*1054*/ 	.word	0x0001a0b0


	//   ....[170]....
        /*1058*/ 	.word	0x0001a0e0


	//   ....[171]....
        /*105c*/ 	.word	0x0001a110


	//   ....[172]....
        /*1060*/ 	.word	0x0001a140


	//   ....[173]....
        /*1064*/ 	.word	0x0001b4b0


	//   ....[174]....
        /*1068*/ 	.word	0x0001b4d0


	//   ....[175]....
        /*106c*/ 	.word	0x0001b530


	//   ....[176]....
        /*1070*/ 	.word	0x0001b540


	//   ....[177]....
        /*1074*/ 	.word	0x0001b580


	//   ....[178]....
        /*1078*/ 	.word	0x0001b590


	//   ....[179]....
        /*107c*/ 	.word	0x0001b5d0


	//   ....[180]....
        /*1080*/ 	.word	0x0001b5e0


	//   ....[181]....
        /*1084*/ 	.word	0x0001b5f0


	//   ....[182]....
        /*1088*/ 	.word	0x0001b600


	//   ....[183]....
        /*108c*/ 	.word	0x0001bbd0


	//   ....[184]....
        /*1090*/ 	.word	0x0001bc00


	//   ....[185]....
        /*1094*/ 	.word	0x0001bc20


	//   ....[186]....
        /*1098*/ 	.word	0x0001bc40


	//   ....[187]....
        /*109c*/ 	.word	0x0001bc60


	//   ....[188]....
        /*10a0*/ 	.word	0x0001bc80


	//   ....[189]....
        /*10a4*/ 	.word	0x0001bca0


	//   ....[190]....
        /*10a8*/ 	.word	0x0001bcc0


	//   ....[191]....
        /*10ac*/ 	.word	0x0001dcd0


	//   ....[192]....
        /*10b0*/ 	.word	0x0001dcf0


	//   ....[193]....
        /*10b4*/ 	.word	0x0001dd20


	//   ....[194]....
        /*10b8*/ 	.word	0x0001dd40


	//   ....[195]....
        /*10bc*/ 	.word	0x0001dd60


	//   ....[196]....
        /*10c0*/ 	.word	0x0001dd80


	//   ....[197]....
        /*10c4*/ 	.word	0x0001dda0


	//   ....[198]....
        /*10c8*/ 	.word	0x0001ddc0


	//   ....[199]....
        /*10cc*/ 	.word	0x0001dde0


	//   ....[200]....
        /*10d0*/ 	.word	0x0001de00


	//   ....[201]....
        /*10d4*/ 	.word	0x0001f110


	//   ....[202]....
        /*10d8*/ 	.word	0x0001f130


	//   ....[203]....
        /*10dc*/ 	.word	0x0001f190


	//   ....[204]....
        /*10e0*/ 	.word	0x0001f1a0


	//   ....[205]....
        /*10e4*/ 	.word	0x0001f1e0


	//   ....[206]....
        /*10e8*/ 	.word	0x0001f1f0


	//   ....[207]....
        /*10ec*/ 	.word	0x0001f230


	//   ....[208]....
        /*10f0*/ 	.word	0x0001f240


	//   ....[209]....
        /*10f4*/ 	.word	0x0001f250


	//   ....[210]....
        /*10f8*/ 	.word	0x0001f260


	//   ....[211]....
        /*10fc*/ 	.word	0x0001f410


	//   ....[212]....
        /*1100*/ 	.word	0x0001fd00


	//   ....[213]....
        /*1104*/ 	.word	0x000203b0


	//   ....[214]....
        /*1108*/ 	.word	0x00020a60


	//   ....[215]....
        /*110c*/ 	.word	0x00021610


	//   ....[216]....
        /*1110*/ 	.word	0x00021640


	//   ....[217]....
        /*1114*/ 	.word	0x00021660


	//   ....[218]....
        /*1118*/ 	.word	0x00021680


	//   ....[219]....
        /*111c*/ 	.word	0x000216a0


	//   ....[220]....
        /*1120*/ 	.word	0x000216c0


	//   ....[221]....
        /*1124*/ 	.word	0x000216e0


	//   ....[222]....
        /*1128*/ 	.word	0x00021700


	//   ....[223]....
        /*112c*/ 	.word	0x00023560


	//   ....[224]....
        /*1130*/ 	.word	0x00023590


	//   ....[225]....
        /*1134*/ 	.word	0x000235a0


	//   ....[226]....
        /*1138*/ 	.word	0x000235b0


	//   ....[227]....
        /*113c*/ 	.word	0x000235c0


	//   ....[228]....
        /*1140*/ 	.word	0x000235f0


	//   ....[229]....
        /*1144*/ 	.word	0x00023610


	//   ....[230]....
        /*1148*/ 	.word	0x00023630


	//   ....[231]....
        /*114c*/ 	.word	0x00024820


	//   ....[232]....
        /*1150*/ 	.word	0x00024840


	//   ....[233]....
        /*1154*/ 	.word	0x00024850


	//   ....[234]....
        /*1158*/ 	.word	0x00024860


	//   ....[235]....
        /*115c*/ 	.word	0x00024870


	//   ....[236]....
        /*1160*/ 	.word	0x00024880


	//   ....[237]....
        /*1164*/ 	.word	0x000248a0


	//   ....[238]....
        /*1168*/ 	.word	0x000248b0


	//   ....[239]....
        /*116c*/ 	.word	0x00024cd0


	//   ....[240]....
        /*1170*/ 	.word	0x00024cf0


	//   ....[241]....
        /*1174*/ 	.word	0x00024d50


	//   ....[242]....
        /*1178*/ 	.word	0x00024d60


	//   ....[243]....
        /*117c*/ 	.word	0x00024dd0


	//   ....[244]....
        /*1180*/ 	.word	0x00024df0


	//   ....[245]....
        /*1184*/ 	.word	0x00024e60


	//   ....[246]....
        /*1188*/ 	.word	0x00024e70


	//   ....[247]....
        /*118c*/ 	.word	0x00024ee0


	//   ....[248]....
        /*1190*/ 	.word	0x00024f00


	//   ....[249]....
        /*1194*/ 	.word	0x00024f70


	//   ....[250]....
        /*1198*/ 	.word	0x00024f80


	//   ....[251]....
        /*119c*/ 	.word	0x00024ff0


	//   ....[252]....
        /*11a0*/ 	.word	0x00025010


	//   ....[253]....
        /*11a4*/ 	.word	0x00025080


	//   ....[254]....
        /*11a8*/ 	.word	0x00025090


	//   ....[255]....
        /*11ac*/ 	.word	0x00025310


	//   ....[0]....
        /*11b0*/ 	.word	0x00025330


	//   ....[1]....
        /*11b4*/ 	.word	0x000256e0


	//   ....[2]....
        /*11b8*/ 	.word	0x000256f0


	//   ....[3]....
        /*11bc*/ 	.word	0x00025aa0


	//   ....[4]....
        /*11c0*/ 	.word	0x00025ac0


	//   ....[5]....
        /*11c4*/ 	.word	0x00025e80


	//   ....[6]....
        /*11c8*/ 	.word	0x00025e90


	//   ....[7]....
        /*11cc*/ 	.word	0x00026a00


	//   ....[8]....
        /*11d0*/ 	.word	0x00026a20


	//   ....[9]....
        /*11d4*/ 	.word	0x00026a90


	//   ....[10]....
        /*11d8*/ 	.word	0x00026aa0


	//   ....[11]....
        /*11dc*/ 	.word	0x00026b10


	//   ....[12]....
        /*11e0*/ 	.word	0x00026b30


	//   ....[13]....
        /*11e4*/ 	.word	0x00026ba0


	//   ....[14]....
        /*11e8*/ 	.word	0x00026bb0


	//   ....[15]....
        /*11ec*/ 	.word	0x00026c20


	//   ....[16]....
        /*11f0*/ 	.word	0x00026c40


	//   ....[17]....
        /*11f4*/ 	.word	0x00026cb0


	//   ....[18]....
        /*11f8*/ 	.word	0x00026cc0


	//   ....[19]....
        /*11fc*/ 	.word	0x00026d30


	//   ....[20]....
        /*1200*/ 	.word	0x00026d50


	//   ....[21]....
        /*1204*/ 	.word	0x00026dc0


	//   ....[22]....
        /*1208*/ 	.word	0x00026dd0


	//   ....[23]....
        /*120c*/ 	.word	0x00026f20


	//   ....[24]....
        /*1210*/ 	.word	0x00026f40


	//   ....[25]....
        /*1214*/ 	.word	0x00027070


	//   ....[26]....
        /*1218*/ 	.word	0x000270b0


	//   ....[27]....
        /*121c*/ 	.word	0x000270e0


	//   ....[28]....
        /*1220*/ 	.word	0x00027110


	//   ....[29]....
        /*1224*/ 	.word	0x00027140


	//   ....[30]....
        /*1228*/ 	.word	0x00027170


	//   ....[31]....
        /*122c*/ 	.word	0x000272d0


	//   ....[32]....
        /*1230*/ 	.word	0x00027310


	//   ....[33]....
        /*1234*/ 	.word	0x00027340


	//   ....[34]....
        /*1238*/ 	.word	0x00027370


	//   ....[35]....
        /*123c*/ 	.word	0x000273a0


	//   ....[36]....
        /*1240*/ 	.word	0x000273d0


	//   ....[37]....
        /*1244*/ 	.word	0x00027460


	//   ....[38]....
        /*1248*/ 	.word	0x000274c0


	//   ....[39]....
        /*124c*/ 	.word	0x000274d0


	//   ....[40]....
        /*1250*/ 	.word	0x00027530


	//   ....[41]....
        /*1254*/ 	.word	0x00027f90


	//   ....[42]....
        /*1258*/ 	.word	0x00027ff0


	//   ....[43]....
        /*125c*/ 	.word	0x00028040


	//   ....[44]....
        /*1260*/ 	.word	0x00028090


	//   ....[45]....
        /*1264*/ 	.word	0x000280e0


	//   ....[46]....
        /*1268*/ 	.word	0x00028150


	//   ....[47]....
        /*126c*/ 	.word	0x000281a0


	//   ....[48]....
        /*1270*/ 	.word	0x00028210


	//   ....[49]....
        /*1274*/ 	.word	0x00028280


	//   ....[50]....
        /*1278*/ 	.word	0x000282f0


	//   ....[51]....
        /*127c*/ 	.word	0x00028360


	//   ....[52]....
        /*1280*/ 	.word	0x000283d0


	//   ....[53]....
        /*1284*/ 	.word	0x00028440


	//   ....[54]....
        /*1288*/ 	.word	0x000284a0


	//   ....[55]....
        /*128c*/ 	.word	0x00028510


	//   ....[56]....
        /*1290*/ 	.word	0x00028580


	//   ....[57]....
        /*1294*/ 	.word	0x000285f0


	//   ....[58]....
        /*1298*/ 	.word	0x00028650


	//   ....[59]....
        /*129c*/ 	.word	0x000286c0


	//   ....[60]....
        /*12a0*/ 	.word	0x00028730


	//   ....[61]....
        /*12a4*/ 	.word	0x000287a0


	//   ....[62]....
        /*12a8*/ 	.word	0x00028800


	//   ....[63]....
        /*12ac*/ 	.word	0x00028870


	//   ....[64]....
        /*12b0*/ 	.word	0x000288e0


	//   ....[65]....
        /*12b4*/ 	.word	0x00028950


	//   ....[66]....
        /*12b8*/ 	.word	0x000289b0


	//   ....[67]....
        /*12bc*/ 	.word	0x00028a20


	//   ....[68]....
        /*12c0*/ 	.word	0x00028a90


	//   ....[69]....
        /*12c4*/ 	.word	0x00028b40


	//   ....[70]....
        /*12c8*/ 	.word	0x00028ba0


	//   ....[71]....
        /*12cc*/ 	.word	0x00028c50


	//   ....[72]....
        /*12d0*/ 	.word	0x00028cb0


	//   ....[73]....
        /*12d4*/ 	.word	0x00028d60


	//   ....[74]....
        /*12d8*/ 	.word	0x00028dc0


	//   ....[75]....
        /*12dc*/ 	.word	0x00028e70


	//   ....[76]....
        /*12e0*/ 	.word	0x00028ed0


	//   ....[77]....
        /*12e4*/ 	.word	0x00028f40


	//   ....[78]....
        /*12e8*/ 	.word	0x00028fb0


	//   ....[79]....
        /*12ec*/ 	.word	0x00029020


	//   ....[80]....
        /*12f0*/ 	.word	0x00029090


	//   ....[81]....
        /*12f4*/ 	.word	0x000290e0


	//   ....[82]....
        /*12f8*/ 	.word	0x00029120


	//   ....[83]....
        /*12fc*/ 	.word	0x00029170


	//   ....[84]....
        /*1300*/ 	.word	0x000291c0


	//   ....[85]....
        /*1304*/ 	.word	0x00029210


	//   ....[86]....
        /*1308*/ 	.word	0x00029260


	//   ....[87]....
        /*130c*/ 	.word	0x000292b0


	//   ....[88]....
        /*1310*/ 	.word	0x00029300


	//   ....[89]....
        /*1314*/ 	.word	0x00029370


	//   ....[90]....
        /*1318*/ 	.word	0x000293e0


	//   ....[91]....
        /*131c*/ 	.word	0x00029490


	//   ....[92]....
        /*1320*/ 	.word	0x000294f0


	//   ....[93]....
        /*1324*/ 	.word	0x000295a0


	//   ....[94]....
        /*1328*/ 	.word	0x00029600


	//   ....[95]....
        /*132c*/ 	.word	0x000296b0


	//   ....[96]....
        /*1330*/ 	.word	0x00029710


	//   ....[97]....
        /*1334*/ 	.word	0x000297c0


	//   ....[98]....
        /*1338*/ 	.word	0x00029820


	//   ....[99]....
        /*133c*/ 	.word	0x00029890


	//   ....[100]....
        /*1340*/ 	.word	0x00029900


	//   ....[101]....
        /*1344*/ 	.word	0x000299b0


	//   ....[102]....
        /*1348*/ 	.word	0x00029a10


	//   ....[103]....
        /*134c*/ 	.word	0x00029ac0


	//   ....[104]....
        /*1350*/ 	.word	0x00029b20


	//   ....[105]....
        /*1354*/ 	.word	0x00029bd0


	//   ....[106]....
        /*1358*/ 	.word	0x00029c30


	//   ....[107]....
        /*135c*/ 	.word	0x00029ce0


	//   ....[108]....
        /*1360*/ 	.word	0x00029d40


	//   ....[109]....
        /*1364*/ 	.word	0x00029db0


	//   ....[110]....
        /*1368*/ 	.word	0x00029e20


	//   ....[111]....
        /*136c*/ 	.word	0x00029e90


	//   ....[112]....
        /*1370*/ 	.word	0x00029f00


	//   ....[113]....
        /*1374*/ 	.word	0x00029f50


	//   ....[114]....
        /*1378*/ 	.word	0x00029f90


	//   ....[115]....
        /*137c*/ 	.word	0x00029fe0


	//   ....[116]....
        /*1380*/ 	.word	0x0002a020


	//   ....[117]....
        /*1384*/ 	.word	0x0002a070


	//   ....[118]....
        /*1388*/ 	.word	0x0002a0b0


	//   ....[119]....
        /*138c*/ 	.word	0x0002a100


	//   ....[120]....
        /*1390*/ 	.word	0x0002a140


	//   ....[121]....
        /*1394*/ 	.word	0x0002a1a0


	//   ....[122]....
        /*1398*/ 	.word	0x0002a210


	//   ....[123]....
        /*139c*/ 	.word	0x0002a2c0


	//   ....[124]....
        /*13a0*/ 	.word	0x0002a320


	//   ....[125]....
        /*13a4*/ 	.word	0x0002a3d0


	//   ....[126]....
        /*13a8*/ 	.word	0x0002a430


	//   ....[127]....
        /*13ac*/ 	.word	0x0002a4e0


	//   ....[128]....
        /*13b0*/ 	.word	0x0002a540


	//   ....[129]....
        /*13b4*/ 	.word	0x0002a5f0


	//   ....[130]....
        /*13b8*/ 	.word	0x0002a650


	//   ....[131]....
        /*13bc*/ 	.word	0x0002a6c0


	//   ....[132]....
        /*13c0*/ 	.word	0x0002a730


	//   ....[133]....
        /*13c4*/ 	.word	0x0002a7e0


	//   ....[134]....
        /*13c8*/ 	.word	0x0002a840


	//   ....[135]....
        /*13cc*/ 	.word	0x0002a8f0


	//   ....[136]....
        /*13d0*/ 	.word	0x0002a950


	//   ....[137]....
        /*13d4*/ 	.word	0x0002aa00


	//   ....[138]....
        /*13d8*/ 	.word	0x0002aa60


	//   ....[139]....
        /*13dc*/ 	.word	0x0002ab10


	//   ....[140]....
        /*13e0*/ 	.word	0x0002ab70


	//   ....[141]....
        /*13e4*/ 	.word	0x0002abc0


	//   ....[142]....
        /*13e8*/ 	.word	0x0002ac00


	//   ....[143]....
        /*13ec*/ 	.word	0x0002ac50


	//   ....[144]....
        /*13f0*/ 	.word	0x0002ac90


	//   ....[145]....
        /*13f4*/ 	.word	0x0002ace0


	//   ....[146]....
        /*13f8*/ 	.word	0x0002ad20


	//   ....[147]....
        /*13fc*/ 	.word	0x0002ad70


	//   ....[148]....
        /*1400*/ 	.word	0x0002adb0


	//   ....[149]....
        /*1404*/ 	.word	0x0002ae00


	//   ....[150]....
        /*1408*/ 	.word	0x0002ae70


	//   ....[151]....
        /*140c*/ 	.word	0x0002aee0


	//   ....[152]....
        /*1410*/ 	.word	0x0002af90


	//   ....[153]....
        /*1414*/ 	.word	0x0002aff0


	//   ....[154]....
        /*1418*/ 	.word	0x0002b0a0


	//   ....[155]....
        /*141c*/ 	.word	0x0002b100


	//   ....[156]....
        /*1420*/ 	.word	0x0002b1b0


	//   ....[157]....
        /*1424*/ 	.word	0x0002b210


	//   ....[158]....
        /*1428*/ 	.word	0x0002b2c0


	//   ....[159]....
        /*142c*/ 	.word	0x0002b320


	//   ....[160]....
        /*1430*/ 	.word	0x0002b390


	//   ....[161]....
        /*1434*/ 	.word	0x0002b400


	//   ....[162]....
        /*1438*/ 	.word	0x0002b470


	//   ....[163]....
        /*143c*/ 	.word	0x0002b4e0


	//   ....[164]....
        /*1440*/ 	.word	0x0002b530


	//   ....[165]....
        /*1444*/ 	.word	0x0002b570


	//   ....[166]....
        /*1448*/ 	.word	0x0002b5c0


	//   ....[167]....
        /*144c*/ 	.word	0x0002b600


	//   ....[168]....
        /*1450*/ 	.word	0x0002b650


	//   ....[169]....
        /*1454*/ 	.word	0x0002b690


	//   ....[170]....
        /*1458*/ 	.word	0x0002b6e0


	//   ....[171]....
        /*145c*/ 	.word	0x0002b720


	//   ....[172]....
        /*1460*/ 	.word	0x0002b770


	//   ....[173]....
        /*1464*/ 	.word	0x0002b7c0


	//   ....[174]....
        /*1468*/ 	.word	0x0002b810


	//   ....[175]....
        /*146c*/ 	.word	0x0002b860


	//   ....[176]....
        /*1470*/ 	.word	0x0002b8b0


	//   ....[177]....
        /*1474*/ 	.word	0x0002b900


	//   ....[178]....
        /*1478*/ 	.word	0x0002b950


	//   ....[179]....
        /*147c*/ 	.word	0x0002b990


	//   ....[180]....
        /*1480*/ 	.word	0x0002ba00


	//   ....[181]....
        /*1484*/ 	.word	0x0002ba70


	//   ....[182]....
        /*1488*/ 	.word	0x0002bae0


	//   ....[183]....
        /*148c*/ 	.word	0x0002bb40


	//   ....[184]....
        /*1490*/ 	.word	0x0002bbb0


	//   ....[185]....
        /*1494*/ 	.word	0x0002bc20


	//   ....[186]....
        /*1498*/ 	.word	0x0002bc90


	//   ....[187]....
        /*149c*/ 	.word	0x0002bcf0


	//   ....[188]....
        /*14a0*/ 	.word	0x0002bd60


	//   ....[189]....
        /*14a4*/ 	.word	0x0002bdd0


	//   ....[190]....
        /*14a8*/ 	.word	0x0002be40


	//   ....[191]....
        /*14ac*/ 	.word	0x0002bea0


	//   ....[192]....
        /*14b0*/ 	.word	0x0002bf10


	//   ....[193]....
        /*14b4*/ 	.word	0x0002bf80


	//   ....[194]....
        /*14b8*/ 	.word	0x0002bff0


	//   ....[195]....
        /*14bc*/ 	.word	0x0002c050


	//   ....[196]....
        /*14c0*/ 	.word	0x0002c0c0


	//   ....[197]....
        /*14c4*/ 	.word	0x0002c130


	//   ....[198]....
        /*14c8*/ 	.word	0x0002c1a0


	//   ....[199]....
        /*14cc*/ 	.word	0x0002c200


	//   ....[200]....
        /*14d0*/ 	.word	0x0002c270


	//   ....[201]....
        /*14d4*/ 	.word	0x0002c2e0


	//   ....[202]....
        /*14d8*/ 	.word	0x0002c350


	//   ....[203]....
        /*14dc*/ 	.word	0x0002c3b0


	//   ....[204]....
        /*14e0*/ 	.word	0x0002c420


	//   ....[205]....
        /*14e4*/ 	.word	0x0002c490


	//   ....[206]....
        /*14e8*/ 	.word	0x0002c500


	//   ....[207]....
        /*14ec*/ 	.word	0x0002c560


	//   ....[208]....
        /*14f0*/ 	.word	0x0002c5d0


	//   ....[209]....
        /*14f4*/ 	.word	0x0002c640


	//   ....[210]....
        /*14f8*/ 	.word	0x0002c6b0


	//   ....[211]....
        /*14fc*/ 	.word	0x0002c710


	//   ....[212]....
        /*1500*/ 	.word	0x0002c780


	//   ....[213]....
        /*1504*/ 	.word	0x0002c7f0


	//   ....[214]....
        /*1508*/ 	.word	0x0002c860


	//   ....[215]....
        /*150c*/ 	.word	0x0002c8c0


	//   ....[216]....
        /*1510*/ 	.word	0x0002c930


	//   ....[217]....
        /*1514*/ 	.word	0x0002c9a0


	//   ....[218]....
        /*1518*/ 	.word	0x0002ca10


	//   ....[219]....
        /*151c*/ 	.word	0x0002ca70


	//   ....[220]....
        /*1520*/ 	.word	0x0002cae0


	//   ....[221]....
        /*1524*/ 	.word	0x0002cb50


	//   ....[222]....
        /*1528*/ 	.word	0x0002cba0


	//   ....[223]....
        /*152c*/ 	.word	0x0002cbe0


	//   ....[224]....
        /*1530*/ 	.word	0x0002cc30


	//   ....[225]....
        /*1534*/ 	.word	0x0002cc80


	//   ....[226]....
        /*1538*/ 	.word	0x0002ccd0


	//   ....[227]....
        /*153c*/ 	.word	0x0002cd40


	//   ....[228]....
        /*1540*/ 	.word	0x0002cd90


	//   ....[229]....
        /*1544*/ 	.word	0x0002cde0


	//   ....[230]....
        /*1548*/ 	.word	0x0002ce30


	//   ....[231]....
        /*154c*/ 	.word	0x0002ce80


	//   ....[232]....
        /*1550*/ 	.word	0x0002ced0


	//   ....[233]....
        /*1554*/ 	.word	0x0002cf40


	//   ....[234]....
        /*1558*/ 	.word	0x0002cf90


	//   ....[235]....
        /*155c*/ 	.word	0x0002d000


	//   ....[236]....
        /*1560*/ 	.word	0x0002d060


	//   ....[237]....
        /*1564*/ 	.word	0x0002d0d0


	//----- nvinfo : EIATTR_EXIT_INSTR_OFFSETS
	.align		4
.L_332:
        /*1568*/ 	.byte	0x04, 0x1c
        /*156a*/ 	.short	(.L_334 - .L_333)


	//   ....[0]....
.L_333:
        /*156c*/ 	.word	0x000010d0


	//   ....[1]....
        /*1570*/ 	.word	0x00027f50


	//----- nvinfo : EIATTR_MAX_THREADS
	.align		4
.L_334:
        /*1574*/ 	.byte	0x04, 0x05
        /*1576*/ 	.short	(.L_336 - .L_335)
.L_335:
        /*1578*/ 	.word	0x00000080
        /*157c*/ 	.word	0x00000001
        /*1580*/ 	.word	0x00000001


	//----- nvinfo : EIATTR_CRS_STACK_SIZE
	.align		4
.L_336:
        /*1584*/ 	.byte	0x04, 0x1e
        /*1586*/ 	.short	(.L_338 - .L_337)
.L_337:
        /*1588*/ 	.word	0x00000000
.L_338:


//--------------------- .nv.info._ZN7cutlass13device_kernelIN5flash19enable_sm80_to_sm89INS1_16FlashAttnFwdSm80INS1_25CollectiveMainloopFwdSm80ILi4ELi1ELb0EN4cute5tupleIJNS5_1CILi128EEENS7_ILi112EEENS7_ILi64EEEEEELi64ENS_10bfloat16_tEfNS_4arch4Sm80ELb1ELb0ELb1ELb0ELb1ELb0ELb1ELb1EEENS1_21CollectiveEpilogueFwdINS6_IJS8_SA_S9_EEENS6_IJNS7_ILi1EEESI_SI_EEESC_SE_Li128ELb0ELb1ELb1ELb0EEENS1_30DynamicPersistentTileSchedulerILi128ELi128ELb1ELb1ELb0EEEEEEEEEvNT_6ParamsE --------------------------
	.section	.nv.info._ZN7cutlass13device_kernelIN5flash19enable_sm80_to_sm89INS1_16FlashAttnFwdSm80INS1_25CollectiveMainloopFwdSm80ILi4ELi1ELb0EN4cute5tupleIJNS5_1CILi128EEENS7_ILi112EEENS7_ILi64EEEEEELi64ENS_10bfloat16_tEfNS_4arch4Sm80ELb1ELb0ELb1ELb0ELb1ELb0ELb1ELb1EEENS1_21CollectiveEpilogueFwdINS6_IJS8_SA_S9_EEENS6_IJNS7_ILi1EEESI_SI_EEESC_SE_Li128ELb0ELb1ELb1ELb0EEENS1_30DynamicPersistentTileSchedulerILi128ELi128ELb1ELb1ELb0EEEEEEEEEvNT_6ParamsE,"",@"SHT_CUDA_INFO"
	.sectionflags	@""
	.align	4


	//----- nvinfo : EIATTR_CUDA_API_VERSION
	.align		4
        /*0000*/ 	.byte	0x04, 0x37
        /*0002*/ 	.short	(.L_340 - .L_339)
.L_339:
        /*0004*/ 	.word	0x00000082


	//----- nvinfo : EIATTR_SW2861232_WAR
	.align		4
.L_340:
        /*0008*/ 	.byte	0x01, 0x35
	.zero		2


	//----- nvinfo : EIATTR_PARAM_CBANK
	.align		4
        /*000c*/ 	.byte	0x04, 0x0a
        /*000e*/ 	.short	(.L_342 - .L_341)
	.align		4
.L_341:
        /*0010*/ 	.word	index@(.nv.constant0._ZN7cutlass13device_kernelIN5flash19enable_sm80_to_sm89INS1_16FlashAttnFwdSm80INS1_25CollectiveMainloopFwdSm80ILi4ELi1ELb0EN4cute5tupleIJNS5_1CILi128EEENS7_ILi112EEENS7_ILi64EEEEEELi64ENS_10bfloat16_tEfNS_4arch4Sm80ELb1ELb0ELb1ELb0ELb1ELb0ELb1ELb1EEENS1_21CollectiveEpilogueFwdINS6_IJS8_SA_S9_EEENS6_IJNS7_ILi1EEESI_SI_EEESC_SE_Li128ELb0ELb1ELb1ELb0EEENS1_30DynamicPersistentTileSchedulerILi128ELi128ELb1ELb1ELb0EEEEEEEEEvNT_6ParamsE)
        /*0014*/ 	.short	0x0160
        /*0016*/ 	.short	0x0428


	//----- nvinfo : EIATTR_CBANK_PARAM_SIZE
	.align		4
.L_342:
        /*0018*/ 	.byte	0x03, 0x19
        /*001a*/ 	.short	0x0428


	//----- nvinfo : EIATTR_KPARAM_INFO
	.align		4
        /*001c*/ 	.byte	0x04, 0x17
        /*001e*/ 	.short	(.L_344 - .L_343)
.L_343:
        /*0020*/ 	.word	0x00000000
        /*0024*/ 	.short	0x0000
        /*0026*/ 	.short	0x0000
        /*0028*/ 	.byte	0x00, 0xf0, 0xa1, 0x10


	//----- nvinfo : EIATTR_MAXREG_COUNT
	.align		4
.L_344:
        /*002c*/ 	.byte	0x03, 0x1b
        /*002e*/ 	.short	0x00ff


	//----- nvinfo : EIATTR_NUM_BARRIERS
	.align		4
        /*0030*/ 	.byte	0x02, 0x4c
        /*0032*/ 	.byte	0x06
	.zero		1


	//----- nvinfo : EIATTR_ANNOTATIONS
	.align		4
        /*0034*/ 	.byte	0x04, 0x55
        /*0036*/ 	.short	(.L_346 - .L_345)


	//   ....[0]....
.L_345:
        /* <DEDUP_REMOVED lines=58> */


	//----- nvinfo : EIATTR_MERCURY_ISA_VERSION
	.align		4
.L_346:
        /*03c0*/ 	.byte	0x03, 0x5f
        /*03c2*/ 	.short	0x0000


	//----- nvinfo : EIATTR_INT_WARP_WIDE_INSTR_OFFSETS
	.align		4
        /*03c4*/ 	.byte	0x04, 0x31
        /*03c6*/ 	.short	(.L_348 - .L_347)


	//   ....[0]....
.L_347:
        /*03c8*/ 	.word	0x000137d0


	//   ....[1]....
        /*03cc*/ 	.word	0x00013870


	//----- nvinfo : EIATTR_COOP_GROUP_MASK_REGIDS
	.align		4
.L_348:
        /*03d0*/ 	.byte	0x04, 0x29
        /*03d2*/ 	.short	(.L_350 - .L_349)


	//   ....[0]....
.L_349:
        /*03d4*/ 	.word	0xffffffff


	//   ....[1]....
        /*03d8*/ 	.word	0xffffffff


	//   ....[2]....
        /*03dc*/ 	.word	0xffffffff


	//   ....[3]....
        /*03e0*/ 	.word	0xffffffff


	//   ....[4]....
        /*03e4*/ 	.word	0xffffffff


	//   ....[5]....
        /*03e8*/ 	.word	0xffffffff


	//   ....[6]....
        /*03ec*/ 	.word	0xffffffff


	//   ....[7]....
        /*03f0*/ 	.word	0xffffffff


	//   ....[8]....
        /*03f4*/ 	.word	0xffffffff


	//   ....[9]....
        /*03f8*/ 	.word	0xffffffff


	//   ....[10]....
        /*03fc*/ 	.word	0xffffffff


	//   ....[11]....
        /*0400*/ 	.word	0xffffffff


	//   ....[12]....
        /*0404*/ 	.word	0xffffffff


	//   ....[13]....
        /*0408*/ 	.word	0xffffffff


	//   ....[14]....
        /*040c*/ 	.word	0xffffffff


	//   ....[15]....
        /*0410*/ 	.word	0xffffffff


	//   ....[16]....
        /*0414*/ 	.word	0xffffffff


	//   ....[17]....
        /*0418*/ 	.word	0xffffffff


	//   ....[18]....
        /*041c*/ 	.word	0xffffffff


	//   ....[19]....
        /*0420*/ 	.word	0xffffffff


	//   ....[20]....
        /*0424*/ 	.word	0xffffffff


	//   ....[21]....
        /*0428*/ 	.word	0xffffffff


	//   ....[22]....
        /*042c*/ 	.word	0xffffffff


	//   ....[23]....
        /*0430*/ 	.word	0xffffffff


	//   ....[24]....
        /*0434*/ 	.word	0xffffffff


	//   ....[25]....
        /*0438*/ 	.word	0xffffffff


	//   ....[26]....
        /*043c*/ 	.word	0xffffffff


	//   ....[27]....
        /*0440*/ 	.word	0xffffffff


	//   ....[28]....
        /*0444*/ 	.word	0xffffffff


	//   ....[29]....
        /*0448*/ 	.word	0xffffffff


	//   ....[30]....
        /*044c*/ 	.word	0xffffffff


	//   ....[31]....
        /*0450*/ 	.word	0xffffffff


	//   ....[32]....
        /*0454*/ 	.word	0xffffffff


	//   ....[33]....
        /*0458*/ 	.word	0xffffffff


	//   ....[34]....
        /*045c*/ 	.word	0xffffffff


	//   ....[35]....
        /*0460*/ 	.word	0xffffffff


	//   ....[36]....
        /*0464*/ 	.word	0xffffffff


	//   ....[37]....
        /*0468*/ 	.word	0xffffffff


	//   ....[38]....
        /*046c*/ 	.word	0xffffffff


	//   ....[39]....
        /*0470*/ 	.word	0xffffffff


	//   ....[40]....
        /*0474*/ 	.word	0xffffffff


	//   ....[41]....
        /*0478*/ 	.word	0xffffffff


	//   ....[42]....
        /*047c*/ 	.word	0xffffffff


	//   ....[43]....
        /*0480*/ 	.word	0xffffffff


	//   ....[44]....
        /*0484*/ 	.word	0xffffffff


	//   ....[45]....
        /*0488*/ 	.word	0xffffffff


	//   ....[46]....
        /*048c*/ 	.word	0xffffffff


	//   ....[47]....
        /*0490*/ 	.word	0xffffffff


	//   ....[48]....
        /*0494*/ 	.word	0xffffffff


	//   ....[49]....
        /*0498*/ 	.word	0xffffffff


	//   ....[50]....
        /*049c*/ 	.word	0xffffffff


	//   ....[51]....
        /*04a0*/ 	.word	0xffffffff


	//   ....[52]....
        /*04a4*/ 	.word	0xffffffff


	//   ....[53]....
        /*04a8*/ 	.word	0xffffffff


	//   ....[54]....
        /*04ac*/ 	.word	0xffffffff


	//   ....[55]....
        /*04b0*/ 	.word	0xffffffff


	//   ....[56]....
        /*04b4*/ 	.word	0xffffffff


	//   ....[57]....
        /*04b8*/ 	.word	0xffffffff


	//   ....[58]....
        /*04bc*/ 	.word	0xffffffff


	//   ....[59]....
        /*04c0*/ 	.word	0xffffffff


	//   ....[60]....
        /*04c4*/ 	.word	0xffffffff


	//   ....[61]....
        /*04c8*/ 	.word	0xffffffff


	//   ....[62]....
        /*04cc*/ 	.word	0xffffffff


	//   ....[63]....
        /*04d0*/ 	.word	0xffffffff


	//   ....[64]....
        /*04d4*/ 	.word	0xffffffff


	//   ....[65]....
        /*04d8*/ 	.word	0xffffffff


	//   ....[66]....
        /*04dc*/ 	.word	0xffffffff


	//   ....[67]....
        /*04e0*/ 	.word	0xffffffff


	//   ....[68]....
        /*04e4*/ 	.word	0xffffffff


	//   ....[69]....
        /*04e8*/ 	.word	0xffffffff


	//   ....[70]....
        /*04ec*/ 	.word	0xffffffff


	//   ....[71]....
        /*04f0*/ 	.word	0xffffffff


	//   ....[72]....
        /*04f4*/ 	.word	0xffffffff


	//   ....[73]....
        /*04f8*/ 	.word	0xffffffff


	//   ....[74]....
        /*04fc*/ 	.word	0xffffffff


	//   ....[75]....
        /*0500*/ 	.word	0xffffffff


	//   ....[76]....
        /*0504*/ 	.word	0xffffffff


	//   ....[77]....
        /*0508*/ 	.word	0xffffffff


	//   ....[78]....
        /*050c*/ 	.word	0xffffffff


	//   ....[79]....
        /*0510*/ 	.word	0xffffffff


	//   ....[80]....
        /*0514*/ 	.word	0xffffffff


	//   ....[81]....
        /*0518*/ 	.word	0xffffffff


	//   ....[82]....
        /*051c*/ 	.word	0xffffffff


	//   ....[83]....
        /*0520*/ 	.word	0xffffffff


	//   ....[84]....
        /*0524*/ 	.word	0xffffffff


	//   ....[85]....
        /*0528*/ 	.word	0xffffffff


	//   ....[86]....
        /*052c*/ 	.word	0xffffffff


	//   ....[87]....
        /*0530*/ 	.word	0xffffffff


	//   ....[88]....
        /*0534*/ 	.word	0xffffffff


	//   ....[89]....
        /*0538*/ 	.word	0xffffffff


	//   ....[90]....
        /*053c*/ 	.word	0xffffffff


	//   ....[91]....
        /*0540*/ 	.word	0xffffffff


	//   ....[92]....
        /*0544*/ 	.word	0xffffffff


	//   ....[93]....
        /*0548*/ 	.word	0xffffffff


	//   ....[94]....
        /*054c*/ 	.word	0xffffffff


	//   ....[95]....
        /*0550*/ 	.word	0xffffffff


	//   ....[96]....
        /*0554*/ 	.word	0xffffffff


	//   ....[97]....
        /*0558*/ 	.word	0xffffffff


	//   ....[98]....
        /*055c*/ 	.word	0xffffffff


	//   ....[99]....
        /*0560*/ 	.word	0xffffffff


	//   ....[100]....
        /*0564*/ 	.word	0xffffffff


	//   ....[101]....
        /*0568*/ 	.word	0xffffffff


	//   ....[102]....
        /*056c*/ 	.word	0xffffffff


	//   ....[103]....
        /*0570*/ 	.word	0xffffffff


	//   ....[104]....
        /*0574*/ 	.word	0xffffffff


	//   ....[105]....
        /*0578*/ 	.word	0xffffffff


	//   ....[106]....
        /*057c*/ 	.word	0xffffffff


	//   ....[107]....
        /*0580*/ 	.word	0xffffffff


	//   ....[108]....
        /*0584*/ 	.word	0xffffffff


	//   ....[109]....
        /*0588*/ 	.word	0xffffffff


	//   ....[110]....
        /*058c*/ 	.word	0xffffffff


	//   ....[111]....
        /*0590*/ 	.word	0xffffffff


	//   ....[112]....
        /*0594*/ 	.word	0xffffffff


	//   ....[113]....
        /*0598*/ 	.word	0xffffffff


	//   ....[114]....
        /*059c*/ 	.word	0xffffffff


	//   ....[115]....
        /*05a0*/ 	.word	0xffffffff


	//   ....[116]....
        /*05a4*/ 	.word	0xffffffff


	//   ....[117]....
        /*05a8*/ 	.word	0xffffffff


	//   ....[118]....
        /*05ac*/ 	.word	0xffffffff


	//   ....[119]....
        /*05b0*/ 	.word	0xffffffff


	//   ....[120]....
        /*05b4*/ 	.word	0xffffffff


	//   ....[121]....
        /*05b8*/ 	.word	0xffffffff


	//   ....[122]....
        /*05bc*/ 	.word	0xffffffff


	//   ....[123]....
        /*05c0*/ 	.word	0xffffffff


	//   ....[124]....
        /*05c4*/ 	.word	0xffffffff


	//   ....[125]....
        /*05c8*/ 	.word	0xffffffff


	//   ....[126]....
        /*05cc*/ 	.word	0xffffffff


	//   ....[127]....
        /*05d0*/ 	.word	0xffffffff


	//   ....[128]....
        /*05d4*/ 	.word	0xffffffff


	//   ....[129]....
        /*05d8*/ 	.word	0xffffffff


	//   ....[130]....
        /*05dc*/ 	.word	0xffffffff


	//   ....[131]....
        /*05e0*/ 	.word	0xffffffff


	//   ....[132]....
        /*05e4*/ 	.word	0xffffffff


	//   ....[133]....
        /*05e8*/ 	.word	0xffffffff


	//   ....[134]....
        /*05ec*/ 	.word	0xffffffff


	//   ....[135]....
        /*05f0*/ 	.word	0xffffffff


	//   ....[136]....
        /*05f4*/ 	.word	0xffffffff


	//   ....[137]....
        /*05f8*/ 	.word	0xffffffff


	//   ....[138]....
        /*05fc*/ 	.word	0xffffffff


	//   ....[139]....
        /*0600*/ 	.word	0xffffffff


	//   ....[140]....
        /*0604*/ 	.word	0xffffffff


	//   ....[141]....
        /*0608*/ 	.word	0xffffffff


	//   ....[142]....
        /*060c*/ 	.word	0xffffffff


	//   ....[143]....
        /*0610*/ 	.word	0xffffffff


	//   ....[144]....
        /*0614*/ 	.word	0xffffffff


	//   ....[145]....
        /*0618*/ 	.word	0xffffffff


	//   ....[146]....
        /*061c*/ 	.word	0xffffffff


	//   ....[147]....
        /*0620*/ 	.word	0xffffffff


	//   ....[148]....
        /*0624*/ 	.word	0xffffffff


	//   ....[149]....
        /*0628*/ 	.word	0xffffffff


	//   ....[150]....
        /*062c*/ 	.word	0xffffffff


	//   ....[151]....
        /*0630*/ 	.word	0xffffffff


	//   ....[152]....
        /*0634*/ 	.word	0xffffffff


	//   ....[153]....
        /*0638*/ 	.word	0xffffffff


	//   ....[154]....
        /*063c*/ 	.word	0xffffffff


	//   ....[155]....
        /*0640*/ 	.word	0xffffffff


	//   ....[156]....
        /*0644*/ 	.word	0xffffffff


	//   ....[157]....
        /*0648*/ 	.word	0xffffffff


	//   ....[158]....
        /*064c*/ 	.word	0xffffffff


	//   ....[159]....
        /*0650*/ 	.word	0xffffffff


	//   ....[160]....
        /*0654*/ 	.word	0xffffffff


	//   ....[161]....
        /*0658*/ 	.word	0xffffffff


	//   ....[162]....
        /*065c*/ 	.word	0xffffffff


	//   ....[163]....
        /*0660*/ 	.word	0xffffffff


	//   ....[164]....
        /*0664*/ 	.word	0xffffffff


	//   ....[165]....
        /*0668*/ 	.word	0xffffffff


	//   ....[166]....
        /*066c*/ 	.word	0xffffffff


	//   ....[167]....
        /*0670*/ 	.word	0xffffffff


	//   ....[168]....
        /*0674*/ 	.word	0xffffffff


	//   ....[169]....
        /*0678*/ 	.word	0xffffffff


	//   ....[170]....
        /*067c*/ 	.word	0xffffffff


	//   ....[171]....
        /*0680*/ 	.word	0xffffffff


	//   ....[172]....
        /*0684*/ 	.word	0xffffffff


	//   ....[173]....
        /*0688*/ 	.word	0xffffffff


	//   ....[174]....
        /*068c*/ 	.word	0xffffffff


	//   ....[175]....
        /*0690*/ 	.word	0xffffffff


	//   ....[176]....
        /*0694*/ 	.word	0xffffffff


	//   ....[177]....
        /*0698*/ 	.word	0xffffffff


	//   ....[178]....
        /*069c*/ 	.word	0xffffffff


	//   ....[179]....
        /*06a0*/ 	.word	0xffffffff


	//   ....[180]....
        /*06a4*/ 	.word	0xffffffff


	//   ....[181]....
        /*06a8*/ 	.word	0xffffffff


	//   ....[182]....
        /*06ac*/ 	.word	0xffffffff


	//   ....[183]....
        /*06b0*/ 	.word	0xffffffff


	//   ....[184]....
        /*06b4*/ 	.word	0xffffffff


	//   ....[185]....
        /*06b8*/ 	.word	0xffffffff


	//   ....[186]....
        /*06bc*/ 	.word	0xffffffff


	//   ....[187]....
        /*06c0*/ 	.word	0xffffffff


	//   ....[188]....
        /*06c4*/ 	.word	0xffffffff


	//   ....[189]....
        /*06c8*/ 	.word	0xffffffff


	//   ....[190]....
        /*06cc*/ 	.word	0xffffffff


	//   ....[191]....
        /*06d0*/ 	.word	0xffffffff


	//   ....[192]....
        /*06d4*/ 	.word	0xffffffff


	//   ....[193]....
        /*06d8*/ 	.word	0xffffffff


	//   ....[194]....
        /*06dc*/ 	.word	0xffffffff


	//   ....[195]....
        /*06e0*/ 	.word	0xffffffff


	//   ....[196]....
        /*06e4*/ 	.word	0xffffffff


	//   ....[197]....
        /*06e8*/ 	.word	0xffffffff


	//   ....[198]....
        /*06ec*/ 	.word	0xffffffff


	//   ....[199]....
        /*06f0*/ 	.word	0xffffffff


	//   ....[200]....
        /*06f4*/ 	.word	0xffffffff


	//   ....[201]....
        /*06f8*/ 	.word	0xffffffff


	//   ....[202]....
        /*06fc*/ 	.word	0xffffffff


	//   ....[203]....
        /*0700*/ 	.word	0xffffffff


	//   ....[204]....
        /*0704*/ 	.word	0xffffffff


	//   ....[205]....
        /*0708*/ 	.word	0xffffffff


	//   ....[206]....
        /*070c*/ 	.word	0xffffffff


	//   ....[207]....
        /*0710*/ 	.word	0xffffffff


	//   ....[208]....
        /*0714*/ 	.word	0xffffffff


	//   ....[209]....
        /*0718*/ 	.word	0xffffffff


	//   ....[210]....
        /*071c*/ 	.word	0xffffffff


	//   ....[211]....
        /*0720*/ 	.word	0xffffffff


	//   ....[212]....
        /*0724*/ 	.word	0xffffffff


	//   ....[213]....
        /*0728*/ 	.word	0xffffffff


	//   ....[214]....
        /*072c*/ 	.word	0xffffffff


	//   ....[215]....
        /*0730*/ 	.word	0xffffffff


	//   ....[216]....
        /*0734*/ 	.word	0xffffffff


	//   ....[217]....
        /*0738*/ 	.word	0xffffffff


	//   ....[218]....
        /*073c*/ 	.word	0xffffffff


	//   ....[219]....
        /*0740*/ 	.word	0xffffffff


	//   ....[220]....
        /*0744*/ 	.word	0xffffffff


	//   ....[221]....
        /*0748*/ 	.word	0xffffffff


	//   ....[222]....
        /*074c*/ 	.word	0xffffffff


	//   ....[223]....
        /*0750*/ 	.word	0xffffffff


	//   ....[224]....
        /*0754*/ 	.word	0xffffffff


	//   ....[225]....
        /*0758*/ 	.word	0xffffffff


	//   ....[226]....
        /*075c*/ 	.word	0xffffffff


	//   ....[227]....
        /*0760*/ 	.word	0xffffffff


	//   ....[228]....
        /*0764*/ 	.word	0xffffffff


	//   ....[229]....
        /*0768*/ 	.word	0xffffffff


	//   ....[230]....
        /*076c*/ 	.word	0xffffffff


	//   ....[231]....
        /*0770*/ 	.word	0xffffffff


	//   ....[232]....
        /*0774*/ 	.word	0xffffffff


	//   ....[233]....
        /*0778*/ 	.word	0xffffffff


	//   ....[234]....
        /*077c*/ 	.word	0xffffffff


	//   ....[235]....
        /*0780*/ 	.word	0xffffffff


	//   ....[236]....
        /*0784*/ 	.word	0xffffffff


	//   ....[237]....
        /*0788*/ 	.word	0xffffffff


	//   ....[238]....
        /*078c*/ 	.word	0xffffffff


	//   ....[239]....
        /*0790*/ 	.word	0xffffffff


	//   ....[240]....
        /*0794*/ 	.word	0xffffffff


	//   ....[241]....
        /*0798*/ 	.word	0xffffffff


	//   ....[242]....
        /*079c*/ 	.word	0xffffffff


	//   ....[243]....
        /*07a0*/ 	.word	0xffffffff


	//   ....[244]....
        /*07a4*/ 	.word	0xffffffff


	//   ....[245]....
        /*07a8*/ 	.word	0xffffffff


	//   ....[246]....
        /*07ac*/ 	.word	0xffffffff


	//   ....[247]....
        /*07b0*/ 	.word	0xffffffff


	//   ....[248]....
        /*07b4*/ 	.word	0xffffffff


	//   ....[249]....
        /*07b8*/ 	.word	0xffffffff


	//   ....[250]....
        /*07bc*/ 	.word	0xffffffff


	//   ....[251]....
        /*07c0*/ 	.word	0xffffffff


	//   ....[252]....
        /*07c4*/ 	.word	0xffffffff


	//   ....[253]....
        /*07c8*/ 	.word	0xffffffff


	//   ....[254]....
        /*07cc*/ 	.word	0xffffffff


	//   ....[255]....
        /*07d0*/ 	.word	0xffffffff


	//   ....[0]....
        /*07d4*/ 	.word	0xffffffff


	//   ....[1]....
        /*07d8*/ 	.word	0xffffffff


	//   ....[2]....
        /*07dc*/ 	.word	0xffffffff


	//   ....[3]....
        /*07e0*/ 	.word	0xffffffff


	//   ....[4]....
        /*07e4*/ 	.word	0xffffffff


	//   ....[5]....
        /*07e8*/ 	.word	0xffffffff


	//   ....[6]....
        /*07ec*/ 	.word	0xffffffff


	//   ....[7]....
        /*07f0*/ 	.word	0xffffffff


	//   ....[8]....
        /*07f4*/ 	.word	0xffffffff


	//   ....[9]....
        /*07f8*/ 	.word	0xffffffff


	//   ....[10]....
        /*07fc*/ 	.word	0xffffffff


	//   ....[11]....
        /*0800*/ 	.word	0xffffffff


	//   ....[12]....
        /*0804*/ 	.word	0xffffffff


	//   ....[13]....
        /*0808*/ 	.word	0xffffffff


	//   ....[14]....
        /*080c*/ 	.word	0xffffffff


	//   ....[15]....
        /*0810*/ 	.word	0xffffffff


	//   ....[16]....
        /*0814*/ 	.word	0xffffffff


	//   ....[17]....
        /*0818*/ 	.word	0xffffffff


	//   ....[18]....
        /*081c*/ 	.word	0xffffffff


	//   ....[19]....
        /*0820*/ 	.word	0xffffffff


	//   ....[20]....
        /*0824*/ 	.word	0xffffffff


	//   ....[21]....
        /*0828*/ 	.word	0xffffffff


	//   ....[22]....
        /*082c*/ 	.word	0xffffffff


	//   ....[23]....
        /*0830*/ 	.word	0xffffffff


	//   ....[24]....
        /*0834*/ 	.word	0xffffffff


	//   ....[25]....
        /*0838*/ 	.word	0xffffffff


	//   ....[26]....
        /*083c*/ 	.word	0xffffffff


	//   ....[27]....
        /*0840*/ 	.word	0xffffffff


	//   ....[28]....
        /*0844*/ 	.word	0xffffffff


	//   ....[29]....
        /*0848*/ 	.word	0xffffffff


	//   ....[30]....
        /*084c*/ 	.word	0xffffffff


	//   ....[31]....
        /*0850*/ 	.word	0xffffffff


	//----- nvinfo : EIATTR_COOP_GROUP_INSTR_OFFSETS
	.align		4
.L_350:
        /*0854*/ 	.byte	0x04, 0x28
        /*0856*/ 	.short	(.L_352 - .L_351)


	//   ....[0]....
.L_351:
        /*0858*/ 	.word	0x00000050


	//   ....[1]....
        /*085c*/ 	.word	0x00000060


	//   ....[2]....
        /*0860*/ 	.word	0x00001400


	//   ....[3]....
        /*0864*/ 	.word	0x00001420


	//   ....[4]....
        /*0868*/ 	.word	0x00001520


	//   ....[5]....
        /*086c*/ 	.word	0x00001530


	//   ....[6]....
        /*0870*/ 	.word	0x00001600


	//   ....[7]....
        /*0874*/ 	.word	0x00001620


	//   ....[8]....
        /*0878*/ 	.word	0x000016f0


	//   ....[9]....
        /*087c*/ 	.word	0x00001700


	//   ....[10]....
        /*0880*/ 	.word	0x000017d0


	//   ....[11]....
        /*0884*/ 	.word	0x000017f0


	//   ....[12]....
        /*0888*/ 	.word	0x000018c0


	//   ....[13]....
        /*088c*/ 	.word	0x000018d0


	//   ....[14]....
        /*0890*/ 	.word	0x000019a0


	//   ....[15]....
        /*0894*/ 	.word	0x000019c0


	//   ....[16]....
        /*0898*/ 	.word	0x00001a90


	//   ....[17]....
        /*089c*/ 	.word	0x00001aa0


	//   ....[18]....
        /*08a0*/ 	.word	0x00001f60


	//   ....[19]....
        /*08a4*/ 	.word	0x00001f80


	//   ....[20]....
        /*08a8*/ 	.word	0x00001f90


	//   ....[21]....
        /*08ac*/ 	.word	0x00001fb0


	//   ....[22]....
        /*08b0*/ 	.word	0x00001fd0


	//   ....[23]....
        /*08b4*/ 	.word	0x00001fe0


	//   ....[24]....
        /*08b8*/ 	.word	0x00002020


	//   ....[25]....
        /*08bc*/ 	.word	0x00002040


	//   ....[26]....
        /*08c0*/ 	.word	0x00002060


	//   ....[27]....
        /*08c4*/ 	.word	0x00002090


	//   ....[28]....
        /*08c8*/ 	.word	0x00002110


	//   ....[29]....
        /*08cc*/ 	.word	0x00002120


	//   ....[30]....
        /*08d0*/ 	.word	0x00002150


	//   ....[31]....
        /*08d4*/ 	.word	0x00002180


	//   ....[32]....
        /*08d8*/ 	.word	0x000022a0


	//   ....[33]....
        /*08dc*/ 	.word	0x000022f0


	//   ....[34]....
        /*08e0*/ 	.word	0x00002310


	//   ....[35]....
        /*08e4*/ 	.word	0x00002320


	//   ....[36]....
        /*08e8*/ 	.word	0x00002340


	//   ....[37]....
        /*08ec*/ 	.word	0x00002360


	//   ....[38]....
        /*08f0*/ 	.word	0x00002370


	//   ....[39]....
        /*08f4*/ 	.word	0x00002380


	//   ....[40]....
        /*08f8*/ 	.word	0x00002390


	//   ....[41]....
        /*08fc*/ 	.word	0x000023a0


	//   ....[42]....
        /*0900*/ 	.word	0x000023d0


	//   ....[43]....
        /*0904*/ 	.word	0x000023f0


	//   ....[44]....
        /*0908*/ 	.word	0x00002420


	//   ....[45]....
        /*090c*/ 	.word	0x00002480


	//   ....[46]....
        /*0910*/ 	.word	0x00003fa0


	//   ....[47]....
        /*0914*/ 	.word	0x00003fc0


	//   ....[48]....
        /*0918*/ 	.word	0x00003fd0


	//   ....[49]....
        /*091c*/ 	.word	0x00003fe0


	//   ....[50]....
        /*0920*/ 	.word	0x00003ff0


	//   ....[51]....
        /*0924*/ 	.word	0x00004000


	//   ....[52]....
        /*0928*/ 	.word	0x00004010


	//   ....[53]....
        /*092c*/ 	.word	0x00004020


	//   ....[54]....
        /*0930*/ 	.word	0x00004040


	//   ....[55]....
        /*0934*/ 	.word	0x00004070


	//   ....[56]....
        /*0938*/ 	.word	0x00004090


	//   ....[57]....
        /*093c*/ 	.word	0x000040b0


	//   ....[58]....
        /*0940*/ 	.word	0x00004120


	//   ....[59]....
        /*0944*/ 	.word	0x00004140


	//   ....[60]....
        /*0948*/ 	.word	0x000042d0


	//   ....[61]....
        /*094c*/ 	.word	0x00004690


	//   ....[62]....
        /*0950*/ 	.word	0x000046a0


	//   ....[63]....
        /*0954*/ 	.word	0x000046b0


	//   ....[64]....
        /*0958*/ 	.word	0x00005830


	//   ....[65]....
        /*095c*/ 	.word	0x00005860


	//   ....[66]....
        /*0960*/ 	.word	0x00005880


	//   ....[67]....
        /*0964*/ 	.word	0x00005890


	//   ....[68]....
        /*0968*/ 	.word	0x000058c0


	//   ....[69]....
        /*096c*/ 	.word	0x000058e0


	//   ....[70]....
        /*0970*/ 	.word	0x00005900


	//   ....[71]....
        /*0974*/ 	.word	0x00005910


	//   ....[72]....
        /*0978*/ 	.word	0x00007fb0


	//   ....[73]....
        /*097c*/ 	.word	0x00007fd0


	//   ....[74]....
        /*0980*/ 	.word	0x00007fe0


	//   ....[75]....
        /*0984*/ 	.word	0x00007ff0


	//   ....[76]....
        /*0988*/ 	.word	0x00008000


	//   ....[77]....
        /*098c*/ 	.word	0x00008010


	//   ....[78]....
        /*0990*/ 	.word	0x00008020


	//   ....[79]....
        /*0994*/ 	.word	0x00008030


	//   ....[80]....
        /*0998*/ 	.word	0x00008040


	//   ....[81]....
        /*099c*/ 	.word	0x00008050


	//   ....[82]....
        /*09a0*/ 	.word	0x00008060


	//   ....[83]....
        /*09a4*/ 	.word	0x00008070


	//   ....[84]....
        /*09a8*/ 	.word	0x00008080


	//   ....[85]....
        /*09ac*/ 	.word	0x000081a0


	//   ....[86]....
        /*09b0*/ 	.word	0x00009b40


	//   ....[87]....
        /*09b4*/ 	.word	0x00009b60


	//   ....[88]....
        /*09b8*/ 	.word	0x00009b80


	//   ....[89]....
        /*09bc*/ 	.word	0x00009bd0


	//   ....[90]....
        /*09c0*/ 	.word	0x00009be0


	//   ....[91]....
        /*09c4*/ 	.word	0x00009c00


	//   ....[92]....
        /*09c8*/ 	.word	0x00009c30


	//   ....[93]....
        /*09cc*/ 	.word	0x00009c50


	//   ....[94]....
        /*09d0*/ 	.word	0x00009c80


	//   ....[95]....
        /*09d4*/ 	.word	0x00009ca0


	//   ....[96]....
        /*09d8*/ 	.word	0x00009cd0


	//   ....[97]....
        /*09dc*/ 	.word	0x00009cf0


	//   ....[98]....
        /*09e0*/ 	.word	0x00009d10


	//   ....[99]....
        /*09e4*/ 	.word	0x00009d40


	//   ....[100]....
        /*09e8*/ 	.word	0x00009e90


	//   ....[101]....
        /*09ec*/ 	.word	0x0000a240


	//   ....[102]....
        /*09f0*/ 	.word	0x0000a250


	//   ....[103]....
        /*09f4*/ 	.word	0x0000a260


	//   ....[104]....
        /*09f8*/ 	.word	0x0000acf0


	//   ....[105]....
        /*09fc*/ 	.word	0x0000adf0


	//   ....[106]....
        /*0a00*/ 	.word	0x0000b0e0


	//   ....[107]....
        /*0a04*/ 	.word	0x0000b100


	//   ....[108]....
        /*0a08*/ 	.word	0x0000b2e0


	//   ....[109]....
        /*0a0c*/ 	.word	0x0000b300


	//   ....[110]....
        /*0a10*/ 	.word	0x0000b4e0


	//   ....[111]....
        /*0a14*/ 	.word	0x0000b500


	//   ....[112]....
        /*0a18*/ 	.word	0x0000e100


	//   ....[113]....
        /*0a1c*/ 	.word	0x0000e120


	//   ....[114]....
        /*0a20*/ 	.word	0x0000e150


	//   ....[115]....
        /*0a24*/ 	.word	0x0000e170


	//   ....[116]....
        /*0a28*/ 	.word	0x0000e190


	//   ....[117]....
        /*0a2c*/ 	.word	0x0000e1b0


	//   ....[118]....
        /*0a30*/ 	.word	0x0000e1d0


	//   ....[119]....
        /*0a34*/ 	.word	0x0000e1f0


	//   ....[120]....
        /*0a38*/ 	.word	0x0000e210


	//   ....[121]....
        /*0a3c*/ 	.word	0x0000e230


	//   ....[122]....
        /*0a40*/ 	.word	0x0000e250


	//   ....[123]....
        /*0a44*/ 	.word	0x0000e270


	//   ....[124]....
        /*0a48*/ 	.word	0x0000e3b0


	//   ....[125]....
        /*0a4c*/ 	.word	0x0000e490


	//   ....[126]....
        /*0a50*/ 	.word	0x0000fc50


	//   ....[127]....
        /*0a54*/ 	.word	0x0000fc70


	//   ....[128]....
        /*0a58*/ 	.word	0x0000fc90


	//   ....[129]....
        /*0a5c*/ 	.word	0x0000fce0


	//   ....[130]....
        /*0a60*/ 	.word	0x0000fcf0


	//   ....[131]....
        /*0a64*/ 	.word	0x0000fd10


	//   ....[132]....
        /*0a68*/ 	.word	0x0000fd40


	//   ....[133]....
        /*0a6c*/ 	.word	0x0000fd60


	//   ....[134]....
        /*0a70*/ 	.word	0x0000fd90


	//   ....[135]....
        /*0a74*/ 	.word	0x0000fdb0


	//   ....[136]....
        /*0a78*/ 	.word	0x0000fde0


	//   ....[137]....
        /*0a7c*/ 	.word	0x0000fe00


	//   ....[138]....
        /*0a80*/ 	.word	0x0000fe20


	//   ....[139]....
        /*0a84*/ 	.word	0x0000fe50


	//   ....[140]....
        /*0a88*/ 	.word	0x00010600


	//   ....[141]....
        /*0a8c*/ 	.word	0x00010620


	//   ....[142]....
        /*0a90*/ 	.word	0x00010640


	//   ....[143]....
        /*0a94*/ 	.word	0x00010660


	//   ....[144]....
        /*0a98*/ 	.word	0x00010680


	//   ....[145]....
        /*0a9c*/ 	.word	0x000106a0


	//   ....[146]....
        /*0aa0*/ 	.word	0x000106c0


	//   ....[147]....
        /*0aa4*/ 	.word	0x000106e0


	//   ....[148]....
        /*0aa8*/ 	.word	0x00012ff0


	//   ....[149]....
        /*0aac*/ 	.word	0x00013060


	//   ....[150]....
        /*0ab0*/ 	.word	0x00013070


	//   ....[151]....
        /*0ab4*/ 	.word	0x00013080


	//   ....[152]....
        /*0ab8*/ 	.word	0x000130a0


	//   ....[153]....
        /*0abc*/ 	.word	0x000130c0


	//   ....[154]....
        /*0ac0*/ 	.word	0x000130e0


	//   ....[155]....
        /*0ac4*/ 	.word	0x000130f0


	//   ....[156]....
        /*0ac8*/ 	.word	0x00013970


	//   ....[157]....
        /*0acc*/ 	.word	0x00013ed0


	//   ....[158]....
        /*0ad0*/ 	.word	0x00013f00


	//   ....[159]....
        /*0ad4*/ 	.word	0x00013f40


	//   ....[160]....
        /*0ad8*/ 	.word	0x00013f70


	//   ....[161]....
        /*0adc*/ 	.word	0x00013fa0


	//   ....[162]....
        /*0ae0*/ 	.word	0x00013fc0


	//   ....[163]....
        /*0ae4*/ 	.word	0x00013fe0


	//   ....[164]....
        /*0ae8*/ 	.word	0x00013ff0


	//   ....[165]....
        /*0aec*/ 	.word	0x000140b0


	//   ....[166]....
        /*0af0*/ 	.word	0x00014100


	//   ....[167]....
        /*0af4*/ 	.word	0x00014340


	//   ....[168]....
        /*0af8*/ 	.word	0x00014360


	//   ....[169]....
        /*0afc*/ 	.word	0x00014590


	//   ....[170]....
        /*0b00*/ 	.word	0x000145b0


	//   ....[171]....
        /*0b04*/ 	.word	0x000147e0


	//   ....[172]....
        /*0b08*/ 	.word	0x000147f0


	//   ....[173]....
        /*0b0c*/ 	.word	0x00014d70


	//   ....[174]....
        /*0b10*/ 	.word	0x00014e70


	//   ....[175]....
        /*0b14*/ 	.word	0x00014ee0


	//   ....[176]....
        /*0b18*/ 	.word	0x00014f40


	//   ....[177]....
        /*0b1c*/ 	.word	0x00014fa0


	//   ....[178]....
        /*0b20*/ 	.word	0x00015000


	//   ....[179]....
        /*0b24*/ 	.word	0x00015070


	//   ....[180]....
        /*0b28*/ 	.word	0x000150d0


	//   ....[181]....
        /*0b2c*/ 	.word	0x00015130


	//   ....[182]....
        /*0b30*/ 	.word	0x00015190


	//   ....[183]....
        /*0b34*/ 	.word	0x00015200


	//   ....[184]....
        /*0b38*/ 	.word	0x00015260


	//   ....[185]....
        /*0b3c*/ 	.word	0x000152c0


	//   ....[186]....
        /*0b40*/ 	.word	0x00015320


	//   ....[187]....
        /*0b44*/ 	.word	0x00015390


	//   ....[188]....
        /*0b48*/ 	.word	0x000153f0


	//   ....[189]....
        /*0b4c*/ 	.word	0x00015450


	//   ....[190]....
        /*0b50*/ 	.word	0x000154c0


	//   ....[191]....
        /*0b54*/ 	.word	0x00015530


	//   ....[192]....
        /*0b58*/ 	.word	0x000155e0


	//   ....[193]....
        /*0b5c*/ 	.word	0x00015640


	//   ....[194]....
        /*0b60*/ 	.word	0x000156f0


	//   ....[195]....
        /*0b64*/ 	.word	0x00015750


	//   ....[196]....
        /*0b68*/ 	.word	0x00015800


	//   ....[197]....
        /*0b6c*/ 	.word	0x00015860


	//   ....[198]....
        /*0b70*/ 	.word	0x00015910


	//   ....[199]....
        /*0b74*/ 	.word	0x00015970


	//   ....[200]....
        /*0b78*/ 	.word	0x00015a20


	//   ....[201]....
        /*0b7c*/ 	.word	0x00015a80


	//   ....[202]....
        /*0b80*/ 	.word	0x00015b30


	//   ....[203]....
        /*0b84*/ 	.word	0x00015b90


	//   ....[204]....
        /*0b88*/ 	.word	0x00015bf0


	//   ....[205]....
        /*0b8c*/ 	.word	0x00015c50


	//   ....[206]....
        /*0b90*/ 	.word	0x00016030


	//   ....[207]....
        /*0b94*/ 	.word	0x00016410


	//   ....[208]....
        /*0b98*/ 	.word	0x00016eb0


	//   ....[209]....
        /*0b9c*/ 	.word	0x00016f00


	//   ....[210]....
        /*0ba0*/ 	.word	0x00016f50


	//   ....[211]....
        /*0ba4*/ 	.word	0x00016fa0


	//   ....[212]....
        /*0ba8*/ 	.word	0x00016ff0


	//   ....[213]....
        /*0bac*/ 	.word	0x00017040


	//   ....[214]....
        /*0bb0*/ 	.word	0x00017090


	//   ....[215]....
        /*0bb4*/ 	.word	0x000170e0


	//   ....[216]....
        /*0bb8*/ 	.word	0x00017140


	//   ....[217]....
        /*0bbc*/ 	.word	0x000171b0


	//   ....[218]....
        /*0bc0*/ 	.word	0x00017260


	//   ....[219]....
        /*0bc4*/ 	.word	0x000172c0


	//   ....[220]....
        /*0bc8*/ 	.word	0x00017370


	//   ....[221]....
        /*0bcc*/ 	.word	0x000173d0


	//   ....[222]....
        /*0bd0*/ 	.word	0x00017480


	//   ....[223]....
        /*0bd4*/ 	.word	0x000174e0


	//   ....[224]....
        /*0bd8*/ 	.word	0x00017590


	//   ....[225]....
        /*0bdc*/ 	.word	0x000175f0


	//   ....[226]....
        /*0be0*/ 	.word	0x000176a0


	//   ....[227]....
        /*0be4*/ 	.word	0x00017700


	//   ....[228]....
        /*0be8*/ 	.word	0x000177b0


	//   ....[229]....
        /*0bec*/ 	.word	0x00017810


	//   ....[230]....
        /*0bf0*/ 	.word	0x00017870


	//   ....[231]....
        /*0bf4*/ 	.word	0x000178e0


	//   ....[232]....
        /*0bf8*/ 	.word	0x00017990


	//   ....[233]....
        /*0bfc*/ 	.word	0x000179f0


	//   ....[234]....
        /*0c00*/ 	.word	0x00017aa0


	//   ....[235]....
        /*0c04*/ 	.word	0x00017b00


	//   ....[236]....
        /*0c08*/ 	.word	0x00017bb0


	//   ....[237]....
        /*0c0c*/ 	.word	0x00017c10


	//   ....[238]....
        /*0c10*/ 	.word	0x00017cc0


	//   ....[239]....
        /*0c14*/ 	.word	0x00017d20


	//   ....[240]....
        /*0c18*/ 	.word	0x00017dd0


	//   ....[241]....
        /*0c1c*/ 	.word	0x00017e30


	//   ....[242]....
        /*0c20*/ 	.word	0x00017ee0


	//   ....[243]....
        /*0c24*/ 	.word	0x00017f40


	//   ....[244]....
        /*0c28*/ 	.word	0x00017f90


	//   ....[245]....
        /*0c2c*/ 	.word	0x00017fe0


	//   ....[246]....
        /*0c30*/ 	.word	0x000183b0


	//   ....[247]....
        /*0c34*/ 	.word	0x00018780


	//   ....[248]....
        /*0c38*/ 	.word	0x00019240


	//   ....[249]....
        /*0c3c*/ 	.word	0x00019280


	//   ....[250]....
        /*0c40*/ 	.word	0x000192d0


	//   ....[251]....
        /*0c44*/ 	.word	0x00019310


	//   ....[252]....
        /*0c48*/ 	.word	0x00019360


	//   ....[253]....
        /*0c4c*/ 	.word	0x000193a0


	//   ....[254]....
        /*0c50*/ 	.word	0x000193f0


	//   ....[255]....
        /*0c54*/ 	.word	0x00019430


	//   ....[0]....
        /*0c58*/ 	.word	0x000194a0


	//   ....[1]....
        /*0c5c*/ 	.word	0x00019510


	//   ....[2]....
        /*0c60*/ 	.word	0x00019580


	//   ....[3]....
        /*0c64*/ 	.word	0x00019630


	//   ....[4]....
        /*0c68*/ 	.word	0x00019690


	//   ....[5]....
        /*0c6c*/ 	.word	0x00019740


	//   ....[6]....
        /*0c70*/ 	.word	0x000197a0


	//   ....[7]....
        /*0c74*/ 	.word	0x00019850


	//   ....[8]....
        /*0c78*/ 	.word	0x000198b0


	//   ....[9]....
        /*0c7c*/ 	.word	0x00019960


	//   ....[10]....
        /*0c80*/ 	.word	0x000199c0


	//   ....[11]....
        /*0c84*/ 	.word	0x00019a70


	//   ....[12]....
        /*0c88*/ 	.word	0x00019ad0


	//   ....[13]....
        /*0c8c*/ 	.word	0x00019b80


	//   ....[14]....
        /*0c90*/ 	.word	0x00019be0


	//   ....[15]....
        /*0c94*/ 	.word	0x00019c20


	//   ....[16]....
        /*0c98*/ 	.word	0x00019c60


	//   ....[17]....
        /*0c9c*/ 	.word	0x00019cb0


	//   ....[18]....
        /*0ca0*/ 	.word	0x00019cf0


	//   ....[19]....
        /*0ca4*/ 	.word	0x00019d40


	//   ....[20]....
        /*0ca8*/ 	.word	0x00019d80


	//   ....[21]....
        /*0cac*/ 	.word	0x00019dd0


	//   ....[22]....
        /*0cb0*/ 	.word	0x00019e10


	//   ....[23]....
        /*0cb4*/ 	.word	0x00019e70


	//   ....[24]....
        /*0cb8*/ 	.word	0x00019ed0


	//   ....[25]....
        /*0cbc*/ 	.word	0x00019f20


	//   ....[26]....
        /*0cc0*/ 	.word	0x00019f80


	//   ....[27]....
        /*0cc4*/ 	.word	0x00019fd0


	//   ....[28]....
        /*0cc8*/ 	.word	0x0001a030


	//   ....[29]....
        /*0ccc*/ 	.word	0x0001a080


	//   ....[30]....
        /*0cd0*/ 	.word	0x0001a0d0


	//   ....[31]....
        /*0cd4*/ 	.word	0x0001a140


	//----- nvinfo : EIATTR_EXIT_INSTR_OFFSETS
	.align		4
.L_352:
        /*0cd8*/ 	.byte	0x04, 0x1c
        /*0cda*/ 	.short	(.L_354 - .L_353)


	//   ....[0]....
.L_353:
        /*0cdc*/ 	.word	0x000000b0


	//   ....[1]....
        /*0ce0*/ 	.word	0x00014e20


	//----- nvinfo : EIATTR_MAX_THREADS
	.align		4
.L_354:
        /*0ce4*/ 	.byte	0x04, 0x05
        /*0ce6*/ 	.short	(.L_356 - .L_355)
.L_355:
        /*0ce8*/ 	.word	0x00000080
        /*0cec*/ 	.word	0x00000001
        /*0cf0*/ 	.word	0x00000001


	//----- nvinfo : EIATTR_CRS_STACK_SIZE
	.align		4
.L_356:
        /*0cf4*/ 	.byte	0x04, 0x1e
        /*0cf6*/ 	.short	(.L_358 - .L_357)
.L_357:
        /*0cf8*/ 	.word	0x00000000
.L_358:


//--------------------- .nv.info._ZN7cutlass13device_kernelIN5flash19enable_sm80_to_sm89INS1_16FlashAttnFwdSm80INS1_25CollectiveMainloopFwdSm80ILi4ELi1ELb0EN4cute5tupleIJNS5_1CILi128EEENS7_ILi80EEENS7_ILi64EEEEEELi64ENS_10bfloat16_tEfNS_4arch4Sm80ELb1ELb0ELb1ELb1ELb1ELb0ELb1ELb1EEENS1_21CollectiveEpilogueFwdINS6_IJS8_SA_S9_EEENS6_IJNS7_ILi1EEESI_SI_EEESC_SE_Li128ELb1ELb1ELb1ELb0EEENS1_36VarlenDynamicPersistentTileSchedulerILi128ELi80ELi128ELi128ELb1ELb1ELb0ELb1ELb1ELb1EEEEEEEEEvNT_6ParamsE --------------------------
	.section	.nv.info._ZN7cutlass13device_kernelIN5flash19enable_sm80_to_sm89INS1_16FlashAttnFwdSm80INS1_25CollectiveMainloopFwdSm80ILi4ELi1ELb0EN4cute5tupleIJNS5_1CILi128EEENS7_ILi80EEENS7_ILi64EEEEEELi64ENS_10bfloat16_tEfNS_4arch4Sm80ELb1ELb0ELb1ELb1ELb1ELb0ELb1ELb1EEENS1_21CollectiveEpilogueFwdINS6_IJS8_SA_S9_EEENS6_IJNS7_ILi1EEESI_SI_EEESC_SE_Li128ELb1ELb1ELb1ELb0EEENS1_36VarlenDynamicPersistentTileSchedulerILi128ELi80ELi128ELi128ELb1ELb1ELb0ELb1ELb1ELb1EEEEEEEEEvNT_6ParamsE,"",@"SHT_CUDA_INFO"
	.sectionflags	@""
	.align	4


	//----- nvinfo : EIATTR_CUDA_API_VERSION
	.align		4
        /*0000*/ 	.byte	0x04, 0x37
        /*0002*/ 	.short	(.L_360 - .L_359)
.L_359:
        /*0004*/ 	.word	0x00000082


	//----- nvinfo : EIATTR_SW2861232_WAR
	.align		4
.L_360:
        /*0008*/ 	.byte	0x01, 0x35
	.zero		2


	//----- nvinfo : EIATTR_PARAM_CBANK
	.align		4
        /*000c*/ 	.byte	0x04, 0x0a
        /*000e*/ 	.short	(.L_362 - .L_361)
	.align		4
.L_361:
        /*0010*/ 	.word	index@(.nv.constant0._ZN7cutlass13device_kernelIN5flash19enable_sm80_to_sm89INS1_16FlashAttnFwdSm80INS1_25CollectiveMainloopFwdSm80ILi4ELi1ELb0EN4cute5tupleIJNS5_1CILi128EEENS7_ILi80EEENS7_ILi64EEEEEELi64ENS_10bfloat16_tEfNS_4arch4Sm80ELb1ELb0ELb1ELb1ELb1ELb0ELb1ELb1EEENS1_21CollectiveEpilogueFwdINS6_IJS8_SA_S9_EEENS6_IJNS7_ILi1EEESI_SI_EEESC_SE_Li128ELb1ELb1ELb1ELb0EEENS1_36VarlenDynamicPersistentTileSchedulerILi128ELi80ELi128ELi128ELb1ELb1ELb0ELb1ELb1ELb1EEEEEEEEEvNT_6ParamsE)
        /*0014*/ 	.short	0x0160
        /*0016*/ 	.short	0x0438


	//----- nvinfo : EIATTR_CBANK_PARAM_SIZE
	.align		4
.L_362:
        /*0018*/ 	.byte	0x03, 0x19
        /*001a*/ 	.short	0x0438


	//----- nvinfo : EIATTR_KPARAM_INFO
	.align		4
        /*001c*/ 	.byte	0x04, 0x17
        /*001e*/ 	.short	(.L_364 - .L_363)
.L_363:
        /*0020*/ 	.word	0x00000000
        /*0024*/ 	.short	0x0000
        /*0026*/ 	.short	0x0000
        /*0028*/ 	.byte	0x00, 0xf0, 0xe1, 0x10


	//----- nvinfo : EIATTR_MAXREG_COUNT
	.align		4
.L_364:
        /*002c*/ 	.byte	0x03, 0x1b
        /*002e*/ 	.short	0x00ff


	//----- nvinfo : EIATTR_NUM_BARRIERS
	.align		4
        /*0030*/ 	.byte	0x02, 0x4c
        /*0032*/ 	.byte	0x06
	.zero		1


	//----- nvinfo : EIATTR_ANNOTATIONS
	.align		4
        /*0034*/ 	.byte	0x04, 0x55
        /*0036*/ 	.short	(.L_366 - .L_365)


	//   ....[0]....
.L_365:
        /* <DEDUP_REMOVED lines=123> */


	//----- nvinfo : EIATTR_MERCURY_ISA_VERSION
	.align		4
.L_366:
        /*07d0*/ 	.byte	0x03, 0x5f
        /*07d2*/ 	.short	0x0000


	//----- nvinfo : EIATTR_INT_WARP_WIDE_INSTR_OFFSETS
	.align		4
        /*07d4*/ 	.byte	0x04, 0x31
        /*07d6*/ 	.short	(.L_368 - .L_367)


	//   ....[0]....
.L_367:
        /*07d8*/ 	.word	0x00010710


	//   ....[1]....
        /*07dc*/ 	.word	0x00010790


	//----- nvinfo : EIATTR_COOP_GROUP_MASK_REGIDS
	.align		4
.L_368:
        /*07e0*/ 	.byte	0x04, 0x29
        /*07e2*/ 	.short	(.L_370 - .L_369)


	//   ....[0]....
.L_369:
        /*07e4*/ 	.word	0xffffffff


	//   ....[1]....
        /*07e8*/ 	.word	0xffffffff


	//   ....[2]....
        /*07ec*/ 	.word	0xffffffff


	//   ....[3]....
        /*07f0*/ 	.word	0xffffffff


	//   ....[4]....
        /*07f4*/ 	.word	0xffffffff


	//   ....[5]....
        /*07f8*/ 	.word	0xffffffff


	//   ....[6]....
        /*07fc*/ 	.word	0xffffffff


	//   ....[7]....
        /*0800*/ 	.word	0xffffffff


	//   ....[8]....
        /*0804*/ 	.word	0xffffffff


	//   ....[9]....
        /*0808*/ 	.word	0xffffffff


	//   ....[10]....
        /*080c*/ 	.word	0xffffffff


	//   ....[11]....
        /*0810*/ 	.word	0xffffffff


	//   ....[12]....
        /*0814*/ 	.word	0xffffffff


	//   ....[13]....
        /*0818*/ 	.word	0xffffffff


	//   ....[14]....
        /*081c*/ 	.word	0xffffffff


	//   ....[15]....
        /*0820*/ 	.word	0xffffffff


	//   ....[16]....
        /*0824*/ 	.word	0xffffffff


	//   ....[17]....
        /*0828*/ 	.word	0xffffffff


	//   ....[18]....
        /*082c*/ 	.word	0xffffffff


	//   ....[19]....
        /*0830*/ 	.word	0xffffffff


	//   ....[20]....
        /*0834*/ 	.word	0xffffffff


	//   ....[21]....
        /*0838*/ 	.word	0xffffffff


	//   ....[22]....
        /*083c*/ 	.word	0xffffffff


	//   ....[23]....
        /*0840*/ 	.word	0xffffffff


	//   ....[24]....
        /*0844*/ 	.word	0xffffffff


	//   ....[25]....
        /*0848*/ 	.word	0xffffffff


	//   ....[26]....
        /*084c*/ 	.word	0xffffffff


	//   ....[27]....
        /*0850*/ 	.word	0xffffffff


	//   ....[28]....
        /*0854*/ 	.word	0xffffffff


	//   ....[29]....
        /*0858*/ 	.word	0xffffffff


	//   ....[30]....
        /*085c*/ 	.word	0xffffffff


	//   ....[31]....
        /*0860*/ 	.word	0xffffffff


	//   ....[32]....
        /*0864*/ 	.word	0xffffffff


	//   ....[33]....
        /*0868*/ 	.word	0xffffffff


	//   ....[34]....
        /*086c*/ 	.word	0xffffffff


	//   ....[35]....
        /*0870*/ 	.word	0xffffffff


	//   ....[36]....
        /*0874*/ 	.word	0xffffffff


	//   ....[37]....
        /*0878*/ 	.word	0xffffffff


	//   ....[38]....
        /*087c*/ 	.word	0xffffffff


	//   ....[39]....
        /*0880*/ 	.word	0xffffffff


	//   ....[40]....
        /*0884*/ 	.word	0xffffffff


	//   ....[41]....
        /*0888*/ 	.word	0xffffffff


	//   ....[42]....
        /*088c*/ 	.word	0xffffffff


	//   ....[43]....
        /*0890*/ 	.word	0xffffffff


	//   ....[44]....
        /*0894*/ 	.word	0xffffffff


	//   ....[45]....
        /*0898*/ 	.word	0xffffffff


	//   ....[46]....
        /*089c*/ 	.word	0xffffffff


	//   ....[47]....
        /*08a0*/ 	.word	0xffffffff


	//   ....[48]....
        /*08a4*/ 	.word	0xffffffff


	//   ....[49]....
        /*08a8*/ 	.word	0xffffffff


	//   ....[50]....
        /*08ac*/ 	.word	0xffffffff


	//   ....[51]....
        /*08b0*/ 	.word	0xffffffff


	//   ....[52]....
        /*08b4*/ 	.word	0xffffffff


	//   ....[53]....
        /*08b8*/ 	.word	0xffffffff


	//   ....[54]....
        /*08bc*/ 	.word	0xffffffff


	//   ....[55]....
        /*08c0*/ 	.word	0xffffffff


	//   ....[56]....
        /*08c4*/ 	.word	0xffffffff


	//   ....[57]....
        /*08c8*/ 	.word	0xffffffff


	//   ....[58]....
        /*08cc*/ 	.word	0xffffffff


	//   ....[59]....
        /*08d0*/ 	.word	0xffffffff


	//   ....[60]....
        /*08d4*/ 	.word	0xffffffff


	//   ....[61]....
        /*08d8*/ 	.word	0xffffffff


	//   ....[62]....
        /*08dc*/ 	.word	0xffffffff


	//   ....[63]....
        /*08e0*/ 	.word	0xffffffff


	//   ....[64]....
        /*08e4*/ 	.word	0xffffffff


	//   ....[65]....
        /*08e8*/ 	.word	0xffffffff


	//   ....[66]....
        /*08ec*/ 	.word	0xffffffff


	//   ....[67]....
        /*08f0*/ 	.word	0xffffffff


	//   ....[68]....
        /*08f4*/ 	.word	0xffffffff


	//   ....[69]....
        /*08f8*/ 	.word	0xffffffff


	//   ....[70]....
        /*08fc*/ 	.word	0xffffffff


	//   ....[71]....
        /*0900*/ 	.word	0xffffffff


	//   ....[72]....
        /*0904*/ 	.word	0xffffffff


	//   ....[73]....
        /*0908*/ 	.word	0xffffffff


	//   ....[74]....
        /*090c*/ 	.word	0xffffffff


	//   ....[75]....
        /*0910*/ 	.word	0xffffffff


	//   ....[76]....
        /*0914*/ 	.word	0xffffffff


	//   ....[77]....
        /*0918*/ 	.word	0xffffffff


	//   ....[78]....
        /*091c*/ 	.word	0xffffffff


	//   ....[79]....
        /*0920*/ 	.word	0xffffffff


	//   ....[80]....
        /*0924*/ 	.word	0xffffffff


	//   ....[81]....
        /*0928*/ 	.word	0xffffffff


	//   ....[82]....
        /*092c*/ 	.word	0xffffffff


	//   ....[83]....
        /*0930*/ 	.word	0xffffffff


	//   ....[84]....
        /*0934*/ 	.word	0xffffffff


	//   ....[85]....
        /*0938*/ 	.word	0xffffffff


	//   ....[86]....
        /*093c*/ 	.word	0xffffffff


	//   ....[87]....
        /*0940*/ 	.word	0xffffffff


	//   ....[88]....
        /*0944*/ 	.word	0xffffffff


	//   ....[89]....
        /*0948*/ 	.word	0xffffffff


	//   ....[90]....
        /*094c*/ 	.word	0xffffffff


	//   ....[91]....
        /*0950*/ 	.word	0xffffffff


	//   ....[92]....
        /*0954*/ 	.word	0xffffffff


	//   ....[93]....
        /*0958*/ 	.word	0xffffffff


	//   ....[94]....
        /*095c*/ 	.word	0xffffffff


	//   ....[95]....
        /*0960*/ 	.word	0xffffffff


	//   ....[96]....
        /*0964*/ 	.word	0xffffffff


	//   ....[97]....
        /*0968*/ 	.word	0xffffffff


	//   ....[98]....
        /*096c*/ 	.word	0xffffffff


	//   ....[99]....
        /*0970*/ 	.word	0xffffffff


	//   ....[100]....
        /*0974*/ 	.word	0xffffffff


	//   ....[101]....
        /*0978*/ 	.word	0xffffffff


	//   ....[102]....
        /*097c*/ 	.word	0xffffffff


	//   ....[103]....
        /*0980*/ 	.word	0xffffffff


	//   ....[104]....
        /*0984*/ 	.word	0xffffffff


	//   ....[105]....
        /*0988*/ 	.word	0xffffffff


	//   ....[106]....
        /*098c*/ 	.word	0xffffffff


	//   ....[107]....
        /*0990*/ 	.word	0xffffffff


	//   ....[108]....
        /*0994*/ 	.word	0xffffffff


	//   ....[109]....
        /*0998*/ 	.word	0xffffffff


	//   ....[110]....
        /*099c*/ 	.word	0xffffffff


	//   ....[111]....
        /*09a0*/ 	.word	0xffffffff


	//   ....[112]....
        /*09a4*/ 	.word	0xffffffff


	//   ....[113]....
        /*09a8*/ 	.word	0xffffffff


	//   ....[114]....
        /*09ac*/ 	.word	0xffffffff


	//   ....[115]....
        /*09b0*/ 	.word	0xffffffff


	//   ....[116]....
        /*09b4*/ 	.word	0xffffffff


	//   ....[117]....
        /*09b8*/ 	.word	0xffffffff


	//   ....[118]....
        /*09bc*/ 	.word	0xffffffff


	//   ....[119]....
        /*09c0*/ 	.word	0xffffffff


	//   ....[120]....
        /*09c4*/ 	.word	0xffffffff


	//   ....[121]....
        /*09c8*/ 	.word	0xffffffff


	//   ....[122]....
        /*09cc*/ 	.word	0xffffffff


	//   ....[123]....
        /*09d0*/ 	.word	0xffffffff


	//   ....[124]....
        /*09d4*/ 	.word	0xffffffff


	//   ....[125]....
        /*09d8*/ 	.word	0xffffffff


	//   ....[126]....
        /*09dc*/ 	.word	0xffffffff


	//   ....[127]....
        /*09e0*/ 	.word	0xffffffff


	//   ....[128]....
        /*09e4*/ 	.word	0xffffffff


	//   ....[129]....
        /*09e8*/ 	.word	0xffffffff


	//   ....[130]....
        /*09ec*/ 	.word	0xffffffff


	//   ....[131]....
        /*09f0*/ 	.word	0xffffffff


	//   ....[132]....
        /*09f4*/ 	.word	0xffffffff


	//   ....[133]....
        /*09f8*/ 	.word	0xffffffff


	//   ....[134]....
        /*09fc*/ 	.word	0xffffffff


	//   ....[135]....
        /*0a00*/ 	.word	0xffffffff


	//   ....[136]....
        /*0a04*/ 	.word	0xffffffff


	//   ....[137]....
        /*0a08*/ 	.word	0xffffffff


	//   ....[138]....
        /*0a0c*/ 	.word	0xffffffff


	//   ....[139]....
        /*0a10*/ 	.word	0xffffffff


	//   ....[140]....
        /*0a14*/ 	.word	0xffffffff


	//   ....[141]....
        /*0a18*/ 	.word	0xffffffff


	//   ....[142]....
        /*0a1c*/ 	.word	0xffffffff


	//   ....[143]....
        /*0a20*/ 	.word	0xffffffff


	//   ....[144]....
        /*0a24*/ 	.word	0xffffffff


	//   ....[145]....
        /*0a28*/ 	.word	0xffffffff


	//   ....[146]....
        /*0a2c*/ 	.word	0xffffffff


	//   ....[147]....
        /*0a30*/ 	.word	0xffffffff


	//   ....[148]....
        /*0a34*/ 	.word	0xffffffff


	//   ....[149]....
        /*0a38*/ 	.word	0xffffffff


	//   ....[150]....
        /*0a3c*/ 	.word	0xffffffff


	//   ....[151]....
        /*0a40*/ 	.word	0xffffffff


	//   ....[152]....
        /*0a44*/ 	.word	0xffffffff


	//   ....[153]....
        /*0a48*/ 	.word	0xffffffff


	//   ....[154]....
        /*0a4c*/ 	.word	0xffffffff


	//   ....[155]....
        /*0a50*/ 	.word	0xffffffff


	//   ....[156]....
        /*0a54*/ 	.word	0xffffffff


	//   ....[157]....
        /*0a58*/ 	.word	0xffffffff


	//   ....[158]....
        /*0a5c*/ 	.word	0xffffffff


	//   ....[159]....
        /*0a60*/ 	.word	0xffffffff


	//   ....[160]....
        /*0a64*/ 	.word	0xffffffff


	//   ....[161]....
        /*0a68*/ 	.word	0xffffffff


	//   ....[162]....
        /*0a6c*/ 	.word	0xffffffff


	//   ....[163]....
        /*0a70*/ 	.word	0xffffffff


	//   ....[164]....
        /*0a74*/ 	.word	0xffffffff


	//   ....[165]....
        /*0a78*/ 	.word	0xffffffff


	//   ....[166]....
        /*0a7c*/ 	.word	0xffffffff


	//   ....[167]....
        /*0a80*/ 	.word	0xffffffff


	//   ....[168]....
        /*0a84*/ 	.word	0xffffffff


	//   ....[169]....
        /*0a88*/ 	.word	0xffffffff


	//   ....[170]....
        /*0a8c*/ 	.word	0xffffffff


	//   ....[171]....
        /*0a90*/ 	.word	0xffffffff


	//   ....[172]....
        /*0a94*/ 	.word	0xffffffff


	//   ....[173]....
        /*0a98*/ 	.word	0xffffffff


	//   ....[174]....
        /*0a9c*/ 	.word	0xffffffff


	//   ....[175]....
        /*0aa0*/ 	.word	0xffffffff


	//   ....[176]....
        /*0aa4*/ 	.word	0xffffffff


	//   ....[177]....
        /*0aa8*/ 	.word	0xffffffff


	//   ....[178]....
        /*0aac*/ 	.word	0xffffffff


	//   ....[179]....
        /*0ab0*/ 	.word	0xffffffff


	//   ....[180]....
        /*0ab4*/ 	.word	0xffffffff


	//   ....[181]....
        /*0ab8*/ 	.word	0xffffffff


	//   ....[182]....
        /*0abc*/ 	.word	0xffffffff


	//   ....[183]....
        /*0ac0*/ 	.word	0xffffffff


	//   ....[184]....
        /*0ac4*/ 	.word	0xffffffff


	//   ....[185]....
        /*0ac8*/ 	.word	0xffffffff


	//   ....[186]....
        /*0acc*/ 	.word	0xffffffff


	//   ....[187]....
        /*0ad0*/ 	.word	0xffffffff


	//   ....[188]....
        /*0ad4*/ 	.word	0xffffffff


	//   ....[189]....
        /*0ad8*/ 	.word	0xffffffff


	//   ....[190]....
        /*0adc*/ 	.word	0xffffffff


	//   ....[191]....
        /*0ae0*/ 	.word	0xffffffff


	//   ....[192]....
        /*0ae4*/ 	.word	0xffffffff


	//   ....[193]....
        /*0ae8*/ 	.word	0xffffffff


	//   ....[194]....
        /*0aec*/ 	.word	0xffffffff


	//   ....[195]....
        /*0af0*/ 	.word	0xffffffff


	//   ....[196]....
        /*0af4*/ 	.word	0xffffffff


	//   ....[197]....
        /*0af8*/ 	.word	0xffffffff


	//   ....[198]....
        /*0afc*/ 	.word	0xffffffff


	//   ....[199]....
        /*0b00*/ 	.word	0xffffffff


	//   ....[200]....
        /*0b04*/ 	.word	0xffffffff


	//   ....[201]....
        /*0b08*/ 	.word	0xffffffff


	//   ....[202]....
        /*0b0c*/ 	.word	0xffffffff


	//   ....[203]....
        /*0b10*/ 	.word	0xffffffff


	//   ....[204]....
        /*0b14*/ 	.word	0xffffffff


	//   ....[205]....
        /*0b18*/ 	.word	0xffffffff


	//   ....[206]....
        /*0b1c*/ 	.word	0xffffffff


	//   ....[207]....
        /*0b20*/ 	.word	0xffffffff


	//   ....[208]....
        /*0b24*/ 	.word	0xffffffff


	//   ....[209]....
        /*0b28*/ 	.word	0xffffffff


	//   ....[210]....
        /*0b2c*/ 	.word	0xffffffff


	//   ....[211]....
        /*0b30*/ 	.word	0xffffffff


	//   ....[212]....
        /*0b34*/ 	.word	0xffffffff


	//   ....[213]....
        /*0b38*/ 	.word	0xffffffff


	//   ....[214]....
        /*0b3c*/ 	.word	0xffffffff


	//   ....[215]....
        /*0b40*/ 	.word	0xffffffff


	//   ....[216]....
        /*0b44*/ 	.word	0xffffffff


	//   ....[217]....
        /*0b48*/ 	.word	0xffffffff


	//   ....[218]....
        /*0b4c*/ 	.word	0xffffffff


	//   ....[219]....
        /*0b50*/ 	.word	0xffffffff


	//   ....[220]....
        /*0b54*/ 	.word	0xffffffff


	//   ....[221]....
        /*0b58*/ 	.word	0xffffffff


	//   ....[222]....
        /*0b5c*/ 	.word	0xffffffff


	//   ....[223]....
        /*0b60*/ 	.word	0xffffffff


	//   ....[224]....
        /*0b64*/ 	.word	0xffffffff


	//   ....[225]....
        /*0b68*/ 	.word	0xffffffff


	//   ....[226]....
        /*0b6c*/ 	.word	0xffffffff


	//   ....[227]....
        /*0b70*/ 	.word	0xffffffff


	//   ....[228]....
        /*0b74*/ 	.word	0xffffffff


	//   ....[229]....
        /*0b78*/ 	.word	0xffffffff


	//   ....[230]....
        /*0b7c*/ 	.word	0xffffffff


	//   ....[231]....
        /*0b80*/ 	.word	0xffffffff


	//   ....[232]....
        /*0b84*/ 	.word	0xffffffff


	//   ....[233]....
        /*0b88*/ 	.word	0xffffffff


	//   ....[234]....
        /*0b8c*/ 	.word	0xffffffff


	//   ....[235]....
        /*0b90*/ 	.word	0xffffffff


	//   ....[236]....
        /*0b94*/ 	.word	0xffffffff


	//   ....[237]....
        /*0b98*/ 	.word	0xffffffff


	//   ....[238]....
        /*0b9c*/ 	.word	0xffffffff


	//   ....[239]....
        /*0ba0*/ 	.word	0xffffffff


	//   ....[240]....
        /*0ba4*/ 	.word	0xffffffff


	//   ....[241]....
        /*0ba8*/ 	.word	0xffffffff


	//   ....[242]....
        /*0bac*/ 	.word	0xffffffff


	//   ....[243]....
        /*0bb0*/ 	.word	0xffffffff


	//   ....[244]....
        /*0bb4*/ 	.word	0xffffffff


	//   ....[245]....
        /*0bb8*/ 	.word	0xffffffff


	//   ....[246]....
        /*0bbc*/ 	.word	0xffffffff


	//   ....[247]....
        /*0bc0*/ 	.word	0xffffffff


	//   ....[248]....
        /*0bc4*/ 	.word	0xffffffff


	//   ....[249]....
        /*0bc8*/ 	.word	0xffffffff


	//   ....[250]....
        /*0bcc*/ 	.word	0xffffffff


	//   ....[251]....
        /*0bd0*/ 	.word	0xffffffff


	//   ....[252]....
        /*0bd4*/ 	.word	0xffffffff


	//   ....[253]....
        /*0bd8*/ 	.word	0xffffffff


	//   ....[254]....
        /*0bdc*/ 	.word	0xffffffff


	//   ....[255]....
        /*0be0*/ 	.word	0xffffffff


	//   ....[0]....
        /*0be4*/ 	.word	0xffffffff


	//   ....[1]....
        /*0be8*/ 	.word	0xffffffff


	//   ....[2]....
        /*0bec*/ 	.word	0xffffffff


	//   ....[3]....
        /*0bf0*/ 	.word	0xffffffff


	//   ....[4]....
        /*0bf4*/ 	.word	0xffffffff


	//   ....[5]....
        /*0bf8*/ 	.word	0xffffffff


	//   ....[6]....
        /*0bfc*/ 	.word	0xffffffff


	//   ....[7]....
        /*0c00*/ 	.word	0xffffffff


	//   ....[8]....
        /*0c04*/ 	.word	0xffffffff


	//   ....[9]....
        /*0c08*/ 	.word	0xffffffff


	//   ....[10]....
        /*0c0c*/ 	.word	0xffffffff


	//   ....[11]....
        /*0c10*/ 	.word	0xffffffff


	//   ....[12]....
        /*0c14*/ 	.word	0xffffffff


	//   ....[13]....
        /*0c18*/ 	.word	0xffffffff


	//   ....[14]....
        /*0c1c*/ 	.word	0xffffffff


	//   ....[15]....
        /*0c20*/ 	.word	0xffffffff


	//   ....[16]....
        /*0c24*/ 	.word	0xffffffff


	//   ....[17]....
        /*0c28*/ 	.word	0xffffffff


	//   ....[18]....
        /*0c2c*/ 	.word	0xffffffff


	//   ....[19]....
        /*0c30*/ 	.word	0xffffffff


	//   ....[20]....
        /*0c34*/ 	.word	0xffffffff


	//   ....[21]....
        /*0c38*/ 	.word	0xffffffff


	//   ....[22]....
        /*0c3c*/ 	.word	0xffffffff


	//   ....[23]....
        /*0c40*/ 	.word	0xffffffff


	//   ....[24]....
        /*0c44*/ 	.word	0xffffffff


	//   ....[25]....
        /*0c48*/ 	.word	0xffffffff


	//   ....[26]....
        /*0c4c*/ 	.word	0xffffffff


	//   ....[27]....
        /*0c50*/ 	.word	0xffffffff


	//   ....[28]....
        /*0c54*/ 	.word	0xffffffff


	//   ....[29]....
        /*0c58*/ 	.word	0xffffffff


	//   ....[30]....
        /*0c5c*/ 	.word	0xffffffff


	//   ....[31]....
        /*0c60*/ 	.word	0xffffffff


	//   ....[32]....
        /*0c64*/ 	.word	0xffffffff


	//   ....[33]....
        /*0c68*/ 	.word	0xffffffff


	//   ....[34]....
        /*0c6c*/ 	.word	0xffffffff


	//   ....[35]....
        /*0c70*/ 	.word	0xffffffff


	//   ....[36]....
        /*0c74*/ 	.word	0xffffffff


	//   ....[37]....
        /*0c78*/ 	.word	0xffffffff


	//   ....[38]....
        /*0c7c*/ 	.word	0xffffffff


	//   ....[39]....
        /*0c80*/ 	.word	0xffffffff


	//   ....[40]....
        /*0c84*/ 	.word	0xffffffff


	//   ....[41]....
        /*0c88*/ 	.word	0xffffffff


	//   ....[42]....
        /*0c8c*/ 	.word	0xffffffff


	//   ....[43]....
        /*0c90*/ 	.word	0xffffffff


	//   ....[44]....
        /*0c94*/ 	.word	0xffffffff


	//   ....[45]....
        /*0c98*/ 	.word	0xffffffff


	//   ....[46]....
        /*0c9c*/ 	.word	0xffffffff


	//   ....[47]....
        /*0ca0*/ 	.word	0xffffffff


	//   ....[48]....
        /*0ca4*/ 	.word	0xffffffff


	//   ....[49]....
        /*0ca8*/ 	.word	0xffffffff


	//   ....[50]....
        /*0cac*/ 	.word	0xffffffff


	//   ....[51]....
        /*0cb0*/ 	.word	0xffffffff


	//   ....[52]....
        /*0cb4*/ 	.word	0xffffffff


	//   ....[53]....
        /*0cb8*/ 	.word	0xffffffff


	//   ....[54]....
        /*0cbc*/ 	.word	0xffffffff


	//   ....[55]....
        /*0cc0*/ 	.word	0xffffffff


	//   ....[56]....
        /*0cc4*/ 	.word	0xffffffff


	//   ....[57]....
        /*0cc8*/ 	.word	0xffffffff


	//   ....[58]....
        /*0ccc*/ 	.word	0xffffffff


	//   ....[59]....
        /*0cd0*/ 	.word	0xffffffff


	//   ....[60]....
        /*0cd4*/ 	.word	0xffffffff


	//   ....[61]....
        /*0cd8*/ 	.word	0xffffffff


	//   ....[62]....
        /*0cdc*/ 	.word	0xffffffff


	//   ....[63]....
        /*0ce0*/ 	.word	0xffffffff


	//   ....[64]....
        /*0ce4*/ 	.word	0xffffffff


	//   ....[65]....
        /*0ce8*/ 	.word	0xffffffff


	//   ....[66]....
        /*0cec*/ 	.word	0xffffffff


	//   ....[67]....
        /*0cf0*/ 	.word	0xffffffff


	//   ....[68]....
        /*0cf4*/ 	.word	0xffffffff


	//   ....[69]....
        /*0cf8*/ 	.word	0xffffffff


	//   ....[70]....
        /*0cfc*/ 	.word	0xffffffff


	//   ....[71]....
        /*0d00*/ 	.word	0xffffffff


	//   ....[72]....
        /*0d04*/ 	.word	0xffffffff


	//   ....[73]....
        /*0d08*/ 	.word	0xffffffff


	//   ....[74]....
        /*0d0c*/ 	.word	0xffffffff


	//   ....[75]....
        /*0d10*/ 	.word	0xffffffff


	//   ....[76]....
        /*0d14*/ 	.word	0xffffffff


	//   ....[77]....
        /*0d18*/ 	.word	0xffffffff


	//   ....[78]....
        /*0d1c*/ 	.word	0xffffffff


	//   ....[79]....
        /*0d20*/ 	.word	0xffffffff


	//   ....[80]....
        /*0d24*/ 	.word	0xffffffff


	//   ....[81]....
        /*0d28*/ 	.word	0xffffffff


	//   ....[82]....
        /*0d2c*/ 	.word	0xffffffff


	//   ....[83]....
        /*0d30*/ 	.word	0xffffffff


	//   ....[84]....
        /*0d34*/ 	.word	0xffffffff


	//   ....[85]....
        /*0d38*/ 	.word	0xffffffff


	//   ....[86]....
        /*0d3c*/ 	.word	0xffffffff


	//   ....[87]....
        /*0d40*/ 	.word	0xffffffff


	//   ....[88]....
        /*0d44*/ 	.word	0xffffffff


	//   ....[89]....
        /*0d48*/ 	.word	0xffffffff


	//   ....[90]....
        /*0d4c*/ 	.word	0xffffffff


	//   ....[91]....
        /*0d50*/ 	.word	0xffffffff


	//   ....[92]....
        /*0d54*/ 	.word	0xffffffff


	//   ....[93]....
        /*0d58*/ 	.word	0xffffffff


	//   ....[94]....
        /*0d5c*/ 	.word	0xffffffff


	//   ....[95]....
        /*0d60*/ 	.word	0xffffffff


	//   ....[96]....
        /*0d64*/ 	.word	0xffffffff


	//   ....[97]....
        /*0d68*/ 	.word	0xffffffff


	//   ....[98]....
        /*0d6c*/ 	.word	0xffffffff


	//   ....[99]....
        /*0d70*/ 	.word	0xffffffff


	//   ....[100]....
        /*0d74*/ 	.word	0xffffffff


	//   ....[101]....
        /*0d78*/ 	.word	0xffffffff


	//   ....[102]....
        /*0d7c*/ 	.word	0xffffffff


	//   ....[103]....
        /*0d80*/ 	.word	0xffffffff


	//   ....[104]....
        /*0d84*/ 	.word	0xffffffff


	//   ....[105]....
        /*0d88*/ 	.word	0xffffffff


	//   ....[106]....
        /*0d8c*/ 	.word	0xffffffff


	//   ....[107]....
        /*0d90*/ 	.word	0xffffffff


	//   ....[108]....
        /*0d94*/ 	.word	0xffffffff


	//   ....[109]....
        /*0d98*/ 	.word	0xffffffff


	//   ....[110]....
        /*0d9c*/ 	.word	0xffffffff


	//   ....[111]....
        /*0da0*/ 	.word	0xffffffff


	//   ....[112]....
        /*0da4*/ 	.word	0xffffffff


	//   ....[113]....
        /*0da8*/ 	.word	0xffffffff


	//   ....[114]....
        /*0dac*/ 	.word	0xffffffff


	//   ....[115]....
        /*0db0*/ 	.word	0xffffffff


	//   ....[116]....
        /*0db4*/ 	.word	0xffffffff


	//   ....[117]....
        /*0db8*/ 	.word	0xffffffff


	//----- nvinfo : EIATTR_COOP_GROUP_INSTR_OFFSETS
	.align		4
.L_370:
        /*0dbc*/ 	.byte	0x04, 0x28
        /*0dbe*/ 	.short	(.L_372 - .L_371)


	//   ....[0]....
.L_371:
        /*0dc0*/ 	.word	0x00000050


	//   ....[1]....
        /*0dc4*/ 	.word	0x00000200


	//   ....[2]....
        /*0dc8*/ 	.word	0x00000230


	//   ....[3]....
        /*0dcc*/ 	.word	0x00000260


	//   ....[4]....
        /*0dd0*/ 	.word	0x00000290


	//   ....[5]....
        /*0dd4*/ 	.word	0x000002c0


	//   ....[6]....
        /*0dd8*/ 	.word	0x000002f0


	//   ....[7]....
        /*0ddc*/ 	.word	0x00000450


	//   ....[8]....
        /*0de0*/ 	.word	0x00000490


	//   ....[9]....
        /*0de4*/ 	.word	0x000004c0


	//   ....[10]....
        /*0de8*/ 	.word	0x000004f0


	//   ....[11]....
        /*0dec*/ 	.word	0x00000520


	//   ....[12]....
        /*0df0*/ 	.word	0x00000550


	//   ....[13]....
        /*0df4*/ 	.word	0x000005e0


	//   ....[14]....
        /*0df8*/ 	.word	0x00000630


	//   ....[15]....
        /*0dfc*/ 	.word	0x00000650


	//   ....[16]....
        /*0e00*/ 	.word	0x000006b0


	//   ....[17]....
        /*0e04*/ 	.word	0x000027d0


	//   ....[18]....
        /*0e08*/ 	.word	0x000027f0


	//   ....[19]....
        /*0e0c*/ 	.word	0x00002930


	//   ....[20]....
        /*0e10*/ 	.word	0x00002940


	//   ....[21]....
        /*0e14*/ 	.word	0x00002a20


	//   ....[22]....
        /*0e18*/ 	.word	0x00002a40


	//   ....[23]....
        /*0e1c*/ 	.word	0x00002b20


	//   ....[24]....
        /*0e20*/ 	.word	0x00002b30


	//   ....[25]....
        /*0e24*/ 	.word	0x00002c10


	//   ....[26]....
        /*0e28*/ 	.word	0x00002c30


	//   ....[27]....
        /*0e2c*/ 	.word	0x00002d10


	//   ....[28]....
        /*0e30*/ 	.word	0x00002d20


	//   ....[29]....
        /*0e34*/ 	.word	0x00002e00


	//   ....[30]....
        /*0e38*/ 	.word	0x00002e20


	//   ....[31]....
        /*0e3c*/ 	.word	0x00002f00


	//   ....[32]....
        /*0e40*/ 	.word	0x00002f10


	//   ....[33]....
        /*0e44*/ 	.word	0x000033b0


	//   ....[34]....
        /*0e48*/ 	.word	0x000033c0


	//   ....[35]....
        /*0e4c*/ 	.word	0x000033d0


	//   ....[36]....
        /*0e50*/ 	.word	0x000033e0


	//   ....[37]....
        /*0e54*/ 	.word	0x00003400


	//   ....[38]....
        /*0e58*/ 	.word	0x00003410


	//   ....[39]....
        /*0e5c*/ 	.word	0x00003450


	//   ....[40]....
        /*0e60*/ 	.word	0x00003470


	//   ....[41]....
        /*0e64*/ 	.word	0x00003480


	//   ....[42]....
        /*0e68*/ 	.word	0x000034c0


	//   ....[43]....
        /*0e6c*/ 	.word	0x000036a0


	//   ....[44]....
        /*0e70*/ 	.word	0x000036b0


	//   ....[45]....
        /*0e74*/ 	.word	0x000036c0


	//   ....[46]....
        /*0e78*/ 	.word	0x000036f0


	//   ....[47]....
        /*0e7c*/ 	.word	0x00003700


	//   ....[48]....
        /*0e80*/ 	.word	0x00003710


	//   ....[49]....
        /*0e84*/ 	.word	0x00003720


	//   ....[50]....
        /*0e88*/ 	.word	0x00003730


	//   ....[51]....
        /*0e8c*/ 	.word	0x00003740


	//   ....[52]....
        /*0e90*/ 	.word	0x00003770


	//   ....[53]....
        /*0e94*/ 	.word	0x00004ba0


	//   ....[54]....
        /*0e98*/ 	.word	0x00004bc0


	//   ....[55]....
        /*0e9c*/ 	.word	0x00004be0


	//   ....[56]....
        /*0ea0*/ 	.word	0x00004bf0


	//   ....[57]....
        /*0ea4*/ 	.word	0x00004c00


	//   ....[58]....
        /*0ea8*/ 	.word	0x00004c10


	//   ....[59]....
        /*0eac*/ 	.word	0x00004c20


	//   ....[60]....
        /*0eb0*/ 	.word	0x00004c30


	//   ....[61]....
        /*0eb4*/ 	.word	0x00004c60


	//   ....[62]....
        /*0eb8*/ 	.word	0x00004c90


	//   ....[63]....
        /*0ebc*/ 	.word	0x00004e80


	//   ....[64]....
        /*0ec0*/ 	.word	0x00005140


	//   ....[65]....
        /*0ec4*/ 	.word	0x00005150


	//   ....[66]....
        /*0ec8*/ 	.word	0x00005160


	//   ....[67]....
        /*0ecc*/ 	.word	0x00005df0


	//   ....[68]....
        /*0ed0*/ 	.word	0x00005e10


	//   ....[69]....
        /*0ed4*/ 	.word	0x00005e30


	//   ....[70]....
        /*0ed8*/ 	.word	0x00005e40


	//   ....[71]....
        /*0edc*/ 	.word	0x00005e70


	//   ....[72]....
        /*0ee0*/ 	.word	0x00005e90


	//   ....[73]....
        /*0ee4*/ 	.word	0x00005eb0


	//   ....[74]....
        /*0ee8*/ 	.word	0x00005ec0


	//   ....[75]....
        /*0eec*/ 	.word	0x00007b20


	//   ....[76]....
        /*0ef0*/ 	.word	0x00007b40


	//   ....[77]....
        /*0ef4*/ 	.word	0x00007b60


	//   ....[78]....
        /*0ef8*/ 	.word	0x00007b70


	//   ....[79]....
        /*0efc*/ 	.word	0x00007b80


	//   ....[80]....
        /*0f00*/ 	.word	0x00007b90


	//   ....[81]....
        /*0f04*/ 	.word	0x00007ba0


	//   ....[82]....
        /*0f08*/ 	.word	0x00007bb0


	//   ....[83]....
        /*0f0c*/ 	.word	0x00007bc0


	//   ....[84]....
        /*0f10*/ 	.word	0x00007bd0


	//   ....[85]....
        /*0f14*/ 	.word	0x00008ff0


	//   ....[86]....
        /*0f18*/ 	.word	0x00009010


	//   ....[87]....
        /*0f1c*/ 	.word	0x00009030


	//   ....[88]....
        /*0f20*/ 	.word	0x00009040


	//   ....[89]....
        /*0f24*/ 	.word	0x00009050


	//   ....[90]....
        /*0f28*/ 	.word	0x00009060


	//   ....[91]....
        /*0f2c*/ 	.word	0x00009070


	//   ....[92]....
        /*0f30*/ 	.word	0x00009080


	//   ....[93]....
        /*0f34*/ 	.word	0x00009090


	//   ....[94]....
        /*0f38*/ 	.word	0x000090a0


	//   ....[95]....
        /*0f3c*/ 	.word	0x000092d0


	//   ....[96]....
        /*0f40*/ 	.word	0x00009580


	//   ....[97]....
        /*0f44*/ 	.word	0x00009590


	//   ....[98]....
        /*0f48*/ 	.word	0x000095a0


	//   ....[99]....
        /*0f4c*/ 	.word	0x0000a230


	//   ....[100]....
        /*0f50*/ 	.word	0x0000a270


	//   ....[101]....
        /*0f54*/ 	.word	0x0000a280


	//   ....[102]....
        /*0f58*/ 	.word	0x0000a290


	//   ....[103]....
        /*0f5c*/ 	.word	0x0000a2c0


	//   ....[104]....
        /*0f60*/ 	.word	0x0000a2e0


	//   ....[105]....
        /*0f64*/ 	.word	0x0000a300


	//   ....[106]....
        /*0f68*/ 	.word	0x0000a310


	//   ....[107]....
        /*0f6c*/ 	.word	0x0000c470


	//   ....[108]....
        /*0f70*/ 	.word	0x0000c490


	//   ....[109]....
        /*0f74*/ 	.word	0x0000c4e0


	//   ....[110]....
        /*0f78*/ 	.word	0x0000c500


	//   ....[111]....
        /*0f7c*/ 	.word	0x0000c520


	//   ....[112]....
        /*0f80*/ 	.word	0x0000c540


	//   ....[113]....
        /*0f84*/ 	.word	0x0000c560


	//   ....[114]....
        /*0f88*/ 	.word	0x0000c580


	//   ....[115]....
        /*0f8c*/ 	.word	0x0000c5a0


	//   ....[116]....
        /*0f90*/ 	.word	0x0000c6f0


	//   ....[117]....
        /*0f94*/ 	.word	0x0000d8e0


	//   ....[118]....
        /*0f98*/ 	.word	0x0000d900


	//   ....[119]....
        /*0f9c*/ 	.word	0x0000d930


	//   ....[120]....
        /*0fa0*/ 	.word	0x0000d950


	//   ....[121]....
        /*0fa4*/ 	.word	0x0000d960


	//   ....[122]....
        /*0fa8*/ 	.word	0x0000d970


	//   ....[123]....
        /*0fac*/ 	.word	0x0000d980


	//   ....[124]....
        /*0fb0*/ 	.word	0x0000d990


	//   ....[125]....
        /*0fb4*/ 	.word	0x0000d9a0


	//   ....[126]....
        /*0fb8*/ 	.word	0x0000d9b0


	//   ....[127]....
        /*0fbc*/ 	.word	0x0000e040


	//   ....[128]....
        /*0fc0*/ 	.word	0x0000e050


	//   ....[129]....
        /*0fc4*/ 	.word	0x0000e060


	//   ....[130]....
        /*0fc8*/ 	.word	0x0000e070


	//   ....[131]....
        /*0fcc*/ 	.word	0x0000e0b0


	//   ....[132]....
        /*0fd0*/ 	.word	0x0000e0d0


	//   ....[133]....
        /*0fd4*/ 	.word	0x0000e0e0


	//   ....[134]....
        /*0fd8*/ 	.word	0x0000e0f0


	//   ....[135]....
        /*0fdc*/ 	.word	0x0000ff20


	//   ....[136]....
        /*0fe0*/ 	.word	0x0000ff80


	//   ....[137]....
        /*0fe4*/ 	.word	0x0000ff90


	//   ....[138]....
        /*0fe8*/ 	.word	0x0000ffa0


	//   ....[139]....
        /*0fec*/ 	.word	0x0000ffd0


	//   ....[140]....
        /*0ff0*/ 	.word	0x0000fff0


	//   ....[141]....
        /*0ff4*/ 	.word	0x00010000


	//   ....[142]....
        /*0ff8*/ 	.word	0x00010010


	//   ....[143]....
        /*0ffc*/ 	.word	0x00011210


	//   ....[144]....
        /*1000*/ 	.word	0x00011230


	//   ....[145]....
        /*1004*/ 	.word	0x00011250


	//   ....[146]....
        /*1008*/ 	.word	0x00011260


	//   ....[147]....
        /*100c*/ 	.word	0x00011270


	//   ....[148]....
        /*1010*/ 	.word	0x00011280


	//   ....[149]....
        /*1014*/ 	.word	0x00011290


	//   ....[150]....
        /*1018*/ 	.word	0x000112a0


	//   ....[151]....
        /*101c*/ 	.word	0x00011660


	//   ....[152]....
        /*1020*/ 	.word	0x00011680


	//   ....[153]....
        /*1024*/ 	.word	0x00011750


	//   ....[154]....
        /*1028*/ 	.word	0x00011760


	//   ....[155]....
        /*102c*/ 	.word	0x000117e0


	//   ....[156]....
        /*1030*/ 	.word	0x00011800


	//   ....[157]....
        /*1034*/ 	.word	0x00011880


	//   ....[158]....
        /*1038*/ 	.word	0x00011890


	//   ....[159]....
        /*103c*/ 	.word	0x00011910


	//   ....[160]....
        /*1040*/ 	.word	0x00011930


	//   ....[161]....
        /*1044*/ 	.word	0x000119b0


	//   ....[162]....
        /*1048*/ 	.word	0x000119c0


	//   ....[163]....
        /*104c*/ 	.word	0x00011a40


	//   ....[164]....
        /*1050*/ 	.word	0x00011a60


	//   ....[165]....
        /*1054*/ 	.word	0x00011ae0


	//   ....[166]....
        /*1058*/ 	.word	0x00011af0


	//   ....[167]....
        /*105c*/ 	.word	0x00011d80


	//   ....[168]....
        /*1060*/ 	.word	0x00011da0


	//   ....[169]....
        /*1064*/ 	.word	0x000120f0


	//   ....[170]....
        /*1068*/ 	.word	0x00012100


	//   ....[171]....
        /*106c*/ 	.word	0x00012450


	//   ....[172]....
        /*1070*/ 	.word	0x00012470


	//   ....[173]....
        /*1074*/ 	.word	0x000127c0


	//   ....[174]....
        /*1078*/ 	.word	0x000127d0


	//   ....[175]....
        /*107c*/ 	.word	0x00013280


	//   ....[176]....
        /*1080*/ 	.word	0x000132a0


	//   ....[177]....
        /*1084*/ 	.word	0x00013380


	//   ....[178]....
        /*1088*/ 	.word	0x00013390


	//   ....[179]....
        /*108c*/ 	.word	0x00013410


	//   ....[180]....
        /*1090*/ 	.word	0x00013430


	//   ....[181]....
        /*1094*/ 	.word	0x000134b0


	//   ....[182]....
        /*1098*/ 	.word	0x000134c0


	//   ....[183]....
        /*109c*/ 	.word	0x00013540


	//   ....[184]....
        /*10a0*/ 	.word	0x00013560


	//   ....[185]....
        /*10a4*/ 	.word	0x000135e0


	//   ....[186]....
        /*10a8*/ 	.word	0x000135f0


	//   ....[187]....
        /*10ac*/ 	.word	0x00013670


	//   ....[188]....
        /*10b0*/ 	.word	0x00013690


	//   ....[189]....
        /*10b4*/ 	.word	0x00013710


	//   ....[190]....
        /*10b8*/ 	.word	0x00013720


	//   ....[191]....
        /*10bc*/ 	.word	0x00013880


	//   ....[192]....
        /*10c0*/ 	.word	0x000138a0


	//   ....[193]....
        /*10c4*/ 	.word	0x000139d0


	//   ....[194]....
        /*10c8*/ 	.word	0x00013a10


	//   ....[195]....
        /*10cc*/ 	.word	0x00013a40


	//   ....[196]....
        /*10d0*/ 	.word	0x00013a70


	//   ....[197]....
        /*10d4*/ 	.word	0x00013aa0


	//   ....[198]....
        /*10d8*/ 	.word	0x00013ad0


	//   ....[199]....
        /*10dc*/ 	.word	0x00013c30


	//   ....[200]....
        /*10e0*/ 	.word	0x00013c70


	//   ....[201]....
        /*10e4*/ 	.word	0x00013ca0


	//   ....[202]....
        /*10e8*/ 	.word	0x00013cd0


	//   ....[203]....
        /*10ec*/ 	.word	0x00013d00


	//   ....[204]....
        /*10f0*/ 	.word	0x00013d30


	//   ....[205]....
        /*10f4*/ 	.word	0x00013dc0


	//   ....[206]....
        /*10f8*/ 	.word	0x00013e20


	//   ....[207]....
        /*10fc*/ 	.word	0x00013e30


	//   ....[208]....
        /*1100*/ 	.word	0x00013e90


	//   ....[209]....
        /*1104*/ 	.word	0x000148f0


	//   ....[210]....
        /*1108*/ 	.word	0x00014950


	//   ....[211]....
        /*110c*/ 	.word	0x000149a0


	//   ....[212]....
        /*1110*/ 	.word	0x000149f0


	//   ....[213]....
        /*1114*/ 	.word	0x00014a40


	//   ....[214]....
        /*1118*/ 	.word	0x00014ab0


	//   ....[215]....
        /*111c*/ 	.word	0x00014b00


	//   ....[216]....
        /*1120*/ 	.word	0x00014b70


	//   ....[217]....
        /*1124*/ 	.word	0x00014be0


	//   ....[218]....
        /*1128*/ 	.word	0x00014c50


	//   ....[219]....
        /*112c*/ 	.word	0x00014cc0


	//   ....[220]....
        /*1130*/ 	.word	0x00014d30


	//   ....[221]....
        /*1134*/ 	.word	0x00014da0


	//   ....[222]....
        /*1138*/ 	.word	0x00014e00


	//   ....[223]....
        /*113c*/ 	.word	0x00014e70


	//   ....[224]....
        /*1140*/ 	.word	0x00014ee0


	//   ....[225]....
        /*1144*/ 	.word	0x00014f50


	//   ....[226]....
        /*1148*/ 	.word	0x00014fb0


	//   ....[227]....
        /*114c*/ 	.word	0x00015020


	//   ....[228]....
        /*1150*/ 	.word	0x00015090


	//   ....[229]....
        /*1154*/ 	.word	0x00015100


	//   ....[230]....
        /*1158*/ 	.word	0x00015160


	//   ....[231]....
        /*115c*/ 	.word	0x000151d0


	//   ....[232]....
        /*1160*/ 	.word	0x00015240


	//   ....[233]....
        /*1164*/ 	.word	0x000152b0


	//   ....[234]....
        /*1168*/ 	.word	0x00015310


	//   ....[235]....
        /*116c*/ 	.word	0x00015380


	//   ....[236]....
        /*1170*/ 	.word	0x000153f0


	//   ....[237]....
        /*1174*/ 	.word	0x000154c0


	//   ....[238]....
        /*1178*/ 	.word	0x00015520


	//   ....[239]....
        /*117c*/ 	.word	0x00015600


	//   ....[240]....
        /*1180*/ 	.word	0x00015660


	//   ....[241]....
        /*1184*/ 	.word	0x00015740


	//   ....[242]....
        /*1188*/ 	.word	0x000157a0


	//   ....[243]....
        /*118c*/ 	.word	0x00015880


	//   ....[244]....
        /*1190*/ 	.word	0x000158e0


	//   ....[245]....
        /*1194*/ 	.word	0x00015950


	//   ....[246]....
        /*1198*/ 	.word	0x000159c0


	//   ....[247]....
        /*119c*/ 	.word	0x00015cb0


	//   ....[248]....
        /*11a0*/ 	.word	0x00015fa0


	//   ....[249]....
        /*11a4*/ 	.word	0x00016740


	//   ....[250]....
        /*11a8*/ 	.word	0x00016790


	//   ....[251]....
        /*11ac*/ 	.word	0x000167e0


	//   ....[252]....
        /*11b0*/ 	.word	0x00016830


	//   ....[253]....
        /*11b4*/ 	.word	0x00016880


	//   ....[254]....
        /*11b8*/ 	.word	0x000168d0


	//   ....[255]....
        /*11bc*/ 	.word	0x00016920


	//   ....[0]....
        /*11c0*/ 	.word	0x00016970


	//   ....[1]....
        /*11c4*/ 	.word	0x000169e0


	//   ....[2]....
        /*11c8*/ 	.word	0x00016a50


	//   ....[3]....
        /*11cc*/ 	.word	0x00016b20


	//   ....[4]....
        /*11d0*/ 	.word	0x00016b80


	//   ....[5]....
        /*11d4*/ 	.word	0x00016c60


	//   ....[6]....
        /*11d8*/ 	.word	0x00016cc0


	//   ....[7]....
        /*11dc*/ 	.word	0x00016da0


	//   ....[8]....
        /*11e0*/ 	.word	0x00016e00


	//   ....[9]....
        /*11e4*/ 	.word	0x00016ee0


	//   ....[10]....
        /*11e8*/ 	.word	0x00016f40


	//   ....[11]....
        /*11ec*/ 	.word	0x00016fb0


	//   ....[12]....
        /*11f0*/ 	.word	0x00017020


	//   ....[13]....
        /*11f4*/ 	.word	0x000170f0


	//   ....[14]....
        /*11f8*/ 	.word	0x00017150


	//   ....[15]....
        /*11fc*/ 	.word	0x00017230


	//   ....[16]....
        /*1200*/ 	.word	0x00017290


	//   ....[17]....
        /*1204*/ 	.word	0x00017370


	//   ....[18]....
        /*1208*/ 	.word	0x000173d0


	//   ....[19]....
        /*120c*/ 	.word	0x000174b0


	//   ....[20]....
        /*1210*/ 	.word	0x00017510


	//   ....[21]....
        /*1214*/ 	.word	0x00017580


	//   ....[22]....
        /*1218*/ 	.word	0x000175f0


	//   ....[23]....
        /*121c*/ 	.word	0x000178d0


	//   ....[24]....
        /*1220*/ 	.word	0x00017bb0


	//   ....[25]....
        /*1224*/ 	.word	0x00018370


	//   ....[26]....
        /*1228*/ 	.word	0x000183b0


	//   ....[27]....
        /*122c*/ 	.word	0x00018400


	//   ....[28]....
        /*1230*/ 	.word	0x00018440


	//   ....[29]....
        /*1234*/ 	.word	0x00018490


	//   ....[30]....
        /*1238*/ 	.word	0x000184d0


	//   ....[31]....
        /*123c*/ 	.word	0x00018520


	//   ....[32]....
        /*1240*/ 	.word	0x00018560


	//   ....[33]....
        /*1244*/ 	.word	0x000185b0


	//   ....[34]....
        /*1248*/ 	.word	0x00018620


	//   ....[35]....
        /*124c*/ 	.word	0x00018690


	//   ....[36]....
        /*1250*/ 	.word	0x00018770


	//   ....[37]....
        /*1254*/ 	.word	0x000187d0


	//   ....[38]....
        /*1258*/ 	.word	0x000188b0


	//   ....[39]....
        /*125c*/ 	.word	0x00018910


	//   ....[40]....
        /*1260*/ 	.word	0x000189f0


	//   ....[41]....
        /*1264*/ 	.word	0x00018a50


	//   ....[42]....
        /*1268*/ 	.word	0x00018b30


	//   ....[43]....
        /*126c*/ 	.word	0x00018b90


	//   ....[44]....
        /*1270*/ 	.word	0x00018be0


	//   ....[45]....
        /*1274*/ 	.word	0x00018c20


	//   ....[46]....
        /*1278*/ 	.word	0x00018c70


	//   ....[47]....
        /*127c*/ 	.word	0x00018cb0


	//   ....[48]....
        /*1280*/ 	.word	0x00018d00


	//   ....[49]....
        /*1284*/ 	.word	0x00018d40


	//   ....[50]....
        /*1288*/ 	.word	0x00018d90


	//   ....[51]....
        /*128c*/ 	.word	0x00018dd0


	//   ....[52]....
        /*1290*/ 	.word	0x00018e20


	//   ....[53]....
        /*1294*/ 	.word	0x00018e70


	//   ....[54]....
        /*1298*/ 	.word	0x00018ec0


	//   ....[55]....
        /*129c*/ 	.word	0x00018f20


	//   ....[56]....
        /*12a0*/ 	.word	0x00018f70


	//   ....[57]....
        /*12a4*/ 	.word	0x00018fd0


	//   ....[58]....
        /*12a8*/ 	.word	0x00019020


	//   ....[59]....
        /*12ac*/ 	.word	0x00019070


	//   ....[60]....
        /*12b0*/ 	.word	0x000190e0


	//   ....[61]....
        /*12b4*/ 	.word	0x00019150


	//   ....[62]....
        /*12b8*/ 	.word	0x000191c0


	//   ....[63]....
        /*12bc*/ 	.word	0x00019220


	//   ....[64]....
        /*12c0*/ 	.word	0x00019290


	//   ....[65]....
        /*12c4*/ 	.word	0x00019300


	//   ....[66]....
        /*12c8*/ 	.word	0x00019370


	//   ....[67]....
        /*12cc*/ 	.word	0x000193d0


	//   ....[68]....
        /*12d0*/ 	.word	0x00019440


	//   ....[69]....
        /*12d4*/ 	.word	0x000194b0


	//   ....[70]....
        /*12d8*/ 	.word	0x00019520


	//   ....[71]....
        /*12dc*/ 	.word	0x00019580


	//   ....[72]....
        /*12e0*/ 	.word	0x000195f0


	//   ....[73]....
        /*12e4*/ 	.word	0x00019660


	//   ....[74]....
        /*12e8*/ 	.word	0x000196d0


	//   ....[75]....
        /*12ec*/ 	.word	0x00019730


	//   ....[76]....
        /*12f0*/ 	.word	0x000197a0


	//   ....[77]....
        /*12f4*/ 	.word	0x00019810


	//   ....[78]....
        /*12f8*/ 	.word	0x00019880


	//   ....[79]....
        /*12fc*/ 	.word	0x000198e0


	//   ....[80]....
        /*1300*/ 	.word	0x00019950


	//   ....[81]....
        /*1304*/ 	.word	0x000199c0


	//   ....[82]....
        /*1308*/ 	.word	0x00019a30


	//   ....[83]....
        /*130c*/ 	.word	0x00019a90


	//   ....[84]....
        /*1310*/ 	.word	0x00019b00


	//   ....[85]....
        /*1314*/ 	.word	0x00019b70


	//   ....[86]....
        /*1318*/ 	.word	0x00019be0


	//   ....[87]....
        /*131c*/ 	.word	0x00019c40


	//   ....[88]....
        /*1320*/ 	.word	0x00019cb0


	//   ....[89]....
        /*1324*/ 	.word	0x00019d20


	//   ....[90]....
        /*1328*/ 	.word	0x00019d90


	//   ....[91]....
        /*132c*/ 	.word	0x00019df0


	//   ....[92]....
        /*1330*/ 	.word	0x00019e60


	//   ....[93]....
        /*1334*/ 	.word	0x00019ed0


	//   ....[94]....
        /*1338*/ 	.word	0x00019f40


	//   ....[95]....
        /*133c*/ 	.word	0x00019fa0


	//   ....[96]....
        /*1340*/ 	.word	0x0001a010


	//   ....[97]....
        /*1344*/ 	.word	0x0001a080


	//   ....[98]....
        /*1348*/ 	.word	0x0001a0f0


	//   ....[99]....
        /*134c*/ 	.word	0x0001a150


	//   ....[100]....
        /*1350*/ 	.word	0x0001a1c0


	//   ....[101]....
        /*1354*/ 	.word	0x0001a230


	//   ....[102]....
        /*1358*/ 	.word	0x0001a280


	//   ....[103]....
        /*135c*/ 	.word	0x0001a2c0


	//   ....[104]....
        /*1360*/ 	.word	0x0001a310


	//   ....[105]....
        /*1364*/ 	.word	0x0001a360


	//   ....[106]....
        /*1368*/ 	.word	0x0001a3b0


	//   ....[107]....
        /*136c*/ 	.word	0x0001a420


	//   ....[108]....
        /*1370*/ 	.word	0x0001a470


	//   ....[109]....
        /*1374*/ 	.word	0x0001a4c0


	//   ....[110]....
        /*1378*/ 	.word	0x0001a510


	//   ....[111]....
        /*137c*/ 	.word	0x0001a560


	//   ....[112]....
        /*1380*/ 	.word	0x0001a5b0


	//   ....[113]....
        /*1384*/ 	.word	0x0001a620


	//   ....[114]....
        /*1388*/ 	.word	0x0001a670


	//   ....[115]....
        /*138c*/ 	.word	0x0001a6e0


	//   ....[116]....
        /*1390*/ 	.word	0x0001a740


	//   ....[117]....
        /*1394*/ 	.word	0x0001a7b0


	//----- nvinfo : EIATTR_EXIT_INSTR_OFFSETS
	.align		4
.L_372:
        /*1398*/ 	.byte	0x04, 0x1c
        /*139a*/ 	.short	(.L_374 - .L_373)


	//   ....[0]....
.L_373:
        /*139c*/ 	.word	0x000010d0


	//   ....[1]....
        /*13a0*/ 	.word	0x000148b0


	//----- nvinfo : EIATTR_MAX_THREADS
	.align		4
.L_374:
        /*13a4*/ 	.byte	0x04, 0x05
        /*13a6*/ 	.short	(.L_376 - .L_375)
.L_375:
        /*13a8*/ 	.word	0x00000080
        /*13ac*/ 	.word	0x00000001
        /*13b0*/ 	.word	0x00000001


	//----- nvinfo : EIATTR_CRS_STACK_SIZE
	.align		4
.L_376:
        /*13b4*/ 	.byte	0x04, 0x1e
        /*13b6*/ 	.short	(.L_378 - .L_377)
.L_377:
        /*13b8*/ 	.word	0x00000000
.L_378:


//--------------------- .nv.info._ZN7cutlass13device_kernelIN5flash19enable_sm80_to_sm89INS1_16FlashAttnFwdSm80INS1_25CollectiveMainloopFwdSm80ILi4ELi1ELb0EN4cute5tupleIJNS5_1CILi128EEENS7_ILi80EEENS7_ILi64EEEEEELi64ENS_10bfloat16_tEfNS_4arch4Sm80ELb1ELb0ELb1ELb1ELb1ELb1ELb1ELb1EEENS1_21CollectiveEpilogueFwdINS6_IJS8_SA_S9_EEENS6_IJNS7_ILi1EEESI_SI_EEESC_SE_Li128ELb1ELb1ELb1ELb0EEENS1_36VarlenDynamicPersistentTileSchedulerILi128ELi80ELi128ELi128ELb1ELb1ELb0ELb1ELb1ELb1EEEEEEEEEvNT_6ParamsE --------------------------
	.section	.nv.info._ZN7cutlass13device_kernelIN5flash19enable_sm80_to_sm89INS1_16FlashAttnFwdSm80INS1_25CollectiveMainloopFwdSm80ILi4ELi1ELb0EN4cute5tupleIJNS5_1CILi128EEENS7_ILi80EEENS7_ILi64EEEEEELi64ENS_10bfloat16_tEfNS_4arch4Sm80ELb1ELb0ELb1ELb1ELb1ELb1ELb1ELb1EEENS1_21CollectiveEpilogueFwdINS6_IJS8_SA_S9_EEENS6_IJNS7_ILi1EEESI_SI_EEESC_SE_Li128ELb1ELb1ELb1ELb0EEENS1_36VarlenDynamicPersistentTileSchedulerILi128ELi80ELi128ELi128ELb1ELb1ELb0ELb1ELb1ELb1EEEEEEEEEvNT_6ParamsE,"",@"SHT_CUDA_INFO"
	.sectionflags	@""
	.align	4


	//----- nvinfo : EIATTR_CUDA_API_VERSION
	.align		4
        /*0000*/ 	.byte	0x04, 0x37
        /*0002*/ 	.short	(.L_380 - .L_379)
.L_379:
        /*0004*/ 	.word	0x00000082


	//----- nvinfo : EIATTR_SW2861232_WAR
	.align		4
.L_380:
        /*0008*/ 	.byte	0x01, 0x35
	.zero		2


	//----- nvinfo : EIATTR_PARAM_CBANK
	.align		4
        /*000c*/ 	.byte	0x04, 0x0a
        /*000e*/ 	.short	(.L_382 - .L_381)
	.align		4
.L_381:
        /*0010*/ 	.word	index@(.nv.constant0._ZN7cutlass13device_kernelIN5flash19enable_sm80_to_sm89INS1_16FlashAttnFwdSm80INS1_25CollectiveMainloopFwdSm80ILi4ELi1ELb0EN4cute5tupleIJNS5_1CILi128EEENS7_ILi80EEENS7_ILi64EEEEEELi64ENS_10bfloat16_tEfNS_4arch4Sm80ELb1ELb0ELb1ELb1ELb1ELb1ELb1ELb1EEENS1_21CollectiveEpilogueFwdINS6_IJS8_SA_S9_EEENS6_IJNS7_ILi1EEESI_SI_EEESC_SE_Li128ELb1ELb1ELb1ELb0EEENS1_36VarlenDynamicPersistentTileSchedulerILi128ELi80ELi128ELi128ELb1ELb1ELb0ELb1ELb1ELb1EEEEEEEEEvNT_6ParamsE)
        /*0014*/ 	.short	0x0160
        /*0016*/ 	.short	0x0438


	//----- nvinfo : EIATTR_CBANK_PARAM_SIZE
	.align		4
.L_382:
        /*0018*/ 	.byte	0x03, 0x19
        /*001a*/ 	.short	0x0438


	//----- nvinfo : EIATTR_KPARAM_INFO
	.align		4
        /*001c*/ 	.byte	0x04, 0x17
        /*001e*/ 	.short	(.L_384 - .L_383)
.L_383:
        /*0020*/ 	.word	0x00000000
        /*0024*/ 	.short	0x0000
        /*0026*/ 	.short	0x0000
        /*0028*/ 	.byte	0x00, 0xf0, 0xe1, 0x10


	//----- nvinfo : EIATTR_MAXREG_COUNT
	.align		4
.L_384:
        /*002c*/ 	.byte	0x03, 0x1b
        /*002e*/ 	.short	0x00ff


	//----- nvinfo : EIATTR_NUM_BARRIERS
	.align		4
        /*0030*/ 	.byte	0x02, 0x4c
        /*0032*/ 	.byte	0x06
	.zero		1


	//----- nvinfo : EIATTR_ANNOTATIONS
	.align		4
        /*0034*/ 	.byte	0x04, 0x55
        /*0036*/ 	.short	(.L_386 - .L_385)


	//   ....[0]....
.L_385:
        /* <DEDUP_REMOVED lines=130> */


	//----- nvinfo : EIATTR_MERCURY_ISA_VERSION
	.align		4
.L_386:
        /*0840*/ 	.byte	0x03, 0x5f
        /*0842*/ 	.short	0x0000


	//----- nvinfo : EIATTR_INT_WARP_WIDE_INSTR_OFFSETS
	.align		4
        /*0844*/ 	.byte	0x04, 0x31
        /*0846*/ 	.short	(.L_388 - .L_387)


	//   ....[0]....
.L_387:
        /*0848*/ 	.word	0x0001b730


	//   ....[1]....
        /*084c*/ 	.word	0x0001b7b0


	//----- nvinfo : EIATTR_COOP_GROUP_MASK_REGIDS
	.align		4
.L_388:
        /*0850*/ 	.byte	0x04, 0x29
        /*0852*/ 	.short	(.L_390 - .L_389)


	//   ....[0]....
.L_389:
        /*0854*/ 	.word	0xffffffff


	//   ....[1]....
        /*0858*/ 	.word	0xffffffff


	//   ....[2]....
        /*085c*/ 	.word	0xffffffff


	//   ....[3]....
        /*0860*/ 	.word	0xffffffff


	//   ....[4]....
        /*0864*/ 	.word	0xffffffff


	//   ....[5]....
        /*0868*/ 	.word	0xffffffff


	//   ....[6]....
        /*086c*/ 	.word	0xffffffff


	//   ....[7]....
        /*0870*/ 	.word	0xffffffff


	//   ....[8]....
        /*0874*/ 	.word	0xffffffff


	//   ....[9]....
        /*0878*/ 	.word	0xffffffff


	//   ....[10]....
        /*087c*/ 	.word	0xffffffff


	//   ....[11]....
        /*0880*/ 	.word	0xffffffff


	//   ....[12]....
        /*0884*/ 	.word	0xffffffff


	//   ....[13]....
        /*0888*/ 	.word	0xffffffff


	//   ....[14]....
        /*088c*/ 	.word	0xffffffff


	//   ....[15]....
        /*0890*/ 	.word	0xffffffff


	//   ....[16]....
        /*0894*/ 	.word	0xffffffff


	//   ....[17]....
        /*0898*/ 	.word	0xffffffff


	//   ....[18]....
        /*089c*/ 	.word	0xffffffff


	//   ....[19]....
        /*08a0*/ 	.word	0xffffffff


	//   ....[20]....
        /*08a4*/ 	.word	0xffffffff


	//   ....[21]....
        /*08a8*/ 	.word	0xffffffff


	//   ....[22]....
        /*08ac*/ 	.word	0xffffffff


	//   ....[23]....
        /*08b0*/ 	.word	0xffffffff


	//   ....[24]....
        /*08b4*/ 	.word	0xffffffff


	//   ....[25]....
        /*08b8*/ 	.word	0xffffffff


	//   ....[26]....
        /*08bc*/ 	.word	0xffffffff


	//   ....[27]....
        /*08c0*/ 	.word	0xffffffff


	//   ....[28]....
        /*08c4*/ 	.word	0xffffffff


	//   ....[29]....
        /*08c8*/ 	.word	0xffffffff


	//   ....[30]....
        /*08cc*/ 	.word	0xffffffff


	//   ....[31]....
        /*08d0*/ 	.word	0xffffffff


	//   ....[32]....
        /*08d4*/ 	.word	0xffffffff


	//   ....[33]....
        /*08d8*/ 	.word	0xffffffff


	//   ....[34]....
        /*08dc*/ 	.word	0xffffffff


	//   ....[35]....
        /*08e0*/ 	.word	0xffffffff


	//   ....[36]....
        /*08e4*/ 	.word	0xffffffff


	//   ....[37]....
        /*08e8*/ 	.word	0xffffffff


	//   ....[38]....
        /*08ec*/ 	.word	0xffffffff


	//   ....[39]....
        /*08f0*/ 	.word	0xffffffff


	//   ....[40]....
        /*08f4*/ 	.word	0xffffffff


	//   ....[41]....
        /*08f8*/ 	.word	0xffffffff


	//   ....[42]....
        /*08fc*/ 	.word	0xffffffff


	//   ....[43]....
        /*0900*/ 	.word	0xffffffff


	//   ....[44]....
        /*0904*/ 	.word	0xffffffff


	//   ....[45]....
        /*0908*/ 	.word	0xffffffff


	//   ....[46]....
        /*090c*/ 	.word	0xffffffff


	//   ....[47]....
        /*0910*/ 	.word	0xffffffff


	//   ....[48]....
        /*0914*/ 	.word	0xffffffff


	//   ....[49]....
        /*0918*/ 	.word	0xffffffff


	//   ....[50]....
        /*091c*/ 	.word	0xffffffff


	//   ....[51]....
        /*0920*/ 	.word	0xffffffff


	//   ....[52]....
        /*0924*/ 	.word	0xffffffff


	//   ....[53]....
        /*0928*/ 	.word	0xffffffff


	//   ....[54]....
        /*092c*/ 	.word	0xffffffff


	//   ....[55]....
        /*0930*/ 	.word	0xffffffff


	//   ....[56]....
        /*0934*/ 	.word	0xffffffff


	//   ....[57]....
        /*0938*/ 	.word	0xffffffff


	//   ....[58]....
        /*093c*/ 	.word	0xffffffff


	//   ....[59]....
        /*0940*/ 	.word	0xffffffff


	//   ....[60]....
        /*0944*/ 	.word	0xffffffff


	//   ....[61]....
        /*0948*/ 	.word	0xffffffff


	//   ....[62]....
        /*094c*/ 	.word	0xffffffff


	//   ....[63]....
        /*0950*/ 	.word	0xffffffff


	//   ....[64]....
        /*0954*/ 	.word	0xffffffff


	//   ....[65]....
        /*0958*/ 	.word	0xffffffff


	//   ....[66]....
        /*095c*/ 	.word	0xffffffff


	//   ....[67]....
        /*0960*/ 	.word	0xffffffff


	//   ....[68]....
        /*0964*/ 	.word	0xffffffff


	//   ....[69]....
        /*0968*/ 	.word	0xffffffff


	//   ....[70]....
        /*096c*/ 	.word	0xffffffff


	//   ....[71]....
        /*0970*/ 	.word	0xffffffff


	//   ....[72]....
        /*0974*/ 	.word	0xffffffff


	//   ....[73]....
        /*0978*/ 	.word	0xffffffff


	//   ....[74]....
        /*097c*/ 	.word	0xffffffff


	//   ....[75]....
        /*0980*/ 	.word	0xffffffff


	//   ....[76]....
        /*0984*/ 	.word	0xffffffff


	//   ....[77]....
        /*0988*/ 	.word	0xffffffff


	//   ....[78]....
        /*098c*/ 	.word	0xffffffff


	//   ....[79]....
        /*0990*/ 	.word	0xffffffff


	//   ....[80]....
        /*0994*/ 	.word	0xffffffff


	//   ....[81]....
        /*0998*/ 	.word	0xffffffff


	//   ....[82]....
        /*099c*/ 	.word	0xffffffff


	//   ....[83]....
        /*09a0*/ 	.word	0xffffffff


	//   ....[84]....
        /*09a4*/ 	.word	0xffffffff


	//   ....[85]....
        /*09a8*/ 	.word	0xffffffff


	//   ....[86]....
        /*09ac*/ 	.word	0xffffffff


	//   ....[87]....
        /*09b0*/ 	.word	0xffffffff


	//   ....[88]....
        /*09b4*/ 	.word	0xffffffff


	//   ....[89]....
        /*09b8*/ 	.word	0xffffffff


	//   ....[90]....
        /*09bc*/ 	.word	0xffffffff


	//   ....[91]....
        /*09c0*/ 	.word	0xffffffff


	//   ....[92]....
        /*09c4*/ 	.word	0xffffffff


	//   ....[93]....
        /*09c8*/ 	.word	0xffffffff


	//   ....[94]....
        /*09cc*/ 	.word	0xffffffff


	//   ....[95]....
        /*09d0*/ 	.word	0xffffffff


	//   ....[96]....
        /*09d4*/ 	.word	0xffffffff


	//   ....[97]....
        /*09d8*/ 	.word	0xffffffff


	//   ....[98]....
        /*09dc*/ 	.word	0xffffffff


	//   ....[99]....
        /*09e0*/ 	.word	0xffffffff


	//   ....[100]....
        /*09e4*/ 	.word	0xffffffff


	//   ....[101]....
        /*09e8*/ 	.word	0xffffffff


	//   ....[102]....
        /*09ec*/ 	.word	0xffffffff


	//   ....[103]....
        /*09f0*/ 	.word	0xffffffff


	//   ....[104]....
        /*09f4*/ 	.word	0xffffffff


	//   ....[105]....
        /*09f8*/ 	.word	0xffffffff


	//   ....[106]....
        /*09fc*/ 	.word	0xffffffff


	//   ....[107]....
        /*0a00*/ 	.word	0xffffffff


	//   ....[108]....
        /*0a04*/ 	.word	0xffffffff


	//   ....[109]....
        /*0a08*/ 	.word	0xffffffff


	//   ....[110]....
        /*0a0c*/ 	.word	0xffffffff


	//   ....[111]....
        /*0a10*/ 	.word	0xffffffff


	//   ....[112]....
        /*0a14*/ 	.word	0xffffffff


	//   ....[113]....
        /*0a18*/ 	.word	0xffffffff


	//   ....[114]....
        /*0a1c*/ 	.word	0xffffffff


	//   ....[115]....
        /*0a20*/ 	.word	0xffffffff


	//   ....[116]....
        /*0a24*/ 	.word	0xffffffff


	//   ....[117]....
        /*0a28*/ 	.word	0xffffffff


	//   ....[118]....
        /*0a2c*/ 	.word	0xffffffff


	//   ....[119]....
        /*0a30*/ 	.word	0xffffffff


	//   ....[120]....
        /*0a34*/ 	.word	0xffffffff


	//   ....[121]....
        /*0a38*/ 	.word	0xffffffff


	//   ....[122]....
        /*0a3c*/ 	.word	0xffffffff


	//   ....[123]....
        /*0a40*/ 	.word	0xffffffff


	//   ....[124]....
        /*0a44*/ 	.word	0xffffffff


	//   ....[125]....
        /*0a48*/ 	.word	0xffffffff


	//   ....[126]....
        /*0a4c*/ 	.word	0xffffffff


	//   ....[127]....
        /*0a50*/ 	.word	0xffffffff


	//   ....[128]....
        /*0a54*/ 	.word	0xffffffff


	//   ....[129]....
        /*0a58*/ 	.word	0xffffffff


	//   ....[130]....
        /*0a5c*/ 	.word	0xffffffff


	//   ....[131]....
        /*0a60*/ 	.word	0xffffffff


	//   ....[132]....
        /*0a64*/ 	.word	0xffffffff


	//   ....[133]....
        /*0a68*/ 	.word	0xffffffff


	//   ....[134]....
        /*0a6c*/ 	.word	0xffffffff


	//   ....[135]....
        /*0a70*/ 	.word	0xffffffff


	//   ....[136]....
        /*0a74*/ 	.word	0xffffffff


	//   ....[137]....
        /*0a78*/ 	.word	0xffffffff


	//   ....[138]....
        /*0a7c*/ 	.word	0xffffffff


	//   ....[139]....
        /*0a80*/ 	.word	0xffffffff


	//   ....[140]....
        /*0a84*/ 	.word	0xffffffff


	//   ....[141]....
        /*0a88*/ 	.word	0xffffffff


	//   ....[142]....
        /*0a8c*/ 	.word	0xffffffff


	//   ....[143]....
        /*0a90*/ 	.word	0xffffffff


	//   ....[144]....
        /*0a94*/ 	.word	0xffffffff


	//   ....[145]....
        /*0a98*/ 	.word	0xffffffff


	//   ....[146]....
        /*0a9c*/ 	.word	0xffffffff


	//   ....[147]....
        /*0aa0*/ 	.word	0xffffffff


	//   ....[148]....
        /*0aa4*/ 	.word	0xffffffff


	//   ....[149]....
        /*0aa8*/ 	.word	0xffffffff


	//   ....[150]....
        /*0aac*/ 	.word	0xffffffff


	//   ....[151]....
        /*0ab0*/ 	.word	0xffffffff


	//   ....[152]....
        /*0ab4*/ 	.word	0xffffffff


	//   ....[153]....
        /*0ab8*/ 	.word	0xffffffff


	//   ....[154]....
        /*0abc*/ 	.word	0xffffffff


	//   ....[155]....
        /*0ac0*/ 	.word	0xffffffff


	//   ....[156]....
        /*0ac4*/ 	.word	0xffffffff


	//   ....[157]....
        /*0ac8*/ 	.word	0xffffffff


	//   ....[158]....
        /*0acc*/ 	.word	0xffffffff


	//   ....[159]....
        /*0ad0*/ 	.word	0xffffffff


	//   ....[160]....
        /*0ad4*/ 	.word	0xffffffff


	//   ....[161]....
        /*0ad8*/ 	.word	0xffffffff


	//   ....[162]....
        /*0adc*/ 	.word	0xffffffff


	//   ....[163]....
        /*0ae0*/ 	.word	0xffffffff


	//   ....[164]....
        /*0ae4*/ 	.word	0xffffffff


	//   ....[165]....
        /*0ae8*/ 	.word	0xffffffff


	//   ....[166]....
        /*0aec*/ 	.word	0xffffffff


	//   ....[167]....
        /*0af0*/ 	.word	0xffffffff


	//   ....[168]....
        /*0af4*/ 	.word	0xffffffff


	//   ....[169]....
        /*0af8*/ 	.word	0xffffffff


	//   ....[170]....
        /*0afc*/ 	.word	0xffffffff


	//   ....[171]....
        /*0b00*/ 	.word	0xffffffff


	//   ....[172]....
        /*0b04*/ 	.word	0xffffffff


	//   ....[173]....
        /*0b08*/ 	.word	0xffffffff


	//   ....[174]....
        /*0b0c*/ 	.word	0xffffffff


	//   ....[175]....
        /*0b10*/ 	.word	0xffffffff


	//   ....[176]....
        /*0b14*/ 	.word	0xffffffff


	//   ....[177]....
        /*0b18*/ 	.word	0xffffffff


	//   ....[178]....
        /*0b1c*/ 	.word	0xffffffff


	//   ....[179]....
        /*0b20*/ 	.word	0xffffffff


	//   ....[180]....
        /*0b24*/ 	.word	0xffffffff


	//   ....[181]....
        /*0b28*/ 	.word	0xffffffff


	//   ....[182]....
        /*0b2c*/ 	.word	0xffffffff


	//   ....[183]....
        /*0b30*/ 	.word	0xffffffff


	//   ....[184]....
        /*0b34*/ 	.word	0xffffffff


	//   ....[185]....
        /*0b38*/ 	.word	0xffffffff


	//   ....[186]....
        /*0b3c*/ 	.word	0xffffffff


	//   ....[187]....
        /*0b40*/ 	.word	0xffffffff


	//   ....[188]....
        /*0b44*/ 	.word	0xffffffff


	//   ....[189]....
        /*0b48*/ 	.word	0xffffffff


	//   ....[190]....
        /*0b4c*/ 	.word	0xffffffff


	//   ....[191]....
        /*0b50*/ 	.word	0xffffffff


	//   ....[192]....
        /*0b54*/ 	.word	0xffffffff


	//   ....[193]....
        /*0b58*/ 	.word	0xffffffff


	//   ....[194]....
        /*0b5c*/ 	.word	0xffffffff


	//   ....[195]....
        /*0b60*/ 	.word	0xffffffff


	//   ....[196]....
        /*0b64*/ 	.word	0xffffffff


	//   ....[197]....
        /*0b68*/ 	.word	0xffffffff


	//   ....[198]....
        /*0b6c*/ 	.word	0xffffffff


	//   ....[199]....
        /*0b70*/ 	.word	0xffffffff


	//   ....[200]....
        /*0b74*/ 	.word	0xffffffff


	//   ....[201]....
        /*0b78*/ 	.word	0xffffffff


	//   ....[202]....
        /*0b7c*/ 	.word	0xffffffff


	//   ....[203]....
        /*0b80*/ 	.word	0xffffffff


	//   ....[204]....
        /*0b84*/ 	.word	0xffffffff


	//   ....[205]....
        /*0b88*/ 	.word	0xffffffff


	//   ....[206]....
        /*0b8c*/ 	.word	0xffffffff


	//   ....[207]....
        /*0b90*/ 	.word	0xffffffff


	//   ....[208]....
        /*0b94*/ 	.word	0xffffffff


	//   ....[209]....
        /*0b98*/ 	.word	0xffffffff


	//   ....[210]....
        /*0b9c*/ 	.word	0xffffffff


	//   ....[211]....
        /*0ba0*/ 	.word	0xffffffff


	//   ....[212]....
        /*0ba4*/ 	.word	0xffffffff


	//   ....[213]....
        /*0ba8*/ 	.word	0xffffffff


	//   ....[214]....
        /*0bac*/ 	.word	0xffffffff


	//   ....[215]....
        /*0bb0*/ 	.word	0xffffffff


	//   ....[216]....
        /*0bb4*/ 	.word	0xffffffff


	//   ....[217]....
        /*0bb8*/ 	.word	0xffffffff


	//   ....[218]....
        /*0bbc*/ 	.word	0xffffffff


	//   ....[219]....
        /*0bc0*/ 	.word	0xffffffff


	//   ....[220]....
        /*0bc4*/ 	.word	0xffffffff


	//   ....[221]....
        /*0bc8*/ 	.word	0xffffffff


	//   ....[222]....
        /*0bcc*/ 	.word	0xffffffff


	//   ....[223]....
        /*0bd0*/ 	.word	0xffffffff


	//   ....[224]....
        /*0bd4*/ 	.word	0xffffffff


	//   ....[225]....
        /*0bd8*/ 	.word	0xffffffff


	//   ....[226]....
        /*0bdc*/ 	.word	0xffffffff


	//   ....[227]....
        /*0be0*/ 	.word	0xffffffff


	//   ....[228]....
        /*0be4*/ 	.word	0xffffffff


	//   ....[229]....
        /*0be8*/ 	.word	0xffffffff


	//   ....[230]....
        /*0bec*/ 	.word	0xffffffff


	//   ....[231]....
        /*0bf0*/ 	.word	0xffffffff


	//   ....[232]....
        /*0bf4*/ 	.word	0xffffffff


	//   ....[233]....
        /*0bf8*/ 	.word	0xffffffff


	//   ....[234]....
        /*0bfc*/ 	.word	0xffffffff


	//   ....[235]....
        /*0c00*/ 	.word	0xffffffff


	//   ....[236]....
        /*0c04*/ 	.word	0xffffffff


	//   ....[237]....
        /*0c08*/ 	.word	0xffffffff


	//   ....[238]....
        /*0c0c*/ 	.word	0xffffffff


	//   ....[239]....
        /*0c10*/ 	.word	0xffffffff


	//   ....[240]....
        /*0c14*/ 	.word	0xffffffff


	//   ....[241]....
        /*0c18*/ 	.word	0xffffffff


	//   ....[242]....
        /*0c1c*/ 	.word	0xffffffff


	//   ....[243]....
        /*0c20*/ 	.word	0xffffffff


	//   ....[244]....
        /*0c24*/ 	.word	0xffffffff


	//   ....[245]....
        /*0c28*/ 	.word	0xffffffff


	//   ....[246]....
        /*0c2c*/ 	.word	0xffffffff


	//   ....[247]....
        /*0c30*/ 	.word	0xffffffff


	//   ....[248]....
        /*0c34*/ 	.word	0xffffffff


	//   ....[249]....
        /*0c38*/ 	.word	0xffffffff


	//   ....[250]....
        /*0c3c*/ 	.word	0xffffffff


	//   ....[251]....
        /*0c40*/ 	.word	0xffffffff


	//   ....[252]....
        /*0c44*/ 	.word	0xffffffff


	//   ....[253]....
        /*0c48*/ 	.word	0xffffffff


	//   ....[254]....
        /*0c4c*/ 	.word	0xffffffff


	//   ....[255]....
        /*0c50*/ 	.word	0xffffffff


	//   ....[0]....
        /*0c54*/ 	.word	0xffffffff


	//   ....[1]....
        /*0c58*/ 	.word	0xffffffff


	//   ....[2]....
        /*0c5c*/ 	.word	0xffffffff


	//   ....[3]....
        /*0c60*/ 	.word	0xffffffff


	//   ....[4]....
        /*0c64*/ 	.word	0xffffffff


	//   ....[5]....
        /*0c68*/ 	.word	0xffffffff


	//   ....[6]....
        /*0c6c*/ 	.word	0xffffffff


	//   ....[7]....
        /*0c70*/ 	.word	0xffffffff


	//   ....[8]....
        /*0c74*/ 	.word	0xffffffff


	//   ....[9]....
        /*0c78*/ 	.word	0xffffffff


	//   ....[10]....
        /*0c7c*/ 	.word	0xffffffff


	//   ....[11]....
        /*0c80*/ 	.word	0xffffffff


	//   ....[12]....
        /*0c84*/ 	.word	0xffffffff


	//   ....[13]....
        /*0c88*/ 	.word	0xffffffff


	//   ....[14]....
        /*0c8c*/ 	.word	0xffffffff


	//   ....[15]....
        /*0c90*/ 	.word	0xffffffff


	//   ....[16]....
        /*0c94*/ 	.word	0xffffffff


	//   ....[17]....
        /*0c98*/ 	.word	0xffffffff


	//   ....[18]....
        /*0c9c*/ 	.word	0xffffffff


	//   ....[19]....
        /*0ca0*/ 	.word	0xffffffff


	//   ....[20]....
        /*0ca4*/ 	.word	0xffffffff


	//   ....[21]....
        /*0ca8*/ 	.word	0xffffffff


	//   ....[22]....
        /*0cac*/ 	.word	0xffffffff


	//   ....[23]....
        /*0cb0*/ 	.word	0xffffffff


	//   ....[24]....
        /*0cb4*/ 	.word	0xffffffff


	//   ....[25]....
        /*0cb8*/ 	.word	0xffffffff


	//   ....[26]....
        /*0cbc*/ 	.word	0xffffffff


	//   ....[27]....
        /*0cc0*/ 	.word	0xffffffff


	//   ....[28]....
        /*0cc4*/ 	.word	0xffffffff


	//   ....[29]....
        /*0cc8*/ 	.word	0xffffffff


	//   ....[30]....
        /*0ccc*/ 	.word	0xffffffff


	//   ....[31]....
        /*0cd0*/ 	.word	0xffffffff


	//   ....[32]....
        /*0cd4*/ 	.word	0xffffffff


	//   ....[33]....
        /*0cd8*/ 	.word	0xffffffff


	//   ....[34]....
        /*0cdc*/ 	.word	0xffffffff


	//   ....[35]....
        /*0ce0*/ 	.word	0xffffffff


	//   ....[36]....
        /*0ce4*/ 	.word	0xffffffff


	//   ....[37]....
        /*0ce8*/ 	.word	0xffffffff


	//   ....[38]....
        /*0cec*/ 	.word	0xffffffff


	//   ....[39]....
        /*0cf0*/ 	.word	0xffffffff


	//   ....[40]....
        /*0cf4*/ 	.word	0xffffffff


	//   ....[41]....
        /*0cf8*/ 	.word	0xffffffff


	//   ....[42]....
        /*0cfc*/ 	.word	0xffffffff


	//   ....[43]....
        /*0d00*/ 	.word	0xffffffff


	//   ....[44]....
        /*0d04*/ 	.word	0xffffffff


	//   ....[45]....
        /*0d08*/ 	.word	0xffffffff


	//   ....[46]....
        /*0d0c*/ 	.word	0xffffffff


	//   ....[47]....
        /*0d10*/ 	.word	0xffffffff


	//   ....[48]....
        /*0d14*/ 	.word	0xffffffff


	//   ....[49]....
        /*0d18*/ 	.word	0xffffffff


	//   ....[50]....
        /*0d1c*/ 	.word	0xffffffff


	//   ....[51]....
        /*0d20*/ 	.word	0xffffffff


	//   ....[52]....
        /*0d24*/ 	.word	0xffffffff


	//   ....[53]....
        /*0d28*/ 	.word	0xffffffff


	//   ....[54]....
        /*0d2c*/ 	.word	0xffffffff


	//   ....[55]....
        /*0d30*/ 	.word	0xffffffff


	//   ....[56]....
        /*0d34*/ 	.word	0xffffffff


	//   ....[57]....
        /*0d38*/ 	.word	0xffffffff


	//   ....[58]....
        /*0d3c*/ 	.word	0xffffffff


	//   ....[59]....
        /*0d40*/ 	.word	0xffffffff


	//   ....[60]....
        /*0d44*/ 	.word	0xffffffff


	//   ....[61]....
        /*0d48*/ 	.word	0xffffffff


	//   ....[62]....
        /*0d4c*/ 	.word	0xffffffff


	//   ....[63]....
        /*0d50*/ 	.word	0xffffffff


	//   ....[64]....
        /*0d54*/ 	.word	0xffffffff


	//   ....[65]....
        /*0d58*/ 	.word	0xffffffff


	//   ....[66]....
        /*0d5c*/ 	.word	0xffffffff


	//   ....[67]....
        /*0d60*/ 	.word	0xffffffff


	//   ....[68]....
        /*0d64*/ 	.word	0xffffffff


	//   ....[69]....
        /*0d68*/ 	.word	0xffffffff


	//   ....[70]....
        /*0d6c*/ 	.word	0xffffffff


	//   ....[71]....
        /*0d70*/ 	.word	0xffffffff


	//   ....[72]....
        /*0d74*/ 	.word	0xffffffff


	//   ....[73]....
        /*0d78*/ 	.word	0xffffffff


	//   ....[74]....
        /*0d7c*/ 	.word	0xffffffff


	//   ....[75]....
        /*0d80*/ 	.word	0xffffffff


	//   ....[76]....
        /*0d84*/ 	.word	0xffffffff


	//   ....[77]....
        /*0d88*/ 	.word	0xffffffff


	//   ....[78]....
        /*0d8c*/ 	.word	0xffffffff


	//   ....[79]....
        /*0d90*/ 	.word	0xffffffff


	//   ....[80]....
        /*0d94*/ 	.word	0xffffffff


	//   ....[81]....
        /*0d98*/ 	.word	0xffffffff


	//   ....[82]....
        /*0d9c*/ 	.word	0xffffffff


	//   ....[83]....
        /*0da0*/ 	.word	0xffffffff


	//   ....[84]....
        /*0da4*/ 	.word	0xffffffff


	//   ....[85]....
        /*0da8*/ 	.word	0xffffffff


	//   ....[86]....
        /*0dac*/ 	.word	0xffffffff


	//   ....[87]....
        /*0db0*/ 	.word	0xffffffff


	//   ....[88]....
        /*0db4*/ 	.word	0xffffffff


	//   ....[89]....
        /*0db8*/ 	.word	0xffffffff


	//   ....[90]....
        /*0dbc*/ 	.word	0xffffffff


	//   ....[91]....
        /*0dc0*/ 	.word	0xffffffff


	//   ....[92]....
        /*0dc4*/ 	.word	0xffffffff


	//   ....[93]....
        /*0dc8*/ 	.word	0xffffffff


	//   ....[94]....
        /*0dcc*/ 	.word	0xffffffff


	//   ....[95]....
        /*0dd0*/ 	.word	0xffffffff


	//   ....[96]....
        /*0dd4*/ 	.word	0xffffffff


	//   ....[97]....
        /*0dd8*/ 	.word	0xffffffff


	//   ....[98]....
        /*0ddc*/ 	.word	0xffffffff


	//   ....[99]....
        /*0de0*/ 	.word	0xffffffff


	//   ....[100]....
        /*0de4*/ 	.word	0xffffffff


	//   ....[101]....
        /*0de8*/ 	.word	0xffffffff


	//   ....[102]....
        /*0dec*/ 	.word	0xffffffff


	//   ....[103]....
        /*0df0*/ 	.word	0xffffffff


	//   ....[104]....
        /*0df4*/ 	.word	0xffffffff


	//   ....[105]....
        /*0df8*/ 	.word	0xffffffff


	//   ....[106]....
        /*0dfc*/ 	.word	0xffffffff


	//   ....[107]....
        /*0e00*/ 	.word	0xffffffff


	//   ....[108]....
        /*0e04*/ 	.word	0xffffffff


	//   ....[109]....
        /*0e08*/ 	.word	0xffffffff


	//   ....[110]....
        /*0e0c*/ 	.word	0xffffffff


	//   ....[111]....
        /*0e10*/ 	.word	0xffffffff


	//   ....[112]....
        /*0e14*/ 	.word	0xffffffff


	//   ....[113]....
        /*0e18*/ 	.word	0xffffffff


	//   ....[114]....
        /*0e1c*/ 	.word	0xffffffff


	//   ....[115]....
        /*0e20*/ 	.word	0xffffffff


	//   ....[116]....
        /*0e24*/ 	.word	0xffffffff


	//   ....[117]....
        /*0e28*/ 	.word	0xffffffff


	//   ....[118]....
        /*0e2c*/ 	.word	0xffffffff


	//   ....[119]....
        /*0e30*/ 	.word	0xffffffff


	//   ....[120]....
        /*0e34*/ 	.word	0xffffffff


	//   ....[121]....
        /*0e38*/ 	.word	0xffffffff


	//   ....[122]....
        /*0e3c*/ 	.word	0xffffffff


	//   ....[123]....
        /*0e40*/ 	.word	0xffffffff


	//   ....[124]....
        /*0e44*/ 	.word	0xffffffff


	//   ....[125]....
        /*0e48*/ 	.word	0xffffffff


	//   ....[126]....
        /*0e4c*/ 	.word	0xffffffff


	//   ....[127]....
        /*0e50*/ 	.word	0xffffffff


	//   ....[128]....
        /*0e54*/ 	.word	0xffffffff


	//   ....[129]....
        /*0e58*/ 	.word	0xffffffff


	//   ....[130]....
        /*0e5c*/ 	.word	0xffffffff


	//   ....[131]....
        /*0e60*/ 	.word	0xffffffff


	//   ....[132]....
        /*0e64*/ 	.word	0xffffffff


	//   ....[133]....
        /*0e68*/ 	.word	0xffffffff


	//   ....[134]....
        /*0e6c*/ 	.word	0xffffffff


	//   ....[135]....
        /*0e70*/ 	.word	0xffffffff


	//   ....[136]....
        /*0e74*/ 	.word	0xffffffff


	//   ....[137]....
        /*0e78*/ 	.word	0xffffffff


	//   ....[138]....
        /*0e7c*/ 	.word	0xffffffff


	//   ....[139]....
        /*0e80*/ 	.word	0xffffffff


	//   ....[140]....
        /*0e84*/ 	.word	0xffffffff


	//   ....[141]....
        /*0e88*/ 	.word	0xffffffff


	//   ....[142]....
        /*0e8c*/ 	.word	0xffffffff


	//   ....[143]....
        /*0e90*/ 	.word	0xffffffff


	//   ....[144]....
        /*0e94*/ 	.word	0xffffffff


	//   ....[145]....
        /*0e98*/ 	.word	0xffffffff


	//   ....[146]....
        /*0e9c*/ 	.word	0xffffffff


	//   ....[147]....
        /*0ea0*/ 	.word	0xffffffff


	//   ....[148]....
        /*0ea4*/ 	.word	0xffffffff


	//   ....[149]....
        /*0ea8*/ 	.word	0xffffffff


	//   ....[150]....
        /*0eac*/ 	.word	0xffffffff


	//   ....[151]....
        /*0eb0*/ 	.word	0xffffffff


	//   ....[152]....
        /*0eb4*/ 	.word	0xffffffff


	//   ....[153]....
        /*0eb8*/ 	.word	0xffffffff


	//   ....[154]....
        /*0ebc*/ 	.word	0xffffffff


	//   ....[155]....
        /*0ec0*/ 	.word	0xffffffff


	//   ....[156]....
        /*0ec4*/ 	.word	0xffffffff


	//   ....[157]....
        /*0ec8*/ 	.word	0xffffffff


	//   ....[158]....
        /*0ecc*/ 	.word	0xffffffff


	//   ....[159]....
        /*0ed0*/ 	.word	0xffffffff


	//   ....[160]....
        /*0ed4*/ 	.word	0xffffffff


	//   ....[161]....
        /*0ed8*/ 	.word	0xffffffff


	//   ....[162]....
        /*0edc*/ 	.word	0xffffffff


	//   ....[163]....
        /*0ee0*/ 	.word	0xffffffff


	//   ....[164]....
        /*0ee4*/ 	.word	0xffffffff


	//   ....[165]....
        /*0ee8*/ 	.word	0xffffffff


	//   ....[166]....
        /*0eec*/ 	.word	0xffffffff


	//   ....[167]....
        /*0ef0*/ 	.word	0xffffffff


	//   ....[168]....
        /*0ef4*/ 	.word	0xffffffff


	//   ....[169]....
        /*0ef8*/ 	.word	0xffffffff


	//   ....[170]....
        /*0efc*/ 	.word	0xffffffff


	//   ....[171]....
        /*0f00*/ 	.word	0xffffffff


	//   ....[172]....
        /*0f04*/ 	.word	0xffffffff


	//   ....[173]....
        /*0f08*/ 	.word	0xffffffff


	//----- nvinfo : EIATTR_COOP_GROUP_INSTR_OFFSETS
	.align		4
.L_390:
        /*0f0c*/ 	.byte	0x04, 0x28
        /*0f0e*/ 	.short	(.L_392 - .L_391)


	//   ....[0]....
.L_391:
        /*0f10*/ 	.word	0x00000050


	//   ....[1]....
        /*0f14*/ 	.word	0x00000200


	//   ....[2]....
        /*0f18*/ 	.word	0x00000230


	//   ....[3]....
        /*0f1c*/ 	.word	0x00000260


	//   ....[4]....
        /*0f20*/ 	.word	0x00000290


	//   ....[5]....
        /*0f24*/ 	.word	0x000002c0


	//   ....[6]....
        /*0f28*/ 	.word	0x000002f0


	//   ....[7]....
        /*0f2c*/ 	.word	0x00000450


	//   ....[8]....
        /*0f30*/ 	.word	0x00000490


	//   ....[9]....
        /*0f34*/ 	.word	0x000004c0


	//   ....[10]....
        /*0f38*/ 	.word	0x000004f0


	//   ....[11]....
        /*0f3c*/ 	.word	0x00000520


	//   ....[12]....
        /*0f40*/ 	.word	0x00000550


	//   ....[13]....
        /*0f44*/ 	.word	0x000005e0


	//   ....[14]....
        /*0f48*/ 	.word	0x00000630


	//   ....[15]....
        /*0f4c*/ 	.word	0x00000650


	//   ....[16]....
        /*0f50*/ 	.word	0x000006b0


	//   ....[17]....
        /*0f54*/ 	.word	0x00003fa0


	//   ....[18]....
        /*0f58*/ 	.word	0x00003ff0


	//   ....[19]....
        /*0f5c*/ 	.word	0x000047e0


	//   ....[20]....
        /*0f60*/ 	.word	0x00004800


	//   ....[21]....
        /*0f64*/ 	.word	0x00004f70


	//   ....[22]....
        /*0f68*/ 	.word	0x00004f80


	//   ....[23]....
        /*0f6c*/ 	.word	0x000057e0


	//   ....[24]....
        /*0f70*/ 	.word	0x00005810


	//   ....[25]....
        /*0f74*/ 	.word	0x00006450


	//   ....[26]....
        /*0f78*/ 	.word	0x00006480


	//   ....[27]....
        /*0f7c*/ 	.word	0x00006c40


	//   ....[28]....
        /*0f80*/ 	.word	0x00006c60


	//   ....[29]....
        /*0f84*/ 	.word	0x00007440


	//   ....[30]....
        /*0f88*/ 	.word	0x00007470


	//   ....[31]....
        /*0f8c*/ 	.word	0x000075a0


	//   ....[32]....
        /*0f90*/ 	.word	0x000075d0


	//   ....[33]....
        /*0f94*/ 	.word	0x000076c0


	//   ....[34]....
        /*0f98*/ 	.word	0x000076e0


	//   ....[35]....
        /*0f9c*/ 	.word	0x00007c90


	//   ....[36]....
        /*0fa0*/ 	.word	0x00007cc0


	//   ....[37]....
        /*0fa4*/ 	.word	0x00007e20


	//   ....[38]....
        /*0fa8*/ 	.word	0x00007e50


	//   ....[39]....
        /*0fac*/ 	.word	0x00007f40


	//   ....[40]....
        /*0fb0*/ 	.word	0x00007f70


	//   ....[41]....
        /*0fb4*/ 	.word	0x00008b10


	//   ....[42]....
        /*0fb8*/ 	.word	0x00008b30


	//   ....[43]....
        /*0fbc*/ 	.word	0x00008c10


	//   ....[44]....
        /*0fc0*/ 	.word	0x00008c20


	//   ....[45]....
        /*0fc4*/ 	.word	0x00008cf0


	//   ....[46]....
        /*0fc8*/ 	.word	0x00008d10


	//   ....[47]....
        /*0fcc*/ 	.word	0x00008de0


	//   ....[48]....
        /*0fd0*/ 	.word	0x00008df0


	//   ....[49]....
        /*0fd4*/ 	.word	0x00008ec0


	//   ....[50]....
        /*0fd8*/ 	.word	0x00008ee0


	//   ....[51]....
        /*0fdc*/ 	.word	0x00008fb0


	//   ....[52]....
        /*0fe0*/ 	.word	0x00008fc0


	//   ....[53]....
        /*0fe4*/ 	.word	0x00009090


	//   ....[54]....
        /*0fe8*/ 	.word	0x000090b0


	//   ....[55]....
        /*0fec*/ 	.word	0x00009180


	//   ....[56]....
        /*0ff0*/ 	.word	0x00009190


	//   ....[57]....
        /*0ff4*/ 	.word	0x000095a0


	//   ....[58]....
        /*0ff8*/ 	.word	0x000095c0


	//   ....[59]....
        /*0ffc*/ 	.word	0x000095d0


	//   ....[60]....
        /*1000*/ 	.word	0x000095e0


	//   ....[61]....
        /*1004*/ 	.word	0x000095f0


	//   ....[62]....
        /*1008*/ 	.word	0x00009600


	//   ....[63]....
        /*100c*/ 	.word	0x00009620


	//   ....[64]....
        /*1010*/ 	.word	0x00009640


	//   ....[65]....
        /*1014*/ 	.word	0x00009660


	//   ....[66]....
        /*1018*/ 	.word	0x00009700


	//   ....[67]....
        /*101c*/ 	.word	0x00009a70


	//   ....[68]....
        /*1020*/ 	.word	0x00009a90


	//   ....[69]....
        /*1024*/ 	.word	0x00009ab0


	//   ....[70]....
        /*1028*/ 	.word	0x00009ad0


	//   ....[71]....
        /*102c*/ 	.word	0x00009cb0


	//   ....[72]....
        /*1030*/ 	.word	0x00009cf0


	//   ....[73]....
        /*1034*/ 	.word	0x00009d40


	//   ....[74]....
        /*1038*/ 	.word	0x00009d80


	//   ....[75]....
        /*103c*/ 	.word	0x00009f90


	//   ....[76]....
        /*1040*/ 	.word	0x00009fd0


	//   ....[77]....
        /*1044*/ 	.word	0x0000a020


	//   ....[78]....
        /*1048*/ 	.word	0x0000a060


	//   ....[79]....
        /*104c*/ 	.word	0x0000a290


	//   ....[80]....
        /*1050*/ 	.word	0x0000a2d0


	//   ....[81]....
        /*1054*/ 	.word	0x0000a320


	//   ....[82]....
        /*1058*/ 	.word	0x0000a360


	//   ....[83]....
        /*105c*/ 	.word	0x0000c100


	//   ....[84]....
        /*1060*/ 	.word	0x0000c160


	//   ....[85]....
        /*1064*/ 	.word	0x0000c190


	//   ....[86]....
        /*1068*/ 	.word	0x0000c1a0


	//   ....[87]....
        /*106c*/ 	.word	0x0000c280


	//   ....[88]....
        /*1070*/ 	.word	0x0000c290


	//   ....[89]....
        /*1074*/ 	.word	0x0000c2a0


	//   ....[90]....
        /*1078*/ 	.word	0x0000c2b0


	//   ....[91]....
        /*107c*/ 	.word	0x0000c4e0


	//   ....[92]....
        /*1080*/ 	.word	0x0000c520


	//   ....[93]....
        /*1084*/ 	.word	0x0000c540


	//   ....[94]....
        /*1088*/ 	.word	0x0000c550


	//   ....[95]....
        /*108c*/ 	.word	0x0000c630


	//   ....[96]....
        /*1090*/ 	.word	0x0000c6e0


	//   ....[97]....
        /*1094*/ 	.word	0x0000c750


	//   ....[98]....
        /*1098*/ 	.word	0x0000c760


	//   ....[99]....
        /*109c*/ 	.word	0x0000e6f0


	//   ....[100]....
        /*10a0*/ 	.word	0x0000e710


	//   ....[101]....
        /*10a4*/ 	.word	0x0000e720


	//   ....[102]....
        /*10a8*/ 	.word	0x0000e730


	//   ....[103]....
        /*10ac*/ 	.word	0x0000e740


	//   ....[104]....
        /*10b0*/ 	.word	0x0000e760


	//   ....[105]....
        /*10b4*/ 	.word	0x0000e780


	//   ....[106]....
        /*10b8*/ 	.word	0x0000e7a0


	//   ....[107]....
        /*10bc*/ 	.word	0x0000e7c0


	//   ....[108]....
        /*10c0*/ 	.word	0x0000e7e0


	//   ....[109]....
        /*10c4*/ 	.word	0x0000fc90


	//   ....[110]....
        /*10c8*/ 	.word	0x0000fcb0


	//   ....[111]....
        /*10cc*/ 	.word	0x0000fcd0


	//   ....[112]....
        /*10d0*/ 	.word	0x0000fce0


	//   ....[113]....
        /*10d4*/ 	.word	0x0000fcf0


	//   ....[114]....
        /*10d8*/ 	.word	0x0000fd00


	//   ....[115]....
        /*10dc*/ 	.word	0x0000fd10


	//   ....[116]....
        /*10e0*/ 	.word	0x0000fd20


	//   ....[117]....
        /*10e4*/ 	.word	0x0000fd50


	//   ....[118]....
        /*10e8*/ 	.word	0x0000fd80


	//   ....[119]....
        /*10ec*/ 	.word	0x0000ffa0


	//   ....[120]....
        /*10f0*/ 	.word	0x00010260


	//   ....[121]....
        /*10f4*/ 	.word	0x00010270


	//   ....[122]....
        /*10f8*/ 	.word	0x00010280


	//   ....[123]....
        /*10fc*/ 	.word	0x00010f10


	//   ....[124]....
        /*1100*/ 	.word	0x00010f30


	//   ....[125]....
        /*1104*/ 	.word	0x00010f50


	//   ....[126]....
        /*1108*/ 	.word	0x00010f60


	//   ....[127]....
        /*110c*/ 	.word	0x00010f90


	//   ....[128]....
        /*1110*/ 	.word	0x00010fb0


	//   ....[129]....
        /*1114*/ 	.word	0x00010fd0


	//   ....[130]....
        /*1118*/ 	.word	0x00010fe0


	//   ....[131]....
        /*111c*/ 	.word	0x00012c40


	//   ....[132]....
        /*1120*/ 	.word	0x00012c60


	//   ....[133]....
        /*1124*/ 	.word	0x00012ce0


	//   ....[134]....
        /*1128*/ 	.word	0x00012cf0


	//   ....[135]....
        /*112c*/ 	.word	0x00012d30


	//   ....[136]....
        /*1130*/ 	.word	0x00012d40


	//   ....[137]....
        /*1134*/ 	.word	0x00012d80


	//   ....[138]....
        /*1138*/ 	.word	0x00012d90


	//   ....[139]....
        /*113c*/ 	.word	0x00012da0


	//   ....[140]....
        /*1140*/ 	.word	0x00012db0


	//   ....[141]....
        /*1144*/ 	.word	0x00014100


	//   ....[142]....
        /*1148*/ 	.word	0x00014120


	//   ....[143]....
        /*114c*/ 	.word	0x00014140


	//   ....[144]....
        /*1150*/ 	.word	0x000141a0


	//   ....[145]....
        /*1154*/ 	.word	0x000141b0


	//   ....[146]....
        /*1158*/ 	.word	0x000141f0


	//   ....[147]....
        /*115c*/ 	.word	0x00014200


	//   ....[148]....
        /*1160*/ 	.word	0x00014240


	//   ....[149]....
        /*1164*/ 	.word	0x00014250


	//   ....[150]....
        /*1168*/ 	.word	0x00014260


	//   ....[151]....
        /*116c*/ 	.word	0x00014430


	//   ....[152]....
        /*1170*/ 	.word	0x000146e0


	//   ....[153]....
        /*1174*/ 	.word	0x000146f0


	//   ....[154]....
        /*1178*/ 	.word	0x00014700


	//   ....[155]....
        /*117c*/ 	.word	0x00014fc0


	//   ....[156]....
        /*1180*/ 	.word	0x00015020


	//   ....[157]....
        /*1184*/ 	.word	0x00015180


	//   ....[158]....
        /*1188*/ 	.word	0x000151a0


	//   ....[159]....
        /*118c*/ 	.word	0x00015300


	//   ....[160]....
        /*1190*/ 	.word	0x00015320


	//   ....[161]....
        /*1194*/ 	.word	0x00015480


	//   ....[162]....
        /*1198*/ 	.word	0x000154a0


	//   ....[163]....
        /*119c*/ 	.word	0x00017560


	//   ....[164]....
        /*11a0*/ 	.word	0x00017580


	//   ....[165]....
        /*11a4*/ 	.word	0x000175d0


	//   ....[166]....
        /*11a8*/ 	.word	0x000175f0


	//   ....[167]....
        /*11ac*/ 	.word	0x00017610


	//   ....[168]....
        /*11b0*/ 	.word	0x00017630


	//   ....[169]....
        /*11b4*/ 	.word	0x00017650


	//   ....[170]....
        /*11b8*/ 	.word	0x00017670


	//   ....[171]....
        /*11bc*/ 	.word	0x00017690


	//   ....[172]....
        /*11c0*/ 	.word	0x000177d0


	//   ....[173]....
        /*11c4*/ 	.word	0x000189a0


	//   ....[174]....
        /*11c8*/ 	.word	0x000189c0


	//   ....[175]....
        /*11cc*/ 	.word	0x00018a10


	//   ....[176]....
        /*11d0*/ 	.word	0x00018a30


	//   ....[177]....
        /*11d4*/ 	.word	0x00018a60


	//   ....[178]....
        /*11d8*/ 	.word	0x00018a80


	//   ....[179]....
        /*11dc*/ 	.word	0x00018ab0


	//   ....[180]....
        /*11e0*/ 	.word	0x00018ad0


	//   ....[181]....
        /*11e4*/ 	.word	0x00018af0


	//   ....[182]....
        /*11e8*/ 	.word	0x00018b00


	//   ....[183]....
        /*11ec*/ 	.word	0x00019100


	//   ....[184]....
        /*11f0*/ 	.word	0x00019120


	//   ....[185]....
        /*11f4*/ 	.word	0x00019140


	//   ....[186]....
        /*11f8*/ 	.word	0x00019160


	//   ....[187]....
        /*11fc*/ 	.word	0x00019180


	//   ....[188]....
        /*1200*/ 	.word	0x000191a0


	//   ....[189]....
        /*1204*/ 	.word	0x000191c0


	//   ....[190]....
        /*1208*/ 	.word	0x000191e0


	//   ....[191]....
        /*120c*/ 	.word	0x0001af70


	//   ....[192]....
        /*1210*/ 	.word	0x0001afa0


	//   ....[193]....
        /*1214*/ 	.word	0x0001afb0


	//   ....[194]....
        /*1218*/ 	.word	0x0001afc0


	//   ....[195]....
        /*121c*/ 	.word	0x0001afd0


	//   ....[196]....
        /*1220*/ 	.word	0x0001b000


	//   ....[197]....
        /*1224*/ 	.word	0x0001b020


	//   ....[198]....
        /*1228*/ 	.word	0x0001b040


	//   ....[199]....
        /*122c*/ 	.word	0x0001c250


	//   ....[200]....
        /*1230*/ 	.word	0x0001c270


	//   ....[201]....
        /*1234*/ 	.word	0x0001c280


	//   ....[202]....
        /*1238*/ 	.word	0x0001c290


	//   ....[203]....
        /*123c*/ 	.word	0x0001c2a0


	//   ....[204]....
        /*1240*/ 	.word	0x0001c2b0


	//   ....[205]....
        /*1244*/ 	.word	0x0001c2d0


	//   ....[206]....
        /*1248*/ 	.word	0x0001c340


	//   ....[207]....
        /*124c*/ 	.word	0x0001c720


	//   ....[208]....
        /*1250*/ 	.word	0x0001c740


	//   ....[209]....
        /*1254*/ 	.word	0x0001c7a0


	//   ....[210]....
        /*1258*/ 	.word	0x0001c7b0


	//   ....[211]....
        /*125c*/ 	.word	0x0001c820


	//   ....[212]....
        /*1260*/ 	.word	0x0001c840


	//   ....[213]....
        /*1264*/ 	.word	0x0001c8b0


	//   ....[214]....
        /*1268*/ 	.word	0x0001c8c0


	//   ....[215]....
        /*126c*/ 	.word	0x0001c930


	//   ....[216]....
        /*1270*/ 	.word	0x0001c950


	//   ....[217]....
        /*1274*/ 	.word	0x0001c9c0


	//   ....[218]....
        /*1278*/ 	.word	0x0001c9d0


	//   ....[219]....
        /*127c*/ 	.word	0x0001ca40


	//   ....[220]....
        /*1280*/ 	.word	0x0001ca60


	//   ....[221]....
        /*1284*/ 	.word	0x0001cad0


	//   ....[222]....
        /*1288*/ 	.word	0x0001cae0


	//   ....[223]....
        /*128c*/ 	.word	0x0001cd60


	//   ....[224]....
        /*1290*/ 	.word	0x0001cd80


	//   ....[225]....
        /*1294*/ 	.word	0x0001d0d0


	//   ....[226]....
        /*1298*/ 	.word	0x0001d0e0


	//   ....[227]....
        /*129c*/ 	.word	0x0001d430


	//   ....[228]....
        /*12a0*/ 	.word	0x0001d450


	//   ....[229]....
        /*12a4*/ 	.word	0x0001d7c0


	//   ....[230]....
        /*12a8*/ 	.word	0x0001d7d0


	//   ....[231]....
        /*12ac*/ 	.word	0x0001e300


	//   ....[232]....
        /*12b0*/ 	.word	0x0001e320


	//   ....[233]....
        /*12b4*/ 	.word	0x0001e390


	//   ....[234]....
        /*12b8*/ 	.word	0x0001e3a0


	//   ....[235]....
        /*12bc*/ 	.word	0x0001e410


	//   ....[236]....
        /*12c0*/ 	.word	0x0001e430


	//   ....[237]....
        /*12c4*/ 	.word	0x0001e4a0


	//   ....[238]....
        /*12c8*/ 	.word	0x0001e4b0


	//   ....[239]....
        /*12cc*/ 	.word	0x0001e520


	//   ....[240]....
        /*12d0*/ 	.word	0x0001e540


	//   ....[241]....
        /*12d4*/ 	.word	0x0001e5b0


	//   ....[242]....
        /*12d8*/ 	.word	0x0001e5c0


	//   ....[243]....
        /*12dc*/ 	.word	0x0001e630


	//   ....[244]....
        /*12e0*/ 	.word	0x0001e650


	//   ....[245]....
        /*12e4*/ 	.word	0x0001e6c0


	//   ....[246]....
        /*12e8*/ 	.word	0x0001e6d0


	//   ....[247]....
        /*12ec*/ 	.word	0x0001e820


	//   ....[248]....
        /*12f0*/ 	.word	0x0001e840


	//   ....[249]....
        /*12f4*/ 	.word	0x0001e970


	//   ....[250]....
        /*12f8*/ 	.word	0x0001e9b0


	//   ....[251]....
        /*12fc*/ 	.word	0x0001e9e0


	//   ....[252]....
        /*1300*/ 	.word	0x0001ea10


	//   ....[253]....
        /*1304*/ 	.word	0x0001ea40


	//   ....[254]....
        /*1308*/ 	.word	0x0001ea70


	//   ....[255]....
        /*130c*/ 	.word	0x0001ebd0


	//   ....[0]....
        /*1310*/ 	.word	0x0001ec10


	//   ....[1]....
        /*1314*/ 	.word	0x0001ec40


	//   ....[2]....
        /*1318*/ 	.word	0x0001ec70


	//   ....[3]....
        /*131c*/ 	.word	0x0001eca0


	//   ....[4]....
        /*1320*/ 	.word	0x0001ecd0


	//   ....[5]....
        /*1324*/ 	.word	0x0001ed60


	//   ....[6]....
        /*1328*/ 	.word	0x0001edc0


	//   ....[7]....
        /*132c*/ 	.word	0x0001edd0


	//   ....[8]....
        /*1330*/ 	.word	0x0001ee30


	//   ....[9]....
        /*1334*/ 	.word	0x0001f890


	//   ....[10]....
        /*1338*/ 	.word	0x0001f8f0


	//   ....[11]....
        /*133c*/ 	.word	0x0001f940


	//   ....[12]....
        /*1340*/ 	.word	0x0001f990


	//   ....[13]....
        /*1344*/ 	.word	0x0001f9e0


	//   ....[14]....
        /*1348*/ 	.word	0x0001fa50


	//   ....[15]....
        /*134c*/ 	.word	0x0001faa0


	//   ....[16]....
        /*1350*/ 	.word	0x0001fb10


	//   ....[17]....
        /*1354*/ 	.word	0x0001fb80


	//   ....[18]....
        /*1358*/ 	.word	0x0001fbf0


	//   ....[19]....
        /*135c*/ 	.word	0x0001fc60


	//   ....[20]....
        /*1360*/ 	.word	0x0001fcd0


	//   ....[21]....
        /*1364*/ 	.word	0x0001fd40


	//   ....[22]....
        /*1368*/ 	.word	0x0001fda0


	//   ....[23]....
        /*136c*/ 	.word	0x0001fe10


	//   ....[24]....
        /*1370*/ 	.word	0x0001fe80


	//   ....[25]....
        /*1374*/ 	.word	0x0001fef0


	//   ....[26]....
        /*1378*/ 	.word	0x0001ff50


	//   ....[27]....
        /*137c*/ 	.word	0x0001ffc0


	//   ....[28]....
        /*1380*/ 	.word	0x00020030


	//   ....[29]....
        /*1384*/ 	.word	0x000200a0


	//   ....[30]....
        /*1388*/ 	.word	0x00020100


	//   ....[31]....
        /*138c*/ 	.word	0x00020170


	//   ....[32]....
        /*1390*/ 	.word	0x000201e0


	//   ....[33]....
        /*1394*/ 	.word	0x00020250


	//   ....[34]....
        /*1398*/ 	.word	0x000202b0


	//   ....[35]....
        /*139c*/ 	.word	0x00020320


	//   ....[36]....
        /*13a0*/ 	.word	0x00020390


	//   ....[37]....
        /*13a4*/ 	.word	0x00020460


	//   ....[38]....
        /*13a8*/ 	.word	0x000204c0


	//   ....[39]....
        /*13ac*/ 	.word	0x000205a0


	//   ....[40]....
        /*13b0*/ 	.word	0x00020600


	//   ....[41]....
        /*13b4*/ 	.word	0x000206e0


	//   ....[42]....
        /*13b8*/ 	.word	0x00020740


	//   ....[43]....
        /*13bc*/ 	.word	0x00020820


	//   ....[44]....
        /*13c0*/ 	.word	0x00020880


	//   ....[45]....
        /*13c4*/ 	.word	0x000208f0


	//   ....[46]....
        /*13c8*/ 	.word	0x00020960


	//   ....[47]....
        /*13cc*/ 	.word	0x00020c50


	//   ....[48]....
        /*13d0*/ 	.word	0x00020f40


	//   ....[49]....
        /*13d4*/ 	.word	0x000216e0


	//   ....[50]....
        /*13d8*/ 	.word	0x00021730


	//   ....[51]....
        /*13dc*/ 	.word	0x00021780


	//   ....[52]....
        /*13e0*/ 	.word	0x000217d0


	//   ....[53]....
        /*13e4*/ 	.word	0x00021820


	//   ....[54]....
        /*13e8*/ 	.word	0x00021870


	//   ....[55]....
        /*13ec*/ 	.word	0x000218c0


	//   ....[56]....
        /*13f0*/ 	.word	0x00021910


	//   ....[57]....
        /*13f4*/ 	.word	0x00021980


	//   ....[58]....
        /*13f8*/ 	.word	0x000219f0


	//   ....[59]....
        /*13fc*/ 	.word	0x00021ac0


	//   ....[60]....
        /*1400*/ 	.word	0x00021b20


	//   ....[61]....
        /*1404*/ 	.word	0x00021c00


	//   ....[62]....
        /*1408*/ 	.word	0x00021c60


	//   ....[63]....
        /*140c*/ 	.word	0x00021d40


	//   ....[64]....
        /*1410*/ 	.word	0x00021da0


	//   ....[65]....
        /*1414*/ 	.word	0x00021e80


	//   ....[66]....
        /*1418*/ 	.word	0x00021ee0


	//   ....[67]....
        /*141c*/ 	.word	0x00021f50


	//   ....[68]....
        /*1420*/ 	.word	0x00021fc0


	//   ....[69]....
        /*1424*/ 	.word	0x00022090


	//   ....[70]....
        /*1428*/ 	.word	0x000220f0


	//   ....[71]....
        /*142c*/ 	.word	0x000221d0


	//   ....[72]....
        /*1430*/ 	.word	0x00022230


	//   ....[73]....
        /*1434*/ 	.word	0x00022310


	//   ....[74]....
        /*1438*/ 	.word	0x00022370


	//   ....[75]....
        /*143c*/ 	.word	0x00022450


	//   ....[76]....
        /*1440*/ 	.word	0x000224b0


	//   ....[77]....
        /*1444*/ 	.word	0x00022520


	//   ....[78]....
        /*1448*/ 	.word	0x00022590


	//   ....[79]....
        /*144c*/ 	.word	0x00022870


	//   ....[80]....
        /*1450*/ 	.word	0x00022b50


	//   ....[81]....
        /*1454*/ 	.word	0x00023310


	//   ....[82]....
        /*1458*/ 	.word	0x00023350


	//   ....[83]....
        /*145c*/ 	.word	0x000233a0


	//   ....[84]....
        /*1460*/ 	.word	0x000233e0


	//   ....[85]....
        /*1464*/ 	.word	0x00023430


	//   ....[86]....
        /*1468*/ 	.word	0x00023470


	//   ....[87]....
        /*146c*/ 	.word	0x000234c0


	//   ....[88]....
        /*1470*/ 	.word	0x00023500


	//   ....[89]....
        /*1474*/ 	.word	0x00023550


	//   ....[90]....
        /*1478*/ 	.word	0x000235c0


	//   ....[91]....
        /*147c*/ 	.word	0x00023630


	//   ....[92]....
        /*1480*/ 	.word	0x00023710


	//   ....[93]....
        /*1484*/ 	.word	0x00023770


	//   ....[94]....
        /*1488*/ 	.word	0x00023850


	//   ....[95]....
        /*148c*/ 	.word	0x000238b0


	//   ....[96]....
        /*1490*/ 	.word	0x00023990


	//   ....[97]....
        /*1494*/ 	.word	0x000239f0


	//   ....[98]....
        /*1498*/ 	.word	0x00023ad0


	//   ....[99]....
        /*149c*/ 	.word	0x00023b30


	//   ....[100]....
        /*14a0*/ 	.word	0x00023b80


	//   ....[101]....
        /*14a4*/ 	.word	0x00023bc0


	//   ....[102]....
        /*14a8*/ 	.word	0x00023c10


	//   ....[103]....
        /*14ac*/ 	.word	0x00023c50


	//   ....[104]....
        /*14b0*/ 	.word	0x00023ca0


	//   ....[105]....
        /*14b4*/ 	.word	0x00023ce0


	//   ....[106]....
        /*14b8*/ 	.word	0x00023d30


	//   ....[107]....
        /*14bc*/ 	.word	0x00023d70


	//   ....[108]....
        /*14c0*/ 	.word	0x00023dc0


	//   ....[109]....
        /*14c4*/ 	.word	0x00023e10


	//   ....[110]....
        /*14c8*/ 	.word	0x00023e60


	//   ....[111]....
        /*14cc*/ 	.word	0x00023eb0


	//   ....[112]....
        /*14d0*/ 	.word	0x00023f00


	//   ....[113]....
        /*14d4*/ 	.word	0x00023f50


	//   ....[114]....
        /*14d8*/ 	.word	0x00023fa0


	//   ....[115]....
        /*14dc*/ 	.word	0x00023fe0


	//   ....[116]....
        /*14e0*/ 	.word	0x00024050


	//   ....[117]....
        /*14e4*/ 	.word	0x000240c0


	//   ....[118]....
        /*14e8*/ 	.word	0x00024130


	//   ....[119]....
        /*14ec*/ 	.word	0x00024190


	//   ....[120]....
        /*14f0*/ 	.word	0x00024200


	//   ....[121]....
        /*14f4*/ 	.word	0x00024270


	//   ....[122]....
        /*14f8*/ 	.word	0x000242e0


	//   ....[123]....
        /*14fc*/ 	.word	0x00024340


	//   ....[124]....
        /*1500*/ 	.word	0x000243b0


	//   ....[125]....
        /*1504*/ 	.word	0x00024420


	//   ....[126]....
        /*1508*/ 	.word	0x00024490


	//   ....[127]....
        /*150c*/ 	.word	0x000244f0


	//   ....[128]....
        /*1510*/ 	.word	0x00024560


	//   ....[129]....
        /*1514*/ 	.word	0x000245d0


	//   ....[130]....
        /*1518*/ 	.word	0x00024640


	//   ....[131]....
        /*151c*/ 	.word	0x000246a0


	//   ....[132]....
        /*1520*/ 	.word	0x00024710


	//   ....[133]....
        /*1524*/ 	.word	0x00024780


	//   ....[134]....
        /*1528*/ 	.word	0x000247f0


	//   ....[135]....
        /*152c*/ 	.word	0x00024850


	//   ....[136]....
        /*1530*/ 	.word	0x000248c0


	//   ....[137]....
        /*1534*/ 	.word	0x00024930


	//   ....[138]....
        /*1538*/ 	.word	0x000249a0


	//   ....[139]....
        /*153c*/ 	.word	0x00024a00


	//   ....[140]....
        /*1540*/ 	.word	0x00024a70


	//   ....[141]....
        /*1544*/ 	.word	0x00024ae0


	//   ....[142]....
        /*1548*/ 	.word	0x00024b50


	//   ....[143]....
        /*154c*/ 	.word	0x00024bb0


	//   ....[144]....
        /*1550*/ 	.word	0x00024c20


	//   ....[145]....
        /*1554*/ 	.word	0x00024c90


	//   ....[146]....
        /*1558*/ 	.word	0x00024d00


	//   ....[147]....
        /*155c*/ 	.word	0x00024d60


	//   ....[148]....
        /*1560*/ 	.word	0x00024dd0


	//   ....[149]....
        /*1564*/ 	.word	0x00024e40


	//   ....[150]....
        /*1568*/ 	.word	0x00024eb0


	//   ....[151]....
        /*156c*/ 	.word	0x00024f10


	//   ....[152]....
        /*1570*/ 	.word	0x00024f80


	//   ....[153]....
        /*1574*/ 	.word	0x00024ff0


	//   ....[154]....
        /*1578*/ 	.word	0x00025060


	//   ....[155]....
        /*157c*/ 	.word	0x000250c0


	//   ....[156]....
        /*1580*/ 	.word	0x00025130


	//   ....[157]....
        /*1584*/ 	.word	0x000251a0


	//   ....[158]....
        /*1588*/ 	.word	0x000251f0


	//   ....[159]....
        /*158c*/ 	.word	0x00025230


	//   ....[160]....
        /*1590*/ 	.word	0x00025280


	//   ....[161]....
        /*1594*/ 	.word	0x000252d0


	//   ....[162]....
        /*1598*/ 	.word	0x00025320


	//   ....[163]....
        /*159c*/ 	.word	0x00025390


	//   ....[164]....
        /*15a0*/ 	.word	0x000253e0


	//   ....[165]....
        /*15a4*/ 	.word	0x00025430


	//   ....[166]....
        /*15a8*/ 	.word	0x00025480


	//   ....[167]....
        /*15ac*/ 	.word	0x000254d0


	//   ....[168]....
        /*15b0*/ 	.word	0x00025520


	//   ....[169]....
        /*15b4*/ 	.word	0x00025590


	//   ....[170]....
        /*15b8*/ 	.word	0x000255e0


	//   ....[171]....
        /*15bc*/ 	.word	0x00025650


	//   ....[172]....
        /*15c0*/ 	.word	0x000256b0


	//   ....[173]....
        /*15c4*/ 	.word	0x00025720


	//----- nvinfo : EIATTR_EXIT_INSTR_OFFSETS
	.align		4
.L_392:
        /*15c8*/ 	.byte	0x04, 0x1c
        /*15ca*/ 	.short	(.L_394 - .L_393)


	//   ....[0]....
.L_393:
        /*15cc*/ 	.word	0x000010d0


	//   ....[1]....
        /*15d0*/ 	.word	0x0001f850


	//----- nvinfo : EIATTR_MAX_THREADS
	.align		4
.L_394:
        /*15d4*/ 	.byte	0x04, 0x05
        /*15d6*/ 	.short	(.L_396 - .L_395)
.L_395:
        /*15d8*/ 	.word	0x00000080
        /*15dc*/ 	.word	0x00000001
        /*15e0*/ 	.word	0x00000001


	//----- nvinfo : EIATTR_CRS_STACK_SIZE
	.align		4
.L_396:
        /*15e4*/ 	.byte	0x04, 0x1e
        /*15e6*/ 	.short	(.L_398 - .L_397)
.L_397:
        /*15e8*/ 	.word	0x00000000
.L_398:


//--------------------- .nv.info._ZN7cutlass13device_kernelIN5flash19enable_sm80_to_sm89INS1_16FlashAttnFwdSm80INS1_25CollectiveMainloopFwdSm80ILi4ELi1ELb0EN4cute5tupleIJNS5_1CILi128EEENS7_ILi112EEENS7_ILi64EEEEEELi64ENS_10bfloat16_tEfNS_4arch4Sm80ELb0ELb0ELb0ELb0ELb1ELb0ELb1ELb1EEENS1_21CollectiveEpilogueFwdINS6_IJS8_SA_S9_EEENS6_IJNS7_ILi1EEESI_SI_EEESC_SE_Li128ELb0ELb1ELb1ELb0EEENS1_19SingleTileSchedulerILb0ELb1ELb1ELi128EEEEEEEEEvNT_6ParamsE --------------------------
	.section	.nv.info._ZN7cutlass13device_kernelIN5flash19enable_sm80_to_sm89INS1_16FlashAttnFwdSm80INS1_25CollectiveMainloopFwdSm80ILi4ELi1ELb0EN4cute5tupleIJNS5_1CILi128EEENS7_ILi112EEENS7_ILi64EEEEEELi64ENS_10bfloat16_tEfNS_4arch4Sm80ELb0ELb0ELb0ELb0ELb1ELb0ELb1ELb1EEENS1_21CollectiveEpilogueFwdINS6_IJS8_SA_S9_EEENS6_IJNS7_ILi1EEESI_SI_EEESC_SE_Li128ELb0ELb1ELb1ELb0EEENS1_19SingleTileSchedulerILb0ELb1ELb1ELi128EEEEEEEEEvNT_6ParamsE,"",@"SHT_CUDA_INFO"
	.sectionflags	@""
	.align	4


	//----- nvinfo : EIATTR_CUDA_API_VERSION
	.align		4
        /*0000*/ 	.byte	0x04, 0x37
        /*0002*/ 	.short	(.L_400 - .L_399)
.L_399:
        /*0004*/ 	.word	0x00000082


	//----- nvinfo : EIATTR_SW2861232_WAR
	.align		4
.L_400:
        /*0008*/ 	.byte	0x01, 0x35
	.zero		2


	//----- nvinfo : EIATTR_PARAM_CBANK
	.align		4
        /*000c*/ 	.byte	0x04, 0x0a
        /*000e*/ 	.short	(.L_402 - .L_401)
	.align		4
.L_401:
        /*0010*/ 	.word	index@(.nv.constant0._ZN7cutlass13device_kernelIN5flash19enable_sm80_to_sm89INS1_16FlashAttnFwdSm80INS1_25CollectiveMainloopFwdSm80ILi4ELi1ELb0EN4cute5tupleIJNS5_1CILi128EEENS7_ILi112EEENS7_ILi64EEEEEELi64ENS_10bfloat16_tEfNS_4arch4Sm80ELb0ELb0ELb0ELb0ELb1ELb0ELb1ELb1EEENS1_21CollectiveEpilogueFwdINS6_IJS8_SA_S9_EEENS6_IJNS7_ILi1EEESI_SI_EEESC_SE_Li128ELb0ELb1ELb1ELb0EEENS1_19SingleTileSchedulerILb0ELb1ELb1ELi128EEEEEEEEEvNT_6ParamsE)
        /*0014*/ 	.short	0x0160
        /*0016*/ 	.short	0x0418


	//----- nvinfo : EIATTR_CBANK_PARAM_SIZE
	.align		4
.L_402:
        /*0018*/ 	.byte	0x03, 0x19
        /*001a*/ 	.short	0x0418


	//----- nvinfo : EIATTR_KPARAM_INFO
	.align		4
        /*001c*/ 	.byte	0x04, 0x17
        /*001e*/ 	.short	(.L_404 - .L_403)
.L_403:
        /*0020*/ 	.word	0x00000000
        /*0024*/ 	.short	0x0000
        /*0026*/ 	.short	0x0000
        /*0028*/ 	.byte	0x00, 0xf0, 0x61, 0x10


	//----- nvinfo : EIATTR_MAXREG_COUNT
	.align		4
.L_404:
        /*002c*/ 	.byte	0x03, 0x1b
        /*002e*/ 	.short	0x00ff


	//----- nvinfo : EIATTR_NUM_BARRIERS
	.align		4
        /*0030*/ 	.byte	0x02, 0x4c
        /*0032*/ 	.byte	0x02
	.zero		1


	//----- nvinfo : EIATTR_ANNOTATIONS
	.align		4
        /*0034*/ 	.byte	0x04, 0x55
        /*0036*/ 	.short	(.L_406 - .L_405)


	//   ....[0]....
.L_405:
        /* <DEDUP_REMOVED lines=11> */


	//----- nvinfo : EIATTR_MERCURY_ISA_VERSION
	.align		4
.L_406:
        /*00d8*/ 	.byte	0x03, 0x5f
        /*00da*/ 	.short	0x0000


	//----- nvinfo : EIATTR_COOP_GROUP_MASK_REGIDS
	.align		4
        /*00dc*/ 	.byte	0x04, 0x29
        /*00de*/ 	.short	(.L_408 - .L_407)


	//   ....[0]....
.L_407:
        /*00e0*/ 	.word	0xffffffff


	//   ....[1]....
        /*00e4*/ 	.word	0xffffffff


	//   ....[2]....
        /*00e8*/ 	.word	0xffffffff


	//   ....[3]....
        /*00ec*/ 	.word	0xffffffff


	//   ....[4]....
        /*00f0*/ 	.word	0xffffffff


	//   ....[5]....
        /*00f4*/ 	.word	0xffffffff


	//   ....[6]....
        /*00f8*/ 	.word	0xffffffff


	//   ....[7]....
        /*00fc*/ 	.word	0xffffffff


	//   ....[8]....
        /*0100*/ 	.word	0xffffffff


	//   ....[9]....
        /*0104*/ 	.word	0xffffffff


	//   ....[10]....
        /*0108*/ 	.word	0xffffffff


	//   ....[11]....
        /*010c*/ 	.word	0xffffffff


	//   ....[12]....
        /*0110*/ 	.word	0xffffffff


	//   ....[13]....
        /*0114*/ 	.word	0xffffffff


	//   ....[14]....
        /*0118*/ 	.word	0xffffffff


	//   ....[15]....
        /*011c*/ 	.word	0xffffffff


	//   ....[16]....
        /*0120*/ 	.word	0xffffffff


	//   ....[17]....
        /*0124*/ 	.word	0xffffffff


	//   ....[18]....
        /*0128*/ 	.word	0xffffffff


	//   ....[19]....
        /*012c*/ 	.word	0xffffffff


	//   ....[20]....
        /*0130*/ 	.word	0xffffffff


	//   ....[21]....
        /*0134*/ 	.word	0xffffffff


	//   ....[22]....
        /*0138*/ 	.word	0xffffffff


	//   ....[23]....
        /*013c*/ 	.word	0xffffffff


	//   ....[24]....
        /*0140*/ 	.word	0xffffffff


	//   ....[25]....
        /*0144*/ 	.word	0xffffffff


	//   ....[26]....
        /*0148*/ 	.word	0xffffffff


	//   ....[27]....
        /*014c*/ 	.word	0xffffffff


	//   ....[28]....
        /*0150*/ 	.word	0xffffffff


	//   ....[29]....
        /*0154*/ 	.word	0xffffffff


	//   ....[30]....
        /*0158*/ 	.word	0xffffffff


	//   ....[31]....
        /*015c*/ 	.word	0xffffffff


	//   ....[32]....
        /*0160*/ 	.word	0xffffffff


	//   ....[33]....
        /*0164*/ 	.word	0xffffffff


	//   ....[34]....
        /*0168*/ 	.word	0xffffffff


	//   ....[35]....
        /*016c*/ 	.word	0xffffffff


	//   ....[36]....
        /*0170*/ 	.word	0xffffffff


	//   ....[37]....
        /*0174*/ 	.word	0xffffffff


	//   ....[38]....
        /*0178*/ 	.word	0xffffffff


	//   ....[39]....
        /*017c*/ 	.word	0xffffffff


	//   ....[40]....
        /*0180*/ 	.word	0xffffffff


	//   ....[41]....
        /*0184*/ 	.word	0xffffffff


	//   ....[42]....
        /*0188*/ 	.word	0xffffffff


	//   ....[43]....
        /*018c*/ 	.word	0xffffffff


	//   ....[44]....
        /*0190*/ 	.word	0xffffffff


	//   ....[45]....
        /*0194*/ 	.word	0xffffffff


	//   ....[46]....
        /*0198*/ 	.word	0xffffffff


	//   ....[47]....
        /*019c*/ 	.word	0xffffffff


	//   ....[48]....
        /*01a0*/ 	.word	0xffffffff


	//   ....[49]....
        /*01a4*/ 	.word	0xffffffff


	//   ....[50]....
        /*01a8*/ 	.word	0xffffffff


	//   ....[51]....
        /*01ac*/ 	.word	0xffffffff


	//   ....[52]....
        /*01b0*/ 	.word	0xffffffff


	//   ....[53]....
        /*01b4*/ 	.word	0xffffffff


	//   ....[54]....
        /*01b8*/ 	.word	0xffffffff


	//   ....[55]....
        /*01bc*/ 	.word	0xffffffff


	//   ....[56]....
        /*01c0*/ 	.word	0xffffffff


	//   ....[57]....
        /*01c4*/ 	.word	0xffffffff


	//   ....[58]....
        /*01c8*/ 	.word	0xffffffff


	//   ....[59]....
        /*01cc*/ 	.word	0xffffffff


	//   ....[60]....
        /*01d0*/ 	.word	0xffffffff


	//   ....[61]....
        /*01d4*/ 	.word	0xffffffff


	//   ....[62]....
        /*01d8*/ 	.word	0xffffffff


	//   ....[63]....
        /*01dc*/ 	.word	0xffffffff


	//   ....[64]....
        /*01e0*/ 	.word	0xffffffff


	//   ....[65]....
        /*01e4*/ 	.word	0xffffffff


	//   ....[66]....
        /*01e8*/ 	.word	0xffffffff


	//   ....[67]....
        /*01ec*/ 	.word	0xffffffff


	//   ....[68]....
        /*01f0*/ 	.word	0xffffffff


	//   ....[69]....
        /*01f4*/ 	.word	0xffffffff


	//   ....[70]....
        /*01f8*/ 	.word	0xffffffff


	//   ....[71]....
        /*01fc*/ 	.word	0xffffffff


	//   ....[72]....
        /*0200*/ 	.word	0xffffffff


	//   ....[73]....
        /*0204*/ 	.word	0xffffffff


	//   ....[74]....
        /*0208*/ 	.word	0xffffffff


	//   ....[75]....
        /*020c*/ 	.word	0xffffffff


	//   ....[76]....
        /*0210*/ 	.word	0xffffffff


	//   ....[77]....
        /*0214*/ 	.word	0xffffffff


	//   ....[78]....
        /*0218*/ 	.word	0xffffffff


	//   ....[79]....
        /*021c*/ 	.word	0xffffffff


	//   ....[80]....
        /*0220*/ 	.word	0xffffffff


	//   ....[81]....
        /*0224*/ 	.word	0xffffffff


	//   ....[82]....
        /*0228*/ 	.word	0xffffffff


	//   ....[83]....
        /*022c*/ 	.word	0xffffffff


	//   ....[84]....
        /*0230*/ 	.word	0xffffffff


	//   ....[85]....
        /*0234*/ 	.word	0xffffffff


	//   ....[86]....
        /*0238*/ 	.word	0xffffffff


	//   ....[87]....
        /*023c*/ 	.word	0xffffffff


	//   ....[88]....
        /*0240*/ 	.word	0xffffffff


	//   ....[89]....
        /*0244*/ 	.word	0xffffffff


	//   ....[90]....
        /*0248*/ 	.word	0xffffffff


	//   ....[91]....
        /*024c*/ 	.word	0xffffffff


	//   ....[92]....
        /*0250*/ 	.word	0xffffffff


	//   ....[93]....
        /*0254*/ 	.word	0xffffffff


	//   ....[94]....
        /*0258*/ 	.word	0xffffffff


	//   ....[95]....
        /*025c*/ 	.word	0xffffffff


	//   ....[96]....
        /*0260*/ 	.word	0xffffffff


	//   ....[97]....
        /*0264*/ 	.word	0xffffffff


	//   ....[98]....
        /*0268*/ 	.word	0xffffffff


	//   ....[99]....
        /*026c*/ 	.word	0xffffffff


	//   ....[100]....
        /*0270*/ 	.word	0xffffffff


	//   ....[101]....
        /*0274*/ 	.word	0xffffffff


	//   ....[102]....
        /*0278*/ 	.word	0xffffffff


	//   ....[103]....
        /*027c*/ 	.word	0xffffffff


	//   ....[104]....
        /*0280*/ 	.word	0xffffffff


	//   ....[105]....
        /*0284*/ 	.word	0xffffffff


	//   ....[106]....
        /*0288*/ 	.word	0xffffffff


	//   ....[107]....
        /*028c*/ 	.word	0xffffffff


	//   ....[108]....
        /*0290*/ 	.word	0xffffffff


	//   ....[109]....
        /*0294*/ 	.word	0xffffffff


	//   ....[110]....
        /*0298*/ 	.word	0xffffffff


	//   ....[111]....
        /*029c*/ 	.word	0xffffffff


	//   ....[112]....
        /*02a0*/ 	.word	0xffffffff


	//   ....[113]....
        /*02a4*/ 	.word	0xffffffff


	//   ....[114]....
        /*02a8*/ 	.word	0xffffffff


	//   ....[115]....
        /*02ac*/ 	.word	0xffffffff


	//   ....[116]....
        /*02b0*/ 	.word	0xffffffff


	//   ....[117]....
        /*02b4*/ 	.word	0xffffffff


	//   ....[118]....
        /*02b8*/ 	.word	0xffffffff


	//   ....[119]....
        /*02bc*/ 	.word	0xffffffff


	//   ....[120]....
        /*02c0*/ 	.word	0xffffffff


	//   ....[121]....
        /*02c4*/ 	.word	0xffffffff


	//   ....[122]....
        /*02c8*/ 	.word	0xffffffff


	//   ....[123]....
        /*02cc*/ 	.word	0xffffffff


	//   ....[124]....
        /*02d0*/ 	.word	0xffffffff


	//   ....[125]....
        /*02d4*/ 	.word	0xffffffff


	//   ....[126]....
        /*02d8*/ 	.word	0xffffffff


	//----- nvinfo : EIATTR_COOP_GROUP_INSTR_OFFSETS
	.align		4
.L_408:
        /*02dc*/ 	.byte	0x04, 0x28
        /*02de*/ 	.short	(.L_410 - .L_409)


	//   ....[0]....
.L_409:
        /*02e0*/ 	.word	0x00000060


	//   ....[1]....
        /*02e4*/ 	.word	0x00000c60


	//   ....[2]....
        /*02e8*/ 	.word	0x00000d90


	//   ....[3]....
        /*02ec*/ 	.word	0x00000e20


	//   ....[4]....
        /*02f0*/ 	.word	0x00000e50


	//   ....[5]....
        /*02f4*/ 	.word	0x00000ee0


	//   ....[6]....
        /*02f8*/ 	.word	0x00000f10


	//   ....[7]....
        /*02fc*/ 	.word	0x00000fa0


	//   ....[8]....
        /*0300*/ 	.word	0x00000fd0


	//   ....[9]....
        /*0304*/ 	.word	0x00001060


	//   ....[10]....
        /*0308*/ 	.word	0x00001090


	//   ....[11]....
        /*030c*/ 	.word	0x00001120


	//   ....[12]....
        /*0310*/ 	.word	0x00001150


	//   ....[13]....
        /*0314*/ 	.word	0x000011e0


	//   ....[14]....
        /*0318*/ 	.word	0x00001210


	//   ....[15]....
        /*031c*/ 	.word	0x00001290


	//   ....[16]....
        /*0320*/ 	.word	0x000012d0


	//   ....[17]....
        /*0324*/ 	.word	0x00001720


	//   ....[18]....
        /*0328*/ 	.word	0x00001740


	//   ....[19]....
        /*032c*/ 	.word	0x00001760


	//   ....[20]....
        /*0330*/ 	.word	0x00001780


	//   ....[21]....
        /*0334*/ 	.word	0x00001790


	//   ....[22]....
        /*0338*/ 	.word	0x000017a0


	//   ....[23]....
        /*033c*/ 	.word	0x000017c0


	//   ....[24]....
        /*0340*/ 	.word	0x000017e0


	//   ....[25]....
        /*0344*/ 	.word	0x000017f0


	//   ....[26]....
        /*0348*/ 	.word	0x00001830


	//   ....[27]....
        /*034c*/ 	.word	0x00001840


	//   ....[28]....
        /*0350*/ 	.word	0x00001850


	//   ....[29]....
        /*0354*/ 	.word	0x00001860


	//   ....[30]....
        /*0358*/ 	.word	0x000018a0


	//   ....[31]....
        /*035c*/ 	.word	0x00001dd0


	//   ....[32]....
        /*0360*/ 	.word	0x00001de0


	//   ....[33]....
        /*0364*/ 	.word	0x00001e00


	//   ....[34]....
        /*0368*/ 	.word	0x00001f20


	//   ....[35]....
        /*036c*/ 	.word	0x00001f30


	//   ....[36]....
        /*0370*/ 	.word	0x00001f50


	//   ....[37]....
        /*0374*/ 	.word	0x00001f60


	//   ....[38]....
        /*0378*/ 	.word	0x00001fa0


	//   ....[39]....
        /*037c*/ 	.word	0x00001fc0


	//   ....[40]....
        /*0380*/ 	.word	0x00002000


	//   ....[41]....
        /*0384*/ 	.word	0x00002020


	//   ....[42]....
        /*0388*/ 	.word	0x00002040


	//   ....[43]....
        /*038c*/ 	.word	0x00002050


	//   ....[44]....
        /*0390*/ 	.word	0x00002100


	//   ....[45]....
        /*0394*/ 	.word	0x00002b90


	//   ....[46]....
        /*0398*/ 	.word	0x00002bb0


	//   ....[47]....
        /*039c*/ 	.word	0x00002bc0


	//   ....[48]....
        /*03a0*/ 	.word	0x00002bd0


	//   ....[49]....
        /*03a4*/ 	.word	0x00002be0


	//   ....[50]....
        /*03a8*/ 	.word	0x00002bf0


	//   ....[51]....
        /*03ac*/ 	.word	0x00002c00


	//   ....[52]....
        /*03b0*/ 	.word	0x00002c10


	//   ....[53]....
        /*03b4*/ 	.word	0x00002c30


	//   ....[54]....
        /*03b8*/ 	.word	0x00002c50


	//   ....[55]....
        /*03bc*/ 	.word	0x00002c70


	//   ....[56]....
        /*03c0*/ 	.word	0x00002ca0


	//   ....[57]....
        /*03c4*/ 	.word	0x00002cc0


	//   ....[58]....
        /*03c8*/ 	.word	0x00002ce0


	//   ....[59]....
        /*03cc*/ 	.word	0x00003c80


	//   ....[60]....
        /*03d0*/ 	.word	0x00003cb0


	//   ....[61]....
        /*03d4*/ 	.word	0x00003de0


	//   ....[62]....
        /*03d8*/ 	.word	0x00003e10


	//   ....[63]....
        /*03dc*/ 	.word	0x00003e40


	//   ....[64]....
        /*03e0*/ 	.word	0x00003f00


	//   ....[65]....
        /*03e4*/ 	.word	0x00003fe0


	//   ....[66]....
        /*03e8*/ 	.word	0x00004150


	//   ....[67]....
        /*03ec*/ 	.word	0x00006d50


	//   ....[68]....
        /*03f0*/ 	.word	0x00006d70


	//   ....[69]....
        /*03f4*/ 	.word	0x00006d80


	//   ....[70]....
        /*03f8*/ 	.word	0x00006d90


	//   ....[71]....
        /*03fc*/ 	.word	0x00006da0


	//   ....[72]....
        /*0400*/ 	.word	0x00006db0


	//   ....[73]....
        /*0404*/ 	.word	0x00006dc0


	//   ....[74]....
        /*0408*/ 	.word	0x00006de0


	//   ....[75]....
        /*040c*/ 	.word	0x00006df0


	//   ....[76]....
        /*0410*/ 	.word	0x00006e10


	//   ....[77]....
        /*0414*/ 	.word	0x00006e60


	//   ....[78]....
        /*0418*/ 	.word	0x00006ea0


	//   ....[79]....
        /*041c*/ 	.word	0x00006ec0


	//   ....[80]....
        /*0420*/ 	.word	0x00006ed0


	//   ....[81]....
        /*0424*/ 	.word	0x000072d0


	//   ....[82]....
        /*0428*/ 	.word	0x00007300


	//   ....[83]....
        /*042c*/ 	.word	0x00007310


	//   ....[84]....
        /*0430*/ 	.word	0x00007330


	//   ....[85]....
        /*0434*/ 	.word	0x00007350


	//   ....[86]....
        /*0438*/ 	.word	0x00007380


	//   ....[87]....
        /*043c*/ 	.word	0x000073a0


	//   ....[88]....
        /*0440*/ 	.word	0x000073c0


	//   ....[89]....
        /*0444*/ 	.word	0x000073f0


	//   ....[90]....
        /*0448*/ 	.word	0x00007410


	//   ....[91]....
        /*044c*/ 	.word	0x00007430


	//   ....[92]....
        /*0450*/ 	.word	0x00007470


	//   ....[93]....
        /*0454*/ 	.word	0x00007520


	//   ....[94]....
        /*0458*/ 	.word	0x00007540


	//   ....[95]....
        /*045c*/ 	.word	0x000081b0


	//   ....[96]....
        /*0460*/ 	.word	0x00008230


	//   ....[97]....
        /*0464*/ 	.word	0x00008330


	//   ....[98]....
        /*0468*/ 	.word	0x00008380


	//   ....[99]....
        /*046c*/ 	.word	0x000083b0


	//   ....[100]....
        /*0470*/ 	.word	0x000084b0


	//   ....[101]....
        /*0474*/ 	.word	0x00008740


	//   ....[102]....
        /*0478*/ 	.word	0x00008a70


	//   ....[103]....
        /*047c*/ 	.word	0x0000ae00


	//   ....[104]....
        /*0480*/ 	.word	0x0000ae30


	//   ....[105]....
        /*0484*/ 	.word	0x0000ae70


	//   ....[106]....
        /*0488*/ 	.word	0x0000ae80


	//   ....[107]....
        /*048c*/ 	.word	0x0000b170


	//   ....[108]....
        /*0490*/ 	.word	0x0000b180


	//   ....[109]....
        /*0494*/ 	.word	0x0000b1c0


	//   ....[110]....
        /*0498*/ 	.word	0x0000b1e0


	//   ....[111]....
        /*049c*/ 	.word	0x0000bb60


	//   ....[112]....
        /*04a0*/ 	.word	0x0000bb90


	//   ....[113]....
        /*04a4*/ 	.word	0x0000bbc0


	//   ....[114]....
        /*04a8*/ 	.word	0x0000bbf0


	//   ....[115]....
        /*04ac*/ 	.word	0x0000bc30


	//   ....[116]....
        /*04b0*/ 	.word	0x0000bc60


	//   ....[117]....
        /*04b4*/ 	.word	0x0000bc80


	//   ....[118]....
        /*04b8*/ 	.word	0x0000bc90


	//   ....[119]....
        /*04bc*/ 	.word	0x0000bcb0


	//   ....[120]....
        /*04c0*/ 	.word	0x0000bcc0


	//   ....[121]....
        /*04c4*/ 	.word	0x0000c070


	//   ....[122]....
        /*04c8*/ 	.word	0x0000c090


	//   ....[123]....
        /*04cc*/ 	.word	0x0000c390


	//   ....[124]....
        /*04d0*/ 	.word	0x0000c3b0


	//   ....[125]....
        /*04d4*/ 	.word	0x0000c6b0


	//   ....[126]....
        /*04d8*/ 	.word	0x0000c6c0


	//----- nvinfo : EIATTR_EXIT_INSTR_OFFSETS
	.align		4
.L_410:
        /*04dc*/ 	.byte	0x04, 0x1c
        /*04de*/ 	.short	(.L_412 - .L_411)


	//   ....[0]....
.L_411:
        /*04e0*/ 	.word	0x000001c0


	//   ....[1]....
        /*04e4*/ 	.word	0x0000c6d0


	//   ....[2]....
        /*04e8*/ 	.word	0x0000c970


	//   ....[3]....
        /*04ec*/ 	.word	0x0000c9c0


	//   ....[4]....
        /*04f0*/ 	.word	0x0000c9f0


	//   ....[5]....
        /*04f4*/ 	.word	0x0000ca50


	//   ....[6]....
        /*04f8*/ 	.word	0x0000cce0


	//----- nvinfo : EIATTR_CTAIDZ_USED
	.align		4
.L_412:
        /*04fc*/ 	.byte	0x01, 0x04
	.zero		2


	//----- nvinfo : EIATTR_MAX_THREADS
	.align		4
        /*0500*/ 	.byte	0x04, 0x05
        /*0502*/ 	.short	(.L_414 - .L_413)
.L_413:
        /*0504*/ 	.word	0x00000080
        /*0508*/ 	.word	0x00000001
        /*050c*/ 	.word	0x00000001


	//----- nvinfo : EIATTR_CRS_STACK_SIZE
	.align		4
.L_414:
        /*0510*/ 	.byte	0x04, 0x1e
        /*0512*/ 	.short	(.L_416 - .L_415)
.L_415:
        /*0514*/ 	.word	0x00000000
.L_416:


//--------------------- .nv.info._ZN7cutlass13device_kernelIN5flash19enable_sm80_to_sm89INS1_16FlashAttnFwdSm80INS1_25CollectiveMainloopFwdSm80ILi4ELi1ELb0EN4cute5tupleIJNS5_1CILi128EEENS7_ILi80EEENS7_ILi64EEEEEELi64ENS_10bfloat16_tEfNS_4arch4Sm80ELb0ELb0ELb0ELb1ELb1ELb0ELb1ELb1EEENS1_21CollectiveEpilogueFwdINS6_IJS8_SA_S9_EEENS6_IJNS7_ILi1EEESI_SI_EEESC_SE_Li128ELb1ELb1ELb1ELb0EEENS1_36VarlenDynamicPersistentTileSchedulerILi128ELi80ELi128ELi128ELb1ELb1ELb0ELb0ELb1ELb1EEEEEEEEEvNT_6ParamsE --------------------------
	.section	.nv.info._ZN7cutlass13device_kernelIN5flash19enable_sm80_to_sm89INS1_16FlashAttnFwdSm80INS1_25CollectiveMainloopFwdSm80ILi4ELi1ELb0EN4cute5tupleIJNS5_1CILi128EEENS7_ILi80EEENS7_ILi64EEEEEELi64ENS_10bfloat16_tEfNS_4arch4Sm80ELb0ELb0ELb0ELb1ELb1ELb0ELb1ELb1EEENS1_21CollectiveEpilogueFwdINS6_IJS8_SA_S9_EEENS6_IJNS7_ILi1EEESI_SI_EEESC_SE_Li128ELb1ELb1ELb1ELb0EEENS1_36VarlenDynamicPersistentTileSchedulerILi128ELi80ELi128ELi128ELb1ELb1ELb0ELb0ELb1ELb1EEEEEEEEEvNT_6ParamsE,"",@"SHT_CUDA_INFO"
	.sectionflags	@""
	.align	4


	//----- nvinfo : EIATTR_CUDA_API_VERSION
	.align		4
        /*0000*/ 	.byte	0x04, 0x37
        /*0002*/ 	.short	(.L_418 - .L_417)
.L_417:
        /*0004*/ 	.word	0x00000082


	//----- nvinfo : EIATTR_SW2861232_WAR
	.align		4
.L_418:
        /*0008*/ 	.byte	0x01, 0x35
	.zero		2


	//----- nvinfo : EIATTR_PARAM_CBANK
	.align		4
        /*000c*/ 	.byte	0x04, 0x0a
        /*000e*/ 	.short	(.L_420 - .L_419)
	.align		4
.L_419:
        /*0010*/ 	.word	index@(.nv.constant0._ZN7cutlass13device_kernelIN5flash19enable_sm80_to_sm89INS1_16FlashAttnFwdSm80INS1_25CollectiveMainloopFwdSm80ILi4ELi1ELb0EN4cute5tupleIJNS5_1CILi128EEENS7_ILi80EEENS7_ILi64EEEEEELi64ENS_10bfloat16_tEfNS_4arch4Sm80ELb0ELb0ELb0ELb1ELb1ELb0ELb1ELb1EEENS1_21CollectiveEpilogueFwdINS6_IJS8_SA_S9_EEENS6_IJNS7_ILi1EEESI_SI_EEESC_SE_Li128ELb1ELb1ELb1ELb0EEENS1_36VarlenDynamicPersistentTileSchedulerILi128ELi80ELi128ELi128ELb1ELb1ELb0ELb0ELb1ELb1EEEEEEEEEvNT_6ParamsE)
        /*0014*/ 	.short	0x0160
        /*0016*/ 	.short	0x0438


	//----- nvinfo : EIATTR_CBANK_PARAM_SIZE
	.align		4
.L_420:
        /*0018*/ 	.byte	0x03, 0x19
        /*001a*/ 	.short	0x0438


	//----- nvinfo : EIATTR_KPARAM_INFO
	.align		4
        /*001c*/ 	.byte	0x04, 0x17
        /*001e*/ 	.short	(.L_422 - .L_421)
.L_421:
        /*0020*/ 	.word	0x00000000
        /*0024*/ 	.short	0x0000
        /*0026*/ 	.short	0x0000
        /*0028*/ 	.byte	0x00, 0xf0, 0xe1, 0x10


	//----- nvinfo : EIATTR_MAXREG_COUNT
	.align		4
.L_422:
        /*002c*/ 	.byte	0x03, 0x1b
        /*002e*/ 	.short	0x00ff


	//----- nvinfo : EIATTR_NUM_BARRIERS
	.align		4
        /*0030*/ 	.byte	0x02, 0x4c
        /*0032*/ 	.byte	0x06
	.zero		1


	//----- nvinfo : EIATTR_ANNOTATIONS
	.align		4
        /*0034*/ 	.byte	0x04, 0x55
        /*0036*/ 	.short	(.L_424 - .L_423)


	//   ....[0]....
.L_423:
        /* <DEDUP_REMOVED lines=84> */


	//----- nvinfo : EIATTR_MERCURY_ISA_VERSION
	.align		4
.L_424:
        /*0568*/ 	.byte	0x03, 0x5f
        /*056a*/ 	.short	0x0000


	//----- nvinfo : EIATTR_INT_WARP_WIDE_INSTR_OFFSETS
	.align		4
        /*056c*/ 	.byte	0x04, 0x31
        /*056e*/ 	.short	(.L_426 - .L_425)


	//   ....[0]....
.L_425:
        /*0570*/ 	.word	0x00009c60


	//   ....[1]....
        /*0574*/ 	.word	0x00009ce0


	//----- nvinfo : EIATTR_COOP_GROUP_MASK_REGIDS
	.align		4
.L_426:
        /*0578*/ 	.byte	0x04, 0x29
        /*057a*/ 	.short	(.L_428 - .L_427)


	//   ....[0]....
.L_427:
        /*057c*/ 	.word	0xffffffff


	//   ....[1]....
        /*0580*/ 	.word	0xffffffff


	//   ....[2]....
        /*0584*/ 	.word	0xffffffff


	//   ....[3]....
        /*0588*/ 	.word	0xffffffff


	//   ....[4]....
        /*058c*/ 	.word	0xffffffff


	//   ....[5]....
        /*0590*/ 	.word	0xffffffff


	//   ....[6]....
        /*0594*/ 	.word	0xffffffff


	//   ....[7]....
        /*0598*/ 	.word	0xffffffff


	//   ....[8]....
        /*059c*/ 	.word	0xffffffff


	//   ....[9]....
        /*05a0*/ 	.word	0xffffffff


	//   ....[10]....
        /*05a4*/ 	.word	0xffffffff


	//   ....[11]....
        /*05a8*/ 	.word	0xffffffff


	//   ....[12]....
        /*05ac*/ 	.word	0xffffffff


	//   ....[13]....
        /*05b0*/ 	.word	0xffffffff


	//   ....[14]....
        /*05b4*/ 	.word	0xffffffff


	//   ....[15]....
        /*05b8*/ 	.word	0xffffffff


	//   ....[16]....
        /*05bc*/ 	.word	0xffffffff


	//   ....[17]....
        /*05c0*/ 	.word	0xffffffff


	//   ....[18]....
        /*05c4*/ 	.word	0xffffffff


	//   ....[19]....
        /*05c8*/ 	.word	0xffffffff


	//   ....[20]....
        /*05cc*/ 	.word	0xffffffff


	//   ....[21]....
        /*05d0*/ 	.word	0xffffffff


	//   ....[22]....
        /*05d4*/ 	.word	0xffffffff


	//   ....[23]....
        /*05d8*/ 	.word	0xffffffff


	//   ....[24]....
        /*05dc*/ 	.word	0xffffffff


	//   ....[25]....
        /*05e0*/ 	.word	0xffffffff


	//   ....[26]....
        /*05e4*/ 	.word	0xffffffff


	//   ....[27]....
        /*05e8*/ 	.word	0xffffffff


	//   ....[28]....
        /*05ec*/ 	.word	0xffffffff


	//   ....[29]....
        /*05f0*/ 	.word	0xffffffff


	//   ....[30]....
        /*05f4*/ 	.word	0xffffffff


	//   ....[31]....
        /*05f8*/ 	.word	0xffffffff


	//   ....[32]....
        /*05fc*/ 	.word	0xffffffff


	//   ....[33]....
        /*0600*/ 	.word	0xffffffff


	//   ....[34]....
        /*0604*/ 	.word	0xffffffff


	//   ....[35]....
        /*0608*/ 	.word	0xffffffff


	//   ....[36]....
        /*060c*/ 	.word	0xffffffff


	//   ....[37]....
        /*0610*/ 	.word	0xffffffff


	//   ....[38]....
        /*0614*/ 	.word	0xffffffff


	//   ....[39]....
        /*0618*/ 	.word	0xffffffff


	//   ....[40]....
        /*061c*/ 	.word	0xffffffff


	//   ....[41]....
        /*0620*/ 	.word	0xffffffff


	//   ....[42]....
        /*0624*/ 	.word	0xffffffff


	//   ....[43]....
        /*0628*/ 	.word	0xffffffff


	//   ....[44]....
        /*062c*/ 	.word	0xffffffff


	//   ....[45]....
        /*0630*/ 	.word	0xffffffff


	//   ....[46]....
        /*0634*/ 	.word	0xffffffff


	//   ....[47]....
        /*0638*/ 	.word	0xffffffff


	//   ....[48]....
        /*063c*/ 	.word	0xffffffff


	//   ....[49]....
        /*0640*/ 	.word	0xffffffff


	//   ....[50]....
        /*0644*/ 	.word	0xffffffff


	//   ....[51]....
        /*0648*/ 	.word	0xffffffff


	//   ....[52]....
        /*064c*/ 	.word	0xffffffff


	//   ....[53]....
        /*0650*/ 	.word	0xffffffff


	//   ....[54]....
        /*0654*/ 	.word	0xffffffff


	//   ....[55]....
        /*0658*/ 	.word	0xffffffff


	//   ....[56]....
        /*065c*/ 	.word	0xffffffff


	//   ....[57]....
        /*0660*/ 	.word	0xffffffff


	//   ....[58]....
        /*0664*/ 	.word	0xffffffff


	//   ....[59]....
        /*0668*/ 	.word	0xffffffff


	//   ....[60]....
        /*066c*/ 	.word	0xffffffff


	//   ....[61]....
        /*0670*/ 	.word	0xffffffff


	//   ....[62]....
        /*0674*/ 	.word	0xffffffff


	//   ....[63]....
        /*0678*/ 	.word	0xffffffff


	//   ....[64]....
        /*067c*/ 	.word	0xffffffff


	//   ....[65]....
        /*0680*/ 	.word	0xffffffff


	//   ....[66]....
        /*0684*/ 	.word	0xffffffff


	//   ....[67]....
        /*0688*/ 	.word	0xffffffff


	//   ....[68]....
        /*068c*/ 	.word	0xffffffff


	//   ....[69]....
        /*0690*/ 	.word	0xffffffff


	//   ....[70]....
        /*0694*/ 	.word	0xffffffff


	//   ....[71]....
        /*0698*/ 	.word	0xffffffff


	//   ....[72]....
        /*069c*/ 	.word	0xffffffff


	//   ....[73]....
        /*06a0*/ 	.word	0xffffffff


	//   ....[74]....
        /*06a4*/ 	.word	0xffffffff


	//   ....[75]....
        /*06a8*/ 	.word	0xffffffff


	//   ....[76]....
        /*06ac*/ 	.word	0xffffffff


	//   ....[77]....
        /*06b0*/ 	.word	0xffffffff


	//   ....[78]....
        /*06b4*/ 	.word	0xffffffff


	//   ....[79]....
        /*06b8*/ 	.word	0xffffffff


	//   ....[80]....
        /*06bc*/ 	.word	0xffffffff


	//   ....[81]....
        /*06c0*/ 	.word	0xffffffff


	//   ....[82]....
        /*06c4*/ 	.word	0xffffffff


	//   ....[83]....
        /*06c8*/ 	.word	0xffffffff


	//   ....[84]....
        /*06cc*/ 	.word	0xffffffff


	//   ....[85]....
        /*06d0*/ 	.word	0xffffffff


	//   ....[86]....
        /*06d4*/ 	.word	0xffffffff


	//   ....[87]....
        /*06d8*/ 	.word	0xffffffff


	//   ....[88]....
        /*06dc*/ 	.word	0xffffffff


	//   ....[89]....
        /*06e0*/ 	.word	0xffffffff


	//   ....[90]....
        /*06e4*/ 	.word	0xffffffff


	//   ....[91]....
        /*06e8*/ 	.word	0xffffffff


	//   ....[92]....
        /*06ec*/ 	.word	0xffffffff


	//   ....[93]....
        /*06f0*/ 	.word	0xffffffff


	//   ....[94]....
        /*06f4*/ 	.word	0xffffffff


	//   ....[95]....
        /*06f8*/ 	.word	0xffffffff


	//   ....[96]....
        /*06fc*/ 	.word	0xffffffff


	//   ....[97]....
        /*0700*/ 	.word	0xffffffff


	//   ....[98]....
        /*0704*/ 	.word	0xffffffff


	//   ....[99]....
        /*0708*/ 	.word	0xffffffff


	//   ....[100]....
        /*070c*/ 	.word	0xffffffff


	//   ....[101]....
        /*0710*/ 	.word	0xffffffff


	//   ....[102]....
        /*0714*/ 	.word	0xffffffff


	//   ....[103]....
        /*0718*/ 	.word	0xffffffff


	//   ....[104]....
        /*071c*/ 	.word	0xffffffff


	//   ....[105]....
        /*0720*/ 	.word	0xffffffff


	//   ....[106]....
        /*0724*/ 	.word	0xffffffff


	//   ....[107]....
        /*0728*/ 	.word	0xffffffff


	//   ....[108]....
        /*072c*/ 	.word	0xffffffff


	//   ....[109]....
        /*0730*/ 	.word	0xffffffff


	//   ....[110]....
        /*0734*/ 	.word	0xffffffff


	//   ....[111]....
        /*0738*/ 	.word	0xffffffff


	//   ....[112]....
        /*073c*/ 	.word	0xffffffff


	//   ....[113]....
        /*0740*/ 	.word	0xffffffff


	//   ....[114]....
        /*0744*/ 	.word	0xffffffff


	//   ....[115]....
        /*0748*/ 	.word	0xffffffff


	//   ....[116]....
        /*074c*/ 	.word	0xffffffff


	//   ....[117]....
        /*0750*/ 	.word	0xffffffff


	//   ....[118]....
        /*0754*/ 	.word	0xffffffff


	//   ....[119]....
        /*0758*/ 	.word	0xffffffff


	//   ....[120]....
        /*075c*/ 	.word	0xffffffff


	//   ....[121]....
        /*0760*/ 	.word	0xffffffff


	//   ....[122]....
        /*0764*/ 	.word	0xffffffff


	//   ....[123]....
        /*0768*/ 	.word	0xffffffff


	//   ....[124]....
        /*076c*/ 	.word	0xffffffff


	//   ....[125]....
        /*0770*/ 	.word	0xffffffff


	//   ....[126]....
        /*0774*/ 	.word	0xffffffff


	//   ....[127]....
        /*0778*/ 	.word	0xffffffff


	//   ....[128]....
        /*077c*/ 	.word	0xffffffff


	//   ....[129]....
        /*0780*/ 	.word	0xffffffff


	//   ....[130]....
        /*0784*/ 	.word	0xffffffff


	//   ....[131]....
        /*0788*/ 	.word	0xffffffff


	//   ....[132]....
        /*078c*/ 	.word	0xffffffff


	//   ....[133]....
        /*0790*/ 	.word	0xffffffff


	//   ....[134]....
        /*0794*/ 	.word	0xffffffff


	//   ....[135]....
        /*0798*/ 	.word	0xffffffff


	//   ....[136]....
        /*079c*/ 	.word	0xffffffff


	//   ....[137]....
        /*07a0*/ 	.word	0xffffffff


	//   ....[138]....
        /*07a4*/ 	.word	0xffffffff


	//   ....[139]....
        /*07a8*/ 	.word	0xffffffff


	//   ....[140]....
        /*07ac*/ 	.word	0xffffffff


	//   ....[141]....
        /*07b0*/ 	.word	0xffffffff


	//   ....[142]....
        /*07b4*/ 	.word	0xffffffff


	//   ....[143]....
        /*07b8*/ 	.word	0xffffffff


	//   ....[144]....
        /*07bc*/ 	.word	0xffffffff


	//   ....[145]....
        /*07c0*/ 	.word	0xffffffff


	//   ....[146]....
        /*07c4*/ 	.word	0xffffffff


	//   ....[147]....
        /*07c8*/ 	.word	0xffffffff


	//   ....[148]....
        /*07cc*/ 	.word	0xffffffff


	//   ....[149]....
        /*07d0*/ 	.word	0xffffffff


	//   ....[150]....
        /*07d4*/ 	.word	0xffffffff


	//   ....[151]....
        /*07d8*/ 	.word	0xffffffff


	//   ....[152]....
        /*07dc*/ 	.word	0xffffffff


	//   ....[153]....
        /*07e0*/ 	.word	0xffffffff


	//   ....[154]....
        /*07e4*/ 	.word	0xffffffff


	//   ....[155]....
        /*07e8*/ 	.word	0xffffffff


	//   ....[156]....
        /*07ec*/ 	.word	0xffffffff


	//   ....[157]....
        /*07f0*/ 	.word	0xffffffff


	//   ....[158]....
        /*07f4*/ 	.word	0xffffffff


	//   ....[159]....
        /*07f8*/ 	.word	0xffffffff


	//   ....[160]....
        /*07fc*/ 	.word	0xffffffff


	//   ....[161]....
        /*0800*/ 	.word	0xffffffff


	//   ....[162]....
        /*0804*/ 	.word	0xffffffff


	//   ....[163]....
        /*0808*/ 	.word	0xffffffff


	//   ....[164]....
        /*080c*/ 	.word	0xffffffff


	//   ....[165]....
        /*0810*/ 	.word	0xffffffff


	//   ....[166]....
        /*0814*/ 	.word	0xffffffff


	//   ....[167]....
        /*0818*/ 	.word	0xffffffff


	//   ....[168]....
        /*081c*/ 	.word	0xffffffff


	//   ....[169]....
        /*0820*/ 	.word	0xffffffff


	//   ....[170]....
        /*0824*/ 	.word	0xffffffff


	//   ....[171]....
        /*0828*/ 	.word	0xffffffff


	//   ....[172]....
        /*082c*/ 	.word	0xffffffff


	//   ....[173]....
        /*0830*/ 	.word	0xffffffff


	//   ....[174]....
        /*0834*/ 	.word	0xffffffff


	//   ....[175]....
        /*0838*/ 	.word	0xffffffff


	//   ....[176]....
        /*083c*/ 	.word	0xffffffff


	//   ....[177]....
        /*0840*/ 	.word	0xffffffff


	//   ....[178]....
        /*0844*/ 	.word	0xffffffff


	//   ....[179]....
        /*0848*/ 	.word	0xffffffff


	//   ....[180]....
        /*084c*/ 	.word	0xffffffff


	//   ....[181]....
        /*0850*/ 	.word	0xffffffff


	//   ....[182]....
        /*0854*/ 	.word	0xffffffff


	//   ....[183]....
        /*0858*/ 	.word	0xffffffff


	//   ....[184]....
        /*085c*/ 	.word	0xffffffff


	//   ....[185]....
        /*0860*/ 	.word	0xffffffff


	//   ....[186]....
        /*0864*/ 	.word	0xffffffff


	//   ....[187]....
        /*0868*/ 	.word	0xffffffff


	//   ....[188]....
        /*086c*/ 	.word	0xffffffff


	//   ....[189]....
        /*0870*/ 	.word	0xffffffff


	//   ....[190]....
        /*0874*/ 	.word	0xffffffff


	//   ....[191]....
        /*0878*/ 	.word	0xffffffff


	//   ....[192]....
        /*087c*/ 	.word	0xffffffff


	//   ....[193]....
        /*0880*/ 	.word	0xffffffff


	//   ....[194]....
        /*0884*/ 	.word	0xffffffff


	//   ....[195]....
        /*0888*/ 	.word	0xffffffff


	//   ....[196]....
        /*088c*/ 	.word	0xffffffff


	//   ....[197]....
        /*0890*/ 	.word	0xffffffff


	//   ....[198]....
        /*0894*/ 	.word	0xffffffff


	//   ....[199]....
        /*0898*/ 	.word	0xffffffff


	//   ....[200]....
        /*089c*/ 	.word	0xffffffff


	//   ....[201]....
        /*08a0*/ 	.word	0xffffffff


	//   ....[202]....
        /*08a4*/ 	.word	0xffffffff


	//   ....[203]....
        /*08a8*/ 	.word	0xffffffff


	//   ....[204]....
        /*08ac*/ 	.word	0xffffffff


	//   ....[205]....
        /*08b0*/ 	.word	0xffffffff


	//   ....[206]....
        /*08b4*/ 	.word	0xffffffff


	//   ....[207]....
        /*08b8*/ 	.word	0xffffffff


	//   ....[208]....
        /*08bc*/ 	.word	0xffffffff


	//   ....[209]....
        /*08c0*/ 	.word	0xffffffff


	//   ....[210]....
        /*08c4*/ 	.word	0xffffffff


	//   ....[211]....
        /*08c8*/ 	.word	0xffffffff


	//   ....[212]....
        /*08cc*/ 	.word	0xffffffff


	//   ....[213]....
        /*08d0*/ 	.word	0xffffffff


	//   ....[214]....
        /*08d4*/ 	.word	0xffffffff


	//   ....[215]....
        /*08d8*/ 	.word	0xffffffff


	//   ....[216]....
        /*08dc*/ 	.word	0xffffffff


	//   ....[217]....
        /*08e0*/ 	.word	0xffffffff


	//   ....[218]....
        /*08e4*/ 	.word	0xffffffff


	//   ....[219]....
        /*08e8*/ 	.word	0xffffffff


	//   ....[220]....
        /*08ec*/ 	.word	0xffffffff


	//   ....[221]....
        /*08f0*/ 	.word	0xffffffff


	//   ....[222]....
        /*08f4*/ 	.word	0xffffffff


	//   ....[223]....
        /*08f8*/ 	.word	0xffffffff


	//   ....[224]....
        /*08fc*/ 	.word	0xffffffff


	//   ....[225]....
        /*0900*/ 	.word	0xffffffff


	//   ....[226]....
        /*0904*/ 	.word	0xffffffff


	//   ....[227]....
        /*0908*/ 	.word	0xffffffff


	//   ....[228]....
        /*090c*/ 	.word	0xffffffff


	//   ....[229]....
        /*0910*/ 	.word	0xffffffff


	//   ....[230]....
        /*0914*/ 	.word	0xffffffff


	//   ....[231]....
        /*0918*/ 	.word	0xffffffff


	//   ....[232]....
        /*091c*/ 	.word	0xffffffff


	//   ....[233]....
        /*0920*/ 	.word	0xffffffff


	//   ....[234]....
        /*0924*/ 	.word	0xffffffff


	//   ....[235]....
        /*0928*/ 	.word	0xffffffff


	//   ....[236]....
        /*092c*/ 	.word	0xffffffff


	//   ....[237]....
        /*0930*/ 	.word	0xffffffff


	//   ....[238]....
        /*0934*/ 	.word	0xffffffff


	//   ....[239]....
        /*0938*/ 	.word	0xffffffff


	//   ....[240]....
        /*093c*/ 	.word	0xffffffff


	//   ....[241]....
        /*0940*/ 	.word	0xffffffff


	//   ....[242]....
        /*0944*/ 	.word	0xffffffff


	//   ....[243]....
        /*0948*/ 	.word	0xffffffff


	//   ....[244]....
        /*094c*/ 	.word	0xffffffff


	//   ....[245]....
        /*0950*/ 	.word	0xffffffff


	//   ....[246]....
        /*0954*/ 	.word	0xffffffff


	//   ....[247]....
        /*0958*/ 	.word	0xffffffff


	//   ....[248]....
        /*095c*/ 	.word	0xffffffff


	//   ....[249]....
        /*0960*/ 	.word	0xffffffff


	//   ....[250]....
        /*0964*/ 	.word	0xffffffff


	//   ....[251]....
        /*0968*/ 	.word	0xffffffff


	//   ....[252]....
        /*096c*/ 	.word	0xffffffff


	//   ....[253]....
        /*0970*/ 	.word	0xffffffff


	//   ....[254]....
        /*0974*/ 	.word	0xffffffff


	//   ....[255]....
        /*0978*/ 	.word	0xffffffff


	//   ....[0]....
        /*097c*/ 	.word	0xffffffff


	//   ....[1]....
        /*0980*/ 	.word	0xffffffff


	//   ....[2]....
        /*0984*/ 	.word	0xffffffff


	//   ....[3]....
        /*0988*/ 	.word	0xffffffff


	//   ....[4]....
        /*098c*/ 	.word	0xffffffff


	//   ....[5]....
        /*0990*/ 	.word	0xffffffff


	//   ....[6]....
        /*0994*/ 	.word	0xffffffff


	//   ....[7]....
        /*0998*/ 	.word	0xffffffff


	//   ....[8]....
        /*099c*/ 	.word	0xffffffff


	//   ....[9]....
        /*09a0*/ 	.word	0xffffffff


	//   ....[10]....
        /*09a4*/ 	.word	0xffffffff


	//   ....[11]....
        /*09a8*/ 	.word	0xffffffff


	//   ....[12]....
        /*09ac*/ 	.word	0xffffffff


	//   ....[13]....
        /*09b0*/ 	.word	0xffffffff


	//   ....[14]....
        /*09b4*/ 	.word	0xffffffff


	//   ....[15]....
        /*09b8*/ 	.word	0xffffffff


	//   ....[16]....
        /*09bc*/ 	.word	0xffffffff


	//   ....[17]....
        /*09c0*/ 	.word	0xffffffff


	//   ....[18]....
        /*09c4*/ 	.word	0xffffffff


	//   ....[19]....
        /*09c8*/ 	.word	0xffffffff


	//   ....[20]....
        /*09cc*/ 	.word	0xffffffff


	//   ....[21]....
        /*09d0*/ 	.word	0xffffffff


	//   ....[22]....
        /*09d4*/ 	.word	0xffffffff


	//   ....[23]....
        /*09d8*/ 	.word	0xffffffff


	//   ....[24]....
        /*09dc*/ 	.word	0xffffffff


	//   ....[25]....
        /*09e0*/ 	.word	0xffffffff


	//   ....[26]....
        /*09e4*/ 	.word	0xffffffff


	//   ....[27]....
        /*09e8*/ 	.word	0xffffffff


	//   ....[28]....
        /*09ec*/ 	.word	0xffffffff


	//   ....[29]....
        /*09f0*/ 	.word	0xffffffff


	//   ....[30]....
        /*09f4*/ 	.word	0xffffffff


	//   ....[31]....
        /*09f8*/ 	.word	0xffffffff


	//   ....[32]....
        /*09fc*/ 	.word	0xffffffff


	//   ....[33]....
        /*0a00*/ 	.word	0xffffffff


	//   ....[34]....
        /*0a04*/ 	.word	0xffffffff


	//   ....[35]....
        /*0a08*/ 	.word	0xffffffff


	//   ....[36]....
        /*0a0c*/ 	.word	0xffffffff


	//   ....[37]....
        /*0a10*/ 	.word	0xffffffff


	//   ....[38]....
        /*0a14*/ 	.word	0xffffffff


	//   ....[39]....
        /*0a18*/ 	.word	0xffffffff


	//   ....[40]....
        /*0a1c*/ 	.word	0xffffffff


	//   ....[41]....
        /*0a20*/ 	.word	0xffffffff


	//   ....[42]....
        /*0a24*/ 	.word	0xffffffff


	//   ....[43]....
        /*0a28*/ 	.word	0xffffffff


	//   ....[44]....
        /*0a2c*/ 	.word	0xffffffff


	//   ....[45]....
        /*0a30*/ 	.word	0xffffffff


	//----- nvinfo : EIATTR_COOP_GROUP_INSTR_OFFSETS
	.align		4
.L_428:
        /*0a34*/ 	.byte	0x04, 0x28
        /*0a36*/ 	.short	(.L_430 - .L_429)


	//   ....[0]....
.L_429:
        /*0a38*/ 	.word	0x00000050


	//   ....[1]....
        /*0a3c*/ 	.word	0x00000200


	//   ....[2]....
        /*0a40*/ 	.word	0x00000230


	//   ....[3]....
        /*0a44*/ 	.word	0x00000260


	//   ....[4]....
        /*0a48*/ 	.word	0x00000290


	//   ....[5]....
        /*0a4c*/ 	.word	0x000002c0


	//   ....[6]....
        /*0a50*/ 	.word	0x000002f0


	//   ....[7]....
        /*0a54*/ 	.word	0x00000460


	//   ....[8]....
        /*0a58*/ 	.word	0x000004a0


	//   ....[9]....
        /*0a5c*/ 	.word	0x000004d0


	//   ....[10]....
        /*0a60*/ 	.word	0x00000500


	//   ....[11]....
        /*0a64*/ 	.word	0x00000530


	//   ....[12]....
        /*0a68*/ 	.word	0x00000560


	//   ....[13]....
        /*0a6c*/ 	.word	0x000005f0


	//   ....[14]....
        /*0a70*/ 	.word	0x00000620


	//   ....[15]....
        /*0a74*/ 	.word	0x00000640


	//   ....[16]....
        /*0a78*/ 	.word	0x000006a0


	//   ....[17]....
        /*0a7c*/ 	.word	0x00002150


	//   ....[18]....
        /*0a80*/ 	.word	0x00002170


	//   ....[19]....
        /*0a84*/ 	.word	0x00002270


	//   ....[20]....
        /*0a88*/ 	.word	0x00002280


	//   ....[21]....
        /*0a8c*/ 	.word	0x00002360


	//   ....[22]....
        /*0a90*/ 	.word	0x00002380


	//   ....[23]....
        /*0a94*/ 	.word	0x00002460


	//   ....[24]....
        /*0a98*/ 	.word	0x00002470


	//   ....[25]....
        /*0a9c*/ 	.word	0x00002550


	//   ....[26]....
        /*0aa0*/ 	.word	0x00002570


	//   ....[27]....
        /*0aa4*/ 	.word	0x00002650


	//   ....[28]....
        /*0aa8*/ 	.word	0x00002660


	//   ....[29]....
        /*0aac*/ 	.word	0x00002740


	//   ....[30]....
        /*0ab0*/ 	.word	0x00002760


	//   ....[31]....
        /*0ab4*/ 	.word	0x00002840


	//   ....[32]....
        /*0ab8*/ 	.word	0x00002850


	//   ....[33]....
        /*0abc*/ 	.word	0x00002c30


	//   ....[34]....
        /*0ac0*/ 	.word	0x00002c50


	//   ....[35]....
        /*0ac4*/ 	.word	0x00002c60


	//   ....[36]....
        /*0ac8*/ 	.word	0x00002c70


	//   ....[37]....
        /*0acc*/ 	.word	0x00002c80


	//   ....[38]....
        /*0ad0*/ 	.word	0x00002c90


	//   ....[39]....
        /*0ad4*/ 	.word	0x00002ca0


	//   ....[40]....
        /*0ad8*/ 	.word	0x00002cc0


	//   ....[41]....
        /*0adc*/ 	.word	0x00002ce0


	//   ....[42]....
        /*0ae0*/ 	.word	0x00002d00


	//   ....[43]....
        /*0ae4*/ 	.word	0x000030f0


	//   ....[44]....
        /*0ae8*/ 	.word	0x00003110


	//   ....[45]....
        /*0aec*/ 	.word	0x00003130


	//   ....[46]....
        /*0af0*/ 	.word	0x00003140


	//   ....[47]....
        /*0af4*/ 	.word	0x00003180


	//   ....[48]....
        /*0af8*/ 	.word	0x000031b0


	//   ....[49]....
        /*0afc*/ 	.word	0x000031c0


	//   ....[50]....
        /*0b00*/ 	.word	0x000031f0


	//   ....[51]....
        /*0b04*/ 	.word	0x00003220


	//   ....[52]....
        /*0b08*/ 	.word	0x00003230


	//   ....[53]....
        /*0b0c*/ 	.word	0x00003aa0


	//   ....[54]....
        /*0b10*/ 	.word	0x00003ac0


	//   ....[55]....
        /*0b14*/ 	.word	0x00003ae0


	//   ....[56]....
        /*0b18*/ 	.word	0x00003af0


	//   ....[57]....
        /*0b1c*/ 	.word	0x00003b00


	//   ....[58]....
        /*0b20*/ 	.word	0x00003b10


	//   ....[59]....
        /*0b24*/ 	.word	0x00003b20


	//   ....[60]....
        /*0b28*/ 	.word	0x00003b30


	//   ....[61]....
        /*0b2c*/ 	.word	0x00003b60


	//   ....[62]....
        /*0b30*/ 	.word	0x00003b90


	//   ....[63]....
        /*0b34*/ 	.word	0x00004810


	//   ....[64]....
        /*0b38*/ 	.word	0x00004840


	//   ....[65]....
        /*0b3c*/ 	.word	0x00004850


	//   ....[66]....
        /*0b40*/ 	.word	0x00004860


	//   ....[67]....
        /*0b44*/ 	.word	0x00004870


	//   ....[68]....
        /*0b48*/ 	.word	0x000048a0


	//   ....[69]....
        /*0b4c*/ 	.word	0x000048c0


	//   ....[70]....
        /*0b50*/ 	.word	0x000048e0


	//   ....[71]....
        /*0b54*/ 	.word	0x000064a0


	//   ....[72]....
        /*0b58*/ 	.word	0x000064c0


	//   ....[73]....
        /*0b5c*/ 	.word	0x00006510


	//   ....[74]....
        /*0b60*/ 	.word	0x00006540


	//   ....[75]....
        /*0b64*/ 	.word	0x00006570


	//   ....[76]....
        /*0b68*/ 	.word	0x00006590


	//   ....[77]....
        /*0b6c*/ 	.word	0x000065b0


	//   ....[78]....
        /*0b70*/ 	.word	0x000065d0


	//   ....[79]....
        /*0b74*/ 	.word	0x000065f0


	//   ....[80]....
        /*0b78*/ 	.word	0x00006610


	//   ....[81]....
        /*0b7c*/ 	.word	0x00006ee0


	//   ....[82]....
        /*0b80*/ 	.word	0x00006f00


	//   ....[83]....
        /*0b84*/ 	.word	0x00006f30


	//   ....[84]....
        /*0b88*/ 	.word	0x00006f50


	//   ....[85]....
        /*0b8c*/ 	.word	0x00006f60


	//   ....[86]....
        /*0b90*/ 	.word	0x00006f70


	//   ....[87]....
        /*0b94*/ 	.word	0x00006f80


	//   ....[88]....
        /*0b98*/ 	.word	0x00006f90


	//   ....[89]....
        /*0b9c*/ 	.word	0x00006fa0


	//   ....[90]....
        /*0ba0*/ 	.word	0x00006fb0


	//   ....[91]....
        /*0ba4*/ 	.word	0x00007640


	//   ....[92]....
        /*0ba8*/ 	.word	0x00007650


	//   ....[93]....
        /*0bac*/ 	.word	0x00007660


	//   ....[94]....
        /*0bb0*/ 	.word	0x00007670


	//   ....[95]....
        /*0bb4*/ 	.word	0x000076a0


	//   ....[96]....
        /*0bb8*/ 	.word	0x000076c0


	//   ....[97]....
        /*0bbc*/ 	.word	0x000076e0


	//   ....[98]....
        /*0bc0*/ 	.word	0x000076f0


	//   ....[99]....
        /*0bc4*/ 	.word	0x000094b0


	//   ....[100]....
        /*0bc8*/ 	.word	0x000094c0


	//   ....[101]....
        /*0bcc*/ 	.word	0x000094d0


	//   ....[102]....
        /*0bd0*/ 	.word	0x000094e0


	//   ....[103]....
        /*0bd4*/ 	.word	0x00009510


	//   ....[104]....
        /*0bd8*/ 	.word	0x00009530


	//   ....[105]....
        /*0bdc*/ 	.word	0x00009550


	//   ....[106]....
        /*0be0*/ 	.word	0x00009560


	//   ....[107]....
        /*0be4*/ 	.word	0x0000a780


	//   ....[108]....
        /*0be8*/ 	.word	0x0000a790


	//   ....[109]....
        /*0bec*/ 	.word	0x0000a7a0


	//   ....[110]....
        /*0bf0*/ 	.word	0x0000a7b0


	//   ....[111]....
        /*0bf4*/ 	.word	0x0000a7c0


	//   ....[112]....
        /*0bf8*/ 	.word	0x0000a7d0


	//   ....[113]....
        /*0bfc*/ 	.word	0x0000a7e0


	//   ....[114]....
        /*0c00*/ 	.word	0x0000a7f0


	//   ....[115]....
        /*0c04*/ 	.word	0x0000abb0


	//   ....[116]....
        /*0c08*/ 	.word	0x0000abd0


	//   ....[117]....
        /*0c0c*/ 	.word	0x0000ac60


	//   ....[118]....
        /*0c10*/ 	.word	0x0000ac70


	//   ....[119]....
        /*0c14*/ 	.word	0x0000acf0


	//   ....[120]....
        /*0c18*/ 	.word	0x0000ad10


	//   ....[121]....
        /*0c1c*/ 	.word	0x0000ad90


	//   ....[122]....
        /*0c20*/ 	.word	0x0000ada0


	//   ....[123]....
        /*0c24*/ 	.word	0x0000ae20


	//   ....[124]....
        /*0c28*/ 	.word	0x0000ae40


	//   ....[125]....
        /*0c2c*/ 	.word	0x0000aec0


	//   ....[126]....
        /*0c30*/ 	.word	0x0000aed0


	//   ....[127]....
        /*0c34*/ 	.word	0x0000af50


	//   ....[128]....
        /*0c38*/ 	.word	0x0000af70


	//   ....[129]....
        /*0c3c*/ 	.word	0x0000aff0


	//   ....[130]....
        /*0c40*/ 	.word	0x0000b000


	//   ....[131]....
        /*0c44*/ 	.word	0x0000b2a0


	//   ....[132]....
        /*0c48*/ 	.word	0x0000b2c0


	//   ....[133]....
        /*0c4c*/ 	.word	0x0000b610


	//   ....[134]....
        /*0c50*/ 	.word	0x0000b620


	//   ....[135]....
        /*0c54*/ 	.word	0x0000b970


	//   ....[136]....
        /*0c58*/ 	.word	0x0000b990


	//   ....[137]....
        /*0c5c*/ 	.word	0x0000bce0


	//   ....[138]....
        /*0c60*/ 	.word	0x0000bcf0


	//   ....[139]....
        /*0c64*/ 	.word	0x0000c7a0


	//   ....[140]....
        /*0c68*/ 	.word	0x0000c7c0


	//   ....[141]....
        /*0c6c*/ 	.word	0x0000c860


	//   ....[142]....
        /*0c70*/ 	.word	0x0000c870


	//   ....[143]....
        /*0c74*/ 	.word	0x0000c8f0


	//   ....[144]....
        /*0c78*/ 	.word	0x0000c910


	//   ....[145]....
        /*0c7c*/ 	.word	0x0000c990


	//   ....[146]....
        /*0c80*/ 	.word	0x0000c9a0


	//   ....[147]....
        /*0c84*/ 	.word	0x0000ca20


	//   ....[148]....
        /*0c88*/ 	.word	0x0000ca40


	//   ....[149]....
        /*0c8c*/ 	.word	0x0000cac0


	//   ....[150]....
        /*0c90*/ 	.word	0x0000cad0


	//   ....[151]....
        /*0c94*/ 	.word	0x0000cb50


	//   ....[152]....
        /*0c98*/ 	.word	0x0000cb70


	//   ....[153]....
        /*0c9c*/ 	.word	0x0000cbf0


	//   ....[154]....
        /*0ca0*/ 	.word	0x0000cc00


	//   ....[155]....
        /*0ca4*/ 	.word	0x0000cd60


	//   ....[156]....
        /*0ca8*/ 	.word	0x0000cd80


	//   ....[157]....
        /*0cac*/ 	.word	0x0000ceb0


	//   ....[158]....
        /*0cb0*/ 	.word	0x0000cef0


	//   ....[159]....
        /*0cb4*/ 	.word	0x0000cf20


	//   ....[160]....
        /*0cb8*/ 	.word	0x0000cf50


	//   ....[161]....
        /*0cbc*/ 	.word	0x0000cf80


	//   ....[162]....
        /*0cc0*/ 	.word	0x0000cfb0


	//   ....[163]....
        /*0cc4*/ 	.word	0x0000d110


	//   ....[164]....
        /*0cc8*/ 	.word	0x0000d150


	//   ....[165]....
        /*0ccc*/ 	.word	0x0000d180


	//   ....[166]....
        /*0cd0*/ 	.word	0x0000d1b0


	//   ....[167]....
        /*0cd4*/ 	.word	0x0000d1e0


	//   ....[168]....
        /*0cd8*/ 	.word	0x0000d210


	//   ....[169]....
        /*0cdc*/ 	.word	0x0000d2a0


	//   ....[170]....
        /*0ce0*/ 	.word	0x0000d2d0


	//   ....[171]....
        /*0ce4*/ 	.word	0x0000d2e0


	//   ....[172]....
        /*0ce8*/ 	.word	0x0000d340


	//   ....[173]....
        /*0cec*/ 	.word	0x0000d920


	//   ....[174]....
        /*0cf0*/ 	.word	0x0000d980


	//   ....[175]....
        /*0cf4*/ 	.word	0x0000d9d0


	//   ....[176]....
        /*0cf8*/ 	.word	0x0000da20


	//   ....[177]....
        /*0cfc*/ 	.word	0x0000da70


	//   ....[178]....
        /*0d00*/ 	.word	0x0000dae0


	//   ....[179]....
        /*0d04*/ 	.word	0x0000db30


	//   ....[180]....
        /*0d08*/ 	.word	0x0000db90


	//   ....[181]....
        /*0d0c*/ 	.word	0x0000dc00


	//   ....[182]....
        /*0d10*/ 	.word	0x0000dc60


	//   ....[183]....
        /*0d14*/ 	.word	0x0000dcd0


	//   ....[184]....
        /*0d18*/ 	.word	0x0000dd40


	//   ....[185]....
        /*0d1c*/ 	.word	0x0000ddb0


	//   ....[186]....
        /*0d20*/ 	.word	0x0000de10


	//   ....[187]....
        /*0d24*/ 	.word	0x0000de80


	//   ....[188]....
        /*0d28*/ 	.word	0x0000def0


	//   ....[189]....
        /*0d2c*/ 	.word	0x0000df60


	//   ....[190]....
        /*0d30*/ 	.word	0x0000dfc0


	//   ....[191]....
        /*0d34*/ 	.word	0x0000e030


	//   ....[192]....
        /*0d38*/ 	.word	0x0000e0a0


	//   ....[193]....
        /*0d3c*/ 	.word	0x0000e110


	//   ....[194]....
        /*0d40*/ 	.word	0x0000e170


	//   ....[195]....
        /*0d44*/ 	.word	0x0000e1e0


	//   ....[196]....
        /*0d48*/ 	.word	0x0000e250


	//   ....[197]....
        /*0d4c*/ 	.word	0x0000e2c0


	//   ....[198]....
        /*0d50*/ 	.word	0x0000e320


	//   ....[199]....
        /*0d54*/ 	.word	0x0000e390


	//   ....[200]....
        /*0d58*/ 	.word	0x0000e400


	//   ....[201]....
        /*0d5c*/ 	.word	0x0000e4d0


	//   ....[202]....
        /*0d60*/ 	.word	0x0000e530


	//   ....[203]....
        /*0d64*/ 	.word	0x0000e610


	//   ....[204]....
        /*0d68*/ 	.word	0x0000e670


	//   ....[205]....
        /*0d6c*/ 	.word	0x0000e750


	//   ....[206]....
        /*0d70*/ 	.word	0x0000e7b0


	//   ....[207]....
        /*0d74*/ 	.word	0x0000e890


	//   ....[208]....
        /*0d78*/ 	.word	0x0000e8f0


	//   ....[209]....
        /*0d7c*/ 	.word	0x0000e950


	//   ....[210]....
        /*0d80*/ 	.word	0x0000e9b0


	//   ....[211]....
        /*0d84*/ 	.word	0x0000ea00


	//   ....[212]....
        /*0d88*/ 	.word	0x0000ea50


	//   ....[213]....
        /*0d8c*/ 	.word	0x0000eaa0


	//   ....[214]....
        /*0d90*/ 	.word	0x0000eaf0


	//   ....[215]....
        /*0d94*/ 	.word	0x0000eb40


	//   ....[216]....
        /*0d98*/ 	.word	0x0000eb90


	//   ....[217]....
        /*0d9c*/ 	.word	0x0000ec00


	//   ....[218]....
        /*0da0*/ 	.word	0x0000ec70


	//   ....[219]....
        /*0da4*/ 	.word	0x0000ece0


	//   ....[220]....
        /*0da8*/ 	.word	0x0000edc0


	//   ....[221]....
        /*0dac*/ 	.word	0x0000ee20


	//   ....[222]....
        /*0db0*/ 	.word	0x0000ef00


	//   ....[223]....
        /*0db4*/ 	.word	0x0000ef60


	//   ....[224]....
        /*0db8*/ 	.word	0x0000f040


	//   ....[225]....
        /*0dbc*/ 	.word	0x0000f0a0


	//   ....[226]....
        /*0dc0*/ 	.word	0x0000f180


	//   ....[227]....
        /*0dc4*/ 	.word	0x0000f1e0


	//   ....[228]....
        /*0dc8*/ 	.word	0x0000f230


	//   ....[229]....
        /*0dcc*/ 	.word	0x0000f270


	//   ....[230]....
        /*0dd0*/ 	.word	0x0000f2c0


	//   ....[231]....
        /*0dd4*/ 	.word	0x0000f300


	//   ....[232]....
        /*0dd8*/ 	.word	0x0000f350


	//   ....[233]....
        /*0ddc*/ 	.word	0x0000f390


	//   ....[234]....
        /*0de0*/ 	.word	0x0000f3e0


	//   ....[235]....
        /*0de4*/ 	.word	0x0000f420


	//   ....[236]....
        /*0de8*/ 	.word	0x0000f480


	//   ....[237]....
        /*0dec*/ 	.word	0x0000f4d0


	//   ....[238]....
        /*0df0*/ 	.word	0x0000f520


	//   ....[239]....
        /*0df4*/ 	.word	0x0000f570


	//   ....[240]....
        /*0df8*/ 	.word	0x0000f5c0


	//   ....[241]....
        /*0dfc*/ 	.word	0x0000f610


	//   ....[242]....
        /*0e00*/ 	.word	0x0000f660


	//   ....[243]....
        /*0e04*/ 	.word	0x0000f6b0


	//   ....[244]....
        /*0e08*/ 	.word	0x0000f720


	//   ....[245]....
        /*0e0c*/ 	.word	0x0000f790


	//   ....[246]....
        /*0e10*/ 	.word	0x0000f800


	//   ....[247]....
        /*0e14*/ 	.word	0x0000f860


	//   ....[248]....
        /*0e18*/ 	.word	0x0000f8d0


	//   ....[249]....
        /*0e1c*/ 	.word	0x0000f940


	//   ....[250]....
        /*0e20*/ 	.word	0x0000f9b0


	//   ....[251]....
        /*0e24*/ 	.word	0x0000fa10


	//   ....[252]....
        /*0e28*/ 	.word	0x0000fa80


	//   ....[253]....
        /*0e2c*/ 	.word	0x0000faf0


	//   ....[254]....
        /*0e30*/ 	.word	0x0000fb60


	//   ....[255]....
        /*0e34*/ 	.word	0x0000fbc0


	//   ....[0]....
        /*0e38*/ 	.word	0x0000fc30


	//   ....[1]....
        /*0e3c*/ 	.word	0x0000fca0


	//   ....[2]....
        /*0e40*/ 	.word	0x0000fd10


	//   ....[3]....
        /*0e44*/ 	.word	0x0000fd70


	//   ....[4]....
        /*0e48*/ 	.word	0x0000fde0


	//   ....[5]....
        /*0e4c*/ 	.word	0x0000fe50


	//   ....[6]....
        /*0e50*/ 	.word	0x0000fec0


	//   ....[7]....
        /*0e54*/ 	.word	0x0000ff20


	//   ....[8]....
        /*0e58*/ 	.word	0x0000ff90


	//   ....[9]....
        /*0e5c*/ 	.word	0x00010000


	//   ....[10]....
        /*0e60*/ 	.word	0x00010070


	//   ....[11]....
        /*0e64*/ 	.word	0x000100d0


	//   ....[12]....
        /*0e68*/ 	.word	0x00010140


	//   ....[13]....
        /*0e6c*/ 	.word	0x000101b0


	//   ....[14]....
        /*0e70*/ 	.word	0x00010220


	//   ....[15]....
        /*0e74*/ 	.word	0x00010280


	//   ....[16]....
        /*0e78*/ 	.word	0x000102f0


	//   ....[17]....
        /*0e7c*/ 	.word	0x00010360


	//   ....[18]....
        /*0e80*/ 	.word	0x000103d0


	//   ....[19]....
        /*0e84*/ 	.word	0x00010430


	//   ....[20]....
        /*0e88*/ 	.word	0x000104a0


	//   ....[21]....
        /*0e8c*/ 	.word	0x00010510


	//   ....[22]....
        /*0e90*/ 	.word	0x00010580


	//   ....[23]....
        /*0e94*/ 	.word	0x000105e0


	//   ....[24]....
        /*0e98*/ 	.word	0x00010650


	//   ....[25]....
        /*0e9c*/ 	.word	0x000106c0


	//   ....[26]....
        /*0ea0*/ 	.word	0x00010730


	//   ....[27]....
        /*0ea4*/ 	.word	0x00010790


	//   ....[28]....
        /*0ea8*/ 	.word	0x00010800


	//   ....[29]....
        /*0eac*/ 	.word	0x00010870


	//   ....[30]....
        /*0eb0*/ 	.word	0x000108c0


	//   ....[31]....
        /*0eb4*/ 	.word	0x00010900


	//   ....[32]....
        /*0eb8*/ 	.word	0x00010950


	//   ....[33]....
        /*0ebc*/ 	.word	0x000109a0


	//   ....[34]....
        /*0ec0*/ 	.word	0x000109f0


	//   ....[35]....
        /*0ec4*/ 	.word	0x00010a60


	//   ....[36]....
        /*0ec8*/ 	.word	0x00010ab0


	//   ....[37]....
        /*0ecc*/ 	.word	0x00010b00


	//   ....[38]....
        /*0ed0*/ 	.word	0x00010b50


	//   ....[39]....
        /*0ed4*/ 	.word	0x00010ba0


	//   ....[40]....
        /*0ed8*/ 	.word	0x00010bf0


	//   ....[41]....
        /*0edc*/ 	.word	0x00010c60


	//   ....[42]....
        /*0ee0*/ 	.word	0x00010cb0


	//   ....[43]....
        /*0ee4*/ 	.word	0x00010d10


	//   ....[44]....
        /*0ee8*/ 	.word	0x00010d70


	//   ....[45]....
        /*0eec*/ 	.word	0x00010de0


	//----- nvinfo : EIATTR_EXIT_INSTR_OFFSETS
	.align		4
.L_430:
        /*0ef0*/ 	.byte	0x04, 0x1c
        /*0ef2*/ 	.short	(.L_432 - .L_431)


	//   ....[0]....
.L_431:
        /*0ef4*/ 	.word	0x00000c10


	//   ....[1]....
        /*0ef8*/ 	.word	0x0000d8e0


	//----- nvinfo : EIATTR_MAX_THREADS
	.align		4
.L_432:
        /*0efc*/ 	.byte	0x04, 0x05
        /*0efe*/ 	.short	(.L_434 - .L_433)
.L_433:
        /*0f00*/ 	.word	0x00000080
        /*0f04*/ 	.word	0x00000001
        /*0f08*/ 	.word	0x00000001


	//----- nvinfo : EIATTR_CRS_STACK_SIZE
	.align		4
.L_434:
        /*0f0c*/ 	.byte	0x04, 0x1e
        /*0f0e*/ 	.short	(.L_436 - .L_435)
.L_435:
        /*0f10*/ 	.word	0x00000000
.L_436:


//--------------------- .nv.info._ZN7cutlass13device_kernelIN5flash19enable_sm80_to_sm89INS1_16FlashAttnFwdSm80INS1_25CollectiveMainloopFwdSm80ILi4ELi1ELb0EN4cute5tupleIJNS5_1CILi128EEENS7_ILi80EEENS7_ILi64EEEEEELi64ENS_10bfloat16_tEfNS_4arch4Sm80ELb0ELb0ELb0ELb1ELb1ELb1ELb1ELb1EEENS1_21CollectiveEpilogueFwdINS6_IJS8_SA_S9_EEENS6_IJNS7_ILi1EEESI_SI_EEESC_SE_Li128ELb1ELb1ELb1ELb0EEENS1_36VarlenDynamicPersistentTileSchedulerILi128ELi80ELi128ELi128ELb1ELb1ELb0ELb0ELb1ELb1EEEEEEEEEvNT_6ParamsE --------------------------
	.section	.nv.info._ZN7cutlass13device_kernelIN5flash19enable_sm80_to_sm89INS1_16FlashAttnFwdSm80INS1_25CollectiveMainloopFwdSm80ILi4ELi1ELb0EN4cute5tupleIJNS5_1CILi128EEENS7_ILi80EEENS7_ILi64EEEEEELi64ENS_10bfloat16_tEfNS_4arch4Sm80ELb0ELb0ELb0ELb1ELb1ELb1ELb1ELb1EEENS1_21CollectiveEpilogueFwdINS6_IJS8_SA_S9_EEENS6_IJNS7_ILi1EEESI_SI_EEESC_SE_Li128ELb1ELb1ELb1ELb0EEENS1_36VarlenDynamicPersistentTileSchedulerILi128ELi80ELi128ELi128ELb1ELb1ELb0ELb0ELb1ELb1EEEEEEEEEvNT_6ParamsE,"",@"SHT_CUDA_INFO"
	.sectionflags	@""
	.align	4


	//----- nvinfo : EIATTR_CUDA_API_VERSION
	.align		4
        /*0000*/ 	.byte	0x04, 0x37
        /*0002*/ 	.short	(.L_438 - .L_437)
.L_437:
        /*0004*/ 	.word	0x00000082


	//----- nvinfo : EIATTR_SW2861232_WAR
	.align		4
.L_438:
        /*0008*/ 	.byte	0x01, 0x35
	.zero		2


	//----- nvinfo : EIATTR_PARAM_CBANK
	.align		4
        /*000c*/ 	.byte	0x04, 0x0a
        /*000e*/ 	.short	(.L_440 - .L_439)
	.align		4
.L_439:
        /*0010*/ 	.word	index@(.nv.constant0._ZN7cutlass13device_kernelIN5flash19enable_sm80_to_sm89INS1_16FlashAttnFwdSm80INS1_25CollectiveMainloopFwdSm80ILi4ELi1ELb0EN4cute5tupleIJNS5_1CILi128EEENS7_ILi80EEENS7_ILi64EEEEEELi64ENS_10bfloat16_tEfNS_4arch4Sm80ELb0ELb0ELb0ELb1ELb1ELb1ELb1ELb1EEENS1_21CollectiveEpilogueFwdINS6_IJS8_SA_S9_EEENS6_IJNS7_ILi1EEESI_SI_EEESC_SE_Li128ELb1ELb1ELb1ELb0EEENS1_36VarlenDynamicPersistentTileSchedulerILi128ELi80ELi128ELi128ELb1ELb1ELb0ELb0ELb1ELb1EEEEEEEEEvNT_6ParamsE)
        /*0014*/ 	.short	0x0160
        /*0016*/ 	.short	0x0438


	//----- nvinfo : EIATTR_CBANK_PARAM_SIZE
	.align		4
.L_440:
        /*0018*/ 	.byte	0x03, 0x19
        /*001a*/ 	.short	0x0438


	//----- nvinfo : EIATTR_KPARAM_INFO
	.align		4
        /*001c*/ 	.byte	0x04, 0x17
        /*001e*/ 	.short	(.L_442 - .L_441)
.L_441:
        /*0020*/ 	.word	0x00000000
        /*0024*/ 	.short	0x0000
        /*0026*/ 	.short	0x0000
        /*0028*/ 	.byte	0x00, 0xf0, 0xe1, 0x10


	//----- nvinfo : EIATTR_MAXREG_COUNT
	.align		4
.L_442:
        /*002c*/ 	.byte	0x03, 0x1b
        /*002e*/ 	.short	0x00ff


	//----- nvinfo : EIATTR_NUM_BARRIERS
	.align		4
        /*0030*/ 	.byte	0x02, 0x4c
        /*0032*/ 	.byte	0x06
	.zero		1


	//----- nvinfo : EIATTR_ANNOTATIONS
	.align		4
        /*0034*/ 	.byte	0x04, 0x55
        /*0036*/ 	.short	(.L_444 - .L_443)


	//   ....[0]....
.L_443:
        /* <DEDUP_REMOVED lines=116> */


	//----- nvinfo : EIATTR_MERCURY_ISA_VERSION
	.align		4
.L_444:
        /*0768*/ 	.byte	0x03, 0x5f
        /*076a*/ 	.short	0x0000


	//----- nvinfo : EIATTR_INT_WARP_WIDE_INSTR_OFFSETS
	.align		4
        /*076c*/ 	.byte	0x04, 0x31
        /*076e*/ 	.short	(.L_446 - .L_445)


	//   ....[0]....
.L_445:
        /*0770*/ 	.word	0x000134c0


	//   ....[1]....
        /*0774*/ 	.word	0x00013540


	//----- nvinfo : EIATTR_COOP_GROUP_MASK_REGIDS
	.align		4
.L_446:
        /*0778*/ 	.byte	0x04, 0x29
        /*077a*/ 	.short	(.L_448 - .L_447)


	//   ....[0]....
.L_447:
        /*077c*/ 	.word	0xffffffff


	//   ....[1]....
        /*0780*/ 	.word	0xffffffff


	//   ....[2]....
        /*0784*/ 	.word	0xffffffff


	//   ....[3]....
        /*0788*/ 	.word	0xffffffff


	//   ....[4]....
        /*078c*/ 	.word	0xffffffff


	//   ....[5]....
        /*0790*/ 	.word	0xffffffff


	//   ....[6]....
        /*0794*/ 	.word	0xffffffff


	//   ....[7]....
        /*0798*/ 	.word	0xffffffff


	//   ....[8]....
        /*079c*/ 	.word	0xffffffff


	//   ....[9]....
        /*07a0*/ 	.word	0xffffffff


	//   ....[10]....
        /*07a4*/ 	.word	0xffffffff


	//   ....[11]....
        /*07a8*/ 	.word	0xffffffff


	//   ....[12]....
        /*07ac*/ 	.word	0xffffffff


	//   ....[13]....
        /*07b0*/ 	.word	0xffffffff


	//   ....[14]....
        /*07b4*/ 	.word	0xffffffff


	//   ....[15]....
        /*07b8*/ 	.word	0xffffffff


	//   ....[16]....
        /*07bc*/ 	.word	0xffffffff


	//   ....[17]....
        /*07c0*/ 	.word	0xffffffff


	//   ....[18]....
        /*07c4*/ 	.word	0xffffffff


	//   ....[19]....
        /*07c8*/ 	.word	0xffffffff


	//   ....[20]....
        /*07cc*/ 	.word	0xffffffff


	//   ....[21]....
        /*07d0*/ 	.word	0xffffffff


	//   ....[22]....
        /*07d4*/ 	.word	0xffffffff


	//   ....[23]....
        /*07d8*/ 	.word	0xffffffff


	//   ....[24]....
        /*07dc*/ 	.word	0xffffffff


	//   ....[25]....
        /*07e0*/ 	.word	0xffffffff


	//   ....[26]....
        /*07e4*/ 	.word	0xffffffff


	//   ....[27]....
        /*07e8*/ 	.word	0xffffffff


	//   ....[28]....
        /*07ec*/ 	.word	0xffffffff


	//   ....[29]....
        /*07f0*/ 	.word	0xffffffff


	//   ....[30]....
        /*07f4*/ 	.word	0xffffffff


	//   ....[31]....
        /*07f8*/ 	.word	0xffffffff


	//   ....[32]....
        /*07fc*/ 	.word	0xffffffff


	//   ....[33]....
        /*0800*/ 	.word	0xffffffff


	//   ....[34]....
        /*0804*/ 	.word	0xffffffff


	//   ....[35]....
        /*0808*/ 	.word	0xffffffff


	//   ....[36]....
        /*080c*/ 	.word	0xffffffff


	//   ....[37]....
        /*0810*/ 	.word	0xffffffff


	//   ....[38]....
        /*0814*/ 	.word	0xffffffff


	//   ....[39]....
        /*0818*/ 	.word	0xffffffff


	//   ....[40]....
        /*081c*/ 	.word	0xffffffff


	//   ....[41]....
        /*0820*/ 	.word	0xffffffff


	//   ....[42]....
        /*0824*/ 	.word	0xffffffff


	//   ....[43]....
        /*0828*/ 	.word	0xffffffff


	//   ....[44]....
        /*082c*/ 	.word	0xffffffff


	//   ....[45]....
        /*0830*/ 	.word	0xffffffff


	//   ....[46]....
        /*0834*/ 	.word	0xffffffff


	//   ....[47]....
        /*0838*/ 	.word	0xffffffff


	//   ....[48]....
        /*083c*/ 	.word	0xffffffff


	//   ....[49]....
        /*0840*/ 	.word	0xffffffff


	//   ....[50]....
        /*0844*/ 	.word	0xffffffff


	//   ....[51]....
        /*0848*/ 	.word	0xffffffff


	//   ....[52]....
        /*084c*/ 	.word	0xffffffff


	//   ....[53]....
        /*0850*/ 	.word	0xffffffff


	//   ....[54]....
        /*0854*/ 	.word	0xffffffff


	//   ....[55]....
        /*0858*/ 	.word	0xffffffff


	//   ....[56]....
        /*085c*/ 	.word	0xffffffff


	//   ....[57]....
        /*0860*/ 	.word	0xffffffff


	//   ....[58]....
        /*0864*/ 	.word	0xffffffff


	//   ....[59]....
        /*0868*/ 	.word	0xffffffff


	//   ....[60]....
        /*086c*/ 	.word	0xffffffff


	//   ....[61]....
        /*0870*/ 	.word	0xffffffff


	//   ....[62]....
        /*0874*/ 	.word	0xffffffff


	//   ....[63]....
        /*0878*/ 	.word	0xffffffff


	//   ....[64]....
        /*087c*/ 	.word	0xffffffff


	//   ....[65]....
        /*0880*/ 	.word	0xffffffff


	//   ....[66]....
        /*0884*/ 	.word	0xffffffff


	//   ....[67]....
        /*0888*/ 	.word	0xffffffff


	//   ....[68]....
        /*088c*/ 	.word	0xffffffff


	//   ....[69]....
        /*0890*/ 	.word	0xffffffff


	//   ....[70]....
        /*0894*/ 	.word	0xffffffff


	//   ....[71]....
        /*0898*/ 	.word	0xffffffff


	//   ....[72]....
        /*089c*/ 	.word	0xffffffff


	//   ....[73]....
        /*08a0*/ 	.word	0xffffffff


	//   ....[74]....
        /*08a4*/ 	.word	0xffffffff


	//   ....[75]....
        /*08a8*/ 	.word	0xffffffff


	//   ....[76]....
        /*08ac*/ 	.word	0xffffffff


	//   ....[77]....
        /*08b0*/ 	.word	0xffffffff


	//   ....[78]....
        /*08b4*/ 	.word	0xffffffff


	//   ....[79]....
        /*08b8*/ 	.word	0xffffffff


	//   ....[80]....
        /*08bc*/ 	.word	0xffffffff


	//   ....[81]....
        /*08c0*/ 	.word	0xffffffff


	//   ....[82]....
        /*08c4*/ 	.word	0xffffffff


	//   ....[83]....
        /*08c8*/ 	.word	0xffffffff


	//   ....[84]....
        /*08cc*/ 	.word	0xffffffff


	//   ....[85]....
        /*08d0*/ 	.word	0xffffffff


	//   ....[86]....
        /*08d4*/ 	.word	0xffffffff


	//   ....[87]....
        /*08d8*/ 	.word	0xffffffff


	//   ....[88]....
        /*08dc*/ 	.word	0xffffffff


	//   ....[89]....
        /*08e0*/ 	.word	0xffffffff


	//   ....[90]....
        /*08e4*/ 	.word	0xffffffff


	//   ....[91]....
        /*08e8*/ 	.word	0xffffffff


	//   ....[92]....
        /*08ec*/ 	.word	0xffffffff


	//   ....[93]....
        /*08f0*/ 	.word	0xffffffff


	//   ....[94]....
        /*08f4*/ 	.word	0xffffffff


	//   ....[95]....
        /*08f8*/ 	.word	0xffffffff


	//   ....[96]....
        /*08fc*/ 	.word	0xffffffff


	//   ....[97]....
        /*0900*/ 	.word	0xffffffff


	//   ....[98]....
        /*0904*/ 	.word	0xffffffff


	//   ....[99]....
        /*0908*/ 	.word	0xffffffff


	//   ....[100]....
        /*090c*/ 	.word	0xffffffff


	//   ....[101]....
        /*0910*/ 	.word	0xffffffff


	//   ....[102]....
        /*0914*/ 	.word	0xffffffff


	//   ....[103]....
        /*0918*/ 	.word	0xffffffff


	//   ....[104]....
        /*091c*/ 	.word	0xffffffff


	//   ....[105]....
        /*0920*/ 	.word	0xffffffff


	//   ....[106]....
        /*0924*/ 	.word	0xffffffff


	//   ....[107]....
        /*0928*/ 	.word	0xffffffff


	//   ....[108]....
        /*092c*/ 	.word	0xffffffff


	//   ....[109]....
        /*0930*/ 	.word	0xffffffff


	//   ....[110]....
        /*0934*/ 	.word	0xffffffff


	//   ....[111]....
        /*0938*/ 	.word	0xffffffff


	//   ....[112]....
        /*093c*/ 	.word	0xffffffff


	//   ....[113]....
        /*0940*/ 	.word	0xffffffff


	//   ....[114]....
        /*0944*/ 	.word	0xffffffff


	//   ....[115]....
        /*0948*/ 	.word	0xffffffff


	//   ....[116]....
        /*094c*/ 	.word	0xffffffff


	//   ....[117]....
        /*0950*/ 	.word	0xffffffff


	//   ....[118]....
        /*0954*/ 	.word	0xffffffff


	//   ....[119]....
        /*0958*/ 	.word	0xffffffff


	//   ....[120]....
        /*095c*/ 	.word	0xffffffff


	//   ....[121]....
        /*0960*/ 	.word	0xffffffff


	//   ....[122]....
        /*0964*/ 	.word	0xffffffff


	//   ....[123]....
        /*0968*/ 	.word	0xffffffff


	//   ....[124]....
        /*096c*/ 	.word	0xffffffff


	//   ....[125]....
        /*0970*/ 	.word	0xffffffff


	//   ....[126]....
        /*0974*/ 	.word	0xffffffff


	//   ....[127]....
        /*0978*/ 	.word	0xffffffff


	//   ....[128]....
        /*097c*/ 	.word	0xffffffff


	//   ....[129]....
        /*0980*/ 	.word	0xffffffff


	//   ....[130]....
        /*0984*/ 	.word	0xffffffff


	//   ....[131]....
        /*0988*/ 	.word	0xffffffff


	//   ....[132]....
        /*098c*/ 	.word	0xffffffff


	//   ....[133]....
        /*0990*/ 	.word	0xffffffff


	//   ....[134]....
        /*0994*/ 	.word	0xffffffff


	//   ....[135]....
        /*0998*/ 	.word	0xffffffff


	//   ....[136]....
        /*099c*/ 	.word	0xffffffff


	//   ....[137]....
        /*09a0*/ 	.word	0xffffffff


	//   ....[138]....
        /*09a4*/ 	.word	0xffffffff


	//   ....[139]....
        /*09a8*/ 	.word	0xffffffff


	//   ....[140]....
        /*09ac*/ 	.word	0xffffffff


	//   ....[141]....
        /*09b0*/ 	.word	0xffffffff


	//   ....[142]....
        /*09b4*/ 	.word	0xffffffff


	//   ....[143]....
        /*09b8*/ 	.word	0xffffffff


	//   ....[144]....
        /*09bc*/ 	.word	0xffffffff


	//   ....[145]....
        /*09c0*/ 	.word	0xffffffff


	//   ....[146]....
        /*09c4*/ 	.word	0xffffffff


	//   ....[147]....
        /*09c8*/ 	.word	0xffffffff


	//   ....[148]....
        /*09cc*/ 	.word	0xffffffff


	//   ....[149]....
        /*09d0*/ 	.word	0xffffffff


	//   ....[150]....
        /*09d4*/ 	.word	0xffffffff


	//   ....[151]....
        /*09d8*/ 	.word	0xffffffff


	//   ....[152]....
        /*09dc*/ 	.word	0xffffffff


	//   ....[153]....
        /*09e0*/ 	.word	0xffffffff


	//   ....[154]....
        /*09e4*/ 	.word	0xffffffff


	//   ....[155]....
        /*09e8*/ 	.word	0xffffffff


	//   ....[156]....
        /*09ec*/ 	.word	0xffffffff


	//   ....[157]....
        /*09f0*/ 	.word	0xffffffff


	//   ....[158]....
        /*09f4*/ 	.word	0xffffffff


	//   ....[159]....
        /*09f8*/ 	.word	0xffffffff


	//   ....[160]....
        /*09fc*/ 	.word	0xffffffff


	//   ....[161]....
        /*0a00*/ 	.word	0xffffffff


	//   ....[162]....
        /*0a04*/ 	.word	0xffffffff


	//   ....[163]....
        /*0a08*/ 	.word	0xffffffff


	//   ....[164]....
        /*0a0c*/ 	.word	0xffffffff


	//   ....[165]....
        /*0a10*/ 	.word	0xffffffff


	//   ....[166]....
        /*0a14*/ 	.word	0xffffffff


	//   ....[167]....
        /*0a18*/ 	.word	0xffffffff


	//   ....[168]....
        /*0a1c*/ 	.word	0xffffffff


	//   ....[169]....
        /*0a20*/ 	.word	0xffffffff


	//   ....[170]....
        /*0a24*/ 	.word	0xffffffff


	//   ....[171]....
        /*0a28*/ 	.word	0xffffffff


	//   ....[172]....
        /*0a2c*/ 	.word	0xffffffff


	//   ....[173]....
        /*0a30*/ 	.word	0xffffffff


	//   ....[174]....
        /*0a34*/ 	.word	0xffffffff


	//   ....[175]....
        /*0a38*/ 	.word	0xffffffff


	//   ....[176]....
        /*0a3c*/ 	.word	0xffffffff


	//   ....[177]....
        /*0a40*/ 	.word	0xffffffff


	//   ....[178]....
        /*0a44*/ 	.word	0xffffffff


	//   ....[179]....
        /*0a48*/ 	.word	0xffffffff


	//   ....[180]....
        /*0a4c*/ 	.word	0xffffffff


	//   ....[181]....
        /*0a50*/ 	.word	0xffffffff


	//   ....[182]....
        /*0a54*/ 	.word	0xffffffff


	//   ....[183]....
        /*0a58*/ 	.word	0xffffffff


	//   ....[184]....
        /*0a5c*/ 	.word	0xffffffff


	//   ....[185]....
        /*0a60*/ 	.word	0xffffffff


	//   ....[186]....
        /*0a64*/ 	.word	0xffffffff


	//   ....[187]....
        /*0a68*/ 	.word	0xffffffff


	//   ....[188]....
        /*0a6c*/ 	.word	0xffffffff


	//   ....[189]....
        /*0a70*/ 	.word	0xffffffff


	//   ....[190]....
        /*0a74*/ 	.word	0xffffffff


	//   ....[191]....
        /*0a78*/ 	.word	0xffffffff


	//   ....[192]....
        /*0a7c*/ 	.word	0xffffffff


	//   ....[193]....
        /*0a80*/ 	.word	0xffffffff


	//   ....[194]....
        /*0a84*/ 	.word	0xffffffff


	//   ....[195]....
        /*0a88*/ 	.word	0xffffffff


	//   ....[196]....
        /*0a8c*/ 	.word	0xffffffff


	//   ....[197]....
        /*0a90*/ 	.word	0xffffffff


	//   ....[198]....
        /*0a94*/ 	.word	0xffffffff


	//   ....[199]....
        /*0a98*/ 	.word	0xffffffff


	//   ....[200]....
        /*0a9c*/ 	.word	0xffffffff


	//   ....[201]....
        /*0aa0*/ 	.word	0xffffffff


	//   ....[202]....
        /*0aa4*/ 	.word	0xffffffff


	//   ....[203]....
        /*0aa8*/ 	.word	0xffffffff


	//   ....[204]....
        /*0aac*/ 	.word	0xffffffff


	//   ....[205]....
        /*0ab0*/ 	.word	0xffffffff


	//   ....[206]....
        /*0ab4*/ 	.word	0xffffffff


	//   ....[207]....
        /*0ab8*/ 	.word	0xffffffff


	//   ....[208]....
        /*0abc*/ 	.word	0xffffffff


	//   ....[209]....
        /*0ac0*/ 	.word	0xffffffff


	//   ....[210]....
        /*0ac4*/ 	.word	0xffffffff


	//   ....[211]....
        /*0ac8*/ 	.word	0xffffffff


	//   ....[212]....
        /*0acc*/ 	.word	0xffffffff


	//   ....[213]....
        /*0ad0*/ 	.word	0xffffffff


	//   ....[214]....
        /*0ad4*/ 	.word	0xffffffff


	//   ....[215]....
        /*0ad8*/ 	.word	0xffffffff


	//   ....[216]....
        /*0adc*/ 	.word	0xffffffff


	//   ....[217]....
        /*0ae0*/ 	.word	0xffffffff


	//   ....[218]....
        /*0ae4*/ 	.word	0xffffffff


	//   ....[219]....
        /*0ae8*/ 	.word	0xffffffff


	//   ....[220]....
        /*0aec*/ 	.word	0xffffffff


	//   ....[221]....
        /*0af0*/ 	.word	0xffffffff


	//   ....[222]....
        /*0af4*/ 	.word	0xffffffff


	//   ....[223]....
        /*0af8*/ 	.word	0xffffffff


	//   ....[224]....
        /*0afc*/ 	.word	0xffffffff


	//   ....[225]....
        /*0b00*/ 	.word	0xffffffff


	//   ....[226]....
        /*0b04*/ 	.word	0xffffffff


	//   ....[227]....
        /*0b08*/ 	.word	0xffffffff


	//   ....[228]....
        /*0b0c*/ 	.word	0xffffffff


	//   ....[229]....
        /*0b10*/ 	.word	0xffffffff


	//   ....[230]....
        /*0b14*/ 	.word	0xffffffff


	//   ....[231]....
        /*0b18*/ 	.word	0xffffffff


	//   ....[232]....
        /*0b1c*/ 	.word	0xffffffff


	//   ....[233]....
        /*0b20*/ 	.word	0xffffffff


	//   ....[234]....
        /*0b24*/ 	.word	0xffffffff


	//   ....[235]....
        /*0b28*/ 	.word	0xffffffff


	//   ....[236]....
        /*0b2c*/ 	.word	0xffffffff


	//   ....[237]....
        /*0b30*/ 	.word	0xffffffff


	//   ....[238]....
        /*0b34*/ 	.word	0xffffffff


	//   ....[239]....
        /*0b38*/ 	.word	0xffffffff


	//   ....[240]....
        /*0b3c*/ 	.word	0xffffffff


	//   ....[241]....
        /*0b40*/ 	.word	0xffffffff


	//   ....[242]....
        /*0b44*/ 	.word	0xffffffff


	//   ....[243]....
        /*0b48*/ 	.word	0xffffffff


	//   ....[244]....
        /*0b4c*/ 	.word	0xffffffff


	//   ....[245]....
        /*0b50*/ 	.word	0xffffffff


	//   ....[246]....
        /*0b54*/ 	.word	0xffffffff


	//   ....[247]....
        /*0b58*/ 	.word	0xffffffff


	//   ....[248]....
        /*0b5c*/ 	.word	0xffffffff


	//   ....[249]....
        /*0b60*/ 	.word	0xffffffff


	//   ....[250]....
        /*0b64*/ 	.word	0xffffffff


	//   ....[251]....
        /*0b68*/ 	.word	0xffffffff


	//   ....[252]....
        /*0b6c*/ 	.word	0xffffffff


	//   ....[253]....
        /*0b70*/ 	.word	0xffffffff


	//   ....[254]....
        /*0b74*/ 	.word	0xffffffff


	//   ....[255]....
        /*0b78*/ 	.word	0xffffffff


	//   ....[0]....
        /*0b7c*/ 	.word	0xffffffff


	//   ....[1]....
        /*0b80*/ 	.word	0xffffffff


	//   ....[2]....
        /*0b84*/ 	.word	0xffffffff


	//   ....[3]....
        /*0b88*/ 	.word	0xffffffff


	//   ....[4]....
        /*0b8c*/ 	.word	0xffffffff


	//   ....[5]....
        /*0b90*/ 	.word	0xffffffff


	//   ....[6]....
        /*0b94*/ 	.word	0xffffffff


	//   ....[7]....
        /*0b98*/ 	.word	0xffffffff


	//   ....[8]....
        /*0b9c*/ 	.word	0xffffffff


	//   ....[9]....
        /*0ba0*/ 	.word	0xffffffff


	//   ....[10]....
        /*0ba4*/ 	.word	0xffffffff


	//   ....[11]....
        /*0ba8*/ 	.word	0xffffffff


	//   ....[12]....
        /*0bac*/ 	.word	0xffffffff


	//   ....[13]....
        /*0bb0*/ 	.word	0xffffffff


	//   ....[14]....
        /*0bb4*/ 	.word	0xffffffff


	//   ....[15]....
        /*0bb8*/ 	.word	0xffffffff


	//   ....[16]....
        /*0bbc*/ 	.word	0xffffffff


	//   ....[17]....
        /*0bc0*/ 	.word	0xffffffff


	//   ....[18]....
        /*0bc4*/ 	.word	0xffffffff


	//   ....[19]....
        /*0bc8*/ 	.word	0xffffffff


	//   ....[20]....
        /*0bcc*/ 	.word	0xffffffff


	//   ....[21]....
        /*0bd0*/ 	.word	0xffffffff


	//   ....[22]....
        /*0bd4*/ 	.word	0xffffffff


	//   ....[23]....
        /*0bd8*/ 	.word	0xffffffff


	//   ....[24]....
        /*0bdc*/ 	.word	0xffffffff


	//   ....[25]....
        /*0be0*/ 	.word	0xffffffff


	//   ....[26]....
        /*0be4*/ 	.word	0xffffffff


	//   ....[27]....
        /*0be8*/ 	.word	0xffffffff


	//   ....[28]....
        /*0bec*/ 	.word	0xffffffff


	//   ....[29]....
        /*0bf0*/ 	.word	0xffffffff


	//   ....[30]....
        /*0bf4*/ 	.word	0xffffffff


	//   ....[31]....
        /*0bf8*/ 	.word	0xffffffff


	//   ....[32]....
        /*0bfc*/ 	.word	0xffffffff


	//   ....[33]....
        /*0c00*/ 	.word	0xffffffff


	//   ....[34]....
        /*0c04*/ 	.word	0xffffffff


	//   ....[35]....
        /*0c08*/ 	.word	0xffffffff


	//   ....[36]....
        /*0c0c*/ 	.word	0xffffffff


	//   ....[37]....
        /*0c10*/ 	.word	0xffffffff


	//   ....[38]....
        /*0c14*/ 	.word	0xffffffff


	//   ....[39]....
        /*0c18*/ 	.word	0xffffffff


	//   ....[40]....
        /*0c1c*/ 	.word	0xffffffff


	//   ....[41]....
        /*0c20*/ 	.word	0xffffffff


	//   ....[42]....
        /*0c24*/ 	.word	0xffffffff


	//   ....[43]....
        /*0c28*/ 	.word	0xffffffff


	//   ....[44]....
        /*0c2c*/ 	.word	0xffffffff


	//   ....[45]....
        /*0c30*/ 	.word	0xffffffff


	//   ....[46]....
        /*0c34*/ 	.word	0xffffffff


	//   ....[47]....
        /*0c38*/ 	.word	0xffffffff


	//   ....[48]....
        /*0c3c*/ 	.word	0xffffffff


	//   ....[49]....
        /*0c40*/ 	.word	0xffffffff


	//   ....[50]....
        /*0c44*/ 	.word	0xffffffff


	//   ....[51]....
        /*0c48*/ 	.word	0xffffffff


	//   ....[52]....
        /*0c4c*/ 	.word	0xffffffff


	//   ....[53]....
        /*0c50*/ 	.word	0xffffffff


	//   ....[54]....
        /*0c54*/ 	.word	0xffffffff


	//   ....[55]....
        /*0c58*/ 	.word	0xffffffff


	//   ....[56]....
        /*0c5c*/ 	.word	0xffffffff


	//   ....[57]....
        /*0c60*/ 	.word	0xffffffff


	//   ....[58]....
        /*0c64*/ 	.word	0xffffffff


	//   ....[59]....
        /*0c68*/ 	.word	0xffffffff


	//   ....[60]....
        /*0c6c*/ 	.word	0xffffffff


	//   ....[61]....
        /*0c70*/ 	.word	0xffffffff


	//   ....[62]....
        /*0c74*/ 	.word	0xffffffff


	//   ....[63]....
        /*0c78*/ 	.word	0xffffffff


	//   ....[64]....
        /*0c7c*/ 	.word	0xffffffff


	//   ....[65]....
        /*0c80*/ 	.word	0xffffffff


	//   ....[66]....
        /*0c84*/ 	.word	0xffffffff


	//   ....[67]....
        /*0c88*/ 	.word	0xffffffff


	//   ....[68]....
        /*0c8c*/ 	.word	0xffffffff


	//   ....[69]....
        /*0c90*/ 	.word	0xffffffff


	//   ....[70]....
        /*0c94*/ 	.word	0xffffffff


	//   ....[71]....
        /*0c98*/ 	.word	0xffffffff


	//   ....[72]....
        /*0c9c*/ 	.word	0xffffffff


	//   ....[73]....
        /*0ca0*/ 	.word	0xffffffff


	//   ....[74]....
        /*0ca4*/ 	.word	0xffffffff


	//   ....[75]....
        /*0ca8*/ 	.word	0xffffffff


	//   ....[76]....
        /*0cac*/ 	.word	0xffffffff


	//   ....[77]....
        /*0cb0*/ 	.word	0xffffffff


	//----- nvinfo : EIATTR_COOP_GROUP_INSTR_OFFSETS
	.align		4
.L_448:
        /*0cb4*/ 	.byte	0x04, 0x28
        /*0cb6*/ 	.short	(.L_450 - .L_449)


	//   ....[0]....
.L_449:
        /*0cb8*/ 	.word	0x00000050


	//   ....[1]....
        /*0cbc*/ 	.word	0x00000200


	//   ....[2]....
        /*0cc0*/ 	.word	0x00000230


	//   ....[3]....
        /*0cc4*/ 	.word	0x00000260


	//   ....[4]....
        /*0cc8*/ 	.word	0x00000290


	//   ....[5]....
        /*0ccc*/ 	.word	0x000002c0


	//   ....[6]....
        /*0cd0*/ 	.word	0x000002f0


	//   ....[7]....
        /*0cd4*/ 	.word	0x00000460


	//   ....[8]....
        /*0cd8*/ 	.word	0x000004a0


	//   ....[9]....
        /*0cdc*/ 	.word	0x000004d0


	//   ....[10]....
        /*0ce0*/ 	.word	0x00000500


	//   ....[11]....
        /*0ce4*/ 	.word	0x00000530


	//   ....[12]....
        /*0ce8*/ 	.word	0x00000560


	//   ....[13]....
        /*0cec*/ 	.word	0x000005f0


	//   ....[14]....
        /*0cf0*/ 	.word	0x00000620


	//   ....[15]....
        /*0cf4*/ 	.word	0x00000640


	//   ....[16]....
        /*0cf8*/ 	.word	0x000006a0


	//   ....[17]....
        /*0cfc*/ 	.word	0x00003960


	//   ....[18]....
        /*0d00*/ 	.word	0x000039b0


	//   ....[19]....
        /*0d04*/ 	.word	0x000041a0


	//   ....[20]....
        /*0d08*/ 	.word	0x000041c0


	//   ....[21]....
        /*0d0c*/ 	.word	0x00004930


	//   ....[22]....
        /*0d10*/ 	.word	0x00004940


	//   ....[23]....
        /*0d14*/ 	.word	0x000051a0


	//   ....[24]....
        /*0d18*/ 	.word	0x000051d0


	//   ....[25]....
        /*0d1c*/ 	.word	0x00005e10


	//   ....[26]....
        /*0d20*/ 	.word	0x00005e40


	//   ....[27]....
        /*0d24*/ 	.word	0x00006600


	//   ....[28]....
        /*0d28*/ 	.word	0x00006620


	//   ....[29]....
        /*0d2c*/ 	.word	0x00006e00


	//   ....[30]....
        /*0d30*/ 	.word	0x00006e30


	//   ....[31]....
        /*0d34*/ 	.word	0x00006f60


	//   ....[32]....
        /*0d38*/ 	.word	0x00006f90


	//   ....[33]....
        /*0d3c*/ 	.word	0x00007080


	//   ....[34]....
        /*0d40*/ 	.word	0x000070a0


	//   ....[35]....
        /*0d44*/ 	.word	0x00007680


	//   ....[36]....
        /*0d48*/ 	.word	0x000076c0


	//   ....[37]....
        /*0d4c*/ 	.word	0x000077f0


	//   ....[38]....
        /*0d50*/ 	.word	0x00007820


	//   ....[39]....
        /*0d54*/ 	.word	0x00007910


	//   ....[40]....
        /*0d58*/ 	.word	0x00007940


	//   ....[41]....
        /*0d5c*/ 	.word	0x00008460


	//   ....[42]....
        /*0d60*/ 	.word	0x00008480


	//   ....[43]....
        /*0d64*/ 	.word	0x00008550


	//   ....[44]....
        /*0d68*/ 	.word	0x00008560


	//   ....[45]....
        /*0d6c*/ 	.word	0x00008630


	//   ....[46]....
        /*0d70*/ 	.word	0x00008650


	//   ....[47]....
        /*0d74*/ 	.word	0x00008720


	//   ....[48]....
        /*0d78*/ 	.word	0x00008730


	//   ....[49]....
        /*0d7c*/ 	.word	0x00008800


	//   ....[50]....
        /*0d80*/ 	.word	0x00008820


	//   ....[51]....
        /*0d84*/ 	.word	0x000088f0


	//   ....[52]....
        /*0d88*/ 	.word	0x00008900


	//   ....[53]....
        /*0d8c*/ 	.word	0x000089d0


	//   ....[54]....
        /*0d90*/ 	.word	0x000089f0


	//   ....[55]....
        /*0d94*/ 	.word	0x00008ac0


	//   ....[56]....
        /*0d98*/ 	.word	0x00008ad0


	//   ....[57]....
        /*0d9c*/ 	.word	0x00008f00


	//   ....[58]....
        /*0da0*/ 	.word	0x00008f10


	//   ....[59]....
        /*0da4*/ 	.word	0x00008f20


	//   ....[60]....
        /*0da8*/ 	.word	0x00008f30


	//   ....[61]....
        /*0dac*/ 	.word	0x00008f50


	//   ....[62]....
        /*0db0*/ 	.word	0x00008f60


	//   ....[63]....
        /*0db4*/ 	.word	0x00008f80


	//   ....[64]....
        /*0db8*/ 	.word	0x00008fa0


	//   ....[65]....
        /*0dbc*/ 	.word	0x000090a0


	//   ....[66]....
        /*0dc0*/ 	.word	0x000090b0


	//   ....[67]....
        /*0dc4*/ 	.word	0x000092b0


	//   ....[68]....
        /*0dc8*/ 	.word	0x000092f0


	//   ....[69]....
        /*0dcc*/ 	.word	0x00009300


	//   ....[70]....
        /*0dd0*/ 	.word	0x00009310


	//   ....[71]....
        /*0dd4*/ 	.word	0x0000abd0


	//   ....[72]....
        /*0dd8*/ 	.word	0x0000ac10


	//   ....[73]....
        /*0ddc*/ 	.word	0x0000ac30


	//   ....[74]....
        /*0de0*/ 	.word	0x0000ac40


	//   ....[75]....
        /*0de4*/ 	.word	0x0000c920


	//   ....[76]....
        /*0de8*/ 	.word	0x0000c960


	//   ....[77]....
        /*0dec*/ 	.word	0x0000c970


	//   ....[78]....
        /*0df0*/ 	.word	0x0000c990


	//   ....[79]....
        /*0df4*/ 	.word	0x0000c9b0


	//   ....[80]....
        /*0df8*/ 	.word	0x0000ca30


	//   ....[81]....
        /*0dfc*/ 	.word	0x0000ca70


	//   ....[82]....
        /*0e00*/ 	.word	0x0000ca90


	//   ....[83]....
        /*0e04*/ 	.word	0x0000cab0


	//   ....[84]....
        /*0e08*/ 	.word	0x0000cad0


	//   ....[85]....
        /*0e0c*/ 	.word	0x0000d2f0


	//   ....[86]....
        /*0e10*/ 	.word	0x0000d310


	//   ....[87]....
        /*0e14*/ 	.word	0x0000d330


	//   ....[88]....
        /*0e18*/ 	.word	0x0000d340


	//   ....[89]....
        /*0e1c*/ 	.word	0x0000d350


	//   ....[90]....
        /*0e20*/ 	.word	0x0000d360


	//   ....[91]....
        /*0e24*/ 	.word	0x0000d370


	//   ....[92]....
        /*0e28*/ 	.word	0x0000d380


	//   ....[93]....
        /*0e2c*/ 	.word	0x0000d3b0


	//   ....[94]....
        /*0e30*/ 	.word	0x0000d3e0


	//   ....[95]....
        /*0e34*/ 	.word	0x0000e060


	//   ....[96]....
        /*0e38*/ 	.word	0x0000e070


	//   ....[97]....
        /*0e3c*/ 	.word	0x0000e080


	//   ....[98]....
        /*0e40*/ 	.word	0x0000e090


	//   ....[99]....
        /*0e44*/ 	.word	0x0000e0c0


	//   ....[100]....
        /*0e48*/ 	.word	0x0000e0e0


	//   ....[101]....
        /*0e4c*/ 	.word	0x0000e100


	//   ....[102]....
        /*0e50*/ 	.word	0x0000e110


	//   ....[103]....
        /*0e54*/ 	.word	0x0000fc80


	//   ....[104]....
        /*0e58*/ 	.word	0x0000fcd0


	//   ....[105]....
        /*0e5c*/ 	.word	0x0000fd00


	//   ....[106]....
        /*0e60*/ 	.word	0x0000fd20


	//   ....[107]....
        /*0e64*/ 	.word	0x0000fd40


	//   ....[108]....
        /*0e68*/ 	.word	0x0000fd60


	//   ....[109]....
        /*0e6c*/ 	.word	0x0000fd80


	//   ....[110]....
        /*0e70*/ 	.word	0x0000fda0


	//   ....[111]....
        /*0e74*/ 	.word	0x0000fdd0


	//   ....[112]....
        /*0e78*/ 	.word	0x0000ff00


	//   ....[113]....
        /*0e7c*/ 	.word	0x00010720


	//   ....[114]....
        /*0e80*/ 	.word	0x00010740


	//   ....[115]....
        /*0e84*/ 	.word	0x00010790


	//   ....[116]....
        /*0e88*/ 	.word	0x000107b0


	//   ....[117]....
        /*0e8c*/ 	.word	0x000107e0


	//   ....[118]....
        /*0e90*/ 	.word	0x00010800


	//   ....[119]....
        /*0e94*/ 	.word	0x00010830


	//   ....[120]....
        /*0e98*/ 	.word	0x00010850


	//   ....[121]....
        /*0e9c*/ 	.word	0x00010870


	//   ....[122]....
        /*0ea0*/ 	.word	0x000108b0


	//   ....[123]....
        /*0ea4*/ 	.word	0x00010e80


	//   ....[124]....
        /*0ea8*/ 	.word	0x00010ea0


	//   ....[125]....
        /*0eac*/ 	.word	0x00010ec0


	//   ....[126]....
        /*0eb0*/ 	.word	0x00010ee0


	//   ....[127]....
        /*0eb4*/ 	.word	0x00010f00


	//   ....[128]....
        /*0eb8*/ 	.word	0x00010f20


	//   ....[129]....
        /*0ebc*/ 	.word	0x00010f40


	//   ....[130]....
        /*0ec0*/ 	.word	0x00010f60


	//   ....[131]....
        /*0ec4*/ 	.word	0x00012d00


	//   ....[132]....
        /*0ec8*/ 	.word	0x00012d30


	//   ....[133]....
        /*0ecc*/ 	.word	0x00012d40


	//   ....[134]....
        /*0ed0*/ 	.word	0x00012d50


	//   ....[135]....
        /*0ed4*/ 	.word	0x00012d60


	//   ....[136]....
        /*0ed8*/ 	.word	0x00012d90


	//   ....[137]....
        /*0edc*/ 	.word	0x00012db0


	//   ....[138]....
        /*0ee0*/ 	.word	0x00012dd0


	//   ....[139]....
        /*0ee4*/ 	.word	0x00013fe0


	//   ....[140]....
        /*0ee8*/ 	.word	0x00014000


	//   ....[141]....
        /*0eec*/ 	.word	0x00014010


	//   ....[142]....
        /*0ef0*/ 	.word	0x00014020


	//   ....[143]....
        /*0ef4*/ 	.word	0x00014030


	//   ....[144]....
        /*0ef8*/ 	.word	0x00014040


	//   ....[145]....
        /*0efc*/ 	.word	0x00014060


	//   ....[146]....
        /*0f00*/ 	.word	0x000140d0


	//   ....[147]....
        /*0f04*/ 	.word	0x000144c0


	//   ....[148]....
        /*0f08*/ 	.word	0x000144e0


	//   ....[149]....
        /*0f0c*/ 	.word	0x00014540


	//   ....[150]....
        /*0f10*/ 	.word	0x00014550


	//   ....[151]....
        /*0f14*/ 	.word	0x000145c0


	//   ....[152]....
        /*0f18*/ 	.word	0x000145e0


	//   ....[153]....
        /*0f1c*/ 	.word	0x00014650


	//   ....[154]....
        /*0f20*/ 	.word	0x00014660


	//   ....[155]....
        /*0f24*/ 	.word	0x000146d0


	//   ....[156]....
        /*0f28*/ 	.word	0x000146f0


	//   ....[157]....
        /*0f2c*/ 	.word	0x00014760


	//   ....[158]....
        /*0f30*/ 	.word	0x00014770


	//   ....[159]....
        /*0f34*/ 	.word	0x000147e0


	//   ....[160]....
        /*0f38*/ 	.word	0x00014800


	//   ....[161]....
        /*0f3c*/ 	.word	0x00014870


	//   ....[162]....
        /*0f40*/ 	.word	0x00014880


	//   ....[163]....
        /*0f44*/ 	.word	0x00014b00


	//   ....[164]....
        /*0f48*/ 	.word	0x00014b20


	//   ....[165]....
        /*0f4c*/ 	.word	0x00014e70


	//   ....[166]....
        /*0f50*/ 	.word	0x00014e80


	//   ....[167]....
        /*0f54*/ 	.word	0x000151d0


	//   ....[168]....
        /*0f58*/ 	.word	0x000151f0


	//   ....[169]....
        /*0f5c*/ 	.word	0x00015560


	//   ....[170]....
        /*0f60*/ 	.word	0x00015570


	//   ....[171]....
        /*0f64*/ 	.word	0x000160c0


	//   ....[172]....
        /*0f68*/ 	.word	0x000160e0


	//   ....[173]....
        /*0f6c*/ 	.word	0x00016150


	//   ....[174]....
        /*0f70*/ 	.word	0x00016160


	//   ....[175]....
        /*0f74*/ 	.word	0x000161d0


	//   ....[176]....
        /*0f78*/ 	.word	0x000161f0


	//   ....[177]....
        /*0f7c*/ 	.word	0x00016260


	//   ....[178]....
        /*0f80*/ 	.word	0x00016270


	//   ....[179]....
        /*0f84*/ 	.word	0x000162e0


	//   ....[180]....
        /*0f88*/ 	.word	0x00016300


	//   ....[181]....
        /*0f8c*/ 	.word	0x00016370


	//   ....[182]....
        /*0f90*/ 	.word	0x00016380


	//   ....[183]....
        /*0f94*/ 	.word	0x000163f0


	//   ....[184]....
        /*0f98*/ 	.word	0x00016410


	//   ....[185]....
        /*0f9c*/ 	.word	0x00016480


	//   ....[186]....
        /*0fa0*/ 	.word	0x00016490


	//   ....[187]....
        /*0fa4*/ 	.word	0x000165e0


	//   ....[188]....
        /*0fa8*/ 	.word	0x00016600


	//   ....[189]....
        /*0fac*/ 	.word	0x00016730


	//   ....[190]....
        /*0fb0*/ 	.word	0x00016770


	//   ....[191]....
        /*0fb4*/ 	.word	0x000167a0


	//   ....[192]....
        /*0fb8*/ 	.word	0x000167d0


	//   ....[193]....
        /*0fbc*/ 	.word	0x00016800


	//   ....[194]....
        /*0fc0*/ 	.word	0x00016830


	//   ....[195]....
        /*0fc4*/ 	.word	0x00016990


	//   ....[196]....
        /*0fc8*/ 	.word	0x000169d0


	//   ....[197]....
        /*0fcc*/ 	.word	0x00016a00


	//   ....[198]....
        /*0fd0*/ 	.word	0x00016a30


	//   ....[199]....
        /*0fd4*/ 	.word	0x00016a60


	//   ....[200]....
        /*0fd8*/ 	.word	0x00016a90


	//   ....[201]....
        /*0fdc*/ 	.word	0x00016b20


	//   ....[202]....
        /*0fe0*/ 	.word	0x00016b50


	//   ....[203]....
        /*0fe4*/ 	.word	0x00016b60


	//   ....[204]....
        /*0fe8*/ 	.word	0x00016bc0


	//   ....[205]....
        /*0fec*/ 	.word	0x000171b0


	//   ....[206]....
        /*0ff0*/ 	.word	0x00017210


	//   ....[207]....
        /*0ff4*/ 	.word	0x00017260


	//   ....[208]....
        /*0ff8*/ 	.word	0x000172b0


	//   ....[209]....
        /*0ffc*/ 	.word	0x00017300


	//   ....[210]....
        /*1000*/ 	.word	0x00017370


	//   ....[211]....
        /*1004*/ 	.word	0x000173c0


	//   ....[212]....
        /*1008*/ 	.word	0x00017420


	//   ....[213]....
        /*100c*/ 	.word	0x00017490


	//   ....[214]....
        /*1010*/ 	.word	0x000174f0


	//   ....[215]....
        /*1014*/ 	.word	0x00017560


	//   ....[216]....
        /*1018*/ 	.word	0x000175d0


	//   ....[217]....
        /*101c*/ 	.word	0x00017640


	//   ....[218]....
        /*1020*/ 	.word	0x000176a0


	//   ....[219]....
        /*1024*/ 	.word	0x00017710


	//   ....[220]....
        /*1028*/ 	.word	0x00017780


	//   ....[221]....
        /*102c*/ 	.word	0x000177f0


	//   ....[222]....
        /*1030*/ 	.word	0x00017850


	//   ....[223]....
        /*1034*/ 	.word	0x000178c0


	//   ....[224]....
        /*1038*/ 	.word	0x00017930


	//   ....[225]....
        /*103c*/ 	.word	0x000179a0


	//   ....[226]....
        /*1040*/ 	.word	0x00017a00


	//   ....[227]....
        /*1044*/ 	.word	0x00017a70


	//   ....[228]....
        /*1048*/ 	.word	0x00017ae0


	//   ....[229]....
        /*104c*/ 	.word	0x00017b50


	//   ....[230]....
        /*1050*/ 	.word	0x00017bb0


	//   ....[231]....
        /*1054*/ 	.word	0x00017c20


	//   ....[232]....
        /*1058*/ 	.word	0x00017c90


	//   ....[233]....
        /*105c*/ 	.word	0x00017d60


	//   ....[234]....
        /*1060*/ 	.word	0x00017dc0


	//   ....[235]....
        /*1064*/ 	.word	0x00017ea0


	//   ....[236]....
        /*1068*/ 	.word	0x00017f00


	//   ....[237]....
        /*106c*/ 	.word	0x00017fe0


	//   ....[238]....
        /*1070*/ 	.word	0x00018040


	//   ....[239]....
        /*1074*/ 	.word	0x00018120


	//   ....[240]....
        /*1078*/ 	.word	0x00018180


	//   ....[241]....
        /*107c*/ 	.word	0x000181e0


	//   ....[242]....
        /*1080*/ 	.word	0x00018230


	//   ....[243]....
        /*1084*/ 	.word	0x00018280


	//   ....[244]....
        /*1088*/ 	.word	0x000182d0


	//   ....[245]....
        /*108c*/ 	.word	0x00018320


	//   ....[246]....
        /*1090*/ 	.word	0x00018370


	//   ....[247]....
        /*1094*/ 	.word	0x000183c0


	//   ....[248]....
        /*1098*/ 	.word	0x00018410


	//   ....[249]....
        /*109c*/ 	.word	0x00018480


	//   ....[250]....
        /*10a0*/ 	.word	0x000184f0


	//   ....[251]....
        /*10a4*/ 	.word	0x00018560


	//   ....[252]....
        /*10a8*/ 	.word	0x00018640


	//   ....[253]....
        /*10ac*/ 	.word	0x000186a0


	//   ....[254]....
        /*10b0*/ 	.word	0x00018780


	//   ....[255]....
        /*10b4*/ 	.word	0x000187e0


	//   ....[0]....
        /*10b8*/ 	.word	0x000188c0


	//   ....[1]....
        /*10bc*/ 	.word	0x00018920


	//   ....[2]....
        /*10c0*/ 	.word	0x00018a00


	//   ....[3]....
        /*10c4*/ 	.word	0x00018a60


	//   ....[4]....
        /*10c8*/ 	.word	0x00018ab0


	//   ....[5]....
        /*10cc*/ 	.word	0x00018af0


	//   ....[6]....
        /*10d0*/ 	.word	0x00018b40


	//   ....[7]....
        /*10d4*/ 	.word	0x00018b80


	//   ....[8]....
        /*10d8*/ 	.word	0x00018bd0


	//   ....[9]....
        /*10dc*/ 	.word	0x00018c10


	//   ....[10]....
        /*10e0*/ 	.word	0x00018c60


	//   ....[11]....
        /*10e4*/ 	.word	0x00018ca0


	//   ....[12]....
        /*10e8*/ 	.word	0x00018cf0


	//   ....[13]....
        /*10ec*/ 	.word	0x00018d40


	//   ....[14]....
        /*10f0*/ 	.word	0x00018d90


	//   ....[15]....
        /*10f4*/ 	.word	0x00018de0


	//   ....[16]....
        /*10f8*/ 	.word	0x00018e30


	//   ....[17]....
        /*10fc*/ 	.word	0x00018e80


	//   ....[18]....
        /*1100*/ 	.word	0x00018ed0


	//   ....[19]....
        /*1104*/ 	.word	0x00018f20


	//   ....[20]....
        /*1108*/ 	.word	0x00018f90


	//   ....[21]....
        /*110c*/ 	.word	0x00019000


	//   ....[22]....
        /*1110*/ 	.word	0x00019070


	//   ....[23]....
        /*1114*/ 	.word	0x000190d0


	//   ....[24]....
        /*1118*/ 	.word	0x00019140


	//   ....[25]....
        /*111c*/ 	.word	0x000191b0


	//   ....[26]....
        /*1120*/ 	.word	0x00019220


	//   ....[27]....
        /*1124*/ 	.word	0x00019280


	//   ....[28]....
        /*1128*/ 	.word	0x000192f0


	//   ....[29]....
        /*112c*/ 	.word	0x00019360


	//   ....[30]....
        /*1130*/ 	.word	0x000193d0


	//   ....[31]....
        /*1134*/ 	.word	0x00019430


	//   ....[32]....
        /*1138*/ 	.word	0x000194a0


	//   ....[33]....
        /*113c*/ 	.word	0x00019510


	//   ....[34]....
        /*1140*/ 	.word	0x00019580


	//   ....[35]....
        /*1144*/ 	.word	0x000195e0


	//   ....[36]....
        /*1148*/ 	.word	0x00019650


	//   ....[37]....
        /*114c*/ 	.word	0x000196c0


	//   ....[38]....
        /*1150*/ 	.word	0x00019730


	//   ....[39]....
        /*1154*/ 	.word	0x00019790


	//   ....[40]....
        /*1158*/ 	.word	0x00019800


	//   ....[41]....
        /*115c*/ 	.word	0x00019870


	//   ....[42]....
        /*1160*/ 	.word	0x000198e0


	//   ....[43]....
        /*1164*/ 	.word	0x00019940


	//   ....[44]....
        /*1168*/ 	.word	0x000199b0


	//   ....[45]....
        /*116c*/ 	.word	0x00019a20


	//   ....[46]....
        /*1170*/ 	.word	0x00019a90


	//   ....[47]....
        /*1174*/ 	.word	0x00019af0


	//   ....[48]....
        /*1178*/ 	.word	0x00019b60


	//   ....[49]....
        /*117c*/ 	.word	0x00019bd0


	//   ....[50]....
        /*1180*/ 	.word	0x00019c40


	//   ....[51]....
        /*1184*/ 	.word	0x00019ca0


	//   ....[52]....
        /*1188*/ 	.word	0x00019d10


	//   ....[53]....
        /*118c*/ 	.word	0x00019d80


	//   ....[54]....
        /*1190*/ 	.word	0x00019df0


	//   ....[55]....
        /*1194*/ 	.word	0x00019e50


	//   ....[56]....
        /*1198*/ 	.word	0x00019ec0


	//   ....[57]....
        /*119c*/ 	.word	0x00019f30


	//   ....[58]....
        /*11a0*/ 	.word	0x00019fa0


	//   ....[59]....
        /*11a4*/ 	.word	0x0001a000


	//   ....[60]....
        /*11a8*/ 	.word	0x0001a070


	//   ....[61]....
        /*11ac*/ 	.word	0x0001a0e0


	//   ....[62]....
        /*11b0*/ 	.word	0x0001a130


	//   ....[63]....
        /*11b4*/ 	.word	0x0001a170


	//   ....[64]....
        /*11b8*/ 	.word	0x0001a1c0


	//   ....[65]....
        /*11bc*/ 	.word	0x0001a210


	//   ....[66]....
        /*11c0*/ 	.word	0x0001a260


	//   ....[67]....
        /*11c4*/ 	.word	0x0001a2d0


	//   ....[68]....
        /*11c8*/ 	.word	0x0001a320


	//   ....[69]....
        /*11cc*/ 	.word	0x0001a370


	//   ....[70]....
        /*11d0*/ 	.word	0x0001a3c0


	//   ....[71]....
        /*11d4*/ 	.word	0x0001a410


	//   ....[72]....
        /*11d8*/ 	.word	0x0001a460


	//   ....[73]....
        /*11dc*/ 	.word	0x0001a4d0


	//   ....[74]....
        /*11e0*/ 	.word	0x0001a520


	//   ....[75]....
        /*11e4*/ 	.word	0x0001a580


	//   ....[76]....
        /*11e8*/ 	.word	0x0001a5e0


	//   ....[77]....
        /*11ec*/ 	.word	0x0001a650


	//----- nvinfo : EIATTR_EXIT_INSTR_OFFSETS
	.align		4
.L_450:
        /*11f0*/ 	.byte	0x04, 0x1c
        /*11f2*/ 	.short	(.L_452 - .L_451)


	//   ....[0]....
.L_451:
        /*11f4*/ 	.word	0x00000c10


	//   ....[1]....
        /*11f8*/ 	.word	0x00017170


	//----- nvinfo : EIATTR_MAX_THREADS
	.align		4
.L_452:
        /*11fc*/ 	.byte	0x04, 0x05
        /*11fe*/ 	.short	(.L_454 - .L_453)
.L_453:
        /*1200*/ 	.word	0x00000080
        /*1204*/ 	.word	0x00000001
        /*1208*/ 	.word	0x00000001


	//----- nvinfo : EIATTR_CRS_STACK_SIZE
	.align		4
.L_454:
        /*120c*/ 	.byte	0x04, 0x1e
        /*120e*/ 	.short	(.L_456 - .L_455)
.L_455:
        /*1210*/ 	.word	0x00000000
.L_456:


//--------------------- .nv.info._ZN7cutlass13device_kernelIN5flash19enable_sm80_to_sm89INS1_16FlashAttnFwdSm80INS1_25CollectiveMainloopFwdSm80ILi4ELi1ELb0EN4cute5tupleIJNS5_1CILi128EEENS7_ILi96EEENS7_ILi64EEEEEELi64ENS_10bfloat16_tEfNS_4arch4Sm80ELb0ELb1ELb0ELb0ELb1ELb0ELb1ELb1EEENS1_21CollectiveEpilogueFwdINS6_IJS8_SA_S9_EEENS6_IJNS7_ILi1EEESI_SI_EEESC_SE_Li128ELb0ELb1ELb1ELb0EEENS1_19SingleTileSchedulerILb0ELb1ELb1ELi128EEEEEEEEEvNT_6ParamsE --------------------------
	.section	.nv.info._ZN7cutlass13device_kernelIN5flash19enable_sm80_to_sm89INS1_16FlashAttnFwdSm80INS1_25CollectiveMainloopFwdSm80ILi4ELi1ELb0EN4cute5tupleIJNS5_1CILi128EEENS7_ILi96EEENS7_ILi64EEEEEELi64ENS_10bfloat16_tEfNS_4arch4Sm80ELb0ELb1ELb0ELb0ELb1ELb0ELb1ELb1EEENS1_21CollectiveEpilogueFwdINS6_IJS8_SA_S9_EEENS6_IJNS7_ILi1EEESI_SI_EEESC_SE_Li128ELb0ELb1ELb1ELb0EEENS1_19SingleTileSchedulerILb0ELb1ELb1ELi128EEEEEEEEEvNT_6ParamsE,"",@"SHT_CUDA_INFO"
	.sectionflags	@""
	.align	4


	//----- nvinfo : EIATTR_CUDA_API_VERSION
	.align		4
        /*0000*/ 	.byte	0x04, 0x37
        /*0002*/ 	.short	(.L_458 - .L_457)
.L_457:
        /*0004*/ 	.word	0x00000082


	//----- nvinfo : EIATTR_SW2861232_WAR
	.align		4
.L_458:
        /*0008*/ 	.byte	0x01, 0x35
	.zero		2


	//----- nvinfo : EIATTR_PARAM_CBANK
	.align		4
        /*000c*/ 	.byte	0x04, 0x0a
        /*000e*/ 	.short	(.L_460 - .L_459)
	.align		4
.L_459:
        /*0010*/ 	.word	index@(.nv.constant0._ZN7cutlass13device_kernelIN5flash19enable_sm80_to_sm89INS1_16FlashAttnFwdSm80INS1_25CollectiveMainloopFwdSm80ILi4ELi1ELb0EN4cute5tupleIJNS5_1CILi128EEENS7_ILi96EEENS7_ILi64EEEEEELi64ENS_10bfloat16_tEfNS_4arch4Sm80ELb0ELb1ELb0ELb0ELb1ELb0ELb1ELb1EEENS1_21CollectiveEpilogueFwdINS6_IJS8_SA_S9_EEENS6_IJNS7_ILi1EEESI_SI_EEESC_SE_Li128ELb0ELb1ELb1ELb0EEENS1_19SingleTileSchedulerILb0ELb1ELb1ELi128EEEEEEEEEvNT_6ParamsE)
        /*0014*/ 	.short	0x0160
        /*0016*/ 	.short	0x0418


	//----- nvinfo : EIATTR_CBANK_PARAM_SIZE
	.align		4
.L_460:
        /*0018*/ 	.byte	0x03, 0x19
        /*001a*/ 	.short	0x0418


	//----- nvinfo : EIATTR_KPARAM_INFO
	.align		4
        /*001c*/ 	.byte	0x04, 0x17
        /*001e*/ 	.short	(.L_462 - .L_461)
.L_461:
        /*0020*/ 	.word	0x00000000
        /*0024*/ 	.short	0x0000
        /*0026*/ 	.short	0x0000
        /*0028*/ 	.byte	0x00, 0xf0, 0x61, 0x10


	//----- nvinfo : EIATTR_MAXREG_COUNT
	.align		4
.L_462:
        /*002c*/ 	.byte	0x03, 0x1b
        /*002e*/ 	.short	0x00ff


	//----- nvinfo : EIATTR_NUM_BARRIERS
	.align		4
        /*0030*/ 	.byte	0x02, 0x4c
        /*0032*/ 	.byte	0x02
	.zero		1


	//----- nvinfo : EIATTR_ANNOTATIONS
	.align		4
        /*0034*/ 	.byte	0x04, 0x55
        /*0036*/ 	.short	(.L_464 - .L_463)


	//   ....[0]....
.L_463:
        /*0038*/ 	.word	0x00000001
        /*003c*/ 	.byte	0x30, 0x92, 0x00, 0x00, 0x01, 0x00, 0x00, 0x00, 0x90, 0x92, 0x00, 0x00, 0x01, 0x00, 0x00, 0x00
        /*004c*/ 	.byte	0xe0, 0xa1, 0x00, 0x00, 0x01, 0x00, 0x00, 0x00, 0x20, 0xa2, 0x00, 0x00, 0x01, 0x00, 0x00, 0x00
        /*005c*/ 	.byte	0x80, 0x26, 0x01, 0x00, 0x01, 0x00, 0x00, 0x00, 0x80, 0x27, 0x01, 0x00, 0x01, 0x00, 0x00, 0x00
        /*006c*/ 	.byte	0xe0, 0x27, 0x01, 0x00, 0x01, 0x00, 0x00, 0x00, 0xd0, 0x3b, 0x01, 0x00, 0x01, 0x00, 0x00, 0x00
        /*007c*/ 	.byte	0x00, 0x3c, 0x01, 0x00, 0x01, 0x00, 0x00, 0x00, 0x30, 0x3c, 0x01, 0x00


	//----- nvinfo : EIATTR_MERCURY_ISA_VERSION
	.align		4
.L_464:
        /*0088*/ 	.byte	0x03, 0x5f
        /*008a*/ 	.short	0x0000


	//----- nvinfo : EIATTR_COOP_GROUP_MASK_REGIDS
	.align		4
        /*008c*/ 	.byte	0x04, 0x29
        /*008e*/ 	.short	(.L_466 - .L_465)


	//   ....[0]....
.L_465:
        /*0090*/ 	.word	0xffffffff


	//   ....[1]....
        /*0094*/ 	.word	0xffffffff


	//   ....[2]....
        /*0098*/ 	.word	0xffffffff


	//   ....[3]....
        /*009c*/ 	.word	0xffffffff


	//   ....[4]....
        /*00a0*/ 	.word	0xffffffff


	//   ....[5]....
        /*00a4*/ 	.word	0xffffffff


	//   ....[6]....
        /*00a8*/ 	.word	0xffffffff


	//   ....[7]....
        /*00ac*/ 	.word	0xffffffff


	//   ....[8]....
        /*00b0*/ 	.word	0xffffffff


	//   ....[9]....
        /*00b4*/ 	.word	0xffffffff


	//   ....[10]....
        /*00b8*/ 	.word	0xffffffff


	//   ....[11]....
        /*00bc*/ 	.word	0xffffffff


	//   ....[12]....
        /*00c0*/ 	.word	0xffffffff


	//   ....[13]....
        /*00c4*/ 	.word	0xffffffff


	//   ....[14]....
        /*00c8*/ 	.word	0xffffffff


	//   ....[15]....
        /*00cc*/ 	.word	0xffffffff


	//   ....[16]....
        /*00d0*/ 	.word	0xffffffff


	//   ....[17]....
        /*00d4*/ 	.word	0xffffffff


	//   ....[18]....
        /*00d8*/ 	.word	0xffffffff


	//   ....[19]....
        /*00dc*/ 	.word	0xffffffff


	//   ....[20]....
        /*00e0*/ 	.word	0xffffffff


	//   ....[21]....
        /*00e4*/ 	.word	0xffffffff


	//   ....[22]....
        /*00e8*/ 	.word	0xffffffff


	//   ....[23]....
        /*00ec*/ 	.word	0xffffffff


	//   ....[24]....
        /*00f0*/ 	.word	0xffffffff


	//   ....[25]....
        /*00f4*/ 	.word	0xffffffff


	//   ....[26]....
        /*00f8*/ 	.word	0xffffffff


	//   ....[27]....
        /*00fc*/ 	.word	0xffffffff


	//   ....[28]....
        /*0100*/ 	.word	0xffffffff


	//   ....[29]....
        /*0104*/ 	.word	0xffffffff


	//   ....[30]....
        /*0108*/ 	.word	0xffffffff


	//   ....[31]....
        /*010c*/ 	.word	0xffffffff


	//   ....[32]....
        /*0110*/ 	.word	0xffffffff


	//   ....[33]....
        /*0114*/ 	.word	0xffffffff


	//   ....[34]....
        /*0118*/ 	.word	0xffffffff


	//   ....[35]....
        /*011c*/ 	.word	0xffffffff


	//   ....[36]....
        /*0120*/ 	.word	0xffffffff


	//   ....[37]....
        /*0124*/ 	.word	0xffffffff


	//   ....[38]....
        /*0128*/ 	.word	0xffffffff


	//   ....[39]....
        /*012c*/ 	.word	0xffffffff


	//   ....[40]....
        /*0130*/ 	.word	0xffffffff


	//   ....[41]....
        /*0134*/ 	.word	0xffffffff


	//   ....[42]....
        /*0138*/ 	.word	0xffffffff


	//   ....[43]....
        /*013c*/ 	.word	0xffffffff


	//   ....[44]....
        /*0140*/ 	.word	0xffffffff


	//   ....[45]....
        /*0144*/ 	.word	0xffffffff


	//   ....[46]....
        /*0148*/ 	.word	0xffffffff


	//   ....[47]....
        /*014c*/ 	.word	0xffffffff


	//   ....[48]....
        /*0150*/ 	.word	0xffffffff


	//   ....[49]....
        /*0154*/ 	.word	0xffffffff


	//   ....[50]....
        /*0158*/ 	.word	0xffffffff


	//   ....[51]....
        /*015c*/ 	.word	0xffffffff


	//   ....[52]....
        /*0160*/ 	.word	0xffffffff


	//   ....[53]....
        /*0164*/ 	.word	0xffffffff


	//   ....[54]....
        /*0168*/ 	.word	0xffffffff


	//   ....[55]....
        /*016c*/ 	.word	0xffffffff


	//   ....[56]....
        /*0170*/ 	.word	0xffffffff


	//   ....[57]....
        /*0174*/ 	.word	0xffffffff


	//   ....[58]....
        /*0178*/ 	.word	0xffffffff


	//   ....[59]....
        /*017c*/ 	.word	0xffffffff


	//   ....[60]....
        /*0180*/ 	.word	0xffffffff


	//   ....[61]....
        /*0184*/ 	.word	0xffffffff


	//   ....[62]....
        /*0188*/ 	.word	0xffffffff


	//   ....[63]....
        /*018c*/ 	.word	0xffffffff


	//   ....[64]....
        /*0190*/ 	.word	0xffffffff


	//   ....[65]....
        /*0194*/ 	.word	0xffffffff


	//   ....[66]....
        /*0198*/ 	.word	0xffffffff


	//   ....[67]....
        /*019c*/ 	.word	0xffffffff


	//   ....[68]....
        /*01a0*/ 	.word	0xffffffff


	//   ....[69]....
        /*01a4*/ 	.word	0xffffffff


	//   ....[70]....
        /*01a8*/ 	.word	0xffffffff


	//   ....[71]....
        /*01ac*/ 	.word	0xffffffff


	//   ....[72]....
        /*01b0*/ 	.word	0xffffffff


	//   ....[73]....
        /*01b4*/ 	.word	0xffffffff


	//   ....[74]....
        /*01b8*/ 	.word	0xffffffff


	//   ....[75]....
        /*01bc*/ 	.word	0xffffffff


	//   ....[76]....
        /*01c0*/ 	.word	0xffffffff


	//   ....[77]....
        /*01c4*/ 	.word	0xffffffff


	//   ....[78]....
        /*01c8*/ 	.word	0xffffffff


	//   ....[79]....
        /*01cc*/ 	.word	0xffffffff


	//   ....[80]....
        /*01d0*/ 	.word	0xffffffff


	//   ....[81]....
        /*01d4*/ 	.word	0xffffffff


	//   ....[82]....
        /*01d8*/ 	.word	0xffffffff


	//   ....[83]....
        /*01dc*/ 	.word	0xffffffff


	//   ....[84]....
        /*01e0*/ 	.word	0xffffffff


	//   ....[85]....
        /*01e4*/ 	.word	0xffffffff


	//   ....[86]....
        /*01e8*/ 	.word	0xffffffff


	//   ....[87]....
        /*01ec*/ 	.word	0xffffffff


	//   ....[88]....
        /*01f0*/ 	.word	0xffffffff


	//   ....[89]....
        /*01f4*/ 	.word	0xffffffff


	//   ....[90]....
        /*01f8*/ 	.word	0xffffffff


	//   ....[91]....
        /*01fc*/ 	.word	0xffffffff


	//   ....[92]....
        /*0200*/ 	.word	0xffffffff


	//   ....[93]....
        /*0204*/ 	.word	0xffffffff


	//   ....[94]....
        /*0208*/ 	.word	0xffffffff


	//   ....[95]....
        /*020c*/ 	.word	0xffffffff


	//   ....[96]....
        /*0210*/ 	.word	0xffffffff


	//   ....[97]....
        /*0214*/ 	.word	0xffffffff


	//   ....[98]....
        /*0218*/ 	.word	0xffffffff


	//   ....[99]....
        /*021c*/ 	.word	0xffffffff


	//   ....[100]....
        /*0220*/ 	.word	0xffffffff


	//   ....[101]....
        /*0224*/ 	.word	0xffffffff


	//   ....[102]....
        /*0228*/ 	.word	0xffffffff


	//   ....[103]....
        /*022c*/ 	.word	0xffffffff


	//   ....[104]....
        /*0230*/ 	.word	0xffffffff


	//   ....[105]....
        /*0234*/ 	.word	0xffffffff


	//   ....[106]....
        /*0238*/ 	.word	0xffffffff


	//   ....[107]....
        /*023c*/ 	.word	0xffffffff


	//   ....[108]....
        /*0240*/ 	.word	0xffffffff


	//   ....[109]....
        /*0244*/ 	.word	0xffffffff


	//   ....[110]....
        /*0248*/ 	.word	0xffffffff


	//   ....[111]....
        /*024c*/ 	.word	0xffffffff


	//   ....[112]....
        /*0250*/ 	.word	0xffffffff


	//   ....[113]....
        /*0254*/ 	.word	0xffffffff


	//   ....[114]....
        /*0258*/ 	.word	0xffffffff


	//   ....[115]....
        /*025c*/ 	.word	0xffffffff


	//   ....[116]....
        /*0260*/ 	.word	0xffffffff


	//   ....[117]....
        /*0264*/ 	.word	0xffffffff


	//   ....[118]....
        /*0268*/ 	.word	0xffffffff


	//   ....[119]....
        /*026c*/ 	.word	0xffffffff


	//   ....[120]....
        /*0270*/ 	.word	0xffffffff


	//   ....[121]....
        /*0274*/ 	.word	0xffffffff


	//   ....[122]....
        /*0278*/ 	.word	0xffffffff


	//   ....[123]....
        /*027c*/ 	.word	0xffffffff


	//   ....[124]....
        /*0280*/ 	.word	0xffffffff


	//   ....[125]....
        /*0284*/ 	.word	0xffffffff


	//   ....[126]....
        /*0288*/ 	.word	0xffffffff


	//   ....[127]....
        /*028c*/ 	.word	0xffffffff


	//   ....[128]....
        /*0290*/ 	.word	0xffffffff


	//   ....[129]....
        /*0294*/ 	.word	0xffffffff


	//   ....[130]....
        /*0298*/ 	.word	0xffffffff


	//   ....[131]....
        /*029c*/ 	.word	0xffffffff


	//   ....[132]....
        /*02a0*/ 	.word	0xffffffff


	//   ....[133]....
        /*02a4*/ 	.word	0xffffffff


	//   ....[134]....
        /*02a8*/ 	.word	0xffffffff


	//   ....[135]....
        /*02ac*/ 	.word	0xffffffff


	//   ....[136]....
        /*02b0*/ 	.word	0xffffffff


	//   ....[137]....
        /*02b4*/ 	.word	0xffffffff


	//   ....[138]....
        /*02b8*/ 	.word	0xffffffff


	//   ....[139]....
        /*02bc*/ 	.word	0xffffffff


	//   ....[140]....
        /*02c0*/ 	.word	0xffffffff


	//   ....[141]....
        /*02c4*/ 	.word	0xffffffff


	//   ....[142]....
        /*02c8*/ 	.word	0xffffffff


	//   ....[143]....
        /*02cc*/ 	.word	0xffffffff


	//   ....[144]....
        /*02d0*/ 	.word	0xffffffff


	//   ....[145]....
        /*02d4*/ 	.word	0xffffffff


	//   ....[146]....
        /*02d8*/ 	.word	0xffffffff


	//   ....[147]....
        /*02dc*/ 	.word	0xffffffff


	//   ....[148]....
        /*02e0*/ 	.word	0xffffffff


	//   ....[149]....
        /*02e4*/ 	.word	0xffffffff


	//   ....[150]....
        /*02e8*/ 	.word	0xffffffff


	//   ....[151]....
        /*02ec*/ 	.word	0xffffffff


	//   ....[152]....
        /*02f0*/ 	.word	0xffffffff


	//   ....[153]....
        /*02f4*/ 	.word	0xffffffff


	//   ....[154]....
        /*02f8*/ 	.word	0xffffffff


	//   ....[155]....
        /*02fc*/ 	.word	0xffffffff


	//   ....[156]....
        /*0300*/ 	.word	0xffffffff


	//   ....[157]....
        /*0304*/ 	.word	0xffffffff


	//   ....[158]....
        /*0308*/ 	.word	0xffffffff


	//   ....[159]....
        /*030c*/ 	.word	0xffffffff


	//   ....[160]....
        /*0310*/ 	.word	0xffffffff


	//   ....[161]....
        /*0314*/ 	.word	0xffffffff


	//   ....[162]....
        /*0318*/ 	.word	0xffffffff


	//   ....[163]....
        /*031c*/ 	.word	0xffffffff


	//   ....[164]....
        /*0320*/ 	.word	0xffffffff


	//   ....[165]....
        /*0324*/ 	.word	0xffffffff


	//   ....[166]....
        /*0328*/ 	.word	0xffffffff


	//   ....[167]....
        /*032c*/ 	.word	0xffffffff


	//   ....[168]....
        /*0330*/ 	.word	0xffffffff


	//   ....[169]....
        /*0334*/ 	.word	0xffffffff


	//   ....[170]....
        /*0338*/ 	.word	0xffffffff


	//   ....[171]....
        /*033c*/ 	.word	0xffffffff


	//   ....[172]....
        /*0340*/ 	.word	0xffffffff


	//   ....[173]....
        /*0344*/ 	.word	0xffffffff


	//   ....[174]....
        /*0348*/ 	.word	0xffffffff


	//   ....[175]....
        /*034c*/ 	.word	0xffffffff


	//   ....[176]....
        /*0350*/ 	.word	0xffffffff


	//   ....[177]....
        /*0354*/ 	.word	0xffffffff


	//   ....[178]....
        /*0358*/ 	.word	0xffffffff


	//   ....[179]....
        /*035c*/ 	.word	0xffffffff


	//   ....[180]....
        /*0360*/ 	.word	0xffffffff


	//   ....[181]....
        /*0364*/ 	.word	0xffffffff


	//   ....[182]....
        /*0368*/ 	.word	0xffffffff


	//   ....[183]....
        /*036c*/ 	.word	0xffffffff


	//   ....[184]....
        /*0370*/ 	.word	0xffffffff


	//   ....[185]....
        /*0374*/ 	.word	0xffffffff


	//   ....[186]....
        /*0378*/ 	.word	0xffffffff


	//   ....[187]....
        /*037c*/ 	.word	0xffffffff


	//   ....[188]....
        /*0380*/ 	.word	0xffffffff


	//   ....[189]....
        /*0384*/ 	.word	0xffffffff


	//   ....[190]....
        /*0388*/ 	.word	0xffffffff


	//   ....[191]....
        /*038c*/ 	.word	0xffffffff


	//   ....[192]....
        /*0390*/ 	.word	0xffffffff


	//----- nvinfo : EIATTR_COOP_GROUP_INSTR_OFFSETS
	.align		4
.L_466:
        /*0394*/ 	.byte	0x04, 0x28
        /*0396*/ 	.short	(.L_468 - .L_467)


	//   ....[0]....
.L_467:
        /*0398*/ 	.word	0x00000060


	//   ....[1]....
        /*039c*/ 	.word	0x00001180


	//   ....[2]....
        /*03a0*/ 	.word	0x000011b0


	//   ....[3]....
        /*03a4*/ 	.word	0x000012c0


	//   ....[4]....
        /*03a8*/ 	.word	0x000012f0


	//   ....[5]....
        /*03ac*/ 	.word	0x00001380


	//   ....[6]....
        /*03b0*/ 	.word	0x000013b0


	//   ....[7]....
        /*03b4*/ 	.word	0x00001440


	//   ....[8]....
        /*03b8*/ 	.word	0x00001470


	//   ....[9]....
        /*03bc*/ 	.word	0x00001500


	//   ....[10]....
        /*03c0*/ 	.word	0x00001530


	//   ....[11]....
        /*03c4*/ 	.word	0x000015c0


	//   ....[12]....
        /*03c8*/ 	.word	0x000015f0


	//   ....[13]....
        /*03cc*/ 	.word	0x00001680


	//   ....[14]....
        /*03d0*/ 	.word	0x000016b0


	//   ....[15]....
        /*03d4*/ 	.word	0x00001730


	//   ....[16]....
        /*03d8*/ 	.word	0x00001770


	//   ....[17]....
        /*03dc*/ 	.word	0x00001c40


	//   ....[18]....
        /*03e0*/ 	.word	0x00001c70


	//   ....[19]....
        /*03e4*/ 	.word	0x00001c90


	//   ....[20]....
        /*03e8*/ 	.word	0x00001cc0


	//   ....[21]....
        /*03ec*/ 	.word	0x00001cf0


	//   ....[22]....
        /*03f0*/ 	.word	0x00001d00


	//   ....[23]....
        /*03f4*/ 	.word	0x00001d20


	//   ....[24]....
        /*03f8*/ 	.word	0x00001d40


	//   ....[25]....
        /*03fc*/ 	.word	0x00001d60


	//   ....[26]....
        /*0400*/ 	.word	0x00001d70


	//   ....[27]....
        /*0404*/ 	.word	0x00001d80


	//   ....[28]....
        /*0408*/ 	.word	0x00001d90


	//   ....[29]....
        /*040c*/ 	.word	0x00002020


	//   ....[30]....
        /*0410*/ 	.word	0x00002060


	//   ....[31]....
        /*0414*/ 	.word	0x00002100


	//   ....[32]....
        /*0418*/ 	.word	0x00002140


	//   ....[33]....
        /*041c*/ 	.word	0x00002170


	//   ....[34]....
        /*0420*/ 	.word	0x000021a0


	//   ....[35]....
        /*0424*/ 	.word	0x000021c0


	//   ....[36]....
        /*0428*/ 	.word	0x00002300


	//   ....[37]....
        /*042c*/ 	.word	0x00002330


	//   ....[38]....
        /*0430*/ 	.word	0x000024f0


	//   ....[39]....
        /*0434*/ 	.word	0x00002500


	//   ....[40]....
        /*0438*/ 	.word	0x00002560


	//   ....[41]....
        /*043c*/ 	.word	0x00002e10


	//   ....[42]....
        /*0440*/ 	.word	0x00002e20


	//   ....[43]....
        /*0444*/ 	.word	0x00002e30


	//   ....[44]....
        /*0448*/ 	.word	0x00002e40


	//   ....[45]....
        /*044c*/ 	.word	0x00002e50


	//   ....[46]....
        /*0450*/ 	.word	0x00002e60


	//   ....[47]....
        /*0454*/ 	.word	0x00002e70


	//   ....[48]....
        /*0458*/ 	.word	0x00002e90


	//   ....[49]....
        /*045c*/ 	.word	0x00002eb0


	//   ....[50]....
        /*0460*/ 	.word	0x00002ed0


	//   ....[51]....
        /*0464*/ 	.word	0x00002ee0


	//   ....[52]....
        /*0468*/ 	.word	0x00002f00


	//   ....[53]....
        /*046c*/ 	.word	0x000031d0


	//   ....[54]....
        /*0470*/ 	.word	0x00003420


	//   ....[55]....
        /*0474*/ 	.word	0x00003cb0


	//   ....[56]....
        /*0478*/ 	.word	0x00004a50


	//   ....[57]....
        /*047c*/ 	.word	0x00005400


	//   ....[58]....
        /*0480*/ 	.word	0x00005500


	//   ....[59]....
        /*0484*/ 	.word	0x00005600


	//   ....[60]....
        /*0488*/ 	.word	0x00005770


	//   ....[61]....
        /*048c*/ 	.word	0x00005c00


	//   ....[62]....
        /*0490*/ 	.word	0x00005de0


	//   ....[63]....
        /*0494*/ 	.word	0x00005e60


	//   ....[64]....
        /*0498*/ 	.word	0x00005f70


	//   ....[65]....
        /*049c*/ 	.word	0x00007aa0


	//   ....[66]....
        /*04a0*/ 	.word	0x00007ab0


	//   ....[67]....
        /*04a4*/ 	.word	0x00007ac0


	//   ....[68]....
        /*04a8*/ 	.word	0x00007ad0


	//   ....[69]....
        /*04ac*/ 	.word	0x00007ae0


	//   ....[70]....
        /*04b0*/ 	.word	0x00007af0


	//   ....[71]....
        /*04b4*/ 	.word	0x00007b00


	//   ....[72]....
        /*04b8*/ 	.word	0x00007b10


	//   ....[73]....
        /*04bc*/ 	.word	0x00007b20


	//   ....[74]....
        /*04c0*/ 	.word	0x00007b30


	//   ....[75]....
        /*04c4*/ 	.word	0x00007b40


	//   ....[76]....
        /*04c8*/ 	.word	0x00007b50


	//   ....[77]....
        /*04cc*/ 	.word	0x00008590


	//   ....[78]....
        /*04d0*/ 	.word	0x000085a0


	//   ....[79]....
        /*04d4*/ 	.word	0x000085b0


	//   ....[80]....
        /*04d8*/ 	.word	0x000085c0


	//   ....[81]....
        /*04dc*/ 	.word	0x000085d0


	//   ....[82]....
        /*04e0*/ 	.word	0x000085e0


	//   ....[83]....
        /*04e4*/ 	.word	0x000085f0


	//   ....[84]....
        /*04e8*/ 	.word	0x00008610


	//   ....[85]....
        /*04ec*/ 	.word	0x00008630


	//   ....[86]....
        /*04f0*/ 	.word	0x00008660


	//   ....[87]....
        /*04f4*/ 	.word	0x00008680


	//   ....[88]....
        /*04f8*/ 	.word	0x000086a0


	//   ....[89]....
        /*04fc*/ 	.word	0x00008810


	//   ....[90]....
        /*0500*/ 	.word	0x00008a40


	//   ....[91]....
        /*0504*/ 	.word	0x00008c30


	//   ....[92]....
        /*0508*/ 	.word	0x00009bb0


	//   ....[93]....
        /*050c*/ 	.word	0x0000ade0


	//   ....[94]....
        /*0510*/ 	.word	0x0000ae00


	//   ....[95]....
        /*0514*/ 	.word	0x0000ae20


	//   ....[96]....
        /*0518*/ 	.word	0x0000ae50


	//   ....[97]....
        /*051c*/ 	.word	0x0000aec0


	//   ....[98]....
        /*0520*/ 	.word	0x0000b060


	//   ....[99]....
        /*0524*/ 	.word	0x0000b260


	//   ....[100]....
        /*0528*/ 	.word	0x0000b3b0


	//   ....[101]....
        /*052c*/ 	.word	0x0000da70


	//   ....[102]....
        /*0530*/ 	.word	0x0000da80


	//   ....[103]....
        /*0534*/ 	.word	0x0000da90


	//   ....[104]....
        /*0538*/ 	.word	0x0000daa0


	//   ....[105]....
        /*053c*/ 	.word	0x0000dab0


	//   ....[106]....
        /*0540*/ 	.word	0x0000dac0


	//   ....[107]....
        /*0544*/ 	.word	0x0000dad0


	//   ....[108]....
        /*0548*/ 	.word	0x0000dae0


	//   ....[109]....
        /*054c*/ 	.word	0x0000daf0


	//   ....[110]....
        /*0550*/ 	.word	0x0000db00


	//   ....[111]....
        /*0554*/ 	.word	0x0000db10


	//   ....[112]....
        /*0558*/ 	.word	0x0000db20


	//   ....[113]....
        /*055c*/ 	.word	0x0000e560


	//   ....[114]....
        /*0560*/ 	.word	0x0000e570


	//   ....[115]....
        /*0564*/ 	.word	0x0000e580


	//   ....[116]....
        /*0568*/ 	.word	0x0000e590


	//   ....[117]....
        /*056c*/ 	.word	0x0000e5a0


	//   ....[118]....
        /*0570*/ 	.word	0x0000e5b0


	//   ....[119]....
        /*0574*/ 	.word	0x0000e5c0


	//   ....[120]....
        /*0578*/ 	.word	0x0000e5e0


	//   ....[121]....
        /*057c*/ 	.word	0x0000e600


	//   ....[122]....
        /*0580*/ 	.word	0x0000e630


	//   ....[123]....
        /*0584*/ 	.word	0x0000e650


	//   ....[124]....
        /*0588*/ 	.word	0x0000e670


	//   ....[125]....
        /*058c*/ 	.word	0x0000eb90


	//   ....[126]....
        /*0590*/ 	.word	0x0000ec90


	//   ....[127]....
        /*0594*/ 	.word	0x0000ece0


	//   ....[128]....
        /*0598*/ 	.word	0x0000ed60


	//   ....[129]....
        /*059c*/ 	.word	0x0000ede0


	//   ....[130]....
        /*05a0*/ 	.word	0x0000ef20


	//   ....[131]....
        /*05a4*/ 	.word	0x0000efc0


	//   ....[132]....
        /*05a8*/ 	.word	0x0000f130


	//   ....[133]....
        /*05ac*/ 	.word	0x00011340


	//   ....[134]....
        /*05b0*/ 	.word	0x00011360


	//   ....[135]....
        /*05b4*/ 	.word	0x00011370


	//   ....[136]....
        /*05b8*/ 	.word	0x00011390


	//   ....[137]....
        /*05bc*/ 	.word	0x000113b0


	//   ....[138]....
        /*05c0*/ 	.word	0x000113e0


	//   ....[139]....
        /*05c4*/ 	.word	0x00011420


	//   ....[140]....
        /*05c8*/ 	.word	0x00011440


	//   ....[141]....
        /*05cc*/ 	.word	0x00011480


	//   ....[142]....
        /*05d0*/ 	.word	0x000114a0


	//   ....[143]....
        /*05d4*/ 	.word	0x000114b0


	//   ....[144]....
        /*05d8*/ 	.word	0x000114d0


	//   ....[145]....
        /*05dc*/ 	.word	0x00011e60


	//   ....[146]....
        /*05e0*/ 	.word	0x00011e70


	//   ....[147]....
        /*05e4*/ 	.word	0x00011e80


	//   ....[148]....
        /*05e8*/ 	.word	0x00011e90


	//   ....[149]....
        /*05ec*/ 	.word	0x00011ea0


	//   ....[150]....
        /*05f0*/ 	.word	0x00011eb0


	//   ....[151]....
        /*05f4*/ 	.word	0x00011ec0


	//   ....[152]....
        /*05f8*/ 	.word	0x00011ee0


	//   ....[153]....
        /*05fc*/ 	.word	0x00011f00


	//   ....[154]....
        /*0600*/ 	.word	0x00011f30


	//   ....[155]....
        /*0604*/ 	.word	0x00011f50


	//   ....[156]....
        /*0608*/ 	.word	0x00011f70


	//   ....[157]....
        /*060c*/ 	.word	0x000120f0


	//   ....[158]....
        /*0610*/ 	.word	0x00012300


	//   ....[159]....
        /*0614*/ 	.word	0x00012810


	//   ....[160]....
        /*0618*/ 	.word	0x00012f90


	//   ....[161]....
        /*061c*/ 	.word	0x00014030


	//   ....[162]....
        /*0620*/ 	.word	0x000146d0


	//   ....[163]....
        /*0624*/ 	.word	0x00014790


	//   ....[164]....
        /*0628*/ 	.word	0x000147b0


	//   ....[165]....
        /*062c*/ 	.word	0x000147d0


	//   ....[166]....
        /*0630*/ 	.word	0x00014980


	//   ....[167]....
        /*0634*/ 	.word	0x00014b40


	//   ....[168]....
        /*0638*/ 	.word	0x00014ca0


	//   ....[169]....
        /*063c*/ 	.word	0x00016bd0


	//   ....[170]....
        /*0640*/ 	.word	0x00016c00


	//   ....[171]....
        /*0644*/ 	.word	0x00016c10


	//   ....[172]....
        /*0648*/ 	.word	0x00016c20


	//   ....[173]....
        /*064c*/ 	.word	0x00016c50


	//   ....[174]....
        /*0650*/ 	.word	0x00016c70


	//   ....[175]....
        /*0654*/ 	.word	0x00016c90


	//   ....[176]....
        /*0658*/ 	.word	0x00016ca0


	//   ....[177]....
        /*065c*/ 	.word	0x00017990


	//   ....[178]....
        /*0660*/ 	.word	0x000179c0


	//   ....[179]....
        /*0664*/ 	.word	0x000179f0


	//   ....[180]....
        /*0668*/ 	.word	0x00017a20


	//   ....[181]....
        /*066c*/ 	.word	0x00017a60


	//   ....[182]....
        /*0670*/ 	.word	0x00017a90


	//   ....[183]....
        /*0674*/ 	.word	0x00017ab0


	//   ....[184]....
        /*0678*/ 	.word	0x00017ac0


	//   ....[185]....
        /*067c*/ 	.word	0x00017b40


	//   ....[186]....
        /*0680*/ 	.word	0x00017b60


	//   ....[187]....
        /*0684*/ 	.word	0x00017e60


	//   ....[188]....
        /*0688*/ 	.word	0x00017e80


	//   ....[189]....
        /*068c*/ 	.word	0x00018180


	//   ....[190]....
        /*0690*/ 	.word	0x000181a0


	//   ....[191]....
        /*0694*/ 	.word	0x000184a0


	//   ....[192]....
        /*0698*/ 	.word	0x000184b0


	//----- nvinfo : EIATTR_EXIT_INSTR_OFFSETS
	.align		4
.L_468:
        /*069c*/ 	.byte	0x04, 0x1c
        /*069e*/ 	.short	(.L_470 - .L_469)


	//   ....[0]....
.L_469:
        /*06a0*/ 	.word	0x000001c0


	//   ....[1]....
        /*06a4*/ 	.word	0x000184c0


	//   ....[2]....
        /*06a8*/ 	.word	0x00018760


	//   ....[3]....
        /*06ac*/ 	.word	0x000187b0


	//   ....[4]....
        /*06b0*/ 	.word	0x000187e0


	//   ....[5]....
        /*06b4*/ 	.word	0x00018840


	//   ....[6]....
        /*06b8*/ 	.word	0x00018ad0


	//----- nvinfo : EIATTR_CTAIDZ_USED
	.align		4
.L_470:
        /*06bc*/ 	.byte	0x01, 0x04
	.zero		2


	//----- nvinfo : EIATTR_MAX_THREADS
	.align		4
        /*06c0*/ 	.byte	0x04, 0x05
        /*06c2*/ 	.short	(.L_472 - .L_471)
.L_471:
        /*06c4*/ 	.word	0x00000080
        /*06c8*/ 	.word	0x00000001
        /*06cc*/ 	.word	0x00000001


	//----- nvinfo : EIATTR_CRS_STACK_SIZE
	.align		4
.L_472:
        /*06d0*/ 	.byte	0x04, 0x1e
        /*06d2*/ 	.short	(.L_474 - .L_473)
.L_473:
        /*06d4*/ 	.word	0x00000000
.L_474:


//--------------------- .nv.info._ZN7cutlass13device_kernelIN5flash19enable_sm80_to_sm89INS1_16FlashAttnFwdSm80INS1_25CollectiveMainloopFwdSm80ILi4ELi1ELb0EN4cute5tupleIJNS5_1CILi128EEENS7_ILi80EEENS7_ILi64EEEEEELi64ENS_10bfloat16_tEfNS_4arch4Sm80ELb0ELb1ELb0ELb1ELb1ELb0ELb1ELb1EEENS1_21CollectiveEpilogueFwdINS6_IJS8_SA_S9_EEENS6_IJNS7_ILi1EEESI_SI_EEESC_SE_Li128ELb1ELb1ELb1ELb0EEENS1_36VarlenDynamicPersistentTileSchedulerILi128ELi80ELi128ELi128ELb1ELb1ELb0ELb1ELb0ELb1EEEEEEEEEvNT_6ParamsE --------------------------
	.section	.nv.info._ZN7cutlass13device_kernelIN5flash19enable_sm80_to_sm89INS1_16FlashAttnFwdSm80INS1_25CollectiveMainloopFwdSm80ILi4ELi1ELb0EN4cute5tupleIJNS5_1CILi128EEENS7_ILi80EEENS7_ILi64EEEEEELi64ENS_10bfloat16_tEfNS_4arch4Sm80ELb0ELb1ELb0ELb1ELb1ELb0ELb1ELb1EEENS1_21CollectiveEpilogueFwdINS6_IJS8_SA_S9_EEENS6_IJNS7_ILi1EEESI_SI_EEESC_SE_Li128ELb1ELb1ELb1ELb0EEENS1_36VarlenDynamicPersistentTileSchedulerILi128ELi80ELi128ELi128ELb1ELb1ELb0ELb1ELb0ELb1EEEEEEEEEvNT_6ParamsE,"",@"SHT_CUDA_INFO"
	.sectionflags	@""
	.align	4


	//----- nvinfo : EIATTR_CUDA_API_VERSION
	.align		4
        /*0000*/ 	.byte	0x04, 0x37
        /*0002*/ 	.short	(.L_476 - .L_475)
.L_475:
        /*0004*/ 	.word	0x00000082


	//----- nvinfo : EIATTR_SW2861232_WAR
	.align		4
.L_476:
        /*0008*/ 	.byte	0x01, 0x35
	.zero		2


	//----- nvinfo : EIATTR_PARAM_CBANK
	.align		4
        /*000c*/ 	.byte	0x04, 0x0a
        /*000e*/ 	.short	(.L_478 - .L_477)
	.align		4
.L_477:
        /*0010*/ 	.word	index@(.nv.constant0._ZN7cutlass13device_kernelIN5flash19enable_sm80_to_sm89INS1_16FlashAttnFwdSm80INS1_25CollectiveMainloopFwdSm80ILi4ELi1ELb0EN4cute5tupleIJNS5_1CILi128EEENS7_ILi80EEENS7_ILi64EEEEEELi64ENS_10bfloat16_tEfNS_4arch4Sm80ELb0ELb1ELb0ELb1ELb1ELb0ELb1ELb1EEENS1_21CollectiveEpilogueFwdINS6_IJS8_SA_S9_EEENS6_IJNS7_ILi1EEESI_SI_EEESC_SE_Li128ELb1ELb1ELb1ELb0EEENS1_36VarlenDynamicPersistentTileSchedulerILi128ELi80ELi128ELi128ELb1ELb1ELb0ELb1ELb0ELb1EEEEEEEEEvNT_6ParamsE)
        /*0014*/ 	.short	0x0160
        /*0016*/ 	.short	0x0438


	//----- nvinfo : EIATTR_CBANK_PARAM_SIZE
	.align		4
.L_478:
        /*0018*/ 	.byte	0x03, 0x19
        /*001a*/ 	.short	0x0438


	//----- nvinfo : EIATTR_KPARAM_INFO
	.align		4
        /*001c*/ 	.byte	0x04, 0x17
        /*001e*/ 	.short	(.L_480 - .L_479)
.L_479:
        /*0020*/ 	.word	0x00000000
        /*0024*/ 	.short	0x0000
        /*0026*/ 	.short	0x0000
        /*0028*/ 	.byte	0x00, 0xf0, 0xe1, 0x10


	//----- nvinfo : EIATTR_MAXREG_COUNT
	.align		4
.L_480:
        /*002c*/ 	.byte	0x03, 0x1b
        /*002e*/ 	.short	0x00ff


	//----- nvinfo : EIATTR_NUM_BARRIERS
	.align		4
        /*0030*/ 	.byte	0x02, 0x4c
        /*0032*/ 	.byte	0x06
	.zero		1


	//----- nvinfo : EIATTR_ANNOTATIONS
	.align		4
        /*0034*/ 	.byte	0x04, 0x55
        /*0036*/ 	.short	(.L_482 - .L_481)


	//   ....[0]....
.L_481:
        /* <DEDUP_REMOVED lines=78> */


	//----- nvinfo : EIATTR_MERCURY_ISA_VERSION
	.align		4
.L_482:
        /*0500*/ 	.byte	0x03, 0x5f
        /*0502*/ 	.short	0x0000


	//----- nvinfo : EIATTR_INT_WARP_WIDE_INSTR_OFFSETS
	.align		4
        /*0504*/ 	.byte	0x04, 0x31
        /*0506*/ 	.short	(.L_484 - .L_483)


	//   ....[0]....
.L_483:
        /*0508*/ 	.word	0x00016190


	//   ....[1]....
        /*050c*/ 	.word	0x00016210


	//----- nvinfo : EIATTR_COOP_GROUP_MASK_REGIDS
	.align		4
.L_484:
        /*0510*/ 	.byte	0x04, 0x29
        /*0512*/ 	.short	(.L_486 - .L_485)


	//   ....[0]....
.L_485:
        /*0514*/ 	.word	0xffffffff


	//   ....[1]....
        /*0518*/ 	.word	0xffffffff


	//   ....[2]....
        /*051c*/ 	.word	0xffffffff


	//   ....[3]....
        /*0520*/ 	.word	0xffffffff


	//   ....[4]....
        /*0524*/ 	.word	0xffffffff


	//   ....[5]....
        /*0528*/ 	.word	0xffffffff


	//   ....[6]....
        /*052c*/ 	.word	0xffffffff


	//   ....[7]....
        /*0530*/ 	.word	0xffffffff


	//   ....[8]....
        /*0534*/ 	.word	0xffffffff


	//   ....[9]....
        /*0538*/ 	.word	0xffffffff


	//   ....[10]....
        /*053c*/ 	.word	0xffffffff


	//   ....[11]....
        /*0540*/ 	.word	0xffffffff


	//   ....[12]....
        /*0544*/ 	.word	0xffffffff


	//   ....[13]....
        /*0548*/ 	.word	0xffffffff


	//   ....[14]....
        /*054c*/ 	.word	0xffffffff


	//   ....[15]....
        /*0550*/ 	.word	0xffffffff


	//   ....[16]....
        /*0554*/ 	.word	0xffffffff


	//   ....[17]....
        /*0558*/ 	.word	0xffffffff


	//   ....[18]....
        /*055c*/ 	.word	0xffffffff


	//   ....[19]....
        /*0560*/ 	.word	0xffffffff


	//   ....[20]....
        /*0564*/ 	.word	0xffffffff


	//   ....[21]....
        /*0568*/ 	.word	0xffffffff


	//   ....[22]....
        /*056c*/ 	.word	0xffffffff


	//   ....[23]....
        /*0570*/ 	.word	0xffffffff


	//   ....[24]....
        /*0574*/ 	.word	0xffffffff


	//   ....[25]....
        /*0578*/ 	.word	0xffffffff


	//   ....[26]....
        /*057c*/ 	.word	0xffffffff


	//   ....[27]....
        /*0580*/ 	.word	0xffffffff


	//   ....[28]....
        /*0584*/ 	.word	0xffffffff


	//   ....[29]....
        /*0588*/ 	.word	0xffffffff


	//   ....[30]....
        /*058c*/ 	.word	0xffffffff


	//   ....[31]....
        /*0590*/ 	.word	0xffffffff


	//   ....[32]....
        /*0594*/ 	.word	0xffffffff


	//   ....[33]....
        /*0598*/ 	.word	0xffffffff


	//   ....[34]....
        /*059c*/ 	.word	0xffffffff


	//   ....[35]....
        /*05a0*/ 	.word	0xffffffff


	//   ....[36]....
        /*05a4*/ 	.word	0xffffffff


	//   ....[37]....
        /*05a8*/ 	.word	0xffffffff


	//   ....[38]....
        /*05ac*/ 	.word	0xffffffff


	//   ....[39]....
        /*05b0*/ 	.word	0xffffffff


	//   ....[40]....
        /*05b4*/ 	.word	0xffffffff


	//   ....[41]....
        /*05b8*/ 	.word	0xffffffff


	//   ....[42]....
        /*05bc*/ 	.word	0xffffffff


	//   ....[43]....
        /*05c0*/ 	.word	0xffffffff


	//   ....[44]....
        /*05c4*/ 	.word	0xffffffff


	//   ....[45]....
        /*05c8*/ 	.word	0xffffffff


	//   ....[46]....
        /*05cc*/ 	.word	0xffffffff


	//   ....[47]....
        /*05d0*/ 	.word	0xffffffff


	//   ....[48]....
        /*05d4*/ 	.word	0xffffffff


	//   ....[49]....
        /*05d8*/ 	.word	0xffffffff


	//   ....[50]....
        /*05dc*/ 	.word	0xffffffff


	//   ....[51]....
        /*05e0*/ 	.word	0xffffffff


	//   ....[52]....
        /*05e4*/ 	.word	0xffffffff


	//   ....[53]....
        /*05e8*/ 	.word	0xffffffff


	//   ....[54]....
        /*05ec*/ 	.word	0xffffffff


	//   ....[55]....
        /*05f0*/ 	.word	0xffffffff


	//   ....[56]....
        /*05f4*/ 	.word	0xffffffff


	//   ....[57]....
        /*05f8*/ 	.word	0xffffffff


	//   ....[58]....
        /*05fc*/ 	.word	0xffffffff


	//   ....[59]....
        /*0600*/ 	.word	0xffffffff


	//   ....[60]....
        /*0604*/ 	.word	0xffffffff


	//   ....[61]....
        /*0608*/ 	.word	0xffffffff


	//   ....[62]....
        /*060c*/ 	.word	0xffffffff


	//   ....[63]....
        /*0610*/ 	.word	0xffffffff


	//   ....[64]....
        /*0614*/ 	.word	0xffffffff


	//   ....[65]....
        /*0618*/ 	.word	0xffffffff


	//   ....[66]....
        /*061c*/ 	.word	0xffffffff


	//   ....[67]....
        /*0620*/ 	.word	0xffffffff


	//   ....[68]....
        /*0624*/ 	.word	0xffffffff


	//   ....[69]....
        /*0628*/ 	.word	0xffffffff


	//   ....[70]....
        /*062c*/ 	.word	0xffffffff


	//   ....[71]....
        /*0630*/ 	.word	0xffffffff


	//   ....[72]....
        /*0634*/ 	.word	0xffffffff


	//   ....[73]....
        /*0638*/ 	.word	0xffffffff


	//   ....[74]....
        /*063c*/ 	.word	0xffffffff


	//   ....[75]....
        /*0640*/ 	.word	0xffffffff


	//   ....[76]....
        /*0644*/ 	.word	0xffffffff


	//   ....[77]....
        /*0648*/ 	.word	0xffffffff


	//   ....[78]....
        /*064c*/ 	.word	0xffffffff


	//   ....[79]....
        /*0650*/ 	.word	0xffffffff


	//   ....[80]....
        /*0654*/ 	.word	0xffffffff


	//   ....[81]....
        /*0658*/ 	.word	0xffffffff


	//   ....[82]....
        /*065c*/ 	.word	0xffffffff


	//   ....[83]....
        /*0660*/ 	.word	0xffffffff


	//   ....[84]....
        /*0664*/ 	.word	0xffffffff


	//   ....[85]....
        /*0668*/ 	.word	0xffffffff


	//   ....[86]....
        /*066c*/ 	.word	0xffffffff


	//   ....[87]....
        /*0670*/ 	.word	0xffffffff


	//   ....[88]....
        /*0674*/ 	.word	0xffffffff


	//   ....[89]....
        /*0678*/ 	.word	0xffffffff


	//   ....[90]....
        /*067c*/ 	.word	0xffffffff


	//   ....[91]....
        /*0680*/ 	.word	0xffffffff


	//   ....[92]....
        /*0684*/ 	.word	0xffffffff


	//   ....[93]....
        /*0688*/ 	.word	0xffffffff


	//   ....[94]....
        /*068c*/ 	.word	0xffffffff


	//   ....[95]....
        /*0690*/ 	.word	0xffffffff


	//   ....[96]....
        /*0694*/ 	.word	0xffffffff


	//   ....[97]....
        /*0698*/ 	.word	0xffffffff


	//   ....[98]....
        /*069c*/ 	.word	0xffffffff


	//   ....[99]....
        /*06a0*/ 	.word	0xffffffff


	//   ....[100]....
        /*06a4*/ 	.word	0xffffffff


	//   ....[101]....
        /*06a8*/ 	.word	0xffffffff


	//   ....[102]....
        /*06ac*/ 	.word	0xffffffff


	//   ....[103]....
        /*06b0*/ 	.word	0xffffffff


	//   ....[104]....
        /*06b4*/ 	.word	0xffffffff


	//   ....[105]....
        /*06b8*/ 	.word	0xffffffff


	//   ....[106]....
        /*06bc*/ 	.word	0xffffffff


	//   ....[107]....
        /*06c0*/ 	.word	0xffffffff


	//   ....[108]....
        /*06c4*/ 	.word	0xffffffff


	//   ....[109]....
        /*06c8*/ 	.word	0xffffffff


	//   ....[110]....
        /*06cc*/ 	.word	0xffffffff


	//   ....[111]....
        /*06d0*/ 	.word	0xffffffff


	//   ....[112]....
        /*06d4*/ 	.word	0xffffffff


	//   ....[113]....
        /*06d8*/ 	.word	0xffffffff


	//   ....[114]....
        /*06dc*/ 	.word	0xffffffff


	//   ....[115]....
        /*06e0*/ 	.word	0xffffffff


	//   ....[116]....
        /*06e4*/ 	.word	0xffffffff


	//   ....[117]....
        /*06e8*/ 	.word	0xffffffff


	//   ....[118]....
        /*06ec*/ 	.word	0xffffffff


	//   ....[119]....
        /*06f0*/ 	.word	0xffffffff


	//   ....[120]....
        /*06f4*/ 	.word	0xffffffff


	//   ....[121]....
        /*06f8*/ 	.word	0xffffffff


	//   ....[122]....
        /*06fc*/ 	.word	0xffffffff


	//   ....[123]....
        /*0700*/ 	.word	0xffffffff


	//   ....[124]....
        /*0704*/ 	.word	0xffffffff


	//   ....[125]....
        /*0708*/ 	.word	0xffffffff


	//   ....[126]....
        /*070c*/ 	.word	0xffffffff


	//   ....[127]....
        /*0710*/ 	.word	0xffffffff


	//   ....[128]....
        /*0714*/ 	.word	0xffffffff


	//   ....[129]....
        /*0718*/ 	.word	0xffffffff


	//   ....[130]....
        /*071c*/ 	.word	0xffffffff


	//   ....[131]....
        /*0720*/ 	.word	0xffffffff


	//   ....[132]....
        /*0724*/ 	.word	0xffffffff


	//   ....[133]....
        /*0728*/ 	.word	0xffffffff


	//   ....[134]....
        /*072c*/ 	.word	0xffffffff


	//   ....[135]....
        /*0730*/ 	.word	0xffffffff


	//   ....[136]....
        /*0734*/ 	.word	0xffffffff


	//   ....[137]....
        /*0738*/ 	.word	0xffffffff


	//   ....[138]....
        /*073c*/ 	.word	0xffffffff


	//   ....[139]....
        /*0740*/ 	.word	0xffffffff


	//   ....[140]....
        /*0744*/ 	.word	0xffffffff


	//   ....[141]....
        /*0748*/ 	.word	0xffffffff


	//   ....[142]....
        /*074c*/ 	.word	0xffffffff


	//   ....[143]....
        /*0750*/ 	.word	0xffffffff


	//   ....[144]....
        /*0754*/ 	.word	0xffffffff


	//   ....[145]....
        /*0758*/ 	.word	0xffffffff


	//   ....[146]....
        /*075c*/ 	.word	0xffffffff


	//   ....[147]....
        /*0760*/ 	.word	0xffffffff


	//   ....[148]....
        /*0764*/ 	.word	0xffffffff


	//   ....[149]....
        /*0768*/ 	.word	0xffffffff


	//   ....[150]....
        /*076c*/ 	.word	0xffffffff


	//   ....[151]....
        /*0770*/ 	.word	0xffffffff


	//   ....[152]....
        /*0774*/ 	.word	0xffffffff


	//   ....[153]....
        /*0778*/ 	.word	0xffffffff


	//   ....[154]....
        /*077c*/ 	.word	0xffffffff


	//   ....[155]....
        /*0780*/ 	.word	0xffffffff


	//   ....[156]....
        /*0784*/ 	.word	0xffffffff


	//   ....[157]....
        /*0788*/ 	.word	0xffffffff


	//   ....[158]....
        /*078c*/ 	.word	0xffffffff


	//   ....[159]....
        /*0790*/ 	.word	0xffffffff


	//   ....[160]....
        /*0794*/ 	.word	0xffffffff


	//   ....[161]....
        /*0798*/ 	.word	0xffffffff


	//   ....[162]....
        /*079c*/ 	.word	0xffffffff


	//   ....[163]....
        /*07a0*/ 	.word	0xffffffff


	//   ....[164]....
        /*07a4*/ 	.word	0xffffffff


	//   ....[165]....
        /*07a8*/ 	.word	0xffffffff


	//   ....[166]....
        /*07ac*/ 	.word	0xffffffff


	//   ....[167]....
        /*07b0*/ 	.word	0xffffffff


	//   ....[168]....
        /*07b4*/ 	.word	0xffffffff


	//   ....[169]....
        /*07b8*/ 	.word	0xffffffff


	//   ....[170]....
        /*07bc*/ 	.word	0xffffffff


	//   ....[171]....
        /*07c0*/ 	.word	0xffffffff


	//   ....[172]....
        /*07c4*/ 	.word	0xffffffff


	//   ....[173]....
        /*07c8*/ 	.word	0xffffffff


	//   ....[174]....
        /*07cc*/ 	.word	0xffffffff


	//   ....[175]....
        /*07d0*/ 	.word	0xffffffff


	//   ....[176]....
        /*07d4*/ 	.word	0xffffffff


	//   ....[177]....
        /*07d8*/ 	.word	0xffffffff


	//   ....[178]....
        /*07dc*/ 	.word	0xffffffff


	//   ....[179]....
        /*07e0*/ 	.word	0xffffffff


	//   ....[180]....
        /*07e4*/ 	.word	0xffffffff


	//   ....[181]....
        /*07e8*/ 	.word	0xffffffff


	//   ....[182]....
        /*07ec*/ 	.word	0xffffffff


	//   ....[183]....
        /*07f0*/ 	.word	0xffffffff


	//   ....[184]....
        /*07f4*/ 	.word	0xffffffff


	//   ....[185]....
        /*07f8*/ 	.word	0xffffffff


	//   ....[186]....
        /*07fc*/ 	.word	0xffffffff


	//   ....[187]....
        /*0800*/ 	.word	0xffffffff


	//   ....[188]....
        /*0804*/ 	.word	0xffffffff


	//   ....[189]....
        /*0808*/ 	.word	0xffffffff


	//   ....[190]....
        /*080c*/ 	.word	0xffffffff


	//   ....[191]....
        /*0810*/ 	.word	0xffffffff


	//   ....[192]....
        /*0814*/ 	.word	0xffffffff


	//   ....[193]....
        /*0818*/ 	.word	0xffffffff


	//   ....[194]....
        /*081c*/ 	.word	0xffffffff


	//   ....[195]....
        /*0820*/ 	.word	0xffffffff


	//   ....[196]....
        /*0824*/ 	.word	0xffffffff


	//   ....[197]....
        /*0828*/ 	.word	0xffffffff


	//   ....[198]....
        /*082c*/ 	.word	0xffffffff


	//   ....[199]....
        /*0830*/ 	.word	0xffffffff


	//   ....[200]....
        /*0834*/ 	.word	0xffffffff


	//   ....[201]....
        /*0838*/ 	.word	0xffffffff


	//   ....[202]....
        /*083c*/ 	.word	0xffffffff


	//   ....[203]....
        /*0840*/ 	.word	0xffffffff


	//   ....[204]....
        /*0844*/ 	.word	0xffffffff


	//   ....[205]....
        /*0848*/ 	.word	0xffffffff


	//   ....[206]....
        /*084c*/ 	.word	0xffffffff


	//   ....[207]....
        /*0850*/ 	.word	0xffffffff


	//   ....[208]....
        /*0854*/ 	.word	0xffffffff


	//   ....[209]....
        /*0858*/ 	.word	0xffffffff


	//   ....[210]....
        /*085c*/ 	.word	0xffffffff


	//   ....[211]....
        /*0860*/ 	.word	0xffffffff


	//   ....[212]....
        /*0864*/ 	.word	0xffffffff


	//   ....[213]....
        /*0868*/ 	.word	0xffffffff


	//   ....[214]....
        /*086c*/ 	.word	0xffffffff


	//   ....[215]....
        /*0870*/ 	.word	0xffffffff


	//   ....[216]....
        /*0874*/ 	.word	0xffffffff


	//   ....[217]....
        /*0878*/ 	.word	0xffffffff


	//   ....[218]....
        /*087c*/ 	.word	0xffffffff


	//   ....[219]....
        /*0880*/ 	.word	0xffffffff


	//   ....[220]....
        /*0884*/ 	.word	0xffffffff


	//   ....[221]....
        /*0888*/ 	.word	0xffffffff


	//   ....[222]....
        /*088c*/ 	.word	0xffffffff


	//   ....[223]....
        /*0890*/ 	.word	0xffffffff


	//   ....[224]....
        /*0894*/ 	.word	0xffffffff


	//   ....[225]....
        /*0898*/ 	.word	0xffffffff


	//   ....[226]....
        /*089c*/ 	.word	0xffffffff


	//   ....[227]....
        /*08a0*/ 	.word	0xffffffff


	//   ....[228]....
        /*08a4*/ 	.word	0xffffffff


	//   ....[229]....
        /*08a8*/ 	.word	0xffffffff


	//   ....[230]....
        /*08ac*/ 	.word	0xffffffff


	//   ....[231]....
        /*08b0*/ 	.word	0xffffffff


	//   ....[232]....
        /*08b4*/ 	.word	0xffffffff


	//   ....[233]....
        /*08b8*/ 	.word	0xffffffff


	//   ....[234]....
        /*08bc*/ 	.word	0xffffffff


	//   ....[235]....
        /*08c0*/ 	.word	0xffffffff


	//   ....[236]....
        /*08c4*/ 	.word	0xffffffff


	//   ....[237]....
        /*08c8*/ 	.word	0xffffffff


	//   ....[238]....
        /*08cc*/ 	.word	0xffffffff


	//   ....[239]....
        /*08d0*/ 	.word	0xffffffff


	//   ....[240]....
        /*08d4*/ 	.word	0xffffffff


	//   ....[241]....
        /*08d8*/ 	.word	0xffffffff


	//   ....[242]....
        /*08dc*/ 	.word	0xffffffff


	//   ....[243]....
        /*08e0*/ 	.word	0xffffffff


	//   ....[244]....
        /*08e4*/ 	.word	0xffffffff


	//   ....[245]....
        /*08e8*/ 	.word	0xffffffff


	//   ....[246]....
        /*08ec*/ 	.word	0xffffffff


	//   ....[247]....
        /*08f0*/ 	.word	0xffffffff


	//   ....[248]....
        /*08f4*/ 	.word	0xffffffff


	//   ....[249]....
        /*08f8*/ 	.word	0xffffffff


	//   ....[250]....
        /*08fc*/ 	.word	0xffffffff


	//   ....[251]....
        /*0900*/ 	.word	0xffffffff


	//   ....[252]....
        /*0904*/ 	.word	0xffffffff


	//   ....[253]....
        /*0908*/ 	.word	0xffffffff


	//   ....[254]....
        /*090c*/ 	.word	0xffffffff


	//   ....[255]....
        /*0910*/ 	.word	0xffffffff


	//   ....[0]....
        /*0914*/ 	.word	0xffffffff


	//   ....[1]....
        /*0918*/ 	.word	0xffffffff


	//   ....[2]....
        /*091c*/ 	.word	0xffffffff


	//   ....[3]....
        /*0920*/ 	.word	0xffffffff


	//   ....[4]....
        /*0924*/ 	.word	0xffffffff


	//   ....[5]....
        /*0928*/ 	.word	0xffffffff


	//   ....[6]....
        /*092c*/ 	.word	0xffffffff


	//   ....[7]....
        /*0930*/ 	.word	0xffffffff


	//   ....[8]....
        /*0934*/ 	.word	0xffffffff


	//   ....[9]....
        /*0938*/ 	.word	0xffffffff


	//   ....[10]....
        /*093c*/ 	.word	0xffffffff


	//   ....[11]....
        /*0940*/ 	.word	0xffffffff


	//   ....[12]....
        /*0944*/ 	.word	0xffffffff


	//   ....[13]....
        /*0948*/ 	.word	0xffffffff


	//   ....[14]....
        /*094c*/ 	.word	0xffffffff


	//   ....[15]....
        /*0950*/ 	.word	0xffffffff


	//   ....[16]....
        /*0954*/ 	.word	0xffffffff


	//   ....[17]....
        /*0958*/ 	.word	0xffffffff


	//   ....[18]....
        /*095c*/ 	.word	0xffffffff


	//   ....[19]....
        /*0960*/ 	.word	0xffffffff


	//   ....[20]....
        /*0964*/ 	.word	0xffffffff


	//   ....[21]....
        /*0968*/ 	.word	0xffffffff


	//   ....[22]....
        /*096c*/ 	.word	0xffffffff


	//   ....[23]....
        /*0970*/ 	.word	0xffffffff


	//   ....[24]....
        /*0974*/ 	.word	0xffffffff


	//   ....[25]....
        /*0978*/ 	.word	0xffffffff


	//   ....[26]....
        /*097c*/ 	.word	0xffffffff


	//   ....[27]....
        /*0980*/ 	.word	0xffffffff


	//   ....[28]....
        /*0984*/ 	.word	0xffffffff


	//   ....[29]....
        /*0988*/ 	.word	0xffffffff


	//   ....[30]....
        /*098c*/ 	.word	0xffffffff


	//   ....[31]....
        /*0990*/ 	.word	0xffffffff


	//   ....[32]....
        /*0994*/ 	.word	0xffffffff


	//   ....[33]....
        /*0998*/ 	.word	0xffffffff


	//   ....[34]....
        /*099c*/ 	.word	0xffffffff


	//   ....[35]....
        /*09a0*/ 	.word	0xffffffff


	//   ....[36]....
        /*09a4*/ 	.word	0xffffffff


	//   ....[37]....
        /*09a8*/ 	.word	0xffffffff


	//   ....[38]....
        /*09ac*/ 	.word	0xffffffff


	//   ....[39]....
        /*09b0*/ 	.word	0xffffffff


	//   ....[40]....
        /*09b4*/ 	.word	0xffffffff


	//   ....[41]....
        /*09b8*/ 	.word	0xffffffff


	//   ....[42]....
        /*09bc*/ 	.word	0xffffffff


	//   ....[43]....
        /*09c0*/ 	.word	0xffffffff


	//   ....[44]....
        /*09c4*/ 	.word	0xffffffff


	//   ....[45]....
        /*09c8*/ 	.word	0xffffffff


	//   ....[46]....
        /*09cc*/ 	.word	0xffffffff


	//   ....[47]....
        /*09d0*/ 	.word	0xffffffff


	//   ....[48]....
        /*09d4*/ 	.word	0xffffffff


	//   ....[49]....
        /*09d8*/ 	.word	0xffffffff


	//   ....[50]....
        /*09dc*/ 	.word	0xffffffff


	//   ....[51]....
        /*09e0*/ 	.word	0xffffffff


	//   ....[52]....
        /*09e4*/ 	.word	0xffffffff


	//   ....[53]....
        /*09e8*/ 	.word	0xffffffff


	//   ....[54]....
        /*09ec*/ 	.word	0xffffffff


	//   ....[55]....
        /*09f0*/ 	.word	0xffffffff


	//   ....[56]....
        /*09f4*/ 	.word	0xffffffff


	//   ....[57]....
        /*09f8*/ 	.word	0xffffffff


	//   ....[58]....
        /*09fc*/ 	.word	0xffffffff


	//   ....[59]....
        /*0a00*/ 	.word	0xffffffff


	//   ....[60]....
        /*0a04*/ 	.word	0xffffffff


	//   ....[61]....
        /*0a08*/ 	.word	0xffffffff


	//   ....[62]....
        /*0a0c*/ 	.word	0xffffffff


	//   ....[63]....
        /*0a10*/ 	.word	0xffffffff


	//   ....[64]....
        /*0a14*/ 	.word	0xffffffff


	//   ....[65]....
        /*0a18*/ 	.word	0xffffffff


	//   ....[66]....
        /*0a1c*/ 	.word	0xffffffff


	//   ....[67]....
        /*0a20*/ 	.word	0xffffffff


	//   ....[68]....
        /*0a24*/ 	.word	0xffffffff


	//   ....[69]....
        /*0a28*/ 	.word	0xffffffff


	//   ....[70]....
        /*0a2c*/ 	.word	0xffffffff


	//   ....[71]....
        /*0a30*/ 	.word	0xffffffff


	//   ....[72]....
        /*0a34*/ 	.word	0xffffffff


	//   ....[73]....
        /*0a38*/ 	.word	0xffffffff


	//   ....[74]....
        /*0a3c*/ 	.word	0xffffffff


	//   ....[75]....
        /*0a40*/ 	.word	0xffffffff


	//   ....[76]....
        /*0a44*/ 	.word	0xffffffff


	//   ....[77]....
        /*0a48*/ 	.word	0xffffffff


	//   ....[78]....
        /*0a4c*/ 	.word	0xffffffff


	//   ....[79]....
        /*0a50*/ 	.word	0xffffffff


	//   ....[80]....
        /*0a54*/ 	.word	0xffffffff


	//   ....[81]....
        /*0a58*/ 	.word	0xffffffff


	//   ....[82]....
        /*0a5c*/ 	.word	0xffffffff


	//   ....[83]....
        /*0a60*/ 	.word	0xffffffff


	//   ....[84]....
        /*0a64*/ 	.word	0xffffffff


	//   ....[85]....
        /*0a68*/ 	.word	0xffffffff


	//   ....[86]....
        /*0a6c*/ 	.word	0xffffffff


	//   ....[87]....
        /*0a70*/ 	.word	0xffffffff


	//   ....[88]....
        /*0a74*/ 	.word	0xffffffff


	//   ....[89]....
        /*0a78*/ 	.word	0xffffffff


	//   ....[90]....
        /*0a7c*/ 	.word	0xffffffff


	//   ....[91]....
        /*0a80*/ 	.word	0xffffffff


	//   ....[92]....
        /*0a84*/ 	.word	0xffffffff


	//   ....[93]....
        /*0a88*/ 	.word	0xffffffff


	//   ....[94]....
        /*0a8c*/ 	.word	0xffffffff


	//   ....[95]....
        /*0a90*/ 	.word	0xffffffff


	//   ....[96]....
        /*0a94*/ 	.word	0xffffffff


	//   ....[97]....
        /*0a98*/ 	.word	0xffffffff


	//   ....[98]....
        /*0a9c*/ 	.word	0xffffffff


	//   ....[99]....
        /*0aa0*/ 	.word	0xffffffff


	//   ....[100]....
        /*0aa4*/ 	.word	0xffffffff


	//   ....[101]....
        /*0aa8*/ 	.word	0xffffffff


	//   ....[102]....
        /*0aac*/ 	.word	0xffffffff


	//   ....[103]....
        /*0ab0*/ 	.word	0xffffffff


	//   ....[104]....
        /*0ab4*/ 	.word	0xffffffff


	//   ....[105]....
        /*0ab8*/ 	.word	0xffffffff


	//   ....[106]....
        /*0abc*/ 	.word	0xffffffff


	//   ....[107]....
        /*0ac0*/ 	.word	0xffffffff


	//   ....[108]....
        /*0ac4*/ 	.word	0xffffffff


	//   ....[109]....
        /*0ac8*/ 	.word	0xffffffff


	//   ....[110]....
        /*0acc*/ 	.word	0xffffffff


	//   ....[111]....
        /*0ad0*/ 	.word	0xffffffff


	//   ....[112]....
        /*0ad4*/ 	.word	0xffffffff


	//   ....[113]....
        /*0ad8*/ 	.word	0xffffffff


	//   ....[114]....
        /*0adc*/ 	.word	0xffffffff


	//   ....[115]....
        /*0ae0*/ 	.word	0xffffffff


	//   ....[116]....
        /*0ae4*/ 	.word	0xffffffff


	//   ....[117]....
        /*0ae8*/ 	.word	0xffffffff


	//   ....[118]....
        /*0aec*/ 	.word	0xffffffff


	//   ....[119]....
        /*0af0*/ 	.word	0xffffffff


	//   ....[120]....
        /*0af4*/ 	.word	0xffffffff


	//   ....[121]....
        /*0af8*/ 	.word	0xffffffff


	//   ....[122]....
        /*0afc*/ 	.word	0xffffffff


	//   ....[123]....
        /*0b00*/ 	.word	0xffffffff


	//   ....[124]....
        /*0b04*/ 	.word	0xffffffff


	//   ....[125]....
        /*0b08*/ 	.word	0xffffffff


	//   ....[126]....
        /*0b0c*/ 	.word	0xffffffff


	//   ....[127]....
        /*0b10*/ 	.word	0xffffffff


	//   ....[128]....
        /*0b14*/ 	.word	0xffffffff


	//   ....[129]....
        /*0b18*/ 	.word	0xffffffff


	//   ....[130]....
        /*0b1c*/ 	.word	0xffffffff


	//   ....[131]....
        /*0b20*/ 	.word	0xffffffff


	//   ....[132]....
        /*0b24*/ 	.word	0xffffffff


	//   ....[133]....
        /*0b28*/ 	.word	0xffffffff


	//   ....[134]....
        /*0b2c*/ 	.word	0xffffffff


	//   ....[135]....
        /*0b30*/ 	.word	0xffffffff


	//   ....[136]....
        /*0b34*/ 	.word	0xffffffff


	//   ....[137]....
        /*0b38*/ 	.word	0xffffffff


	//   ....[138]....
        /*0b3c*/ 	.word	0xffffffff


	//   ....[139]....
        /*0b40*/ 	.word	0xffffffff


	//   ....[140]....
        /*0b44*/ 	.word	0xffffffff


	//   ....[141]....
        /*0b48*/ 	.word	0xffffffff


	//   ....[142]....
        /*0b4c*/ 	.word	0xffffffff


	//   ....[143]....
        /*0b50*/ 	.word	0xffffffff


	//   ....[144]....
        /*0b54*/ 	.word	0xffffffff


	//   ....[145]....
        /*0b58*/ 	.word	0xffffffff


	//   ....[146]....
        /*0b5c*/ 	.word	0xffffffff


	//   ....[147]....
        /*0b60*/ 	.word	0xffffffff


	//   ....[148]....
        /*0b64*/ 	.word	0xffffffff


	//   ....[149]....
        /*0b68*/ 	.word	0xffffffff


	//   ....[150]....
        /*0b6c*/ 	.word	0xffffffff


	//   ....[151]....
        /*0b70*/ 	.word	0xffffffff


	//   ....[152]....
        /*0b74*/ 	.word	0xffffffff


	//   ....[153]....
        /*0b78*/ 	.word	0xffffffff


	//   ....[154]....
        /*0b7c*/ 	.word	0xffffffff


	//   ....[155]....
        /*0b80*/ 	.word	0xffffffff


	//   ....[156]....
        /*0b84*/ 	.word	0xffffffff


	//   ....[157]....
        /*0b88*/ 	.word	0xffffffff


	//   ....[158]....
        /*0b8c*/ 	.word	0xffffffff


	//   ....[159]....
        /*0b90*/ 	.word	0xffffffff


	//   ....[160]....
        /*0b94*/ 	.word	0xffffffff


	//   ....[161]....
        /*0b98*/ 	.word	0xffffffff


	//   ....[162]....
        /*0b9c*/ 	.word	0xffffffff


	//   ....[163]....
        /*0ba0*/ 	.word	0xffffffff


	//   ....[164]....
        /*0ba4*/ 	.word	0xffffffff


	//   ....[165]....
        /*0ba8*/ 	.word	0xffffffff


	//   ....[166]....
        /*0bac*/ 	.word	0xffffffff


	//   ....[167]....
        /*0bb0*/ 	.word	0xffffffff


	//   ....[168]....
        /*0bb4*/ 	.word	0xffffffff


	//   ....[169]....
        /*0bb8*/ 	.word	0xffffffff


	//   ....[170]....
        /*0bbc*/ 	.word	0xffffffff


	//   ....[171]....
        /*0bc0*/ 	.word	0xffffffff


	//   ....[172]....
        /*0bc4*/ 	.word	0xffffffff


	//   ....[173]....
        /*0bc8*/ 	.word	0xffffffff


	//   ....[174]....
        /*0bcc*/ 	.word	0xffffffff


	//   ....[175]....
        /*0bd0*/ 	.word	0xffffffff


	//   ....[176]....
        /*0bd4*/ 	.word	0xffffffff


	//   ....[177]....
        /*0bd8*/ 	.word	0xffffffff


	//   ....[178]....
        /*0bdc*/ 	.word	0xffffffff


	//   ....[179]....
        /*0be0*/ 	.word	0xffffffff


	//   ....[180]....
        /*0be4*/ 	.word	0xffffffff


	//   ....[181]....
        /*0be8*/ 	.word	0xffffffff


	//----- nvinfo : EIATTR_COOP_GROUP_INSTR_OFFSETS
	.align		4
.L_486:
        /*0bec*/ 	.byte	0x04, 0x28
        /*0bee*/ 	.short	(.L_488 - .L_487)


	//   ....[0]....
.L_487:
        /*0bf0*/ 	.word	0x00000050


	//   ....[1]....
        /*0bf4*/ 	.word	0x00000200


	//   ....[2]....
        /*0bf8*/ 	.word	0x00000230


	//   ....[3]....
        /*0bfc*/ 	.word	0x00000260


	//   ....[4]....
        /*0c00*/ 	.word	0x00000290


	//   ....[5]....
        /*0c04*/ 	.word	0x000002c0


	//   ....[6]....
        /*0c08*/ 	.word	0x000002f0


	//   ....[7]....
        /*0c0c*/ 	.word	0x00000450


	//   ....[8]....
        /*0c10*/ 	.word	0x00000490


	//   ....[9]....
        /*0c14*/ 	.word	0x000004c0


	//   ....[10]....
        /*0c18*/ 	.word	0x000004f0


	//   ....[11]....
        /*0c1c*/ 	.word	0x00000520


	//   ....[12]....
        /*0c20*/ 	.word	0x00000550


	//   ....[13]....
        /*0c24*/ 	.word	0x000005e0


	//   ....[14]....
        /*0c28*/ 	.word	0x00000630


	//   ....[15]....
        /*0c2c*/ 	.word	0x00000650


	//   ....[16]....
        /*0c30*/ 	.word	0x000006b0


	//   ....[17]....
        /*0c34*/ 	.word	0x00002940


	//   ....[18]....
        /*0c38*/ 	.word	0x00002960


	//   ....[19]....
        /*0c3c*/ 	.word	0x00002aa0


	//   ....[20]....
        /*0c40*/ 	.word	0x00002ab0


	//   ....[21]....
        /*0c44*/ 	.word	0x00002b90


	//   ....[22]....
        /*0c48*/ 	.word	0x00002bb0


	//   ....[23]....
        /*0c4c*/ 	.word	0x00002c90


	//   ....[24]....
        /*0c50*/ 	.word	0x00002ca0


	//   ....[25]....
        /*0c54*/ 	.word	0x00002d80


	//   ....[26]....
        /*0c58*/ 	.word	0x00002da0


	//   ....[27]....
        /*0c5c*/ 	.word	0x00002e80


	//   ....[28]....
        /*0c60*/ 	.word	0x00002e90


	//   ....[29]....
        /*0c64*/ 	.word	0x00002f70


	//   ....[30]....
        /*0c68*/ 	.word	0x00002f90


	//   ....[31]....
        /*0c6c*/ 	.word	0x00003070


	//   ....[32]....
        /*0c70*/ 	.word	0x00003080


	//   ....[33]....
        /*0c74*/ 	.word	0x00003520


	//   ....[34]....
        /*0c78*/ 	.word	0x00003530


	//   ....[35]....
        /*0c7c*/ 	.word	0x00003550


	//   ....[36]....
        /*0c80*/ 	.word	0x00003560


	//   ....[37]....
        /*0c84*/ 	.word	0x00003570


	//   ....[38]....
        /*0c88*/ 	.word	0x000035a0


	//   ....[39]....
        /*0c8c*/ 	.word	0x000035f0


	//   ....[40]....
        /*0c90*/ 	.word	0x00003600


	//   ....[41]....
        /*0c94*/ 	.word	0x00003640


	//   ....[42]....
        /*0c98*/ 	.word	0x00003680


	//   ....[43]....
        /*0c9c*/ 	.word	0x00003880


	//   ....[44]....
        /*0ca0*/ 	.word	0x000038a0


	//   ....[45]....
        /*0ca4*/ 	.word	0x000038c0


	//   ....[46]....
        /*0ca8*/ 	.word	0x000038d0


	//   ....[47]....
        /*0cac*/ 	.word	0x000038f0


	//   ....[48]....
        /*0cb0*/ 	.word	0x00003910


	//   ....[49]....
        /*0cb4*/ 	.word	0x00003920


	//   ....[50]....
        /*0cb8*/ 	.word	0x00003950


	//   ....[51]....
        /*0cbc*/ 	.word	0x00003960


	//   ....[52]....
        /*0cc0*/ 	.word	0x00003970


	//   ....[53]....
        /*0cc4*/ 	.word	0x00004350


	//   ....[54]....
        /*0cc8*/ 	.word	0x00004370


	//   ....[55]....
        /*0ccc*/ 	.word	0x00004390


	//   ....[56]....
        /*0cd0*/ 	.word	0x000043a0


	//   ....[57]....
        /*0cd4*/ 	.word	0x000043b0


	//   ....[58]....
        /*0cd8*/ 	.word	0x000043c0


	//   ....[59]....
        /*0cdc*/ 	.word	0x000043d0


	//   ....[60]....
        /*0ce0*/ 	.word	0x000043e0


	//   ....[61]....
        /*0ce4*/ 	.word	0x00004410


	//   ....[62]....
        /*0ce8*/ 	.word	0x00004440


	//   ....[63]....
        /*0cec*/ 	.word	0x00004670


	//   ....[64]....
        /*0cf0*/ 	.word	0x00004830


	//   ....[65]....
        /*0cf4*/ 	.word	0x000050b0


	//   ....[66]....
        /*0cf8*/ 	.word	0x00005bc0


	//   ....[67]....
        /*0cfc*/ 	.word	0x000066e0


	//   ....[68]....
        /*0d00*/ 	.word	0x00006710


	//   ....[69]....
        /*0d04*/ 	.word	0x00006720


	//   ....[70]....
        /*0d08*/ 	.word	0x00006730


	//   ....[71]....
        /*0d0c*/ 	.word	0x00006740


	//   ....[72]....
        /*0d10*/ 	.word	0x00006770


	//   ....[73]....
        /*0d14*/ 	.word	0x00006790


	//   ....[74]....
        /*0d18*/ 	.word	0x000067b0


	//   ....[75]....
        /*0d1c*/ 	.word	0x00008590


	//   ....[76]....
        /*0d20*/ 	.word	0x000085b0


	//   ....[77]....
        /*0d24*/ 	.word	0x000085d0


	//   ....[78]....
        /*0d28*/ 	.word	0x000085e0


	//   ....[79]....
        /*0d2c*/ 	.word	0x000085f0


	//   ....[80]....
        /*0d30*/ 	.word	0x00008600


	//   ....[81]....
        /*0d34*/ 	.word	0x00008610


	//   ....[82]....
        /*0d38*/ 	.word	0x00008620


	//   ....[83]....
        /*0d3c*/ 	.word	0x00008630


	//   ....[84]....
        /*0d40*/ 	.word	0x00008640


	//   ....[85]....
        /*0d44*/ 	.word	0x00009070


	//   ....[86]....
        /*0d48*/ 	.word	0x00009090


	//   ....[87]....
        /*0d4c*/ 	.word	0x000090b0


	//   ....[88]....
        /*0d50*/ 	.word	0x000090c0


	//   ....[89]....
        /*0d54*/ 	.word	0x000090d0


	//   ....[90]....
        /*0d58*/ 	.word	0x000090e0


	//   ....[91]....
        /*0d5c*/ 	.word	0x000090f0


	//   ....[92]....
        /*0d60*/ 	.word	0x00009100


	//   ....[93]....
        /*0d64*/ 	.word	0x00009110


	//   ....[94]....
        /*0d68*/ 	.word	0x00009120


	//   ....[95]....
        /*0d6c*/ 	.word	0x00009350


	//   ....[96]....
        /*0d70*/ 	.word	0x00009550


	//   ....[97]....
        /*0d74*/ 	.word	0x00009750


	//   ....[98]....
        /*0d78*/ 	.word	0x0000a890


	//   ....[99]....
        /*0d7c*/ 	.word	0x0000b430


	//   ....[100]....
        /*0d80*/ 	.word	0x0000b460


	//   ....[101]....
        /*0d84*/ 	.word	0x0000b470


	//   ....[102]....
        /*0d88*/ 	.word	0x0000b480


	//   ....[103]....
        /*0d8c*/ 	.word	0x0000b4c0


	//   ....[104]....
        /*0d90*/ 	.word	0x0000b4d0


	//   ....[105]....
        /*0d94*/ 	.word	0x0000b4e0


	//   ....[106]....
        /*0d98*/ 	.word	0x0000b4f0


	//   ....[107]....
        /*0d9c*/ 	.word	0x0000d8c0


	//   ....[108]....
        /*0da0*/ 	.word	0x0000d8e0


	//   ....[109]....
        /*0da4*/ 	.word	0x0000d900


	//   ....[110]....
        /*0da8*/ 	.word	0x0000d910


	//   ....[111]....
        /*0dac*/ 	.word	0x0000d920


	//   ....[112]....
        /*0db0*/ 	.word	0x0000d930


	//   ....[113]....
        /*0db4*/ 	.word	0x0000d940


	//   ....[114]....
        /*0db8*/ 	.word	0x0000d950


	//   ....[115]....
        /*0dbc*/ 	.word	0x0000d960


	//   ....[116]....
        /*0dc0*/ 	.word	0x0000d970


	//   ....[117]....
        /*0dc4*/ 	.word	0x0000e3a0


	//   ....[118]....
        /*0dc8*/ 	.word	0x0000e3c0


	//   ....[119]....
        /*0dcc*/ 	.word	0x0000e3e0


	//   ....[120]....
        /*0dd0*/ 	.word	0x0000e3f0


	//   ....[121]....
        /*0dd4*/ 	.word	0x0000e400


	//   ....[122]....
        /*0dd8*/ 	.word	0x0000e410


	//   ....[123]....
        /*0ddc*/ 	.word	0x0000e420


	//   ....[124]....
        /*0de0*/ 	.word	0x0000e430


	//   ....[125]....
        /*0de4*/ 	.word	0x0000e440


	//   ....[126]....
        /*0de8*/ 	.word	0x0000e450


	//   ....[127]....
        /*0dec*/ 	.word	0x0000eac0


	//   ....[128]....
        /*0df0*/ 	.word	0x0000eaf0


	//   ....[129]....
        /*0df4*/ 	.word	0x0000eb00


	//   ....[130]....
        /*0df8*/ 	.word	0x0000eb10


	//   ....[131]....
        /*0dfc*/ 	.word	0x0000eb40


	//   ....[132]....
        /*0e00*/ 	.word	0x0000eb60


	//   ....[133]....
        /*0e04*/ 	.word	0x0000eb70


	//   ....[134]....
        /*0e08*/ 	.word	0x0000eb80


	//   ....[135]....
        /*0e0c*/ 	.word	0x00010bf0


	//   ....[136]....
        /*0e10*/ 	.word	0x00010c40


	//   ....[137]....
        /*0e14*/ 	.word	0x00010c60


	//   ....[138]....
        /*0e18*/ 	.word	0x00010c80


	//   ....[139]....
        /*0e1c*/ 	.word	0x00010ca0


	//   ....[140]....
        /*0e20*/ 	.word	0x00010cc0


	//   ....[141]....
        /*0e24*/ 	.word	0x00010ce0


	//   ....[142]....
        /*0e28*/ 	.word	0x00010d00


	//   ....[143]....
        /*0e2c*/ 	.word	0x00010d20


	//   ....[144]....
        /*0e30*/ 	.word	0x00010d40


	//   ....[145]....
        /*0e34*/ 	.word	0x00011660


	//   ....[146]....
        /*0e38*/ 	.word	0x00011680


	//   ....[147]....
        /*0e3c*/ 	.word	0x000116a0


	//   ....[148]....
        /*0e40*/ 	.word	0x000116b0


	//   ....[149]....
        /*0e44*/ 	.word	0x000116c0


	//   ....[150]....
        /*0e48*/ 	.word	0x000116d0


	//   ....[151]....
        /*0e4c*/ 	.word	0x000116e0


	//   ....[152]....
        /*0e50*/ 	.word	0x000116f0


	//   ....[153]....
        /*0e54*/ 	.word	0x00011700


	//   ....[154]....
        /*0e58*/ 	.word	0x00011710


	//   ....[155]....
        /*0e5c*/ 	.word	0x00011960


	//   ....[156]....
        /*0e60*/ 	.word	0x00011b60


	//   ....[157]....
        /*0e64*/ 	.word	0x00011d60


	//   ....[158]....
        /*0e68*/ 	.word	0x00012ea0


	//   ....[159]....
        /*0e6c*/ 	.word	0x00013a40


	//   ....[160]....
        /*0e70*/ 	.word	0x00013a70


	//   ....[161]....
        /*0e74*/ 	.word	0x00013a80


	//   ....[162]....
        /*0e78*/ 	.word	0x00013a90


	//   ....[163]....
        /*0e7c*/ 	.word	0x00013ad0


	//   ....[164]....
        /*0e80*/ 	.word	0x00013ae0


	//   ....[165]....
        /*0e84*/ 	.word	0x00013af0


	//   ....[166]....
        /*0e88*/ 	.word	0x00013b00


	//   ....[167]....
        /*0e8c*/ 	.word	0x000159c0


	//   ....[168]....
        /*0e90*/ 	.word	0x00015a00


	//   ....[169]....
        /*0e94*/ 	.word	0x00015a10


	//   ....[170]....
        /*0e98*/ 	.word	0x00015a20


	//   ....[171]....
        /*0e9c*/ 	.word	0x00015a50


	//   ....[172]....
        /*0ea0*/ 	.word	0x00015a70


	//   ....[173]....
        /*0ea4*/ 	.word	0x00015aa0


	//   ....[174]....
        /*0ea8*/ 	.word	0x00015ac0


	//   ....[175]....
        /*0eac*/ 	.word	0x00016c90


	//   ....[176]....
        /*0eb0*/ 	.word	0x00016cb0


	//   ....[177]....
        /*0eb4*/ 	.word	0x00016cc0


	//   ....[178]....
        /*0eb8*/ 	.word	0x00016cd0


	//   ....[179]....
        /*0ebc*/ 	.word	0x00016ce0


	//   ....[180]....
        /*0ec0*/ 	.word	0x00016cf0


	//   ....[181]....
        /*0ec4*/ 	.word	0x00016d10


	//   ....[182]....
        /*0ec8*/ 	.word	0x00016d20


	//   ....[183]....
        /*0ecc*/ 	.word	0x000170f0


	//   ....[184]....
        /*0ed0*/ 	.word	0x00017110


	//   ....[185]....
        /*0ed4*/ 	.word	0x000171e0


	//   ....[186]....
        /*0ed8*/ 	.word	0x000171f0


	//   ....[187]....
        /*0edc*/ 	.word	0x00017270


	//   ....[188]....
        /*0ee0*/ 	.word	0x00017290


	//   ....[189]....
        /*0ee4*/ 	.word	0x00017310


	//   ....[190]....
        /*0ee8*/ 	.word	0x00017320


	//   ....[191]....
        /*0eec*/ 	.word	0x000173a0


	//   ....[192]....
        /*0ef0*/ 	.word	0x000173c0


	//   ....[193]....
        /*0ef4*/ 	.word	0x00017440


	//   ....[194]....
        /*0ef8*/ 	.word	0x00017450


	//   ....[195]....
        /*0efc*/ 	.word	0x000174d0


	//   ....[196]....
        /*0f00*/ 	.word	0x000174f0


	//   ....[197]....
        /*0f04*/ 	.word	0x00017570


	//   ....[198]....
        /*0f08*/ 	.word	0x00017580


	//   ....[199]....
        /*0f0c*/ 	.word	0x00017810


	//   ....[200]....
        /*0f10*/ 	.word	0x00017830


	//   ....[201]....
        /*0f14*/ 	.word	0x00017be0


	//   ....[202]....
        /*0f18*/ 	.word	0x00017bf0


	//   ....[203]....
        /*0f1c*/ 	.word	0x00017fa0


	//   ....[204]....
        /*0f20*/ 	.word	0x00017fc0


	//   ....[205]....
        /*0f24*/ 	.word	0x00018380


	//   ....[206]....
        /*0f28*/ 	.word	0x00018390


	//   ....[207]....
        /*0f2c*/ 	.word	0x00018ea0


	//   ....[208]....
        /*0f30*/ 	.word	0x00018ec0


	//   ....[209]....
        /*0f34*/ 	.word	0x00018fa0


	//   ....[210]....
        /*0f38*/ 	.word	0x00018fb0


	//   ....[211]....
        /*0f3c*/ 	.word	0x00019030


	//   ....[212]....
        /*0f40*/ 	.word	0x00019050


	//   ....[213]....
        /*0f44*/ 	.word	0x000190d0


	//   ....[214]....
        /*0f48*/ 	.word	0x000190e0


	//   ....[215]....
        /*0f4c*/ 	.word	0x00019160


	//   ....[216]....
        /*0f50*/ 	.word	0x00019180


	//   ....[217]....
        /*0f54*/ 	.word	0x00019200


	//   ....[218]....
        /*0f58*/ 	.word	0x00019210


	//   ....[219]....
        /*0f5c*/ 	.word	0x00019290


	//   ....[220]....
        /*0f60*/ 	.word	0x000192b0


	//   ....[221]....
        /*0f64*/ 	.word	0x00019330


	//   ....[222]....
        /*0f68*/ 	.word	0x00019340


	//   ....[223]....
        /*0f6c*/ 	.word	0x000194a0


	//   ....[224]....
        /*0f70*/ 	.word	0x000194c0


	//   ....[225]....
        /*0f74*/ 	.word	0x000195f0


	//   ....[226]....
        /*0f78*/ 	.word	0x00019630


	//   ....[227]....
        /*0f7c*/ 	.word	0x00019660


	//   ....[228]....
        /*0f80*/ 	.word	0x00019690


	//   ....[229]....
        /*0f84*/ 	.word	0x000196c0


	//   ....[230]....
        /*0f88*/ 	.word	0x000196f0


	//   ....[231]....
        /*0f8c*/ 	.word	0x00019850


	//   ....[232]....
        /*0f90*/ 	.word	0x00019890


	//   ....[233]....
        /*0f94*/ 	.word	0x000198c0


	//   ....[234]....
        /*0f98*/ 	.word	0x000198f0


	//   ....[235]....
        /*0f9c*/ 	.word	0x00019920


	//   ....[236]....
        /*0fa0*/ 	.word	0x00019950


	//   ....[237]....
        /*0fa4*/ 	.word	0x000199e0


	//   ....[238]....
        /*0fa8*/ 	.word	0x00019a40


	//   ....[239]....
        /*0fac*/ 	.word	0x00019a50


	//   ....[240]....
        /*0fb0*/ 	.word	0x00019ab0


	//   ....[241]....
        /*0fb4*/ 	.word	0x0001a510


	//   ....[242]....
        /*0fb8*/ 	.word	0x0001a570


	//   ....[243]....
        /*0fbc*/ 	.word	0x0001a5c0


	//   ....[244]....
        /*0fc0*/ 	.word	0x0001a610


	//   ....[245]....
        /*0fc4*/ 	.word	0x0001a660


	//   ....[246]....
        /*0fc8*/ 	.word	0x0001a6d0


	//   ....[247]....
        /*0fcc*/ 	.word	0x0001a720


	//   ....[248]....
        /*0fd0*/ 	.word	0x0001a790


	//   ....[249]....
        /*0fd4*/ 	.word	0x0001a800


	//   ....[250]....
        /*0fd8*/ 	.word	0x0001a870


	//   ....[251]....
        /*0fdc*/ 	.word	0x0001a8e0


	//   ....[252]....
        /*0fe0*/ 	.word	0x0001a950


	//   ....[253]....
        /*0fe4*/ 	.word	0x0001a9c0


	//   ....[254]....
        /*0fe8*/ 	.word	0x0001aa20


	//   ....[255]....
        /*0fec*/ 	.word	0x0001aa90


	//   ....[0]....
        /*0ff0*/ 	.word	0x0001ab00


	//   ....[1]....
        /*0ff4*/ 	.word	0x0001ab70


	//   ....[2]....
        /*0ff8*/ 	.word	0x0001abd0


	//   ....[3]....
        /*0ffc*/ 	.word	0x0001ac40


	//   ....[4]....
        /*1000*/ 	.word	0x0001acb0


	//   ....[5]....
        /*1004*/ 	.word	0x0001ad20


	//   ....[6]....
        /*1008*/ 	.word	0x0001ad80


	//   ....[7]....
        /*100c*/ 	.word	0x0001adf0


	//   ....[8]....
        /*1010*/ 	.word	0x0001ae60


	//   ....[9]....
        /*1014*/ 	.word	0x0001aed0


	//   ....[10]....
        /*1018*/ 	.word	0x0001af30


	//   ....[11]....
        /*101c*/ 	.word	0x0001afa0


	//   ....[12]....
        /*1020*/ 	.word	0x0001b010


	//   ....[13]....
        /*1024*/ 	.word	0x0001b0d0


	//   ....[14]....
        /*1028*/ 	.word	0x0001b130


	//   ....[15]....
        /*102c*/ 	.word	0x0001b1f0


	//   ....[16]....
        /*1030*/ 	.word	0x0001b250


	//   ....[17]....
        /*1034*/ 	.word	0x0001b310


	//   ....[18]....
        /*1038*/ 	.word	0x0001b370


	//   ....[19]....
        /*103c*/ 	.word	0x0001b430


	//   ....[20]....
        /*1040*/ 	.word	0x0001b490


	//   ....[21]....
        /*1044*/ 	.word	0x0001b500


	//   ....[22]....
        /*1048*/ 	.word	0x0001b570


	//   ....[23]....
        /*104c*/ 	.word	0x0001b5e0


	//   ....[24]....
        /*1050*/ 	.word	0x0001b650


	//   ....[25]....
        /*1054*/ 	.word	0x0001b6b0


	//   ....[26]....
        /*1058*/ 	.word	0x0001b710


	//   ....[27]....
        /*105c*/ 	.word	0x0001b760


	//   ....[28]....
        /*1060*/ 	.word	0x0001b7b0


	//   ....[29]....
        /*1064*/ 	.word	0x0001b800


	//   ....[30]....
        /*1068*/ 	.word	0x0001b850


	//   ....[31]....
        /*106c*/ 	.word	0x0001b8a0


	//   ....[32]....
        /*1070*/ 	.word	0x0001b8f0


	//   ....[33]....
        /*1074*/ 	.word	0x0001b960


	//   ....[34]....
        /*1078*/ 	.word	0x0001b9d0


	//   ....[35]....
        /*107c*/ 	.word	0x0001ba90


	//   ....[36]....
        /*1080*/ 	.word	0x0001baf0


	//   ....[37]....
        /*1084*/ 	.word	0x0001bbb0


	//   ....[38]....
        /*1088*/ 	.word	0x0001bc10


	//   ....[39]....
        /*108c*/ 	.word	0x0001bcd0


	//   ....[40]....
        /*1090*/ 	.word	0x0001bd30


	//   ....[41]....
        /*1094*/ 	.word	0x0001bdf0


	//   ....[42]....
        /*1098*/ 	.word	0x0001be50


	//   ....[43]....
        /*109c*/ 	.word	0x0001bec0


	//   ....[44]....
        /*10a0*/ 	.word	0x0001bf30


	//   ....[45]....
        /*10a4*/ 	.word	0x0001bff0


	//   ....[46]....
        /*10a8*/ 	.word	0x0001c050


	//   ....[47]....
        /*10ac*/ 	.word	0x0001c110


	//   ....[48]....
        /*10b0*/ 	.word	0x0001c170


	//   ....[49]....
        /*10b4*/ 	.word	0x0001c230


	//   ....[50]....
        /*10b8*/ 	.word	0x0001c290


	//   ....[51]....
        /*10bc*/ 	.word	0x0001c350


	//   ....[52]....
        /*10c0*/ 	.word	0x0001c3b0


	//   ....[53]....
        /*10c4*/ 	.word	0x0001c420


	//   ....[54]....
        /*10c8*/ 	.word	0x0001c490


	//   ....[55]....
        /*10cc*/ 	.word	0x0001c500


	//   ....[56]....
        /*10d0*/ 	.word	0x0001c570


	//   ....[57]....
        /*10d4*/ 	.word	0x0001c5c0


	//   ....[58]....
        /*10d8*/ 	.word	0x0001c620


	//   ....[59]....
        /*10dc*/ 	.word	0x0001c670


	//   ....[60]....
        /*10e0*/ 	.word	0x0001c6b0


	//   ....[61]....
        /*10e4*/ 	.word	0x0001c700


	//   ....[62]....
        /*10e8*/ 	.word	0x0001c740


	//   ....[63]....
        /*10ec*/ 	.word	0x0001c790


	//   ....[64]....
        /*10f0*/ 	.word	0x0001c7d0


	//   ....[65]....
        /*10f4*/ 	.word	0x0001c840


	//   ....[66]....
        /*10f8*/ 	.word	0x0001c8b0


	//   ....[67]....
        /*10fc*/ 	.word	0x0001c970


	//   ....[68]....
        /*1100*/ 	.word	0x0001c9d0


	//   ....[69]....
        /*1104*/ 	.word	0x0001ca90


	//   ....[70]....
        /*1108*/ 	.word	0x0001caf0


	//   ....[71]....
        /*110c*/ 	.word	0x0001cbb0


	//   ....[72]....
        /*1110*/ 	.word	0x0001cc10


	//   ....[73]....
        /*1114*/ 	.word	0x0001ccd0


	//   ....[74]....
        /*1118*/ 	.word	0x0001cd30


	//   ....[75]....
        /*111c*/ 	.word	0x0001cda0


	//   ....[76]....
        /*1120*/ 	.word	0x0001ce10


	//   ....[77]....
        /*1124*/ 	.word	0x0001ced0


	//   ....[78]....
        /*1128*/ 	.word	0x0001cf30


	//   ....[79]....
        /*112c*/ 	.word	0x0001cff0


	//   ....[80]....
        /*1130*/ 	.word	0x0001d050


	//   ....[81]....
        /*1134*/ 	.word	0x0001d110


	//   ....[82]....
        /*1138*/ 	.word	0x0001d170


	//   ....[83]....
        /*113c*/ 	.word	0x0001d230


	//   ....[84]....
        /*1140*/ 	.word	0x0001d290


	//   ....[85]....
        /*1144*/ 	.word	0x0001d2e0


	//   ....[86]....
        /*1148*/ 	.word	0x0001d340


	//   ....[87]....
        /*114c*/ 	.word	0x0001d390


	//   ....[88]....
        /*1150*/ 	.word	0x0001d3d0


	//   ....[89]....
        /*1154*/ 	.word	0x0001d420


	//   ....[90]....
        /*1158*/ 	.word	0x0001d460


	//   ....[91]....
        /*115c*/ 	.word	0x0001d4b0


	//   ....[92]....
        /*1160*/ 	.word	0x0001d4f0


	//   ....[93]....
        /*1164*/ 	.word	0x0001d560


	//   ....[94]....
        /*1168*/ 	.word	0x0001d5d0


	//   ....[95]....
        /*116c*/ 	.word	0x0001d640


	//   ....[96]....
        /*1170*/ 	.word	0x0001d700


	//   ....[97]....
        /*1174*/ 	.word	0x0001d760


	//   ....[98]....
        /*1178*/ 	.word	0x0001d820


	//   ....[99]....
        /*117c*/ 	.word	0x0001d880


	//   ....[100]....
        /*1180*/ 	.word	0x0001d940


	//   ....[101]....
        /*1184*/ 	.word	0x0001d9a0


	//   ....[102]....
        /*1188*/ 	.word	0x0001da60


	//   ....[103]....
        /*118c*/ 	.word	0x0001dac0


	//   ....[104]....
        /*1190*/ 	.word	0x0001db30


	//   ....[105]....
        /*1194*/ 	.word	0x0001dba0


	//   ....[106]....
        /*1198*/ 	.word	0x0001dc10


	//   ....[107]....
        /*119c*/ 	.word	0x0001dc80


	//   ....[108]....
        /*11a0*/ 	.word	0x0001dcd0


	//   ....[109]....
        /*11a4*/ 	.word	0x0001dd30


	//   ....[110]....
        /*11a8*/ 	.word	0x0001dd80


	//   ....[111]....
        /*11ac*/ 	.word	0x0001ddc0


	//   ....[112]....
        /*11b0*/ 	.word	0x0001de10


	//   ....[113]....
        /*11b4*/ 	.word	0x0001de50


	//   ....[114]....
        /*11b8*/ 	.word	0x0001dea0


	//   ....[115]....
        /*11bc*/ 	.word	0x0001dee0


	//   ....[116]....
        /*11c0*/ 	.word	0x0001df40


	//   ....[117]....
        /*11c4*/ 	.word	0x0001dfa0


	//   ....[118]....
        /*11c8*/ 	.word	0x0001dff0


	//   ....[119]....
        /*11cc*/ 	.word	0x0001e040


	//   ....[120]....
        /*11d0*/ 	.word	0x0001e090


	//   ....[121]....
        /*11d4*/ 	.word	0x0001e0e0


	//   ....[122]....
        /*11d8*/ 	.word	0x0001e130


	//   ....[123]....
        /*11dc*/ 	.word	0x0001e190


	//   ....[124]....
        /*11e0*/ 	.word	0x0001e200


	//   ....[125]....
        /*11e4*/ 	.word	0x0001e270


	//   ....[126]....
        /*11e8*/ 	.word	0x0001e2e0


	//   ....[127]....
        /*11ec*/ 	.word	0x0001e340


	//   ....[128]....
        /*11f0*/ 	.word	0x0001e3b0


	//   ....[129]....
        /*11f4*/ 	.word	0x0001e420


	//   ....[130]....
        /*11f8*/ 	.word	0x0001e490


	//   ....[131]....
        /*11fc*/ 	.word	0x0001e4f0


	//   ....[132]....
        /*1200*/ 	.word	0x0001e560


	//   ....[133]....
        /*1204*/ 	.word	0x0001e5d0


	//   ....[134]....
        /*1208*/ 	.word	0x0001e640


	//   ....[135]....
        /*120c*/ 	.word	0x0001e6a0


	//   ....[136]....
        /*1210*/ 	.word	0x0001e710


	//   ....[137]....
        /*1214*/ 	.word	0x0001e780


	//   ....[138]....
        /*1218*/ 	.word	0x0001e7f0


	//   ....[139]....
        /*121c*/ 	.word	0x0001e850


	//   ....[140]....
        /*1220*/ 	.word	0x0001e8c0


	//   ....[141]....
        /*1224*/ 	.word	0x0001e930


	//   ....[142]....
        /*1228*/ 	.word	0x0001e9a0


	//   ....[143]....
        /*122c*/ 	.word	0x0001ea00


	//   ....[144]....
        /*1230*/ 	.word	0x0001ea70


	//   ....[145]....
        /*1234*/ 	.word	0x0001eae0


	//   ....[146]....
        /*1238*/ 	.word	0x0001eb50


	//   ....[147]....
        /*123c*/ 	.word	0x0001ebb0


	//   ....[148]....
        /*1240*/ 	.word	0x0001ec20


	//   ....[149]....
        /*1244*/ 	.word	0x0001ec90


	//   ....[150]....
        /*1248*/ 	.word	0x0001ed00


	//   ....[151]....
        /*124c*/ 	.word	0x0001ed60


	//   ....[152]....
        /*1250*/ 	.word	0x0001edd0


	//   ....[153]....
        /*1254*/ 	.word	0x0001ee40


	//   ....[154]....
        /*1258*/ 	.word	0x0001eeb0


	//   ....[155]....
        /*125c*/ 	.word	0x0001ef10


	//   ....[156]....
        /*1260*/ 	.word	0x0001ef80


	//   ....[157]....
        /*1264*/ 	.word	0x0001eff0


	//   ....[158]....
        /*1268*/ 	.word	0x0001f060


	//   ....[159]....
        /*126c*/ 	.word	0x0001f0c0


	//   ....[160]....
        /*1270*/ 	.word	0x0001f130


	//   ....[161]....
        /*1274*/ 	.word	0x0001f1a0


	//   ....[162]....
        /*1278*/ 	.word	0x0001f210


	//   ....[163]....
        /*127c*/ 	.word	0x0001f270


	//   ....[164]....
        /*1280*/ 	.word	0x0001f2e0


	//   ....[165]....
        /*1284*/ 	.word	0x0001f350


	//   ....[166]....
        /*1288*/ 	.word	0x0001f3a0


	//   ....[167]....
        /*128c*/ 	.word	0x0001f3e0


	//   ....[168]....
        /*1290*/ 	.word	0x0001f430


	//   ....[169]....
        /*1294*/ 	.word	0x0001f480


	//   ....[170]....
        /*1298*/ 	.word	0x0001f4d0


	//   ....[171]....
        /*129c*/ 	.word	0x0001f540


	//   ....[172]....
        /*12a0*/ 	.word	0x0001f590


	//   ....[173]....
        /*12a4*/ 	.word	0x0001f5e0


	//   ....[174]....
        /*12a8*/ 	.word	0x0001f630


	//   ....[175]....
        /*12ac*/ 	.word	0x0001f680


	//   ....[176]....
        /*12b0*/ 	.word	0x0001f6d0


	//   ....[177]....
        /*12b4*/ 	.word	0x0001f740


	//   ....[178]....
        /*12b8*/ 	.word	0x0001f790


	//   ....[179]....
        /*12bc*/ 	.word	0x0001f800


	//   ....[180]....
        /*12c0*/ 	.word	0x0001f860


	//   ....[181]....
        /*12c4*/ 	.word	0x0001f8d0


	//----- nvinfo : EIATTR_EXIT_INSTR_OFFSETS
	.align		4
.L_488:
        /*12c8*/ 	.byte	0x04, 0x1c
        /*12ca*/ 	.short	(.L_490 - .L_489)


	//   ....[0]....
.L_489:
        /*12cc*/ 	.word	0x000010d0


	//   ....[1]....
        /*12d0*/ 	.word	0x0001a4d0


	//----- nvinfo : EIATTR_MAX_THREADS
	.align		4
.L_490:
        /*12d4*/ 	.byte	0x04, 0x05
        /*12d6*/ 	.short	(.L_492 - .L_491)
.L_491:
        /*12d8*/ 	.word	0x00000080
        /*12dc*/ 	.word	0x00000001
        /*12e0*/ 	.word	0x00000001


	//----- nvinfo : EIATTR_CRS_STACK_SIZE
	.align		4
.L_492:
        /*12e4*/ 	.byte	0x04, 0x1e
        /*12e6*/ 	.short	(.L_494 - .L_493)
.L_493:
        /*12e8*/ 	.word	0x00000000
.L_494:


//--------------------- .nv.info._ZN7cutlass13device_kernelIN5flash19enable_sm80_to_sm89INS1_16FlashAttnFwdSm80INS1_25CollectiveMainloopFwdSm80ILi4ELi1ELb0EN4cute5tupleIJNS5_1CILi128EEENS7_ILi80EEENS7_ILi64EEEEEELi64ENS_10bfloat16_tEfNS_4arch4Sm80ELb0ELb1ELb0ELb1ELb1ELb1ELb1ELb1EEENS1_21CollectiveEpilogueFwdINS6_IJS8_SA_S9_EEENS6_IJNS7_ILi1EEESI_SI_EEESC_SE_Li128ELb1ELb1ELb1ELb0EEENS1_36VarlenDynamicPersistentTileSchedulerILi128ELi80ELi128ELi128ELb1ELb1ELb0ELb1ELb0ELb1EEEEEEEEEvNT_6ParamsE --------------------------
	.section	.nv.info._ZN7cutlass13device_kernelIN5flash19enable_sm80_to_sm89INS1_16FlashAttnFwdSm80INS1_25CollectiveMainloopFwdSm80ILi4ELi1ELb0EN4cute5tupleIJNS5_1CILi128EEENS7_ILi80EEENS7_ILi64EEEEEELi64ENS_10bfloat16_tEfNS_4arch4Sm80ELb0ELb1ELb0ELb1ELb1ELb1ELb1ELb1EEENS1_21CollectiveEpilogueFwdINS6_IJS8_SA_S9_EEENS6_IJNS7_ILi1EEESI_SI_EEESC_SE_Li128ELb1ELb1ELb1ELb0EEENS1_36VarlenDynamicPersistentTileSchedulerILi128ELi80ELi128ELi128ELb1ELb1ELb0ELb1ELb0ELb1EEEEEEEEEvNT_6ParamsE,"",@"SHT_CUDA_INFO"
	.sectionflags	@""
	.align	4


	//----- nvinfo : EIATTR_CUDA_API_VERSION
	.align		4
        /*0000*/ 	.byte	0x04, 0x37
        /*0002*/ 	.short	(.L_496 - .L_495)
.L_495:
        /*0004*/ 	.word	0x00000082


	//----- nvinfo : EIATTR_SW2861232_WAR
	.align		4
.L_496:
        /*0008*/ 	.byte	0x01, 0x35
	.zero		2


	//----- nvinfo : EIATTR_PARAM_CBANK
	.align		4
        /*000c*/ 	.byte	0x04, 0x0a
        /*000e*/ 	.short	(.L_498 - .L_497)
	.align		4
.L_497:
        /*0010*/ 	.word	index@(.nv.constant0._ZN7cutlass13device_kernelIN5flash19enable_sm80_to_sm89INS1_16FlashAttnFwdSm80INS1_25CollectiveMainloopFwdSm80ILi4ELi1ELb0EN4cute5tupleIJNS5_1CILi128EEENS7_ILi80EEENS7_ILi64EEEEEELi64ENS_10bfloat16_tEfNS_4arch4Sm80ELb0ELb1ELb0ELb1ELb1ELb1ELb1ELb1EEENS1_21CollectiveEpilogueFwdINS6_IJS8_SA_S9_EEENS6_IJNS7_ILi1EEESI_SI_EEESC_SE_Li128ELb1ELb1ELb1ELb0EEENS1_36VarlenDynamicPersistentTileSchedulerILi128ELi80ELi128ELi128ELb1ELb1ELb0ELb1ELb0ELb1EEEEEEEEEvNT_6ParamsE)
        /*0014*/ 	.short	0x0160
        /*0016*/ 	.short	0x0438


	//----- nvinfo : EIATTR_CBANK_PARAM_SIZE
	.align		4
.L_498:
        /*0018*/ 	.byte	0x03, 0x19
        /*001a*/ 	.short	0x0438


	//----- nvinfo : EIATTR_KPARAM_INFO
	.align		4
        /*001c*/ 	.byte	0x04, 0x17
        /*001e*/ 	.short	(.L_500 - .L_499)
.L_499:
        /*0020*/ 	.word	0x00000000
        /*0024*/ 	.short	0x0000
        /*0026*/ 	.short	0x0000
        /*0028*/ 	.byte	0x00, 0xf0, 0xe1, 0x10


	//----- nvinfo : EIATTR_MAXREG_COUNT
	.align		4
.L_500:
        /*002c*/ 	.byte	0x03, 0x1b
        /*002e*/ 	.short	0x00ff


	//----- nvinfo : EIATTR_NUM_BARRIERS
	.align		4
        /*0030*/ 	.byte	0x02, 0x4c
        /*0032*/ 	.byte	0x06
	.zero		1


	//----- nvinfo : EIATTR_ANNOTATIONS
	.align		4
        /*0034*/ 	.byte	0x04, 0x55
        /*0036*/ 	.short	(.L_502 - .L_501)


	//   ....[0]....
.L_501:
        /* <DEDUP_REMOVED lines=149> */


	//----- nvinfo : EIATTR_MERCURY_ISA_VERSION
	.align		4
.L_502:
        /*0978*/ 	.byte	0x03, 0x5f
        /*097a*/ 	.short	0x0000


	//----- nvinfo : EIATTR_INT_WARP_WIDE_INSTR_OFFSETS
	.align		4
        /*097c*/ 	.byte	0x04, 0x31
        /*097e*/ 	.short	(.L_504 - .L_503)


	//   ....[0]....
.L_503:
        /*0980*/ 	.word	0x00022270


	//   ....[1]....
        /*0984*/ 	.word	0x000222f0


	//----- nvinfo : EIATTR_COOP_GROUP_MASK_REGIDS
	.align		4
.L_504:
        /*0988*/ 	.byte	0x04, 0x29
        /*098a*/ 	.short	(.L_506 - .L_505)


	//   ....[0]....
.L_505:
        /*098c*/ 	.word	0xffffffff


	//   ....[1]....
        /*0990*/ 	.word	0xffffffff


	//   ....[2]....
        /*0994*/ 	.word	0xffffffff


	//   ....[3]....
        /*0998*/ 	.word	0xffffffff


	//   ....[4]....
        /*099c*/ 	.word	0xffffffff


	//   ....[5]....
        /*09a0*/ 	.word	0xffffffff


	//   ....[6]....
        /*09a4*/ 	.word	0xffffffff


	//   ....[7]....
        /*09a8*/ 	.word	0xffffffff


	//   ....[8]....
        /*09ac*/ 	.word	0xffffffff


	//   ....[9]....
        /*09b0*/ 	.word	0xffffffff


	//   ....[10]....
        /*09b4*/ 	.word	0xffffffff


	//   ....[11]....
        /*09b8*/ 	.word	0xffffffff


	//   ....[12]....
        /*09bc*/ 	.word	0xffffffff


	//   ....[13]....
        /*09c0*/ 	.word	0xffffffff


	//   ....[14]....
        /*09c4*/ 	.word	0xffffffff


	//   ....[15]....
        /*09c8*/ 	.word	0xffffffff


	//   ....[16]....
        /*09cc*/ 	.word	0xffffffff


	//   ....[17]....
        /*09d0*/ 	.word	0xffffffff


	//   ....[18]....
        /*09d4*/ 	.word	0xffffffff


	//   ....[19]....
        /*09d8*/ 	.word	0xffffffff


	//   ....[20]....
        /*09dc*/ 	.word	0xffffffff


	//   ....[21]....
        /*09e0*/ 	.word	0xffffffff


	//   ....[22]....
        /*09e4*/ 	.word	0xffffffff


	//   ....[23]....
        /*09e8*/ 	.word	0xffffffff


	//   ....[24]....
        /*09ec*/ 	.word	0xffffffff


	//   ....[25]....
        /*09f0*/ 	.word	0xffffffff


	//   ....[26]....
        /*09f4*/ 	.word	0xffffffff


	//   ....[27]....
        /*09f8*/ 	.word	0xffffffff


	//   ....[28]....
        /*09fc*/ 	.word	0xffffffff


	//   ....[29]....
        /*0a00*/ 	.word	0xffffffff


	//   ....[30]....
        /*0a04*/ 	.word	0xffffffff


	//   ....[31]....
        /*0a08*/ 	.word	0xffffffff


	//   ....[32]....
        /*0a0c*/ 	.word	0xffffffff


	//   ....[33]....
        /*0a10*/ 	.word	0xffffffff


	//   ....[34]....
        /*0a14*/ 	.word	0xffffffff


	//   ....[35]....
        /*0a18*/ 	.word	0xffffffff


	//   ....[36]....
        /*0a1c*/ 	.word	0xffffffff


	//   ....[37]....
        /*0a20*/ 	.word	0xffffffff


	//   ....[38]....
        /*0a24*/ 	.word	0xffffffff


	//   ....[39]....
        /*0a28*/ 	.word	0xffffffff


	//   ....[40]....
        /*0a2c*/ 	.word	0xffffffff


	//   ....[41]....
        /*0a30*/ 	.word	0xffffffff


	//   ....[42]....
        /*0a34*/ 	.word	0xffffffff


	//   ....[43]....
        /*0a38*/ 	.word	0xffffffff


	//   ....[44]....
        /*0a3c*/ 	.word	0xffffffff


	//   ....[45]....
        /*0a40*/ 	.word	0xffffffff


	//   ....[46]....
        /*0a44*/ 	.word	0xffffffff


	//   ....[47]....
        /*0a48*/ 	.word	0xffffffff


	//   ....[48]....
        /*0a4c*/ 	.word	0xffffffff


	//   ....[49]....
        /*0a50*/ 	.word	0xffffffff


	//   ....[50]....
        /*0a54*/ 	.word	0xffffffff


	//   ....[51]....
        /*0a58*/ 	.word	0xffffffff


	//   ....[52]....
        /*0a5c*/ 	.word	0xffffffff


	//   ....[53]....
        /*0a60*/ 	.word	0xffffffff


	//   ....[54]....
        /*0a64*/ 	.word	0xffffffff


	//   ....[55]....
        /*0a68*/ 	.word	0xffffffff


	//   ....[56]....
        /*0a6c*/ 	.word	0xffffffff


	//   ....[57]....
        /*0a70*/ 	.word	0xffffffff


	//   ....[58]....
        /*0a74*/ 	.word	0xffffffff


	//   ....[59]....
        /*0a78*/ 	.word	0xffffffff


	//   ....[60]....
        /*0a7c*/ 	.word	0xffffffff


	//   ....[61]....
        /*0a80*/ 	.word	0xffffffff


	//   ....[62]....
        /*0a84*/ 	.word	0xffffffff


	//   ....[63]....
        /*0a88*/ 	.word	0xffffffff


	//   ....[64]....
        /*0a8c*/ 	.word	0xffffffff


	//   ....[65]....
        /*0a90*/ 	.word	0xffffffff


	//   ....[66]....
        /*0a94*/ 	.word	0xffffffff


	//   ....[67]....
        /*0a98*/ 	.word	0xffffffff


	//   ....[68]....
        /*0a9c*/ 	.word	0xffffffff


	//   ....[69]....
        /*0aa0*/ 	.word	0xffffffff


	//   ....[70]....
        /*0aa4*/ 	.word	0xffffffff


	//   ....[71]....
        /*0aa8*/ 	.word	0xffffffff


	//   ....[72]....
        /*0aac*/ 	.word	0xffffffff


	//   ....[73]....
        /*0ab0*/ 	.word	0xffffffff


	//   ....[74]....
        /*0ab4*/ 	.word	0xffffffff


	//   ....[75]....
        /*0ab8*/ 	.word	0xffffffff


	//   ....[76]....
        /*0abc*/ 	.word	0xffffffff


	//   ....[77]....
        /*0ac0*/ 	.word	0xffffffff


	//   ....[78]....
        /*0ac4*/ 	.word	0xffffffff


	//   ....[79]....
        /*0ac8*/ 	.word	0xffffffff


	//   ....[80]....
        /*0acc*/ 	.word	0xffffffff


	//   ....[81]....
        /*0ad0*/ 	.word	0xffffffff


	//   ....[82]....
        /*0ad4*/ 	.word	0xffffffff


	//   ....[83]....
        /*0ad8*/ 	.word	0xffffffff


	//   ....[84]....
        /*0adc*/ 	.word	0xffffffff


	//   ....[85]....
        /*0ae0*/ 	.word	0xffffffff


	//   ....[86]....
        /*0ae4*/ 	.word	0xffffffff


	//   ....[87]....
        /*0ae8*/ 	.word	0xffffffff


	//   ....[88]....
        /*0aec*/ 	.word	0xffffffff


	//   ....[89]....
        /*0af0*/ 	.word	0xffffffff


	//   ....[90]....
        /*0af4*/ 	.word	0xffffffff


	//   ....[91]....
        /*0af8*/ 	.word	0xffffffff


	//   ....[92]....
        /*0afc*/ 	.word	0xffffffff


	//   ....[93]....
        /*0b00*/ 	.word	0xffffffff


	//   ....[94]....
        /*0b04*/ 	.word	0xffffffff


	//   ....[95]....
        /*0b08*/ 	.word	0xffffffff


	//   ....[96]....
        /*0b0c*/ 	.word	0xffffffff


	//   ....[97]....
        /*0b10*/ 	.word	0xffffffff


	//   ....[98]....
        /*0b14*/ 	.word	0xffffffff


	//   ....[99]....
        /*0b18*/ 	.word	0xffffffff


	//   ....[100]....
        /*0b1c*/ 	.word	0xffffffff


	//   ....[101]....
        /*0b20*/ 	.word	0xffffffff


	//   ....[102]....
        /*0b24*/ 	.word	0xffffffff


	//   ....[103]....
        /*0b28*/ 	.word	0xffffffff


	//   ....[104]....
        /*0b2c*/ 	.word	0xffffffff


	//   ....[105]....
        /*0b30*/ 	.word	0xffffffff


	//   ....[106]....
        /*0b34*/ 	.word	0xffffffff


	//   ....[107]....
        /*0b38*/ 	.word	0xffffffff


	//   ....[108]....
        /*0b3c*/ 	.word	0xffffffff


	//   ....[109]....
        /*0b40*/ 	.word	0xffffffff


	//   ....[110]....
        /*0b44*/ 	.word	0xffffffff


	//   ....[111]....
        /*0b48*/ 	.word	0xffffffff


	//   ....[112]....
        /*0b4c*/ 	.word	0xffffffff


	//   ....[113]....
        /*0b50*/ 	.word	0xffffffff


	//   ....[114]....
        /*0b54*/ 	.word	0xffffffff


	//   ....[115]....
        /*0b58*/ 	.word	0xffffffff


	//   ....[116]....
        /*0b5c*/ 	.word	0xffffffff


	//   ....[117]....
        /*0b60*/ 	.word	0xffffffff


	//   ....[118]....
        /*0b64*/ 	.word	0xffffffff


	//   ....[119]....
        /*0b68*/ 	.word	0xffffffff


	//   ....[120]....
        /*0b6c*/ 	.word	0xffffffff


	//   ....[121]....
        /*0b70*/ 	.word	0xffffffff


	//   ....[122]....
        /*0b74*/ 	.word	0xffffffff


	//   ....[123]....
        /*0b78*/ 	.word	0xffffffff


	//   ....[124]....
        /*0b7c*/ 	.word	0xffffffff


	//   ....[125]....
        /*0b80*/ 	.word	0xffffffff


	//   ....[126]....
        /*0b84*/ 	.word	0xffffffff


	//   ....[127]....
        /*0b88*/ 	.word	0xffffffff


	//   ....[128]....
        /*0b8c*/ 	.word	0xffffffff


	//   ....[129]....
        /*0b90*/ 	.word	0xffffffff


	//   ....[130]....
        /*0b94*/ 	.word	0xffffffff


	//   ....[131]....
        /*0b98*/ 	.word	0xffffffff


	//   ....[132]....
        /*0b9c*/ 	.word	0xffffffff


	//   ....[133]....
        /*0ba0*/ 	.word	0xffffffff


	//   ....[134]....
        /*0ba4*/ 	.word	0xffffffff


	//   ....[135]....
        /*0ba8*/ 	.word	0xffffffff


	//   ....[136]....
        /*0bac*/ 	.word	0xffffffff


	//   ....[137]....
        /*0bb0*/ 	.word	0xffffffff


	//   ....[138]....
        /*0bb4*/ 	.word	0xffffffff


	//   ....[139]....
        /*0bb8*/ 	.word	0xffffffff


	//   ....[140]....
        /*0bbc*/ 	.word	0xffffffff


	//   ....[141]....
        /*0bc0*/ 	.word	0xffffffff


	//   ....[142]....
        /*0bc4*/ 	.word	0xffffffff


	//   ....[143]....
        /*0bc8*/ 	.word	0xffffffff


	//   ....[144]....
        /*0bcc*/ 	.word	0xffffffff


	//   ....[145]....
        /*0bd0*/ 	.word	0xffffffff


	//   ....[146]....
        /*0bd4*/ 	.word	0xffffffff


	//   ....[147]....
        /*0bd8*/ 	.word	0xffffffff


	//   ....[148]....
        /*0bdc*/ 	.word	0xffffffff


	//   ....[149]....
        /*0be0*/ 	.word	0xffffffff


	//   ....[150]....
        /*0be4*/ 	.word	0xffffffff


	//   ....[151]....
        /*0be8*/ 	.word	0xffffffff


	//   ....[152]....
        /*0bec*/ 	.word	0xffffffff


	//   ....[153]....
        /*0bf0*/ 	.word	0xffffffff


	//   ....[154]....
        /*0bf4*/ 	.word	0xffffffff


	//   ....[155]....
        /*0bf8*/ 	.word	0xffffffff


	//   ....[156]....
        /*0bfc*/ 	.word	0xffffffff


	//   ....[157]....
        /*0c00*/ 	.word	0xffffffff


	//   ....[158]....
        /*0c04*/ 	.word	0xffffffff


	//   ....[159]....
        /*0c08*/ 	.word	0xffffffff


	//   ....[160]....
        /*0c0c*/ 	.word	0xffffffff


	//   ....[161]....
        /*0c10*/ 	.word	0xffffffff


	//   ....[162]....
        /*0c14*/ 	.word	0xffffffff


	//   ....[163]....
        /*0c18*/ 	.word	0xffffffff


	//   ....[164]....
        /*0c1c*/ 	.word	0xffffffff


	//   ....[165]....
        /*0c20*/ 	.word	0xffffffff


	//   ....[166]....
        /*0c24*/ 	.word	0xffffffff


	//   ....[167]....
        /*0c28*/ 	.word	0xffffffff


	//   ....[168]....
        /*0c2c*/ 	.word	0xffffffff


	//   ....[169]....
        /*0c30*/ 	.word	0xffffffff


	//   ....[170]....
        /*0c34*/ 	.word	0xffffffff


	//   ....[171]....
        /*0c38*/ 	.word	0xffffffff


	//   ....[172]....
        /*0c3c*/ 	.word	0xffffffff


	//   ....[173]....
        /*0c40*/ 	.word	0xffffffff


	//   ....[174]....
        /*0c44*/ 	.word	0xffffffff


	//   ....[175]....
        /*0c48*/ 	.word	0xffffffff


	//   ....[176]....
        /*0c4c*/ 	.word	0xffffffff


	//   ....[177]....
        /*0c50*/ 	.word	0xffffffff


	//   ....[178]....
        /*0c54*/ 	.word	0xffffffff


	//   ....[179]....
        /*0c58*/ 	.word	0xffffffff


	//   ....[180]....
        /*0c5c*/ 	.word	0xffffffff


	//   ....[181]....
        /*0c60*/ 	.word	0xffffffff


	//   ....[182]....
        /*0c64*/ 	.word	0xffffffff


	//   ....[183]....
        /*0c68*/ 	.word	0xffffffff


	//   ....[184]....
        /*0c6c*/ 	.word	0xffffffff


	//   ....[185]....
        /*0c70*/ 	.word	0xffffffff


	//   ....[186]....
        /*0c74*/ 	.word	0xffffffff


	//   ....[187]....
        /*0c78*/ 	.word	0xffffffff


	//   ....[188]....
        /*0c7c*/ 	.word	0xffffffff


	//   ....[189]....
        /*0c80*/ 	.word	0xffffffff


	//   ....[190]....
        /*0c84*/ 	.word	0xffffffff


	//   ....[191]....
        /*0c88*/ 	.word	0xffffffff


	//   ....[192]....
        /*0c8c*/ 	.word	0xffffffff


	//   ....[193]....
        /*0c90*/ 	.word	0xffffffff


	//   ....[194]....
        /*0c94*/ 	.word	0xffffffff


	//   ....[195]....
        /*0c98*/ 	.word	0xffffffff


	//   ....[196]....
        /*0c9c*/ 	.word	0xffffffff


	//   ....[197]....
        /*0ca0*/ 	.word	0xffffffff


	//   ....[198]....
        /*0ca4*/ 	.word	0xffffffff


	//   ....[199]....
        /*0ca8*/ 	.word	0xffffffff


	//   ....[200]....
        /*0cac*/ 	.word	0xffffffff


	//   ....[201]....
        /*0cb0*/ 	.word	0xffffffff


	//   ....[202]....
        /*0cb4*/ 	.word	0xffffffff


	//   ....[203]....
        /*0cb8*/ 	.word	0xffffffff


	//   ....[204]....
        /*0cbc*/ 	.word	0xffffffff


	//   ....[205]....
        /*0cc0*/ 	.word	0xffffffff


	//   ....[206]....
        /*0cc4*/ 	.word	0xffffffff


	//   ....[207]....
        /*0cc8*/ 	.word	0xffffffff


	//   ....[208]....
        /*0ccc*/ 	.word	0xffffffff


	//   ....[209]....
        /*0cd0*/ 	.word	0xffffffff


	//   ....[210]....
        /*0cd4*/ 	.word	0xffffffff


	//   ....[211]....
        /*0cd8*/ 	.word	0xffffffff


	//   ....[212]....
        /*0cdc*/ 	.word	0xffffffff


	//   ....[213]....
        /*0ce0*/ 	.word	0xffffffff


	//   ....[214]....
        /*0ce4*/ 	.word	0xffffffff


	//   ....[215]....
        /*0ce8*/ 	.word	0xffffffff


	//   ....[216]....
        /*0cec*/ 	.word	0xffffffff


	//   ....[217]....
        /*0cf0*/ 	.word	0xffffffff


	//   ....[218]....
        /*0cf4*/ 	.word	0xffffffff


	//   ....[219]....
        /*0cf8*/ 	.word	0xffffffff


	//   ....[220]....
        /*0cfc*/ 	.word	0xffffffff


	//   ....[221]....
        /*0d00*/ 	.word	0xffffffff


	//   ....[222]....
        /*0d04*/ 	.word	0xffffffff


	//   ....[223]....
        /*0d08*/ 	.word	0xffffffff


	//   ....[224]....
        /*0d0c*/ 	.word	0xffffffff


	//   ....[225]....
        /*0d10*/ 	.word	0xffffffff


	//   ....[226]....
        /*0d14*/ 	.word	0xffffffff


	//   ....[227]....
        /*0d18*/ 	.word	0xffffffff


	//   ....[228]....
        /*0d1c*/ 	.word	0xffffffff


	//   ....[229]....
        /*0d20*/ 	.word	0xffffffff


	//   ....[230]....
        /*0d24*/ 	.word	0xffffffff


	//   ....[231]....
        /*0d28*/ 	.word	0xffffffff


	//   ....[232]....
        /*0d2c*/ 	.word	0xffffffff


	//   ....[233]....
        /*0d30*/ 	.word	0xffffffff


	//   ....[234]....
        /*0d34*/ 	.word	0xffffffff


	//   ....[235]....
        /*0d38*/ 	.word	0xffffffff


	//   ....[236]....
        /*0d3c*/ 	.word	0xffffffff


	//   ....[237]....
        /*0d40*/ 	.word	0xffffffff


	//   ....[238]....
        /*0d44*/ 	.word	0xffffffff


	//   ....[239]....
        /*0d48*/ 	.word	0xffffffff


	//   ....[240]....
        /*0d4c*/ 	.word	0xffffffff


	//   ....[241]....
        /*0d50*/ 	.word	0xffffffff


	//   ....[242]....
        /*0d54*/ 	.word	0xffffffff


	//   ....[243]....
        /*0d58*/ 	.word	0xffffffff


	//   ....[244]....
        /*0d5c*/ 	.word	0xffffffff


	//   ....[245]....
        /*0d60*/ 	.word	0xffffffff


	//   ....[246]....
        /*0d64*/ 	.word	0xffffffff


	//   ....[247]....
        /*0d68*/ 	.word	0xffffffff


	//   ....[248]....
        /*0d6c*/ 	.word	0xffffffff


	//   ....[249]....
        /*0d70*/ 	.word	0xffffffff


	//   ....[250]....
        /*0d74*/ 	.word	0xffffffff


	//   ....[251]....
        /*0d78*/ 	.word	0xffffffff


	//   ....[252]....
        /*0d7c*/ 	.word	0xffffffff


	//   ....[253]....
        /*0d80*/ 	.word	0xffffffff


	//   ....[254]....
        /*0d84*/ 	.word	0xffffffff


	//   ....[255]....
        /*0d88*/ 	.word	0xffffffff


	//   ....[0]....
        /*0d8c*/ 	.word	0xffffffff


	//   ....[1]....
        /*0d90*/ 	.word	0xffffffff


	//   ....[2]....
        /*0d94*/ 	.word	0xffffffff


	//   ....[3]....
        /*0d98*/ 	.word	0xffffffff


	//   ....[4]....
        /*0d9c*/ 	.word	0xffffffff


	//   ....[5]....
        /*0da0*/ 	.word	0xffffffff


	//   ....[6]....
        /*0da4*/ 	.word	0xffffffff


	//   ....[7]....
        /*0da8*/ 	.word	0xffffffff


	//   ....[8]....
        /*0dac*/ 	.word	0xffffffff


	//   ....[9]....
        /*0db0*/ 	.word	0xffffffff


	//   ....[10]....
        /*0db4*/ 	.word	0xffffffff


	//   ....[11]....
        /*0db8*/ 	.word	0xffffffff


	//   ....[12]....
        /*0dbc*/ 	.word	0xffffffff


	//   ....[13]....
        /*0dc0*/ 	.word	0xffffffff


	//   ....[14]....
        /*0dc4*/ 	.word	0xffffffff


	//   ....[15]....
        /*0dc8*/ 	.word	0xffffffff


	//   ....[16]....
        /*0dcc*/ 	.word	0xffffffff


	//   ....[17]....
        /*0dd0*/ 	.word	0xffffffff


	//   ....[18]....
        /*0dd4*/ 	.word	0xffffffff


	//   ....[19]....
        /*0dd8*/ 	.word	0xffffffff


	//   ....[20]....
        /*0ddc*/ 	.word	0xffffffff


	//   ....[21]....
        /*0de0*/ 	.word	0xffffffff


	//   ....[22]....
        /*0de4*/ 	.word	0xffffffff


	//   ....[23]....
        /*0de8*/ 	.word	0xffffffff


	//   ....[24]....
        /*0dec*/ 	.word	0xffffffff


	//   ....[25]....
        /*0df0*/ 	.word	0xffffffff


	//   ....[26]....
        /*0df4*/ 	.word	0xffffffff


	//   ....[27]....
        /*0df8*/ 	.word	0xffffffff


	//   ....[28]....
        /*0dfc*/ 	.word	0xffffffff


	//   ....[29]....
        /*0e00*/ 	.word	0xffffffff


	//   ....[30]....
        /*0e04*/ 	.word	0xffffffff


	//   ....[31]....
        /*0e08*/ 	.word	0xffffffff


	//   ....[32]....
        /*0e0c*/ 	.word	0xffffffff


	//   ....[33]....
        /*0e10*/ 	.word	0xffffffff


	//   ....[34]....
        /*0e14*/ 	.word	0xffffffff


	//   ....[35]....
        /*0e18*/ 	.word	0xffffffff


	//   ....[36]....
        /*0e1c*/ 	.word	0xffffffff


	//   ....[37]....
        /*0e20*/ 	.word	0xffffffff


	//   ....[38]....
        /*0e24*/ 	.word	0xffffffff


	//   ....[39]....
        /*0e28*/ 	.word	0xffffffff


	//   ....[40]....
        /*0e2c*/ 	.word	0xffffffff


	//   ....[41]....
        /*0e30*/ 	.word	0xffffffff


	//   ....[42]....
        /*0e34*/ 	.word	0xffffffff


	//   ....[43]....
        /*0e38*/ 	.word	0xffffffff


	//   ....[44]....
        /*0e3c*/ 	.word	0xffffffff


	//   ....[45]....
        /*0e40*/ 	.word	0xffffffff


	//   ....[46]....
        /*0e44*/ 	.word	0xffffffff


	//   ....[47]....
        /*0e48*/ 	.word	0xffffffff


	//   ....[48]....
        /*0e4c*/ 	.word	0xffffffff


	//   ....[49]....
        /*0e50*/ 	.word	0xffffffff


	//   ....[50]....
        /*0e54*/ 	.word	0xffffffff


	//   ....[51]....
        /*0e58*/ 	.word	0xffffffff


	//   ....[52]....
        /*0e5c*/ 	.word	0xffffffff


	//   ....[53]....
        /*0e60*/ 	.word	0xffffffff


	//   ....[54]....
        /*0e64*/ 	.word	0xffffffff


	//   ....[55]....
        /*0e68*/ 	.word	0xffffffff


	//   ....[56]....
        /*0e6c*/ 	.word	0xffffffff


	//   ....[57]....
        /*0e70*/ 	.word	0xffffffff


	//   ....[58]....
        /*0e74*/ 	.word	0xffffffff


	//   ....[59]....
        /*0e78*/ 	.word	0xffffffff


	//   ....[60]....
        /*0e7c*/ 	.word	0xffffffff


	//   ....[61]....
        /*0e80*/ 	.word	0xffffffff


	//   ....[62]....
        /*0e84*/ 	.word	0xffffffff


	//   ....[63]....
        /*0e88*/ 	.word	0xffffffff


	//   ....[64]....
        /*0e8c*/ 	.word	0xffffffff


	//   ....[65]....
        /*0e90*/ 	.word	0xffffffff


	//   ....[66]....
        /*0e94*/ 	.word	0xffffffff


	//   ....[67]....
        /*0e98*/ 	.word	0xffffffff


	//   ....[68]....
        /*0e9c*/ 	.word	0xffffffff


	//   ....[69]....
        /*0ea0*/ 	.word	0xffffffff


	//   ....[70]....
        /*0ea4*/ 	.word	0xffffffff


	//   ....[71]....
        /*0ea8*/ 	.word	0xffffffff


	//   ....[72]....
        /*0eac*/ 	.word	0xffffffff


	//   ....[73]....
        /*0eb0*/ 	.word	0xffffffff


	//   ....[74]....
        /*0eb4*/ 	.word	0xffffffff


	//   ....[75]....
        /*0eb8*/ 	.word	0xffffffff


	//   ....[76]....
        /*0ebc*/ 	.word	0xffffffff


	//   ....[77]....
        /*0ec0*/ 	.word	0xffffffff


	//   ....[78]....
        /*0ec4*/ 	.word	0xffffffff


	//   ....[79]....
        /*0ec8*/ 	.word	0xffffffff


	//   ....[80]....
        /*0ecc*/ 	.word	0xffffffff


	//   ....[81]....
        /*0ed0*/ 	.word	0xffffffff


	//   ....[82]....
        /*0ed4*/ 	.word	0xffffffff


	//   ....[83]....
        /*0ed8*/ 	.word	0xffffffff


	//   ....[84]....
        /*0edc*/ 	.word	0xffffffff


	//   ....[85]....
        /*0ee0*/ 	.word	0xffffffff


	//   ....[86]....
        /*0ee4*/ 	.word	0xffffffff


	//   ....[87]....
        /*0ee8*/ 	.word	0xffffffff


	//   ....[88]....
        /*0eec*/ 	.word	0xffffffff


	//   ....[89]....
        /*0ef0*/ 	.word	0xffffffff


	//   ....[90]....
        /*0ef4*/ 	.word	0xffffffff


	//   ....[91]....
        /*0ef8*/ 	.word	0xffffffff


	//   ....[92]....
        /*0efc*/ 	.word	0xffffffff


	//   ....[93]....
        /*0f00*/ 	.word	0xffffffff


	//   ....[94]....
        /*0f04*/ 	.word	0xffffffff


	//   ....[95]....
        /*0f08*/ 	.word	0xffffffff


	//   ....[96]....
        /*0f0c*/ 	.word	0xffffffff


	//   ....[97]....
        /*0f10*/ 	.word	0xffffffff


	//   ....[98]....
        /*0f14*/ 	.word	0xffffffff


	//   ....[99]....
        /*0f18*/ 	.word	0xffffffff


	//   ....[100]....
        /*0f1c*/ 	.word	0xffffffff


	//   ....[101]....
        /*0f20*/ 	.word	0xffffffff


	//   ....[102]....
        /*0f24*/ 	.word	0xffffffff


	//   ....[103]....
        /*0f28*/ 	.word	0xffffffff


	//   ....[104]....
        /*0f2c*/ 	.word	0xffffffff


	//   ....[105]....
        /*0f30*/ 	.word	0xffffffff


	//   ....[106]....
        /*0f34*/ 	.word	0xffffffff


	//   ....[107]....
        /*0f38*/ 	.word	0xffffffff


	//   ....[108]....
        /*0f3c*/ 	.word	0xffffffff


	//   ....[109]....
        /*0f40*/ 	.word	0xffffffff


	//   ....[110]....
        /*0f44*/ 	.word	0xffffffff


	//   ....[111]....
        /*0f48*/ 	.word	0xffffffff


	//   ....[112]....
        /*0f4c*/ 	.word	0xffffffff


	//   ....[113]....
        /*0f50*/ 	.word	0xffffffff


	//   ....[114]....
        /*0f54*/ 	.word	0xffffffff


	//   ....[115]....
        /*0f58*/ 	.word	0xffffffff


	//   ....[116]....
        /*0f5c*/ 	.word	0xffffffff


	//   ....[117]....
        /*0f60*/ 	.word	0xffffffff


	//   ....[118]....
        /*0f64*/ 	.word	0xffffffff


	//   ....[119]....
        /*0f68*/ 	.word	0xffffffff


	//   ....[120]....
        /*0f6c*/ 	.word	0xffffffff


	//   ....[121]....
        /*0f70*/ 	.word	0xffffffff


	//   ....[122]....
        /*0f74*/ 	.word	0xffffffff


	//   ....[123]....
        /*0f78*/ 	.word	0xffffffff


	//   ....[124]....
        /*0f7c*/ 	.word	0xffffffff


	//   ....[125]....
        /*0f80*/ 	.word	0xffffffff


	//   ....[126]....
        /*0f84*/ 	.word	0xffffffff


	//   ....[127]....
        /*0f88*/ 	.word	0xffffffff


	//   ....[128]....
        /*0f8c*/ 	.word	0xffffffff


	//   ....[129]....
        /*0f90*/ 	.word	0xffffffff


	//   ....[130]....
        /*0f94*/ 	.word	0xffffffff


	//   ....[131]....
        /*0f98*/ 	.word	0xffffffff


	//   ....[132]....
        /*0f9c*/ 	.word	0xffffffff


	//   ....[133]....
        /*0fa0*/ 	.word	0xffffffff


	//   ....[134]....
        /*0fa4*/ 	.word	0xffffffff


	//   ....[135]....
        /*0fa8*/ 	.word	0xffffffff


	//   ....[136]....
        /*0fac*/ 	.word	0xffffffff


	//   ....[137]....
        /*0fb0*/ 	.word	0xffffffff


	//   ....[138]....
        /*0fb4*/ 	.word	0xffffffff


	//   ....[139]....
        /*0fb8*/ 	.word	0xffffffff


	//   ....[140]....
        /*0fbc*/ 	.word	0xffffffff


	//   ....[141]....
        /*0fc0*/ 	.word	0xffffffff


	//   ....[142]....
        /*0fc4*/ 	.word	0xffffffff


	//   ....[143]....
        /*0fc8*/ 	.word	0xffffffff


	//   ....[144]....
        /*0fcc*/ 	.word	0xffffffff


	//   ....[145]....
        /*0fd0*/ 	.word	0xffffffff


	//   ....[146]....
        /*0fd4*/ 	.word	0xffffffff


	//   ....[147]....
        /*0fd8*/ 	.word	0xffffffff


	//   ....[148]....
        /*0fdc*/ 	.word	0xffffffff


	//   ....[149]....
        /*0fe0*/ 	.word	0xffffffff


	//   ....[150]....
        /*0fe4*/ 	.word	0xffffffff


	//   ....[151]....
        /*0fe8*/ 	.word	0xffffffff


	//   ....[152]....
        /*0fec*/ 	.word	0xffffffff


	//   ....[153]....
        /*0ff0*/ 	.word	0xffffffff


	//   ....[154]....
        /*0ff4*/ 	.word	0xffffffff


	//   ....[155]....
        /*0ff8*/ 	.word	0xffffffff


	//   ....[156]....
        /*0ffc*/ 	.word	0xffffffff


	//   ....[157]....
        /*1000*/ 	.word	0xffffffff


	//   ....[158]....
        /*1004*/ 	.word	0xffffffff


	//   ....[159]....
        /*1008*/ 	.word	0xffffffff


	//   ....[160]....
        /*100c*/ 	.word	0xffffffff


	//   ....[161]....
        /*1010*/ 	.word	0xffffffff


	//   ....[162]....
        /*1014*/ 	.word	0xffffffff


	//   ....[163]....
        /*1018*/ 	.word	0xffffffff


	//   ....[164]....
        /*101c*/ 	.word	0xffffffff


	//   ....[165]....
        /*1020*/ 	.word	0xffffffff


	//   ....[166]....
        /*1024*/ 	.word	0xffffffff


	//   ....[167]....
        /*1028*/ 	.word	0xffffffff


	//   ....[168]....
        /*102c*/ 	.word	0xffffffff


	//   ....[169]....
        /*1030*/ 	.word	0xffffffff


	//   ....[170]....
        /*1034*/ 	.word	0xffffffff


	//   ....[171]....
        /*1038*/ 	.word	0xffffffff


	//   ....[172]....
        /*103c*/ 	.word	0xffffffff


	//   ....[173]....
        /*1040*/ 	.word	0xffffffff


	//   ....[174]....
        /*1044*/ 	.word	0xffffffff


	//   ....[175]....
        /*1048*/ 	.word	0xffffffff


	//   ....[176]....
        /*104c*/ 	.word	0xffffffff


	//   ....[177]....
        /*1050*/ 	.word	0xffffffff


	//   ....[178]....
        /*1054*/ 	.word	0xffffffff


	//   ....[179]....
        /*1058*/ 	.word	0xffffffff


	//   ....[180]....
        /*105c*/ 	.word	0xffffffff


	//   ....[181]....
        /*1060*/ 	.word	0xffffffff


	//   ....[182]....
        /*1064*/ 	.word	0xffffffff


	//   ....[183]....
        /*1068*/ 	.word	0xffffffff


	//   ....[184]....
        /*106c*/ 	.word	0xffffffff


	//   ....[185]....
        /*1070*/ 	.word	0xffffffff


	//   ....[186]....
        /*1074*/ 	.word	0xffffffff


	//   ....[187]....
        /*1078*/ 	.word	0xffffffff


	//   ....[188]....
        /*107c*/ 	.word	0xffffffff


	//   ....[189]....
        /*1080*/ 	.word	0xffffffff


	//   ....[190]....
        /*1084*/ 	.word	0xffffffff


	//   ....[191]....
        /*1088*/ 	.word	0xffffffff


	//   ....[192]....
        /*108c*/ 	.word	0xffffffff


	//   ....[193]....
        /*1090*/ 	.word	0xffffffff


	//   ....[194]....
        /*1094*/ 	.word	0xffffffff


	//   ....[195]....
        /*1098*/ 	.word	0xffffffff


	//   ....[196]....
        /*109c*/ 	.word	0xffffffff


	//   ....[197]....
        /*10a0*/ 	.word	0xffffffff


	//   ....[198]....
        /*10a4*/ 	.word	0xffffffff


	//   ....[199]....
        /*10a8*/ 	.word	0xffffffff


	//   ....[200]....
        /*10ac*/ 	.word	0xffffffff


	//   ....[201]....
        /*10b0*/ 	.word	0xffffffff


	//   ....[202]....
        /*10b4*/ 	.word	0xffffffff


	//   ....[203]....
        /*10b8*/ 	.word	0xffffffff


	//   ....[204]....
        /*10bc*/ 	.word	0xffffffff


	//   ....[205]....
        /*10c0*/ 	.word	0xffffffff


	//   ....[206]....
        /*10c4*/ 	.word	0xffffffff


	//   ....[207]....
        /*10c8*/ 	.word	0xffffffff


	//   ....[208]....
        /*10cc*/ 	.word	0xffffffff


	//   ....[209]....
        /*10d0*/ 	.word	0xffffffff


	//   ....[210]....
        /*10d4*/ 	.word	0xffffffff


	//   ....[211]....
        /*10d8*/ 	.word	0xffffffff


	//   ....[212]....
        /*10dc*/ 	.word	0xffffffff


	//   ....[213]....
        /*10e0*/ 	.word	0xffffffff


	//   ....[214]....
        /*10e4*/ 	.word	0xffffffff


	//   ....[215]....
        /*10e8*/ 	.word	0xffffffff


	//   ....[216]....
        /*10ec*/ 	.word	0xffffffff


	//   ....[217]....
        /*10f0*/ 	.word	0xffffffff


	//   ....[218]....
        /*10f4*/ 	.word	0xffffffff


	//   ....[219]....
        /*10f8*/ 	.word	0xffffffff


	//   ....[220]....
        /*10fc*/ 	.word	0xffffffff


	//   ....[221]....
        /*1100*/ 	.word	0xffffffff


	//   ....[222]....
        /*1104*/ 	.word	0xffffffff


	//   ....[223]....
        /*1108*/ 	.word	0xffffffff


	//   ....[224]....
        /*110c*/ 	.word	0xffffffff


	//   ....[225]....
        /*1110*/ 	.word	0xffffffff


	//   ....[226]....
        /*1114*/ 	.word	0xffffffff


	//   ....[227]....
        /*1118*/ 	.word	0xffffffff


	//   ....[228]....
        /*111c*/ 	.word	0xffffffff


	//   ....[229]....
        /*1120*/ 	.word	0xffffffff


	//   ....[230]....
        /*1124*/ 	.word	0xffffffff


	//   ....[231]....
        /*1128*/ 	.word	0xffffffff


	//   ....[232]....
        /*112c*/ 	.word	0xffffffff


	//   ....[233]....
        /*1130*/ 	.word	0xffffffff


	//   ....[234]....
        /*1134*/ 	.word	0xffffffff


	//   ....[235]....
        /*1138*/ 	.word	0xffffffff


	//   ....[236]....
        /*113c*/ 	.word	0xffffffff


	//   ....[237]....
        /*1140*/ 	.word	0xffffffff


	//----- nvinfo : EIATTR_COOP_GROUP_INSTR_OFFSETS
	.align		4
.L_506:
        /*1144*/ 	.byte	0x04, 0x28
        /*1146*/ 	.short	(.L_508 - .L_507)


	//   ....[0]....
.L_507:
        /*1148*/ 	.word	0x00000050


	//   ....[1]....
        /*114c*/ 	.word	0x00000200


	//   ....[2]....
        /*1150*/ 	.word	0x00000230


	//   ....[3]....
        /*1154*/ 	.word	0x00000260


	//   ....[4]....
        /*1158*/ 	.word	0x00000290


	//   ....[5]....
        /*115c*/ 	.word	0x000002c0


	//   ....[6]....
        /*1160*/ 	.word	0x000002f0


	//   ....[7]....
        /*1164*/ 	.word	0x00000450


	//   ....[8]....
        /*1168*/ 	.word	0x00000490


	//   ....[9]....
        /*116c*/ 	.word	0x000004c0


	//   ....[10]....
        /*1170*/ 	.word	0x000004f0


	//   ....[11]....
        /*1174*/ 	.word	0x00000520


	//   ....[12]....
        /*1178*/ 	.word	0x00000550


	//   ....[13]....
        /*117c*/ 	.word	0x000005e0


	//   ....[14]....
        /*1180*/ 	.word	0x00000630


	//   ....[15]....
        /*1184*/ 	.word	0x00000650


	//   ....[16]....
        /*1188*/ 	.word	0x000006b0


	//   ....[17]....
        /*118c*/ 	.word	0x000041b0


	//   ....[18]....
        /*1190*/ 	.word	0x00004200


	//   ....[19]....
        /*1194*/ 	.word	0x000049f0


	//   ....[20]....
        /*1198*/ 	.word	0x00004a10


	//   ....[21]....
        /*119c*/ 	.word	0x00005180


	//   ....[22]....
        /*11a0*/ 	.word	0x00005190


	//   ....[23]....
        /*11a4*/ 	.word	0x000059f0


	//   ....[24]....
        /*11a8*/ 	.word	0x00005a20


	//   ....[25]....
        /*11ac*/ 	.word	0x00006660


	//   ....[26]....
        /*11b0*/ 	.word	0x00006690


	//   ....[27]....
        /*11b4*/ 	.word	0x00006e50


	//   ....[28]....
        /*11b8*/ 	.word	0x00006e70


	//   ....[29]....
        /*11bc*/ 	.word	0x00007650


	//   ....[30]....
        /*11c0*/ 	.word	0x00007680


	//   ....[31]....
        /*11c4*/ 	.word	0x000077b0


	//   ....[32]....
        /*11c8*/ 	.word	0x000077e0


	//   ....[33]....
        /*11cc*/ 	.word	0x000078d0


	//   ....[34]....
        /*11d0*/ 	.word	0x000078f0


	//   ....[35]....
        /*11d4*/ 	.word	0x00007ea0


	//   ....[36]....
        /*11d8*/ 	.word	0x00007ed0


	//   ....[37]....
        /*11dc*/ 	.word	0x00008030


	//   ....[38]....
        /*11e0*/ 	.word	0x00008060


	//   ....[39]....
        /*11e4*/ 	.word	0x00008150


	//   ....[40]....
        /*11e8*/ 	.word	0x00008180


	//   ....[41]....
        /*11ec*/ 	.word	0x00009060


	//   ....[42]....
        /*11f0*/ 	.word	0x00009080


	//   ....[43]....
        /*11f4*/ 	.word	0x00009150


	//   ....[44]....
        /*11f8*/ 	.word	0x00009160


	//   ....[45]....
        /*11fc*/ 	.word	0x00009230


	//   ....[46]....
        /*1200*/ 	.word	0x00009250


	//   ....[47]....
        /*1204*/ 	.word	0x00009320


	//   ....[48]....
        /*1208*/ 	.word	0x00009330


	//   ....[49]....
        /*120c*/ 	.word	0x00009400


	//   ....[50]....
        /*1210*/ 	.word	0x00009420


	//   ....[51]....
        /*1214*/ 	.word	0x000094f0


	//   ....[52]....
        /*1218*/ 	.word	0x00009500


	//   ....[53]....
        /*121c*/ 	.word	0x000095d0


	//   ....[54]....
        /*1220*/ 	.word	0x000095f0


	//   ....[55]....
        /*1224*/ 	.word	0x000096c0


	//   ....[56]....
        /*1228*/ 	.word	0x000096d0


	//   ....[57]....
        /*122c*/ 	.word	0x00009b60


	//   ....[58]....
        /*1230*/ 	.word	0x00009b70


	//   ....[59]....
        /*1234*/ 	.word	0x00009b90


	//   ....[60]....
        /*1238*/ 	.word	0x00009ba0


	//   ....[61]....
        /*123c*/ 	.word	0x00009bb0


	//   ....[62]....
        /*1240*/ 	.word	0x00009bc0


	//   ....[63]....
        /*1244*/ 	.word	0x00009be0


	//   ....[64]....
        /*1248*/ 	.word	0x00009c30


	//   ....[65]....
        /*124c*/ 	.word	0x00009c70


	//   ....[66]....
        /*1250*/ 	.word	0x00009ca0


	//   ....[67]....
        /*1254*/ 	.word	0x00009ff0


	//   ....[68]....
        /*1258*/ 	.word	0x0000a010


	//   ....[69]....
        /*125c*/ 	.word	0x0000a030


	//   ....[70]....
        /*1260*/ 	.word	0x0000a050


	//   ....[71]....
        /*1264*/ 	.word	0x0000a230


	//   ....[72]....
        /*1268*/ 	.word	0x0000a270


	//   ....[73]....
        /*126c*/ 	.word	0x0000a2c0


	//   ....[74]....
        /*1270*/ 	.word	0x0000a300


	//   ....[75]....
        /*1274*/ 	.word	0x0000a510


	//   ....[76]....
        /*1278*/ 	.word	0x0000a550


	//   ....[77]....
        /*127c*/ 	.word	0x0000a5a0


	//   ....[78]....
        /*1280*/ 	.word	0x0000a5e0


	//   ....[79]....
        /*1284*/ 	.word	0x0000a800


	//   ....[80]....
        /*1288*/ 	.word	0x0000a850


	//   ....[81]....
        /*128c*/ 	.word	0x0000a8b0


	//   ....[82]....
        /*1290*/ 	.word	0x0000a8d0


	//   ....[83]....
        /*1294*/ 	.word	0x0000c700


	//   ....[84]....
        /*1298*/ 	.word	0x0000c760


	//   ....[85]....
        /*129c*/ 	.word	0x0000c790


	//   ....[86]....
        /*12a0*/ 	.word	0x0000c7d0


	//   ....[87]....
        /*12a4*/ 	.word	0x0000c870


	//   ....[88]....
        /*12a8*/ 	.word	0x0000c890


	//   ....[89]....
        /*12ac*/ 	.word	0x0000c8b0


	//   ....[90]....
        /*12b0*/ 	.word	0x0000c8d0


	//   ....[91]....
        /*12b4*/ 	.word	0x0000cad0


	//   ....[92]....
        /*12b8*/ 	.word	0x0000cb10


	//   ....[93]....
        /*12bc*/ 	.word	0x0000cb30


	//   ....[94]....
        /*12c0*/ 	.word	0x0000cb80


	//   ....[95]....
        /*12c4*/ 	.word	0x0000ccc0


	//   ....[96]....
        /*12c8*/ 	.word	0x0000cce0


	//   ....[97]....
        /*12cc*/ 	.word	0x0000ccf0


	//   ....[98]....
        /*12d0*/ 	.word	0x0000cd00


	//   ....[99]....
        /*12d4*/ 	.word	0x0000ed20


	//   ....[100]....
        /*12d8*/ 	.word	0x0000eda0


	//   ....[101]....
        /*12dc*/ 	.word	0x0000edb0


	//   ....[102]....
        /*12e0*/ 	.word	0x0000ede0


	//   ....[103]....
        /*12e4*/ 	.word	0x0000edf0


	//   ....[104]....
        /*12e8*/ 	.word	0x0000ee20


	//   ....[105]....
        /*12ec*/ 	.word	0x0000ee30


	//   ....[106]....
        /*12f0*/ 	.word	0x0000ee50


	//   ....[107]....
        /*12f4*/ 	.word	0x0000ee70


	//   ....[108]....
        /*12f8*/ 	.word	0x0000ee80


	//   ....[109]....
        /*12fc*/ 	.word	0x0000f7e0


	//   ....[110]....
        /*1300*/ 	.word	0x0000f800


	//   ....[111]....
        /*1304*/ 	.word	0x0000f820


	//   ....[112]....
        /*1308*/ 	.word	0x0000f830


	//   ....[113]....
        /*130c*/ 	.word	0x0000f840


	//   ....[114]....
        /*1310*/ 	.word	0x0000f850


	//   ....[115]....
        /*1314*/ 	.word	0x0000f860


	//   ....[116]....
        /*1318*/ 	.word	0x0000f870


	//   ....[117]....
        /*131c*/ 	.word	0x0000f8a0


	//   ....[118]....
        /*1320*/ 	.word	0x0000f8d0


	//   ....[119]....
        /*1324*/ 	.word	0x0000fb10


	//   ....[120]....
        /*1328*/ 	.word	0x0000fce0


	//   ....[121]....
        /*132c*/ 	.word	0x00010570


	//   ....[122]....
        /*1330*/ 	.word	0x00011090


	//   ....[123]....
        /*1334*/ 	.word	0x00011bc0


	//   ....[124]....
        /*1338*/ 	.word	0x00011bf0


	//   ....[125]....
        /*133c*/ 	.word	0x00011c00


	//   ....[126]....
        /*1340*/ 	.word	0x00011c10


	//   ....[127]....
        /*1344*/ 	.word	0x00011c20


	//   ....[128]....
        /*1348*/ 	.word	0x00011c50


	//   ....[129]....
        /*134c*/ 	.word	0x00011c70


	//   ....[130]....
        /*1350*/ 	.word	0x00011c90


	//   ....[131]....
        /*1354*/ 	.word	0x00013a50


	//   ....[132]....
        /*1358*/ 	.word	0x00013a70


	//   ....[133]....
        /*135c*/ 	.word	0x00013a90


	//   ....[134]....
        /*1360*/ 	.word	0x00013aa0


	//   ....[135]....
        /*1364*/ 	.word	0x00013ab0


	//   ....[136]....
        /*1368*/ 	.word	0x00013ac0


	//   ....[137]....
        /*136c*/ 	.word	0x00013b00


	//   ....[138]....
        /*1370*/ 	.word	0x00013b30


	//   ....[139]....
        /*1374*/ 	.word	0x00013b60


	//   ....[140]....
        /*1378*/ 	.word	0x00013b90


	//   ....[141]....
        /*137c*/ 	.word	0x00014520


	//   ....[142]....
        /*1380*/ 	.word	0x00014540


	//   ....[143]....
        /*1384*/ 	.word	0x000145b0


	//   ....[144]....
        /*1388*/ 	.word	0x000145c0


	//   ....[145]....
        /*138c*/ 	.word	0x00014600


	//   ....[146]....
        /*1390*/ 	.word	0x00014610


	//   ....[147]....
        /*1394*/ 	.word	0x00014650


	//   ....[148]....
        /*1398*/ 	.word	0x00014660


	//   ....[149]....
        /*139c*/ 	.word	0x00014670


	//   ....[150]....
        /*13a0*/ 	.word	0x00014680


	//   ....[151]....
        /*13a4*/ 	.word	0x00014840


	//   ....[152]....
        /*13a8*/ 	.word	0x00014a60


	//   ....[153]....
        /*13ac*/ 	.word	0x00014c80


	//   ....[154]....
        /*13b0*/ 	.word	0x00016340


	//   ....[155]....
        /*13b4*/ 	.word	0x00016f50


	//   ....[156]....
        /*13b8*/ 	.word	0x00016f80


	//   ....[157]....
        /*13bc*/ 	.word	0x00016fa0


	//   ....[158]....
        /*13c0*/ 	.word	0x00016fc0


	//   ....[159]....
        /*13c4*/ 	.word	0x00016fe0


	//   ....[160]....
        /*13c8*/ 	.word	0x00017000


	//   ....[161]....
        /*13cc*/ 	.word	0x00017020


	//   ....[162]....
        /*13d0*/ 	.word	0x00017040


	//   ....[163]....
        /*13d4*/ 	.word	0x00019390


	//   ....[164]....
        /*13d8*/ 	.word	0x000193b0


	//   ....[165]....
        /*13dc*/ 	.word	0x000193d0


	//   ....[166]....
        /*13e0*/ 	.word	0x000193e0


	//   ....[167]....
        /*13e4*/ 	.word	0x000193f0


	//   ....[168]....
        /*13e8*/ 	.word	0x00019400


	//   ....[169]....
        /*13ec*/ 	.word	0x00019440


	//   ....[170]....
        /*13f0*/ 	.word	0x00019470


	//   ....[171]....
        /*13f4*/ 	.word	0x000194a0


	//   ....[172]....
        /*13f8*/ 	.word	0x000194d0


	//   ....[173]....
        /*13fc*/ 	.word	0x00019e60


	//   ....[174]....
        /*1400*/ 	.word	0x00019e80


	//   ....[175]....
        /*1404*/ 	.word	0x00019ef0


	//   ....[176]....
        /*1408*/ 	.word	0x00019f00


	//   ....[177]....
        /*140c*/ 	.word	0x00019f40


	//   ....[178]....
        /*1410*/ 	.word	0x00019f50


	//   ....[179]....
        /*1414*/ 	.word	0x00019f90


	//   ....[180]....
        /*1418*/ 	.word	0x00019fa0


	//   ....[181]....
        /*141c*/ 	.word	0x00019fb0


	//   ....[182]....
        /*1420*/ 	.word	0x00019fc0


	//   ....[183]....
        /*1424*/ 	.word	0x0001a5a0


	//   ....[184]....
        /*1428*/ 	.word	0x0001a5d0


	//   ....[185]....
        /*142c*/ 	.word	0x0001a5f0


	//   ....[186]....
        /*1430*/ 	.word	0x0001a610


	//   ....[187]....
        /*1434*/ 	.word	0x0001a630


	//   ....[188]....
        /*1438*/ 	.word	0x0001a650


	//   ....[189]....
        /*143c*/ 	.word	0x0001a670


	//   ....[190]....
        /*1440*/ 	.word	0x0001a690


	//   ....[191]....
        /*1444*/ 	.word	0x0001c6b0


	//   ....[192]....
        /*1448*/ 	.word	0x0001c700


	//   ....[193]....
        /*144c*/ 	.word	0x0001c720


	//   ....[194]....
        /*1450*/ 	.word	0x0001c740


	//   ....[195]....
        /*1454*/ 	.word	0x0001c760


	//   ....[196]....
        /*1458*/ 	.word	0x0001c780


	//   ....[197]....
        /*145c*/ 	.word	0x0001c7a0


	//   ....[198]....
        /*1460*/ 	.word	0x0001c7c0


	//   ....[199]....
        /*1464*/ 	.word	0x0001c7e0


	//   ....[200]....
        /*1468*/ 	.word	0x0001c800


	//   ....[201]....
        /*146c*/ 	.word	0x0001d110


	//   ....[202]....
        /*1470*/ 	.word	0x0001d130


	//   ....[203]....
        /*1474*/ 	.word	0x0001d1a0


	//   ....[204]....
        /*1478*/ 	.word	0x0001d1b0


	//   ....[205]....
        /*147c*/ 	.word	0x0001d1f0


	//   ....[206]....
        /*1480*/ 	.word	0x0001d200


	//   ....[207]....
        /*1484*/ 	.word	0x0001d240


	//   ....[208]....
        /*1488*/ 	.word	0x0001d250


	//   ....[209]....
        /*148c*/ 	.word	0x0001d260


	//   ....[210]....
        /*1490*/ 	.word	0x0001d270


	//   ....[211]....
        /*1494*/ 	.word	0x0001d450


	//   ....[212]....
        /*1498*/ 	.word	0x0001d670


	//   ....[213]....
        /*149c*/ 	.word	0x0001d890


	//   ....[214]....
        /*14a0*/ 	.word	0x0001ef50


	//   ....[215]....
        /*14a4*/ 	.word	0x0001fb60


	//   ....[216]....
        /*14a8*/ 	.word	0x0001fb90


	//   ....[217]....
        /*14ac*/ 	.word	0x0001fbb0


	//   ....[218]....
        /*14b0*/ 	.word	0x0001fbd0


	//   ....[219]....
        /*14b4*/ 	.word	0x0001fbf0


	//   ....[220]....
        /*14b8*/ 	.word	0x0001fc10


	//   ....[221]....
        /*14bc*/ 	.word	0x0001fc30


	//   ....[222]....
        /*14c0*/ 	.word	0x0001fc50


	//   ....[223]....
        /*14c4*/ 	.word	0x00021ab0


	//   ....[224]....
        /*14c8*/ 	.word	0x00021ae0


	//   ....[225]....
        /*14cc*/ 	.word	0x00021af0


	//   ....[226]....
        /*14d0*/ 	.word	0x00021b00


	//   ....[227]....
        /*14d4*/ 	.word	0x00021b10


	//   ....[228]....
        /*14d8*/ 	.word	0x00021b40


	//   ....[229]....
        /*14dc*/ 	.word	0x00021b60


	//   ....[230]....
        /*14e0*/ 	.word	0x00021b80


	//   ....[231]....
        /*14e4*/ 	.word	0x00022d70


	//   ....[232]....
        /*14e8*/ 	.word	0x00022d90


	//   ....[233]....
        /*14ec*/ 	.word	0x00022da0


	//   ....[234]....
        /*14f0*/ 	.word	0x00022db0


	//   ....[235]....
        /*14f4*/ 	.word	0x00022dc0


	//   ....[236]....
        /*14f8*/ 	.word	0x00022dd0


	//   ....[237]....
        /*14fc*/ 	.word	0x00022df0


	//   ....[238]....
        /*1500*/ 	.word	0x00022e00


	//   ....[239]....
        /*1504*/ 	.word	0x00023220


	//   ....[240]....
        /*1508*/ 	.word	0x00023240


	//   ....[241]....
        /*150c*/ 	.word	0x000232a0


	//   ....[242]....
        /*1510*/ 	.word	0x000232b0


	//   ....[243]....
        /*1514*/ 	.word	0x00023320


	//   ....[244]....
        /*1518*/ 	.word	0x00023340


	//   ....[245]....
        /*151c*/ 	.word	0x000233b0


	//   ....[246]....
        /*1520*/ 	.word	0x000233c0


	//   ....[247]....
        /*1524*/ 	.word	0x00023430


	//   ....[248]....
        /*1528*/ 	.word	0x00023450


	//   ....[249]....
        /*152c*/ 	.word	0x000234c0


	//   ....[250]....
        /*1530*/ 	.word	0x000234d0


	//   ....[251]....
        /*1534*/ 	.word	0x00023540


	//   ....[252]....
        /*1538*/ 	.word	0x00023560


	//   ....[253]....
        /*153c*/ 	.word	0x000235d0


	//   ....[254]....
        /*1540*/ 	.word	0x000235e0


	//   ....[255]....
        /*1544*/ 	.word	0x00023860


	//   ....[0]....
        /*1548*/ 	.word	0x00023880


	//   ....[1]....
        /*154c*/ 	.word	0x00023bd0


	//   ....[2]....
        /*1550*/ 	.word	0x00023be0


	//   ....[3]....
        /*1554*/ 	.word	0x00023f30


	//   ....[4]....
        /*1558*/ 	.word	0x00023f50


	//   ....[5]....
        /*155c*/ 	.word	0x000242b0


	//   ....[6]....
        /*1560*/ 	.word	0x000242c0


	//   ....[7]....
        /*1564*/ 	.word	0x00024dd0


	//   ....[8]....
        /*1568*/ 	.word	0x00024df0


	//   ....[9]....
        /*156c*/ 	.word	0x00024e60


	//   ....[10]....
        /*1570*/ 	.word	0x00024e70


	//   ....[11]....
        /*1574*/ 	.word	0x00024ee0


	//   ....[12]....
        /*1578*/ 	.word	0x00024f00


	//   ....[13]....
        /*157c*/ 	.word	0x00024f70


	//   ....[14]....
        /*1580*/ 	.word	0x00024f80


	//   ....[15]....
        /*1584*/ 	.word	0x00024ff0


	//   ....[16]....
        /*1588*/ 	.word	0x00025010


	//   ....[17]....
        /*158c*/ 	.word	0x00025080


	//   ....[18]....
        /*1590*/ 	.word	0x00025090


	//   ....[19]....
        /*1594*/ 	.word	0x00025100


	//   ....[20]....
        /*1598*/ 	.word	0x00025120


	//   ....[21]....
        /*159c*/ 	.word	0x00025190


	//   ....[22]....
        /*15a0*/ 	.word	0x000251a0


	//   ....[23]....
        /*15a4*/ 	.word	0x000252f0


	//   ....[24]....
        /*15a8*/ 	.word	0x00025310


	//   ....[25]....
        /*15ac*/ 	.word	0x00025440


	//   ....[26]....
        /*15b0*/ 	.word	0x00025480


	//   ....[27]....
        /*15b4*/ 	.word	0x000254b0


	//   ....[28]....
        /*15b8*/ 	.word	0x000254e0


	//   ....[29]....
        /*15bc*/ 	.word	0x00025510


	//   ....[30]....
        /*15c0*/ 	.word	0x00025540


	//   ....[31]....
        /*15c4*/ 	.word	0x000256a0


	//   ....[32]....
        /*15c8*/ 	.word	0x000256e0


	//   ....[33]....
        /*15cc*/ 	.word	0x00025710


	//   ....[34]....
        /*15d0*/ 	.word	0x00025740


	//   ....[35]....
        /*15d4*/ 	.word	0x00025770


	//   ....[36]....
        /*15d8*/ 	.word	0x000257a0


	//   ....[37]....
        /*15dc*/ 	.word	0x00025830


	//   ....[38]....
        /*15e0*/ 	.word	0x00025890


	//   ....[39]....
        /*15e4*/ 	.word	0x000258a0


	//   ....[40]....
        /*15e8*/ 	.word	0x00025900


	//   ....[41]....
        /*15ec*/ 	.word	0x00026360


	//   ....[42]....
        /*15f0*/ 	.word	0x000263c0


	//   ....[43]....
        /*15f4*/ 	.word	0x00026410


	//   ....[44]....
        /*15f8*/ 	.word	0x00026460


	//   ....[45]....
        /*15fc*/ 	.word	0x000264b0


	//   ....[46]....
        /*1600*/ 	.word	0x00026520


	//   ....[47]....
        /*1604*/ 	.word	0x00026570


	//   ....[48]....
        /*1608*/ 	.word	0x000265e0


	//   ....[49]....
        /*160c*/ 	.word	0x00026650


	//   ....[50]....
        /*1610*/ 	.word	0x000266c0


	//   ....[51]....
        /*1614*/ 	.word	0x00026730


	//   ....[52]....
        /*1618*/ 	.word	0x000267a0


	//   ....[53]....
        /*161c*/ 	.word	0x00026810


	//   ....[54]....
        /*1620*/ 	.word	0x00026870


	//   ....[55]....
        /*1624*/ 	.word	0x000268e0


	//   ....[56]....
        /*1628*/ 	.word	0x00026950


	//   ....[57]....
        /*162c*/ 	.word	0x000269c0


	//   ....[58]....
        /*1630*/ 	.word	0x00026a20


	//   ....[59]....
        /*1634*/ 	.word	0x00026a90


	//   ....[60]....
        /*1638*/ 	.word	0x00026b00


	//   ....[61]....
        /*163c*/ 	.word	0x00026b70


	//   ....[62]....
        /*1640*/ 	.word	0x00026bd0


	//   ....[63]....
        /*1644*/ 	.word	0x00026c40


	//   ....[64]....
        /*1648*/ 	.word	0x00026cb0


	//   ....[65]....
        /*164c*/ 	.word	0x00026d20


	//   ....[66]....
        /*1650*/ 	.word	0x00026d80


	//   ....[67]....
        /*1654*/ 	.word	0x00026df0


	//   ....[68]....
        /*1658*/ 	.word	0x00026e60


	//   ....[69]....
        /*165c*/ 	.word	0x00026f20


	//   ....[70]....
        /*1660*/ 	.word	0x00026f80


	//   ....[71]....
        /*1664*/ 	.word	0x00027040


	//   ....[72]....
        /*1668*/ 	.word	0x000270a0


	//   ....[73]....
        /*166c*/ 	.word	0x00027160


	//   ....[74]....
        /*1670*/ 	.word	0x000271c0


	//   ....[75]....
        /*1674*/ 	.word	0x00027280


	//   ....[76]....
        /*1678*/ 	.word	0x000272e0


	//   ....[77]....
        /*167c*/ 	.word	0x00027350


	//   ....[78]....
        /*1680*/ 	.word	0x000273c0


	//   ....[79]....
        /*1684*/ 	.word	0x00027430


	//   ....[80]....
        /*1688*/ 	.word	0x000274a0


	//   ....[81]....
        /*168c*/ 	.word	0x00027500


	//   ....[82]....
        /*1690*/ 	.word	0x00027550


	//   ....[83]....
        /*1694*/ 	.word	0x000275a0


	//   ....[84]....
        /*1698*/ 	.word	0x000275f0


	//   ....[85]....
        /*169c*/ 	.word	0x00027640


	//   ....[86]....
        /*16a0*/ 	.word	0x00027690


	//   ....[87]....
        /*16a4*/ 	.word	0x000276e0


	//   ....[88]....
        /*16a8*/ 	.word	0x00027730


	//   ....[89]....
        /*16ac*/ 	.word	0x000277a0


	//   ....[90]....
        /*16b0*/ 	.word	0x00027810


	//   ....[91]....
        /*16b4*/ 	.word	0x000278d0


	//   ....[92]....
        /*16b8*/ 	.word	0x00027930


	//   ....[93]....
        /*16bc*/ 	.word	0x000279f0


	//   ....[94]....
        /*16c0*/ 	.word	0x00027a50


	//   ....[95]....
        /*16c4*/ 	.word	0x00027b10


	//   ....[96]....
        /*16c8*/ 	.word	0x00027b70


	//   ....[97]....
        /*16cc*/ 	.word	0x00027c30


	//   ....[98]....
        /*16d0*/ 	.word	0x00027c90


	//   ....[99]....
        /*16d4*/ 	.word	0x00027d00


	//   ....[100]....
        /*16d8*/ 	.word	0x00027d70


	//   ....[101]....
        /*16dc*/ 	.word	0x00027e30


	//   ....[102]....
        /*16e0*/ 	.word	0x00027e90


	//   ....[103]....
        /*16e4*/ 	.word	0x00027f50


	//   ....[104]....
        /*16e8*/ 	.word	0x00027fb0


	//   ....[105]....
        /*16ec*/ 	.word	0x00028070


	//   ....[106]....
        /*16f0*/ 	.word	0x000280d0


	//   ....[107]....
        /*16f4*/ 	.word	0x00028190


	//   ....[108]....
        /*16f8*/ 	.word	0x000281f0


	//   ....[109]....
        /*16fc*/ 	.word	0x00028260


	//   ....[110]....
        /*1700*/ 	.word	0x000282d0


	//   ....[111]....
        /*1704*/ 	.word	0x00028340


	//   ....[112]....
        /*1708*/ 	.word	0x000283b0


	//   ....[113]....
        /*170c*/ 	.word	0x00028400


	//   ....[114]....
        /*1710*/ 	.word	0x00028440


	//   ....[115]....
        /*1714*/ 	.word	0x00028490


	//   ....[116]....
        /*1718*/ 	.word	0x000284d0


	//   ....[117]....
        /*171c*/ 	.word	0x00028520


	//   ....[118]....
        /*1720*/ 	.word	0x00028560


	//   ....[119]....
        /*1724*/ 	.word	0x000285b0


	//   ....[120]....
        /*1728*/ 	.word	0x000285f0


	//   ....[121]....
        /*172c*/ 	.word	0x00028650


	//   ....[122]....
        /*1730*/ 	.word	0x000286c0


	//   ....[123]....
        /*1734*/ 	.word	0x00028780


	//   ....[124]....
        /*1738*/ 	.word	0x000287e0


	//   ....[125]....
        /*173c*/ 	.word	0x000288a0


	//   ....[126]....
        /*1740*/ 	.word	0x00028900


	//   ....[127]....
        /*1744*/ 	.word	0x000289c0


	//   ....[128]....
        /*1748*/ 	.word	0x00028a20


	//   ....[129]....
        /*174c*/ 	.word	0x00028ae0


	//   ....[130]....
        /*1750*/ 	.word	0x00028b40


	//   ....[131]....
        /*1754*/ 	.word	0x00028bb0


	//   ....[132]....
        /*1758*/ 	.word	0x00028c20


	//   ....[133]....
        /*175c*/ 	.word	0x00028ce0


	//   ....[134]....
        /*1760*/ 	.word	0x00028d40


	//   ....[135]....
        /*1764*/ 	.word	0x00028e00


	//   ....[136]....
        /*1768*/ 	.word	0x00028e60


	//   ....[137]....
        /*176c*/ 	.word	0x00028f20


	//   ....[138]....
        /*1770*/ 	.word	0x00028f80


	//   ....[139]....
        /*1774*/ 	.word	0x00029040


	//   ....[140]....
        /*1778*/ 	.word	0x000290a0


	//   ....[141]....
        /*177c*/ 	.word	0x000290f0


	//   ....[142]....
        /*1780*/ 	.word	0x00029130


	//   ....[143]....
        /*1784*/ 	.word	0x00029180


	//   ....[144]....
        /*1788*/ 	.word	0x000291c0


	//   ....[145]....
        /*178c*/ 	.word	0x00029210


	//   ....[146]....
        /*1790*/ 	.word	0x00029250


	//   ....[147]....
        /*1794*/ 	.word	0x000292a0


	//   ....[148]....
        /*1798*/ 	.word	0x000292e0


	//   ....[149]....
        /*179c*/ 	.word	0x00029340


	//   ....[150]....
        /*17a0*/ 	.word	0x000293b0


	//   ....[151]....
        /*17a4*/ 	.word	0x00029420


	//   ....[152]....
        /*17a8*/ 	.word	0x000294e0


	//   ....[153]....
        /*17ac*/ 	.word	0x00029540


	//   ....[154]....
        /*17b0*/ 	.word	0x00029600


	//   ....[155]....
        /*17b4*/ 	.word	0x00029660


	//   ....[156]....
        /*17b8*/ 	.word	0x00029720


	//   ....[157]....
        /*17bc*/ 	.word	0x00029780


	//   ....[158]....
        /*17c0*/ 	.word	0x00029840


	//   ....[159]....
        /*17c4*/ 	.word	0x000298a0


	//   ....[160]....
        /*17c8*/ 	.word	0x00029910


	//   ....[161]....
        /*17cc*/ 	.word	0x00029980


	//   ....[162]....
        /*17d0*/ 	.word	0x000299f0


	//   ....[163]....
        /*17d4*/ 	.word	0x00029a60


	//   ....[164]....
        /*17d8*/ 	.word	0x00029ab0


	//   ....[165]....
        /*17dc*/ 	.word	0x00029af0


	//   ....[166]....
        /*17e0*/ 	.word	0x00029b40


	//   ....[167]....
        /*17e4*/ 	.word	0x00029b80


	//   ....[168]....
        /*17e8*/ 	.word	0x00029bd0


	//   ....[169]....
        /*17ec*/ 	.word	0x00029c10


	//   ....[170]....
        /*17f0*/ 	.word	0x00029c60


	//   ....[171]....
        /*17f4*/ 	.word	0x00029cb0


	//   ....[172]....
        /*17f8*/ 	.word	0x00029d00


	//   ....[173]....
        /*17fc*/ 	.word	0x00029d50


	//   ....[174]....
        /*1800*/ 	.word	0x00029da0


	//   ....[175]....
        /*1804*/ 	.word	0x00029df0


	//   ....[176]....
        /*1808*/ 	.word	0x00029e40


	//   ....[177]....
        /*180c*/ 	.word	0x00029e90


	//   ....[178]....
        /*1810*/ 	.word	0x00029ee0


	//   ....[179]....
        /*1814*/ 	.word	0x00029f30


	//   ....[180]....
        /*1818*/ 	.word	0x00029fa0


	//   ....[181]....
        /*181c*/ 	.word	0x0002a010


	//   ....[182]....
        /*1820*/ 	.word	0x0002a080


	//   ....[183]....
        /*1824*/ 	.word	0x0002a0e0


	//   ....[184]....
        /*1828*/ 	.word	0x0002a150


	//   ....[185]....
        /*182c*/ 	.word	0x0002a1c0


	//   ....[186]....
        /*1830*/ 	.word	0x0002a230


	//   ....[187]....
        /*1834*/ 	.word	0x0002a290


	//   ....[188]....
        /*1838*/ 	.word	0x0002a300


	//   ....[189]....
        /*183c*/ 	.word	0x0002a370


	//   ....[190]....
        /*1840*/ 	.word	0x0002a3e0


	//   ....[191]....
        /*1844*/ 	.word	0x0002a440


	//   ....[192]....
        /*1848*/ 	.word	0x0002a4b0


	//   ....[193]....
        /*184c*/ 	.word	0x0002a520


	//   ....[194]....
        /*1850*/ 	.word	0x0002a590


	//   ....[195]....
        /*1854*/ 	.word	0x0002a5f0


	//   ....[196]....
        /*1858*/ 	.word	0x0002a660


	//   ....[197]....
        /*185c*/ 	.word	0x0002a6d0


	//   ....[198]....
        /*1860*/ 	.word	0x0002a740


	//   ....[199]....
        /*1864*/ 	.word	0x0002a7a0


	//   ....[200]....
        /*1868*/ 	.word	0x0002a810


	//   ....[201]....
        /*186c*/ 	.word	0x0002a880


	//   ....[202]....
        /*1870*/ 	.word	0x0002a8f0


	//   ....[203]....
        /*1874*/ 	.word	0x0002a950


	//   ....[204]....
        /*1878*/ 	.word	0x0002a9c0


	//   ....[205]....
        /*187c*/ 	.word	0x0002aa30


	//   ....[206]....
        /*1880*/ 	.word	0x0002aaa0


	//   ....[207]....
        /*1884*/ 	.word	0x0002ab00


	//   ....[208]....
        /*1888*/ 	.word	0x0002ab70


	//   ....[209]....
        /*188c*/ 	.word	0x0002abe0


	//   ....[210]....
        /*1890*/ 	.word	0x0002ac50


	//   ....[211]....
        /*1894*/ 	.word	0x0002acb0


	//   ....[212]....
        /*1898*/ 	.word	0x0002ad20


	//   ....[213]....
        /*189c*/ 	.word	0x0002ad90


	//   ....[214]....
        /*18a0*/ 	.word	0x0002ae00


	//   ....[215]....
        /*18a4*/ 	.word	0x0002ae60


	//   ....[216]....
        /*18a8*/ 	.word	0x0002aed0


	//   ....[217]....
        /*18ac*/ 	.word	0x0002af40


	//   ....[218]....
        /*18b0*/ 	.word	0x0002afb0


	//   ....[219]....
        /*18b4*/ 	.word	0x0002b010


	//   ....[220]....
        /*18b8*/ 	.word	0x0002b080


	//   ....[221]....
        /*18bc*/ 	.word	0x0002b0f0


	//   ....[222]....
        /*18c0*/ 	.word	0x0002b140


	//   ....[223]....
        /*18c4*/ 	.word	0x0002b180


	//   ....[224]....
        /*18c8*/ 	.word	0x0002b1d0


	//   ....[225]....
        /*18cc*/ 	.word	0x0002b220


	//   ....[226]....
        /*18d0*/ 	.word	0x0002b270


	//   ....[227]....
        /*18d4*/ 	.word	0x0002b2e0


	//   ....[228]....
        /*18d8*/ 	.word	0x0002b330


	//   ....[229]....
        /*18dc*/ 	.word	0x0002b380


	//   ....[230]....
        /*18e0*/ 	.word	0x0002b3d0


	//   ....[231]....
        /*18e4*/ 	.word	0x0002b420


	//   ....[232]....
        /*18e8*/ 	.word	0x0002b470


	//   ....[233]....
        /*18ec*/ 	.word	0x0002b4e0


	//   ....[234]....
        /*18f0*/ 	.word	0x0002b530


	//   ....[235]....
        /*18f4*/ 	.word	0x0002b5a0


	//   ....[236]....
        /*18f8*/ 	.word	0x0002b600


	//   ....[237]....
        /*18fc*/ 	.word	0x0002b670


	//----- nvinfo : EIATTR_EXIT_INSTR_OFFSETS
	.align		4
.L_508:
        /*1900*/ 	.byte	0x04, 0x1c
        /*1902*/ 	.short	(.L_510 - .L_509)


	//   ....[0]....
.L_509:
        /*1904*/ 	.word	0x000010d0


	//   ....[1]....
        /*1908*/ 	.word	0x00026320


	//----- nvinfo : EIATTR_MAX_THREADS
	.align		4
.L_510:
        /*190c*/ 	.byte	0x04, 0x05
        /*190e*/ 	.short	(.L_512 - .L_511)
.L_511:
        /*1910*/ 	.word	0x00000080
        /*1914*/ 	.word	0x00000001
        /*1918*/ 	.word	0x00000001


	//----- nvinfo : EIATTR_CRS_STACK_SIZE
	.align		4
.L_512:
        /*191c*/ 	.byte	0x04, 0x1e
        /*191e*/ 	.short	(.L_514 - .L_513)
.L_513:
        /*1920*/ 	.word	0x00000000
.L_514:


//--------------------- .nv.info._ZN7cutlass13device_kernelIN5flash19enable_sm80_to_sm89INS1_16FlashAttnFwdSm80INS1_25CollectiveMainloopFwdSm80ILi4ELi1ELb0EN4cute5tupleIJNS5_1CILi128EEENS7_ILi112EEENS7_ILi64EEEEEELi64ENS_10bfloat16_tEfNS_4arch4Sm80ELb1ELb0ELb0ELb0ELb1ELb0ELb1ELb1EEENS1_21CollectiveEpilogueFwdINS6_IJS8_SA_S9_EEENS6_IJNS7_ILi1EEESI_SI_EEESC_SE_Li128ELb0ELb1ELb1ELb0EEENS1_30DynamicPersistentTileSchedulerILi128ELi128ELb1ELb1ELb0EEEEEEEEEvNT_6ParamsE --------------------------
	.section	.nv.info._ZN7cutlass13device_kernelIN5flash19enable_sm80_to_sm89INS1_16FlashAttnFwdSm80INS1_25CollectiveMainloopFwdSm80ILi4ELi1ELb0EN4cute5tupleIJNS5_1CILi128EEENS7_ILi112EEENS7_ILi64EEEEEELi64ENS_10bfloat16_tEfNS_4arch4Sm80ELb1ELb0ELb0ELb0ELb1ELb0ELb1ELb1EEENS1_21CollectiveEpilogueFwdINS6_IJS8_SA_S9_EEENS6_IJNS7_ILi1EEESI_SI_EEESC_SE_Li128ELb0ELb1ELb1ELb0EEENS1_30DynamicPersistentTileSchedulerILi128ELi128ELb1ELb1ELb0EEEEEEEEEvNT_6ParamsE,"",@"SHT_CUDA_INFO"
	.sectionflags	@""
	.align	4


	//----- nvinfo : EIATTR_CUDA_API_VERSION
	.align		4
        /*0000*/ 	.byte	0x04, 0x37
        /*0002*/ 	.short	(.L_516 - .L_515)
.L_515:
        /*0004*/ 	.word	0x00000082


	//----- nvinfo : EIATTR_SW2861232_WAR
	.align		4
.L_516:
        /*0008*/ 	.byte	0x01, 0x35
	.zero		2


	//----- nvinfo : EIATTR_PARAM_CBANK
	.align		4
        /*000c*/ 	.byte	0x04, 0x0a
        /*000e*/ 	.short	(.L_518 - .L_517)
	.align		4
.L_517:
        /*0010*/ 	.word	index@(.nv.constant0._ZN7cutlass13device_kernelIN5flash19enable_sm80_to_sm89INS1_16FlashAttnFwdSm80INS1_25CollectiveMainloopFwdSm80ILi4ELi1ELb0EN4cute5tupleIJNS5_1CILi128EEENS7_ILi112EEENS7_ILi64EEEEEELi64ENS_10bfloat16_tEfNS_4arch4Sm80ELb1ELb0ELb0ELb0ELb1ELb0ELb1ELb1EEENS1_21CollectiveEpilogueFwdINS6_IJS8_SA_S9_EEENS6_IJNS7_ILi1EEESI_SI_EEESC_SE_Li128ELb0ELb1ELb1ELb0EEENS1_30DynamicPersistentTileSchedulerILi128ELi128ELb1ELb1ELb0EEEEEEEEEvNT_6ParamsE)
        /*0014*/ 	.short	0x0160
        /*0016*/ 	.short	0x0428


	//----- nvinfo : EIATTR_CBANK_PARAM_SIZE
	.align		4
.L_518:
        /*0018*/ 	.byte	0x03, 0x19
        /*001a*/ 	.short	0x0428


	//----- nvinfo : EIATTR_KPARAM_INFO
	.align		4
        /*001c*/ 	.byte	0x04, 0x17
        /*001e*/ 	.short	(.L_520 - .L_519)
.L_519:
        /*0020*/ 	.word	0x00000000
        /*0024*/ 	.short	0x0000
        /*0026*/ 	.short	0x0000
        /*0028*/ 	.byte	0x00, 0xf0, 0xa1, 0x10


	//----- nvinfo : EIATTR_MAXREG_COUNT
	.align		4
.L_520:
        /*002c*/ 	.byte	0x03, 0x1b
        /*002e*/ 	.short	0x00ff


	//----- nvinfo : EIATTR_NUM_BARRIERS
	.align		4
        /*0030*/ 	.byte	0x02, 0x4c
        /*0032*/ 	.byte	0x06
	.zero		1


	//----- nvinfo : EIATTR_ANNOTATIONS
	.align		4
        /*0034*/ 	.byte	0x04, 0x55
        /*0036*/ 	.short	(.L_522 - .L_521)


	//   ....[0]....
.L_521:
        /* <DEDUP_REMOVED lines=65> */


	//----- nvinfo : EIATTR_MERCURY_ISA_VERSION
	.align		4
.L_522:
        /*0438*/ 	.byte	0x03, 0x5f
        /*043a*/ 	.short	0x0000


	//----- nvinfo : EIATTR_INT_WARP_WIDE_INSTR_OFFSETS
	.align		4
        /*043c*/ 	.byte	0x04, 0x31
        /*043e*/ 	.short	(.L_524 - .L_523)


	//   ....[0]....
.L_523:
        /*0440*/ 	.word	0x00011970


	//   ....[1]....
        /*0444*/ 	.word	0x000119f0


	//----- nvinfo : EIATTR_COOP_GROUP_MASK_REGIDS
	.align		4
.L_524:
        /*0448*/ 	.byte	0x04, 0x29
        /*044a*/ 	.short	(.L_526 - .L_525)


	//   ....[0]....
.L_525:
        /*044c*/ 	.word	0xffffffff


	//   ....[1]....
        /*0450*/ 	.word	0xffffffff


	//   ....[2]....
        /*0454*/ 	.word	0xffffffff


	//   ....[3]....
        /*0458*/ 	.word	0xffffffff


	//   ....[4]....
        /*045c*/ 	.word	0xffffffff


	//   ....[5]....
        /*0460*/ 	.word	0xffffffff


	//   ....[6]....
        /*0464*/ 	.word	0xffffffff


	//   ....[7]....
        /*0468*/ 	.word	0xffffffff


	//   ....[8]....
        /*046c*/ 	.word	0xffffffff


	//   ....[9]....
        /*0470*/ 	.word	0xffffffff


	//   ....[10]....
        /*0474*/ 	.word	0xffffffff


	//   ....[11]....
        /*0478*/ 	.word	0xffffffff


	//   ....[12]....
        /*047c*/ 	.word	0xffffffff


	//   ....[13]....
        /*0480*/ 	.word	0xffffffff


	//   ....[14]....
        /*0484*/ 	.word	0xffffffff


	//   ....[15]....
        /*0488*/ 	.word	0xffffffff


	//   ....[16]....
        /*048c*/ 	.word	0xffffffff


	//   ....[17]....
        /*0490*/ 	.word	0xffffffff


	//   ....[18]....
        /*0494*/ 	.word	0xffffffff


	//   ....[19]....
        /*0498*/ 	.word	0xffffffff


	//   ....[20]....
        /*049c*/ 	.word	0xffffffff


	//   ....[21]....
        /*04a0*/ 	.word	0xffffffff


	//   ....[22]....
        /*04a4*/ 	.word	0xffffffff


	//   ....[23]....
        /*04a8*/ 	.word	0xffffffff


	//   ....[24]....
        /*04ac*/ 	.word	0xffffffff


	//   ....[25]....
        /*04b0*/ 	.word	0xffffffff


	//   ....[26]....
        /*04b4*/ 	.word	0xffffffff


	//   ....[27]....
        /*04b8*/ 	.word	0xffffffff


	//   ....[28]....
        /*04bc*/ 	.word	0xffffffff


	//   ....[29]....
        /*04c0*/ 	.word	0xffffffff


	//   ....[30]....
        /*04c4*/ 	.word	0xffffffff


	//   ....[31]....
        /*04c8*/ 	.word	0xffffffff


	//   ....[32]....
        /*04cc*/ 	.word	0xffffffff


	//   ....[33]....
        /*04d0*/ 	.word	0xffffffff


	//   ....[34]....
        /*04d4*/ 	.word	0xffffffff


	//   ....[35]....
        /*04d8*/ 	.word	0xffffffff


	//   ....[36]....
        /*04dc*/ 	.word	0xffffffff


	//   ....[37]....
        /*04e0*/ 	.word	0xffffffff


	//   ....[38]....
        /*04e4*/ 	.word	0xffffffff


	//   ....[39]....
        /*04e8*/ 	.word	0xffffffff


	//   ....[40]....
        /*04ec*/ 	.word	0xffffffff


	//   ....[41]....
        /*04f0*/ 	.word	0xffffffff


	//   ....[42]....
        /*04f4*/ 	.word	0xffffffff


	//   ....[43]....
        /*04f8*/ 	.word	0xffffffff


	//   ....[44]....
        /*04fc*/ 	.word	0xffffffff


	//   ....[45]....
        /*0500*/ 	.word	0xffffffff


	//   ....[46]....
        /*0504*/ 	.word	0xffffffff


	//   ....[47]....
        /*0508*/ 	.word	0xffffffff


	//   ....[48]....
        /*050c*/ 	.word	0xffffffff


	//   ....[49]....
        /*0510*/ 	.word	0xffffffff


	//   ....[50]....
        /*0514*/ 	.word	0xffffffff


	//   ....[51]....
        /*0518*/ 	.word	0xffffffff


	//   ....[52]....
        /*051c*/ 	.word	0xffffffff


	//   ....[53]....
        /*0520*/ 	.word	0xffffffff


	//   ....[54]....
        /*0524*/ 	.word	0xffffffff


	//   ....[55]....
        /*0528*/ 	.word	0xffffffff


	//   ....[56]....
        /*052c*/ 	.word	0xffffffff


	//   ....[57]....
        /*0530*/ 	.word	0xffffffff


	//   ....[58]....
        /*0534*/ 	.word	0xffffffff


	//   ....[59]....
        /*0538*/ 	.word	0xffffffff


	//   ....[60]....
        /*053c*/ 	.word	0xffffffff


	//   ....[61]....
        /*0540*/ 	.word	0xffffffff


	//   ....[62]....
        /*0544*/ 	.word	0xffffffff


	//   ....[63]....
        /*0548*/ 	.word	0xffffffff


	//   ....[64]....
        /*054c*/ 	.word	0xffffffff


	//   ....[65]....
        /*0550*/ 	.word	0xffffffff


	//   ....[66]....
        /*0554*/ 	.word	0xffffffff


	//   ....[67]....
        /*0558*/ 	.word	0xffffffff


	//   ....[68]....
        /*055c*/ 	.word	0xffffffff


	//   ....[69]....
        /*0560*/ 	.word	0xffffffff


	//   ....[70]....
        /*0564*/ 	.word	0xffffffff


	//   ....[71]....
        /*0568*/ 	.word	0xffffffff


	//   ....[72]....
        /*056c*/ 	.word	0xffffffff


	//   ....[73]....
        /*0570*/ 	.word	0xffffffff


	//   ....[74]....
        /*0574*/ 	.word	0xffffffff


	//   ....[75]....
        /*0578*/ 	.word	0xffffffff


	//   ....[76]....
        /*057c*/ 	.word	0xffffffff


	//   ....[77]....
        /*0580*/ 	.word	0xffffffff


	//   ....[78]....
        /*0584*/ 	.word	0xffffffff


	//   ....[79]....
        /*0588*/ 	.word	0xffffffff


	//   ....[80]....
        /*058c*/ 	.word	0xffffffff


	//   ....[81]....
        /*0590*/ 	.word	0xffffffff


	//   ....[82]....
        /*0594*/ 	.word	0xffffffff


	//   ....[83]....
        /*0598*/ 	.word	0xffffffff


	//   ....[84]....
        /*059c*/ 	.word	0xffffffff


	//   ....[85]....
        /*05a0*/ 	.word	0xffffffff


	//   ....[86]....
        /*05a4*/ 	.word	0xffffffff


	//   ....[87]....
        /*05a8*/ 	.word	0xffffffff


	//   ....[88]....
        /*05ac*/ 	.word	0xffffffff


	//   ....[89]....
        /*05b0*/ 	.word	0xffffffff


	//   ....[90]....
        /*05b4*/ 	.word	0xffffffff


	//   ....[91]....
        /*05b8*/ 	.word	0xffffffff


	//   ....[92]....
        /*05bc*/ 	.word	0xffffffff


	//   ....[93]....
        /*05c0*/ 	.word	0xffffffff


	//   ....[94]....
        /*05c4*/ 	.word	0xffffffff


	//   ....[95]....
        /*05c8*/ 	.word	0xffffffff


	//   ....[96]....
        /*05cc*/ 	.word	0xffffffff


	//   ....[97]....
        /*05d0*/ 	.word	0xffffffff


	//   ....[98]....
        /*05d4*/ 	.word	0xffffffff


	//   ....[99]....
        /*05d8*/ 	.word	0xffffffff


	//   ....[100]....
        /*05dc*/ 	.word	0xffffffff


	//   ....[101]....
        /*05e0*/ 	.word	0xffffffff


	//   ....[102]....
        /*05e4*/ 	.word	0xffffffff


	//   ....[103]....
        /*05e8*/ 	.word	0xffffffff


	//   ....[104]....
        /*05ec*/ 	.word	0xffffffff


	//   ....[105]....
        /*05f0*/ 	.word	0xffffffff


	//   ....[106]....
        /*05f4*/ 	.word	0xffffffff


	//   ....[107]....
        /*05f8*/ 	.word	0xffffffff


	//   ....[108]....
        /*05fc*/ 	.word	0xffffffff


	//   ....[109]....
        /*0600*/ 	.word	0xffffffff


	//   ....[110]....
        /*0604*/ 	.word	0xffffffff


	//   ....[111]....
        /*0608*/ 	.word	0xffffffff


	//   ....[112]....
        /*060c*/ 	.word	0xffffffff


	//   ....[113]....
        /*0610*/ 	.word	0xffffffff


	//   ....[114]....
        /*0614*/ 	.word	0xffffffff


	//   ....[115]....
        /*0618*/ 	.word	0xffffffff


	//   ....[116]....
        /*061c*/ 	.word	0xffffffff


	//   ....[117]....
        /*0620*/ 	.word	0xffffffff


	//   ....[118]....
        /*0624*/ 	.word	0xffffffff


	//   ....[119]....
        /*0628*/ 	.word	0xffffffff


	//   ....[120]....
        /*062c*/ 	.word	0xffffffff


	//   ....[121]....
        /*0630*/ 	.word	0xffffffff


	//   ....[122]....
        /*0634*/ 	.word	0xffffffff


	//   ....[123]....
        /*0638*/ 	.word	0xffffffff


	//   ....[124]....
        /*063c*/ 	.word	0xffffffff


	//   ....[125]....
        /*0640*/ 	.word	0xffffffff


	//   ....[126]....
        /*0644*/ 	.word	0xffffffff


	//   ....[127]....
        /*0648*/ 	.word	0xffffffff


	//   ....[128]....
        /*064c*/ 	.word	0xffffffff


	//   ....[129]....
        /*0650*/ 	.word	0xffffffff


	//   ....[130]....
        /*0654*/ 	.word	0xffffffff


	//   ....[131]....
        /*0658*/ 	.word	0xffffffff


	//   ....[132]....
        /*065c*/ 	.word	0xffffffff


	//   ....[133]....
        /*0660*/ 	.word	0xffffffff


	//   ....[134]....
        /*0664*/ 	.word	0xffffffff


	//   ....[135]....
        /*0668*/ 	.word	0xffffffff


	//   ....[136]....
        /*066c*/ 	.word	0xffffffff


	//   ....[137]....
        /*0670*/ 	.word	0xffffffff


	//   ....[138]....
        /*0674*/ 	.word	0xffffffff


	//   ....[139]....
        /*0678*/ 	.word	0xffffffff


	//   ....[140]....
        /*067c*/ 	.word	0xffffffff


	//   ....[141]....
        /*0680*/ 	.word	0xffffffff


	//   ....[142]....
        /*0684*/ 	.word	0xffffffff


	//   ....[143]....
        /*0688*/ 	.word	0xffffffff


	//   ....[144]....
        /*068c*/ 	.word	0xffffffff


	//   ....[145]....
        /*0690*/ 	.word	0xffffffff


	//   ....[146]....
        /*0694*/ 	.word	0xffffffff


	//   ....[147]....
        /*0698*/ 	.word	0xffffffff


	//   ....[148]....
        /*069c*/ 	.word	0xffffffff


	//   ....[149]....
        /*06a0*/ 	.word	0xffffffff


	//   ....[150]....
        /*06a4*/ 	.word	0xffffffff


	//   ....[151]....
        /*06a8*/ 	.word	0xffffffff


	//   ....[152]....
        /*06ac*/ 	.word	0xffffffff


	//   ....[153]....
        /*06b0*/ 	.word	0xffffffff


	//   ....[154]....
        /*06b4*/ 	.word	0xffffffff


	//   ....[155]....
        /*06b8*/ 	.word	0xffffffff


	//   ....[156]....
        /*06bc*/ 	.word	0xffffffff


	//   ....[157]....
        /*06c0*/ 	.word	0xffffffff


	//   ....[158]....
        /*06c4*/ 	.word	0xffffffff


	//   ....[159]....
        /*06c8*/ 	.word	0xffffffff


	//   ....[160]....
        /*06cc*/ 	.word	0xffffffff


	//   ....[161]....
        /*06d0*/ 	.word	0xffffffff


	//   ....[162]....
        /*06d4*/ 	.word	0xffffffff


	//   ....[163]....
        /*06d8*/ 	.word	0xffffffff


	//   ....[164]....
        /*06dc*/ 	.word	0xffffffff


	//   ....[165]....
        /*06e0*/ 	.word	0xffffffff


	//   ....[166]....
        /*06e4*/ 	.word	0xffffffff


	//   ....[167]....
        /*06e8*/ 	.word	0xffffffff


	//   ....[168]....
        /*06ec*/ 	.word	0xffffffff


	//   ....[169]....
        /*06f0*/ 	.word	0xffffffff


	//   ....[170]....
        /*06f4*/ 	.word	0xffffffff


	//   ....[171]....
        /*06f8*/ 	.word	0xffffffff


	//   ....[172]....
        /*06fc*/ 	.word	0xffffffff


	//   ....[173]....
        /*0700*/ 	.word	0xffffffff


	//   ....[174]....
        /*0704*/ 	.word	0xffffffff


	//   ....[175]....
        /*0708*/ 	.word	0xffffffff


	//   ....[176]....
        /*070c*/ 	.word	0xffffffff


	//   ....[177]....
        /*0710*/ 	.word	0xffffffff


	//   ....[178]....
        /*0714*/ 	.word	0xffffffff


	//   ....[179]....
        /*0718*/ 	.word	0xffffffff


	//   ....[180]....
        /*071c*/ 	.word	0xffffffff


	//   ....[181]....
        /*0720*/ 	.word	0xffffffff


	//   ....[182]....
        /*0724*/ 	.word	0xffffffff


	//   ....[183]....
        /*0728*/ 	.word	0xffffffff


	//   ....[184]....
        /*072c*/ 	.word	0xffffffff


	//   ....[185]....
        /*0730*/ 	.word	0xffffffff


	//   ....[186]....
        /*0734*/ 	.word	0xffffffff


	//   ....[187]....
        /*0738*/ 	.word	0xffffffff


	//   ....[188]....
        /*073c*/ 	.word	0xffffffff


	//   ....[189]....
        /*0740*/ 	.word	0xffffffff


	//   ....[190]....
        /*0744*/ 	.word	0xffffffff


	//   ....[191]....
        /*0748*/ 	.word	0xffffffff


	//   ....[192]....
        /*074c*/ 	.word	0xffffffff


	//   ....[193]....
        /*0750*/ 	.word	0xffffffff


	//   ....[194]....
        /*0754*/ 	.word	0xffffffff


	//   ....[195]....
        /*0758*/ 	.word	0xffffffff


	//   ....[196]....
        /*075c*/ 	.word	0xffffffff


	//   ....[197]....
        /*0760*/ 	.word	0xffffffff


	//   ....[198]....
        /*0764*/ 	.word	0xffffffff


	//   ....[199]....
        /*0768*/ 	.word	0xffffffff


	//   ....[200]....
        /*076c*/ 	.word	0xffffffff


	//   ....[201]....
        /*0770*/ 	.word	0xffffffff


	//   ....[202]....
        /*0774*/ 	.word	0xffffffff


	//   ....[203]....
        /*0778*/ 	.word	0xffffffff


	//   ....[204]....
        /*077c*/ 	.word	0xffffffff


	//   ....[205]....
        /*0780*/ 	.word	0xffffffff


	//   ....[206]....
        /*0784*/ 	.word	0xffffffff


	//   ....[207]....
        /*0788*/ 	.word	0xffffffff


	//   ....[208]....
        /*078c*/ 	.word	0xffffffff


	//   ....[209]....
        /*0790*/ 	.word	0xffffffff


	//   ....[210]....
        /*0794*/ 	.word	0xffffffff


	//   ....[211]....
        /*0798*/ 	.word	0xffffffff


	//   ....[212]....
        /*079c*/ 	.word	0xffffffff


	//   ....[213]....
        /*07a0*/ 	.word	0xffffffff


	//   ....[214]....
        /*07a4*/ 	.word	0xffffffff


	//   ....[215]....
        /*07a8*/ 	.word	0xffffffff


	//   ....[216]....
        /*07ac*/ 	.word	0xffffffff


	//   ....[217]....
        /*07b0*/ 	.word	0xffffffff


	//   ....[218]....
        /*07b4*/ 	.word	0xffffffff


	//   ....[219]....
        /*07b8*/ 	.word	0xffffffff


	//   ....[220]....
        /*07bc*/ 	.word	0xffffffff


	//   ....[221]....
        /*07c0*/ 	.word	0xffffffff


	//   ....[222]....
        /*07c4*/ 	.word	0xffffffff


	//   ....[223]....
        /*07c8*/ 	.word	0xffffffff


	//   ....[224]....
        /*07cc*/ 	.word	0xffffffff


	//   ....[225]....
        /*07d0*/ 	.word	0xffffffff


	//   ....[226]....
        /*07d4*/ 	.word	0xffffffff


	//   ....[227]....
        /*07d8*/ 	.word	0xffffffff


	//   ....[228]....
        /*07dc*/ 	.word	0xffffffff


	//   ....[229]....
        /*07e0*/ 	.word	0xffffffff


	//   ....[230]....
        /*07e4*/ 	.word	0xffffffff


	//   ....[231]....
        /*07e8*/ 	.word	0xffffffff


	//   ....[232]....
        /*07ec*/ 	.word	0xffffffff


	//   ....[233]....
        /*07f0*/ 	.word	0xffffffff


	//   ....[234]....
        /*07f4*/ 	.word	0xffffffff


	//   ....[235]....
        /*07f8*/ 	.word	0xffffffff


	//   ....[236]....
        /*07fc*/ 	.word	0xffffffff


	//   ....[237]....
        /*0800*/ 	.word	0xffffffff


	//   ....[238]....
        /*0804*/ 	.word	0xffffffff


	//   ....[239]....
        /*0808*/ 	.word	0xffffffff


	//   ....[240]....
        /*080c*/ 	.word	0xffffffff


	//   ....[241]....
        /*0810*/ 	.word	0xffffffff


	//   ....[242]....
        /*0814*/ 	.word	0xffffffff


	//   ....[243]....
        /*0818*/ 	.word	0xffffffff


	//   ....[244]....
        /*081c*/ 	.word	0xffffffff


	//   ....[245]....
        /*0820*/ 	.word	0xffffffff


	//   ....[246]....
        /*0824*/ 	.word	0xffffffff


	//   ....[247]....
        /*0828*/ 	.word	0xffffffff


	//   ....[248]....
        /*082c*/ 	.word	0xffffffff


	//   ....[249]....
        /*0830*/ 	.word	0xffffffff


	//   ....[250]....
        /*0834*/ 	.word	0xffffffff


	//   ....[251]....
        /*0838*/ 	.word	0xffffffff


	//   ....[252]....
        /*083c*/ 	.word	0xffffffff


	//   ....[253]....
        /*0840*/ 	.word	0xffffffff


	//   ....[254]....
        /*0844*/ 	.word	0xffffffff


	//   ....[255]....
        /*0848*/ 	.word	0xffffffff


	//   ....[0]....
        /*084c*/ 	.word	0xffffffff


	//   ....[1]....
        /*0850*/ 	.word	0xffffffff


	//   ....[2]....
        /*0854*/ 	.word	0xffffffff


	//   ....[3]....
        /*0858*/ 	.word	0xffffffff


	//   ....[4]....
        /*085c*/ 	.word	0xffffffff


	//   ....[5]....
        /*0860*/ 	.word	0xffffffff


	//   ....[6]....
        /*0864*/ 	.word	0xffffffff


	//   ....[7]....
        /*0868*/ 	.word	0xffffffff


	//   ....[8]....
        /*086c*/ 	.word	0xffffffff


	//   ....[9]....
        /*0870*/ 	.word	0xffffffff


	//   ....[10]....
        /*0874*/ 	.word	0xffffffff


	//   ....[11]....
        /*0878*/ 	.word	0xffffffff


	//   ....[12]....
        /*087c*/ 	.word	0xffffffff


	//   ....[13]....
        /*0880*/ 	.word	0xffffffff


	//   ....[14]....
        /*0884*/ 	.word	0xffffffff


	//   ....[15]....
        /*0888*/ 	.word	0xffffffff


	//   ....[16]....
        /*088c*/ 	.word	0xffffffff


	//   ....[17]....
        /*0890*/ 	.word	0xffffffff


	//   ....[18]....
        /*0894*/ 	.word	0xffffffff


	//   ....[19]....
        /*0898*/ 	.word	0xffffffff


	//   ....[20]....
        /*089c*/ 	.word	0xffffffff


	//   ....[21]....
        /*08a0*/ 	.word	0xffffffff


	//   ....[22]....
        /*08a4*/ 	.word	0xffffffff


	//   ....[23]....
        /*08a8*/ 	.word	0xffffffff


	//   ....[24]....
        /*08ac*/ 	.word	0xffffffff


	//   ....[25]....
        /*08b0*/ 	.word	0xffffffff


	//   ....[26]....
        /*08b4*/ 	.word	0xffffffff


	//   ....[27]....
        /*08b8*/ 	.word	0xffffffff


	//   ....[28]....
        /*08bc*/ 	.word	0xffffffff


	//   ....[29]....
        /*08c0*/ 	.word	0xffffffff


	//   ....[30]....
        /*08c4*/ 	.word	0xffffffff


	//   ....[31]....
        /*08c8*/ 	.word	0xffffffff


	//----- nvinfo : EIATTR_COOP_GROUP_INSTR_OFFSETS
	.align		4
.L_526:
        /*08cc*/ 	.byte	0x04, 0x28
        /*08ce*/ 	.short	(.L_528 - .L_527)


	//   ....[0]....
.L_527:
        /*08d0*/ 	.word	0x00000050


	//   ....[1]....
        /*08d4*/ 	.word	0x00000060


	//   ....[2]....
        /*08d8*/ 	.word	0x00001550


	//   ....[3]....
        /*08dc*/ 	.word	0x00001570


	//   ....[4]....
        /*08e0*/ 	.word	0x000016c0


	//   ....[5]....
        /*08e4*/ 	.word	0x000016d0


	//   ....[6]....
        /*08e8*/ 	.word	0x000017b0


	//   ....[7]....
        /*08ec*/ 	.word	0x000017d0


	//   ....[8]....
        /*08f0*/ 	.word	0x000018b0


	//   ....[9]....
        /*08f4*/ 	.word	0x000018c0


	//   ....[10]....
        /*08f8*/ 	.word	0x000019a0


	//   ....[11]....
        /*08fc*/ 	.word	0x000019c0


	//   ....[12]....
        /*0900*/ 	.word	0x00001aa0


	//   ....[13]....
        /*0904*/ 	.word	0x00001ab0


	//   ....[14]....
        /*0908*/ 	.word	0x00001b90


	//   ....[15]....
        /*090c*/ 	.word	0x00001bb0


	//   ....[16]....
        /*0910*/ 	.word	0x00001c90


	//   ....[17]....
        /*0914*/ 	.word	0x00001ca0


	//   ....[18]....
        /*0918*/ 	.word	0x00002120


	//   ....[19]....
        /*091c*/ 	.word	0x00002140


	//   ....[20]....
        /*0920*/ 	.word	0x00002150


	//   ....[21]....
        /*0924*/ 	.word	0x00002170


	//   ....[22]....
        /*0928*/ 	.word	0x00002180


	//   ....[23]....
        /*092c*/ 	.word	0x000021a0


	//   ....[24]....
        /*0930*/ 	.word	0x000021c0


	//   ....[25]....
        /*0934*/ 	.word	0x000021e0


	//   ....[26]....
        /*0938*/ 	.word	0x00002200


	//   ....[27]....
        /*093c*/ 	.word	0x00002220


	//   ....[28]....
        /*0940*/ 	.word	0x00002240


	//   ....[29]....
        /*0944*/ 	.word	0x00002260


	//   ....[30]....
        /*0948*/ 	.word	0x00002270


	//   ....[31]....
        /*094c*/ 	.word	0x00002280


	//   ....[32]....
        /*0950*/ 	.word	0x00002700


	//   ....[33]....
        /*0954*/ 	.word	0x00002740


	//   ....[34]....
        /*0958*/ 	.word	0x00002760


	//   ....[35]....
        /*095c*/ 	.word	0x00002770


	//   ....[36]....
        /*0960*/ 	.word	0x00002850


	//   ....[37]....
        /*0964*/ 	.word	0x00002860


	//   ....[38]....
        /*0968*/ 	.word	0x00002870


	//   ....[39]....
        /*096c*/ 	.word	0x000028a0


	//   ....[40]....
        /*0970*/ 	.word	0x000028d0


	//   ....[41]....
        /*0974*/ 	.word	0x00002910


	//   ....[42]....
        /*0978*/ 	.word	0x00002930


	//   ....[43]....
        /*097c*/ 	.word	0x00002960


	//   ....[44]....
        /*0980*/ 	.word	0x00002990


	//   ....[45]....
        /*0984*/ 	.word	0x00002be0


	//   ....[46]....
        /*0988*/ 	.word	0x000035a0


	//   ....[47]....
        /*098c*/ 	.word	0x000035c0


	//   ....[48]....
        /*0990*/ 	.word	0x000035d0


	//   ....[49]....
        /*0994*/ 	.word	0x000035e0


	//   ....[50]....
        /*0998*/ 	.word	0x000035f0


	//   ....[51]....
        /*099c*/ 	.word	0x00003600


	//   ....[52]....
        /*09a0*/ 	.word	0x00003610


	//   ....[53]....
        /*09a4*/ 	.word	0x00003620


	//   ....[54]....
        /*09a8*/ 	.word	0x00003640


	//   ....[55]....
        /*09ac*/ 	.word	0x00003670


	//   ....[56]....
        /*09b0*/ 	.word	0x00003690


	//   ....[57]....
        /*09b4*/ 	.word	0x000036b0


	//   ....[58]....
        /*09b8*/ 	.word	0x00003720


	//   ....[59]....
        /*09bc*/ 	.word	0x00003740


	//   ....[60]....
        /*09c0*/ 	.word	0x000038f0


	//   ....[61]....
        /*09c4*/ 	.word	0x00003cb0


	//   ....[62]....
        /*09c8*/ 	.word	0x00003cc0


	//   ....[63]....
        /*09cc*/ 	.word	0x00003cd0


	//   ....[64]....
        /*09d0*/ 	.word	0x00004e50


	//   ....[65]....
        /*09d4*/ 	.word	0x00004e80


	//   ....[66]....
        /*09d8*/ 	.word	0x00004ea0


	//   ....[67]....
        /*09dc*/ 	.word	0x00004eb0


	//   ....[68]....
        /*09e0*/ 	.word	0x00004ee0


	//   ....[69]....
        /*09e4*/ 	.word	0x00004f00


	//   ....[70]....
        /*09e8*/ 	.word	0x00004f20


	//   ....[71]....
        /*09ec*/ 	.word	0x00004f30


	//   ....[72]....
        /*09f0*/ 	.word	0x00007c70


	//   ....[73]....
        /*09f4*/ 	.word	0x00007c90


	//   ....[74]....
        /*09f8*/ 	.word	0x00007ca0


	//   ....[75]....
        /*09fc*/ 	.word	0x00007cb0


	//   ....[76]....
        /*0a00*/ 	.word	0x00007cc0


	//   ....[77]....
        /*0a04*/ 	.word	0x00007cd0


	//   ....[78]....
        /*0a08*/ 	.word	0x00007ce0


	//   ....[79]....
        /*0a0c*/ 	.word	0x00007cf0


	//   ....[80]....
        /*0a10*/ 	.word	0x00007d00


	//   ....[81]....
        /*0a14*/ 	.word	0x00007d10


	//   ....[82]....
        /*0a18*/ 	.word	0x00007d20


	//   ....[83]....
        /*0a1c*/ 	.word	0x00007d30


	//   ....[84]....
        /*0a20*/ 	.word	0x00007d40


	//   ....[85]....
        /*0a24*/ 	.word	0x00007d50


	//   ....[86]....
        /*0a28*/ 	.word	0x00008a00


	//   ....[87]....
        /*0a2c*/ 	.word	0x00008a20


	//   ....[88]....
        /*0a30*/ 	.word	0x00008a80


	//   ....[89]....
        /*0a34*/ 	.word	0x00008a90


	//   ....[90]....
        /*0a38*/ 	.word	0x00008ad0


	//   ....[91]....
        /*0a3c*/ 	.word	0x00008ae0


	//   ....[92]....
        /*0a40*/ 	.word	0x00008b20


	//   ....[93]....
        /*0a44*/ 	.word	0x00008b30


	//   ....[94]....
        /*0a48*/ 	.word	0x00008b70


	//   ....[95]....
        /*0a4c*/ 	.word	0x00008b80


	//   ....[96]....
        /*0a50*/ 	.word	0x00008bc0


	//   ....[97]....
        /*0a54*/ 	.word	0x00008bd0


	//   ....[98]....
        /*0a58*/ 	.word	0x00008be0


	//   ....[99]....
        /*0a5c*/ 	.word	0x00008bf0


	//   ....[100]....
        /*0a60*/ 	.word	0x00008d60


	//   ....[101]....
        /*0a64*/ 	.word	0x00009120


	//   ....[102]....
        /*0a68*/ 	.word	0x00009150


	//   ....[103]....
        /*0a6c*/ 	.word	0x00009180


	//   ....[104]....
        /*0a70*/ 	.word	0x00009e70


	//   ....[105]....
        /*0a74*/ 	.word	0x00009f70


	//   ....[106]....
        /*0a78*/ 	.word	0x0000a060


	//   ....[107]....
        /*0a7c*/ 	.word	0x0000a130


	//   ....[108]....
        /*0a80*/ 	.word	0x0000a1b0


	//   ....[109]....
        /*0a84*/ 	.word	0x0000a1d0


	//   ....[110]....
        /*0a88*/ 	.word	0x0000a3b0


	//   ....[111]....
        /*0a8c*/ 	.word	0x0000a3d0


	//   ....[112]....
        /*0a90*/ 	.word	0x0000d050


	//   ....[113]....
        /*0a94*/ 	.word	0x0000d090


	//   ....[114]....
        /*0a98*/ 	.word	0x0000d0b0


	//   ....[115]....
        /*0a9c*/ 	.word	0x0000d0d0


	//   ....[116]....
        /*0aa0*/ 	.word	0x0000d0f0


	//   ....[117]....
        /*0aa4*/ 	.word	0x0000d110


	//   ....[118]....
        /*0aa8*/ 	.word	0x0000d130


	//   ....[119]....
        /*0aac*/ 	.word	0x0000d150


	//   ....[120]....
        /*0ab0*/ 	.word	0x0000d170


	//   ....[121]....
        /*0ab4*/ 	.word	0x0000d190


	//   ....[122]....
        /*0ab8*/ 	.word	0x0000d1b0


	//   ....[123]....
        /*0abc*/ 	.word	0x0000d1d0


	//   ....[124]....
        /*0ac0*/ 	.word	0x0000d1f0


	//   ....[125]....
        /*0ac4*/ 	.word	0x0000d3a0


	//   ....[126]....
        /*0ac8*/ 	.word	0x0000dd80


	//   ....[127]....
        /*0acc*/ 	.word	0x0000dda0


	//   ....[128]....
        /*0ad0*/ 	.word	0x0000de00


	//   ....[129]....
        /*0ad4*/ 	.word	0x0000de10


	//   ....[130]....
        /*0ad8*/ 	.word	0x0000de50


	//   ....[131]....
        /*0adc*/ 	.word	0x0000de60


	//   ....[132]....
        /*0ae0*/ 	.word	0x0000dea0


	//   ....[133]....
        /*0ae4*/ 	.word	0x0000deb0


	//   ....[134]....
        /*0ae8*/ 	.word	0x0000def0


	//   ....[135]....
        /*0aec*/ 	.word	0x0000df00


	//   ....[136]....
        /*0af0*/ 	.word	0x0000df40


	//   ....[137]....
        /*0af4*/ 	.word	0x0000df50


	//   ....[138]....
        /*0af8*/ 	.word	0x0000df60


	//   ....[139]....
        /*0afc*/ 	.word	0x0000df70


	//   ....[140]....
        /*0b00*/ 	.word	0x0000e740


	//   ....[141]....
        /*0b04*/ 	.word	0x0000e760


	//   ....[142]....
        /*0b08*/ 	.word	0x0000e770


	//   ....[143]....
        /*0b0c*/ 	.word	0x0000e7a0


	//   ....[144]....
        /*0b10*/ 	.word	0x0000e7b0


	//   ....[145]....
        /*0b14*/ 	.word	0x0000e7d0


	//   ....[146]....
        /*0b18*/ 	.word	0x0000e800


	//   ....[147]....
        /*0b1c*/ 	.word	0x0000e820


	//   ....[148]....
        /*0b20*/ 	.word	0x00011180


	//   ....[149]....
        /*0b24*/ 	.word	0x000111e0


	//   ....[150]....
        /*0b28*/ 	.word	0x00011200


	//   ....[151]....
        /*0b2c*/ 	.word	0x00011220


	//   ....[152]....
        /*0b30*/ 	.word	0x00011230


	//   ....[153]....
        /*0b34*/ 	.word	0x00011250


	//   ....[154]....
        /*0b38*/ 	.word	0x00011270


	//   ....[155]....
        /*0b3c*/ 	.word	0x00011280


	//   ....[156]....
        /*0b40*/ 	.word	0x00011b40


	//   ....[157]....
        /*0b44*/ 	.word	0x00012070


	//   ....[158]....
        /*0b48*/ 	.word	0x00012080


	//   ....[159]....
        /*0b4c*/ 	.word	0x00012090


	//   ....[160]....
        /*0b50*/ 	.word	0x000120c0


	//   ....[161]....
        /*0b54*/ 	.word	0x00012120


	//   ....[162]....
        /*0b58*/ 	.word	0x00012150


	//   ....[163]....
        /*0b5c*/ 	.word	0x00012170


	//   ....[164]....
        /*0b60*/ 	.word	0x00012180


	//   ....[165]....
        /*0b64*/ 	.word	0x00012270


	//   ....[166]....
        /*0b68*/ 	.word	0x000122a0


	//   ....[167]....
        /*0b6c*/ 	.word	0x00012500


	//   ....[168]....
        /*0b70*/ 	.word	0x00012520


	//   ....[169]....
        /*0b74*/ 	.word	0x00012750


	//   ....[170]....
        /*0b78*/ 	.word	0x00012770


	//   ....[171]....
        /*0b7c*/ 	.word	0x000129a0


	//   ....[172]....
        /*0b80*/ 	.word	0x000129b0


	//   ....[173]....
        /*0b84*/ 	.word	0x00012f40


	//   ....[174]....
        /*0b88*/ 	.word	0x00013050


	//   ....[175]....
        /*0b8c*/ 	.word	0x000130c0


	//   ....[176]....
        /*0b90*/ 	.word	0x00013130


	//   ....[177]....
        /*0b94*/ 	.word	0x00013190


	//   ....[178]....
        /*0b98*/ 	.word	0x00013200


	//   ....[179]....
        /*0b9c*/ 	.word	0x00013270


	//   ....[180]....
        /*0ba0*/ 	.word	0x000132e0


	//   ....[181]....
        /*0ba4*/ 	.word	0x00013340


	//   ....[182]....
        /*0ba8*/ 	.word	0x000133b0


	//   ....[183]....
        /*0bac*/ 	.word	0x00013420


	//   ....[184]....
        /*0bb0*/ 	.word	0x00013490


	//   ....[185]....
        /*0bb4*/ 	.word	0x000134f0


	//   ....[186]....
        /*0bb8*/ 	.word	0x00013560


	//   ....[187]....
        /*0bbc*/ 	.word	0x000135d0


	//   ....[188]....
        /*0bc0*/ 	.word	0x00013640


	//   ....[189]....
        /*0bc4*/ 	.word	0x000136a0


	//   ....[190]....
        /*0bc8*/ 	.word	0x00013710


	//   ....[191]....
        /*0bcc*/ 	.word	0x00013780


	//   ....[192]....
        /*0bd0*/ 	.word	0x00013830


	//   ....[193]....
        /*0bd4*/ 	.word	0x00013890


	//   ....[194]....
        /*0bd8*/ 	.word	0x00013940


	//   ....[195]....
        /*0bdc*/ 	.word	0x000139a0


	//   ....[196]....
        /*0be0*/ 	.word	0x00013a50


	//   ....[197]....
        /*0be4*/ 	.word	0x00013ab0


	//   ....[198]....
        /*0be8*/ 	.word	0x00013b60


	//   ....[199]....
        /*0bec*/ 	.word	0x00013bc0


	//   ....[200]....
        /*0bf0*/ 	.word	0x00013c70


	//   ....[201]....
        /*0bf4*/ 	.word	0x00013cd0


	//   ....[202]....
        /*0bf8*/ 	.word	0x00013d80


	//   ....[203]....
        /*0bfc*/ 	.word	0x00013de0


	//   ....[204]....
        /*0c00*/ 	.word	0x00013e50


	//   ....[205]....
        /*0c04*/ 	.word	0x00013ec0


	//   ....[206]....
        /*0c08*/ 	.word	0x000142b0


	//   ....[207]....
        /*0c0c*/ 	.word	0x000146a0


	//   ....[208]....
        /*0c10*/ 	.word	0x00015140


	//   ....[209]....
        /*0c14*/ 	.word	0x00015190


	//   ....[210]....
        /*0c18*/ 	.word	0x000151e0


	//   ....[211]....
        /*0c1c*/ 	.word	0x00015230


	//   ....[212]....
        /*0c20*/ 	.word	0x00015280


	//   ....[213]....
        /*0c24*/ 	.word	0x000152d0


	//   ....[214]....
        /*0c28*/ 	.word	0x00015320


	//   ....[215]....
        /*0c2c*/ 	.word	0x00015370


	//   ....[216]....
        /*0c30*/ 	.word	0x000153e0


	//   ....[217]....
        /*0c34*/ 	.word	0x00015450


	//   ....[218]....
        /*0c38*/ 	.word	0x00015500


	//   ....[219]....
        /*0c3c*/ 	.word	0x00015560


	//   ....[220]....
        /*0c40*/ 	.word	0x00015610


	//   ....[221]....
        /*0c44*/ 	.word	0x00015670


	//   ....[222]....
        /*0c48*/ 	.word	0x00015720


	//   ....[223]....
        /*0c4c*/ 	.word	0x00015780


	//   ....[224]....
        /*0c50*/ 	.word	0x00015830


	//   ....[225]....
        /*0c54*/ 	.word	0x00015890


	//   ....[226]....
        /*0c58*/ 	.word	0x00015940


	//   ....[227]....
        /*0c5c*/ 	.word	0x000159a0


	//   ....[228]....
        /*0c60*/ 	.word	0x00015a50


	//   ....[229]....
        /*0c64*/ 	.word	0x00015ab0


	//   ....[230]....
        /*0c68*/ 	.word	0x00015b20


	//   ....[231]....
        /*0c6c*/ 	.word	0x00015b90


	//   ....[232]....
        /*0c70*/ 	.word	0x00015c40


	//   ....[233]....
        /*0c74*/ 	.word	0x00015ca0


	//   ....[234]....
        /*0c78*/ 	.word	0x00015d50


	//   ....[235]....
        /*0c7c*/ 	.word	0x00015db0


	//   ....[236]....
        /*0c80*/ 	.word	0x00015e60


	//   ....[237]....
        /*0c84*/ 	.word	0x00015ec0


	//   ....[238]....
        /*0c88*/ 	.word	0x00015f70


	//   ....[239]....
        /*0c8c*/ 	.word	0x00015fd0


	//   ....[240]....
        /*0c90*/ 	.word	0x00016080


	//   ....[241]....
        /*0c94*/ 	.word	0x000160e0


	//   ....[242]....
        /*0c98*/ 	.word	0x00016190


	//   ....[243]....
        /*0c9c*/ 	.word	0x000161f0


	//   ....[244]....
        /*0ca0*/ 	.word	0x00016260


	//   ....[245]....
        /*0ca4*/ 	.word	0x000162d0


	//   ....[246]....
        /*0ca8*/ 	.word	0x000166b0


	//   ....[247]....
        /*0cac*/ 	.word	0x00016a90


	//   ....[248]....
        /*0cb0*/ 	.word	0x00017550


	//   ....[249]....
        /*0cb4*/ 	.word	0x00017590


	//   ....[250]....
        /*0cb8*/ 	.word	0x000175e0


	//   ....[251]....
        /*0cbc*/ 	.word	0x00017620


	//   ....[252]....
        /*0cc0*/ 	.word	0x00017670


	//   ....[253]....
        /*0cc4*/ 	.word	0x000176b0


	//   ....[254]....
        /*0cc8*/ 	.word	0x00017700


	//   ....[255]....
        /*0ccc*/ 	.word	0x00017740


	//   ....[0]....
        /*0cd0*/ 	.word	0x000177a0


	//   ....[1]....
        /*0cd4*/ 	.word	0x00017810


	//   ....[2]....
        /*0cd8*/ 	.word	0x00017880


	//   ....[3]....
        /*0cdc*/ 	.word	0x00017930


	//   ....[4]....
        /*0ce0*/ 	.word	0x00017990


	//   ....[5]....
        /*0ce4*/ 	.word	0x00017a40


	//   ....[6]....
        /*0ce8*/ 	.word	0x00017aa0


	//   ....[7]....
        /*0cec*/ 	.word	0x00017b50


	//   ....[8]....
        /*0cf0*/ 	.word	0x00017bb0


	//   ....[9]....
        /*0cf4*/ 	.word	0x00017c60


	//   ....[10]....
        /*0cf8*/ 	.word	0x00017cc0


	//   ....[11]....
        /*0cfc*/ 	.word	0x00017d70


	//   ....[12]....
        /*0d00*/ 	.word	0x00017dd0


	//   ....[13]....
        /*0d04*/ 	.word	0x00017e80


	//   ....[14]....
        /*0d08*/ 	.word	0x00017ee0


	//   ....[15]....
        /*0d0c*/ 	.word	0x00017f30


	//   ....[16]....
        /*0d10*/ 	.word	0x00017f70


	//   ....[17]....
        /*0d14*/ 	.word	0x00017fc0


	//   ....[18]....
        /*0d18*/ 	.word	0x00018000


	//   ....[19]....
        /*0d1c*/ 	.word	0x00018050


	//   ....[20]....
        /*0d20*/ 	.word	0x00018090


	//   ....[21]....
        /*0d24*/ 	.word	0x000180e0


	//   ....[22]....
        /*0d28*/ 	.word	0x00018120


	//   ....[23]....
        /*0d2c*/ 	.word	0x00018170


	//   ....[24]....
        /*0d30*/ 	.word	0x000181d0


	//   ....[25]....
        /*0d34*/ 	.word	0x00018220


	//   ....[26]....
        /*0d38*/ 	.word	0x00018270


	//   ....[27]....
        /*0d3c*/ 	.word	0x000182c0


	//   ....[28]....
        /*0d40*/ 	.word	0x00018320


	//   ....[29]....
        /*0d44*/ 	.word	0x00018370


	//   ....[30]....
        /*0d48*/ 	.word	0x000183d0


	//   ....[31]....
        /*0d4c*/ 	.word	0x00018440


	//----- nvinfo : EIATTR_EXIT_INSTR_OFFSETS
	.align		4
.L_528:
        /*0d50*/ 	.byte	0x04, 0x1c
        /*0d52*/ 	.short	(.L_530 - .L_529)


	//   ....[0]....
.L_529:
        /*0d54*/ 	.word	0x000000b0


	//   ....[1]....
        /*0d58*/ 	.word	0x00013000


	//----- nvinfo : EIATTR_MAX_THREADS
	.align		4
.L_530:
        /*0d5c*/ 	.byte	0x04, 0x05
        /*0d5e*/ 	.short	(.L_532 - .L_531)
.L_531:
        /*0d60*/ 	.word	0x00000080
        /*0d64*/ 	.word	0x00000001
        /*0d68*/ 	.word	0x00000001


	//----- nvinfo : EIATTR_CRS_STACK_SIZE
	.align		4
.L_532:
        /*0d6c*/ 	.byte	0x04, 0x1e
        /*0d6e*/ 	.short	(.L_534 - .L_533)
.L_533:
        /*0d70*/ 	.word	0x00000000
.L_534:


//--------------------- .nv.info._ZN7cutlass13device_kernelIN5flash19enable_sm80_to_sm89INS1_16FlashAttnFwdSm80INS1_25CollectiveMainloopFwdSm80ILi4ELi1ELb0EN4cute5tupleIJNS5_1CILi128EEENS7_ILi80EEENS7_ILi64EEEEEELi64ENS_10bfloat16_tEfNS_4arch4Sm80ELb1ELb0ELb0ELb1ELb1ELb0ELb1ELb1EEENS1_21CollectiveEpilogueFwdINS6_IJS8_SA_S9_EEENS6_IJNS7_ILi1EEESI_SI_EEESC_SE_Li128ELb1ELb1ELb1ELb0EEENS1_36VarlenDynamicPersistentTileSchedulerILi128ELi80ELi128ELi128ELb1ELb1ELb0ELb1ELb1ELb1EEEEEEEEEvNT_6ParamsE --------------------------
	.section	.nv.info._ZN7cutlass13device_kernelIN5flash19enable_sm80_to_sm89INS1_16FlashAttnFwdSm80INS1_25CollectiveMainloopFwdSm80ILi4ELi1ELb0EN4cute5tupleIJNS5_1CILi128EEENS7_ILi80EEENS7_ILi64EEEEEELi64ENS_10bfloat16_tEfNS_4arch4Sm80ELb1ELb0ELb0ELb1ELb1ELb0ELb1ELb1EEENS1_21CollectiveEpilogueFwdINS6_IJS8_SA_S9_EEENS6_IJNS7_ILi1EEESI_SI_EEESC_SE_Li128ELb1ELb1ELb1ELb0EEENS1_36VarlenDynamicPersistentTileSchedulerILi128ELi80ELi128ELi128ELb1ELb1ELb0ELb1ELb1ELb1EEEEEEEEEvNT_6ParamsE,"",@"SHT_CUDA_INFO"
	.sectionflags	@""
	.align	4


	//----- nvinfo : EIATTR_CUDA_API_VERSION
	.align		4
        /*0000*/ 	.byte	0x04, 0x37
        /*0002*/ 	.short	(.L_536 - .L_535)
.L_535:
        /*0004*/ 	.word	0x00000082


	//----- nvinfo : EIATTR_SW2861232_WAR
	.align		4
.L_536:
        /*0008*/ 	.byte	0x01, 0x35
	.zero		2


	//----- nvinfo : EIATTR_PARAM_CBANK
	.align		4
        /*000c*/ 	.byte	0x04, 0x0a
        /*000e*/ 	.short	(.L_538 - .L_537)
	.align		4
.L_537:
        /*0010*/ 	.word	index@(.nv.constant0._ZN7cutlass13device_kernelIN5flash19enable_sm80_to_sm89INS1_16FlashAttnFwdSm80INS1_25CollectiveMainloopFwdSm80ILi4ELi1ELb0EN4cute5tupleIJNS5_1CILi128EEENS7_ILi80EEENS7_ILi64EEEEEELi64ENS_10bfloat16_tEfNS_4arch4Sm80ELb1ELb0ELb0ELb1ELb1ELb0ELb1ELb1EEENS1_21CollectiveEpilogueFwdINS6_IJS8_SA_S9_EEENS6_IJNS7_ILi1EEESI_SI_EEESC_SE_Li128ELb1ELb1ELb1ELb0EEENS1_36VarlenDynamicPersistentTileSchedulerILi128ELi80ELi128ELi128ELb1ELb1ELb0ELb1ELb1ELb1EEEEEEEEEvNT_6ParamsE)
        /*0014*/ 	.short	0x0160
        /*0016*/ 	.short	0x0438


	//----- nvinfo : EIATTR_CBANK_PARAM_SIZE
	.align		4
.L_538:
        /*0018*/ 	.byte	0x03, 0x19
        /*001a*/ 	.short	0x0438


	//----- nvinfo : EIATTR_KPARAM_INFO
	.align		4
        /*001c*/ 	.byte	0x04, 0x17
        /*001e*/ 	.short	(.L_540 - .L_539)
.L_539:
        /*0020*/ 	.word	0x00000000
        /*0024*/ 	.short	0x0000
        /*0026*/ 	.short	0x0000
        /*0028*/ 	.byte	0x00, 0xf0, 0xe1, 0x10


	//----- nvinfo : EIATTR_MAXREG_COUNT
	.align		4
.L_540:
        /*002c*/ 	.byte	0x03, 0x1b
        /*002e*/ 	.short	0x00ff


	//----- nvinfo : EIATTR_NUM_BARRIERS
	.align		4
        /*0030*/ 	.byte	0x02, 0x4c
        /*0032*/ 	.byte	0x06
	.zero		1


	//----- nvinfo : EIATTR_ANNOTATIONS
	.align		4
        /*0034*/ 	.byte	0x04, 0x55
        /*0036*/ 	.short	(.L_542 - .L_541)


	//   ....[0]....
.L_541:
        /* <DEDUP_REMOVED lines=106> */


	//----- nvinfo : EIATTR_MERCURY_ISA_VERSION
	.align		4
.L_542:
        /*06c0*/ 	.byte	0x03, 0x5f
        /*06c2*/ 	.short	0x0000


	//----- nvinfo : EIATTR_INT_WARP_WIDE_INSTR_OFFSETS
	.align		4
        /*06c4*/ 	.byte	0x04, 0x31
        /*06c6*/ 	.short	(.L_544 - .L_543)


	//   ....[0]....
.L_543:
        /*06c8*/ 	.word	0x0000e7d0


	//   ....[1]....
        /*06cc*/ 	.word	0x0000e850


	//----- nvinfo : EIATTR_COOP_GROUP_MASK_REGIDS
	.align		4
.L_544:
        /*06d0*/ 	.byte	0x04, 0x29
        /*06d2*/ 	.short	(.L_546 - .L_545)


	//   ....[0]....
.L_545:
        /*06d4*/ 	.word	0xffffffff


	//   ....[1]....
        /*06d8*/ 	.word	0xffffffff


	//   ....[2]....
        /*06dc*/ 	.word	0xffffffff


	//   ....[3]....
        /*06e0*/ 	.word	0xffffffff


	//   ....[4]....
        /*06e4*/ 	.word	0xffffffff


	//   ....[5]....
        /*06e8*/ 	.word	0xffffffff


	//   ....[6]....
        /*06ec*/ 	.word	0xffffffff


	//   ....[7]....
        /*06f0*/ 	.word	0xffffffff


	//   ....[8]....
        /*06f4*/ 	.word	0xffffffff


	//   ....[9]....
        /*06f8*/ 	.word	0xffffffff


	//   ....[10]....
        /*06fc*/ 	.word	0xffffffff


	//   ....[11]....
        /*0700*/ 	.word	0xffffffff


	//   ....[12]....
        /*0704*/ 	.word	0xffffffff


	//   ....[13]....
        /*0708*/ 	.word	0xffffffff


	//   ....[14]....
        /*070c*/ 	.word	0xffffffff


	//   ....[15]....
        /*0710*/ 	.word	0xffffffff


	//   ....[16]....
        /*0714*/ 	.word	0xffffffff


	//   ....[17]....
        /*0718*/ 	.word	0xffffffff


	//   ....[18]....
        /*071c*/ 	.word	0xffffffff


	//   ....[19]....
        /*0720*/ 	.word	0xffffffff


	//   ....[20]....
        /*0724*/ 	.word	0xffffffff


	//   ....[21]....
        /*0728*/ 	.word	0xffffffff


	//   ....[22]....
        /*072c*/ 	.word	0xffffffff


	//   ....[23]....
        /*0730*/ 	.word	0xffffffff


	//   ....[24]....
        /*0734*/ 	.word	0xffffffff


	//   ....[25]....
        /*0738*/ 	.word	0xffffffff


	//   ....[26]....
        /*073c*/ 	.word	0xffffffff


	//   ....[27]....
        /*0740*/ 	.word	0xffffffff


	//   ....[28]....
        /*0744*/ 	.word	0xffffffff


	//   ....[29]....
        /*0748*/ 	.word	0xffffffff


	//   ....[30]....
        /*074c*/ 	.word	0xffffffff


	//   ....[31]....
        /*0750*/ 	.word	0xffffffff


	//   ....[32]....
        /*0754*/ 	.word	0xffffffff


	//   ....[33]....
        /*0758*/ 	.word	0xffffffff


	//   ....[34]....
        /*075c*/ 	.word	0xffffffff


	//   ....[35]....
        /*0760*/ 	.word	0xffffffff


	//   ....[36]....
        /*0764*/ 	.word	0xffffffff


	//   ....[37]....
        /*0768*/ 	.word	0xffffffff


	//   ....[38]....
        /*076c*/ 	.word	0xffffffff


	//   ....[39]....
        /*0770*/ 	.word	0xffffffff


	//   ....[40]....
        /*0774*/ 	.word	0xffffffff


	//   ....[41]....
        /*0778*/ 	.word	0xffffffff


	//   ....[42]....
        /*077c*/ 	.word	0xffffffff


	//   ....[43]....
        /*0780*/ 	.word	0xffffffff


	//   ....[44]....
        /*0784*/ 	.word	0xffffffff


	//   ....[45]....
        /*0788*/ 	.word	0xffffffff


	//   ....[46]....
        /*078c*/ 	.word	0xffffffff


	//   ....[47]....
        /*0790*/ 	.word	0xffffffff


	//   ....[48]....
        /*0794*/ 	.word	0xffffffff


	//   ....[49]....
        /*0798*/ 	.word	0xffffffff


	//   ....[50]....
        /*079c*/ 	.word	0xffffffff


	//   ....[51]....
        /*07a0*/ 	.word	0xffffffff


	//   ....[52]....
        /*07a4*/ 	.word	0xffffffff


	//   ....[53]....
        /*07a8*/ 	.word	0xffffffff


	//   ....[54]....
        /*07ac*/ 	.word	0xffffffff


	//   ....[55]....
        /*07b0*/ 	.word	0xffffffff


	//   ....[56]....
        /*07b4*/ 	.word	0xffffffff


	//   ....[57]....
        /*07b8*/ 	.word	0xffffffff


	//   ....[58]....
        /*07bc*/ 	.word	0xffffffff


	//   ....[59]....
        /*07c0*/ 	.word	0xffffffff


	//   ....[60]....
        /*07c4*/ 	.word	0xffffffff


	//   ....[61]....
        /*07c8*/ 	.word	0xffffffff


	//   ....[62]....
        /*07cc*/ 	.word	0xffffffff


	//   ....[63]....
        /*07d0*/ 	.word	0xffffffff


	//   ....[64]....
        /*07d4*/ 	.word	0xffffffff


	//   ....[65]....
        /*07d8*/ 	.word	0xffffffff


	//   ....[66]....
        /*07dc*/ 	.word	0xffffffff


	//   ....[67]....
        /*07e0*/ 	.word	0xffffffff


	//   ....[68]....
        /*07e4*/ 	.word	0xffffffff


	//   ....[69]....
        /*07e8*/ 	.word	0xffffffff


	//   ....[70]....
        /*07ec*/ 	.word	0xffffffff


	//   ....[71]....
        /*07f0*/ 	.word	0xffffffff


	//   ....[72]....
        /*07f4*/ 	.word	0xffffffff


	//   ....[73]....
        /*07f8*/ 	.word	0xffffffff


	//   ....[74]....
        /*07fc*/ 	.word	0xffffffff


	//   ....[75]....
        /*0800*/ 	.word	0xffffffff


	//   ....[76]....
        /*0804*/ 	.word	0xffffffff


	//   ....[77]....
        /*0808*/ 	.word	0xffffffff


	//   ....[78]....
        /*080c*/ 	.word	0xffffffff


	//   ....[79]....
        /*0810*/ 	.word	0xffffffff


	//   ....[80]....
        /*0814*/ 	.word	0xffffffff


	//   ....[81]....
        /*0818*/ 	.word	0xffffffff


	//   ....[82]....
        /*081c*/ 	.word	0xffffffff


	//   ....[83]....
        /*0820*/ 	.word	0xffffffff


	//   ....[84]....
        /*0824*/ 	.word	0xffffffff


	//   ....[85]....
        /*0828*/ 	.word	0xffffffff


	//   ....[86]....
        /*082c*/ 	.word	0xffffffff


	//   ....[87]....
        /*0830*/ 	.word	0xffffffff


	//   ....[88]....
        /*0834*/ 	.word	0xffffffff


	//   ....[89]....
        /*0838*/ 	.word	0xffffffff


	//   ....[90]....
        /*083c*/ 	.word	0xffffffff


	//   ....[91]....
        /*0840*/ 	.word	0xffffffff


	//   ....[92]....
        /*0844*/ 	.word	0xffffffff


	//   ....[93]....
        /*0848*/ 	.word	0xffffffff


	//   ....[94]....
        /*084c*/ 	.word	0xffffffff


	//   ....[95]....
        /*0850*/ 	.word	0xffffffff


	//   ....[96]....
        /*0854*/ 	.word	0xffffffff


	//   ....[97]....
        /*0858*/ 	.word	0xffffffff


	//   ....[98]....
        /*085c*/ 	.word	0xffffffff


	//   ....[99]....
        /*0860*/ 	.word	0xffffffff


	//   ....[100]....
        /*0864*/ 	.word	0xffffffff


	//   ....[101]....
        /*0868*/ 	.word	0xffffffff


	//   ....[102]....
        /*086c*/ 	.word	0xffffffff


	//   ....[103]....
        /*0870*/ 	.word	0xffffffff


	//   ....[104]....
        /*0874*/ 	.word	0xffffffff


	//   ....[105]....
        /*0878*/ 	.word	0xffffffff


	//   ....[106]....
        /*087c*/ 	.word	0xffffffff


	//   ....[107]....
        /*0880*/ 	.word	0xffffffff


	//   ....[108]....
        /*0884*/ 	.word	0xffffffff


	//   ....[109]....
        /*0888*/ 	.word	0xffffffff


	//   ....[110]....
        /*088c*/ 	.word	0xffffffff


	//   ....[111]....
        /*0890*/ 	.word	0xffffffff


	//   ....[112]....
        /*0894*/ 	.word	0xffffffff


	//   ....[113]....
        /*0898*/ 	.word	0xffffffff


	//   ....[114]....
        /*089c*/ 	.word	0xffffffff


	//   ....[115]....
        /*08a0*/ 	.word	0xffffffff


	//   ....[116]....
        /*08a4*/ 	.word	0xffffffff


	//   ....[117]....
        /*08a8*/ 	.word	0xffffffff


	//   ....[118]....
        /*08ac*/ 	.word	0xffffffff


	//   ....[119]....
        /*08b0*/ 	.word	0xffffffff


	//   ....[120]....
        /*08b4*/ 	.word	0xffffffff


	//   ....[121]....
        /*08b8*/ 	.word	0xffffffff


	//   ....[122]....
        /*08bc*/ 	.word	0xffffffff


	//   ....[123]....
        /*08c0*/ 	.word	0xffffffff


	//   ....[124]....
        /*08c4*/ 	.word	0xffffffff


	//   ....[125]....
        /*08c8*/ 	.word	0xffffffff


	//   ....[126]....
        /*08cc*/ 	.word	0xffffffff


	//   ....[127]....
        /*08d0*/ 	.word	0xffffffff


	//   ....[128]....
        /*08d4*/ 	.word	0xffffffff


	//   ....[129]....
        /*08d8*/ 	.word	0xffffffff


	//   ....[130]....
        /*08dc*/ 	.word	0xffffffff


	//   ....[131]....
        /*08e0*/ 	.word	0xffffffff


	//   ....[132]....
        /*08e4*/ 	.word	0xffffffff


	//   ....[133]....
        /*08e8*/ 	.word	0xffffffff


	//   ....[134]....
        /*08ec*/ 	.word	0xffffffff


	//   ....[135]....
        /*08f0*/ 	.word	0xffffffff


	//   ....[136]....
        /*08f4*/ 	.word	0xffffffff


	//   ....[137]....
        /*08f8*/ 	.word	0xffffffff


	//   ....[138]....
        /*08fc*/ 	.word	0xffffffff


	//   ....[139]....
        /*0900*/ 	.word	0xffffffff


	//   ....[140]....
        /*0904*/ 	.word	0xffffffff


	//   ....[141]....
        /*0908*/ 	.word	0xffffffff


	//   ....[142]....
        /*090c*/ 	.word	0xffffffff


	//   ....[143]....
        /*0910*/ 	.word	0xffffffff


	//   ....[144]....
        /*0914*/ 	.word	0xffffffff


	//   ....[145]....
        /*0918*/ 	.word	0xffffffff


	//   ....[146]....
        /*091c*/ 	.word	0xffffffff


	//   ....[147]....
        /*0920*/ 	.word	0xffffffff


	//   ....[148]....
        /*0924*/ 	.word	0xffffffff


	//   ....[149]....
        /*0928*/ 	.word	0xffffffff


	//   ....[150]....
        /*092c*/ 	.word	0xffffffff


	//   ....[151]....
        /*0930*/ 	.word	0xffffffff


	//   ....[152]....
        /*0934*/ 	.word	0xffffffff


	//   ....[153]....
        /*0938*/ 	.word	0xffffffff


	//   ....[154]....
        /*093c*/ 	.word	0xffffffff


	//   ....[155]....
        /*0940*/ 	.word	0xffffffff


	//   ....[156]....
        /*0944*/ 	.word	0xffffffff


	//   ....[157]....
        /*0948*/ 	.word	0xffffffff


	//   ....[158]....
        /*094c*/ 	.word	0xffffffff


	//   ....[159]....
        /*0950*/ 	.word	0xffffffff


	//   ....[160]....
        /*0954*/ 	.word	0xffffffff


	//   ....[161]....
        /*0958*/ 	.word	0xffffffff


	//   ....[162]....
        /*095c*/ 	.word	0xffffffff


	//   ....[163]....
        /*0960*/ 	.word	0xffffffff


	//   ....[164]....
        /*0964*/ 	.word	0xffffffff


	//   ....[165]....
        /*0968*/ 	.word	0xffffffff


	//   ....[166]....
        /*096c*/ 	.word	0xffffffff


	//   ....[167]....
        /*0970*/ 	.word	0xffffffff


	//   ....[168]....
        /*0974*/ 	.word	0xffffffff


	//   ....[169]....
        /*0978*/ 	.word	0xffffffff


	//   ....[170]....
        /*097c*/ 	.word	0xffffffff


	//   ....[171]....
        /*0980*/ 	.word	0xffffffff


	//   ....[172]....
        /*0984*/ 	.word	0xffffffff


	//   ....[173]....
        /*0988*/ 	.word	0xffffffff


	//   ....[174]....
        /*098c*/ 	.word	0xffffffff


	//   ....[175]....
        /*0990*/ 	.word	0xffffffff


	//   ....[176]....
        /*0994*/ 	.word	0xffffffff


	//   ....[177]....
        /*0998*/ 	.word	0xffffffff


	//   ....[178]....
        /*099c*/ 	.word	0xffffffff


	//   ....[179]....
        /*09a0*/ 	.word	0xffffffff


	//   ....[180]....
        /*09a4*/ 	.word	0xffffffff


	//   ....[181]....
        /*09a8*/ 	.word	0xffffffff


	//   ....[182]....
        /*09ac*/ 	.word	0xffffffff


	//   ....[183]....
        /*09b0*/ 	.word	0xffffffff


	//   ....[184]....
        /*09b4*/ 	.word	0xffffffff


	//   ....[185]....
        /*09b8*/ 	.word	0xffffffff


	//   ....[186]....
        /*09bc*/ 	.word	0xffffffff


	//   ....[187]....
        /*09c0*/ 	.word	0xffffffff


	//   ....[188]....
        /*09c4*/ 	.word	0xffffffff


	//   ....[189]....
        /*09c8*/ 	.word	0xffffffff


	//   ....[190]....
        /*09cc*/ 	.word	0xffffffff


	//   ....[191]....
        /*09d0*/ 	.word	0xffffffff


	//   ....[192]....
        /*09d4*/ 	.word	0xffffffff


	//   ....[193]....
        /*09d8*/ 	.word	0xffffffff


	//   ....[194]....
        /*09dc*/ 	.word	0xffffffff


	//   ....[195]....
        /*09e0*/ 	.word	0xffffffff


	//   ....[196]....
        /*09e4*/ 	.word	0xffffffff


	//   ....[197]....
        /*09e8*/ 	.word	0xffffffff


	//   ....[198]....
        /*09ec*/ 	.word	0xffffffff


	//   ....[199]....
        /*09f0*/ 	.word	0xffffffff


	//   ....[200]....
        /*09f4*/ 	.word	0xffffffff


	//   ....[201]....
        /*09f8*/ 	.word	0xffffffff


	//   ....[202]....
        /*09fc*/ 	.word	0xffffffff


	//   ....[203]....
        /*0a00*/ 	.word	0xffffffff


	//   ....[204]....
        /*0a04*/ 	.word	0xffffffff


	//   ....[205]....
        /*0a08*/ 	.word	0xffffffff


	//   ....[206]....
        /*0a0c*/ 	.word	0xffffffff


	//   ....[207]....
        /*0a10*/ 	.word	0xffffffff


	//   ....[208]....
        /*0a14*/ 	.word	0xffffffff


	//   ....[209]....
        /*0a18*/ 	.word	0xffffffff


	//   ....[210]....
        /*0a1c*/ 	.word	0xffffffff


	//   ....[211]....
        /*0a20*/ 	.word	0xffffffff


	//   ....[212]....
        /*0a24*/ 	.word	0xffffffff


	//   ....[213]....
        /*0a28*/ 	.word	0xffffffff


	//   ....[214]....
        /*0a2c*/ 	.word	0xffffffff


	//   ....[215]....
        /*0a30*/ 	.word	0xffffffff


	//   ....[216]....
        /*0a34*/ 	.word	0xffffffff


	//   ....[217]....
        /*0a38*/ 	.word	0xffffffff


	//   ....[218]....
        /*0a3c*/ 	.word	0xffffffff


	//   ....[219]....
        /*0a40*/ 	.word	0xffffffff


	//   ....[220]....
        /*0a44*/ 	.word	0xffffffff


	//   ....[221]....
        /*0a48*/ 	.word	0xffffffff


	//   ....[222]....
        /*0a4c*/ 	.word	0xffffffff


	//   ....[223]....
        /*0a50*/ 	.word	0xffffffff


	//   ....[224]....
        /*0a54*/ 	.word	0xffffffff


	//   ....[225]....
        /*0a58*/ 	.word	0xffffffff


	//   ....[226]....
        /*0a5c*/ 	.word	0xffffffff


	//   ....[227]....
        /*0a60*/ 	.word	0xffffffff


	//   ....[228]....
        /*0a64*/ 	.word	0xffffffff


	//   ....[229]....
        /*0a68*/ 	.word	0xffffffff


	//   ....[230]....
        /*0a6c*/ 	.word	0xffffffff


	//   ....[231]....
        /*0a70*/ 	.word	0xffffffff


	//   ....[232]....
        /*0a74*/ 	.word	0xffffffff


	//   ....[233]....
        /*0a78*/ 	.word	0xffffffff


	//   ....[234]....
        /*0a7c*/ 	.word	0xffffffff


	//   ....[235]....
        /*0a80*/ 	.word	0xffffffff


	//   ....[236]....
        /*0a84*/ 	.word	0xffffffff


	//   ....[237]....
        /*0a88*/ 	.word	0xffffffff


	//   ....[238]....
        /*0a8c*/ 	.word	0xffffffff


	//   ....[239]....
        /*0a90*/ 	.word	0xffffffff


	//   ....[240]....
        /*0a94*/ 	.word	0xffffffff


	//   ....[241]....
        /*0a98*/ 	.word	0xffffffff


	//   ....[242]....
        /*0a9c*/ 	.word	0xffffffff


	//   ....[243]....
        /*0aa0*/ 	.word	0xffffffff


	//   ....[244]....
        /*0aa4*/ 	.word	0xffffffff


	//   ....[245]....
        /*0aa8*/ 	.word	0xffffffff


	//   ....[246]....
        /*0aac*/ 	.word	0xffffffff


	//   ....[247]....
        /*0ab0*/ 	.word	0xffffffff


	//   ....[248]....
        /*0ab4*/ 	.word	0xffffffff


	//   ....[249]....
        /*0ab8*/ 	.word	0xffffffff


	//   ....[250]....
        /*0abc*/ 	.word	0xffffffff


	//   ....[251]....
        /*0ac0*/ 	.word	0xffffffff


	//   ....[252]....
        /*0ac4*/ 	.word	0xffffffff


	//   ....[253]....
        /*0ac8*/ 	.word	0xffffffff


	//   ....[254]....
        /*0acc*/ 	.word	0xffffffff


	//   ....[255]....
        /*0ad0*/ 	.word	0xffffffff


	//   ....[0]....
        /*0ad4*/ 	.word	0xffffffff


	//   ....[1]....
        /*0ad8*/ 	.word	0xffffffff


	//   ....[2]....
        /*0adc*/ 	.word	0xffffffff


	//   ....[3]....
        /*0ae0*/ 	.word	0xffffffff


	//   ....[4]....
        /*0ae4*/ 	.word	0xffffffff


	//   ....[5]....
        /*0ae8*/ 	.word	0xffffffff


	//   ....[6]....
        /*0aec*/ 	.word	0xffffffff


	//   ....[7]....
        /*0af0*/ 	.word	0xffffffff


	//   ....[8]....
        /*0af4*/ 	.word	0xffffffff


	//   ....[9]....
        /*0af8*/ 	.word	0xffffffff


	//   ....[10]....
        /*0afc*/ 	.word	0xffffffff


	//   ....[11]....
        /*0b00*/ 	.word	0xffffffff


	//   ....[12]....
        /*0b04*/ 	.word	0xffffffff


	//   ....[13]....
        /*0b08*/ 	.word	0xffffffff


	//   ....[14]....
        /*0b0c*/ 	.word	0xffffffff


	//   ....[15]....
        /*0b10*/ 	.word	0xffffffff


	//   ....[16]....
        /*0b14*/ 	.word	0xffffffff


	//   ....[17]....
        /*0b18*/ 	.word	0xffffffff


	//   ....[18]....
        /*0b1c*/ 	.word	0xffffffff


	//   ....[19]....
        /*0b20*/ 	.word	0xffffffff


	//   ....[20]....
        /*0b24*/ 	.word	0xffffffff


	//   ....[21]....
        /*0b28*/ 	.word	0xffffffff


	//   ....[22]....
        /*0b2c*/ 	.word	0xffffffff


	//   ....[23]....
        /*0b30*/ 	.word	0xffffffff


	//   ....[24]....
        /*0b34*/ 	.word	0xffffffff


	//   ....[25]....
        /*0b38*/ 	.word	0xffffffff


	//   ....[26]....
        /*0b3c*/ 	.word	0xffffffff


	//   ....[27]....
        /*0b40*/ 	.word	0xffffffff


	//   ....[28]....
        /*0b44*/ 	.word	0xffffffff


	//   ....[29]....
        /*0b48*/ 	.word	0xffffffff


	//   ....[30]....
        /*0b4c*/ 	.word	0xffffffff


	//   ....[31]....
        /*0b50*/ 	.word	0xffffffff


	//   ....[32]....
        /*0b54*/ 	.word	0xffffffff


	//   ....[33]....
        /*0b58*/ 	.word	0xffffffff


	//   ....[34]....
        /*0b5c*/ 	.word	0xffffffff


	//   ....[35]....
        /*0b60*/ 	.word	0xffffffff


	//   ....[36]....
        /*0b64*/ 	.word	0xffffffff


	//   ....[37]....
        /*0b68*/ 	.word	0xffffffff


	//   ....[38]....
        /*0b6c*/ 	.word	0xffffffff


	//   ....[39]....
        /*0b70*/ 	.word	0xffffffff


	//   ....[40]....
        /*0b74*/ 	.word	0xffffffff


	//   ....[41]....
        /*0b78*/ 	.word	0xffffffff


	//   ....[42]....
        /*0b7c*/ 	.word	0xffffffff


	//   ....[43]....
        /*0b80*/ 	.word	0xffffffff


	//   ....[44]....
        /*0b84*/ 	.word	0xffffffff


	//   ....[45]....
        /*0b88*/ 	.word	0xffffffff


	//   ....[46]....
        /*0b8c*/ 	.word	0xffffffff


	//   ....[47]....
        /*0b90*/ 	.word	0xffffffff


	//   ....[48]....
        /*0b94*/ 	.word	0xffffffff


	//   ....[49]....
        /*0b98*/ 	.word	0xffffffff


	//   ....[50]....
        /*0b9c*/ 	.word	0xffffffff


	//   ....[51]....
        /*0ba0*/ 	.word	0xffffffff


	//   ....[52]....
        /*0ba4*/ 	.word	0xffffffff


	//   ....[53]....
        /*0ba8*/ 	.word	0xffffffff


	//   ....[54]....
        /*0bac*/ 	.word	0xffffffff


	//   ....[55]....
        /*0bb0*/ 	.word	0xffffffff


	//   ....[56]....
        /*0bb4*/ 	.word	0xffffffff


	//   ....[57]....
        /*0bb8*/ 	.word	0xffffffff


	//   ....[58]....
        /*0bbc*/ 	.word	0xffffffff


	//   ....[59]....
        /*0bc0*/ 	.word	0xffffffff


	//   ....[60]....
        /*0bc4*/ 	.word	0xffffffff


	//   ....[61]....
        /*0bc8*/ 	.word	0xffffffff


	//   ....[62]....
        /*0bcc*/ 	.word	0xffffffff


	//   ....[63]....
        /*0bd0*/ 	.word	0xffffffff


	//   ....[64]....
        /*0bd4*/ 	.word	0xffffffff


	//   ....[65]....
        /*0bd8*/ 	.word	0xffffffff


	//   ....[66]....
        /*0bdc*/ 	.word	0xffffffff


	//   ....[67]....
        /*0be0*/ 	.word	0xffffffff


	//   ....[68]....
        /*0be4*/ 	.word	0xffffffff


	//   ....[69]....
        /*0be8*/ 	.word	0xffffffff


	//   ....[70]....
        /*0bec*/ 	.word	0xffffffff


	//   ....[71]....
        /*0bf0*/ 	.word	0xffffffff


	//   ....[72]....
        /*0bf4*/ 	.word	0xffffffff


	//   ....[73]....
        /*0bf8*/ 	.word	0xffffffff


	//   ....[74]....
        /*0bfc*/ 	.word	0xffffffff


	//   ....[75]....
        /*0c00*/ 	.word	0xffffffff


	//   ....[76]....
        /*0c04*/ 	.word	0xffffffff


	//   ....[77]....
        /*0c08*/ 	.word	0xffffffff


	//   ....[78]....
        /*0c0c*/ 	.word	0xffffffff


	//   ....[79]....
        /*0c10*/ 	.word	0xffffffff


	//   ....[80]....
        /*0c14*/ 	.word	0xffffffff


	//   ....[81]....
        /*0c18*/ 	.word	0xffffffff


	//   ....[82]....
        /*0c1c*/ 	.word	0xffffffff


	//   ....[83]....
        /*0c20*/ 	.word	0xffffffff


	//   ....[84]....
        /*0c24*/ 	.word	0xffffffff


	//   ....[85]....
        /*0c28*/ 	.word	0xffffffff


	//   ....[86]....
        /*0c2c*/ 	.word	0xffffffff


	//   ....[87]....
        /*0c30*/ 	.word	0xffffffff


	//   ....[88]....
        /*0c34*/ 	.word	0xffffffff


	//   ....[89]....
        /*0c38*/ 	.word	0xffffffff


	//   ....[90]....
        /*0c3c*/ 	.word	0xffffffff


	//   ....[91]....
        /*0c40*/ 	.word	0xffffffff


	//   ....[92]....
        /*0c44*/ 	.word	0xffffffff


	//   ....[93]....
        /*0c48*/ 	.word	0xffffffff


	//   ....[94]....
        /*0c4c*/ 	.word	0xffffffff


	//   ....[95]....
        /*0c50*/ 	.word	0xffffffff


	//   ....[96]....
        /*0c54*/ 	.word	0xffffffff


	//   ....[97]....
        /*0c58*/ 	.word	0xffffffff


	//   ....[98]....
        /*0c5c*/ 	.word	0xffffffff


	//   ....[99]....
        /*0c60*/ 	.word	0xffffffff


	//   ....[100]....
        /*0c64*/ 	.word	0xffffffff


	//   ....[101]....
        /*0c68*/ 	.word	0xffffffff


	//   ....[102]....
        /*0c6c*/ 	.word	0xffffffff


	//   ....[103]....
        /*0c70*/ 	.word	0xffffffff


	//   ....[104]....
        /*0c74*/ 	.word	0xffffffff


	//   ....[105]....
        /*0c78*/ 	.word	0xffffffff


	//   ....[106]....
        /*0c7c*/ 	.word	0xffffffff


	//   ....[107]....
        /*0c80*/ 	.word	0xffffffff


	//   ....[108]....
        /*0c84*/ 	.word	0xffffffff


	//   ....[109]....
        /*0c88*/ 	.word	0xffffffff


	//   ....[110]....
        /*0c8c*/ 	.word	0xffffffff


	//   ....[111]....
        /*0c90*/ 	.word	0xffffffff


	//   ....[112]....
        /*0c94*/ 	.word	0xffffffff


	//   ....[113]....
        /*0c98*/ 	.word	0xffffffff


	//   ....[114]....
        /*0c9c*/ 	.word	0xffffffff


	//   ....[115]....
        /*0ca0*/ 	.word	0xffffffff


	//   ....[116]....
        /*0ca4*/ 	.word	0xffffffff


	//   ....[117]....
        /*0ca8*/ 	.word	0xffffffff


	//----- nvinfo : EIATTR_COOP_GROUP_INSTR_OFFSETS
	.align		4
.L_546:
        /*0cac*/ 	.byte	0x04, 0x28
        /*0cae*/ 	.short	(.L_548 - .L_547)


	//   ....[0]....
.L_547:
        /*0cb0*/ 	.word	0x00000050


	//   ....[1]....
        /*0cb4*/ 	.word	0x00000200


	//   ....[2]....
        /*0cb8*/ 	.word	0x00000230


	//   ....[3]....
        /*0cbc*/ 	.word	0x00000260


	//   ....[4]....
        /*0cc0*/ 	.word	0x00000290


	//   ....[5]....
        /*0cc4*/ 	.word	0x000002c0


	//   ....[6]....
        /*0cc8*/ 	.word	0x000002f0


	//   ....[7]....
        /*0ccc*/ 	.word	0x00000450


	//   ....[8]....
        /*0cd0*/ 	.word	0x00000490


	//   ....[9]....
        /*0cd4*/ 	.word	0x000004c0


	//   ....[10]....
        /*0cd8*/ 	.word	0x000004f0


	//   ....[11]....
        /*0cdc*/ 	.word	0x00000520


	//   ....[12]....
        /*0ce0*/ 	.word	0x00000550


	//   ....[13]....
        /*0ce4*/ 	.word	0x000005e0


	//   ....[14]....
        /*0ce8*/ 	.word	0x00000630


	//   ....[15]....
        /*0cec*/ 	.word	0x00000650


	//   ....[16]....
        /*0cf0*/ 	.word	0x000006b0


	//   ....[17]....
        /*0cf4*/ 	.word	0x000027f0


	//   ....[18]....
        /*0cf8*/ 	.word	0x00002810


	//   ....[19]....
        /*0cfc*/ 	.word	0x00002960


	//   ....[20]....
        /*0d00*/ 	.word	0x00002970


	//   ....[21]....
        /*0d04*/ 	.word	0x00002a50


	//   ....[22]....
        /*0d08*/ 	.word	0x00002a70


	//   ....[23]....
        /*0d0c*/ 	.word	0x00002b50


	//   ....[24]....
        /*0d10*/ 	.word	0x00002b60


	//   ....[25]....
        /*0d14*/ 	.word	0x00002c40


	//   ....[26]....
        /*0d18*/ 	.word	0x00002c60


	//   ....[27]....
        /*0d1c*/ 	.word	0x00002d40


	//   ....[28]....
        /*0d20*/ 	.word	0x00002d50


	//   ....[29]....
        /*0d24*/ 	.word	0x00002e30


	//   ....[30]....
        /*0d28*/ 	.word	0x00002e50


	//   ....[31]....
        /*0d2c*/ 	.word	0x00002f30


	//   ....[32]....
        /*0d30*/ 	.word	0x00002f40


	//   ....[33]....
        /*0d34*/ 	.word	0x000033a0


	//   ....[34]....
        /*0d38*/ 	.word	0x000033c0


	//   ....[35]....
        /*0d3c*/ 	.word	0x000033d0


	//   ....[36]....
        /*0d40*/ 	.word	0x000033e0


	//   ....[37]....
        /*0d44*/ 	.word	0x000033f0


	//   ....[38]....
        /*0d48*/ 	.word	0x00003400


	//   ....[39]....
        /*0d4c*/ 	.word	0x00003410


	//   ....[40]....
        /*0d50*/ 	.word	0x00003430


	//   ....[41]....
        /*0d54*/ 	.word	0x000034b0


	//   ....[42]....
        /*0d58*/ 	.word	0x000034c0


	//   ....[43]....
        /*0d5c*/ 	.word	0x000036d0


	//   ....[44]....
        /*0d60*/ 	.word	0x000037b0


	//   ....[45]....
        /*0d64*/ 	.word	0x000037c0


	//   ....[46]....
        /*0d68*/ 	.word	0x00003860


	//   ....[47]....
        /*0d6c*/ 	.word	0x00003870


	//   ....[48]....
        /*0d70*/ 	.word	0x00003890


	//   ....[49]....
        /*0d74*/ 	.word	0x000038a0


	//   ....[50]....
        /*0d78*/ 	.word	0x000038d0


	//   ....[51]....
        /*0d7c*/ 	.word	0x00003920


	//   ....[52]....
        /*0d80*/ 	.word	0x00003940


	//   ....[53]....
        /*0d84*/ 	.word	0x000041b0


	//   ....[54]....
        /*0d88*/ 	.word	0x000041d0


	//   ....[55]....
        /*0d8c*/ 	.word	0x000041f0


	//   ....[56]....
        /*0d90*/ 	.word	0x00004200


	//   ....[57]....
        /*0d94*/ 	.word	0x00004210


	//   ....[58]....
        /*0d98*/ 	.word	0x00004220


	//   ....[59]....
        /*0d9c*/ 	.word	0x00004230


	//   ....[60]....
        /*0da0*/ 	.word	0x00004240


	//   ....[61]....
        /*0da4*/ 	.word	0x00004270


	//   ....[62]....
        /*0da8*/ 	.word	0x000042a0


	//   ....[63]....
        /*0dac*/ 	.word	0x000044a0


	//   ....[64]....
        /*0db0*/ 	.word	0x00004760


	//   ....[65]....
        /*0db4*/ 	.word	0x00004770


	//   ....[66]....
        /*0db8*/ 	.word	0x00004780


	//   ....[67]....
        /*0dbc*/ 	.word	0x00005410


	//   ....[68]....
        /*0dc0*/ 	.word	0x00005430


	//   ....[69]....
        /*0dc4*/ 	.word	0x00005450


	//   ....[70]....
        /*0dc8*/ 	.word	0x00005460


	//   ....[71]....
        /*0dcc*/ 	.word	0x00005490


	//   ....[72]....
        /*0dd0*/ 	.word	0x000054b0


	//   ....[73]....
        /*0dd4*/ 	.word	0x000054d0


	//   ....[74]....
        /*0dd8*/ 	.word	0x000054e0


	//   ....[75]....
        /*0ddc*/ 	.word	0x00007120


	//   ....[76]....
        /*0de0*/ 	.word	0x00007140


	//   ....[77]....
        /*0de4*/ 	.word	0x00007160


	//   ....[78]....
        /*0de8*/ 	.word	0x00007170


	//   ....[79]....
        /*0dec*/ 	.word	0x00007180


	//   ....[80]....
        /*0df0*/ 	.word	0x00007190


	//   ....[81]....
        /*0df4*/ 	.word	0x000071a0


	//   ....[82]....
        /*0df8*/ 	.word	0x000071b0


	//   ....[83]....
        /*0dfc*/ 	.word	0x000071c0


	//   ....[84]....
        /*0e00*/ 	.word	0x000071d0


	//   ....[85]....
        /*0e04*/ 	.word	0x00007bc0


	//   ....[86]....
        /*0e08*/ 	.word	0x00007be0


	//   ....[87]....
        /*0e0c*/ 	.word	0x00007c00


	//   ....[88]....
        /*0e10*/ 	.word	0x00007c10


	//   ....[89]....
        /*0e14*/ 	.word	0x00007c20


	//   ....[90]....
        /*0e18*/ 	.word	0x00007c30


	//   ....[91]....
        /*0e1c*/ 	.word	0x00007c40


	//   ....[92]....
        /*0e20*/ 	.word	0x00007c50


	//   ....[93]....
        /*0e24*/ 	.word	0x00007c60


	//   ....[94]....
        /*0e28*/ 	.word	0x00007c70


	//   ....[95]....
        /*0e2c*/ 	.word	0x00007ec0


	//   ....[96]....
        /*0e30*/ 	.word	0x00008180


	//   ....[97]....
        /*0e34*/ 	.word	0x00008190


	//   ....[98]....
        /*0e38*/ 	.word	0x000081a0


	//   ....[99]....
        /*0e3c*/ 	.word	0x00008e20


	//   ....[100]....
        /*0e40*/ 	.word	0x00008e60


	//   ....[101]....
        /*0e44*/ 	.word	0x00008e70


	//   ....[102]....
        /*0e48*/ 	.word	0x00008e80


	//   ....[103]....
        /*0e4c*/ 	.word	0x00008eb0


	//   ....[104]....
        /*0e50*/ 	.word	0x00008ed0


	//   ....[105]....
        /*0e54*/ 	.word	0x00008ef0


	//   ....[106]....
        /*0e58*/ 	.word	0x00008f00


	//   ....[107]....
        /*0e5c*/ 	.word	0x0000b000


	//   ....[108]....
        /*0e60*/ 	.word	0x0000b020


	//   ....[109]....
        /*0e64*/ 	.word	0x0000b070


	//   ....[110]....
        /*0e68*/ 	.word	0x0000b090


	//   ....[111]....
        /*0e6c*/ 	.word	0x0000b0b0


	//   ....[112]....
        /*0e70*/ 	.word	0x0000b0d0


	//   ....[113]....
        /*0e74*/ 	.word	0x0000b0f0


	//   ....[114]....
        /*0e78*/ 	.word	0x0000b110


	//   ....[115]....
        /*0e7c*/ 	.word	0x0000b130


	//   ....[116]....
        /*0e80*/ 	.word	0x0000b270


	//   ....[117]....
        /*0e84*/ 	.word	0x0000ba40


	//   ....[118]....
        /*0e88*/ 	.word	0x0000ba60


	//   ....[119]....
        /*0e8c*/ 	.word	0x0000ba90


	//   ....[120]....
        /*0e90*/ 	.word	0x0000bab0


	//   ....[121]....
        /*0e94*/ 	.word	0x0000bac0


	//   ....[122]....
        /*0e98*/ 	.word	0x0000bad0


	//   ....[123]....
        /*0e9c*/ 	.word	0x0000bae0


	//   ....[124]....
        /*0ea0*/ 	.word	0x0000baf0


	//   ....[125]....
        /*0ea4*/ 	.word	0x0000bb00


	//   ....[126]....
        /*0ea8*/ 	.word	0x0000bb10


	//   ....[127]....
        /*0eac*/ 	.word	0x0000c1a0


	//   ....[128]....
        /*0eb0*/ 	.word	0x0000c1b0


	//   ....[129]....
        /*0eb4*/ 	.word	0x0000c1c0


	//   ....[130]....
        /*0eb8*/ 	.word	0x0000c1d0


	//   ....[131]....
        /*0ebc*/ 	.word	0x0000c200


	//   ....[132]....
        /*0ec0*/ 	.word	0x0000c220


	//   ....[133]....
        /*0ec4*/ 	.word	0x0000c240


	//   ....[134]....
        /*0ec8*/ 	.word	0x0000c250


	//   ....[135]....
        /*0ecc*/ 	.word	0x0000e010


	//   ....[136]....
        /*0ed0*/ 	.word	0x0000e040


	//   ....[137]....
        /*0ed4*/ 	.word	0x0000e050


	//   ....[138]....
        /*0ed8*/ 	.word	0x0000e060


	//   ....[139]....
        /*0edc*/ 	.word	0x0000e070


	//   ....[140]....
        /*0ee0*/ 	.word	0x0000e0a0


	//   ....[141]....
        /*0ee4*/ 	.word	0x0000e0c0


	//   ....[142]....
        /*0ee8*/ 	.word	0x0000e0e0


	//   ....[143]....
        /*0eec*/ 	.word	0x0000f2d0


	//   ....[144]....
        /*0ef0*/ 	.word	0x0000f2f0


	//   ....[145]....
        /*0ef4*/ 	.word	0x0000f310


	//   ....[146]....
        /*0ef8*/ 	.word	0x0000f320


	//   ....[147]....
        /*0efc*/ 	.word	0x0000f330


	//   ....[148]....
        /*0f00*/ 	.word	0x0000f340


	//   ....[149]....
        /*0f04*/ 	.word	0x0000f350


	//   ....[150]....
        /*0f08*/ 	.word	0x0000f360


	//   ....[151]....
        /*0f0c*/ 	.word	0x0000f710


	//   ....[152]....
        /*0f10*/ 	.word	0x0000f730


	//   ....[153]....
        /*0f14*/ 	.word	0x0000f800


	//   ....[154]....
        /*0f18*/ 	.word	0x0000f810


	//   ....[155]....
        /*0f1c*/ 	.word	0x0000f890


	//   ....[156]....
        /*0f20*/ 	.word	0x0000f8b0


	//   ....[157]....
        /*0f24*/ 	.word	0x0000f930


	//   ....[158]....
        /*0f28*/ 	.word	0x0000f940


	//   ....[159]....
        /*0f2c*/ 	.word	0x0000f9c0


	//   ....[160]....
        /*0f30*/ 	.word	0x0000f9e0


	//   ....[161]....
        /*0f34*/ 	.word	0x0000fa60


	//   ....[162]....
        /*0f38*/ 	.word	0x0000fa70


	//   ....[163]....
        /*0f3c*/ 	.word	0x0000faf0


	//   ....[164]....
        /*0f40*/ 	.word	0x0000fb10


	//   ....[165]....
        /*0f44*/ 	.word	0x0000fb90


	//   ....[166]....
        /*0f48*/ 	.word	0x0000fba0


	//   ....[167]....
        /*0f4c*/ 	.word	0x0000fe30


	//   ....[168]....
        /*0f50*/ 	.word	0x0000fe50


	//   ....[169]....
        /*0f54*/ 	.word	0x000101a0


	//   ....[170]....
        /*0f58*/ 	.word	0x000101b0


	//   ....[171]....
        /*0f5c*/ 	.word	0x00010500


	//   ....[172]....
        /*0f60*/ 	.word	0x00010520


	//   ....[173]....
        /*0f64*/ 	.word	0x00010870


	//   ....[174]....
        /*0f68*/ 	.word	0x00010880


	//   ....[175]....
        /*0f6c*/ 	.word	0x00011320


	//   ....[176]....
        /*0f70*/ 	.word	0x00011340


	//   ....[177]....
        /*0f74*/ 	.word	0x00011420


	//   ....[178]....
        /*0f78*/ 	.word	0x00011430


	//   ....[179]....
        /*0f7c*/ 	.word	0x000114b0


	//   ....[180]....
        /*0f80*/ 	.word	0x000114d0


	//   ....[181]....
        /*0f84*/ 	.word	0x00011550


	//   ....[182]....
        /*0f88*/ 	.word	0x00011560


	//   ....[183]....
        /*0f8c*/ 	.word	0x000115e0


	//   ....[184]....
        /*0f90*/ 	.word	0x00011600


	//   ....[185]....
        /*0f94*/ 	.word	0x00011680


	//   ....[186]....
        /*0f98*/ 	.word	0x00011690


	//   ....[187]....
        /*0f9c*/ 	.word	0x00011710


	//   ....[188]....
        /*0fa0*/ 	.word	0x00011730


	//   ....[189]....
        /*0fa4*/ 	.word	0x000117b0


	//   ....[190]....
        /*0fa8*/ 	.word	0x000117c0


	//   ....[191]....
        /*0fac*/ 	.word	0x00011920


	//   ....[192]....
        /*0fb0*/ 	.word	0x00011940


	//   ....[193]....
        /*0fb4*/ 	.word	0x00011a70


	//   ....[194]....
        /*0fb8*/ 	.word	0x00011ab0


	//   ....[195]....
        /*0fbc*/ 	.word	0x00011ae0


	//   ....[196]....
        /*0fc0*/ 	.word	0x00011b10


	//   ....[197]....
        /*0fc4*/ 	.word	0x00011b40


	//   ....[198]....
        /*0fc8*/ 	.word	0x00011b70


	//   ....[199]....
        /*0fcc*/ 	.word	0x00011cd0


	//   ....[200]....
        /*0fd0*/ 	.word	0x00011d10


	//   ....[201]....
        /*0fd4*/ 	.word	0x00011d40


	//   ....[202]....
        /*0fd8*/ 	.word	0x00011d70


	//   ....[203]....
        /*0fdc*/ 	.word	0x00011da0


	//   ....[204]....
        /*0fe0*/ 	.word	0x00011dd0


	//   ....[205]....
        /*0fe4*/ 	.word	0x00011e60


	//   ....[206]....
        /*0fe8*/ 	.word	0x00011ec0


	//   ....[207]....
        /*0fec*/ 	.word	0x00011ed0


	//   ....[208]....
        /*0ff0*/ 	.word	0x00011f30


	//   ....[209]....
        /*0ff4*/ 	.word	0x00012990


	//   ....[210]....
        /*0ff8*/ 	.word	0x000129f0


	//   ....[211]....
        /*0ffc*/ 	.word	0x00012a40


	//   ....[212]....
        /*1000*/ 	.word	0x00012a90


	//   ....[213]....
        /*1004*/ 	.word	0x00012ae0


	//   ....[214]....
        /*1008*/ 	.word	0x00012b50


	//   ....[215]....
        /*100c*/ 	.word	0x00012ba0


	//   ....[216]....
        /*1010*/ 	.word	0x00012c10


	//   ....[217]....
        /*1014*/ 	.word	0x00012c80


	//   ....[218]....
        /*1018*/ 	.word	0x00012cf0


	//   ....[219]....
        /*101c*/ 	.word	0x00012d60


	//   ....[220]....
        /*1020*/ 	.word	0x00012dd0


	//   ....[221]....
        /*1024*/ 	.word	0x00012e40


	//   ....[222]....
        /*1028*/ 	.word	0x00012ea0


	//   ....[223]....
        /*102c*/ 	.word	0x00012f10


	//   ....[224]....
        /*1030*/ 	.word	0x00012f80


	//   ....[225]....
        /*1034*/ 	.word	0x00012ff0


	//   ....[226]....
        /*1038*/ 	.word	0x00013050


	//   ....[227]....
        /*103c*/ 	.word	0x000130c0


	//   ....[228]....
        /*1040*/ 	.word	0x00013130


	//   ....[229]....
        /*1044*/ 	.word	0x000131a0


	//   ....[230]....
        /*1048*/ 	.word	0x00013200


	//   ....[231]....
        /*104c*/ 	.word	0x00013270


	//   ....[232]....
        /*1050*/ 	.word	0x000132e0


	//   ....[233]....
        /*1054*/ 	.word	0x00013350


	//   ....[234]....
        /*1058*/ 	.word	0x000133b0


	//   ....[235]....
        /*105c*/ 	.word	0x00013420


	//   ....[236]....
        /*1060*/ 	.word	0x00013490


	//   ....[237]....
        /*1064*/ 	.word	0x00013560


	//   ....[238]....
        /*1068*/ 	.word	0x000135c0


	//   ....[239]....
        /*106c*/ 	.word	0x000136a0


	//   ....[240]....
        /*1070*/ 	.word	0x00013700


	//   ....[241]....
        /*1074*/ 	.word	0x000137e0


	//   ....[242]....
        /*1078*/ 	.word	0x00013840


	//   ....[243]....
        /*107c*/ 	.word	0x00013920


	//   ....[244]....
        /*1080*/ 	.word	0x00013980


	//   ....[245]....
        /*1084*/ 	.word	0x000139f0


	//   ....[246]....
        /*1088*/ 	.word	0x00013a60


	//   ....[247]....
        /*108c*/ 	.word	0x00013d50


	//   ....[248]....
        /*1090*/ 	.word	0x00014040


	//   ....[249]....
        /*1094*/ 	.word	0x000147e0


	//   ....[250]....
        /*1098*/ 	.word	0x00014830


	//   ....[251]....
        /*109c*/ 	.word	0x00014880


	//   ....[252]....
        /*10a0*/ 	.word	0x000148d0


	//   ....[253]....
        /*10a4*/ 	.word	0x00014920


	//   ....[254]....
        /*10a8*/ 	.word	0x00014970


	//   ....[255]....
        /*10ac*/ 	.word	0x000149c0


	//   ....[0]....
        /*10b0*/ 	.word	0x00014a10


	//   ....[1]....
        /*10b4*/ 	.word	0x00014a80


	//   ....[2]....
        /*10b8*/ 	.word	0x00014af0


	//   ....[3]....
        /*10bc*/ 	.word	0x00014bc0


	//   ....[4]....
        /*10c0*/ 	.word	0x00014c20


	//   ....[5]....
        /*10c4*/ 	.word	0x00014d00


	//   ....[6]....
        /*10c8*/ 	.word	0x00014d60


	//   ....[7]....
        /*10cc*/ 	.word	0x00014e40


	//   ....[8]....
        /*10d0*/ 	.word	0x00014ea0


	//   ....[9]....
        /*10d4*/ 	.word	0x00014f80


	//   ....[10]....
        /*10d8*/ 	.word	0x00014fe0


	//   ....[11]....
        /*10dc*/ 	.word	0x00015050


	//   ....[12]....
        /*10e0*/ 	.word	0x000150c0


	//   ....[13]....
        /*10e4*/ 	.word	0x00015190


	//   ....[14]....
        /*10e8*/ 	.word	0x000151f0


	//   ....[15]....
        /*10ec*/ 	.word	0x000152d0


	//   ....[16]....
        /*10f0*/ 	.word	0x00015330


	//   ....[17]....
        /*10f4*/ 	.word	0x00015410


	//   ....[18]....
        /*10f8*/ 	.word	0x00015470


	//   ....[19]....
        /*10fc*/ 	.word	0x00015550


	//   ....[20]....
        /*1100*/ 	.word	0x000155b0


	//   ....[21]....
        /*1104*/ 	.word	0x00015620


	//   ....[22]....
        /*1108*/ 	.word	0x00015690


	//   ....[23]....
        /*110c*/ 	.word	0x00015970


	//   ....[24]....
        /*1110*/ 	.word	0x00015c50


	//   ....[25]....
        /*1114*/ 	.word	0x00016410


	//   ....[26]....
        /*1118*/ 	.word	0x00016450


	//   ....[27]....
        /*111c*/ 	.word	0x000164a0


	//   ....[28]....
        /*1120*/ 	.word	0x000164e0


	//   ....[29]....
        /*1124*/ 	.word	0x00016530


	//   ....[30]....
        /*1128*/ 	.word	0x00016570


	//   ....[31]....
        /*112c*/ 	.word	0x000165c0


	//   ....[32]....
        /*1130*/ 	.word	0x00016610


	//   ....[33]....
        /*1134*/ 	.word	0x00016670


	//   ....[34]....
        /*1138*/ 	.word	0x000166e0


	//   ....[35]....
        /*113c*/ 	.word	0x00016750


	//   ....[36]....
        /*1140*/ 	.word	0x00016830


	//   ....[37]....
        /*1144*/ 	.word	0x00016890


	//   ....[38]....
        /*1148*/ 	.word	0x00016970


	//   ....[39]....
        /*114c*/ 	.word	0x000169d0


	//   ....[40]....
        /*1150*/ 	.word	0x00016ab0


	//   ....[41]....
        /*1154*/ 	.word	0x00016b10


	//   ....[42]....
        /*1158*/ 	.word	0x00016bf0


	//   ....[43]....
        /*115c*/ 	.word	0x00016c50


	//   ....[44]....
        /*1160*/ 	.word	0x00016ca0


	//   ....[45]....
        /*1164*/ 	.word	0x00016ce0


	//   ....[46]....
        /*1168*/ 	.word	0x00016d30


	//   ....[47]....
        /*116c*/ 	.word	0x00016d70


	//   ....[48]....
        /*1170*/ 	.word	0x00016dc0


	//   ....[49]....
        /*1174*/ 	.word	0x00016e00


	//   ....[50]....
        /*1178*/ 	.word	0x00016e50


	//   ....[51]....
        /*117c*/ 	.word	0x00016e90


	//   ....[52]....
        /*1180*/ 	.word	0x00016ee0


	//   ....[53]....
        /*1184*/ 	.word	0x00016f30


	//   ....[54]....
        /*1188*/ 	.word	0x00016f80


	//   ....[55]....
        /*118c*/ 	.word	0x00016fd0


	//   ....[56]....
        /*1190*/ 	.word	0x00017020


	//   ....[57]....
        /*1194*/ 	.word	0x00017070


	//   ....[58]....
        /*1198*/ 	.word	0x000170c0


	//   ....[59]....
        /*119c*/ 	.word	0x00017110


	//   ....[60]....
        /*11a0*/ 	.word	0x00017180


	//   ....[61]....
        /*11a4*/ 	.word	0x000171f0


	//   ....[62]....
        /*11a8*/ 	.word	0x00017260


	//   ....[63]....
        /*11ac*/ 	.word	0x000172c0


	//   ....[64]....
        /*11b0*/ 	.word	0x00017330


	//   ....[65]....
        /*11b4*/ 	.word	0x000173a0


	//   ....[66]....
        /*11b8*/ 	.word	0x00017410


	//   ....[67]....
        /*11bc*/ 	.word	0x00017470


	//   ....[68]....
        /*11c0*/ 	.word	0x000174e0


	//   ....[69]....
        /*11c4*/ 	.word	0x00017550


	//   ....[70]....
        /*11c8*/ 	.word	0x000175c0


	//   ....[71]....
        /*11cc*/ 	.word	0x00017620


	//   ....[72]....
        /*11d0*/ 	.word	0x00017690


	//   ....[73]....
        /*11d4*/ 	.word	0x00017700


	//   ....[74]....
        /*11d8*/ 	.word	0x00017770


	//   ....[75]....
        /*11dc*/ 	.word	0x000177d0


	//   ....[76]....
        /*11e0*/ 	.word	0x00017840


	//   ....[77]....
        /*11e4*/ 	.word	0x000178b0


	//   ....[78]....
        /*11e8*/ 	.word	0x00017920


	//   ....[79]....
        /*11ec*/ 	.word	0x00017980


	//   ....[80]....
        /*11f0*/ 	.word	0x000179f0


	//   ....[81]....
        /*11f4*/ 	.word	0x00017a60


	//   ....[82]....
        /*11f8*/ 	.word	0x00017ad0


	//   ....[83]....
        /*11fc*/ 	.word	0x00017b30


	//   ....[84]....
        /*1200*/ 	.word	0x00017ba0


	//   ....[85]....
        /*1204*/ 	.word	0x00017c10


	//   ....[86]....
        /*1208*/ 	.word	0x00017c80


	//   ....[87]....
        /*120c*/ 	.word	0x00017ce0


	//   ....[88]....
        /*1210*/ 	.word	0x00017d50


	//   ....[89]....
        /*1214*/ 	.word	0x00017dc0


	//   ....[90]....
        /*1218*/ 	.word	0x00017e30


	//   ....[91]....
        /*121c*/ 	.word	0x00017e90


	//   ....[92]....
        /*1220*/ 	.word	0x00017f00


	//   ....[93]....
        /*1224*/ 	.word	0x00017f70


	//   ....[94]....
        /*1228*/ 	.word	0x00017fe0


	//   ....[95]....
        /*122c*/ 	.word	0x00018040


	//   ....[96]....
        /*1230*/ 	.word	0x000180b0


	//   ....[97]....
        /*1234*/ 	.word	0x00018120


	//   ....[98]....
        /*1238*/ 	.word	0x00018190


	//   ....[99]....
        /*123c*/ 	.word	0x000181f0


	//   ....[100]....
        /*1240*/ 	.word	0x00018260


	//   ....[101]....
        /*1244*/ 	.word	0x000182d0


	//   ....[102]....
        /*1248*/ 	.word	0x00018320


	//   ....[103]....
        /*124c*/ 	.word	0x00018360


	//   ....[104]....
        /*1250*/ 	.word	0x000183b0


	//   ....[105]....
        /*1254*/ 	.word	0x00018400


	//   ....[106]....
        /*1258*/ 	.word	0x00018450


	//   ....[107]....
        /*125c*/ 	.word	0x000184c0


	//   ....[108]....
        /*1260*/ 	.word	0x00018510


	//   ....[109]....
        /*1264*/ 	.word	0x00018560


	//   ....[110]....
        /*1268*/ 	.word	0x000185b0


	//   ....[111]....
        /*126c*/ 	.word	0x00018600


	//   ....[112]....
        /*1270*/ 	.word	0x00018650


	//   ....[113]....
        /*1274*/ 	.word	0x000186c0


	//   ....[114]....
        /*1278*/ 	.word	0x00018710


	//   ....[115]....
        /*127c*/ 	.word	0x00018780


	//   ....[116]....
        /*1280*/ 	.word	0x000187e0


	//   ....[117]....
        /*1284*/ 	.word	0x00018850


	//----- nvinfo : EIATTR_EXIT_INSTR_OFFSETS
	.align		4
.L_548:
        /*1288*/ 	.byte	0x04, 0x1c
        /*128a*/ 	.short	(.L_550 - .L_549)


	//   ....[0]....
.L_549:
        /*128c*/ 	.word	0x000010d0


	//   ....[1]....
        /*1290*/ 	.word	0x00012950


	//----- nvinfo : EIATTR_MAX_THREADS
	.align		4
.L_550:
        /*1294*/ 	.byte	0x04, 0x05
        /*1296*/ 	.short	(.L_552 - .L_551)
.L_551:
        /*1298*/ 	.word	0x00000080
        /*129c*/ 	.word	0x00000001
        /*12a0*/ 	.word	0x00000001


	//----- nvinfo : EIATTR_CRS_STACK_SIZE
	.align		4
.L_552:
        /*12a4*/ 	.byte	0x04, 0x1e
        /*12a6*/ 	.short	(.L_554 - .L_553)
.L_553:
        /*12a8*/ 	.word	0x00000000
.L_554:


//--------------------- .nv.info._ZN7cutlass13device_kernelIN5flash19enable_sm80_to_sm89INS1_16FlashAttnFwdSm80INS1_25CollectiveMainloopFwdSm80ILi4ELi1ELb0EN4cute5tupleIJNS5_1CILi128EEENS7_ILi80EEENS7_ILi64EEEEEELi64ENS_10bfloat16_tEfNS_4arch4Sm80ELb1ELb0ELb0ELb1ELb1ELb1ELb1ELb1EEENS1_21CollectiveEpilogueFwdINS6_IJS8_SA_S9_EEENS6_IJNS7_ILi1EEESI_SI_EEESC_SE_Li128ELb1ELb1ELb1ELb0EEENS1_36VarlenDynamicPersistentTileSchedulerILi128ELi80ELi128ELi128ELb1ELb1ELb0ELb1ELb1ELb1EEEEEEEEEvNT_6ParamsE --------------------------
	.section	.nv.info._ZN7cutlass13device_kernelIN5flash19enable_sm80_to_sm89INS1_16FlashAttnFwdSm80INS1_25CollectiveMainloopFwdSm80ILi4ELi1ELb0EN4cute5tupleIJNS5_1CILi128EEENS7_ILi80EEENS7_ILi64EEEEEELi64ENS_10bfloat16_tEfNS_4arch4Sm80ELb1ELb0ELb0ELb1ELb1ELb1ELb1ELb1EEENS1_21CollectiveEpilogueFwdINS6_IJS8_SA_S9_EEENS6_IJNS7_ILi1EEESI_SI_EEESC_SE_Li128ELb1ELb1ELb1ELb0EEENS1_36VarlenDynamicPersistentTileSchedulerILi128ELi80ELi128ELi128ELb1ELb1ELb0ELb1ELb1ELb1EEEEEEEEEvNT_6ParamsE,"",@"SHT_CUDA_INFO"
	.sectionflags	@""
	.align	4


	//----- nvinfo : EIATTR_CUDA_API_VERSION
	.align		4
        /*0000*/ 	.byte	0x04, 0x37
        /*0002*/ 	.short	(.L_556 - .L_555)
.L_555:
        /*0004*/ 	.word	0x00000082


	//----- nvinfo : EIATTR_SW2861232_WAR
	.align		4
.L_556:
        /*0008*/ 	.byte	0x01, 0x35
	.zero		2


	//----- nvinfo : EIATTR_PARAM_CBANK
	.align		4
        /*000c*/ 	.byte	0x04, 0x0a
        /*000e*/ 	.short	(.L_558 - .L_557)
	.align		4
.L_557:
        /*0010*/ 	.word	index@(.nv.constant0._ZN7cutlass13device_kernelIN5flash19enable_sm80_to_sm89INS1_16FlashAttnFwdSm80INS1_25CollectiveMainloopFwdSm80ILi4ELi1ELb0EN4cute5tupleIJNS5_1CILi128EEENS7_ILi80EEENS7_ILi64EEEEEELi64ENS_10bfloat16_tEfNS_4arch4Sm80ELb1ELb0ELb0ELb1ELb1ELb1ELb1ELb1EEENS1_21CollectiveEpilogueFwdINS6_IJS8_SA_S9_EEENS6_IJNS7_ILi1EEESI_SI_EEESC_SE_Li128ELb1ELb1ELb1ELb0EEENS1_36VarlenDynamicPersistentTileSchedulerILi128ELi80ELi128ELi128ELb1ELb1ELb0ELb1ELb1ELb1EEEEEEEEEvNT_6ParamsE)
        /*0014*/ 	.short	0x0160
        /*0016*/ 	.short	0x0438


	//----- nvinfo : EIATTR_CBANK_PARAM_SIZE
	.align		4
.L_558:
        /*0018*/ 	.byte	0x03, 0x19
        /*001a*/ 	.short	0x0438


	//----- nvinfo : EIATTR_KPARAM_INFO
	.align		4
        /*001c*/ 	.byte	0x04, 0x17
        /*001e*/ 	.short	(.L_560 - .L_559)
.L_559:
        /*0020*/ 	.word	0x00000000
        /*0024*/ 	.short	0x0000
        /*0026*/ 	.short	0x0000
        /*0028*/ 	.byte	0x00, 0xf0, 0xe1, 0x10


	//----- nvinfo : EIATTR_MAXREG_COUNT
	.align		4
.L_560:
        /*002c*/ 	.byte	0x03, 0x1b
        /*002e*/ 	.short	0x00ff


	//----- nvinfo : EIATTR_NUM_BARRIERS
	.align		4
        /*0030*/ 	.byte	0x02, 0x4c
        /*0032*/ 	.byte	0x06
	.zero		1


	//----- nvinfo : EIATTR_ANNOTATIONS
	.align		4
        /*0034*/ 	.byte	0x04, 0x55
        /*0036*/ 	.short	(.L_562 - .L_561)


	//   ....[0]....
.L_561:
        /* <DEDUP_REMOVED lines=133> */


	//----- nvinfo : EIATTR_MERCURY_ISA_VERSION
	.align		4
.L_562:
        /*0878*/ 	.byte	0x03, 0x5f
        /*087a*/ 	.short	0x0000


	//----- nvinfo : EIATTR_INT_WARP_WIDE_INSTR_OFFSETS
	.align		4
        /*087c*/ 	.byte	0x04, 0x31
        /*087e*/ 	.short	(.L_564 - .L_563)


	//   ....[0]....
.L_563:
        /*0880*/ 	.word	0x00019970


	//   ....[1]....
        /*0884*/ 	.word	0x000199f0


	//----- nvinfo : EIATTR_COOP_GROUP_MASK_REGIDS
	.align		4
.L_564:
        /*0888*/ 	.byte	0x04, 0x29
        /*088a*/ 	.short	(.L_566 - .L_565)


	//   ....[0]....
.L_565:
        /*088c*/ 	.word	0xffffffff


	//   ....[1]....
        /*0890*/ 	.word	0xffffffff


	//   ....[2]....
        /*0894*/ 	.word	0xffffffff


	//   ....[3]....
        /*0898*/ 	.word	0xffffffff


	//   ....[4]....
        /*089c*/ 	.word	0xffffffff


	//   ....[5]....
        /*08a0*/ 	.word	0xffffffff


	//   ....[6]....
        /*08a4*/ 	.word	0xffffffff


	//   ....[7]....
        /*08a8*/ 	.word	0xffffffff


	//   ....[8]....
        /*08ac*/ 	.word	0xffffffff


	//   ....[9]....
        /*08b0*/ 	.word	0xffffffff


	//   ....[10]....
        /*08b4*/ 	.word	0xffffffff


	//   ....[11]....
        /*08b8*/ 	.word	0xffffffff


	//   ....[12]....
        /*08bc*/ 	.word	0xffffffff


	//   ....[13]....
        /*08c0*/ 	.word	0xffffffff


	//   ....[14]....
        /*08c4*/ 	.word	0xffffffff


	//   ....[15]....
        /*08c8*/ 	.word	0xffffffff


	//   ....[16]....
        /*08cc*/ 	.word	0xffffffff


	//   ....[17]....
        /*08d0*/ 	.word	0xffffffff


	//   ....[18]....
        /*08d4*/ 	.word	0xffffffff


	//   ....[19]....
        /*08d8*/ 	.word	0xffffffff


	//   ....[20]....
        /*08dc*/ 	.word	0xffffffff


	//   ....[21]....
        /*08e0*/ 	.word	0xffffffff


	//   ....[22]....
        /*08e4*/ 	.word	0xffffffff


	//   ....[23]....
        /*08e8*/ 	.word	0xffffffff


	//   ....[24]....
        /*08ec*/ 	.word	0xffffffff


	//   ....[25]....
        /*08f0*/ 	.word	0xffffffff


	//   ....[26]....
        /*08f4*/ 	.word	0xffffffff


	//   ....[27]....
        /*08f8*/ 	.word	0xffffffff


	//   ....[28]....
        /*08fc*/ 	.word	0xffffffff


	//   ....[29]....
        /*0900*/ 	.word	0xffffffff


	//   ....[30]....
        /*0904*/ 	.word	0xffffffff


	//   ....[31]....
        /*0908*/ 	.word	0xffffffff


	//   ....[32]....
        /*090c*/ 	.word	0xffffffff


	//   ....[33]....
        /*0910*/ 	.word	0xffffffff


	//   ....[34]....
        /*0914*/ 	.word	0xffffffff


	//   ....[35]....
        /*0918*/ 	.word	0xffffffff


	//   ....[36]....
        /*091c*/ 	.word	0xffffffff


	//   ....[37]....
        /*0920*/ 	.word	0xffffffff


	//   ....[38]....
        /*0924*/ 	.word	0xffffffff


	//   ....[39]....
        /*0928*/ 	.word	0xffffffff


	//   ....[40]....
        /*092c*/ 	.word	0xffffffff


	//   ....[41]....
        /*0930*/ 	.word	0xffffffff


	//   ....[42]....
        /*0934*/ 	.word	0xffffffff


	//   ....[43]....
        /*0938*/ 	.word	0xffffffff


	//   ....[44]....
        /*093c*/ 	.word	0xffffffff


	//   ....[45]....
        /*0940*/ 	.word	0xffffffff


	//   ....[46]....
        /*0944*/ 	.word	0xffffffff


	//   ....[47]....
        /*0948*/ 	.word	0xffffffff


	//   ....[48]....
        /*094c*/ 	.word	0xffffffff


	//   ....[49]....
        /*0950*/ 	.word	0xffffffff


	//   ....[50]....
        /*0954*/ 	.word	0xffffffff


	//   ....[51]....
        /*0958*/ 	.word	0xffffffff


	//   ....[52]....
        /*095c*/ 	.word	0xffffffff


	//   ....[53]....
        /*0960*/ 	.word	0xffffffff


	//   ....[54]....
        /*0964*/ 	.word	0xffffffff


	//   ....[55]....
        /*0968*/ 	.word	0xffffffff


	//   ....[56]....
        /*096c*/ 	.word	0xffffffff


	//   ....[57]....
        /*0970*/ 	.word	0xffffffff


	//   ....[58]....
        /*0974*/ 	.word	0xffffffff


	//   ....[59]....
        /*0978*/ 	.word	0xffffffff


	//   ....[60]....
        /*097c*/ 	.word	0xffffffff


	//   ....[61]....
        /*0980*/ 	.word	0xffffffff


	//   ....[62]....
        /*0984*/ 	.word	0xffffffff


	//   ....[63]....
        /*0988*/ 	.word	0xffffffff


	//   ....[64]....
        /*098c*/ 	.word	0xffffffff


	//   ....[65]....
        /*0990*/ 	.word	0xffffffff


	//   ....[66]....
        /*0994*/ 	.word	0xffffffff


	//   ....[67]....
        /*0998*/ 	.word	0xffffffff


	//   ....[68]....
        /*099c*/ 	.word	0xffffffff


	//   ....[69]....
        /*09a0*/ 	.word	0xffffffff


	//   ....[70]....
        /*09a4*/ 	.word	0xffffffff


	//   ....[71]....
        /*09a8*/ 	.word	0xffffffff


	//   ....[72]....
        /*09ac*/ 	.word	0xffffffff


	//   ....[73]....
        /*09b0*/ 	.word	0xffffffff


	//   ....[74]....
        /*09b4*/ 	.word	0xffffffff


	//   ....[75]....
        /*09b8*/ 	.word	0xffffffff


	//   ....[76]....
        /*09bc*/ 	.word	0xffffffff


	//   ....[77]....
        /*09c0*/ 	.word	0xffffffff


	//   ....[78]....
        /*09c4*/ 	.word	0xffffffff


	//   ....[79]....
        /*09c8*/ 	.word	0xffffffff


	//   ....[80]....
        /*09cc*/ 	.word	0xffffffff


	//   ....[81]....
        /*09d0*/ 	.word	0xffffffff


	//   ....[82]....
        /*09d4*/ 	.word	0xffffffff


	//   ....[83]....
        /*09d8*/ 	.word	0xffffffff


	//   ....[84]....
        /*09dc*/ 	.word	0xffffffff


	//   ....[85]....
        /*09e0*/ 	.word	0xffffffff


	//   ....[86]....
        /*09e4*/ 	.word	0xffffffff


	//   ....[87]....
        /*09e8*/ 	.word	0xffffffff


	//   ....[88]....
        /*09ec*/ 	.word	0xffffffff


	//   ....[89]....
        /*09f0*/ 	.word	0xffffffff


	//   ....[90]....
        /*09f4*/ 	.word	0xffffffff


	//   ....[91]....
        /*09f8*/ 	.word	0xffffffff


	//   ....[92]....
        /*09fc*/ 	.word	0xffffffff


	//   ....[93]....
        /*0a00*/ 	.word	0xffffffff


	//   ....[94]....
        /*0a04*/ 	.word	0xffffffff


	//   ....[95]....
        /*0a08*/ 	.word	0xffffffff


	//   ....[96]....
        /*0a0c*/ 	.word	0xffffffff


	//   ....[97]....
        /*0a10*/ 	.word	0xffffffff


	//   ....[98]....
        /*0a14*/ 	.word	0xffffffff


	//   ....[99]....
        /*0a18*/ 	.word	0xffffffff


	//   ....[100]....
        /*0a1c*/ 	.word	0xffffffff


	//   ....[101]....
        /*0a20*/ 	.word	0xffffffff


	//   ....[102]....
        /*0a24*/ 	.word	0xffffffff


	//   ....[103]....
        /*0a28*/ 	.word	0xffffffff


	//   ....[104]....
        /*0a2c*/ 	.word	0xffffffff


	//   ....[105]....
        /*0a30*/ 	.word	0xffffffff


	//   ....[106]....
        /*0a34*/ 	.word	0xffffffff


	//   ....[107]....
        /*0a38*/ 	.word	0xffffffff


	//   ....[108]....
        /*0a3c*/ 	.word	0xffffffff


	//   ....[109]....
        /*0a40*/ 	.word	0xffffffff


	//   ....[110]....
        /*0a44*/ 	.word	0xffffffff


	//   ....[111]....
        /*0a48*/ 	.word	0xffffffff


	//   ....[112]....
        /*0a4c*/ 	.word	0xffffffff


	//   ....[113]....
        /*0a50*/ 	.word	0xffffffff


	//   ....[114]....
        /*0a54*/ 	.word	0xffffffff


	//   ....[115]....
        /*0a58*/ 	.word	0xffffffff


	//   ....[116]....
        /*0a5c*/ 	.word	0xffffffff


	//   ....[117]....
        /*0a60*/ 	.word	0xffffffff


	//   ....[118]....
        /*0a64*/ 	.word	0xffffffff


	//   ....[119]....
        /*0a68*/ 	.word	0xffffffff


	//   ....[120]....
        /*0a6c*/ 	.word	0xffffffff


	//   ....[121]....
        /*0a70*/ 	.word	0xffffffff


	//   ....[122]....
        /*0a74*/ 	.word	0xffffffff


	//   ....[123]....
        /*0a78*/ 	.word	0xffffffff


	//   ....[124]....
        /*0a7c*/ 	.word	0xffffffff


	//   ....[125]....
        /*0a80*/ 	.word	0xffffffff


	//   ....[126]....
        /*0a84*/ 	.word	0xffffffff


	//   ....[127]....
        /*0a88*/ 	.word	0xffffffff


	//   ....[128]....
        /*0a8c*/ 	.word	0xffffffff


	//   ....[129]....
        /*0a90*/ 	.word	0xffffffff


	//   ....[130]....
        /*0a94*/ 	.word	0xffffffff


	//   ....[131]....
        /*0a98*/ 	.word	0xffffffff


	//   ....[132]....
        /*0a9c*/ 	.word	0xffffffff


	//   ....[133]....
        /*0aa0*/ 	.word	0xffffffff


	//   ....[134]....
        /*0aa4*/ 	.word	0xffffffff


	//   ....[135]....
        /*0aa8*/ 	.word	0xffffffff


	//   ....[136]....
        /*0aac*/ 	.word	0xffffffff


	//   ....[137]....
        /*0ab0*/ 	.word	0xffffffff


	//   ....[138]....
        /*0ab4*/ 	.word	0xffffffff


	//   ....[139]....
        /*0ab8*/ 	.word	0xffffffff


	//   ....[140]....
        /*0abc*/ 	.word	0xffffffff


	//   ....[141]....
        /*0ac0*/ 	.word	0xffffffff


	//   ....[142]....
        /*0ac4*/ 	.word	0xffffffff


	//   ....[143]....
        /*0ac8*/ 	.word	0xffffffff


	//   ....[144]....
        /*0acc*/ 	.word	0xffffffff


	//   ....[145]....
        /*0ad0*/ 	.word	0xffffffff


	//   ....[146]....
        /*0ad4*/ 	.word	0xffffffff


	//   ....[147]....
        /*0ad8*/ 	.word	0xffffffff


	//   ....[148]....
        /*0adc*/ 	.word	0xffffffff


	//   ....[149]....
        /*0ae0*/ 	.word	0xffffffff


	//   ....[150]....
        /*0ae4*/ 	.word	0xffffffff


	//   ....[151]....
        /*0ae8*/ 	.word	0xffffffff


	//   ....[152]....
        /*0aec*/ 	.word	0xffffffff


	//   ....[153]....
        /*0af0*/ 	.word	0xffffffff


	//   ....[154]....
        /*0af4*/ 	.word	0xffffffff


	//   ....[155]....
        /*0af8*/ 	.word	0xffffffff


	//   ....[156]....
        /*0afc*/ 	.word	0xffffffff


	//   ....[157]....
        /*0b00*/ 	.word	0xffffffff


	//   ....[158]....
        /*0b04*/ 	.word	0xffffffff


	//   ....[159]....
        /*0b08*/ 	.word	0xffffffff


	//   ....[160]....
        /*0b0c*/ 	.word	0xffffffff


	//   ....[161]....
        /*0b10*/ 	.word	0xffffffff


	//   ....[162]....
        /*0b14*/ 	.word	0xffffffff


	//   ....[163]....
        /*0b18*/ 	.word	0xffffffff


	//   ....[164]....
        /*0b1c*/ 	.word	0xffffffff


	//   ....[165]....
        /*0b20*/ 	.word	0xffffffff


	//   ....[166]....
        /*0b24*/ 	.word	0xffffffff


	//   ....[167]....
        /*0b28*/ 	.word	0xffffffff


	//   ....[168]....
        /*0b2c*/ 	.word	0xffffffff


	//   ....[169]....
        /*0b30*/ 	.word	0xffffffff


	//   ....[170]....
        /*0b34*/ 	.word	0xffffffff


	//   ....[171]....
        /*0b38*/ 	.word	0xffffffff


	//   ....[172]....
        /*0b3c*/ 	.word	0xffffffff


	//   ....[173]....
        /*0b40*/ 	.word	0xffffffff


	//   ....[174]....
        /*0b44*/ 	.word	0xffffffff


	//   ....[175]....
        /*0b48*/ 	.word	0xffffffff


	//   ....[176]....
        /*0b4c*/ 	.word	0xffffffff


	//   ....[177]....
        /*0b50*/ 	.word	0xffffffff


	//   ....[178]....
        /*0b54*/ 	.word	0xffffffff


	//   ....[179]....
        /*0b58*/ 	.word	0xffffffff


	//   ....[180]....
        /*0b5c*/ 	.word	0xffffffff


	//   ....[181]....
        /*0b60*/ 	.word	0xffffffff


	//   ....[182]....
        /*0b64*/ 	.word	0xffffffff


	//   ....[183]....
        /*0b68*/ 	.word	0xffffffff


	//   ....[184]....
        /*0b6c*/ 	.word	0xffffffff


	//   ....[185]....
        /*0b70*/ 	.word	0xffffffff


	//   ....[186]....
        /*0b74*/ 	.word	0xffffffff


	//   ....[187]....
        /*0b78*/ 	.word	0xffffffff


	//   ....[188]....
        /*0b7c*/ 	.word	0xffffffff


	//   ....[189]....
        /*0b80*/ 	.word	0xffffffff


	//   ....[190]....
        /*0b84*/ 	.word	0xffffffff


	//   ....[191]....
        /*0b88*/ 	.word	0xffffffff


	//   ....[192]....
        /*0b8c*/ 	.word	0xffffffff


	//   ....[193]....
        /*0b90*/ 	.word	0xffffffff


	//   ....[194]....
        /*0b94*/ 	.word	0xffffffff


	//   ....[195]....
        /*0b98*/ 	.word	0xffffffff


	//   ....[196]....
        /*0b9c*/ 	.word	0xffffffff


	//   ....[197]....
        /*0ba0*/ 	.word	0xffffffff


	//   ....[198]....
        /*0ba4*/ 	.word	0xffffffff


	//   ....[199]....
        /*0ba8*/ 	.word	0xffffffff


	//   ....[200]....
        /*0bac*/ 	.word	0xffffffff


	//   ....[201]....
        /*0bb0*/ 	.word	0xffffffff


	//   ....[202]....
        /*0bb4*/ 	.word	0xffffffff


	//   ....[203]....
        /*0bb8*/ 	.word	0xffffffff


	//   ....[204]....
        /*0bbc*/ 	.word	0xffffffff


	//   ....[205]....
        /*0bc0*/ 	.word	0xffffffff


	//   ....[206]....
        /*0bc4*/ 	.word	0xffffffff


	//   ....[207]....
        /*0bc8*/ 	.word	0xffffffff


	//   ....[208]....
        /*0bcc*/ 	.word	0xffffffff


	//   ....[209]....
        /*0bd0*/ 	.word	0xffffffff


	//   ....[210]....
        /*0bd4*/ 	.word	0xffffffff


	//   ....[211]....
        /*0bd8*/ 	.word	0xffffffff


	//   ....[212]....
        /*0bdc*/ 	.word	0xffffffff


	//   ....[213]....
        /*0be0*/ 	.word	0xffffffff


	//   ....[214]....
        /*0be4*/ 	.word	0xffffffff


	//   ....[215]....
        /*0be8*/ 	.word	0xffffffff


	//   ....[216]....
        /*0bec*/ 	.word	0xffffffff


	//   ....[217]....
        /*0bf0*/ 	.word	0xffffffff


	//   ....[218]....
        /*0bf4*/ 	.word	0xffffffff


	//   ....[219]....
        /*0bf8*/ 	.word	0xffffffff


	//   ....[220]....
        /*0bfc*/ 	.word	0xffffffff


	//   ....[221]....
        /*0c00*/ 	.word	0xffffffff


	//   ....[222]....
        /*0c04*/ 	.word	0xffffffff


	//   ....[223]....
        /*0c08*/ 	.word	0xffffffff


	//   ....[224]....
        /*0c0c*/ 	.word	0xffffffff


	//   ....[225]....
        /*0c10*/ 	.word	0xffffffff


	//   ....[226]....
        /*0c14*/ 	.word	0xffffffff


	//   ....[227]....
        /*0c18*/ 	.word	0xffffffff


	//   ....[228]....
        /*0c1c*/ 	.word	0xffffffff


	//   ....[229]....
        /*0c20*/ 	.word	0xffffffff


	//   ....[230]....
        /*0c24*/ 	.word	0xffffffff


	//   ....[231]....
        /*0c28*/ 	.word	0xffffffff


	//   ....[232]....
        /*0c2c*/ 	.word	0xffffffff


	//   ....[233]....
        /*0c30*/ 	.word	0xffffffff


	//   ....[234]....
        /*0c34*/ 	.word	0xffffffff


	//   ....[235]....
        /*0c38*/ 	.word	0xffffffff


	//   ....[236]....
        /*0c3c*/ 	.word	0xffffffff


	//   ....[237]....
        /*0c40*/ 	.word	0xffffffff


	//   ....[238]....
        /*0c44*/ 	.word	0xffffffff


	//   ....[239]....
        /*0c48*/ 	.word	0xffffffff


	//   ....[240]....
        /*0c4c*/ 	.word	0xffffffff


	//   ....[241]....
        /*0c50*/ 	.word	0xffffffff


	//   ....[242]....
        /*0c54*/ 	.word	0xffffffff


	//   ....[243]....
        /*0c58*/ 	.word	0xffffffff


	//   ....[244]....
        /*0c5c*/ 	.word	0xffffffff


	//   ....[245]....
        /*0c60*/ 	.word	0xffffffff


	//   ....[246]....
        /*0c64*/ 	.word	0xffffffff


	//   ....[247]....
        /*0c68*/ 	.word	0xffffffff


	//   ....[248]....
        /*0c6c*/ 	.word	0xffffffff


	//   ....[249]....
        /*0c70*/ 	.word	0xffffffff


	//   ....[250]....
        /*0c74*/ 	.word	0xffffffff


	//   ....[251]....
        /*0c78*/ 	.word	0xffffffff


	//   ....[252]....
        /*0c7c*/ 	.word	0xffffffff


	//   ....[253]....
        /*0c80*/ 	.word	0xffffffff


	//   ....[254]....
        /*0c84*/ 	.word	0xffffffff


	//   ....[255]....
        /*0c88*/ 	.word	0xffffffff


	//   ....[0]....
        /*0c8c*/ 	.word	0xffffffff


	//   ....[1]....
        /*0c90*/ 	.word	0xffffffff


	//   ....[2]....
        /*0c94*/ 	.word	0xffffffff


	//   ....[3]....
        /*0c98*/ 	.word	0xffffffff


	//   ....[4]....
        /*0c9c*/ 	.word	0xffffffff


	//   ....[5]....
        /*0ca0*/ 	.word	0xffffffff


	//   ....[6]....
        /*0ca4*/ 	.word	0xffffffff


	//   ....[7]....
        /*0ca8*/ 	.word	0xffffffff


	//   ....[8]....
        /*0cac*/ 	.word	0xffffffff


	//   ....[9]....
        /*0cb0*/ 	.word	0xffffffff


	//   ....[10]....
        /*0cb4*/ 	.word	0xffffffff


	//   ....[11]....
        /*0cb8*/ 	.word	0xffffffff


	//   ....[12]....
        /*0cbc*/ 	.word	0xffffffff


	//   ....[13]....
        /*0cc0*/ 	.word	0xffffffff


	//   ....[14]....
        /*0cc4*/ 	.word	0xffffffff


	//   ....[15]....
        /*0cc8*/ 	.word	0xffffffff


	//   ....[16]....
        /*0ccc*/ 	.word	0xffffffff


	//   ....[17]....
        /*0cd0*/ 	.word	0xffffffff


	//   ....[18]....
        /*0cd4*/ 	.word	0xffffffff


	//   ....[19]....
        /*0cd8*/ 	.word	0xffffffff


	//   ....[20]....
        /*0cdc*/ 	.word	0xffffffff


	//   ....[21]....
        /*0ce0*/ 	.word	0xffffffff


	//   ....[22]....
        /*0ce4*/ 	.word	0xffffffff


	//   ....[23]....
        /*0ce8*/ 	.word	0xffffffff


	//   ....[24]....
        /*0cec*/ 	.word	0xffffffff


	//   ....[25]....
        /*0cf0*/ 	.word	0xffffffff


	//   ....[26]....
        /*0cf4*/ 	.word	0xffffffff


	//   ....[27]....
        /*0cf8*/ 	.word	0xffffffff


	//   ....[28]....
        /*0cfc*/ 	.word	0xffffffff


	//   ....[29]....
        /*0d00*/ 	.word	0xffffffff


	//   ....[30]....
        /*0d04*/ 	.word	0xffffffff


	//   ....[31]....
        /*0d08*/ 	.word	0xffffffff


	//   ....[32]....
        /*0d0c*/ 	.word	0xffffffff


	//   ....[33]....
        /*0d10*/ 	.word	0xffffffff


	//   ....[34]....
        /*0d14*/ 	.word	0xffffffff


	//   ....[35]....
        /*0d18*/ 	.word	0xffffffff


	//   ....[36]....
        /*0d1c*/ 	.word	0xffffffff


	//   ....[37]....
        /*0d20*/ 	.word	0xffffffff


	//   ....[38]....
        /*0d24*/ 	.word	0xffffffff


	//   ....[39]....
        /*0d28*/ 	.word	0xffffffff


	//   ....[40]....
        /*0d2c*/ 	.word	0xffffffff


	//   ....[41]....
        /*0d30*/ 	.word	0xffffffff


	//   ....[42]....
        /*0d34*/ 	.word	0xffffffff


	//   ....[43]....
        /*0d38*/ 	.word	0xffffffff


	//   ....[44]....
        /*0d3c*/ 	.word	0xffffffff


	//   ....[45]....
        /*0d40*/ 	.word	0xffffffff


	//   ....[46]....
        /*0d44*/ 	.word	0xffffffff


	//   ....[47]....
        /*0d48*/ 	.word	0xffffffff


	//   ....[48]....
        /*0d4c*/ 	.word	0xffffffff


	//   ....[49]....
        /*0d50*/ 	.word	0xffffffff


	//   ....[50]....
        /*0d54*/ 	.word	0xffffffff


	//   ....[51]....
        /*0d58*/ 	.word	0xffffffff


	//   ....[52]....
        /*0d5c*/ 	.word	0xffffffff


	//   ....[53]....
        /*0d60*/ 	.word	0xffffffff


	//   ....[54]....
        /*0d64*/ 	.word	0xffffffff


	//   ....[55]....
        /*0d68*/ 	.word	0xffffffff


	//   ....[56]....
        /*0d6c*/ 	.word	0xffffffff


	//   ....[57]....
        /*0d70*/ 	.word	0xffffffff


	//   ....[58]....
        /*0d74*/ 	.word	0xffffffff


	//   ....[59]....
        /*0d78*/ 	.word	0xffffffff


	//   ....[60]....
        /*0d7c*/ 	.word	0xffffffff


	//   ....[61]....
        /*0d80*/ 	.word	0xffffffff


	//   ....[62]....
        /*0d84*/ 	.word	0xffffffff


	//   ....[63]....
        /*0d88*/ 	.word	0xffffffff


	//   ....[64]....
        /*0d8c*/ 	.word	0xffffffff


	//   ....[65]....
        /*0d90*/ 	.word	0xffffffff


	//   ....[66]....
        /*0d94*/ 	.word	0xffffffff


	//   ....[67]....
        /*0d98*/ 	.word	0xffffffff


	//   ....[68]....
        /*0d9c*/ 	.word	0xffffffff


	//   ....[69]....
        /*0da0*/ 	.word	0xffffffff


	//   ....[70]....
        /*0da4*/ 	.word	0xffffffff


	//   ....[71]....
        /*0da8*/ 	.word	0xffffffff


	//   ....[72]....
        /*0dac*/ 	.word	0xffffffff


	//   ....[73]....
        /*0db0*/ 	.word	0xffffffff


	//   ....[74]....
        /*0db4*/ 	.word	0xffffffff


	//   ....[75]....
        /*0db8*/ 	.word	0xffffffff


	//   ....[76]....
        /*0dbc*/ 	.word	0xffffffff


	//   ....[77]....
        /*0dc0*/ 	.word	0xffffffff


	//   ....[78]....
        /*0dc4*/ 	.word	0xffffffff


	//   ....[79]....
        /*0dc8*/ 	.word	0xffffffff


	//   ....[80]....
        /*0dcc*/ 	.word	0xffffffff


	//   ....[81]....
        /*0dd0*/ 	.word	0xffffffff


	//   ....[82]....
        /*0dd4*/ 	.word	0xffffffff


	//   ....[83]....
        /*0dd8*/ 	.word	0xffffffff


	//   ....[84]....
        /*0ddc*/ 	.word	0xffffffff


	//   ....[85]....
        /*0de0*/ 	.word	0xffffffff


	//   ....[86]....
        /*0de4*/ 	.word	0xffffffff


	//   ....[87]....
        /*0de8*/ 	.word	0xffffffff


	//   ....[88]....
        /*0dec*/ 	.word	0xffffffff


	//   ....[89]....
        /*0df0*/ 	.word	0xffffffff


	//   ....[90]....
        /*0df4*/ 	.word	0xffffffff


	//   ....[91]....
        /*0df8*/ 	.word	0xffffffff


	//   ....[92]....
        /*0dfc*/ 	.word	0xffffffff


	//   ....[93]....
        /*0e00*/ 	.word	0xffffffff


	//   ....[94]....
        /*0e04*/ 	.word	0xffffffff


	//   ....[95]....
        /*0e08*/ 	.word	0xffffffff


	//   ....[96]....
        /*0e0c*/ 	.word	0xffffffff


	//   ....[97]....
        /*0e10*/ 	.word	0xffffffff


	//   ....[98]....
        /*0e14*/ 	.word	0xffffffff


	//   ....[99]....
        /*0e18*/ 	.word	0xffffffff


	//   ....[100]....
        /*0e1c*/ 	.word	0xffffffff


	//   ....[101]....
        /*0e20*/ 	.word	0xffffffff


	//   ....[102]....
        /*0e24*/ 	.word	0xffffffff


	//   ....[103]....
        /*0e28*/ 	.word	0xffffffff


	//   ....[104]....
        /*0e2c*/ 	.word	0xffffffff


	//   ....[105]....
        /*0e30*/ 	.word	0xffffffff


	//   ....[106]....
        /*0e34*/ 	.word	0xffffffff


	//   ....[107]....
        /*0e38*/ 	.word	0xffffffff


	//   ....[108]....
        /*0e3c*/ 	.word	0xffffffff


	//   ....[109]....
        /*0e40*/ 	.word	0xffffffff


	//   ....[110]....
        /*0e44*/ 	.word	0xffffffff


	//   ....[111]....
        /*0e48*/ 	.word	0xffffffff


	//   ....[112]....
        /*0e4c*/ 	.word	0xffffffff


	//   ....[113]....
        /*0e50*/ 	.word	0xffffffff


	//   ....[114]....
        /*0e54*/ 	.word	0xffffffff


	//   ....[115]....
        /*0e58*/ 	.word	0xffffffff


	//   ....[116]....
        /*0e5c*/ 	.word	0xffffffff


	//   ....[117]....
        /*0e60*/ 	.word	0xffffffff


	//   ....[118]....
        /*0e64*/ 	.word	0xffffffff


	//   ....[119]....
        /*0e68*/ 	.word	0xffffffff


	//   ....[120]....
        /*0e6c*/ 	.word	0xffffffff


	//   ....[121]....
        /*0e70*/ 	.word	0xffffffff


	//   ....[122]....
        /*0e74*/ 	.word	0xffffffff


	//   ....[123]....
        /*0e78*/ 	.word	0xffffffff


	//   ....[124]....
        /*0e7c*/ 	.word	0xffffffff


	//   ....[125]....
        /*0e80*/ 	.word	0xffffffff


	//   ....[126]....
        /*0e84*/ 	.word	0xffffffff


	//   ....[127]....
        /*0e88*/ 	.word	0xffffffff


	//   ....[128]....
        /*0e8c*/ 	.word	0xffffffff


	//   ....[129]....
        /*0e90*/ 	.word	0xffffffff


	//   ....[130]....
        /*0e94*/ 	.word	0xffffffff


	//   ....[131]....
        /*0e98*/ 	.word	0xffffffff


	//   ....[132]....
        /*0e9c*/ 	.word	0xffffffff


	//   ....[133]....
        /*0ea0*/ 	.word	0xffffffff


	//   ....[134]....
        /*0ea4*/ 	.word	0xffffffff


	//   ....[135]....
        /*0ea8*/ 	.word	0xffffffff


	//   ....[136]....
        /*0eac*/ 	.word	0xffffffff


	//   ....[137]....
        /*0eb0*/ 	.word	0xffffffff


	//   ....[138]....
        /*0eb4*/ 	.word	0xffffffff


	//   ....[139]....
        /*0eb8*/ 	.word	0xffffffff


	//   ....[140]....
        /*0ebc*/ 	.word	0xffffffff


	//   ....[141]....
        /*0ec0*/ 	.word	0xffffffff


	//   ....[142]....
        /*0ec4*/ 	.word	0xffffffff


	//   ....[143]....
        /*0ec8*/ 	.word	0xffffffff


	//   ....[144]....
        /*0ecc*/ 	.word	0xffffffff


	//   ....[145]....
        /*0ed0*/ 	.word	0xffffffff


	//   ....[146]....
        /*0ed4*/ 	.word	0xffffffff


	//   ....[147]....
        /*0ed8*/ 	.word	0xffffffff


	//   ....[148]....
        /*0edc*/ 	.word	0xffffffff


	//   ....[149]....
        /*0ee0*/ 	.word	0xffffffff


	//   ....[150]....
        /*0ee4*/ 	.word	0xffffffff


	//   ....[151]....
        /*0ee8*/ 	.word	0xffffffff


	//   ....[152]....
        /*0eec*/ 	.word	0xffffffff


	//   ....[153]....
        /*0ef0*/ 	.word	0xffffffff


	//   ....[154]....
        /*0ef4*/ 	.word	0xffffffff


	//   ....[155]....
        /*0ef8*/ 	.word	0xffffffff


	//   ....[156]....
        /*0efc*/ 	.word	0xffffffff


	//   ....[157]....
        /*0f00*/ 	.word	0xffffffff


	//   ....[158]....
        /*0f04*/ 	.word	0xffffffff


	//   ....[159]....
        /*0f08*/ 	.word	0xffffffff


	//   ....[160]....
        /*0f0c*/ 	.word	0xffffffff


	//   ....[161]....
        /*0f10*/ 	.word	0xffffffff


	//   ....[162]....
        /*0f14*/ 	.word	0xffffffff


	//   ....[163]....
        /*0f18*/ 	.word	0xffffffff


	//   ....[164]....
        /*0f1c*/ 	.word	0xffffffff


	//   ....[165]....
        /*0f20*/ 	.word	0xffffffff


	//   ....[166]....
        /*0f24*/ 	.word	0xffffffff


	//   ....[167]....
        /*0f28*/ 	.word	0xffffffff


	//   ....[168]....
        /*0f2c*/ 	.word	0xffffffff


	//   ....[169]....
        /*0f30*/ 	.word	0xffffffff


	//   ....[170]....
        /*0f34*/ 	.word	0xffffffff


	//   ....[171]....
        /*0f38*/ 	.word	0xffffffff


	//   ....[172]....
        /*0f3c*/ 	.word	0xffffffff


	//   ....[173]....
        /*0f40*/ 	.word	0xffffffff


	//----- nvinfo : EIATTR_COOP_GROUP_INSTR_OFFSETS
	.align		4
.L_566:
        /*0f44*/ 	.byte	0x04, 0x28
        /*0f46*/ 	.short	(.L_568 - .L_567)


	//   ....[0]....
.L_567:
        /*0f48*/ 	.word	0x00000050


	//   ....[1]....
        /*0f4c*/ 	.word	0x00000200


	//   ....[2]....
        /*0f50*/ 	.word	0x00000230


	//   ....[3]....
        /*0f54*/ 	.word	0x00000260


	//   ....[4]....
        /*0f58*/ 	.word	0x00000290


	//   ....[5]....
        /*0f5c*/ 	.word	0x000002c0


	//   ....[6]....
        /*0f60*/ 	.word	0x000002f0


	//   ....[7]....
        /*0f64*/ 	.word	0x00000450


	//   ....[8]....
        /*0f68*/ 	.word	0x00000490


	//   ....[9]....
        /*0f6c*/ 	.word	0x000004c0


	//   ....[10]....
        /*0f70*/ 	.word	0x000004f0


	//   ....[11]....
        /*0f74*/ 	.word	0x00000520


	//   ....[12]....
        /*0f78*/ 	.word	0x00000550


	//   ....[13]....
        /*0f7c*/ 	.word	0x000005e0


	//   ....[14]....
        /*0f80*/ 	.word	0x00000630


	//   ....[15]....
        /*0f84*/ 	.word	0x00000650


	//   ....[16]....
        /*0f88*/ 	.word	0x000006b0


	//   ....[17]....
        /*0f8c*/ 	.word	0x00003f60


	//   ....[18]....
        /*0f90*/ 	.word	0x00003fb0


	//   ....[19]....
        /*0f94*/ 	.word	0x000047a0


	//   ....[20]....
        /*0f98*/ 	.word	0x000047c0


	//   ....[21]....
        /*0f9c*/ 	.word	0x00004f30


	//   ....[22]....
        /*0fa0*/ 	.word	0x00004f40


	//   ....[23]....
        /*0fa4*/ 	.word	0x000057a0


	//   ....[24]....
        /*0fa8*/ 	.word	0x000057d0


	//   ....[25]....
        /*0fac*/ 	.word	0x00006410


	//   ....[26]....
        /*0fb0*/ 	.word	0x00006440


	//   ....[27]....
        /*0fb4*/ 	.word	0x00006c00


	//   ....[28]....
        /*0fb8*/ 	.word	0x00006c20


	//   ....[29]....
        /*0fbc*/ 	.word	0x00007400


	//   ....[30]....
        /*0fc0*/ 	.word	0x00007430


	//   ....[31]....
        /*0fc4*/ 	.word	0x00007560


	//   ....[32]....
        /*0fc8*/ 	.word	0x00007590


	//   ....[33]....
        /*0fcc*/ 	.word	0x00007680


	//   ....[34]....
        /*0fd0*/ 	.word	0x000076a0


	//   ....[35]....
        /*0fd4*/ 	.word	0x00007c50


	//   ....[36]....
        /*0fd8*/ 	.word	0x00007c80


	//   ....[37]....
        /*0fdc*/ 	.word	0x00007de0


	//   ....[38]....
        /*0fe0*/ 	.word	0x00007e10


	//   ....[39]....
        /*0fe4*/ 	.word	0x00007f00


	//   ....[40]....
        /*0fe8*/ 	.word	0x00007f30


	//   ....[41]....
        /*0fec*/ 	.word	0x00008af0


	//   ....[42]....
        /*0ff0*/ 	.word	0x00008b10


	//   ....[43]....
        /*0ff4*/ 	.word	0x00008be0


	//   ....[44]....
        /*0ff8*/ 	.word	0x00008bf0


	//   ....[45]....
        /*0ffc*/ 	.word	0x00008cc0


	//   ....[46]....
        /*1000*/ 	.word	0x00008ce0


	//   ....[47]....
        /*1004*/ 	.word	0x00008db0


	//   ....[48]....
        /*1008*/ 	.word	0x00008dc0


	//   ....[49]....
        /*100c*/ 	.word	0x00008e90


	//   ....[50]....
        /*1010*/ 	.word	0x00008eb0


	//   ....[51]....
        /*1014*/ 	.word	0x00008f80


	//   ....[52]....
        /*1018*/ 	.word	0x00008f90


	//   ....[53]....
        /*101c*/ 	.word	0x00009060


	//   ....[54]....
        /*1020*/ 	.word	0x00009080


	//   ....[55]....
        /*1024*/ 	.word	0x00009150


	//   ....[56]....
        /*1028*/ 	.word	0x00009160


	//   ....[57]....
        /*102c*/ 	.word	0x000095d0


	//   ....[58]....
        /*1030*/ 	.word	0x000095e0


	//   ....[59]....
        /*1034*/ 	.word	0x000095f0


	//   ....[60]....
        /*1038*/ 	.word	0x00009600


	//   ....[61]....
        /*103c*/ 	.word	0x00009620


	//   ....[62]....
        /*1040*/ 	.word	0x00009630


	//   ....[63]....
        /*1044*/ 	.word	0x00009680


	//   ....[64]....
        /*1048*/ 	.word	0x000096b0


	//   ....[65]....
        /*104c*/ 	.word	0x000096c0


	//   ....[66]....
        /*1050*/ 	.word	0x00009730


	//   ....[67]....
        /*1054*/ 	.word	0x00009a90


	//   ....[68]....
        /*1058*/ 	.word	0x00009ab0


	//   ....[69]....
        /*105c*/ 	.word	0x00009ad0


	//   ....[70]....
        /*1060*/ 	.word	0x00009af0


	//   ....[71]....
        /*1064*/ 	.word	0x00009cd0


	//   ....[72]....
        /*1068*/ 	.word	0x00009d10


	//   ....[73]....
        /*106c*/ 	.word	0x00009d60


	//   ....[74]....
        /*1070*/ 	.word	0x00009da0


	//   ....[75]....
        /*1074*/ 	.word	0x00009fb0


	//   ....[76]....
        /*1078*/ 	.word	0x00009ff0


	//   ....[77]....
        /*107c*/ 	.word	0x0000a040


	//   ....[78]....
        /*1080*/ 	.word	0x0000a080


	//   ....[79]....
        /*1084*/ 	.word	0x0000a2b0


	//   ....[80]....
        /*1088*/ 	.word	0x0000a2f0


	//   ....[81]....
        /*108c*/ 	.word	0x0000a340


	//   ....[82]....
        /*1090*/ 	.word	0x0000a380


	//   ....[83]....
        /*1094*/ 	.word	0x0000c120


	//   ....[84]....
        /*1098*/ 	.word	0x0000c180


	//   ....[85]....
        /*109c*/ 	.word	0x0000c1b0


	//   ....[86]....
        /*10a0*/ 	.word	0x0000c1c0


	//   ....[87]....
        /*10a4*/ 	.word	0x0000c2a0


	//   ....[88]....
        /*10a8*/ 	.word	0x0000c2b0


	//   ....[89]....
        /*10ac*/ 	.word	0x0000c2c0


	//   ....[90]....
        /*10b0*/ 	.word	0x0000c2d0


	//   ....[91]....
        /*10b4*/ 	.word	0x0000c500


	//   ....[92]....
        /*10b8*/ 	.word	0x0000c540


	//   ....[93]....
        /*10bc*/ 	.word	0x0000c560


	//   ....[94]....
        /*10c0*/ 	.word	0x0000c570


	//   ....[95]....
        /*10c4*/ 	.word	0x0000c650


	//   ....[96]....
        /*10c8*/ 	.word	0x0000c700


	//   ....[97]....
        /*10cc*/ 	.word	0x0000c770


	//   ....[98]....
        /*10d0*/ 	.word	0x0000c780


	//   ....[99]....
        /*10d4*/ 	.word	0x0000e850


	//   ....[100]....
        /*10d8*/ 	.word	0x0000e870


	//   ....[101]....
        /*10dc*/ 	.word	0x0000e880


	//   ....[102]....
        /*10e0*/ 	.word	0x0000e8a0


	//   ....[103]....
        /*10e4*/ 	.word	0x0000e8b0


	//   ....[104]....
        /*10e8*/ 	.word	0x0000e960


	//   ....[105]....
        /*10ec*/ 	.word	0x0000e9c0


	//   ....[106]....
        /*10f0*/ 	.word	0x0000e9e0


	//   ....[107]....
        /*10f4*/ 	.word	0x0000e9f0


	//   ....[108]....
        /*10f8*/ 	.word	0x0000ea10


	//   ....[109]....
        /*10fc*/ 	.word	0x0000f210


	//   ....[110]....
        /*1100*/ 	.word	0x0000f230


	//   ....[111]....
        /*1104*/ 	.word	0x0000f250


	//   ....[112]....
        /*1108*/ 	.word	0x0000f260


	//   ....[113]....
        /*110c*/ 	.word	0x0000f270


	//   ....[114]....
        /*1110*/ 	.word	0x0000f280


	//   ....[115]....
        /*1114*/ 	.word	0x0000f290


	//   ....[116]....
        /*1118*/ 	.word	0x0000f2a0


	//   ....[117]....
        /*111c*/ 	.word	0x0000f2d0


	//   ....[118]....
        /*1120*/ 	.word	0x0000f300


	//   ....[119]....
        /*1124*/ 	.word	0x0000f510


	//   ....[120]....
        /*1128*/ 	.word	0x0000f7d0


	//   ....[121]....
        /*112c*/ 	.word	0x0000f7e0


	//   ....[122]....
        /*1130*/ 	.word	0x0000f7f0


	//   ....[123]....
        /*1134*/ 	.word	0x00010480


	//   ....[124]....
        /*1138*/ 	.word	0x000104a0


	//   ....[125]....
        /*113c*/ 	.word	0x000104c0


	//   ....[126]....
        /*1140*/ 	.word	0x000104d0


	//   ....[127]....
        /*1144*/ 	.word	0x00010500


	//   ....[128]....
        /*1148*/ 	.word	0x00010520


	//   ....[129]....
        /*114c*/ 	.word	0x00010540


	//   ....[130]....
        /*1150*/ 	.word	0x00010550


	//   ....[131]....
        /*1154*/ 	.word	0x000121d0


	//   ....[132]....
        /*1158*/ 	.word	0x000121f0


	//   ....[133]....
        /*115c*/ 	.word	0x00012270


	//   ....[134]....
        /*1160*/ 	.word	0x00012280


	//   ....[135]....
        /*1164*/ 	.word	0x000122c0


	//   ....[136]....
        /*1168*/ 	.word	0x000122d0


	//   ....[137]....
        /*116c*/ 	.word	0x00012310


	//   ....[138]....
        /*1170*/ 	.word	0x00012320


	//   ....[139]....
        /*1174*/ 	.word	0x00012330


	//   ....[140]....
        /*1178*/ 	.word	0x00012340


	//   ....[141]....
        /*117c*/ 	.word	0x00012ce0


	//   ....[142]....
        /*1180*/ 	.word	0x00012d00


	//   ....[143]....
        /*1184*/ 	.word	0x00012d20


	//   ....[144]....
        /*1188*/ 	.word	0x00012d80


	//   ....[145]....
        /*118c*/ 	.word	0x00012d90


	//   ....[146]....
        /*1190*/ 	.word	0x00012dd0


	//   ....[147]....
        /*1194*/ 	.word	0x00012de0


	//   ....[148]....
        /*1198*/ 	.word	0x00012e20


	//   ....[149]....
        /*119c*/ 	.word	0x00012e30


	//   ....[150]....
        /*11a0*/ 	.word	0x00012e40


	//   ....[151]....
        /*11a4*/ 	.word	0x00013000


	//   ....[152]....
        /*11a8*/ 	.word	0x000132b0


	//   ....[153]....
        /*11ac*/ 	.word	0x000132c0


	//   ....[154]....
        /*11b0*/ 	.word	0x000132d0


	//   ....[155]....
        /*11b4*/ 	.word	0x00013bd0


	//   ....[156]....
        /*11b8*/ 	.word	0x00013bf0


	//   ....[157]....
        /*11bc*/ 	.word	0x00013d50


	//   ....[158]....
        /*11c0*/ 	.word	0x00013d70


	//   ....[159]....
        /*11c4*/ 	.word	0x00013ed0


	//   ....[160]....
        /*11c8*/ 	.word	0x00013ef0


	//   ....[161]....
        /*11cc*/ 	.word	0x00014050


	//   ....[162]....
        /*11d0*/ 	.word	0x00014070


	//   ....[163]....
        /*11d4*/ 	.word	0x00016130


	//   ....[164]....
        /*11d8*/ 	.word	0x00016180


	//   ....[165]....
        /*11dc*/ 	.word	0x000161b0


	//   ....[166]....
        /*11e0*/ 	.word	0x000161d0


	//   ....[167]....
        /*11e4*/ 	.word	0x000161f0


	//   ....[168]....
        /*11e8*/ 	.word	0x00016210


	//   ....[169]....
        /*11ec*/ 	.word	0x00016230


	//   ....[170]....
        /*11f0*/ 	.word	0x00016250


	//   ....[171]....
        /*11f4*/ 	.word	0x00016280


	//   ....[172]....
        /*11f8*/ 	.word	0x000163b0


	//   ....[173]....
        /*11fc*/ 	.word	0x00016bc0


	//   ....[174]....
        /*1200*/ 	.word	0x00016be0


	//   ....[175]....
        /*1204*/ 	.word	0x00016c30


	//   ....[176]....
        /*1208*/ 	.word	0x00016c50


	//   ....[177]....
        /*120c*/ 	.word	0x00016c80


	//   ....[178]....
        /*1210*/ 	.word	0x00016ca0


	//   ....[179]....
        /*1214*/ 	.word	0x00016cd0


	//   ....[180]....
        /*1218*/ 	.word	0x00016cf0


	//   ....[181]....
        /*121c*/ 	.word	0x00016d10


	//   ....[182]....
        /*1220*/ 	.word	0x00016d50


	//   ....[183]....
        /*1224*/ 	.word	0x00017320


	//   ....[184]....
        /*1228*/ 	.word	0x00017340


	//   ....[185]....
        /*122c*/ 	.word	0x00017360


	//   ....[186]....
        /*1230*/ 	.word	0x00017380


	//   ....[187]....
        /*1234*/ 	.word	0x000173a0


	//   ....[188]....
        /*1238*/ 	.word	0x000173c0


	//   ....[189]....
        /*123c*/ 	.word	0x000173e0


	//   ....[190]....
        /*1240*/ 	.word	0x00017400


	//   ....[191]....
        /*1244*/ 	.word	0x000191b0


	//   ....[192]....
        /*1248*/ 	.word	0x000191e0


	//   ....[193]....
        /*124c*/ 	.word	0x000191f0


	//   ....[194]....
        /*1250*/ 	.word	0x00019200


	//   ....[195]....
        /*1254*/ 	.word	0x00019210


	//   ....[196]....
        /*1258*/ 	.word	0x00019240


	//   ....[197]....
        /*125c*/ 	.word	0x00019260


	//   ....[198]....
        /*1260*/ 	.word	0x00019280


	//   ....[199]....
        /*1264*/ 	.word	0x0001a490


	//   ....[200]....
        /*1268*/ 	.word	0x0001a4b0


	//   ....[201]....
        /*126c*/ 	.word	0x0001a4c0


	//   ....[202]....
        /*1270*/ 	.word	0x0001a4d0


	//   ....[203]....
        /*1274*/ 	.word	0x0001a4e0


	//   ....[204]....
        /*1278*/ 	.word	0x0001a4f0


	//   ....[205]....
        /*127c*/ 	.word	0x0001a510


	//   ....[206]....
        /*1280*/ 	.word	0x0001a580


	//   ....[207]....
        /*1284*/ 	.word	0x0001a970


	//   ....[208]....
        /*1288*/ 	.word	0x0001a990


	//   ....[209]....
        /*128c*/ 	.word	0x0001a9f0


	//   ....[210]....
        /*1290*/ 	.word	0x0001aa00


	//   ....[211]....
        /*1294*/ 	.word	0x0001aa70


	//   ....[212]....
        /*1298*/ 	.word	0x0001aa90


	//   ....[213]....
        /*129c*/ 	.word	0x0001ab00


	//   ....[214]....
        /*12a0*/ 	.word	0x0001ab10


	//   ....[215]....
        /*12a4*/ 	.word	0x0001ab80


	//   ....[216]....
        /*12a8*/ 	.word	0x0001aba0


	//   ....[217]....
        /*12ac*/ 	.word	0x0001ac10


	//   ....[218]....
        /*12b0*/ 	.word	0x0001ac20


	//   ....[219]....
        /*12b4*/ 	.word	0x0001ac90


	//   ....[220]....
        /*12b8*/ 	.word	0x0001acb0


	//   ....[221]....
        /*12bc*/ 	.word	0x0001ad20


	//   ....[222]....
        /*12c0*/ 	.word	0x0001ad30


	//   ....[223]....
        /*12c4*/ 	.word	0x0001afb0


	//   ....[224]....
        /*12c8*/ 	.word	0x0001afd0


	//   ....[225]....
        /*12cc*/ 	.word	0x0001b320


	//   ....[226]....
        /*12d0*/ 	.word	0x0001b330


	//   ....[227]....
        /*12d4*/ 	.word	0x0001b680


	//   ....[228]....
        /*12d8*/ 	.word	0x0001b6a0


	//   ....[229]....
        /*12dc*/ 	.word	0x0001ba10


	//   ....[230]....
        /*12e0*/ 	.word	0x0001ba20


	//   ....[231]....
        /*12e4*/ 	.word	0x0001c570


	//   ....[232]....
        /*12e8*/ 	.word	0x0001c590


	//   ....[233]....
        /*12ec*/ 	.word	0x0001c600


	//   ....[234]....
        /*12f0*/ 	.word	0x0001c610


	//   ....[235]....
        /*12f4*/ 	.word	0x0001c680


	//   ....[236]....
        /*12f8*/ 	.word	0x0001c6a0


	//   ....[237]....
        /*12fc*/ 	.word	0x0001c710


	//   ....[238]....
        /*1300*/ 	.word	0x0001c720


	//   ....[239]....
        /*1304*/ 	.word	0x0001c790


	//   ....[240]....
        /*1308*/ 	.word	0x0001c7b0


	//   ....[241]....
        /*130c*/ 	.word	0x0001c820


	//   ....[242]....
        /*1310*/ 	.word	0x0001c830


	//   ....[243]....
        /*1314*/ 	.word	0x0001c8a0


	//   ....[244]....
        /*1318*/ 	.word	0x0001c8c0


	//   ....[245]....
        /*131c*/ 	.word	0x0001c930


	//   ....[246]....
        /*1320*/ 	.word	0x0001c940


	//   ....[247]....
        /*1324*/ 	.word	0x0001ca90


	//   ....[248]....
        /*1328*/ 	.word	0x0001cab0


	//   ....[249]....
        /*132c*/ 	.word	0x0001cbe0


	//   ....[250]....
        /*1330*/ 	.word	0x0001cc20


	//   ....[251]....
        /*1334*/ 	.word	0x0001cc50


	//   ....[252]....
        /*1338*/ 	.word	0x0001cc80


	//   ....[253]....
        /*133c*/ 	.word	0x0001ccb0


	//   ....[254]....
        /*1340*/ 	.word	0x0001cce0


	//   ....[255]....
        /*1344*/ 	.word	0x0001ce40


	//   ....[0]....
        /*1348*/ 	.word	0x0001ce80


	//   ....[1]....
        /*134c*/ 	.word	0x0001ceb0


	//   ....[2]....
        /*1350*/ 	.word	0x0001cee0


	//   ....[3]....
        /*1354*/ 	.word	0x0001cf10


	//   ....[4]....
        /*1358*/ 	.word	0x0001cf40


	//   ....[5]....
        /*135c*/ 	.word	0x0001cfd0


	//   ....[6]....
        /*1360*/ 	.word	0x0001d030


	//   ....[7]....
        /*1364*/ 	.word	0x0001d040


	//   ....[8]....
        /*1368*/ 	.word	0x0001d0a0


	//   ....[9]....
        /*136c*/ 	.word	0x0001db00


	//   ....[10]....
        /*1370*/ 	.word	0x0001db60


	//   ....[11]....
        /*1374*/ 	.word	0x0001dbb0


	//   ....[12]....
        /*1378*/ 	.word	0x0001dc00


	//   ....[13]....
        /*137c*/ 	.word	0x0001dc50


	//   ....[14]....
        /*1380*/ 	.word	0x0001dcc0


	//   ....[15]....
        /*1384*/ 	.word	0x0001dd10


	//   ....[16]....
        /*1388*/ 	.word	0x0001dd80


	//   ....[17]....
        /*138c*/ 	.word	0x0001ddf0


	//   ....[18]....
        /*1390*/ 	.word	0x0001de60


	//   ....[19]....
        /*1394*/ 	.word	0x0001ded0


	//   ....[20]....
        /*1398*/ 	.word	0x0001df40


	//   ....[21]....
        /*139c*/ 	.word	0x0001dfb0


	//   ....[22]....
        /*13a0*/ 	.word	0x0001e010


	//   ....[23]....
        /*13a4*/ 	.word	0x0001e080


	//   ....[24]....
        /*13a8*/ 	.word	0x0001e0f0


	//   ....[25]....
        /*13ac*/ 	.word	0x0001e160


	//   ....[26]....
        /*13b0*/ 	.word	0x0001e1c0


	//   ....[27]....
        /*13b4*/ 	.word	0x0001e230


	//   ....[28]....
        /*13b8*/ 	.word	0x0001e2a0


	//   ....[29]....
        /*13bc*/ 	.word	0x0001e310


	//   ....[30]....
        /*13c0*/ 	.word	0x0001e370


	//   ....[31]....
        /*13c4*/ 	.word	0x0001e3e0


	//   ....[32]....
        /*13c8*/ 	.word	0x0001e450


	//   ....[33]....
        /*13cc*/ 	.word	0x0001e4c0


	//   ....[34]....
        /*13d0*/ 	.word	0x0001e520


	//   ....[35]....
        /*13d4*/ 	.word	0x0001e590


	//   ....[36]....
        /*13d8*/ 	.word	0x0001e600


	//   ....[37]....
        /*13dc*/ 	.word	0x0001e6d0


	//   ....[38]....
        /*13e0*/ 	.word	0x0001e730


	//   ....[39]....
        /*13e4*/ 	.word	0x0001e810


	//   ....[40]....
        /*13e8*/ 	.word	0x0001e870


	//   ....[41]....
        /*13ec*/ 	.word	0x0001e950


	//   ....[42]....
        /*13f0*/ 	.word	0x0001e9b0


	//   ....[43]....
        /*13f4*/ 	.word	0x0001ea90


	//   ....[44]....
        /*13f8*/ 	.word	0x0001eaf0


	//   ....[45]....
        /*13fc*/ 	.word	0x0001eb60


	//   ....[46]....
        /*1400*/ 	.word	0x0001ebd0


	//   ....[47]....
        /*1404*/ 	.word	0x0001eec0


	//   ....[48]....
        /*1408*/ 	.word	0x0001f1b0


	//   ....[49]....
        /*140c*/ 	.word	0x0001f950


	//   ....[50]....
        /*1410*/ 	.word	0x0001f9a0


	//   ....[51]....
        /*1414*/ 	.word	0x0001f9f0


	//   ....[52]....
        /*1418*/ 	.word	0x0001fa40


	//   ....[53]....
        /*141c*/ 	.word	0x0001fa90


	//   ....[54]....
        /*1420*/ 	.word	0x0001fae0


	//   ....[55]....
        /*1424*/ 	.word	0x0001fb30


	//   ....[56]....
        /*1428*/ 	.word	0x0001fb80


	//   ....[57]....
        /*142c*/ 	.word	0x0001fbf0


	//   ....[58]....
        /*1430*/ 	.word	0x0001fc60


	//   ....[59]....
        /*1434*/ 	.word	0x0001fd30


	//   ....[60]....
        /*1438*/ 	.word	0x0001fd90


	//   ....[61]....
        /*143c*/ 	.word	0x0001fe70


	//   ....[62]....
        /*1440*/ 	.word	0x0001fed0


	//   ....[63]....
        /*1444*/ 	.word	0x0001ffb0


	//   ....[64]....
        /*1448*/ 	.word	0x00020010


	//   ....[65]....
        /*144c*/ 	.word	0x000200f0


	//   ....[66]....
        /*1450*/ 	.word	0x00020150


	//   ....[67]....
        /*1454*/ 	.word	0x000201c0


	//   ....[68]....
        /*1458*/ 	.word	0x00020230


	//   ....[69]....
        /*145c*/ 	.word	0x00020300


	//   ....[70]....
        /*1460*/ 	.word	0x00020360


	//   ....[71]....
        /*1464*/ 	.word	0x00020440


	//   ....[72]....
        /*1468*/ 	.word	0x000204a0


	//   ....[73]....
        /*146c*/ 	.word	0x00020580


	//   ....[74]....
        /*1470*/ 	.word	0x000205e0


	//   ....[75]....
        /*1474*/ 	.word	0x000206c0


	//   ....[76]....
        /*1478*/ 	.word	0x00020720


	//   ....[77]....
        /*147c*/ 	.word	0x00020790


	//   ....[78]....
        /*1480*/ 	.word	0x00020800


	//   ....[79]....
        /*1484*/ 	.word	0x00020ae0


	//   ....[80]....
        /*1488*/ 	.word	0x00020dc0


	//   ....[81]....
        /*148c*/ 	.word	0x00021580


	//   ....[82]....
        /*1490*/ 	.word	0x000215c0


	//   ....[83]....
        /*1494*/ 	.word	0x00021610


	//   ....[84]....
        /*1498*/ 	.word	0x00021650


	//   ....[85]....
        /*149c*/ 	.word	0x000216a0


	//   ....[86]....
        /*14a0*/ 	.word	0x000216e0


	//   ....[87]....
        /*14a4*/ 	.word	0x00021730


	//   ....[88]....
        /*14a8*/ 	.word	0x00021770


	//   ....[89]....
        /*14ac*/ 	.word	0x000217d0


	//   ....[90]....
        /*14b0*/ 	.word	0x00021840


	//   ....[91]....
        /*14b4*/ 	.word	0x000218b0


	//   ....[92]....
        /*14b8*/ 	.word	0x00021990


	//   ....[93]....
        /*14bc*/ 	.word	0x000219f0


	//   ....[94]....
        /*14c0*/ 	.word	0x00021ad0


	//   ....[95]....
        /*14c4*/ 	.word	0x00021b30


	//   ....[96]....
        /*14c8*/ 	.word	0x00021c10


	//   ....[97]....
        /*14cc*/ 	.word	0x00021c70


	//   ....[98]....
        /*14d0*/ 	.word	0x00021d50


	//   ....[99]....
        /*14d4*/ 	.word	0x00021db0


	//   ....[100]....
        /*14d8*/ 	.word	0x00021e00


	//   ....[101]....
        /*14dc*/ 	.word	0x00021e40


	//   ....[102]....
        /*14e0*/ 	.word	0x00021e90


	//   ....[103]....
        /*14e4*/ 	.word	0x00021ed0


	//   ....[104]....
        /*14e8*/ 	.word	0x00021f20


	//   ....[105]....
        /*14ec*/ 	.word	0x00021f60


	//   ....[106]....
        /*14f0*/ 	.word	0x00021fb0


	//   ....[107]....
        /*14f4*/ 	.word	0x00021ff0


	//   ....[108]....
        /*14f8*/ 	.word	0x00022040


	//   ....[109]....
        /*14fc*/ 	.word	0x00022090


	//   ....[110]....
        /*1500*/ 	.word	0x000220e0


	//   ....[111]....
        /*1504*/ 	.word	0x00022130


	//   ....[112]....
        /*1508*/ 	.word	0x00022180


	//   ....[113]....
        /*150c*/ 	.word	0x000221d0


	//   ....[114]....
        /*1510*/ 	.word	0x00022220


	//   ....[115]....
        /*1514*/ 	.word	0x00022270


	//   ....[116]....
        /*1518*/ 	.word	0x000222e0


	//   ....[117]....
        /*151c*/ 	.word	0x00022350


	//   ....[118]....
        /*1520*/ 	.word	0x000223c0


	//   ....[119]....
        /*1524*/ 	.word	0x00022420


	//   ....[120]....
        /*1528*/ 	.word	0x00022490


	//   ....[121]....
        /*152c*/ 	.word	0x00022500


	//   ....[122]....
        /*1530*/ 	.word	0x00022570


	//   ....[123]....
        /*1534*/ 	.word	0x000225d0


	//   ....[124]....
        /*1538*/ 	.word	0x00022640


	//   ....[125]....
        /*153c*/ 	.word	0x000226b0


	//   ....[126]....
        /*1540*/ 	.word	0x00022720


	//   ....[127]....
        /*1544*/ 	.word	0x00022780


	//   ....[128]....
        /*1548*/ 	.word	0x000227f0


	//   ....[129]....
        /*154c*/ 	.word	0x00022860


	//   ....[130]....
        /*1550*/ 	.word	0x000228d0


	//   ....[131]....
        /*1554*/ 	.word	0x00022930


	//   ....[132]....
        /*1558*/ 	.word	0x000229a0


	//   ....[133]....
        /*155c*/ 	.word	0x00022a10


	//   ....[134]....
        /*1560*/ 	.word	0x00022a80


	//   ....[135]....
        /*1564*/ 	.word	0x00022ae0


	//   ....[136]....
        /*1568*/ 	.word	0x00022b50


	//   ....[137]....
        /*156c*/ 	.word	0x00022bc0


	//   ....[138]....
        /*1570*/ 	.word	0x00022c30


	//   ....[139]....
        /*1574*/ 	.word	0x00022c90


	//   ....[140]....
        /*1578*/ 	.word	0x00022d00


	//   ....[141]....
        /*157c*/ 	.word	0x00022d70


	//   ....[142]....
        /*1580*/ 	.word	0x00022de0


	//   ....[143]....
        /*1584*/ 	.word	0x00022e40


	//   ....[144]....
        /*1588*/ 	.word	0x00022eb0


	//   ....[145]....
        /*158c*/ 	.word	0x00022f20


	//   ....[146]....
        /*1590*/ 	.word	0x00022f90


	//   ....[147]....
        /*1594*/ 	.word	0x00022ff0


	//   ....[148]....
        /*1598*/ 	.word	0x00023060


	//   ....[149]....
        /*159c*/ 	.word	0x000230d0


	//   ....[150]....
        /*15a0*/ 	.word	0x00023140


	//   ....[151]....
        /*15a4*/ 	.word	0x000231a0


	//   ....[152]....
        /*15a8*/ 	.word	0x00023210


	//   ....[153]....
        /*15ac*/ 	.word	0x00023280


	//   ....[154]....
        /*15b0*/ 	.word	0x000232f0


	//   ....[155]....
        /*15b4*/ 	.word	0x00023350


	//   ....[156]....
        /*15b8*/ 	.word	0x000233c0


	//   ....[157]....
        /*15bc*/ 	.word	0x00023430


	//   ....[158]....
        /*15c0*/ 	.word	0x00023480


	//   ....[159]....
        /*15c4*/ 	.word	0x000234c0


	//   ....[160]....
        /*15c8*/ 	.word	0x00023510


	//   ....[161]....
        /*15cc*/ 	.word	0x00023560


	//   ....[162]....
        /*15d0*/ 	.word	0x000235b0


	//   ....[163]....
        /*15d4*/ 	.word	0x00023620


	//   ....[164]....
        /*15d8*/ 	.word	0x00023670


	//   ....[165]....
        /*15dc*/ 	.word	0x000236c0


	//   ....[166]....
        /*15e0*/ 	.word	0x00023710


	//   ....[167]....
        /*15e4*/ 	.word	0x00023760


	//   ....[168]....
        /*15e8*/ 	.word	0x000237b0


	//   ....[169]....
        /*15ec*/ 	.word	0x00023820


	//   ....[170]....
        /*15f0*/ 	.word	0x00023870


	//   ....[171]....
        /*15f4*/ 	.word	0x000238e0


	//   ....[172]....
        /*15f8*/ 	.word	0x00023940


	//   ....[173]....
        /*15fc*/ 	.word	0x000239b0


	//----- nvinfo : EIATTR_EXIT_INSTR_OFFSETS
	.align		4
.L_568:
        /*1600*/ 	.byte	0x04, 0x1c
        /*1602*/ 	.short	(.L_570 - .L_569)


	//   ....[0]....
.L_569:
        /*1604*/ 	.word	0x000010d0


	//   ....[1]....
        /*1608*/ 	.word	0x0001dac0


	//----- nvinfo : EIATTR_MAX_THREADS
	.align		4
.L_570:
        /*160c*/ 	.byte	0x04, 0x05
        /*160e*/ 	.short	(.L_572 - .L_571)
.L_571:
        /*1610*/ 	.word	0x00000080
        /*1614*/ 	.word	0x00000001
        /*1618*/ 	.word	0x00000001


	//----- nvinfo : EIATTR_CRS_STACK_SIZE
	.align		4
.L_572:
        /*161c*/ 	.byte	0x04, 0x1e
        /*161e*/ 	.short	(.L_574 - .L_573)
.L_573:
        /*1620*/ 	.word	0x00000000
.L_574:


//--------------------- .nv.callgraph             --------------------------
	.section	.nv.callgraph,"",@"SHT_CUDA_CALLGRAPH"
	.align	4
	.sectionentsize	8
	.align		4
        /*0000*/ 	.word	0x00000000
	.align		4
        /*0004*/ 	.word	0xffffffff
	.align		4
        /*0008*/ 	.word	0x00000000
	.align		4
        /*000c*/ 	.word	0xfffffffe
	.align		4
        /*0010*/ 	.word	0x00000000
	.align		4
        /*0014*/ 	.word	0xfffffffd
	.align		4
        /*0018*/ 	.word	0x00000000
	.align		4
        /*001c*/ 	.word	0xfffffffc


//--------------------- .nv.rel.action            --------------------------
	.section	.nv.rel.action,"",@"SHT_CUDA_RELOCINFO"
	.align	8
	.sectionentsize	8
        /*0000*/ 	.byte	0x73, 0x00, 0x00, 0x00, 0x00, 0x00, 0x00, 0x00, 0x00, 0x00, 0x00, 0x11, 0x25, 0x00, 0x05, 0x36


//--------------------- .nv.constant4             --------------------------
	.section	.nv.constant4,"a",@progbits
	.align	8
	.align		8
.nv.constant4:
        /*0000*/ 	.dword	_ZN88_INTERNAL_5db2b04c_52_flash_fwd_hdim64_bf16_paged_split_softcapall_sm80_cu_8e232a79_36764cuda3std3__45__cpo5beginE
	.align		8
        /*0008*/ 	.dword	_ZN88_INTERNAL_5db2b04c_52_flash_fwd_hdim64_bf16_paged_split_softcapall_sm80_cu_8e232a79_36764cuda3std3__45__cpo3endE
	.align		8
        /*0010*/ 	.dword	_ZN88_INTERNAL_5db2b04c_52_flash_fwd_hdim64_bf16_paged_split_softcapall_sm80_cu_8e232a79_36764cuda3std3__45__cpo6cbeginE
	.align		8
        /*0018*/ 	.dword	_ZN88_INTERNAL_5db2b04c_52_flash_fwd_hdim64_bf16_paged_split_softcapall_sm80_cu_8e232a79_36764cuda3std3__45__cpo4cendE
	.align		8
        /*0020*/ 	.dword	_ZN88_INTERNAL_5db2b04c_52_flash_fwd_hdim64_bf16_paged_split_softcapall_sm80_cu_8e232a79_36764cuda3std3__490_GLOBAL__N__5db2b04c_52_flash_fwd_hdim64_bf16_paged_split_softcapall_sm80_cu_8e232a79_36766ignoreE
	.align		8
        /*0028*/ 	.dword	_ZN88_INTERNAL_5db2b04c_52_flash_fwd_hdim64_bf16_paged_split_softcapall_sm80_cu_8e232a79_36764cuda3std3__419piecewise_constructE
	.align		8
        /*0030*/ 	.dword	_ZN88_INTERNAL_5db2b04c_52_flash_fwd_hdim64_bf16_paged_split_softcapall_sm80_cu_8e232a79_36764cuda3std3__48in_placeE
	.align		8
        /*0038*/ 	.dword	_ZN88_INTERNAL_5db2b04c_52_flash_fwd_hdim64_bf16_paged_split_softcapall_sm80_cu_8e232a79_36764cuda3std6ranges3__45__cpo4swapE
	.align		8
        /*0040*/ 	.dword	_ZN88_INTERNAL_5db2b04c_52_flash_fwd_hdim64_bf16_paged_split_softcapall_sm80_cu_8e232a79_36764cuda3std6ranges3__45__cpo9iter_moveE
	.align		8
        /*0048*/ 	.dword	_ZN88_INTERNAL_5db2b04c_52_flash_fwd_hdim64_bf16_paged_split_softcapall_sm80_cu_8e232a79_36764cute7productE
	.align		8
        /*0050*/ 	.dword	_ZN88_INTERNAL_5db2b04c_52_flash_fwd_hdim64_bf16_paged_split_softcapall_sm80_cu_8e232a79_36764cute1_E


//--------------------- .nv.constant0._ZN7cutlass13device_kernelIN5flash19enable_sm80_to_sm89INS1_16FlashAttnFwdSm80INS1_25CollectiveMainloopFwdSm80ILi4ELi1ELb0EN4cute5tupleIJNS5_1CILi128EEENS7_ILi112EEENS7_ILi64EEEEEELi64ENS_10bfloat16_tEfNS_4arch4Sm80ELb0ELb0ELb1ELb0ELb1ELb0ELb1ELb1EEENS1_21CollectiveEpilogueFwdINS6_IJS8_SA_S9_EEENS6_IJNS7_ILi1EEESI_SI_EEESC_SE_Li128ELb0ELb1ELb1ELb0EEENS1_19SingleTileSchedulerILb0ELb1ELb1ELi128EEEEEEEEEvNT_6ParamsE --------------------------
	.section	.nv.constant0._ZN7cutlass13device_kernelIN5flash19enable_sm80_to_sm89INS1_16FlashAttnFwdSm80INS1_25CollectiveMainloopFwdSm80ILi4ELi1ELb0EN4cute5tupleIJNS5_1CILi128EEENS7_ILi112EEENS7_ILi64EEEEEELi64ENS_10bfloat16_tEfNS_4arch4Sm80ELb0ELb0ELb1ELb0ELb1ELb0ELb1ELb1EEENS1_21CollectiveEpilogueFwdINS6_IJS8_SA_S9_EEENS6_IJNS7_ILi1EEESI_SI_EEESC_SE_Li128ELb0ELb1ELb1ELb0EEENS1_19SingleTileSchedulerILb0ELb1ELb1ELi128EEEEEEEEEvNT_6ParamsE,"a",@progbits
	.sectionflags	@""
	.align	4
.nv.constant0._ZN7cutlass13device_kernelIN5flash19enable_sm80_to_sm89INS1_16FlashAttnFwdSm80INS1_25CollectiveMainloopFwdSm80ILi4ELi1ELb0EN4cute5tupleIJNS5_1CILi128EEENS7_ILi112EEENS7_ILi64EEEEEELi64ENS_10bfloat16_tEfNS_4arch4Sm80ELb0ELb0ELb1ELb0ELb1ELb0ELb1ELb1EEENS1_21CollectiveEpilogueFwdINS6_IJS8_SA_S9_EEENS6_IJNS7_ILi1EEESI_SI_EEESC_SE_Li128ELb0ELb1ELb1ELb0EEENS1_19SingleTileSchedulerILb0ELb1ELb1ELi128EEEEEEEEEvNT_6ParamsE:
	.zero		1400


//--------------------- .nv.constant0._ZN7cutlass13device_kernelIN5flash19enable_sm80_to_sm89INS1_16FlashAttnFwdSm80INS1_25CollectiveMainloopFwdSm80ILi4ELi1ELb0EN4cute5tupleIJNS5_1CILi128EEENS7_ILi80EEENS7_ILi64EEEEEELi64ENS_10bfloat16_tEfNS_4arch4Sm80ELb0ELb0ELb1ELb1ELb1ELb0ELb1ELb1EEENS1_21CollectiveEpilogueFwdINS6_IJS8_SA_S9_EEENS6_IJNS7_ILi1EEESI_SI_EEESC_SE_Li128ELb1ELb1ELb1ELb0EEENS1_36VarlenDynamicPersistentTileSchedulerILi128ELi80ELi128ELi128ELb1ELb1ELb0ELb0ELb1ELb1EEEEEEEEEvNT_6ParamsE --------------------------
	.section	.nv.constant0._ZN7cutlass13device_kernelIN5flash19enable_sm80_to_sm89INS1_16FlashAttnFwdSm80INS1_25CollectiveMainloopFwdSm80ILi4ELi1ELb0EN4cute5tupleIJNS5_1CILi128EEENS7_ILi80EEENS7_ILi64EEEEEELi64ENS_10bfloat16_tEfNS_4arch4Sm80ELb0ELb0ELb1ELb1ELb1ELb0ELb1ELb1EEENS1_21CollectiveEpilogueFwdINS6_IJS8_SA_S9_EEENS6_IJNS7_ILi1EEESI_SI_EEESC_SE_Li128ELb1ELb1ELb1ELb0EEENS1_36VarlenDynamicPersistentTileSchedulerILi128ELi80ELi128ELi128ELb1ELb1ELb0ELb0ELb1ELb1EEEEEEEEEvNT_6ParamsE,"a",@progbits
	.sectionflags	@""
	.align	4
.nv.constant0._ZN7cutlass13device_kernelIN5flash19enable_sm80_to_sm89INS1_16FlashAttnFwdSm80INS1_25CollectiveMainloopFwdSm80ILi4ELi1ELb0EN4cute5tupleIJNS5_1CILi128EEENS7_ILi80EEENS7_ILi64EEEEEELi64ENS_10bfloat16_tEfNS_4arch4Sm80ELb0ELb0ELb1ELb1ELb1ELb0ELb1ELb1EEENS1_21CollectiveEpilogueFwdINS6_IJS8_SA_S9_EEENS6_IJNS7_ILi1EEESI_SI_EEESC_SE_Li128ELb1ELb1ELb1ELb0EEENS1_36VarlenDynamicPersistentTileSchedulerILi128ELi80ELi128ELi128ELb1ELb1ELb0ELb0ELb1ELb1EEEEEEEEEvNT_6ParamsE:
	.zero		1432


//--------------------- .nv.constant0._ZN7cutlass13device_kernelIN5flash19enable_sm80_to_sm89INS1_16FlashAttnFwdSm80INS1_25CollectiveMainloopFwdSm80ILi4ELi1ELb0EN4cute5tupleIJNS5_1CILi128EEENS7_ILi80EEENS7_ILi64EEEEEELi64ENS_10bfloat16_tEfNS_4arch4Sm80ELb0ELb0ELb1ELb1ELb1ELb1ELb1ELb1EEENS1_21CollectiveEpilogueFwdINS6_IJS8_SA_S9_EEENS6_IJNS7_ILi1EEESI_SI_EEESC_SE_Li128ELb1ELb1ELb1ELb0EEENS1_36VarlenDynamicPersistentTileSchedulerILi128ELi80ELi128ELi128ELb1ELb1ELb0ELb0ELb1ELb1EEEEEEEEEvNT_6ParamsE --------------------------
	.section	.nv.constant0._ZN7cutlass13device_kernelIN5flash19enable_sm80_to_sm89INS1_16FlashAttnFwdSm80INS1_25CollectiveMainloopFwdSm80ILi4ELi1ELb0EN4cute5tupleIJNS5_1CILi128EEENS7_ILi80EEENS7_ILi64EEEEEELi64ENS_10bfloat16_tEfNS_4arch4Sm80ELb0ELb0ELb1ELb1ELb1ELb1ELb1ELb1EEENS1_21CollectiveEpilogueFwdINS6_IJS8_SA_S9_EEENS6_IJNS7_ILi1EEESI_SI_EEESC_SE_Li128ELb1ELb1ELb1ELb0EEENS1_36VarlenDynamicPersistentTileSchedulerILi128ELi80ELi128ELi128ELb1ELb1ELb0ELb0ELb1ELb1EEEEEEEEEvNT_6ParamsE,"a",@progbits
	.sectionflags	@""
	.align	4
.nv.constant0._ZN7cutlass13device_kernelIN5flash19enable_sm80_to_sm89INS1_16FlashAttnFwdSm80INS1_25CollectiveMainloopFwdSm80ILi4ELi1ELb0EN4cute5tupleIJNS5_1CILi128EEENS7_ILi80EEENS7_ILi64EEEEEELi64ENS_10bfloat16_tEfNS_4arch4Sm80ELb0ELb0ELb1ELb1ELb1ELb1ELb1ELb1EEENS1_21CollectiveEpilogueFwdINS6_IJS8_SA_S9_EEENS6_IJNS7_ILi1EEESI_SI_EEESC_SE_Li128ELb1ELb1ELb1ELb0EEENS1_36VarlenDynamicPersistentTileSchedulerILi128ELi80ELi128ELi128ELb1ELb1ELb0ELb0ELb1ELb1EEEEEEEEEvNT_6ParamsE:
	.zero		1432


//--------------------- .nv.constant0._ZN7cutlass13device_kernelIN5flash19enable_sm80_to_sm89INS1_16FlashAttnFwdSm80INS1_25CollectiveMainloopFwdSm80ILi4ELi1ELb0EN4cute5tupleIJNS5_1CILi128EEENS7_ILi96EEENS7_ILi64EEEEEELi64ENS_10bfloat16_tEfNS_4arch4Sm80ELb0ELb1ELb1ELb0ELb1ELb0ELb1ELb1EEENS1_21CollectiveEpilogueFwdINS6_IJS8_SA_S9_EEENS6_IJNS7_ILi1EEESI_SI_EEESC_SE_Li128ELb0ELb1ELb1ELb0EEENS1_19SingleTileSchedulerILb0ELb1ELb1ELi128EEEEEEEEEvNT_6ParamsE --------------------------
	.section	.nv.constant0._ZN7cutlass13device_kernelIN5flash19enable_sm80_to_sm89INS1_16FlashAttnFwdSm80INS1_25CollectiveMainloopFwdSm80ILi4ELi1ELb0EN4cute5tupleIJNS5_1CILi128EEENS7_ILi96EEENS7_ILi64EEEEEELi64ENS_10bfloat16_tEfNS_4arch4Sm80ELb0ELb1ELb1ELb0ELb1ELb0ELb1ELb1EEENS1_21CollectiveEpilogueFwdINS6_IJS8_SA_S9_EEENS6_IJNS7_ILi1EEESI_SI_EEESC_SE_Li128ELb0ELb1ELb1ELb0EEENS1_19SingleTileSchedulerILb0ELb1ELb1ELi128EEEEEEEEEvNT_6ParamsE,"a",@progbits
	.sectionflags	@""
	.align	4
.nv.constant0._ZN7cutlass13device_kernelIN5flash19enable_sm80_to_sm89INS1_16FlashAttnFwdSm80INS1_25CollectiveMainloopFwdSm80ILi4ELi1ELb0EN4cute5tupleIJNS5_1CILi128EEENS7_ILi96EEENS7_ILi64EEEEEELi64ENS_10bfloat16_tEfNS_4arch4Sm80ELb0ELb1ELb1ELb0ELb1ELb0ELb1ELb1EEENS1_21CollectiveEpilogueFwdINS6_IJS8_SA_S9_EEENS6_IJNS7_ILi1EEESI_SI_EEESC_SE_Li128ELb0ELb1ELb1ELb0EEENS1_19SingleTileSchedulerILb0ELb1ELb1ELi128EEEEEEEEEvNT_6ParamsE:
	.zero		1400


//--------------------- .nv.constant0._ZN7cutlass13device_kernelIN5flash19enable_sm80_to_sm89INS1_16FlashAttnFwdSm80INS1_25CollectiveMainloopFwdSm80ILi4ELi1ELb0EN4cute5tupleIJNS5_1CILi128EEENS7_ILi80EEENS7_ILi64EEEEEELi64ENS_10bfloat16_tEfNS_4arch4Sm80ELb0ELb1ELb1ELb1ELb1ELb0ELb1ELb1EEENS1_21CollectiveEpilogueFwdINS6_IJS8_SA_S9_EEENS6_IJNS7_ILi1EEESI_SI_EEESC_SE_Li128ELb1ELb1ELb1ELb0EEENS1_36VarlenDynamicPersistentTileSchedulerILi128ELi80ELi128ELi128ELb1ELb1ELb0ELb1ELb0ELb1EEEEEEEEEvNT_6ParamsE --------------------------
	.section	.nv.constant0._ZN7cutlass13device_kernelIN5flash19enable_sm80_to_sm89INS1_16FlashAttnFwdSm80INS1_25CollectiveMainloopFwdSm80ILi4ELi1ELb0EN4cute5tupleIJNS5_1CILi128EEENS7_ILi80EEENS7_ILi64EEEEEELi64ENS_10bfloat16_tEfNS_4arch4Sm80ELb0ELb1ELb1ELb1ELb1ELb0ELb1ELb1EEENS1_21CollectiveEpilogueFwdINS6_IJS8_SA_S9_EEENS6_IJNS7_ILi1EEESI_SI_EEESC_SE_Li128ELb1ELb1ELb1ELb0EEENS1_36VarlenDynamicPersistentTileSchedulerILi128ELi80ELi128ELi128ELb1ELb1ELb0ELb1ELb0ELb1EEEEEEEEEvNT_6ParamsE,"a",@progbits
	.sectionflags	@""
	.align	4
.nv.constant0._ZN7cutlass13device_kernelIN5flash19enable_sm80_to_sm89INS1_16FlashAttnFwdSm80INS1_25CollectiveMainloopFwdSm80ILi4ELi1ELb0EN4cute5tupleIJNS5_1CILi128EEENS7_ILi80EEENS7_ILi64EEEEEELi64ENS_10bfloat16_tEfNS_4arch4Sm80ELb0ELb1ELb1ELb1ELb1ELb0ELb1ELb1EEENS1_21CollectiveEpilogueFwdINS6_IJS8_SA_S9_EEENS6_IJNS7_ILi1EEESI_SI_EEESC_SE_Li128ELb1ELb1ELb1ELb0EEENS1_36VarlenDynamicPersistentTileSchedulerILi128ELi80ELi128ELi128ELb1ELb1ELb0ELb1ELb0ELb1EEEEEEEEEvNT_6ParamsE:
	.zero		1432


//--------------------- .nv.constant0._ZN7cutlass13device_kernelIN5flash19enable_sm80_to_sm89INS1_16FlashAttnFwdSm80INS1_25CollectiveMainloopFwdSm80ILi4ELi1ELb0EN4cute5tupleIJNS5_1CILi128EEENS7_ILi80EEENS7_ILi64EEEEEELi64ENS_10bfloat16_tEfNS_4arch4Sm80ELb0ELb1ELb1ELb1ELb1ELb1ELb1ELb1EEENS1_21CollectiveEpilogueFwdINS6_IJS8_SA_S9_EEENS6_IJNS7_ILi1EEESI_SI_EEESC_SE_Li128ELb1ELb1ELb1ELb0EEENS1_36VarlenDynamicPersistentTileSchedulerILi128ELi80ELi128ELi128ELb1ELb1ELb0ELb1ELb0ELb1EEEEEEEEEvNT_6ParamsE --------------------------
	.section	.nv.constant0._ZN7cutlass13device_kernelIN5flash19enable_sm80_to_sm89INS1_16FlashAttnFwdSm80INS1_25CollectiveMainloopFwdSm80ILi4ELi1ELb0EN4cute5tupleIJNS5_1CILi128EEENS7_ILi80EEENS7_ILi64EEEEEELi64ENS_10bfloat16_tEfNS_4arch4Sm80ELb0ELb1ELb1ELb1ELb1ELb1ELb1ELb1EEENS1_21CollectiveEpilogueFwdINS6_IJS8_SA_S9_EEENS6_IJNS7_ILi1EEESI_SI_EEESC_SE_Li128ELb1ELb1ELb1ELb0EEENS1_36VarlenDynamicPersistentTileSchedulerILi128ELi80ELi128ELi128ELb1ELb1ELb0ELb1ELb0ELb1EEEEEEEEEvNT_6ParamsE,"a",@progbits
	.sectionflags	@""
	.align	4
.nv.constant0._ZN7cutlass13device_kernelIN5flash19enable_sm80_to_sm89INS1_16FlashAttnFwdSm80INS1_25CollectiveMainloopFwdSm80ILi4ELi1ELb0EN4cute5tupleIJNS5_1CILi128EEENS7_ILi80EEENS7_ILi64EEEEEELi64ENS_10bfloat16_tEfNS_4arch4Sm80ELb0ELb1ELb1ELb1ELb1ELb1ELb1ELb1EEENS1_21CollectiveEpilogueFwdINS6_IJS8_SA_S9_EEENS6_IJNS7_ILi1EEESI_SI_EEESC_SE_Li128ELb1ELb1ELb1ELb0EEENS1_36VarlenDynamicPersistentTileSchedulerILi128ELi80ELi128ELi128ELb1ELb1ELb0ELb1ELb0ELb1EEEEEEEEEvNT_6ParamsE:
	.zero		1432


//--------------------- .nv.constant0._ZN7cutlass13device_kernelIN5flash19enable_sm80_to_sm89INS1_16FlashAttnFwdSm80INS1_25CollectiveMainloopFwdSm80ILi4ELi1ELb0EN4cute5tupleIJNS5_1CILi128EEENS7_ILi112EEENS7_ILi64EEEEEELi64ENS_10bfloat16_tEfNS_4arch4Sm80ELb1ELb0ELb1ELb0ELb1ELb0ELb1ELb1EEENS1_21CollectiveEpilogueFwdINS6_IJS8_SA_S9_EEENS6_IJNS7_ILi1EEESI_SI_EEESC_SE_Li128ELb0ELb1ELb1ELb0EEENS1_30DynamicPersistentTileSchedulerILi128ELi128ELb1ELb1ELb0EEEEEEEEEvNT_6ParamsE --------------------------
	.section	.nv.constant0._ZN7cutlass13device_kernelIN5flash19enable_sm80_to_sm89INS1_16FlashAttnFwdSm80INS1_25CollectiveMainloopFwdSm80ILi4ELi1ELb0EN4cute5tupleIJNS5_1CILi128EEENS7_ILi112EEENS7_ILi64EEEEEELi64ENS_10bfloat16_tEfNS_4arch4Sm80ELb1ELb0ELb1ELb0ELb1ELb0ELb1ELb1EEENS1_21CollectiveEpilogueFwdINS6_IJS8_SA_S9_EEENS6_IJNS7_ILi1EEESI_SI_EEESC_SE_Li128ELb0ELb1ELb1ELb0EEENS1_30DynamicPersistentTileSchedulerILi128ELi128ELb1ELb1ELb0EEEEEEEEEvNT_6ParamsE,"a",@progbits
	.sectionflags	@""
	.align	4
.nv.constant0._ZN7cutlass13device_kernelIN5flash19enable_sm80_to_sm89INS1_16FlashAttnFwdSm80INS1_25CollectiveMainloopFwdSm80ILi4ELi1ELb0EN4cute5tupleIJNS5_1CILi128EEENS7_ILi112EEENS7_ILi64EEEEEELi64ENS_10bfloat16_tEfNS_4arch4Sm80ELb1ELb0ELb1ELb0ELb1ELb0ELb1ELb1EEENS1_21CollectiveEpilogueFwdINS6_IJS8_SA_S9_EEENS6_IJNS7_ILi1EEESI_SI_EEESC_SE_Li128ELb0ELb1ELb1ELb0EEENS1_30DynamicPersistentTileSchedulerILi128ELi128ELb1ELb1ELb0EEEEEEEEEvNT_6ParamsE:
	.zero		1416


//--------------------- .nv.constant0._ZN7cutlass13device_kernelIN5flash19enable_sm80_to_sm89INS1_16FlashAttnFwdSm80INS1_25CollectiveMainloopFwdSm80ILi4ELi1ELb0EN4cute5tupleIJNS5_1CILi128EEENS7_ILi80EEENS7_ILi64EEEEEELi64ENS_10bfloat16_tEfNS_4arch4Sm80ELb1ELb0ELb1ELb1ELb1ELb0ELb1ELb1EEENS1_21CollectiveEpilogueFwdINS6_IJS8_SA_S9_EEENS6_IJNS7_ILi1EEESI_SI_EEESC_SE_Li128ELb1ELb1ELb1ELb0EEENS1_36VarlenDynamicPersistentTileSchedulerILi128ELi80ELi128ELi128ELb1ELb1ELb0ELb1ELb1ELb1EEEEEEEEEvNT_6ParamsE --------------------------
	.section	.nv.constant0._ZN7cutlass13device_kernelIN5flash19enable_sm80_to_sm89INS1_16FlashAttnFwdSm80INS1_25CollectiveMainloopFwdSm80ILi4ELi1ELb0EN4cute5tupleIJNS5_1CILi128EEENS7_ILi80EEENS7_ILi64EEEEEELi64ENS_10bfloat16_tEfNS_4arch4Sm80ELb1ELb0ELb1ELb1ELb1ELb0ELb1ELb1EEENS1_21CollectiveEpilogueFwdINS6_IJS8_SA_S9_EEENS6_IJNS7_ILi1EEESI_SI_EEESC_SE_Li128ELb1ELb1ELb1ELb0EEENS1_36VarlenDynamicPersistentTileSchedulerILi128ELi80ELi128ELi128ELb1ELb1ELb0ELb1ELb1ELb1EEEEEEEEEvNT_6ParamsE,"a",@progbits
	.sectionflags	@""
	.align	4
.nv.constant0._ZN7cutlass13device_kernelIN5flash19enable_sm80_to_sm89INS1_16FlashAttnFwdSm80INS1_25CollectiveMainloopFwdSm80ILi4ELi1ELb0EN4cute5tupleIJNS5_1CILi128EEENS7_ILi80EEENS7_ILi64EEEEEELi64ENS_10bfloat16_tEfNS_4arch4Sm80ELb1ELb0ELb1ELb1ELb1ELb0ELb1ELb1EEENS1_21CollectiveEpilogueFwdINS6_IJS8_SA_S9_EEENS6_IJNS7_ILi1EEESI_SI_EEESC_SE_Li128ELb1ELb1ELb1ELb0EEENS1_36VarlenDynamicPersistentTileSchedulerILi128ELi80ELi128ELi128ELb1ELb1ELb0ELb1ELb1ELb1EEEEEEEEEvNT_6ParamsE:
	.zero		1432


//--------------------- .nv.constant0._ZN7cutlass13device_kernelIN5flash19enable_sm80_to_sm89INS1_16FlashAttnFwdSm80INS1_25CollectiveMainloopFwdSm80ILi4ELi1ELb0EN4cute5tupleIJNS5_1CILi128EEENS7_ILi80EEENS7_ILi64EEEEEELi64ENS_10bfloat16_tEfNS_4arch4Sm80ELb1ELb0ELb1ELb1ELb1ELb1ELb1ELb1EEENS1_21CollectiveEpilogueFwdINS6_IJS8_SA_S9_EEENS6_IJNS7_ILi1EEESI_SI_EEESC_SE_Li128ELb1ELb1ELb1ELb0EEENS1_36VarlenDynamicPersistentTileSchedulerILi128ELi80ELi128ELi128ELb1ELb1ELb0ELb1ELb1ELb1EEEEEEEEEvNT_6ParamsE --------------------------
	.section	.nv.constant0._ZN7cutlass13device_kernelIN5flash19enable_sm80_to_sm89INS1_16FlashAttnFwdSm80INS1_25CollectiveMainloopFwdSm80ILi4ELi1ELb0EN4cute5tupleIJNS5_1CILi128EEENS7_ILi80EEENS7_ILi64EEEEEELi64ENS_10bfloat16_tEfNS_4arch4Sm80ELb1ELb0ELb1ELb1ELb1ELb1ELb1ELb1EEENS1_21CollectiveEpilogueFwdINS6_IJS8_SA_S9_EEENS6_IJNS7_ILi1EEESI_SI_EEESC_SE_Li128ELb1ELb1ELb1ELb0EEENS1_36VarlenDynamicPersistentTileSchedulerILi128ELi80ELi128ELi128ELb1ELb1ELb0ELb1ELb1ELb1EEEEEEEEEvNT_6ParamsE,"a",@progbits
	.sectionflags	@""
	.align	4
.nv.constant0._ZN7cutlass13device_kernelIN5flash19enable_sm80_to_sm89INS1_16FlashAttnFwdSm80INS1_25CollectiveMainloopFwdSm80ILi4ELi1ELb0EN4cute5tupleIJNS5_1CILi128EEENS7_ILi80EEENS7_ILi64EEEEEELi64ENS_10bfloat16_tEfNS_4arch4Sm80ELb1ELb0ELb1ELb1ELb1ELb1ELb1ELb1EEENS1_21CollectiveEpilogueFwdINS6_IJS8_SA_S9_EEENS6_IJNS7_ILi1EEESI_SI_EEESC_SE_Li128ELb1ELb1ELb1ELb0EEENS1_36VarlenDynamicPersistentTileSchedulerILi128ELi80ELi128ELi128ELb1ELb1ELb0ELb1ELb1ELb1EEEEEEEEEvNT_6ParamsE:
	.zero		1432


//--------------------- .nv.constant0._ZN7cutlass13device_kernelIN5flash19enable_sm80_to_sm89INS1_16FlashAttnFwdSm80INS1_25CollectiveMainloopFwdSm80ILi4ELi1ELb0EN4cute5tupleIJNS5_1CILi128EEENS7_ILi112EEENS7_ILi64EEEEEELi64ENS_10bfloat16_tEfNS_4arch4Sm80ELb0ELb0ELb0ELb0ELb1ELb0ELb1ELb1EEENS1_21CollectiveEpilogueFwdINS6_IJS8_SA_S9_EEENS6_IJNS7_ILi1EEESI_SI_EEESC_SE_Li128ELb0ELb1ELb1ELb0EEENS1_19SingleTileSchedulerILb0ELb1ELb1ELi128EEEEEEEEEvNT_6ParamsE --------------------------
	.section	.nv.constant0._ZN7cutlass13device_kernelIN5flash19enable_sm80_to_sm89INS1_16FlashAttnFwdSm80INS1_25CollectiveMainloopFwdSm80ILi4ELi1ELb0EN4cute5tupleIJNS5_1CILi128EEENS7_ILi112EEENS7_ILi64EEEEEELi64ENS_10bfloat16_tEfNS_4arch4Sm80ELb0ELb0ELb0ELb0ELb1ELb0ELb1ELb1EEENS1_21CollectiveEpilogueFwdINS6_IJS8_SA_S9_EEENS6_IJNS7_ILi1EEESI_SI_EEESC_SE_Li128ELb0ELb1ELb1ELb0EEENS1_19SingleTileSchedulerILb0ELb1ELb1ELi128EEEEEEEEEvNT_6ParamsE,"a",@progbits
	.sectionflags	@""
	.align	4
.nv.constant0._ZN7cutlass13device_kernelIN5flash19enable_sm80_to_sm89INS1_16FlashAttnFwdSm80INS1_25CollectiveMainloopFwdSm80ILi4ELi1ELb0EN4cute5tupleIJNS5_1CILi128EEENS7_ILi112EEENS7_ILi64EEEEEELi64ENS_10bfloat16_tEfNS_4arch4Sm80ELb0ELb0ELb0ELb0ELb1ELb0ELb1ELb1EEENS1_21CollectiveEpilogueFwdINS6_IJS8_SA_S9_EEENS6_IJNS7_ILi1EEESI_SI_EEESC_SE_Li128ELb0ELb1ELb1ELb0EEENS1_19SingleTileSchedulerILb0ELb1ELb1ELi128EEEEEEEEEvNT_6ParamsE:
	.zero		1400


//--------------------- .nv.constant0._ZN7cutlass13device_kernelIN5flash19enable_sm80_to_sm89INS1_16FlashAttnFwdSm80INS1_25CollectiveMainloopFwdSm80ILi4ELi1ELb0EN4cute5tupleIJNS5_1CILi128EEENS7_ILi80EEENS7_ILi64EEEEEELi64ENS_10bfloat16_tEfNS_4arch4Sm80ELb0ELb0ELb0ELb1ELb1ELb0ELb1ELb1EEENS1_21CollectiveEpilogueFwdINS6_IJS8_SA_S9_EEENS6_IJNS7_ILi1EEESI_SI_EEESC_SE_Li128ELb1ELb1ELb1ELb0EEENS1_36VarlenDynamicPersistentTileSchedulerILi128ELi80ELi128ELi128ELb1ELb1ELb0ELb0ELb1ELb1EEEEEEEEEvNT_6ParamsE --------------------------
	.section	.nv.constant0._ZN7cutlass13device_kernelIN5flash19enable_sm80_to_sm89INS1_16FlashAttnFwdSm80INS1_25CollectiveMainloopFwdSm80ILi4ELi1ELb0EN4cute5tupleIJNS5_1CILi128EEENS7_ILi80EEENS7_ILi64EEEEEELi64ENS_10bfloat16_tEfNS_4arch4Sm80ELb0ELb0ELb0ELb1ELb1ELb0ELb1ELb1EEENS1_21CollectiveEpilogueFwdINS6_IJS8_SA_S9_EEENS6_IJNS7_ILi1EEESI_SI_EEESC_SE_Li128ELb1ELb1ELb1ELb0EEENS1_36VarlenDynamicPersistentTileSchedulerILi128ELi80ELi128ELi128ELb1ELb1ELb0ELb0ELb1ELb1EEEEEEEEEvNT_6ParamsE,"a",@progbits
	.sectionflags	@""
	.align	4
.nv.constant0._ZN7cutlass13device_kernelIN5flash19enable_sm80_to_sm89INS1_16FlashAttnFwdSm80INS1_25CollectiveMainloopFwdSm80ILi4ELi1ELb0EN4cute5tupleIJNS5_1CILi128EEENS7_ILi80EEENS7_ILi64EEEEEELi64ENS_10bfloat16_tEfNS_4arch4Sm80ELb0ELb0ELb0ELb1ELb1ELb0ELb1ELb1EEENS1_21CollectiveEpilogueFwdINS6_IJS8_SA_S9_EEENS6_IJNS7_ILi1EEESI_SI_EEESC_SE_Li128ELb1ELb1ELb1ELb0EEENS1_36VarlenDynamicPersistentTileSchedulerILi128ELi80ELi128ELi128ELb1ELb1ELb0ELb0ELb1ELb1EEEEEEEEEvNT_6ParamsE:
	.zero		1432


//--------------------- .nv.constant0._ZN7cutlass13device_kernelIN5flash19enable_sm80_to_sm89INS1_16FlashAttnFwdSm80INS1_25CollectiveMainloopFwdSm80ILi4ELi1ELb0EN4cute5tupleIJNS5_1CILi128EEENS7_ILi80EEENS7_ILi64EEEEEELi64ENS_10bfloat16_tEfNS_4arch4Sm80ELb0ELb0ELb0ELb1ELb1ELb1ELb1ELb1EEENS1_21CollectiveEpilogueFwdINS6_IJS8_SA_S9_EEENS6_IJNS7_ILi1EEESI_SI_EEESC_SE_Li128ELb1ELb1ELb1ELb0EEENS1_36VarlenDynamicPersistentTileSchedulerILi128ELi80ELi128ELi128ELb1ELb1ELb0ELb0ELb1ELb1EEEEEEEEEvNT_6ParamsE --------------------------
	.section	.nv.constant0._ZN7cutlass13device_kernelIN5flash19enable_sm80_to_sm89INS1_16FlashAttnFwdSm80INS1_25CollectiveMainloopFwdSm80ILi4ELi1ELb0EN4cute5tupleIJNS5_1CILi128EEENS7_ILi80EEENS7_ILi64EEEEEELi64ENS_10bfloat16_tEfNS_4arch4Sm80ELb0ELb0ELb0ELb1ELb1ELb1ELb1ELb1EEENS1_21CollectiveEpilogueFwdINS6_IJS8_SA_S9_EEENS6_IJNS7_ILi1EEESI_SI_EEESC_SE_Li128ELb1ELb1ELb1ELb0EEENS1_36VarlenDynamicPersistentTileSchedulerILi128ELi80ELi128ELi128ELb1ELb1ELb0ELb0ELb1ELb1EEEEEEEEEvNT_6ParamsE,"a",@progbits
	.sectionflags	@""
	.align	4
.nv.constant0._ZN7cutlass13device_kernelIN5flash19enable_sm80_to_sm89INS1_16FlashAttnFwdSm80INS1_25CollectiveMainloopFwdSm80ILi4ELi1ELb0EN4cute5tupleIJNS5_1CILi128EEENS7_ILi80EEENS7_ILi64EEEEEELi64ENS_10bfloat16_tEfNS_4arch4Sm80ELb0ELb0ELb0ELb1ELb1ELb1ELb1ELb1EEENS1_21CollectiveEpilogueFwdINS6_IJS8_SA_S9_EEENS6_IJNS7_ILi1EEESI_SI_EEESC_SE_Li128ELb1ELb1ELb1ELb0EEENS1_36VarlenDynamicPersistentTileSchedulerILi128ELi80ELi128ELi128ELb1ELb1ELb0ELb0ELb1ELb1EEEEEEEEEvNT_6ParamsE:
	.zero		1432


//--------------------- .nv.constant0._ZN7cutlass13device_kernelIN5flash19enable_sm80_to_sm89INS1_16FlashAttnFwdSm80INS1_25CollectiveMainloopFwdSm80ILi4ELi1ELb0EN4cute5tupleIJNS5_1CILi128EEENS7_ILi96EEENS7_ILi64EEEEEELi64ENS_10bfloat16_tEfNS_4arch4Sm80ELb0ELb1ELb0ELb0ELb1ELb0ELb1ELb1EEENS1_21CollectiveEpilogueFwdINS6_IJS8_SA_S9_EEENS6_IJNS7_ILi1EEESI_SI_EEESC_SE_Li128ELb0ELb1ELb1ELb0EEENS1_19SingleTileSchedulerILb0ELb1ELb1ELi128EEEEEEEEEvNT_6ParamsE --------------------------
	.section	.nv.constant0._ZN7cutlass13device_kernelIN5flash19enable_sm80_to_sm89INS1_16FlashAttnFwdSm80INS1_25CollectiveMainloopFwdSm80ILi4ELi1ELb0EN4cute5tupleIJNS5_1CILi128EEENS7_ILi96EEENS7_ILi64EEEEEELi64ENS_10bfloat16_tEfNS_4arch4Sm80ELb0ELb1ELb0ELb0ELb1ELb0ELb1ELb1EEENS1_21CollectiveEpilogueFwdINS6_IJS8_SA_S9_EEENS6_IJNS7_ILi1EEESI_SI_EEESC_SE_Li128ELb0ELb1ELb1ELb0EEENS1_19SingleTileSchedulerILb0ELb1ELb1ELi128EEEEEEEEEvNT_6ParamsE,"a",@progbits
	.sectionflags	@""
	.align	4
.nv.constant0._ZN7cutlass13device_kernelIN5flash19enable_sm80_to_sm89INS1_16FlashAttnFwdSm80INS1_25CollectiveMainloopFwdSm80ILi4ELi1ELb0EN4cute5tupleIJNS5_1CILi128EEENS7_ILi96EEENS7_ILi64EEEEEELi64ENS_10bfloat16_tEfNS_4arch4Sm80ELb0ELb1ELb0ELb0ELb1ELb0ELb1ELb1EEENS1_21CollectiveEpilogueFwdINS6_IJS8_SA_S9_EEENS6_IJNS7_ILi1EEESI_SI_EEESC_SE_Li128ELb0ELb1ELb1ELb0EEENS1_19SingleTileSchedulerILb0ELb1ELb1ELi128EEEEEEEEEvNT_6ParamsE:
	.zero		1400


//--------------------- .nv.constant0._ZN7cutlass13device_kernelIN5flash19enable_sm80_to_sm89INS1_16FlashAttnFwdSm80INS1_25CollectiveMainloopFwdSm80ILi4ELi1ELb0EN4cute5tupleIJNS5_1CILi128EEENS7_ILi80EEENS7_ILi64EEEEEELi64ENS_10bfloat16_tEfNS_4arch4Sm80ELb0ELb1ELb0ELb1ELb1ELb0ELb1ELb1EEENS1_21CollectiveEpilogueFwdINS6_IJS8_SA_S9_EEENS6_IJNS7_ILi1EEESI_SI_EEESC_SE_Li128ELb1ELb1ELb1ELb0EEENS1_36VarlenDynamicPersistentTileSchedulerILi128ELi80ELi128ELi128ELb1ELb1ELb0ELb1ELb0ELb1EEEEEEEEEvNT_6ParamsE --------------------------
	.section	.nv.constant0._ZN7cutlass13device_kernelIN5flash19enable_sm80_to_sm89INS1_16FlashAttnFwdSm80INS1_25CollectiveMainloopFwdSm80ILi4ELi1ELb0EN4cute5tupleIJNS5_1CILi128EEENS7_ILi80EEENS7_ILi64EEEEEELi64ENS_10bfloat16_tEfNS_4arch4Sm80ELb0ELb1ELb0ELb1ELb1ELb0ELb1ELb1EEENS1_21CollectiveEpilogueFwdINS6_IJS8_SA_S9_EEENS6_IJNS7_ILi1EEESI_SI_EEESC_SE_Li128ELb1ELb1ELb1ELb0EEENS1_36VarlenDynamicPersistentTileSchedulerILi128ELi80ELi128ELi128ELb1ELb1ELb0ELb1ELb0ELb1EEEEEEEEEvNT_6ParamsE,"a",@progbits
	.sectionflags	@""
	.align	4
.nv.constant0._ZN7cutlass13device_kernelIN5flash19enable_sm80_to_sm89INS1_16FlashAttnFwdSm80INS1_25CollectiveMainloopFwdSm80ILi4ELi1ELb0EN4cute5tupleIJNS5_1CILi128EEENS7_ILi80EEENS7_ILi64EEEEEELi64ENS_10bfloat16_tEfNS_4arch4Sm80ELb0ELb1ELb0ELb1ELb1ELb0ELb1ELb1EEENS1_21CollectiveEpilogueFwdINS6_IJS8_SA_S9_EEENS6_IJNS7_ILi1EEESI_SI_EEESC_SE_Li128ELb1ELb1ELb1ELb0EEENS1_36VarlenDynamicPersistentTileSchedulerILi128ELi80ELi128ELi128ELb1ELb1ELb0ELb1ELb0ELb1EEEEEEEEEvNT_6ParamsE:
	.zero		1432


//--------------------- .nv.constant0._ZN7cutlass13device_kernelIN5flash19enable_sm80_to_sm89INS1_16FlashAttnFwdSm80INS1_25CollectiveMainloopFwdSm80ILi4ELi1ELb0EN4cute5tupleIJNS5_1CILi128EEENS7_ILi80EEENS7_ILi64EEEEEELi64ENS_10bfloat16_tEfNS_4arch4Sm80ELb0ELb1ELb0ELb1ELb1ELb1ELb1ELb1EEENS1_21CollectiveEpilogueFwdINS6_IJS8_SA_S9_EEENS6_IJNS7_ILi1EEESI_SI_EEESC_SE_Li128ELb1ELb1ELb1ELb0EEENS1_36VarlenDynamicPersistentTileSchedulerILi128ELi80ELi128ELi128ELb1ELb1ELb0ELb1ELb0ELb1EEEEEEEEEvNT_6ParamsE --------------------------
	.section	.nv.constant0._ZN7cutlass13device_kernelIN5flash19enable_sm80_to_sm89INS1_16FlashAttnFwdSm80INS1_25CollectiveMainloopFwdSm80ILi4ELi1ELb0EN4cute5tupleIJNS5_1CILi128EEENS7_ILi80EEENS7_ILi64EEEEEELi64ENS_10bfloat16_tEfNS_4arch4Sm80ELb0ELb1ELb0ELb1ELb1ELb1ELb1ELb1EEENS1_21CollectiveEpilogueFwdINS6_IJS8_SA_S9_EEENS6_IJNS7_ILi1EEESI_SI_EEESC_SE_Li128ELb1ELb1ELb1ELb0EEENS1_36VarlenDynamicPersistentTileSchedulerILi128ELi80ELi128ELi128ELb1ELb1ELb0ELb1ELb0ELb1EEEEEEEEEvNT_6ParamsE,"a",@progbits
	.sectionflags	@""
	.align	4
.nv.constant0._ZN7cutlass13device_kernelIN5flash19enable_sm80_to_sm89INS1_16FlashAttnFwdSm80INS1_25CollectiveMainloopFwdSm80ILi4ELi1ELb0EN4cute5tupleIJNS5_1CILi128EEENS7_ILi80EEENS7_ILi64EEEEEELi64ENS_10bfloat16_tEfNS_4arch4Sm80ELb0ELb1ELb0ELb1ELb1ELb1ELb1ELb1EEENS1_21CollectiveEpilogueFwdINS6_IJS8_SA_S9_EEENS6_IJNS7_ILi1EEESI_SI_EEESC_SE_Li128ELb1ELb1ELb1ELb0EEENS1_36VarlenDynamicPersistentTileSchedulerILi128ELi80ELi128ELi128ELb1ELb1ELb0ELb1ELb0ELb1EEEEEEEEEvNT_6ParamsE:
	.zero		1432


//--------------------- .nv.constant0._ZN7cutlass13device_kernelIN5flash19enable_sm80_to_sm89INS1_16FlashAttnFwdSm80INS1_25CollectiveMainloopFwdSm80ILi4ELi1ELb0EN4cute5tupleIJNS5_1CILi128EEENS7_ILi112EEENS7_ILi64EEEEEELi64ENS_10bfloat16_tEfNS_4arch4Sm80ELb1ELb0ELb0ELb0ELb1ELb0ELb1ELb1EEENS1_21CollectiveEpilogueFwdINS6_IJS8_SA_S9_EEENS6_IJNS7_ILi1EEESI_SI_EEESC_SE_Li128ELb0ELb1ELb1ELb0EEENS1_30DynamicPersistentTileSchedulerILi128ELi128ELb1ELb1ELb0EEEEEEEEEvNT_6ParamsE --------------------------
	.section	.nv.constant0._ZN7cutlass13device_kernelIN5flash19enable_sm80_to_sm89INS1_16FlashAttnFwdSm80INS1_25CollectiveMainloopFwdSm80ILi4ELi1ELb0EN4cute5tupleIJNS5_1CILi128EEENS7_ILi112EEENS7_ILi64EEEEEELi64ENS_10bfloat16_tEfNS_4arch4Sm80ELb1ELb0ELb0ELb0ELb1ELb0ELb1ELb1EEENS1_21CollectiveEpilogueFwdINS6_IJS8_SA_S9_EEENS6_IJNS7_ILi1EEESI_SI_EEESC_SE_Li128ELb0ELb1ELb1ELb0EEENS1_30DynamicPersistentTileSchedulerILi128ELi128ELb1ELb1ELb0EEEEEEEEEvNT_6ParamsE,"a",@progbits
	.sectionflags	@""
	.align	4
.nv.constant0._ZN7cutlass13device_kernelIN5flash19enable_sm80_to_sm89INS1_16FlashAttnFwdSm80INS1_25CollectiveMainloopFwdSm80ILi4ELi1ELb0EN4cute5tupleIJNS5_1CILi128EEENS7_ILi112EEENS7_ILi64EEEEEELi64ENS_10bfloat16_tEfNS_4arch4Sm80ELb1ELb0ELb0ELb0ELb1ELb0ELb1ELb1EEENS1_21CollectiveEpilogueFwdINS6_IJS8_SA_S9_EEENS6_IJNS7_ILi1EEESI_SI_EEESC_SE_Li128ELb0ELb1ELb1ELb0EEENS1_30DynamicPersistentTileSchedulerILi128ELi128ELb1ELb1ELb0EEEEEEEEEvNT_6ParamsE:
	.zero		1416


//--------------------- .nv.constant0._ZN7cutlass13device_kernelIN5flash19enable_sm80_to_sm89INS1_16FlashAttnFwdSm80INS1_25CollectiveMainloopFwdSm80ILi4ELi1ELb0EN4cute5tupleIJNS5_1CILi128EEENS7_ILi80EEENS7_ILi64EEEEEELi64ENS_10bfloat16_tEfNS_4arch4Sm80ELb1ELb0ELb0ELb1ELb1ELb0ELb1ELb1EEENS1_21CollectiveEpilogueFwdINS6_IJS8_SA_S9_EEENS6_IJNS7_ILi1EEESI_SI_EEESC_SE_Li128ELb1ELb1ELb1ELb0EEENS1_36VarlenDynamicPersistentTileSchedulerILi128ELi80ELi128ELi128ELb1ELb1ELb0ELb1ELb1ELb1EEEEEEEEEvNT_6ParamsE --------------------------
	.section	.nv.constant0._ZN7cutlass13device_kernelIN5flash19enable_sm80_to_sm89INS1_16FlashAttnFwdSm80INS1_25CollectiveMainloopFwdSm80ILi4ELi1ELb0EN4cute5tupleIJNS5_1CILi128EEENS7_ILi80EEENS7_ILi64EEEEEELi64ENS_10bfloat16_tEfNS_4arch4Sm80ELb1ELb0ELb0ELb1ELb1ELb0ELb1ELb1EEENS1_21CollectiveEpilogueFwdINS6_IJS8_SA_S9_EEENS6_IJNS7_ILi1EEESI_SI_EEESC_SE_Li128ELb1ELb1ELb1ELb0EEENS1_36VarlenDynamicPersistentTileSchedulerILi128ELi80ELi128ELi128ELb1ELb1ELb0ELb1ELb1ELb1EEEEEEEEEvNT_6ParamsE,"a",@progbits
	.sectionflags	@""
	.align	4
.nv.constant0._ZN7cutlass13device_kernelIN5flash19enable_sm80_to_sm89INS1_16FlashAttnFwdSm80INS1_25CollectiveMainloopFwdSm80ILi4ELi1ELb0EN4cute5tupleIJNS5_1CILi128EEENS7_ILi80EEENS7_ILi64EEEEEELi64ENS_10bfloat16_tEfNS_4arch4Sm80ELb1ELb0ELb0ELb1ELb1ELb0ELb1ELb1EEENS1_21CollectiveEpilogueFwdINS6_IJS8_SA_S9_EEENS6_IJNS7_ILi1EEESI_SI_EEESC_SE_Li128ELb1ELb1ELb1ELb0EEENS1_36VarlenDynamicPersistentTileSchedulerILi128ELi80ELi128ELi128ELb1ELb1ELb0ELb1ELb1ELb1EEEEEEEEEvNT_6ParamsE:
	.zero		1432


//--------------------- .nv.constant0._ZN7cutlass13device_kernelIN5flash19enable_sm80_to_sm89INS1_16FlashAttnFwdSm80INS1_25CollectiveMainloopFwdSm80ILi4ELi1ELb0EN4cute5tupleIJNS5_1CILi128EEENS7_ILi80EEENS7_ILi64EEEEEELi64ENS_10bfloat16_tEfNS_4arch4Sm80ELb1ELb0ELb0ELb1ELb1ELb1ELb1ELb1EEENS1_21CollectiveEpilogueFwdINS6_IJS8_SA_S9_EEENS6_IJNS7_ILi1EEESI_SI_EEESC_SE_Li128ELb1ELb1ELb1ELb0EEENS1_36VarlenDynamicPersistentTileSchedulerILi128ELi80ELi128ELi128ELb1ELb1ELb0ELb1ELb1ELb1EEEEEEEEEvNT_6ParamsE --------------------------
	.section	.nv.constant0._ZN7cutlass13device_kernelIN5flash19enable_sm80_to_sm89INS1_16FlashAttnFwdSm80INS1_25CollectiveMainloopFwdSm80ILi4ELi1ELb0EN4cute5tupleIJNS5_1CILi128EEENS7_ILi80EEENS7_ILi64EEEEEELi64ENS_10bfloat16_tEfNS_4arch4Sm80ELb1ELb0ELb0ELb1ELb1ELb1ELb1ELb1EEENS1_21CollectiveEpilogueFwdINS6_IJS8_SA_S9_EEENS6_IJNS7_ILi1EEESI_SI_EEESC_SE_Li128ELb1ELb1ELb1ELb0EEENS1_36VarlenDynamicPersistentTileSchedulerILi128ELi80ELi128ELi128ELb1ELb1ELb0ELb1ELb1ELb1EEEEEEEEEvNT_6ParamsE,"a",@progbits
	.sectionflags	@""
	.align	4
.nv.constant0._ZN7cutlass13device_kernelIN5flash19enable_sm80_to_sm89INS1_16FlashAttnFwdSm80INS1_25CollectiveMainloopFwdSm80ILi4ELi1ELb0EN4cute5tupleIJNS5_1CILi128EEENS7_ILi80EEENS7_ILi64EEEEEELi64ENS_10bfloat16_tEfNS_4arch4Sm80ELb1ELb0ELb0ELb1ELb1ELb1ELb1ELb1EEENS1_21CollectiveEpilogueFwdINS6_IJS8_SA_S9_EEENS6_IJNS7_ILi1EEESI_SI_EEESC_SE_Li128ELb1ELb1ELb1ELb0EEENS1_36VarlenDynamicPersistentTileSchedulerILi128ELi80ELi128ELi128ELb1ELb1ELb0ELb1ELb1ELb1EEEEEEEEEvNT_6ParamsE:
	.zero		1432


//--------------------- .text._ZN7cutlass13device_kernelIN5flash19enable_sm80_to_sm89INS1_16FlashAttnFwdSm80INS1_25CollectiveMainloopFwdSm80ILi4ELi1ELb0EN4cute5tupleIJNS5_1CILi128EEENS7_ILi112EEENS7_ILi64EEEEEELi64ENS_10bfloat16_tEfNS_4arch4Sm80ELb0ELb0ELb1ELb0ELb1ELb0ELb1ELb1EEENS1_21CollectiveEpilogueFwdINS6_IJS8_SA_S9_EEENS6_IJNS7_ILi1EEESI_SI_EEESC_SE_Li128ELb0ELb1ELb1ELb0EEENS1_19SingleTileSchedulerILb0ELb1ELb1ELi128EEEEEEEEEvNT_6ParamsE --------------------------
	.section	.text._ZN7cutlass13device_kernelIN5flash19enable_sm80_to_sm89INS1_16FlashAttnFwdSm80INS1_25CollectiveMainloopFwdSm80ILi4ELi1ELb0EN4cute5tupleIJNS5_1CILi128EEENS7_ILi112EEENS7_ILi64EEEEEELi64ENS_10bfloat16_tEfNS_4arch4Sm80ELb0ELb0ELb1ELb0ELb1ELb0ELb1ELb1EEENS1_21CollectiveEpilogueFwdINS6_IJS8_SA_S9_EEENS6_IJNS7_ILi1EEESI_SI_EEESC_SE_Li128ELb0ELb1ELb1ELb0EEENS1_19SingleTileSchedulerILb0ELb1ELb1ELi128EEEEEEEEEvNT_6ParamsE,"ax",@progbits
	.sectioninfo	@"SHI_REGISTERS=255"
	.align	128
.text._ZN7cutlass13device_kernelIN5flash19enable_sm80_to_sm89INS1_16FlashAttnFwdSm80INS1_25CollectiveMainloopFwdSm80ILi4ELi1ELb0EN4cute5tupleIJNS5_1CILi128EEENS7_ILi112EEENS7_ILi64EEEEEELi64ENS_10bfloat16_tEfNS_4arch4Sm80ELb0ELb0ELb1ELb0ELb1ELb0ELb1ELb1EEENS1_21CollectiveEpilogueFwdINS6_IJS8_SA_S9_EEENS6_IJNS7_ILi1EEESI_SI_EEESC_SE_Li128ELb0ELb1ELb1ELb0EEENS1_19SingleTileSchedulerILb0ELb1ELb1ELi128EEEEEEEEEvNT_6ParamsE:
        .type           _ZN7cutlass13device_kernelIN5flash19enable_sm80_to_sm89INS1_16FlashAttnFwdSm80INS1_25CollectiveMainloopFwdSm80ILi4ELi1ELb0EN4cute5tupleIJNS5_1CILi128EEENS7_ILi112EEENS7_ILi64EEEEEELi64ENS_10bfloat16_tEfNS_4arch4Sm80ELb0ELb0ELb1ELb0ELb1ELb0ELb1ELb1EEENS1_21CollectiveEpilogueFwdINS6_IJS8_SA_S9_EEENS6_IJNS7_ILi1EEESI_SI_EEESC_SE_Li128ELb0ELb1ELb1ELb0EEENS1_19SingleTileSchedulerILb0ELb1ELb1ELi128EEEEEEEEEvNT_6ParamsE,@function
        .size           _ZN7cutlass13device_kernelIN5flash19enable_sm80_to_sm89INS1_16FlashAttnFwdSm80INS1_25CollectiveMainloopFwdSm80ILi4ELi1ELb0EN4cute5tupleIJNS5_1CILi128EEENS7_ILi112EEENS7_ILi64EEEEEELi64ENS_10bfloat16_tEfNS_4arch4Sm80ELb0ELb0ELb1ELb0ELb1ELb0ELb1ELb1EEENS1_21CollectiveEpilogueFwdINS6_IJS8_SA_S9_EEENS6_IJNS7_ILi1EEESI_SI_EEESC_SE_Li128ELb0ELb1ELb1ELb0EEENS1_19SingleTileSchedulerILb0ELb1ELb1ELi128EEEEEEEEEvNT_6ParamsE,(.L_x_3818 - _ZN7cutlass13device_kernelIN5flash19enable_sm80_to_sm89INS1_16FlashAttnFwdSm80INS1_25CollectiveMainloopFwdSm80ILi4ELi1ELb0EN4cute5tupleIJNS5_1CILi128EEENS7_ILi112EEENS7_ILi64EEEEEELi64ENS_10bfloat16_tEfNS_4arch4Sm80ELb0ELb0ELb1ELb0ELb1ELb0ELb1ELb1EEENS1_21CollectiveEpilogueFwdINS6_IJS8_SA_S9_EEENS6_IJNS7_ILi1EEESI_SI_EEESC_SE_Li128ELb0ELb1ELb1ELb0EEENS1_19SingleTileSchedulerILb0ELb1ELb1ELi128EEEEEEEEEvNT_6ParamsE)
        .other          _ZN7cutlass13device_kernelIN5flash19enable_sm80_to_sm89INS1_16FlashAttnFwdSm80INS1_25CollectiveMainloopFwdSm80ILi4ELi1ELb0EN4cute5tupleIJNS5_1CILi128EEENS7_ILi112EEENS7_ILi64EEEEEELi64ENS_10bfloat16_tEfNS_4arch4Sm80ELb0ELb0ELb1ELb0ELb1ELb0ELb1ELb1EEENS1_21CollectiveEpilogueFwdINS6_IJS8_SA_S9_EEENS6_IJNS7_ILi1EEESI_SI_EEESC_SE_Li128ELb0ELb1ELb1ELb0EEENS1_19SingleTileSchedulerILb0ELb1ELb1ELi128EEEEEEEEEvNT_6ParamsE,@"STO_CUDA_ENTRY STV_DEFAULT"
_ZN7cutlass13device_kernelIN5flash19enable_sm80_to_sm89INS1_16FlashAttnFwdSm80INS1_25CollectiveMainloopFwdSm80ILi4ELi1ELb0EN4cute5tupleIJNS5_1CILi128EEENS7_ILi112EEENS7_ILi64EEEEEELi64ENS_10bfloat16_tEfNS_4arch4Sm80ELb0ELb0ELb1ELb0ELb1ELb0ELb1ELb1EEENS1_21CollectiveEpilogueFwdINS6_IJS8_SA_S9_EEENS6_IJNS7_ILi1EEESI_SI_EEESC_SE_Li128ELb0ELb1ELb1ELb0EEENS1_19SingleTileSchedulerILb0ELb1ELb1ELi128EEEEEEEEEvNT_6ParamsE:
[----:B------:R-:W-:Y:S02]  /*0000*/  MOV R1, c[0x0][0x28] ;  /* 0x00000a0000017a02 */ /* 0x000fe40000000f00 */
[----:B------:R-:W1:Y:S01]  /*0010*/  S2R R196, SR_TID.X ;  /* 0x0000000000c47919 */ /* 0x000e620000002100 */
[----:B------:R-:W2:Y:S01]  /*0020*/  S2UR UR7, SR_CTAID.Y ;  /* 0x00000000000779c3 */ /* 0x000ea20000002600 */
[----:B------:R-:W-:-:S07]  /*0030*/  IADD3 R1, R1, -0x48, RZ ;  /* 0xffffffb801017810 */ /* 0x000fce0007ffe0ff */
[----:B------:R-:W3:Y:S01]  /*0040*/  S2UR UR6, SR_CTAID.Z ;  /* 0x00000000000679c3 */ /* 0x000ee20000002700 */
[----:B-1----:R-:W-:-:S06]  /*0050*/  SHF.R.U32.HI R0, RZ, 0x5, R196 ;  /* 0x00000005ff007819 */ /* 0x002fcc00000116c4 */
[----:B------:R-:W1:Y:S02]  /*0060*/  SHFL.IDX PT, R0, R0, RZ, 0x1f ;  /* 0x00001fff00007589 */ /* 0x000e6400000e0000 */
[----:B-1----:R-:W-:-:S13]  /*0070*/  ISETP.NE.AND P0, PT, R0, RZ, PT ;  /* 0x000000ff0000720c */ /* 0x002fda0003f05270 */
[----:B--23--:R-:W-:Y:S05]  /*0080*/  @!P0 BRA `(.L_x_0) ;  /* 0x0000009000008947 */ /* 0x00cfea0003800000 */
[----:B------:R-:W-:Y:S01]  /*0090*/  MOV R0, c[0x0][0x550] ;  /* 0x0001540000007a02 */ /* 0x000fe20000000f00 */
[----:B------:R-:W-:-:S03]  /*00a0*/  UMOV UR10, UR7 ;  /* 0x00000007000a7c82 */ /* 0x000fc60008000000 */
[----:B------:R-:W-:-:S13]  /*00b0*/  ISETP.NE.AND P0, PT, R0, 0x1, PT ;  /* 0x000000010000780c */ /* 0x000fda0003f05270 */
[----:B------:R-:W-:Y:S05]  /*00c0*/  @!P0 BRA `(.L_x_1) ;  /* 0x000000b000008947 */ /* 0x000fea0003800000 */
[----:B------:R-:W-:Y:S02]  /*00d0*/  ULDC UR4, c[0x0][0x554] ;  /* 0x0001550000047ab9 */ /* 0x000fe40000000800 */
[----:B------:R-:W-:Y:S02]  /*00e0*/  UIMAD.WIDE.U32 UR4, UR7, UR4, URZ ;  /* 0x00000004070472a5 */ /* 0x000fe4000f8e003f */
[----:B------:R-:W-:Y:S02]  /*00f0*/  ULDC UR10, c[0x0][0x558] ;  /* 0x00015600000a7ab9 */ /* 0x000fe40000000800 */
[----:B------:R-:W-:Y:S01]  /*0100*/  USHF.R.U32.HI UR10, URZ, UR10, UR5 ;  /* 0x0000000a3f0a7299 */ /* 0x000fe20008011605 */
[----:B------:R-:W-:Y:S05]  /*0110*/  BRA `(.L_x_1) ;  /* 0x0000006000007947 */ /* 0x000fea0003800000 */
.L_x_0:
[----:B------:R-:W-:Y:S02]  /*0120*/  ULDC.64 UR4, c[0x0][0x550] ;  /* 0x0001540000047ab9 */ /* 0x000fe40000000a00 */
[----:B------:R-:W-:Y:S02]  /*0130*/  UISETP.NE.AND UP0, UPT, UR4, 0x1, UPT ;  /* 0x000000010400788c */ /* 0x000fe4000bf05270 */
[----:B------:R-:W-:-:S02]  /*0140*/  UIMAD.WIDE.U32 UR8, UR7, UR5, URZ ;  /* 0x00000005070872a5 */ /* 0x000fc4000f8e003f */
[----:B------:R-:W-:Y:S02]  /*0150*/  ULDC UR4, c[0x0][0x558] ;  /* 0x0001560000047ab9 */ /* 0x000fe40000000800 */
[----:B------:R-:W-:-:S05]  /*0160*/  UMOV UR10, UR7 ;  /* 0x00000007000a7c82 */ /* 0x000fca0008000000 */
[----:B------:R-:W-:-:S03]  /*0170*/  @UP0 USHF.R.U32.HI UR10, URZ, UR4, UR9 ;  /* 0x000000043f0a0299 */ /* 0x000fc60008011609 */
.L_x_1:
[----:B------:R-:W-:Y:S01]  /*0180*/  ISETP.LE.AND P0, PT, RZ, UR6, PT ;  /* 0x00000006ff007c0c */ /* 0x000fe2000bf03270 */
[----:B------:R-:W-:Y:S02]  /*0190*/  UIADD3 UR4, -UR10, URZ, URZ ;  /* 0x0000003f0a047290 */ /* 0x000fe4000fffe13f */
[----:B------:R-:W-:Y:S02]  /*01a0*/  ULDC UR8, c[0x0][0x550] ;  /* 0x0001540000087ab9 */ /* 0x000fe40000000800 */
[----:B------:R-:W-:-:S08]  /*01b0*/  UIMAD UR8, UR4, UR8, UR7 ;  /* 0x00000008040872a4 */ /* 0x000fd0000f8e0207 */
[----:B------:R-:W-:Y:S05]  /*01c0*/  @!P0 EXIT ;  /* 0x000000000000894d */ /* 0x000fea0003800000 */
[----:B------:R-:W-:Y:S02]  /*01d0*/  ULDC.64 UR4, c[0x0][0x370] ;  /* 0x0000dc0000047ab9 */ /* 0x000fe40000000a00 */
[----:B------:R-:W-:Y:S02]  /*01e0*/  UISETP.NE.U32.AND UP0, UPT, URZ, UR4, UPT ;  /* 0x000000043f00728c */ /* 0x000fe4000bf05070 */
[----:B------:R-:W-:Y:S02]  /*01f0*/  ULDC.64 UR12, c[0x0][0x370] ;  /* 0x0000dc00000c7ab9 */ /* 0x000fe40000000a00 */
[----:B------:R-:W-:Y:S02]  /*0200*/  UISETP.NE.AND.EX UP0, UPT, URZ, UR5, UPT, UP0 ;  /* 0x000000053f00728c */ /* 0x000fe4000bf05300 */
[----:B------:R-:W-:-:S04]  /*0210*/  ULDC.64 UR16, c[0x0][0x118] ;  /* 0x0000460000107ab9 */ /* 0x000fc80000000a00 */
[----:B------:R-:W-:-:S05]  /*0220*/  PLOP3.LUT P0, PT, PT, PT, UP0, 0x80, 0x0 ;  /* 0x000000000000781c */ /* 0x000fca0003f0f008 */
[----:B------:R-:W-:Y:S02]  /*0230*/  @UP0 UMOV UR4, 0x4 ;  /* 0x0000000400040882 */ /* 0x000fe40000000000 */
[----:B------:R-:W-:-:S06]  /*0240*/  @UP0 UIMAD.WIDE UR4, UR6, UR4, UR12 ;  /* 0x00000004060402a5 */ /* 0x000fcc000f8e020c */
[----:B------:R-:W-:Y:S02]  /*0250*/  IMAD.U32 R2, RZ, RZ, UR4 ;  /* 0x00000004ff027e24 */ /* 0x000fe4000f8e00ff */
[----:B------:R-:W-:-:S05]  /*0260*/  IMAD.U32 R3, RZ, RZ, UR5 ;  /* 0x00000005ff037e24 */ /* 0x000fca000f8e00ff */
[----:B------:R-:W2:Y:S01]  /*0270*/  @P0 LDG.E R2, [R2.64] ;  /* 0x0000001002020981 */ /* 0x000ea2000c1e1900 */
[----:B------:R-:W-:Y:S02]  /*0280*/  ULDC UR4, c[0x0][0x2ac] ;  /* 0x0000ab0000047ab9 */ /* 0x000fe40000000800 */
[----:B------:R-:W-:Y:S02]  /*0290*/  ULDC UR15, c[0x0][0x1d0] ;  /* 0x00007400000f7ab9 */ /* 0x000fe40000000800 */
[----:B------:R-:W-:Y:S02]  /*02a0*/  UIMAD UR15, UR4, UR15, URZ ;  /* 0x0000000f040f72a4 */ /* 0x000fe4000f8e023f */
[----:B------:R-:W-:Y:S02]  /*02b0*/  UMOV UR9, URZ ;  /* 0x0000003f00097c82 */ /* 0x000fe40008000000 */
[----:B------:R-:W-:Y:S02]  /*02c0*/  UISETP.GE.AND UP0, UPT, UR15, 0x1, UPT ;  /* 0x000000010f00788c */ /* 0x000fe4000bf06270 */
[----:B------:R-:W-:-:S02]  /*02d0*/  UIADD3 UR5, UR15, 0x6f, URZ ;  /* 0x0000006f0f057890 */ /* 0x000fc4000fffe03f */
[----:B------:R-:W-:Y:S02]  /*02e0*/  UMOV UR4, URZ ;  /* 0x0000003f00047c82 */ /* 0x000fe40008000000 */
[----:B------:R-:W-:Y:S02]  /*02f0*/  UIMAD.WIDE UR4, UR5, -0x6db6db6d, UR4 ;  /* 0x92492493050478a5 */ /* 0x000fe4000f8e0204 */
[----:B------:R-:W-:Y:S02]  /*0300*/  UMOV UR19, URZ ;  /* 0x0000003f00137c82 */ /* 0x000fe40008000000 */
[----:B------:R-:W-:-:S04]  /*0310*/  USHF.R.U32.HI UR7, URZ, 0x1f, UR5 ;  /* 0x0000001f3f077899 */ /* 0x000fc80008011605 */
[----:B------:R-:W-:Y:S01]  /*0320*/  ULEA.HI.SX32 UR7, UR5, UR7, 0x1a ;  /* 0x0000000705077291 */ /* 0x000fe2000f8fd23f */
[----:B--2---:R1:W2:Y:S01]  /*0330*/  @P0 R2UR UR9, R2 ;  /* 0x00000000020903c2 */ /* 0x0042a200000e0000 */
[----:B------:R-:W-:-:S13]  /*0340*/  PLOP3.LUT P0, PT, PT, PT, UP0, 0x80, 0x0 ;  /* 0x000000000000781c */ /* 0x000fda0003f0f008 */
[----:B------:R-:W-:Y:S05]  /*0350*/  @!P0 BRA `(.L_x_2) ;  /* 0x0000023000008947 */ /* 0x000fea0003800000 */
[----:B------:R-:W-:Y:S02]  /*0360*/  USHF.R.U32.HI UR4, URZ, 0x10, UR8 ;  /* 0x000000103f047899 */ /* 0x000fe40008011608 */
[----:B------:R-:W-:Y:S02]  /*0370*/  ULDC UR5, c[0x0][0x338] ;  /* 0x0000ce0000057ab9 */ /* 0x000fe40000000800 */
[----:B------:R-:W-:Y:S02]  /*0380*/  UISETP.NE.AND UP0, UPT, UR4, URZ, UPT ;  /* 0x0000003f0400728c */ /* 0x000fe4000bf05270 */
[----:B------:R-:W-:Y:S02]  /*0390*/  UMOV UR18, URZ ;  /* 0x0000003f00127c82 */ /* 0x000fe40008000000 */
[----:B------:R-:W-:-:S04]  /*03a0*/  USEL UR5, UR4, UR5, UP0 ;  /* 0x0000000504057287 */ /* 0x000fc80008000000 */
[----:B------:R-:W-:Y:S02]  /*03b0*/  UIADD3 UR14, UR7, -0x1, UR5 ;  /* 0xffffffff070e7890 */ /* 0x000fe4000fffe005 */
[----:B------:R-:W-:-:S05]  /*03c0*/  IMAD.U32 R3, RZ, RZ, UR5 ;  /* 0x00000005ff037e24 */ /* 0x000fca000f8e00ff */
[----:B------:R-:W-:-:S04]  /*03d0*/  IABS R0, R3 ;  /* 0x0000000300007213 */ /* 0x000fc80000000000 */
[----:B------:R-:W3:Y:S02]  /*03e0*/  R2UR UR13, R0 ;  /* 0x00000000000d73c2 */ /* 0x000ee400000e0000 */
[----:B---3--:R-:W3:Y:S08]  /*03f0*/  I2F.RP R0, UR13 ;  /* 0x0000000d00007d06 */ /* 0x008ef00008209400 */
[----:B---3--:R-:W3:Y:S02]  /*0400*/  MUFU.RCP R0, R0 ;  /* 0x0000000000007308 */ /* 0x008ee40000001000 */
[----:B---3--:R-:W-:-:S06]  /*0410*/  IADD3 R0, R0, 0xffffffe, RZ ;  /* 0x0ffffffe00007810 */ /* 0x008fcc0007ffe0ff */
[----:B------:R-:W3:Y:S02]  /*0420*/  F2I.FTZ.U32.TRUNC.NTZ R0, R0 ;  /* 0x0000000000007305 */ /* 0x000ee4000021f000 */
[----:B---3--:R3:W4:Y:S02]  /*0430*/  R2UR UR19, R0 ;  /* 0x00000000001373c2 */ /* 0x00872400000e0000 */
[----:B---3--:R-:W-:Y:S01]  /*0440*/  IMAD.U32 R0, RZ, RZ, UR14 ;  /* 0x0000000eff007e24 */ /* 0x008fe2000f8e00ff */
[----:B----4-:R-:W-:Y:S02]  /*0450*/  UIADD3 UR4, URZ, -UR19, URZ ;  /* 0x800000133f047290 */ /* 0x010fe4000fffe03f */
[----:B------:R-:W-:Y:S02]  /*0460*/  ULOP3.LUT UR14, UR14, UR5, URZ, 0x3c, !UPT ;  /* 0x000000050e0e7292 */ /* 0x000fe4000f8e3c3f */
[----:B-1----:R-:W-:Y:S01]  /*0470*/  IABS R2, R0 ;  /* 0x0000000000027213 */ /* 0x002fe20000000000 */
[----:B------:R-:W-:Y:S01]  /*0480*/  UIMAD UR4, UR4, UR13, URZ ;  /* 0x0000000d040472a4 */ /* 0x000fe2000f8e023f */
[----:B------:R-:W-:-:S02]  /*0490*/  IABS R0, R3 ;  /* 0x0000000300007213 */ /* 0x000fc40000000000 */
[----:B------:R-:W1:Y:S01]  /*04a0*/  R2UR UR12, R2 ;  /* 0x00000000020c73c2 */ /* 0x000e6200000e0000 */
[----:B------:R-:W-:Y:S02]  /*04b0*/  UIMAD.WIDE.U32 UR18, UR19, UR4, UR18 ;  /* 0x00000004131272a5 */ /* 0x000fe4000f8e0012 */
[----:B------:R-:W-:-:S05]  /*04c0*/  IMAD.MOV R0, RZ, RZ, -R0 ;  /* 0x000000ffff007224 */ /* 0x000fca00078e0a00 */
[----:B------:R-:W3:Y:S01]  /*04d0*/  R2UR UR11, R0 ;  /* 0x00000000000b73c2 */ /* 0x000ee200000e0000 */
[----:B-1----:R-:W-:-:S04]  /*04e0*/  UIMAD.WIDE.U32 UR18, UR19, UR12, URZ ;  /* 0x0000000c131272a5 */ /* 0x002fc8000f8e003f */
[----:B---3--:R-:W-:-:S04]  /*04f0*/  UIMAD UR11, UR19, UR11, UR12 ;  /* 0x0000000b130b72a4 */ /* 0x008fc8000f8e020c */
[----:B------:R-:W-:-:S11]  /*0500*/  UISETP.GT.U32.AND UP0, UPT, UR13, UR11, UPT ;  /* 0x0000000b0d00728c */ /* 0x000fd6000bf04070 */
[----:B------:R-:W-:Y:S02]  /*0510*/  @!UP0 UIADD3 UR11, UR11, -UR13, URZ ;  /* 0x8000000d0b0b8290 */ /* 0x000fe4000fffe03f */
[----:B------:R-:W-:Y:S02]  /*0520*/  @!UP0 UIADD3 UR19, UR19, 0x1, URZ ;  /* 0x0000000113138890 */ /* 0x000fe4000fffe03f */
[----:B------:R-:W-:Y:S02]  /*0530*/  UISETP.GE.U32.AND UP1, UPT, UR11, UR13, UPT ;  /* 0x0000000d0b00728c */ /* 0x000fe4000bf26070 */
[----:B------:R-:W-:-:S09]  /*0540*/  UISETP.GE.AND UP0, UPT, UR14, URZ, UPT ;  /* 0x0000003f0e00728c */ /* 0x000fd2000bf06270 */
[----:B------:R-:W-:Y:S02]  /*0550*/  @UP1 UIADD3 UR19, UR19, 0x1, URZ ;  /* 0x0000000113131890 */ /* 0x000fe4000fffe03f */
[----:B------:R-:W-:Y:S02]  /*0560*/  UISETP.NE.AND UP1, UPT, UR5, URZ, UPT ;  /* 0x0000003f0500728c */ /* 0x000fe4000bf25270 */
[----:B------:R-:W-:-:S09]  /*0570*/  @!UP0 UIADD3 UR19, -UR19, URZ, URZ ;  /* 0x0000003f13138290 */ /* 0x000fd2000fffe13f */
[----:B------:R-:W-:Y:S02]  /*0580*/  @!UP1 ULOP3.LUT UR19, URZ, UR5, URZ, 0x33, !UPT ;  /* 0x000000053f139292 */ /* 0x000fe4000f8e333f */
.L_x_2:
[----:B------:R-:W-:Y:S01]  /*0590*/  ULOP3.LUT UR8, UR8, 0xffff, URZ, 0xc0, !UPT ;  /* 0x0000ffff08087892 */ /* 0x000fe2000f8ec03f */
[----:B------:R-:W-:Y:S01]  /*05a0*/  PLOP3.LUT P4, PT, PT, PT, PT, 0x80, 0x0 ;  /* 0x000000000000781c */ /* 0x000fe20003f8f070 */
[----:B------:R-:W-:Y:S01]  /*05b0*/  CS2R R22, SRZ ;  /* 0x0000000000167805 */ /* 0x000fe2000001ff00 */
[----:B------:R-:W-:Y:S01]  /*05c0*/  CS2R R20, SRZ ;  /* 0x0000000000147805 */ /* 0x000fe2000001ff00 */
[----:B------:R-:W-:Y:S01]  /*05d0*/  UIMAD UR8, UR8, UR19, URZ ;  /* 0x00000013080872a4 */ /* 0x000fe2000f8e023f */
[----:B------:R-:W-:Y:S01]  /*05e0*/  CS2R R178, SRZ ;  /* 0x0000000000b27805 */ /* 0x000fe2000001ff00 */
[----:B------:R-:W-:Y:S01]  /*05f0*/  CS2R R176, SRZ ;  /* 0x0000000000b07805 */ /* 0x000fe2000001ff00 */
[----:B------:R-:W-:Y:S01]  /*0600*/  CS2R R182, SRZ ;  /* 0x0000000000b67805 */ /* 0x000fe2000001ff00 */
[----:B------:R-:W-:Y:S01]  /*0610*/  UIADD3 UR19, UR8, UR19, URZ ;  /* 0x0000001308137290 */ /* 0x000fe2000fffe03f */
[----:B------:R-:W-:Y:S01]  /*0620*/  CS2R R180, SRZ ;  /* 0x0000000000b47805 */ /* 0x000fe2000001ff00 */
[----:B------:R-:W-:Y:S01]  /*0630*/  CS2R R174, SRZ ;  /* 0x0000000000ae7805 */ /* 0x000fe2000001ff00 */
[----:B------:R-:W-:Y:S01]  /*0640*/  CS2R R172, SRZ ;  /* 0x0000000000ac7805 */ /* 0x000fe2000001ff00 */
[----:B------:R-:W-:Y:S01]  /*0650*/  UISETP.LT.AND UP0, UPT, UR7, UR19, UPT ;  /* 0x000000130700728c */ /* 0x000fe2000bf01270 */
[----:B------:R-:W-:Y:S01]  /*0660*/  CS2R R170, SRZ ;  /* 0x0000000000aa7805 */ /* 0x000fe2000001ff00 */
[----:B------:R-:W-:Y:S01]  /*0670*/  CS2R R168, SRZ ;  /* 0x0000000000a87805 */ /* 0x000fe2000001ff00 */
[----:B------:R-:W-:Y:S01]  /*0680*/  CS2R R162, SRZ ;  /* 0x0000000000a27805 */ /* 0x000fe2000001ff00 */
[----:B------:R-:W-:Y:S01]  /*0690*/  USEL UR7, UR7, UR19, UP0 ;  /* 0x0000001307077287 */ /* 0x000fe20008000000 */
[----:B------:R-:W-:Y:S01]  /*06a0*/  CS2R R160, SRZ ;  /* 0x0000000000a07805 */ /* 0x000fe2000001ff00 */
[----:B------:R-:W-:Y:S01]  /*06b0*/  CS2R R166, SRZ ;  /* 0x0000000000a67805 */ /* 0x000fe2000001ff00 */
[----:B------:R-:W-:Y:S01]  /*06c0*/  CS2R R164, SRZ ;  /* 0x0000000000a47805 */ /* 0x000fe2000001ff00 */
[----:B------:R-:W-:Y:S01]  /*06d0*/  UISETP.GT.AND UP0, UPT, UR7, UR8, UPT ;  /* 0x000000080700728c */ /* 0x000fe2000bf04270 */
[----:B------:R-:W-:Y:S01]  /*06e0*/  CS2R R158, SRZ ;  /* 0x00000000009e7805 */ /* 0x000fe2000001ff00 */
[----:B------:R-:W-:Y:S01]  /*06f0*/  CS2R R156, SRZ ;  /* 0x00000000009c7805 */ /* 0x000fe2000001ff00 */
[----:B------:R-:W-:Y:S01]  /*0700*/  CS2R R154, SRZ ;  /* 0x00000000009a7805 */ /* 0x000fe2000001ff00 */
[----:B------:R-:W-:Y:S01]  /*0710*/  CS2R R152, SRZ ;  /* 0x0000000000987805 */ /* 0x000fe2000001ff00 */
[----:B------:R-:W-:Y:S01]  /*0720*/  CS2R R146, SRZ ;  /* 0x0000000000927805 */ /* 0x000fe2000001ff00 */
[----:B------:R-:W-:Y:S01]  /*0730*/  PLOP3.LUT P0, PT, PT, PT, UP0, 0x80, 0x0 ;  /* 0x000000000000781c */ /* 0x000fe20003f0f008 */
[----:B------:R-:W-:Y:S01]  /*0740*/  CS2R R144, SRZ ;  /* 0x0000000000907805 */ /* 0x000fe2000001ff00 */
        /* <DEDUP_REMOVED lines=14> */
[----:B------:R-:W-:Y:S05]  /*0830*/  @!P0 BRA `(.L_x_3) ;  /* 0x0000ce0000008947 */ /* 0x000fea0003800000 */
[----:B------:R-:W-:Y:S02]  /*0840*/  ULDC.64 UR4, c[0x0][0x340] ;  /* 0x0000d00000047ab9 */ /* 0x000fe40000000a00 */
[----:B------:R-:W-:-:S02]  /*0850*/  UISETP.NE.U32.AND UP0, UPT, URZ, UR4, UPT ;  /* 0x000000043f00728c */ /* 0x000fc4000bf05070 */
[----:B------:R-:W-:Y:S02]  /*0860*/  ULDC.64 UR12, c[0x0][0x340] ;  /* 0x0000d000000c7ab9 */ /* 0x000fe40000000a00 */
[----:B------:R-:W-:-:S06]  /*0870*/  UISETP.NE.AND.EX UP0, UPT, URZ, UR5, UPT, UP0 ;  /* 0x000000053f00728c */ /* 0x000fcc000bf05300 */
[----:B------:R-:W-:-:S05]  /*0880*/  PLOP3.LUT P0, PT, PT, PT, UP0, 0x80, 0x0 ;  /* 0x000000000000781c */ /* 0x000fca0003f0f008 */
[----:B------:R-:W-:Y:S02]  /*0890*/  @UP0 UMOV UR4, 0x4 ;  /* 0x0000000400040882 */ /* 0x000fe40000000000 */
[----:B------:R-:W-:-:S06]  /*08a0*/  @UP0 UIMAD.WIDE UR4, UR6, UR4, UR12 ;  /* 0x00000004060402a5 */ /* 0x000fcc000f8e020c */
[----:B-1----:R-:W-:Y:S02]  /*08b0*/  IMAD.U32 R2, RZ, RZ, UR4 ;  /* 0x00000004ff027e24 */ /* 0x002fe4000f8e00ff */
[----:B------:R-:W-:Y:S01]  /*08c0*/  IMAD.U32 R3, RZ, RZ, UR5 ;  /* 0x00000005ff037e24 */ /* 0x000fe2000f8e00ff */
[----:B------:R-:W1:Y:S01]  /*08d0*/  S2R R12, SR_CTAID.X ;  /* 0x00000000000c7919 */ /* 0x000e620000002500 */
[----:B------:R-:W-:Y:S01]  /*08e0*/  SHF.R.S32.HI R27, RZ, 0x1f, R196 ;  /* 0x0000001fff1b7819 */ /* 0x000fe200000114c4 */
[----:B------:R-:W-:Y:S02]  /*08f0*/  USHF.R.S32.HI UR11, URZ, 0x1f, UR10 ;  /* 0x0000001f3f0b7899 */ /* 0x000fe4000801140a */
[----:B------:R3:W4:Y:S01]  /*0900*/  @P0 LDG.E R7, [R2.64] ;  /* 0x0000001002070981 */ /* 0x000722000c1e1900 */
[----:B------:R-:W-:Y:S01]  /*0910*/  ULDC.64 UR4, c[0x0][0x1b8] ;  /* 0x00006e0000047ab9 */ /* 0x000fe20000000a00 */
[CC--:B------:R-:W-:Y:S01]  /*0920*/  LEA.HI R13, R27.reuse, R196.reuse, RZ, 0x4 ;  /* 0x000000c41b0d7211 */ /* 0x0c0fe200078f20ff */
[----:B------:R-:W-:Y:S01]  /*0930*/  UIMAD UR11, UR11, UR4, URZ ;  /* 0x000000040b0b72a4 */ /* 0x000fe2000f8e023f */
[----:B------:R-:W-:Y:S01]  /*0940*/  LEA.HI R9, R27, R196, RZ, 0x6 ;  /* 0x000000c41b097211 */ /* 0x000fe200078f30ff */
[----:B------:R-:W-:Y:S01]  /*0950*/  UIMAD.WIDE.U32 UR18, UR10, UR4, URZ ;  /* 0x000000040a1272a5 */ /* 0x000fe2000f8e003f */
[----:B------:R-:W-:Y:S01]  /*0960*/  BSSY B0, `(.L_x_4) ;  /* 0x000004a000007945 */ /* 0x000fe20003800000 */
[----:B------:R-:W-:-:S02]  /*0970*/  UIMAD UR11, UR10, UR5, UR11 ;  /* 0x000000050a0b72a4 */ /* 0x000fc4000f8e020b */
[----:B------:R-:W-:Y:S02]  /*0980*/  USHF.R.S32.HI UR12, URZ, 0x1f, UR6 ;  /* 0x0000001f3f0c7899 */ /* 0x000fe40008011406 */
[----:B------:R-:W-:Y:S02]  /*0990*/  ULDC.64 UR4, c[0x0][0x1c0] ;  /* 0x0000700000047ab9 */ /* 0x000fe40000000a00 */
[----:B------:R-:W-:Y:S02]  /*09a0*/  UIADD3 UR19, UR19, UR11, URZ ;  /* 0x0000000b13137290 */ /* 0x000fe4000fffe03f */
[----:B------:R-:W-:Y:S02]  /*09b0*/  UIMAD UR12, UR12, UR4, URZ ;  /* 0x000000040c0c72a4 */ /* 0x000fe4000f8e023f */
[----:B------:R-:W-:Y:S02]  /*09c0*/  UIMAD.WIDE.U32 UR18, UR6, UR4, UR18 ;  /* 0x00000004061272a5 */ /* 0x000fe4000f8e0012 */
[----:B------:R-:W-:-:S02]  /*09d0*/  UIMAD UR5, UR6, UR5, UR12 ;  /* 0x00000005060572a4 */ /* 0x000fc4000f8e020c */
[----:B------:R-:W-:Y:S02]  /*09e0*/  ULDC UR4, c[0x0][0x2c4] ;  /* 0x0000b10000047ab9 */ /* 0x000fe40000000800 */
[----:B------:R-:W-:Y:S01]  /*09f0*/  UIADD3 UR5, UR19, UR5, URZ ;  /* 0x0000000513057290 */ /* 0x000fe2000fffe03f */
[----:B---3--:R-:W-:Y:S01]  /*0a00*/  LEA.HI R2, R27, R196, RZ, 0x3 ;  /* 0x000000c41b027211 */ /* 0x008fe200078f18ff */
[----:B------:R-:W-:Y:S01]  /*0a10*/  IMAD.MOV.U32 R3, RZ, RZ, c[0x0][0x2c4] ;  /* 0x0000b100ff037624 */ /* 0x000fe200078e00ff */
[----:B------:R-:W-:Y:S02]  /*0a20*/  ULDC UR11, c[0x0][0x168] ;  /* 0x00005a00000b7ab9 */ /* 0x000fe40000000800 */
[----:B------:R-:W-:Y:S01]  /*0a30*/  LOP3.LUT R0, R2, 0xfffffff8, RZ, 0xc0, !PT ;  /* 0xfffffff802007812 */ /* 0x000fe200078ec0ff */
[----:B------:R-:W-:Y:S01]  /*0a40*/  UIMAD UR11, UR4, UR11, URZ ;  /* 0x0000000b040b72a4 */ /* 0x000fe2000f8e023f */
[----:B------:R-:W-:Y:S01]  /*0a50*/  ISETP.NE.AND P1, PT, R3, 0x1, PT ;  /* 0x000000010300780c */ /* 0x000fe20003f25270 */
[----:B------:R-:W-:Y:S01]  /*0a60*/  IMAD.U32 R3, RZ, RZ, UR19 ;  /* 0x00000013ff037e24 */ /* 0x000fe2000f8e00ff */
[----:B------:R-:W-:Y:S01]  /*0a70*/  SHF.R.S32.HI R11, RZ, 0x3, R2 ;  /* 0x00000003ff0b7819 */ /* 0x000fe20000011402 */
[----:B------:R-:W-:Y:S01]  /*0a80*/  IMAD.IADD R15, R196, 0x1, -R0 ;  /* 0x00000001c40f7824 */ /* 0x000fe200078e0a00 */
[----:B------:R-:W-:Y:S01]  /*0a90*/  MOV R3, UR5 ;  /* 0x0000000500037c02 */ /* 0x000fe20008000f00 */
[----:B------:R-:W-:-:S02]  /*0aa0*/  IMAD.U32 R2, RZ, RZ, UR18 ;  /* 0x00000012ff027e24 */ /* 0x000fc4000f8e00ff */
[C---:B------:R-:W-:Y:S02]  /*0ab0*/  IMAD R198, R15.reuse, 0x10, R11 ;  /* 0x000000100fc67824 */ /* 0x040fe400078e020b */
[----:B------:R-:W-:Y:S02]  /*0ac0*/  IMAD.SHL.U32 R14, R15, 0x8, RZ ;  /* 0x000000080f0e7824 */ /* 0x000fe400078e00ff */
[C---:B-1----:R-:W-:Y:S01]  /*0ad0*/  IMAD R5, R12.reuse, 0x80, R198 ;  /* 0x000000800c057824 */ /* 0x042fe200078e02c6 */
[----:B------:R1:W-:Y:S01]  /*0ae0*/  STL [R1+0x24], R198 ;  /* 0x000024c601007387 */ /* 0x0003e20000100800 */
[----:B------:R-:W-:Y:S02]  /*0af0*/  LEA R12, R12, R11, 0x7 ;  /* 0x0000000b0c0c7211 */ /* 0x000fe400078e38ff */
[----:B------:R-:W-:Y:S01]  /*0b00*/  @P1 IMAD.HI.U32 R0, R5, c[0x0][0x2c8], RZ ;  /* 0x0000b20005001a27 */ /* 0x000fe200078e00ff */
[----:B------:R-:W-:Y:S02]  /*0b10*/  SHF.R.S32.HI R241, RZ, 0x1f, R14 ;  /* 0x0000001ffff17819 */ /* 0x000fe4000001140e */
[----:B------:R-:W-:Y:S01]  /*0b20*/  ISETP.GE.AND P3, PT, R12, UR11, PT ;  /* 0x0000000b0c007c0c */ /* 0x000fe2000bf66270 */
[----:B------:R-:W-:Y:S01]  /*0b30*/  IMAD.MOV.U32 R4, RZ, RZ, R5 ;  /* 0x000000ffff047224 */ /* 0x000fe200078e0005 */
[----:B------:R-:W-:-:S04]  /*0b40*/  @P1 SHF.R.U32.HI R4, RZ, c[0x0][0x2cc], R0 ;  /* 0x0000b300ff041a19 */ /* 0x000fc80000011600 */
[--C-:B------:R-:W-:Y:S01]  /*0b50*/  SHF.R.S32.HI R6, RZ, 0x1f, R4.reuse ;  /* 0x0000001fff067819 */ /* 0x100fe20000011404 */
[----:B------:R-:W-:Y:S02]  /*0b60*/  IMAD.MOV R0, RZ, RZ, -R4 ;  /* 0x000000ffff007224 */ /* 0x000fe400078e0a04 */
[----:B------:R-:W-:-:S04]  /*0b70*/  IMAD.WIDE.U32 R2, R4, c[0x0][0x1b0], R2 ;  /* 0x00006c0004027a25 */ /* 0x000fc800078e0002 */
[----:B------:R-:W-:Y:S02]  /*0b80*/  IMAD R5, R0, c[0x0][0x2c4], R5 ;  /* 0x0000b10000057a24 */ /* 0x000fe400078e0205 */
[----:B------:R-:W-:-:S03]  /*0b90*/  IMAD R6, R6, c[0x0][0x1b0], RZ ;  /* 0x00006c0006067a24 */ /* 0x000fc600078e02ff */
[----:B------:R-:W-:Y:S01]  /*0ba0*/  SHF.R.S32.HI R0, RZ, 0x1f, R5 ;  /* 0x0000001fff007819 */ /* 0x000fe20000011405 */
[----:B------:R-:W-:-:S04]  /*0bb0*/  IMAD R4, R4, c[0x0][0x1b4], R6 ;  /* 0x00006d0004047a24 */ /* 0x000fc800078e0206 */
[----:B------:R-:W-:Y:S02]  /*0bc0*/  IMAD R0, R0, c[0x0][0x1a8], RZ ;  /* 0x00006a0000007a24 */ /* 0x000fe400078e02ff */
[----:B------:R-:W-:Y:S02]  /*0bd0*/  IMAD.IADD R3, R3, 0x1, R4 ;  /* 0x0000000103037824 */ /* 0x000fe400078e0204 */
[----:B------:R-:W-:Y:S01]  /*0be0*/  IMAD R4, R5, c[0x0][0x1ac], R0 ;  /* 0x00006b0005047a24 */ /* 0x000fe200078e0200 */
[----:B------:R-:W-:Y:S01]  /*0bf0*/  LOP3.LUT R0, R13, 0xfffffff0, RZ, 0xc0, !PT ;  /* 0xfffffff00d007812 */ /* 0x000fe200078ec0ff */
[----:B------:R-:W-:-:S04]  /*0c00*/  IMAD.WIDE.U32 R2, R5, c[0x0][0x1a8], R2 ;  /* 0x00006a0005027a25 */ /* 0x000fc800078e0002 */
[----:B------:R-:W-:Y:S01]  /*0c10*/  IMAD.IADD R4, R3, 0x1, R4 ;  /* 0x0000000103047824 */ /* 0x000fe200078e0204 */
[----:B------:R-:W-:Y:S01]  /*0c20*/  LEA R8, P1, R2, c[0x0][0x160], 0x1 ;  /* 0x0000580002087a11 */ /* 0x000fe200078208ff */
[----:B------:R-:W-:Y:S02]  /*0c30*/  IMAD.IADD R3, R196, 0x1, -R0 ;  /* 0x00000001c4037824 */ /* 0x000fe400078e0a00 */
[----:B------:R-:W-:Y:S01]  /*0c40*/  IMAD.SHL.U32 R0, R11, 0x40, RZ ;  /* 0x000000400b007824 */ /* 0x000fe200078e00ff */
[----:B------:R-:W-:Y:S01]  /*0c50*/  LEA.HI.X R5, R2, c[0x0][0x164], R4, 0x1, P1 ;  /* 0x0000590002057a11 */ /* 0x000fe200008f0c04 */
[----:B------:R1:W3:Y:S01]  /*0c60*/  SHFL.IDX PT, R6, R8, RZ, 0x181f ;  /* 0x00181fff08067589 */ /* 0x0002e200000e0000 */
[----:B------:R-:W-:Y:S02]  /*0c70*/  SHF.R.S32.HI R2, RZ, 0x1f, R3 ;  /* 0x0000001fff027819 */ /* 0x000fe40000011403 */
[----:B------:R-:W-:Y:S02]  /*0c80*/  LOP3.LUT R0, R0, 0x1c0, RZ, 0xc0, !PT ;  /* 0x000001c000007812 */ /* 0x000fe400078ec0ff */
[----:B------:R-:W-:-:S02]  /*0c90*/  LEA.HI R26, R2, R3, RZ, 0x3 ;  /* 0x00000003021a7211 */ /* 0x000fc400078f18ff */
[----:B------:R-:W-:Y:S02]  /*0ca0*/  LOP3.LUT R2, R0, 0x38, R14, 0xf8, !PT ;  /* 0x0000003800027812 */ /* 0x000fe400078ef80e */
[----:B------:R-:W-:Y:S02]  /*0cb0*/  LOP3.LUT R4, R26, 0xfffffff8, RZ, 0xc0, !PT ;  /* 0xfffffff81a047812 */ /* 0x000fe400078ec0ff */
[----:B------:R-:W-:-:S03]  /*0cc0*/  SHF.R.U32.HI R0, RZ, 0x3, R0 ;  /* 0x00000003ff007819 */ /* 0x000fc60000011600 */
[----:B------:R-:W-:Y:S01]  /*0cd0*/  IMAD.IADD R25, R3, 0x1, -R4 ;  /* 0x0000000103197824 */ /* 0x000fe200078e0a04 */
[----:B------:R-:W-:Y:S01]  /*0ce0*/  LOP3.LUT R2, R2, R0, RZ, 0x3c, !PT ;  /* 0x0000000002027212 */ /* 0x000fe200078e3cff */
[----:B------:R-:W-:Y:S02]  /*0cf0*/  IMAD.SHL.U32 R0, R9, 0x8, RZ ;  /* 0x0000000809007824 */ /* 0x000fe400078e00ff */
[----:B------:R-:W-:Y:S02]  /*0d00*/  IMAD.MOV.U32 R3, RZ, RZ, 0x10 ;  /* 0x00000010ff037424 */ /* 0x000fe400078e00ff */
[----:B------:R-:W-:Y:S01]  /*0d10*/  IMAD.MOV.U32 R4, RZ, RZ, 0x20 ;  /* 0x00000020ff047424 */ /* 0x000fe200078e00ff */
[----:B------:R-:W-:Y:S01]  /*0d20*/  LOP3.LUT R10, R2, 0xfffffe00, R0, 0xf8, !PT ;  /* 0xfffffe00020a7812 */ /* 0x000fe200078ef800 */
[----:B----4-:R4:W5:Y:S01]  /*0d30*/  @P0 R2UR UR14, R7 ;  /* 0x00000000070e03c2 */ /* 0x01096200000e0000 */
[----:B------:R-:W-:Y:S01]  /*0d40*/  ISETP.GE.AND P0, PT, R14, c[0x0][0x198], PT ;  /* 0x000066000e007a0c */ /* 0x000fe20003f06270 */
[----:B-----5:R-:W-:-:S03]  /*0d50*/  @!UP0 UMOV UR14, UR6 ;  /* 0x00000006000e8c82 */ /* 0x020fc60008000000 */
[----:B------:R-:W-:-:S05]  /*0d60*/  R2P PR, R25, 0x6 ;  /* 0x0000000619007804 */ /* 0x000fca0000000000 */
[----:B------:R-:W-:Y:S02]  /*0d70*/  SEL R3, R3, 0xfffffff0, !P1 ;  /* 0xfffffff003037807 */ /* 0x000fe40004800000 */
[----:B------:R-:W-:Y:S01]  /*0d80*/  SEL R4, R4, 0xffffffe0, !P2 ;  /* 0xffffffe004047807 */ /* 0x000fe20005000000 */
[----:B----4-:R1:W4:Y:S01]  /*0d90*/  SHFL.IDX PT, R7, R5, RZ, 0x181f ;  /* 0x00181fff05077589 */ /* 0x01032200000e0000 */
[----:B------:R-:W-:Y:S05]  /*0da0*/  @P3 BRA `(.L_x_5) ;  /* 0x0000005000003947 */ /* 0x000fea0003800000 */
[----:B---3--:R-:W-:Y:S01]  /*0db0*/  LEA R6, P1, R14, R6, 0x1 ;  /* 0x000000060e067211 */ /* 0x008fe200078208ff */
[----:B------:R-:W-:-:S03]  /*0dc0*/  IMAD.SHL.U32 R0, R10, 0x2, RZ ;  /* 0x000000020a007824 */ /* 0x000fc600078e00ff */
[----:B----4-:R-:W-:-:S05]  /*0dd0*/  LEA.HI.X R7, R14, R7, R241, 0x1, P1 ;  /* 0x000000070e077211 */ /* 0x010fca00008f0cf1 */
[----:B------:R-:W-:Y:S01]  /*0de0*/  @!PT LDS RZ, [RZ] ;  /* 0x00000000fffff984 */ /* 0x000fe20000000800 */
[----:B------:R3:W-:Y:S04]  /*0df0*/  LDGSTS.E.BYPASS.LTC128B.128 [R0+0x7100], [R6.64], !P0 ;  /* 0x0710000006007fae */ /* 0x0007e8000c101d50 */
.L_x_5:
[----:B---3--:R-:W-:Y:S05]  /*0e00*/  BSYNC B0 ;  /* 0x0000000000007941 */ /* 0x008fea0003800000 */
.L_x_4:
[----:B------:R-:W-:Y:S01]  /*0e10*/  IADD3 R2, R12, 0x10, RZ ;  /* 0x000000100c027810 */ /* 0x000fe20007ffe0ff */
[----:B------:R3:W1:Y:S01]  /*0e20*/  SHFL.IDX PT, R0, R5, 0x1, 0x181f ;  /* 0x00381f0005007f89 */ /* 0x00066200000e0000 */
[----:B------:R-:W-:Y:S02]  /*0e30*/  BSSY B0, `(.L_x_6) ;  /* 0x0000009000007945 */ /* 0x000fe40003800000 */
[----:B------:R-:W-:Y:S01]  /*0e40*/  ISETP.GE.AND P1, PT, R2, UR11, PT ;  /* 0x0000000b02007c0c */ /* 0x000fe2000bf26270 */
[----:B------:R3:W4:-:S12]  /*0e50*/  SHFL.IDX PT, R6, R8, 0x1, 0x181f ;  /* 0x00381f0008067f89 */ /* 0x00071800000e0000 */
[----:B------:R-:W-:Y:S05]  /*0e60*/  @P1 BRA `(.L_x_7) ;  /* 0x0000005000001947 */ /* 0x000fea0003800000 */
[----:B----4-:R-:W-:-:S04]  /*0e70*/  LEA R6, P1, R14, R6, 0x1 ;  /* 0x000000060e067211 */ /* 0x010fc800078208ff */
[----:B-1----:R-:W-:Y:S01]  /*0e80*/  LEA.HI.X R7, R14, R0, R241, 0x1, P1 ;  /* 0x000000000e077211 */ /* 0x002fe200008f0cf1 */
[----:B------:R-:W-:-:S05]  /*0e90*/  IMAD.SHL.U32 R0, R10, 0x2, RZ ;  /* 0x000000020a007824 */ /* 0x000fca00078e00ff */
[----:B------:R-:W-:Y:S01]  /*0ea0*/  @!PT LDS RZ, [RZ] ;  /* 0x00000000fffff984 */ /* 0x000fe20000000800 */
[----:B------:R1:W-:Y:S03]  /*0eb0*/  LDGSTS.E.BYPASS.LTC128B.128 [R0+0x7900], [R6.64], !P0 ;  /* 0x0790000006007fae */ /* 0x0003e6000c101d50 */
.L_x_7:
[----:B------:R-:W-:Y:S05]  /*0ec0*/  BSYNC B0 ;  /* 0x0000000000007941 */ /* 0x000fea0003800000 */
.L_x_6:
[----:B------:R-:W-:Y:S01]  /*0ed0*/  IADD3 R2, R12, 0x20, RZ ;  /* 0x000000200c027810 */ /* 0x000fe20007ffe0ff */
[----:B-1----:R1:W3:Y:S01]  /*0ee0*/  SHFL.IDX PT, R0, R5, 0x2, 0x181f ;  /* 0x00581f0005007f89 */ /* 0x0022e200000e0000 */
[----:B------:R-:W-:Y:S02]  /*0ef0*/  BSSY B0, `(.L_x_8) ;  /* 0x0000009000007945 */ /* 0x000fe40003800000 */
[----:B------:R-:W-:Y:S01]  /*0f00*/  ISETP.GE.AND P1, PT, R2, UR11, PT ;  /* 0x0000000b02007c0c */ /* 0x000fe2000bf26270 */
[----:B----4-:R1:W4:-:S12]  /*0f10*/  SHFL.IDX PT, R6, R8, 0x2, 0x181f ;  /* 0x00581f0008067f89 */ /* 0x01031800000e0000 */
[----:B------:R-:W-:Y:S05]  /*0f20*/  @P1 BRA `(.L_x_9) ;  /* 0x0000005000001947 */ /* 0x000fea0003800000 */
[----:B----4-:R-:W-:-:S04]  /*0f30*/  LEA R6, P1, R14, R6, 0x1 ;  /* 0x000000060e067211 */ /* 0x010fc800078208ff */
[----:B---3--:R-:W-:Y:S01]  /*0f40*/  LEA.HI.X R7, R14, R0, R241, 0x1, P1 ;  /* 0x000000000e077211 */ /* 0x008fe200008f0cf1 */
[----:B------:R-:W-:-:S05]  /*0f50*/  IMAD.SHL.U32 R0, R10, 0x2, RZ ;  /* 0x000000020a007824 */ /* 0x000fca00078e00ff */
[----:B------:R-:W-:Y:S01]  /*0f60*/  @!PT LDS RZ, [RZ] ;  /* 0x00000000fffff984 */ /* 0x000fe20000000800 */
[----:B------:R3:W-:Y:S03]  /*0f70*/  LDGSTS.E.BYPASS.LTC128B.128 [R0+0x8100], [R6.64], !P0 ;  /* 0x0810000006007fae */ /* 0x0007e6000c101d50 */
.L_x_9:
[----:B------:R-:W-:Y:S05]  /*0f80*/  BSYNC B0 ;  /* 0x0000000000007941 */ /* 0x000fea0003800000 */
.L_x_8:
[----:B------:R-:W-:Y:S01]  /*0f90*/  IADD3 R2, R12, 0x30, RZ ;  /* 0x000000300c027810 */ /* 0x000fe20007ffe0ff */
[----:B---3--:R3:W1:Y:S01]  /*0fa0*/  SHFL.IDX PT, R0, R5, 0x3, 0x181f ;  /* 0x00781f0005007f89 */ /* 0x00866200000e0000 */
[----:B------:R-:W-:Y:S02]  /*0fb0*/  BSSY B0, `(.L_x_10) ;  /* 0x0000009000007945 */ /* 0x000fe40003800000 */
[----:B------:R-:W-:Y:S01]  /*0fc0*/  ISETP.GE.AND P1, PT, R2, UR11, PT ;  /* 0x0000000b02007c0c */ /* 0x000fe2000bf26270 */
[----:B----4-:R3:W4:-:S12]  /*0fd0*/  SHFL.IDX PT, R6, R8, 0x3, 0x181f ;  /* 0x00781f0008067f89 */ /* 0x01071800000e0000 */
[----:B------:R-:W-:Y:S05]  /*0fe0*/  @P1 BRA `(.L_x_11) ;  /* 0x0000005000001947 */ /* 0x000fea0003800000 */
[----:B----4-:R-:W-:-:S04]  /*0ff0*/  LEA R6, P1, R14, R6, 0x1 ;  /* 0x000000060e067211 */ /* 0x010fc800078208ff */
[----:B-1----:R-:W-:Y:S01]  /*1000*/  LEA.HI.X R7, R14, R0, R241, 0x1, P1 ;  /* 0x000000000e077211 */ /* 0x002fe200008f0cf1 */
[----:B------:R-:W-:-:S05]  /*1010*/  IMAD.SHL.U32 R0, R10, 0x2, RZ ;  /* 0x000000020a007824 */ /* 0x000fca00078e00ff */
[----:B------:R-:W-:Y:S01]  /*1020*/  @!PT LDS RZ, [RZ] ;  /* 0x00000000fffff984 */ /* 0x000fe20000000800 */
[----:B------:R1:W-:Y:S03]  /*1030*/  LDGSTS.E.BYPASS.LTC128B.128 [R0+0x8900], [R6.64], !P0 ;  /* 0x0890000006007fae */ /* 0x0003e6000c101d50 */
.L_x_11:
[----:B------:R-:W-:Y:S05]  /*1040*/  BSYNC B0 ;  /* 0x0000000000007941 */ /* 0x000fea0003800000 */
.L_x_10:
        /* <DEDUP_REMOVED lines=11> */
.L_x_13:
[----:B------:R-:W-:Y:S05]  /*1100*/  BSYNC B0 ;  /* 0x0000000000007941 */ /* 0x000fea0003800000 */
.L_x_12:
        /* <DEDUP_REMOVED lines=11> */
.L_x_15:
[----:B------:R-:W-:Y:S05]  /*11c0*/  BSYNC B0 ;  /* 0x0000000000007941 */ /* 0x000fea0003800000 */
.L_x_14:
        /* <DEDUP_REMOVED lines=11> */
.L_x_17:
[----:B------:R-:W-:Y:S05]  /*1280*/  BSYNC B0 ;  /* 0x0000000000007941 */ /* 0x000fea0003800000 */
.L_x_16:
[----:B-1-3--:R-:W1:Y:S01]  /*1290*/  SHFL.IDX PT, R8, R8, 0x7, 0x181f ;  /* 0x00f81f0008087f89 */ /* 0x00ae6200000e0000 */
[----:B------:R-:W-:Y:S01]  /*12a0*/  UMOV UR6, 0x70 ;  /* 0x0000007000067882 */ /* 0x000fe20000000000 */
[----:B------:R-:W-:Y:S01]  /*12b0*/  MOV R0, c[0x0][0x2b8] ;  /* 0x0000ae0000007a02 */ /* 0x000fe20000000f00 */
[----:B------:R-:W-:Y:S01]  /*12c0*/  UIMAD UR6, UR7, UR6, -0x70 ;  /* 0xffffff90070674a4 */ /* 0x000fe2000f8e0206 */
[----:B------:R3:W5:Y:S01]  /*12d0*/  SHFL.IDX PT, R9, R5, 0x7, 0x181f ;  /* 0x00f81f0005097f89 */ /* 0x00076200000e0000 */
[----:B------:R-:W-:Y:S01]  /*12e0*/  SHF.L.U32 R197, R10, 0x1, RZ ;  /* 0x000000010ac57819 */ /* 0x000fe200000006ff */
[----:B------:R-:W-:Y:S01]  /*12f0*/  USHF.R.S32.HI UR18, URZ, 0x1f, UR14 ;  /* 0x0000001f3f127899 */ /* 0x000fe2000801140e */
[----:B------:R-:W-:Y:S01]  /*1300*/  ISETP.NE.AND P5, PT, R0, 0x1, PT ;  /* 0x000000010000780c */ /* 0x000fe20003fa5270 */
[----:B------:R-:W-:Y:S01]  /*1310*/  ULDC.64 UR4, c[0x0][0x2b0] ;  /* 0x0000ac0000047ab9 */ /* 0x000fe20000000a00 */
[----:B------:R-:W-:Y:S01]  /*1320*/  IADD3 R0, R198, UR6, RZ ;  /* 0x00000006c6007c10 */ /* 0x000fe2000fffe0ff */
[----:B------:R-:W-:Y:S01]  /*1330*/  UIMAD UR18, UR18, UR4, URZ ;  /* 0x00000004121272a4 */ /* 0x000fe2000f8e023f */
[----:B------:R-:W-:Y:S01]  /*1340*/  MOV R243, RZ ;  /* 0x000000ff00f37202 */ /* 0x000fe20000000f00 */
[----:B------:R-:W-:Y:S01]  /*1350*/  UIMAD.WIDE.U32 UR12, UR14, UR4, URZ ;  /* 0x000000040e0c72a5 */ /* 0x000fe2000f8e003f */
[C---:B------:R-:W-:Y:S01]  /*1360*/  ISETP.GE.AND P4, PT, R0.reuse, UR15, PT ;  /* 0x0000000f00007c0c */ /* 0x040fe2000bf86270 */
[----:B------:R-:W-:Y:S01]  /*1370*/  UIMAD UR14, UR14, UR5, UR18 ;  /* 0x000000050e0e72a4 */ /* 0x000fe2000f8e0212 */
[----:B--2---:R-:W-:Y:S01]  /*1380*/  IADD3 R2, R0, UR9, RZ ;  /* 0x0000000900027c10 */ /* 0x004fe2000fffe0ff */
[----:B------:R-:W-:Y:S01]  /*1390*/  UIADD3 UR19, UR7, -0x1, URZ ;  /* 0xffffffff07137890 */ /* 0x000fe2000fffe03f */
[----:B------:R-:W-:Y:S01]  /*13a0*/  ISETP.GT.OR P4, PT, R198, 0x6f, P4 ;  /* 0x0000006fc600780c */ /* 0x000fe20002784670 */
[----:B------:R-:W-:Y:S01]  /*13b0*/  UIADD3 UR14, UR13, UR14, URZ ;  /* 0x0000000e0d0e7290 */ /* 0x000fe2000fffe03f */
[----:B------:R-:W-:Y:S01]  /*13c0*/  MOV R0, R2 ;  /* 0x0000000200007202 */ /* 0x000fe20000000f00 */
[----:B------:R-:W-:Y:S01]  /*13d0*/  ULDC.64 UR4, c[0x0][0x1e8] ;  /* 0x00007a0000047ab9 */ /* 0x000fe20000000a00 */
[----:B------:R-:W-:-:S02]  /*13e0*/  SHF.R.S32.HI R22, RZ, 0x4, R13 ;  /* 0x00000004ff167819 */ /* 0x000fc4000001140d */
[----:B---3--:R-:W-:Y:S01]  /*13f0*/  IADD3 R5, R12, 0x70, RZ ;  /* 0x000000700c057810 */ /* 0x008fe20007ffe0ff */
[----:B------:R-:W-:Y:S03]  /*1400*/  STL [R1], R197 ;  /* 0x000000c501007387 */ /* 0x000fe60000100800 */
[----:B------:R-:W-:Y:S01]  /*1410*/  ISETP.GE.AND P3, PT, R5, UR11, PT ;  /* 0x0000000b05007c0c */ /* 0x000fe2000bf66270 */
[----:B------:R-:W-:-:S05]  /*1420*/  @P5 IMAD.HI.U32 R5, R2, c[0x0][0x2bc], RZ ;  /* 0x0000af0002055a27 */ /* 0x000fca00078e00ff */
[----:B------:R-:W-:-:S04]  /*1430*/  @P5 SHF.R.U32.HI R0, RZ, c[0x0][0x2c0], R5 ;  /* 0x0000b000ff005a19 */ /* 0x000fc80000011605 */
[----:B------:R-:W-:-:S03]  /*1440*/  @!P4 IADD3 R5, P1, R0, UR12, RZ ;  /* 0x0000000c0005cc10 */ /* 0x000fc6000ff3e0ff */
[----:B-1----:R-:W-:Y:S02]  /*1450*/  @!P3 LEA R8, P2, R14, R8, 0x1 ;  /* 0x000000080e08b211 */ /* 0x002fe400078408ff */
[----:B------:R-:W-:Y:S02]  /*1460*/  @!P4 LEA.HI.X.SX32 R7, R0, UR14, 0x1, P1 ;  /* 0x0000000e0007cc11 */ /* 0x000fe400088f0eff */
[----:B-----5:R-:W-:Y:S02]  /*1470*/  @!P3 LEA.HI.X R9, R14, R9, R241, 0x1, P2 ;  /* 0x000000090e09b211 */ /* 0x020fe400010f0cf1 */
[----:B----4-:R-:W-:-:S03]  /*1480*/  @!P4 LEA R6, P1, R5, c[0x0][0x2a0], 0x2 ;  /* 0x0000a8000506ca11 */ /* 0x010fc600078210ff */
[----:B------:R-:W-:Y:S01]  /*1490*/  @!PT LDS RZ, [RZ] ;  /* 0x00000000fffff984 */ /* 0x000fe20000000800 */
[----:B------:R1:W-:Y:S01]  /*14a0*/  @!P3 LDGSTS.E.BYPASS.LTC128B.128 [R197+0xa900], [R8.64], !P0 ;  /* 0x0a90000008c5bfae */ /* 0x0003e2000c101d50 */
[----:B------:R-:W-:-:S03]  /*14b0*/  @!P4 LEA.HI.X R7, R5, c[0x0][0x2a4], R7, 0x2, P1 ;  /* 0x0000a9000507ca11 */ /* 0x000fc600008f1407 */
[----:B------:R-:W0:Y:S04]  /*14c0*/  LDGDEPBAR ;  /* 0x00000000000079af */ /* 0x000e280000000000 */
[----:B------:R-:W-:Y:S06]  /*14d0*/  BAR.SYNC.DEFER_BLOCKING 0x0 ;  /* 0x0000000000007b1d */ /* 0x000fec0000010000 */
[----:B------:R2:W3:Y:S01]  /*14e0*/  @!P4 LDG.E R243, [R6.64] ;  /* 0x0000001006f3c981 */ /* 0x0004e2000c1e1900 */
[----:B------:R-:W-:Y:S01]  /*14f0*/  IADD3 R0, -R0, RZ, RZ ;  /* 0x000000ff00007210 */ /* 0x000fe20007ffe1ff */
[----:B------:R-:W-:Y:S01]  /*1500*/  USHF.R.S32.HI UR11, URZ, 0x1f, UR10 ;  /* 0x0000001f3f0b7899 */ /* 0x000fe2000801140a */
[----:B-1----:R-:W-:Y:S01]  /*1510*/  SHF.L.U32 R9, R11, 0x3, RZ ;  /* 0x000000030b097819 */ /* 0x002fe200000006ff */
[----:B------:R-:W-:Y:S01]  /*1520*/  UIMAD.WIDE.U32 UR20, UR10, UR4, URZ ;  /* 0x000000040a1472a5 */ /* 0x000fe2000f8e003f */
[----:B------:R-:W-:Y:S01]  /*1530*/  LEA.HI R10, R13, R22, RZ, 0x1 ;  /* 0x000000160d0a7211 */ /* 0x000fe200078f08ff */
[----:B------:R-:W-:Y:S01]  /*1540*/  IMAD R16, R0, c[0x0][0x2b8], R2 ;  /* 0x0000ae0000107a24 */ /* 0x000fe200078e0202 */
[----:B------:R-:W-:Y:S01]  /*1550*/  UIMAD UR18, UR11, UR4, URZ ;  /* 0x000000040b1272a4 */ /* 0x000fe2000f8e023f */
[----:B------:R-:W-:Y:S01]  /*1560*/  SHF.L.U32 R5, R15, 0x6, RZ ;  /* 0x000000060f057819 */ /* 0x000fe200000006ff */
[----:B------:R-:W-:Y:S01]  /*1570*/  UIMAD UR15, UR19, -0x70, UR15 ;  /* 0xffffff90130f78a4 */ /* 0x000fe2000f8e020f */
[----:B------:R-:W-:Y:S01]  /*1580*/  LOP3.LUT R10, R10, 0xfffffffe, RZ, 0xc0, !PT ;  /* 0xfffffffe0a0a7812 */ /* 0x000fe200078ec0ff */
[----:B------:R-:W-:Y:S01]  /*1590*/  UIMAD UR18, UR10, UR5, UR18 ;  /* 0x000000050a1272a4 */ /* 0x000fe2000f8e0212 */
[----:B------:R-:W-:Y:S01]  /*15a0*/  SHF.R.S32.HI R8, RZ, 0x1f, R16 ;  /* 0x0000001fff087819 */ /* 0x000fe20000011410 */
[----:B------:R-:W-:Y:S01]  /*15b0*/  STL [R1+0x4], R16 ;  /* 0x0000041001007387 */ /* 0x000fe20000100800 */
[----:B------:R-:W-:Y:S01]  /*15c0*/  LOP3.LUT R5, R5, 0x1c0, RZ, 0xc0, !PT ;  /* 0x000001c005057812 */ /* 0x000fe200078ec0ff */
[----:B------:R-:W-:Y:S01]  /*15d0*/  UIADD3 UR18, UR21, UR18, URZ ;  /* 0x0000001215127290 */ /* 0x000fe2000fffe03f */
[----:B------:R-:W-:Y:S01]  /*15e0*/  IADD3 R18, -R11, UR15, RZ ;  /* 0x0000000f0b127c10 */ /* 0x000fe2000fffe1ff */
[C---:B------:R-:W-:Y:S01]  /*15f0*/  IMAD R0, R8.reuse, c[0x0][0x1e0], RZ ;  /* 0x0000780008007a24 */ /* 0x040fe200078e02ff */
[----:B------:R-:W-:Y:S01]  /*1600*/  LOP3.LUT R9, R5, 0x8, R9, 0xf8, !PT ;  /* 0x0000000805097812 */ /* 0x000fe200078ef809 */
[----:B------:R-:W-:Y:S01]  /*1610*/  IMAD R8, R8, c[0x0][0x208], RZ ;  /* 0x0000820008087a24 */ /* 0x000fe200078e02ff */
[----:B------:R-:W-:Y:S01]  /*1620*/  ISETP.GE.AND P4, PT, R18, 0x1, PT ;  /* 0x000000011200780c */ /* 0x000fe20003f86270 */
[----:B------:R-:W-:Y:S01]  /*1630*/  IMAD R0, R16, c[0x0][0x1e4], R0 ;  /* 0x0000790010007a24 */ /* 0x000fe200078e0200 */
[----:B------:R-:W-:Y:S01]  /*1640*/  ISETP.GE.AND P3, PT, R18, 0x11, PT ;  /* 0x000000111200780c */ /* 0x000fe20003f66270 */
[C---:B------:R-:W-:Y:S01]  /*1650*/  IMAD R8, R16.reuse, c[0x0][0x20c], R8 ;  /* 0x0000830010087a24 */ /* 0x040fe200078e0208 */
[----:B------:R-:W-:Y:S01]  /*1660*/  SHF.R.U32.HI R5, RZ, 0x3, R5 ;  /* 0x00000003ff057819 */ /* 0x000fe20000011605 */
[----:B--2---:R-:W-:Y:S01]  /*1670*/  IMAD.WIDE.U32 R6, R16, c[0x0][0x1e0], RZ ;  /* 0x0000780010067a25 */ /* 0x004fe200078e00ff */
[----:B------:R-:W-:Y:S01]  /*1680*/  ISETP.GE.AND P6, PT, R14, c[0x0][0x1d4], PT ;  /* 0x000075000e007a0c */ /* 0x000fe20003fc6270 */
[----:B------:R-:W-:Y:S01]  /*1690*/  ULDC.64 UR4, c[0x0][0x210] ;  /* 0x0000840000047ab9 */ /* 0x000fe20000000a00 */
[----:B------:R-:W-:Y:S01]  /*16a0*/  LOP3.LUT R24, R9, R5, RZ, 0x3c, !PT ;  /* 0x0000000509187212 */ /* 0x000fe200078e3cff */
[----:B------:R-:W-:Y:S01]  /*16b0*/  IMAD R5, R16, c[0x0][0x1e0], RZ ;  /* 0x0000780010057a24 */ /* 0x000fe200078e02ff */
[----:B------:R-:W-:Y:S01]  /*16c0*/  IADD3 R7, R7, R0, RZ ;  /* 0x0000000007077210 */ /* 0x000fe20007ffe0ff */
[----:B------:R-:W-:Y:S01]  /*16d0*/  UIMAD.WIDE.U32 UR22, UR10, UR4, URZ ;  /* 0x000000040a1672a5 */ /* 0x000fe2000f8e003f */
[----:B------:R-:W-:Y:S01]  /*16e0*/  ISETP.GE.AND P2, PT, R18, 0x21, PT ;  /* 0x000000211200780c */ /* 0x000fe20003f46270 */
[----:B------:R-:W-:Y:S01]  /*16f0*/  UIMAD UR4, UR11, UR4, URZ ;  /* 0x000000040b0472a4 */ /* 0x000fe2000f8e023f */
[----:B------:R-:W-:Y:S01]  /*1700*/  IADD3 R22, R22, -R10, RZ ;  /* 0x8000000a16167210 */ /* 0x000fe20007ffe0ff */
[----:B------:R-:W-:Y:S01]  /*1710*/  UISETP.GT.AND UP0, UPT, UR19, UR8, UPT ;  /* 0x000000081300728c */ /* 0x000fe2000bf04270 */
[----:B------:R-:W-:Y:S01]  /*1720*/  MOV R9, UR10 ;  /* 0x0000000a00097c02 */ /* 0x000fe20008000f00 */
[----:B------:R-:W-:Y:S01]  /*1730*/  UIMAD UR4, UR10, UR5, UR4 ;  /* 0x000000050a0472a4 */ /* 0x000fe2000f8e0204 */
[----:B------:R-:W-:-:S02]  /*1740*/  LEA.HI R195, R27, R196, RZ, 0x5 ;  /* 0x000000c41bc37211 */ /* 0x000fc400078f28ff */
[----:B------:R-:W-:Y:S01]  /*1750*/  SHF.L.U32 R242, R14, 0x1, RZ ;  /* 0x000000010ef27819 */ /* 0x000fe200000006ff */
[----:B------:R-:W-:Y:S01]  /*1760*/  UIADD3 UR4, UR23, UR4, URZ ;  /* 0x0000000417047290 */ /* 0x000fe2000fffe03f */
[----:B---3--:R-:W-:Y:S01]  /*1770*/  SHF.R.S32.HI R23, RZ, 0x1f, R243 ;  /* 0x0000001fff177819 */ /* 0x008fe200000114f3 */
[----:B------:R-:W-:-:S04]  /*1780*/  IMAD.WIDE.U32 R6, R243, c[0x0][0x1f0], R6 ;  /* 0x00007c00f3067a25 */ /* 0x000fc800078e0006 */
[----:B------:R-:W-:Y:S01]  /*1790*/  IMAD R2, R23, c[0x0][0x1f0], RZ ;  /* 0x00007c0017027a24 */ /* 0x000fe200078e02ff */
[----:B------:R-:W-:Y:S01]  /*17a0*/  IADD3 R0, P0, R6, UR20, RZ ;  /* 0x0000001406007c10 */ /* 0x000fe2000ff1e0ff */
[C---:B------:R-:W-:Y:S02]  /*17b0*/  IMAD R5, R243.reuse, c[0x0][0x1f0], R5 ;  /* 0x00007c00f3057a24 */ /* 0x040fe400078e0205 */
[----:B------:R-:W-:Y:S02]  /*17c0*/  IMAD R2, R243, c[0x0][0x1f4], R2 ;  /* 0x00007d00f3027a24 */ /* 0x000fe400078e0202 */
[----:B------:R-:W-:-:S03]  /*17d0*/  IMAD R5, R9, c[0x0][0x1e8], R5 ;  /* 0x00007a0009057a24 */ /* 0x000fc600078e0205 */
[----:B------:R-:W-:Y:S02]  /*17e0*/  IADD3.X R6, R7, UR18, R2, P0, !PT ;  /* 0x0000001207067c10 */ /* 0x000fe400087fe402 */
[C---:B------:R-:W-:Y:S02]  /*17f0*/  LEA R2, P0, R0.reuse, c[0x0][0x1c8], 0x1 ;  /* 0x0000720000027a11 */ /* 0x040fe400078008ff */
[----:B------:R-:W-:Y:S02]  /*1800*/  LEA R5, R5, c[0x0][0x1c8], 0x1 ;  /* 0x0000720005057a11 */ /* 0x000fe400078e08ff */
[----:B------:R-:W-:Y:S01]  /*1810*/  LEA.HI.X R0, R0, c[0x0][0x1cc], R6, 0x1, P0 ;  /* 0x0000730000007a11 */ /* 0x000fe200000f0c06 */
[----:B------:R-:W1:Y:S01]  /*1820*/  SHFL.IDX PT, R12, R2, RZ, 0x181f ;  /* 0x00181fff020c7589 */ /* 0x000e6200000e0000 */
[----:B------:R-:W-:-:S03]  /*1830*/  IMAD.WIDE.U32 R6, R16, c[0x0][0x208], RZ ;  /* 0x0000820010067a25 */ /* 0x000fc600078e00ff */
[----:B------:R-:W2:Y:S02]  /*1840*/  SHFL.IDX PT, R11, R2, 0x1, 0x181f ;  /* 0x00381f00020b7f89 */ /* 0x000ea400000e0000 */
[----:B------:R-:W-:Y:S02]  /*1850*/  IADD3 R7, R7, R8, RZ ;  /* 0x0000000807077210 */ /* 0x000fe40007ffe0ff */
[----:B------:R-:W3:Y:S03]  /*1860*/  SHFL.IDX PT, R13, R0, RZ, 0x181f ;  /* 0x00181fff000d7589 */ /* 0x000ee600000e0000 */
[----:B------:R-:W-:Y:S01]  /*1870*/  IMAD.WIDE.U32 R6, R243, c[0x0][0x218], R6 ;  /* 0x00008600f3067a25 */ /* 0x000fe200078e0006 */
[----:B------:R-:W4:Y:S04]  /*1880*/  SHFL.IDX PT, R21, R0, 0x1, 0x181f ;  /* 0x00381f0000157f89 */ /* 0x000f2800000e0000 */
[----:B------:R-:W5:Y:S04]  /*1890*/  SHFL.IDX PT, R19, R2, 0x2, 0x181f ;  /* 0x00581f0002137f89 */ /* 0x000f6800000e0000 */
[----:B------:R-:W5:Y:S04]  /*18a0*/  SHFL.IDX PT, R20, R0, 0x2, 0x181f ;  /* 0x00581f0000147f89 */ /* 0x000f6800000e0000 */
[----:B------:R-:W5:Y:S01]  /*18b0*/  SHFL.IDX PT, R16, R2, 0x3, 0x181f ;  /* 0x00781f0002107f89 */ /* 0x000f6200000e0000 */
[----:B-1----:R-:W-:-:S03]  /*18c0*/  @P4 LEA R12, P1, R14, R12, 0x1 ;  /* 0x0000000c0e0c4211 */ /* 0x002fc600078208ff */
[----:B------:R-:W1:Y:S01]  /*18d0*/  SHFL.IDX PT, R17, R0, 0x3, 0x181f ;  /* 0x00781f0000117f89 */ /* 0x000e6200000e0000 */
[C---:B--2---:R-:W-:Y:S02]  /*18e0*/  @P3 LEA R10, P0, R14.reuse, R11, 0x1 ;  /* 0x0000000b0e0a3211 */ /* 0x044fe400078008ff */
[C-C-:B---3--:R-:W-:Y:S02]  /*18f0*/  @P4 LEA.HI.X R13, R14.reuse, R13, R241.reuse, 0x1, P1 ;  /* 0x0000000d0e0d4211 */ /* 0x148fe400008f0cf1 */
[----:B----4-:R-:W-:-:S03]  /*1900*/  @P3 LEA.HI.X R11, R14, R21, R241, 0x1, P0 ;  /* 0x000000150e0b3211 */ /* 0x010fc600000f0cf1 */
[----:B------:R2:W-:Y:S01]  /*1910*/  @P4 LDGSTS.E.BYPASS.LTC128B.128 [R197+0x3900], [R12.64], !P6 ;  /* 0x039000000cc54fae */ /* 0x0005e2000f101d50 */
[----:B------:R-:W-:Y:S02]  /*1920*/  ISETP.GE.AND P0, PT, R18, 0x31, PT ;  /* 0x000000311200780c */ /* 0x000fe40003f06270 */
[----:B-----5:R-:W-:Y:S01]  /*1930*/  @P2 LEA R8, P1, R14, R19, 0x1 ;  /* 0x000000130e082211 */ /* 0x020fe200078208ff */
[----:B------:R3:W-:Y:S01]  /*1940*/  @P3 LDGSTS.E.BYPASS.LTC128B.128 [R197+0x4100], [R10.64], !P6 ;  /* 0x041000000ac53fae */ /* 0x0007e2000f101d50 */
[----:B------:R-:W-:Y:S02]  /*1950*/  ISETP.GE.AND P4, PT, R18, 0x41, PT ;  /* 0x000000411200780c */ /* 0x000fe40003f86270 */
[----:B------:R-:W-:Y:S01]  /*1960*/  @P2 LEA.HI.X R9, R14, R20, R241, 0x1, P1 ;  /* 0x000000140e092211 */ /* 0x000fe200008f0cf1 */
[----:B------:R-:W-:Y:S01]  /*1970*/  SHFL.IDX PT, R19, R0, 0x5, 0x181f ;  /* 0x00b81f0000137f89 */ /* 0x000fe200000e0000 */
[----:B------:R-:W-:-:S03]  /*1980*/  ISETP.GE.AND P3, PT, R18, 0x51, PT ;  /* 0x000000511200780c */ /* 0x000fc60003f66270 */
[----:B------:R4:W-:Y:S01]  /*1990*/  @P2 LDGSTS.E.BYPASS.LTC128B.128 [R197+0x4900], [R8.64], !P6 ;  /* 0x0490000008c52fae */ /* 0x0009e2000f101d50 */
[----:B------:R-:W-:-:S03]  /*19a0*/  ISETP.GE.AND P2, PT, R18, 0x61, PT ;  /* 0x000000611200780c */ /* 0x000fc60003f46270 */
[----:B--2---:R-:W-:Y:S04]  /*19b0*/  SHFL.IDX PT, R12, R2, 0x5, 0x181f ;  /* 0x00b81f00020c7f89 */ /* 0x004fe800000e0000 */
[----:B---3--:R2:W3:Y:S04]  /*19c0*/  SHFL.IDX PT, R10, R2, 0x4, 0x181f ;  /* 0x00981f00020a7f89 */ /* 0x0084e800000e0000 */
[----:B------:R-:W5:Y:S01]  /*19d0*/  SHFL.IDX PT, R11, R0, 0x4, 0x181f ;  /* 0x00981f00000b7f89 */ /* 0x000f6200000e0000 */
[----:B----4-:R-:W-:-:S03]  /*19e0*/  @P0 LEA R8, P1, R14, R16, 0x1 ;  /* 0x000000100e080211 */ /* 0x010fc600078208ff */
[----:B------:R-:W4:Y:S01]  /*19f0*/  SHFL.IDX PT, R16, R5, 0x6, 0x181f ;  /* 0x00d81f0005107f89 */ /* 0x000f2200000e0000 */
[----:B-1----:R-:W-:-:S03]  /*1a00*/  @P0 LEA.HI.X R9, R14, R17, R241, 0x1, P1 ;  /* 0x000000110e090211 */ /* 0x002fc600008f0cf1 */
[----:B------:R1:W4:Y:S04]  /*1a10*/  SHFL.IDX PT, R17, R0, 0x6, 0x181f ;  /* 0x00d81f0000117f89 */ /* 0x00032800000e0000 */
[----:B------:R4:W-:Y:S01]  /*1a20*/  @P0 LDGSTS.E.BYPASS.LTC128B.128 [R197+0x5100], [R8.64], !P6 ;  /* 0x0510000008c50fae */ /* 0x0009e2000f101d50 */
[----:B--2---:R-:W-:Y:S02]  /*1a30*/  SHF.L.U32 R2, R25, 0x6, RZ ;  /* 0x0000000619027819 */ /* 0x004fe400000006ff */
[----:B---3--:R-:W-:-:S04]  /*1a40*/  @P4 LEA R10, P1, R14, R10, 0x1 ;  /* 0x0000000a0e0a4211 */ /* 0x008fc800078208ff */
[----:B-----5:R-:W-:-:S05]  /*1a50*/  @P4 LEA.HI.X R11, R14, R11, R241, 0x1, P1 ;  /* 0x0000000b0e0b4211 */ /* 0x020fca00008f0cf1 */
[----:B------:R2:W-:Y:S01]  /*1a60*/  @P4 LDGSTS.E.BYPASS.LTC128B.128 [R197+0x5900], [R10.64], !P6 ;  /* 0x059000000ac54fae */ /* 0x0005e2000f101d50 */
[----:B-1----:R-:W-:Y:S01]  /*1a70*/  LOP3.LUT R0, R2, 0x1c0, RZ, 0xc0, !PT ;  /* 0x000001c002007812 */ /* 0x002fe200078ec0ff */
[----:B------:R-:W-:-:S04]  /*1a80*/  IMAD R2, R23, c[0x0][0x218], RZ ;  /* 0x0000860017027a24 */ /* 0x000fc800078e02ff */
[----:B------:R-:W-:Y:S01]  /*1a90*/  IMAD R5, R243, c[0x0][0x21c], R2 ;  /* 0x00008700f3057a24 */ /* 0x000fe200078e0202 */
[----:B------:R-:W-:Y:S02]  /*1aa0*/  IADD3 R2, P0, R6, UR22, RZ ;  /* 0x0000001606027c10 */ /* 0x000fe4000ff1e0ff */
[----:B------:R-:W-:Y:S02]  /*1ab0*/  SHF.L.U32 R6, R22, 0x3, RZ ;  /* 0x0000000316067819 */ /* 0x000fe400000006ff */
[----:B----4-:R-:W-:Y:S02]  /*1ac0*/  @P3 LEA R8, P1, R14, R12, 0x1 ;  /* 0x0000000c0e083211 */ /* 0x010fe400078208ff */
[----:B------:R-:W-:Y:S02]  /*1ad0*/  IADD3.X R13, R7, UR4, R5, P0, !PT ;  /* 0x00000004070d7c10 */ /* 0x000fe400087fe405 */
[----:B------:R-:W-:Y:S02]  /*1ae0*/  LOP3.LUT R12, R0, 0x8, R6, 0xf8, !PT ;  /* 0x00000008000c7812 */ /* 0x000fe400078ef806 */
[----:B------:R-:W-:-:S02]  /*1af0*/  SHF.R.U32.HI R7, RZ, 0x3, R0 ;  /* 0x00000003ff077819 */ /* 0x000fc40000011600 */
[C-C-:B------:R-:W-:Y:S02]  /*1b00*/  @P3 LEA.HI.X R9, R14.reuse, R19, R241.reuse, 0x1, P1 ;  /* 0x000000130e093211 */ /* 0x140fe400008f0cf1 */
[----:B------:R-:W-:Y:S02]  /*1b10*/  @P2 LEA R6, P1, R14, R16, 0x1 ;  /* 0x000000100e062211 */ /* 0x000fe400078208ff */
[----:B------:R-:W-:Y:S01]  /*1b20*/  LOP3.LUT R117, R12, R7, RZ, 0x3c, !PT ;  /* 0x000000070c757212 */ /* 0x000fe200078e3cff */
[----:B------:R1:W-:Y:S01]  /*1b30*/  @P3 LDGSTS.E.BYPASS.LTC128B.128 [R197+0x6100], [R8.64], !P6 ;  /* 0x0610000008c53fae */ /* 0x0003e2000f101d50 */
[----:B------:R-:W-:Y:S02]  /*1b40*/  @P2 LEA.HI.X R7, R14, R17, R241, 0x1, P1 ;  /* 0x000000110e072211 */ /* 0x000fe400008f0cf1 */
[----:B------:R-:W-:Y:S02]  /*1b50*/  LEA R5, P0, R2, c[0x0][0x1f8], 0x1 ;  /* 0x00007e0002057a11 */ /* 0x000fe400078008ff */
[----:B------:R-:W-:Y:S01]  /*1b60*/  LEA R0, R22, R24, 0x9 ;  /* 0x0000001816007211 */ /* 0x000fe200078e48ff */
[----:B------:R3:W-:Y:S01]  /*1b70*/  @P2 LDGSTS.E.BYPASS.LTC128B.128 [R197+0x6900], [R6.64], !P6 ;  /* 0x0690000006c52fae */ /* 0x0007e2000f101d50 */
[----:B------:R-:W-:-:S02]  /*1b80*/  LEA.HI.X R2, R2, c[0x0][0x1fc], R13, 0x1, P0 ;  /* 0x00007f0002027a11 */ /* 0x000fc400000f0c0d */
[----:B------:R-:W-:Y:S01]  /*1b90*/  LOP3.LUT P0, RZ, R15, 0x2, RZ, 0xc0, !PT ;  /* 0x000000020fff7812 */ /* 0x000fe2000780c0ff */
[----:B------:R-:W0:Y:S01]  /*1ba0*/  LDGDEPBAR ;  /* 0x00000000000079af */ /* 0x000e220000000000 */
[----:B------:R-:W-:Y:S02]  /*1bb0*/  SHF.L.U32 R119, R0, 0x1, RZ ;  /* 0x0000000100777819 */ /* 0x000fe400000006ff */
[C---:B------:R-:W-:Y:S01]  /*1bc0*/  SHF.L.U64.HI R241, R14.reuse, 0x1, R241 ;  /* 0x000000010ef17819 */ /* 0x040fe200000102f1 */
[----:B--2---:R-:W2:Y:S01]  /*1bd0*/  SHFL.IDX PT, R10, R5, RZ, 0x181f ;  /* 0x00181fff050a7589 */ /* 0x004ea200000e0000 */
[C---:B------:R-:W-:Y:S02]  /*1be0*/  IADD3 R0, R119.reuse, 0x3900, RZ ;  /* 0x0000390077007810 */ /* 0x040fe40007ffe0ff */
[----:B------:R-:W-:Y:S01]  /*1bf0*/  IADD3 R234, R119, 0x3920, RZ ;  /* 0x0000392077ea7810 */ /* 0x000fe20007ffe0ff */
[----:B------:R-:W-:Y:S01]  /*1c00*/  SHFL.IDX PT, R11, R2, RZ, 0x181f ;  /* 0x00181fff020b7589 */ /* 0x000fe200000e0000 */
[----:B------:R-:W-:-:S03]  /*1c10*/  ISETP.GE.AND P3, PT, R14, c[0x0][0x1d4], PT ;  /* 0x000075000e007a0c */ /* 0x000fc60003f66270 */
[----:B------:R-:W-:Y:S01]  /*1c20*/  @P0 IADD3 R234, R0, -0x20, RZ ;  /* 0xffffffe000ea0810 */ /* 0x000fe20007ffe0ff */
[----:B------:R-:W-:Y:S01]  /*1c30*/  SHFL.IDX PT, R13, R2, 0x1, 0x181f ;  /* 0x00381f00020d7f89 */ /* 0x000fe200000e0000 */
[C---:B------:R-:W-:Y:S02]  /*1c40*/  ISETP.LT.OR P0, PT, R18.reuse, 0x1, P3 ;  /* 0x000000011200780c */ /* 0x040fe40001f01670 */
[----:B------:R-:W-:Y:S01]  /*1c50*/  ISETP.LT.OR P2, PT, R18, 0x11, P3 ;  /* 0x000000111200780c */ /* 0x000fe20001f41670 */
[----:B-1----:R-:W1:Y:S01]  /*1c60*/  SHFL.IDX PT, R9, R5, 0x1, 0x181f ;  /* 0x00381f0005097f89 */ /* 0x002e6200000e0000 */
[C---:B------:R-:W-:Y:S02]  /*1c70*/  IADD3 R240, R234.reuse, 0x800, RZ ;  /* 0x00000800eaf07810 */ /* 0x040fe40007ffe0ff */
[C---:B------:R-:W-:Y:S01]  /*1c80*/  IADD3 R239, R234.reuse, 0x1000, RZ ;  /* 0x00001000eaef7810 */ /* 0x040fe20007ffe0ff */
[----:B------:R-:W4:Y:S01]  /*1c90*/  SHFL.IDX PT, R8, R5, 0x2, 0x181f ;  /* 0x00581f0005087f89 */ /* 0x000f2200000e0000 */
[----:B------:R-:W-:Y:S01]  /*1ca0*/  IADD3 R238, R234, 0x1800, RZ ;  /* 0x00001800eaee7810 */ /* 0x000fe20007ffe0ff */
[----:B------:R-:W-:-:S04]  /*1cb0*/  DEPBAR.LE SB0, 0x1 ;  /* 0x000080400000791a */ /* 0x000fc80000000000 */
[----:B------:R-:W-:-:S04]  /*1cc0*/  DEPBAR.LE SB0, 0x0 ;  /* 0x000080000000791a */ /* 0x000fc80000000000 */
[----:B------:R-:W-:Y:S01]  /*1cd0*/  BAR.SYNC.DEFER_BLOCKING 0x0 ;  /* 0x0000000000007b1d */ /* 0x000fe20000010000 */
[----:B---3--:R-:W-:Y:S02]  /*1ce0*/  SHF.L.U32 R7, R26, 0x6, RZ ;  /* 0x000000061a077819 */ /* 0x008fe400000006ff */
[----:B------:R-:W-:Y:S02]  /*1cf0*/  SHF.L.U32 R6, R195, 0x5, RZ ;  /* 0x00000005c3067819 */ /* 0x000fe400000006ff */
[----:B------:R-:W-:Y:S01]  /*1d00*/  LOP3.LUT R116, R7, 0xfffffe00, RZ, 0xc0, !PT ;  /* 0xfffffe0007747812 */ /* 0x000fe200078ec0ff */
[----:B------:R-:W3:Y:S01]  /*1d10*/  SHFL.IDX PT, R19, R5, 0x3, 0x181f ;  /* 0x00781f0005137f89 */ /* 0x000ee200000e0000 */
[----:B------:R-:W-:Y:S02]  /*1d20*/  LOP3.LUT R0, R6, 0x7ffffc00, RZ, 0xc0, !PT ;  /* 0x7ffffc0006007812 */ /* 0x000fe400078ec0ff */
[----:B--2---:R-:W-:Y:S01]  /*1d30*/  IADD3 R16, P1, R10, R242, RZ ;  /* 0x000000f20a107210 */ /* 0x004fe20007f3e0ff */
[----:B------:R-:W2:Y:S01]  /*1d40*/  SHFL.IDX PT, R21, R2, 0x2, 0x181f ;  /* 0x00581f0002157f89 */ /* 0x000ea200000e0000 */
[----:B------:R-:W-:-:S02]  /*1d50*/  IADD3 R0, R117, R116, R0 ;  /* 0x0000007475007210 */ /* 0x000fc40007ffe000 */
[-C--:B-1----:R-:W-:Y:S01]  /*1d60*/  IADD3 R12, P4, R9, R242.reuse, RZ ;  /* 0x000000f2090c7210 */ /* 0x082fe20007f9e0ff */
[----:B------:R-:W1:Y:S01]  /*1d70*/  SHFL.IDX PT, R20, R5, 0x4, 0x181f ;  /* 0x00981f0005147f89 */ /* 0x000e6200000e0000 */
[----:B------:R-:W-:Y:S02]  /*1d80*/  SHF.L.U32 R230, R0, 0x1, RZ ;  /* 0x0000000100e67819 */ /* 0x000fe400000006ff */
[-C--:B------:R-:W-:Y:S01]  /*1d90*/  IADD3.X R17, R11, R241.reuse, RZ, P1, !PT ;  /* 0x000000f10b117210 */ /* 0x080fe20000ffe4ff */
[----:B------:R-:W5:Y:S01]  /*1da0*/  SHFL.IDX PT, R23, R2, 0x3, 0x181f ;  /* 0x00781f0002177f89 */ /* 0x000f6200000e0000 */
[----:B----4-:R-:W-:Y:S02]  /*1db0*/  IADD3 R8, P1, R8, R242, RZ ;  /* 0x000000f208087210 */ /* 0x010fe40007f3e0ff */
[----:B------:R-:W-:Y:S01]  /*1dc0*/  IADD3.X R13, R13, R241, RZ, P4, !PT ;  /* 0x000000f10d0d7210 */ /* 0x000fe200027fe4ff */
[----:B------:R-:W4:Y:S01]  /*1dd0*/  SHFL.IDX PT, R22, R2, 0x4, 0x181f ;  /* 0x00981f0002167f89 */ /* 0x000f2200000e0000 */
[----:B------:R-:W-:-:S02]  /*1de0*/  LEA R233, R3, R230, 0x1 ;  /* 0x000000e603e97211 */ /* 0x000fc400078e08ff */
[----:B------:R-:W-:Y:S01]  /*1df0*/  LEA R231, R4, R230, 0x1 ;  /* 0x000000e604e77211 */ /* 0x000fe200078e08ff */
[----:B------:R-:W-:Y:S01]  /*1e00*/  LDSM.16.M88.4 R36, [R230+0x7100] ;  /* 0x00710000e624783b */ /* 0x000fe20000000200 */
[C---:B------:R-:W-:Y:S02]  /*1e10*/  IADD3 R237, R234.reuse, 0x2000, RZ ;  /* 0x00002000eaed7810 */ /* 0x040fe40007ffe0ff */
[----:B------:R-:W-:Y:S01]  /*1e20*/  LEA R232, R3, R231, 0x1 ;  /* 0x000000e703e87211 */ /* 0x000fe200078e08ff */
[----:B------:R-:W4:Y:S01]  /*1e30*/  LDSM.16.M88.4 R48, [R119+0x3900] ;  /* 0x003900007730783b */ /* 0x000f220000000200 */
[----:B---3--:R-:W-:Y:S02]  /*1e40*/  IADD3 R6, P4, R19, R242, RZ ;  /* 0x000000f213067210 */ /* 0x008fe40007f9e0ff */
[----:B------:R-:W-:Y:S01]  /*1e50*/  IADD3 R236, R234, 0x2800, RZ ;  /* 0x00002800eaec7810 */ /* 0x000fe20007ffe0ff */
[----:B------:R-:W-:Y:S01]  /*1e60*/  SHFL.IDX PT, R0, R5, 0x5, 0x181f ;  /* 0x00b81f0005007f89 */ /* 0x000fe200000e0000 */
[----:B--2---:R-:W-:-:S02]  /*1e70*/  IADD3.X R9, R21, R241, RZ, P1, !PT ;  /* 0x000000f115097210 */ /* 0x004fc40000ffe4ff */
[----:B------:R-:W-:Y:S01]  /*1e80*/  IADD3 R235, R234, 0x3000, RZ ;  /* 0x00003000eaeb7810 */ /* 0x000fe20007ffe0ff */
[----:B------:R-:W-:Y:S01]  /*1e90*/  SHFL.IDX PT, R5, R5, 0x6, 0x181f ;  /* 0x00d81f0005057f89 */ /* 0x000fe200000e0000 */
[----:B-1----:R-:W-:-:S03]  /*1ea0*/  IADD3 R10, P1, R20, R242, RZ ;  /* 0x000000f2140a7210 */ /* 0x002fc60007f3e0ff */
[----:B------:R-:W-:Y:S01]  /*1eb0*/  SHFL.IDX PT, R14, R2, 0x5, 0x181f ;  /* 0x00b81f00020e7f89 */ /* 0x000fe200000e0000 */
[-C--:B-----5:R-:W-:Y:S02]  /*1ec0*/  IADD3.X R7, R23, R241.reuse, RZ, P4, !PT ;  /* 0x000000f117077210 */ /* 0x0a0fe400027fe4ff */
[----:B------:R-:W-:Y:S01]  /*1ed0*/  ISETP.LT.OR P4, PT, R18, 0x21, P3 ;  /* 0x000000211200780c */ /* 0x000fe20001f81670 */
[----:B------:R-:W1:Y:S01]  /*1ee0*/  LDSM.16.M88.4 R32, [R230+0x9100] ;  /* 0x00910000e620783b */ /* 0x000e620000000200 */
[----:B----4-:R-:W-:Y:S02]  /*1ef0*/  IADD3.X R11, R22, R241, RZ, P1, !PT ;  /* 0x000000f1160b7210 */ /* 0x010fe40000ffe4ff */
[C---:B------:R-:W-:Y:S01]  /*1f00*/  ISETP.LT.OR P1, PT, R18.reuse, 0x31, P3 ;  /* 0x000000311200780c */ /* 0x040fe20001f21670 */
[----:B------:R-:W-:Y:S04]  /*1f10*/  SHFL.IDX PT, R2, R2, 0x6, 0x181f ;  /* 0x00d81f0002027f89 */ /* 0x000fe800000e0000 */
[----:B------:R-:W-:Y:S04]  /*1f20*/  LDSM.16.M88.4 R80, [R119+0x4100] ;  /* 0x004100007750783b */ /* 0x000fe80000000200 */
[----:B------:R-:W-:Y:S04]  /*1f30*/  LDSM.16.M88.4 R88, [R119+0x4900] ;  /* 0x004900007758783b */ /* 0x000fe80000000200 */
[----:B------:R-:W-:Y:S04]  /*1f40*/  LDSM.16.M88.4 R96, [R119+0x5100] ;  /* 0x005100007760783b */ /* 0x000fe80000000200 */
[----:B------:R-:W-:Y:S04]  /*1f50*/  LDSM.16.M88.4 R104, [R119+0x5900] ;  /* 0x005900007768783b */ /* 0x000fe80000000200 */
[----:B------:R-:W-:Y:S01]  /*1f60*/  LDSM.16.M88.4 R112, [R119+0x6100] ;  /* 0x006100007770783b */ /* 0x000fe20000000200 */
[----:B------:R-:W-:Y:S03]  /*1f70*/  HMMA.16816.F32.BF16 R68, R36, R50, RZ ;  /* 0x000000322444723c */ /* 0x000fe600000418ff */
[----:B------:R-:W-:Y:S04]  /*1f80*/  LDSM.16.M88.4 R124, [R119+0x6900] ;  /* 0x00690000777c783b */ /* 0x000fe80000000200 */
[----:B------:R-:W-:Y:S04]  /*1f90*/  LDSM.16.M88.4 R28, [R233+0x7100] ;  /* 0x00710000e91c783b */ /* 0x000fe80000000200 */
[----:B------:R-:W-:Y:S04]  /*1fa0*/  LDSM.16.M88.4 R24, [R233+0x9100] ;  /* 0x00910000e918783b */ /* 0x000fe80000000200 */
[----:B------:R-:W2:Y:S01]  /*1fb0*/  LDSM.16.M88.4 R52, [R234] ;  /* 0x00000000ea34783b */ /* 0x000ea20000000200 */
[----:B-1----:R-:W-:Y:S03]  /*1fc0*/  HMMA.16816.F32.BF16 R56, R32, R48, RZ ;  /* 0x000000302038723c */ /* 0x002fe600000418ff */
[----:B------:R-:W-:Y:S04]  /*1fd0*/  LDSM.16.M88.4 R84, [R234+0x800] ;  /* 0x00080000ea54783b */ /* 0x000fe80000000200 */
[----:B------:R-:W-:Y:S04]  /*1fe0*/  LDSM.16.M88.4 R92, [R234+0x1000] ;  /* 0x00100000ea5c783b */ /* 0x000fe80000000200 */
[----:B------:R-:W-:Y:S04]  /*1ff0*/  LDSM.16.M88.4 R100, [R234+0x1800] ;  /* 0x00180000ea64783b */ /* 0x000fe80000000200 */
[----:B------:R-:W-:Y:S04]  /*2000*/  LDSM.16.M88.4 R108, [R234+0x2000] ;  /* 0x00200000ea6c783b */ /* 0x000fe80000000200 */
[----:B------:R-:W-:Y:S04]  /*2010*/  LDSM.16.M88.4 R120, [R234+0x2800] ;  /* 0x00280000ea78783b */ /* 0x000fe80000000200 */
[----:B------:R-:W-:Y:S04]  /*2020*/  LDSM.16.M88.4 R128, [R234+0x3000] ;  /* 0x00300000ea80783b */ /* 0x000fe80000000200 */
[----:B------:R-:W-:Y:S01]  /*2030*/  @!PT LDS RZ, [RZ] ;  /* 0x00000000fffff984 */ /* 0x000fe20000000800 */
[----:B------:R-:W-:Y:S01]  /*2040*/  @!PT LDS RZ, [RZ] ;  /* 0x00000000fffff984 */ /* 0x000fe20000000800 */
[----:B------:R-:W-:Y:S01]  /*2050*/  @!PT LDS RZ, [RZ] ;  /* 0x00000000fffff984 */ /* 0x000fe20000000800 */
[----:B------:R1:W-:Y:S01]  /*2060*/  LDGSTS.E.BYPASS.LTC128B.128 [R197+0x100], [R16.64], !P0 ;  /* 0x0010000010c57fae */ /* 0x0003e2000c101d50 */
[----:B------:R-:W-:-:S03]  /*2070*/  ISETP.LT.OR P0, PT, R18, 0x41, P3 ;  /* 0x000000411200780c */ /* 0x000fc60001f01670 */
[----:B------:R3:W-:Y:S01]  /*2080*/  LDGSTS.E.BYPASS.LTC128B.128 [R197+0x900], [R12.64], !P2 ;  /* 0x009000000cc57fae */ /* 0x0007e2000d101d50 */
[----:B------:R-:W-:-:S03]  /*2090*/  LOP3.LUT P2, RZ, R15, 0x4, RZ, 0xc0, !PT ;  /* 0x000000040fff7812 */ /* 0x000fc6000784c0ff */
[----:B------:R4:W-:Y:S01]  /*20a0*/  LDGSTS.E.BYPASS.LTC128B.128 [R197+0x1100], [R8.64], !P4 ;  /* 0x0110000008c57fae */ /* 0x0009e2000e101d50 */
[C---:B------:R-:W-:Y:S02]  /*20b0*/  ISETP.LT.OR P4, PT, R18.reuse, 0x51, P3 ;  /* 0x000000511200780c */ /* 0x040fe40001f81670 */
[----:B------:R-:W-:Y:S01]  /*20c0*/  ISETP.LT.OR P3, PT, R18, 0x61, P3 ;  /* 0x000000611200780c */ /* 0x000fe20001f61670 */
[----:B------:R5:W-:Y:S01]  /*20d0*/  LDGSTS.E.BYPASS.LTC128B.128 [R197+0x1900], [R6.64], !P1 ;  /* 0x0190000006c57fae */ /* 0x000be2000c901d50 */
[----:B--2---:R-:W-:Y:S03]  /*20e0*/  HMMA.16816.F32.BF16 R56, R24, R52, R56 ;  /* 0x000000341838723c */ /* 0x004fe60000041838 */
[----:B------:R2:W-:Y:S01]  /*20f0*/  LDGSTS.E.BYPASS.LTC128B.128 [R197+0x2100], [R10.64], !P0 ;  /* 0x021000000ac57fae */ /* 0x0005e2000c101d50 */
[----:B----4-:R-:W-:Y:S02]  /*2100*/  IADD3 R8, P1, R0, R242, RZ ;  /* 0x000000f200087210 */ /* 0x010fe40007f3e0ff */
[----:B-----5:R-:W-:-:S02]  /*2110*/  MOV R7, 0x40 ;  /* 0x0000004000077802 */ /* 0x020fc40000000f00 */
[----:B------:R-:W-:Y:S02]  /*2120*/  IADD3 R6, P0, R5, R242, RZ ;  /* 0x000000f205067210 */ /* 0x000fe40007f1e0ff */
[----:B------:R-:W-:Y:S02]  /*2130*/  SEL R0, R7, 0xffffffc0, !P2 ;  /* 0xffffffc007007807 */ /* 0x000fe40005000000 */
[-C--:B------:R-:W-:Y:S02]  /*2140*/  IADD3.X R9, R14, R241.reuse, RZ, P1, !PT ;  /* 0x000000f10e097210 */ /* 0x080fe40000ffe4ff */
[----:B---3--:R-:W-:Y:S01]  /*2150*/  HMMA.16816.F32.BF16 R12, R36, R48, RZ ;  /* 0x00000030240c723c */ /* 0x008fe200000418ff */
[----:B------:R-:W-:Y:S02]  /*2160*/  IADD3.X R7, R2, R241, RZ, P0, !PT ;  /* 0x000000f102077210 */ /* 0x000fe400007fe4ff */
[----:B------:R-:W-:Y:S01]  /*2170*/  IADD3 R229, R119, R0, RZ ;  /* 0x0000000077e57210 */ /* 0x000fe20007ffe0ff */
[----:B------:R2:W-:Y:S01]  /*2180*/  LDGSTS.E.BYPASS.LTC128B.128 [R197+0x2900], [R8.64], !P4 ;  /* 0x0290000008c57fae */ /* 0x0005e2000e101d50 */
[----:B------:R-:W-:-:S02]  /*2190*/  IADD3 R228, R0, R234, RZ ;  /* 0x000000ea00e47210 */ /* 0x000fc40007ffe0ff */
[----:B------:R-:W-:Y:S01]  /*21a0*/  IADD3 R2, R197, 0x100, RZ ;  /* 0x00000100c5027810 */ /* 0x000fe20007ffe0ff */
[----:B------:R3:W-:Y:S01]  /*21b0*/  LDGSTS.E.BYPASS.LTC128B.128 [R197+0x3100], [R6.64], !P3 ;  /* 0x0310000006c57fae */ /* 0x0007e2000d901d50 */
[----:B------:R-:W-:Y:S02]  /*21c0*/  PLOP3.LUT P0, PT, PT, PT, UP0, 0x80, 0x0 ;  /* 0x000000000000781c */ /* 0x000fe40003f0f008 */
[----:B------:R-:W-:Y:S01]  /*21d0*/  ISETP.GT.AND P4, PT, R198, 0x6f, PT ;  /* 0x0000006fc600780c */ /* 0x000fe20003f84270 */
[----:B------:R-:W-:Y:S04]  /*21e0*/  LDSM.16.M88.4 R40, [R229+0x3900] ;  /* 0x00390000e528783b */ /* 0x000fe80000000200 */
[----:B------:R-:W4:Y:S04]  /*21f0*/  LDSM.16.M88.4 R20, [R231+0x7100] ;  /* 0x00710000e714783b */ /* 0x000f280000000200 */
[----:B-1----:R-:W1:Y:S04]  /*2200*/  LDSM.16.M88.4 R16, [R231+0x9100] ;  /* 0x00910000e710783b */ /* 0x002e680000000200 */
[----:B------:R-:W-:Y:S01]  /*2210*/  HMMA.16816.F32.BF16 R60, R28, R52, R12 ;  /* 0x000000341c3c723c */ /* 0x000fe2000004180c */
[----:B------:R-:W-:Y:S04]  /*2220*/  LDSM.16.M88.4 R44, [R228] ;  /* 0x00000000e42c783b */ /* 0x000fe80000000200 */
[----:B------:R-:W5:Y:S04]  /*2230*/  LDSM.16.M88.4 R12, [R232+0x7100] ;  /* 0x00710000e80c783b */ /* 0x000f680000000200 */
[----:B--2---:R-:W2:Y:S04]  /*2240*/  LDSM.16.M88.4 R8, [R232+0x9100] ;  /* 0x00910000e808783b */ /* 0x004ea80000000200 */
[----:B------:R-:W0:Y:S04]  /*2250*/  LDGDEPBAR ;  /* 0x00000000000079af */ /* 0x000e280000000000 */
[----:B------:R-:W-:Y:S07]  /*2260*/  STL [R1+0xc], R2 ;  /* 0x00000c0201007387 */ /* 0x000fee0000100800 */
[----:B----4-:R-:W-:Y:S08]  /*2270*/  HMMA.16816.F32.BF16 R64, R20, R40, R60 ;  /* 0x000000281440723c */ /* 0x010ff0000004183c */
[----:B------:R-:W-:Y:S08]  /*2280*/  HMMA.16816.F32.BF16 R60, R32, R50, RZ ;  /* 0x00000032203c723c */ /* 0x000ff000000418ff */
[----:B-1----:R-:W-:Y:S08]  /*2290*/  HMMA.16816.F32.BF16 R48, R16, R40, R56 ;  /* 0x000000281030723c */ /* 0x002ff00000041838 */
[----:B------:R-:W-:Y:S08]  /*22a0*/  HMMA.16816.F32.BF16 R56, R28, R54, R68 ;  /* 0x000000361c38723c */ /* 0x000ff00000041844 */
[----:B-----5:R-:W-:Y:S08]  /*22b0*/  HMMA.16816.F32.BF16 R68, R12, R44, R64 ;  /* 0x0000002c0c44723c */ /* 0x020ff00000041840 */
[----:B------:R-:W-:Y:S08]  /*22c0*/  HMMA.16816.F32.BF16 R64, R24, R54, R60 ;  /* 0x000000361840723c */ /* 0x000ff0000004183c */
[----:B------:R-:W-:Y:S08]  /*22d0*/  HMMA.16816.F32.BF16 R60, R36, R80, RZ ;  /* 0x00000050243c723c */ /* 0x000ff000000418ff */
[----:B--2---:R-:W-:Y:S01]  /*22e0*/  HMMA.16816.F32.BF16 R76, R8, R44, R48 ;  /* 0x0000002c084c723c */ /* 0x004fe20000041830 */
[----:B------:R-:W1:Y:S01]  /*22f0*/  LDSM.16.M88.4 R48, [R229+0x4100] ;  /* 0x00410000e530783b */ /* 0x000e620000000200 */
[----:B------:R-:W-:-:S04]  /*2300*/  FMUL.FTZ R0, R68, c[0x0][0x320] ;  /* 0x0000c80044007a20 */ /* 0x000fc80000410000 */
[----:B------:R2:W4:Y:S02]  /*2310*/  MUFU.TANH R194, R0 ;  /* 0x0000000000c27308 */ /* 0x0005240000002400 */
[----:B------:R-:W-:Y:S08]  /*2320*/  HMMA.16816.F32.BF16 R52, R20, R42, R56 ;  /* 0x0000002a1434723c */ /* 0x000ff00000041838 */
[----:B------:R-:W-:Y:S01]  /*2330*/  HMMA.16816.F32.BF16 R56, R32, R80, RZ ;  /* 0x000000502038723c */ /* 0x000fe200000418ff */
[----:B--2---:R-:W-:-:S07]  /*2340*/  FMUL.FTZ R0, R69, c[0x0][0x320] ;  /* 0x0000c80045007a20 */ /* 0x004fce0000410000 */
[----:B------:R-:W-:Y:S01]  /*2350*/  HMMA.16816.F32.BF16 R60, R28, R84, R60 ;  /* 0x000000541c3c723c */ /* 0x000fe2000004183c */
[----:B------:R2:W1:Y:S07]  /*2360*/  MUFU.TANH R193, R0 ;  /* 0x0000000000c17308 */ /* 0x00046e0000002400 */
[----:B------:R-:W-:Y:S01]  /*2370*/  HMMA.16816.F32.BF16 R64, R16, R42, R64 ;  /* 0x0000002a1040723c */ /* 0x000fe20000041840 */
[----:B------:R-:W5:Y:S01]  /*2380*/  LDSM.16.M88.4 R40, [R228+0x800] ;  /* 0x00080000e428783b */ /* 0x000f620000000200 */
[----:B--2---:R-:W-:-:S04]  /*2390*/  FMUL.FTZ R0, R70, c[0x0][0x320] ;  /* 0x0000c80046007a20 */ /* 0x004fc80000410000 */
[----:B------:R2:W2:Y:S10]  /*23a0*/  MUFU.TANH R192, R0 ;  /* 0x0000000000c07308 */ /* 0x0004b40000002400 */
[----:B-1----:R-:W-:Y:S08]  /*23b0*/  HMMA.16816.F32.BF16 R60, R20, R48, R60 ;  /* 0x00000030143c723c */ /* 0x002ff0000004183c */
[----:B------:R-:W-:Y:S01]  /*23c0*/  HMMA.16816.F32.BF16 R72, R8, R46, R64 ;  /* 0x0000002e0848723c */ /* 0x000fe20000041840 */
[----:B--2---:R-:W-:-:S07]  /*23d0*/  FMUL.FTZ R0, R71, c[0x0][0x320] ;  /* 0x0000c80047007a20 */ /* 0x004fce0000410000 */
[----:B------:R-:W-:Y:S01]  /*23e0*/  HMMA.16816.F32.BF16 R68, R12, R46, R52 ;  /* 0x0000002e0c44723c */ /* 0x000fe20000041834 */
[----:B------:R1:W2:Y:S07]  /*23f0*/  MUFU.TANH R191, R0 ;  /* 0x0000000000bf7308 */ /* 0x0002ae0000002400 */
[----:B------:R-:W-:Y:S08]  /*2400*/  HMMA.16816.F32.BF16 R52, R24, R84, R56 ;  /* 0x000000541834723c */ /* 0x000ff00000041838 */
[----:B------:R-:W-:Y:S01]  /*2410*/  HMMA.16816.F32.BF16 R56, R36, R82, RZ ;  /* 0x000000522438723c */ /* 0x000fe200000418ff */
[----:B-1----:R-:W-:-:S04]  /*2420*/  FMUL.FTZ R0, R76, c[0x0][0x320] ;  /* 0x0000c8004c007a20 */ /* 0x002fc80000410000 */
[----:B------:R1:W1:Y:S03]  /*2430*/  MUFU.TANH R190, R0 ;  /* 0x0000000000be7308 */ /* 0x0002660000002400 */
[----:B------:R-:W-:Y:S08]  /*2440*/  HMMA.16816.F32.BF16 R64, R32, R82, RZ ;  /* 0x000000522040723c */ /* 0x000ff000000418ff */
[----:B------:R-:W-:Y:S01]  /*2450*/  HMMA.16816.F32.BF16 R44, R16, R48, R52 ;  /* 0x00000030102c723c */ /* 0x000fe20000041834 */
[----:B-1----:R-:W-:-:S07]  /*2460*/  FMUL.FTZ R0, R77, c[0x0][0x320] ;  /* 0x0000c8004d007a20 */ /* 0x002fce0000410000 */
[-C--:B------:R-:W-:Y:S01]  /*2470*/  HMMA.16816.F32.BF16 R52, R28, R86.reuse, R56 ;  /* 0x000000561c34723c */ /* 0x080fe20000041838 */
[----:B------:R1:W1:Y:S07]  /*2480*/  MUFU.TANH R189, R0 ;  /* 0x0000000000bd7308 */ /* 0x00026e0000002400 */
[----:B------:R-:W-:Y:S08]  /*2490*/  HMMA.16816.F32.BF16 R64, R24, R86, R64 ;  /* 0x000000561840723c */ /* 0x000ff00000041840 */
[----:B------:R-:W-:Y:S01]  /*24a0*/  HMMA.16816.F32.BF16 R56, R32, R88, RZ ;  /* 0x000000582038723c */ /* 0x000fe200000418ff */
[----:B-1----:R-:W-:-:S04]  /*24b0*/  FMUL.FTZ R0, R78, c[0x0][0x320] ;  /* 0x0000c8004e007a20 */ /* 0x002fc80000410000 */
[----:B------:R1:W1:Y:S03]  /*24c0*/  MUFU.TANH R185, R0 ;  /* 0x0000000000b97308 */ /* 0x0002660000002400 */
[-C--:B------:R-:W-:Y:S08]  /*24d0*/  HMMA.16816.F32.BF16 R52, R20, R50.reuse, R52 ;  /* 0x000000321434723c */ /* 0x080ff00000041834 */
[----:B------:R-:W-:Y:S01]  /*24e0*/  HMMA.16816.F32.BF16 R64, R16, R50, R64 ;  /* 0x000000321040723c */ /* 0x000fe20000041840 */
[----:B------:R-:W-:Y:S01]  /*24f0*/  LDSM.16.M88.4 R48, [R228+0x1000] ;  /* 0x00100000e430783b */ /* 0x000fe20000000200 */
[----:B-1----:R-:W-:-:S06]  /*2500*/  FMUL.FTZ R0, R79, c[0x0][0x320] ;  /* 0x0000c8004f007a20 */ /* 0x002fcc0000410000 */
[----:B-----5:R-:W-:Y:S01]  /*2510*/  HMMA.16816.F32.BF16 R76, R8, R40, R44 ;  /* 0x00000028084c723c */ /* 0x020fe2000004182c */
[----:B------:R-:W1:Y:S01]  /*2520*/  LDSM.16.M88.4 R44, [R229+0x4900] ;  /* 0x00490000e52c783b */ /* 0x000e620000000200 */
[----:B------:R5:W1:Y:S02]  /*2530*/  MUFU.TANH R186, R0 ;  /* 0x0000000000ba7308 */ /* 0x000a640000002400 */
[----:B-----5:R-:W-:-:S06]  /*2540*/  FMUL.FTZ R0, R68, c[0x0][0x320] ;  /* 0x0000c80044007a20 */ /* 0x020fcc0000410000 */
[----:B------:R5:W1:Y:S02]  /*2550*/  MUFU.TANH R188, R0 ;  /* 0x0000000000bc7308 */ /* 0x000a640000002400 */
[----:B-----5:R-:W-:-:S06]  /*2560*/  FMUL.FTZ R0, R69, c[0x0][0x320] ;  /* 0x0000c80045007a20 */ /* 0x020fcc0000410000 */
[----:B------:R5:W1:Y:S02]  /*2570*/  MUFU.TANH R187, R0 ;  /* 0x0000000000bb7308 */ /* 0x000a640000002400 */
[----:B-----5:R-:W-:-:S06]  /*2580*/  FMUL.FTZ R0, R70, c[0x0][0x320] ;  /* 0x0000c80046007a20 */ /* 0x020fcc0000410000 */
[----:B------:R5:W1:Y:S02]  /*2590*/  MUFU.TANH R184, R0 ;  /* 0x0000000000b87308 */ /* 0x000a640000002400 */
[----:B-----5:R-:W-:Y:S02]  /*25a0*/  FMUL.FTZ R0, R71, c[0x0][0x320] ;  /* 0x0000c80047007a20 */ /* 0x020fe40000410000 */
[----:B------:R-:W-:Y:S04]  /*25b0*/  HMMA.16816.F32.BF16 R68, R12, R40, R60 ;  /* 0x000000280c44723c */ /* 0x000fe8000004183c */
[----:B------:R5:W1:Y:S04]  /*25c0*/  MUFU.TANH R183, R0 ;  /* 0x0000000000b77308 */ /* 0x000a680000002400 */
[----:B------:R-:W-:Y:S01]  /*25d0*/  HMMA.16816.F32.BF16 R60, R36, R88, RZ ;  /* 0x00000058243c723c */ /* 0x000fe200000418ff */
[----:B-----5:R-:W-:-:S04]  /*25e0*/  FMUL.FTZ R0, R72, c[0x0][0x320] ;  /* 0x0000c80048007a20 */ /* 0x020fc80000410000 */
[----:B------:R5:W1:Y:S11]  /*25f0*/  MUFU.TANH R182, R0 ;  /* 0x0000000000b67308 */ /* 0x000a760000002400 */
[----:B------:R-:W-:Y:S08]  /*2600*/  @!UPT UIADD3 URZ, URZ, URZ, URZ ;  /* 0x0000003f3f3ff290 */ /* 0x000ff0000fffe03f */
[----:B------:R-:W-:Y:S01]  /*2610*/  HMMA.16816.F32.BF16 R60, R28, R92, R60 ;  /* 0x0000005c1c3c723c */ /* 0x000fe2000004183c */
[----:B-----5:R-:W-:-:S04]  /*2620*/  FMUL.FTZ R0, R73, c[0x0][0x320] ;  /* 0x0000c80049007a20 */ /* 0x020fc80000410000 */
[----:B------:R5:W2:Y:S11]  /*2630*/  MUFU.TANH R181, R0 ;  /* 0x0000000000b57308 */ /* 0x000ab60000002400 */
[----:B------:R-:W-:Y:S08]  /*2640*/  @!UPT UIADD3 URZ, URZ, URZ, URZ ;  /* 0x0000003f3f3ff290 */ /* 0x000ff0000fffe03f */
[----:B-1----:R-:W-:Y:S01]  /*2650*/  HMMA.16816.F32.BF16 R60, R20, R44, R60 ;  /* 0x0000002c143c723c */ /* 0x002fe2000004183c */
[----:B-----5:R-:W-:-:S04]  /*2660*/  FMUL.FTZ R0, R74, c[0x0][0x320] ;  /* 0x0000c8004a007a20 */ /* 0x020fc80000410000 */
[----:B------:R1:W1:Y:S02]  /*2670*/  MUFU.TANH R177, R0 ;  /* 0x0000000000b17308 */ /* 0x0002640000002400 */
[----:B-1----:R-:W-:Y:S02]  /*2680*/  FMUL.FTZ R0, R75, c[0x0][0x320] ;  /* 0x0000c8004b007a20 */ /* 0x002fe40000410000 */
[----:B------:R-:W-:Y:S04]  /*2690*/  HMMA.16816.F32.BF16 R72, R8, R42, R64 ;  /* 0x0000002a0848723c */ /* 0x000fe80000041840 */
[----:B------:R1:W1:Y:S04]  /*26a0*/  MUFU.TANH R178, R0 ;  /* 0x0000000000b27308 */ /* 0x0002680000002400 */
[----:B------:R-:W-:Y:S01]  /*26b0*/  HMMA.16816.F32.BF16 R64, R32, R90, RZ ;  /* 0x0000005a2040723c */ /* 0x000fe200000418ff */
[----:B-1----:R-:W-:-:S04]  /*26c0*/  FMUL.FTZ R0, R68, c[0x0][0x320] ;  /* 0x0000c80044007a20 */ /* 0x002fc80000410000 */
[----:B------:R1:W1:Y:S11]  /*26d0*/  MUFU.TANH R180, R0 ;  /* 0x0000000000b47308 */ /* 0x0002760000002400 */
[----:B------:R-:W-:Y:S08]  /*26e0*/  @!UPT UIADD3 URZ, URZ, URZ, URZ ;  /* 0x0000003f3f3ff290 */ /* 0x000ff0000fffe03f */
[----:B------:R-:W-:Y:S01]  /*26f0*/  HMMA.16816.F32.BF16 R64, R24, R94, R64 ;  /* 0x0000005e1840723c */ /* 0x000fe20000041840 */
[----:B-1----:R-:W-:-:S04]  /*2700*/  FMUL.FTZ R0, R69, c[0x0][0x320] ;  /* 0x0000c80045007a20 */ /* 0x002fc80000410000 */
[----:B------:R1:W1:Y:S11]  /*2710*/  MUFU.TANH R179, R0 ;  /* 0x0000000000b37308 */ /* 0x0002760000002400 */
[----:B------:R-:W-:Y:S08]  /*2720*/  @!UPT UIADD3 URZ, URZ, URZ, URZ ;  /* 0x0000003f3f3ff290 */ /* 0x000ff0000fffe03f */
[----:B------:R-:W-:Y:S01]  /*2730*/  HMMA.16816.F32.BF16 R64, R16, R46, R64 ;  /* 0x0000002e1040723c */ /* 0x000fe20000041840 */
[----:B-1----:R-:W-:-:S04]  /*2740*/  FMUL.FTZ R0, R70, c[0x0][0x320] ;  /* 0x0000c80046007a20 */ /* 0x002fc80000410000 */
[----:B------:R1:W1:Y:S02]  /*2750*/  MUFU.TANH R176, R0 ;  /* 0x0000000000b07308 */ /* 0x0002640000002400 */
[----:B-1----:R-:W-:Y:S02]  /*2760*/  FMUL.FTZ R0, R71, c[0x0][0x320] ;  /* 0x0000c80047007a20 */ /* 0x002fe40000410000 */
[----:B------:R-:W-:Y:S04]  /*2770*/  HMMA.16816.F32.BF16 R68, R12, R42, R52 ;  /* 0x0000002a0c44723c */ /* 0x000fe80000041834 */
[----:B------:R1:W1:Y:S04]  /*2780*/  MUFU.TANH R175, R0 ;  /* 0x0000000000af7308 */ /* 0x0002680000002400 */
[----:B------:R-:W-:Y:S08]  /*2790*/  HMMA.16816.F32.BF16 R52, R24, R92, R56 ;  /* 0x0000005c1834723c */ /* 0x000ff00000041838 */
[----:B------:R-:W-:Y:S01]  /*27a0*/  HMMA.16816.F32.BF16 R56, R36, R90, RZ ;  /* 0x0000005a2438723c */ /* 0x000fe200000418ff */
[----:B-1----:R-:W-:-:S04]  /*27b0*/  FMUL.FTZ R0, R76, c[0x0][0x320] ;  /* 0x0000c8004c007a20 */ /* 0x002fc80000410000 */
[----:B------:R1:W1:Y:S11]  /*27c0*/  MUFU.TANH R174, R0 ;  /* 0x0000000000ae7308 */ /* 0x0002760000002400 */
[----:B------:R-:W-:Y:S01]  /*27d0*/  HMMA.16816.F32.BF16 R40, R16, R44, R52 ;  /* 0x0000002c1028723c */ /* 0x000fe20000041834 */
[----:B-1----:R-:W-:-:S07]  /*27e0*/  FMUL.FTZ R0, R77, c[0x0][0x320] ;  /* 0x0000c8004d007a20 */ /* 0x002fce0000410000 */
[----:B------:R-:W-:Y:S01]  /*27f0*/  HMMA.16816.F32.BF16 R52, R28, R94, R56 ;  /* 0x0000005e1c34723c */ /* 0x000fe20000041838 */
[----:B------:R1:W1:Y:S07]  /*2800*/  MUFU.TANH R173, R0 ;  /* 0x0000000000ad7308 */ /* 0x00026e0000002400 */
[----:B------:R-:W-:Y:S01]  /*2810*/  HMMA.16816.F32.BF16 R56, R32, R96, RZ ;  /* 0x000000602038723c */ /* 0x000fe200000418ff */
[----:B-1----:R-:W-:-:S04]  /*2820*/  FMUL.FTZ R0, R78, c[0x0][0x320] ;  /* 0x0000c8004e007a20 */ /* 0x002fc80000410000 */
[----:B------:R1:W1:Y:S02]  /*2830*/  MUFU.TANH R169, R0 ;  /* 0x0000000000a97308 */ /* 0x0002640000002400 */
[----:B-1----:R-:W-:Y:S02]  /*2840*/  FMUL.FTZ R0, R79, c[0x0][0x320] ;  /* 0x0000c8004f007a20 */ /* 0x002fe40000410000 */
[----:B------:R-:W-:Y:S04]  /*2850*/  HMMA.16816.F32.BF16 R76, R8, R48, R40 ;  /* 0x00000030084c723c */ /* 0x000fe80000041828 */
[----:B------:R1:W1:Y:S04]  /*2860*/  MUFU.TANH R170, R0 ;  /* 0x0000000000aa7308 */ /* 0x0002680000002400 */
[----:B------:R-:W-:Y:S01]  /*2870*/  HMMA.16816.F32.BF16 R40, R20, R46, R52 ;  /* 0x0000002e1428723c */ /* 0x000fe20000041834 */
[----:B------:R-:W5:Y:S07]  /*2880*/  LDSM.16.M88.4 R52, [R229+0x5100] ;  /* 0x00510000e534783b */ /* 0x000f6e0000000200 */
[----:B------:R-:W-:Y:S01]  /*2890*/  HMMA.16816.F32.BF16 R44, R24, R100, R56 ;  /* 0x00000064182c723c */ /* 0x000fe20000041838 */
[----:B-1----:R-:W-:-:S04]  /*28a0*/  FMUL.FTZ R0, R68, c[0x0][0x320] ;  /* 0x0000c80044007a20 */ /* 0x002fc80000410000 */
[----:B------:R1:W1:Y:S02]  /*28b0*/  MUFU.TANH R172, R0 ;  /* 0x0000000000ac7308 */ /* 0x0002640000002400 */
[----:B-1----:R-:W-:-:S06]  /*28c0*/  FMUL.FTZ R0, R69, c[0x0][0x320] ;  /* 0x0000c80045007a20 */ /* 0x002fcc0000410000 */
[----:B------:R1:W1:Y:S11]  /*28d0*/  MUFU.TANH R171, R0 ;  /* 0x0000000000ab7308 */ /* 0x0002760000002400 */
[----:B-----5:R-:W-:Y:S01]  /*28e0*/  HMMA.16816.F32.BF16 R44, R16, R52, R44 ;  /* 0x00000034102c723c */ /* 0x020fe2000004182c */
[----:B-1----:R-:W-:-:S04]  /*28f0*/  FMUL.FTZ R0, R70, c[0x0][0x320] ;  /* 0x0000c80046007a20 */ /* 0x002fc80000410000 */
        /* <DEDUP_REMOVED lines=14> */
[----:B------:R1:W1:Y:S03]  /*29e0*/  MUFU.TANH R118, R0 ;  /* 0x0000000000767308 */ /* 0x0002660000002400 */
[----:B------:R-:W-:Y:S01]  /*29f0*/  HMMA.16816.F32.BF16 R60, R32, R98, RZ ;  /* 0x00000062203c723c */ /* 0x000fe200000418ff */
[----:B-1----:R-:W-:-:S07]  /*2a00*/  FMUL.FTZ R0, R75, c[0x0][0x320] ;  /* 0x0000c8004b007a20 */ /* 0x002fce0000410000 */
[----:B------:R-:W-:Y:S01]  /*2a10*/  HMMA.16816.F32.BF16 R72, R8, R50, R64 ;  /* 0x000000320848723c */ /* 0x000fe20000041840 */
[----:B------:R1:W1:Y:S11]  /*2a20*/  MUFU.TANH R158, R0 ;  /* 0x00000000009e7308 */ /* 0x0002760000002400 */
[----:B------:R-:W-:Y:S04]  /*2a30*/  @!UPT UIADD3 URZ, URZ, URZ, URZ ;  /* 0x0000003f3f3ff290 */ /* 0x000fe8000fffe03f */
[----:B------:R-:W-:Y:S08]  /*2a40*/  HMMA.16816.F32.BF16 R64, R24, R102, R60 ;  /* 0x000000661840723c */ /* 0x000ff0000004183c */
[----:B------:R-:W-:Y:S01]  /*2a50*/  HMMA.16816.F32.BF16 R60, R36, R104, RZ ;  /* 0x00000068243c723c */ /* 0x000fe200000418ff */
[----:B-1----:R-:W-:-:S04]  /*2a60*/  FMUL.FTZ R0, R68, c[0x0][0x320] ;  /* 0x0000c80044007a20 */ /* 0x002fc80000410000 */
[----:B------:R1:W1:Y:S11]  /*2a70*/  MUFU.TANH R164, R0 ;  /* 0x0000000000a47308 */ /* 0x0002760000002400 */
[----:B------:R-:W-:Y:S01]  /*2a80*/  HMMA.16816.F32.BF16 R64, R16, R54, R64 ;  /* 0x000000361040723c */ /* 0x000fe20000041840 */
[----:B-1----:R-:W-:-:S07]  /*2a90*/  FMUL.FTZ R0, R69, c[0x0][0x320] ;  /* 0x0000c80045007a20 */ /* 0x002fce0000410000 */
[----:B------:R-:W-:Y:S01]  /*2aa0*/  HMMA.16816.F32.BF16 R60, R28, R108, R60 ;  /* 0x0000006c1c3c723c */ /* 0x000fe2000004183c */
[----:B------:R1:W1:Y:S02]  /*2ab0*/  MUFU.TANH R161, R0 ;  /* 0x0000000000a17308 */ /* 0x0002640000002400 */
[----:B-1----:R-:W-:-:S06]  /*2ac0*/  FMUL.FTZ R0, R70, c[0x0][0x320] ;  /* 0x0000c80046007a20 */ /* 0x002fcc0000410000 */
[----:B------:R1:W1:Y:S02]  /*2ad0*/  MUFU.TANH R157, R0 ;  /* 0x00000000009d7308 */ /* 0x0002640000002400 */
[----:B-1----:R-:W-:Y:S02]  /*2ae0*/  FMUL.FTZ R0, R71, c[0x0][0x320] ;  /* 0x0000c80047007a20 */ /* 0x002fe40000410000 */
[----:B------:R-:W-:Y:S01]  /*2af0*/  HMMA.16816.F32.BF16 R68, R12, R50, R40 ;  /* 0x000000320c44723c */ /* 0x000fe20000041828 */
[----:B------:R-:W1:Y:S03]  /*2b00*/  LDSM.16.M88.4 R40, [R228+0x1800] ;  /* 0x00180000e428783b */ /* 0x000e660000000200 */
[----:B------:R5:W1:Y:S04]  /*2b10*/  MUFU.TANH R142, R0 ;  /* 0x00000000008e7308 */ /* 0x000a680000002400 */
[----:B------:R-:W-:Y:S01]  /*2b20*/  HMMA.16816.F32.BF16 R48, R36, R98, RZ ;  /* 0x000000622430723c */ /* 0x000fe200000418ff */
[----:B-----5:R-:W-:-:S04]  /*2b30*/  FMUL.FTZ R0, R76, c[0x0][0x320] ;  /* 0x0000c8004c007a20 */ /* 0x020fc80000410000 */
[----:B------:R5:W1:Y:S11]  /*2b40*/  MUFU.TANH R141, R0 ;  /* 0x00000000008d7308 */ /* 0x000a760000002400 */
[----:B------:R-:W-:Y:S08]  /*2b50*/  @!UPT UIADD3 URZ, URZ, URZ, URZ ;  /* 0x0000003f3f3ff290 */ /* 0x000ff0000fffe03f */
[----:B------:R-:W-:Y:S01]  /*2b60*/  HMMA.16816.F32.BF16 R48, R28, R102, R48 ;  /* 0x000000661c30723c */ /* 0x000fe20000041830 */
[----:B-----5:R-:W-:-:S04]  /*2b70*/  FMUL.FTZ R0, R77, c[0x0][0x320] ;  /* 0x0000c8004d007a20 */ /* 0x020fc80000410000 */
[----:B------:R5:W1:Y:S11]  /*2b80*/  MUFU.TANH R137, R0 ;  /* 0x0000000000897308 */ /* 0x000a760000002400 */
[----:B------:R-:W-:Y:S08]  /*2b90*/  @!UPT UIADD3 URZ, URZ, URZ, URZ ;  /* 0x0000003f3f3ff290 */ /* 0x000ff0000fffe03f */
[----:B------:R-:W-:Y:S01]  /*2ba0*/  HMMA.16816.F32.BF16 R48, R20, R54, R48 ;  /* 0x000000361430723c */ /* 0x000fe20000041830 */
[----:B-----5:R-:W-:-:S04]  /*2bb0*/  FMUL.FTZ R0, R78, c[0x0][0x320] ;  /* 0x0000c8004e007a20 */ /* 0x020fc80000410000 */
[----:B------:R5:W1:Y:S02]  /*2bc0*/  MUFU.TANH R133, R0 ;  /* 0x0000000000857308 */ /* 0x000a640000002400 */
[----:B-----5:R-:W-:Y:S02]  /*2bd0*/  FMUL.FTZ R0, R79, c[0x0][0x320] ;  /* 0x0000c8004f007a20 */ /* 0x020fe40000410000 */
[----:B-1----:R-:W-:Y:S01]  /*2be0*/  HMMA.16816.F32.BF16 R76, R8, R40, R44 ;  /* 0x00000028084c723c */ /* 0x002fe2000004182c */
[----:B------:R-:W1:Y:S03]  /*2bf0*/  LDSM.16.M88.4 R44, [R229+0x5900] ;  /* 0x00590000e52c783b */ /* 0x000e660000000200 */
[----:B------:R5:W1:Y:S02]  /*2c00*/  MUFU.TANH R134, R0 ;  /* 0x0000000000867308 */ /* 0x000a640000002400 */
[----:B-----5:R-:W-:-:S06]  /*2c10*/  FMUL.FTZ R0, R68, c[0x0][0x320] ;  /* 0x0000c80044007a20 */ /* 0x020fcc0000410000 */
[----:B------:R5:W1:Y:S02]  /*2c20*/  MUFU.TANH R153, R0 ;  /* 0x0000000000997308 */ /* 0x000a640000002400 */
[----:B-----5:R-:W-:Y:S01]  /*2c30*/  FMUL.FTZ R0, R69, c[0x0][0x320] ;  /* 0x0000c80045007a20 */ /* 0x020fe20000410000 */
[----:B-1----:R-:W-:Y:S05]  /*2c40*/  HMMA.16816.F32.BF16 R60, R20, R44, R60 ;  /* 0x0000002c143c723c */ /* 0x002fea000004183c */
[----:B------:R1:W1:Y:S02]  /*2c50*/  MUFU.TANH R139, R0 ;  /* 0x00000000008b7308 */ /* 0x0002640000002400 */
[----:B-1----:R-:W-:-:S06]  /*2c60*/  FMUL.FTZ R0, R70, c[0x0][0x320] ;  /* 0x0000c80046007a20 */ /* 0x002fcc0000410000 */
        /* <DEDUP_REMOVED lines=9> */
[----:B-1----:R-:W-:-:S07]  /*2d00*/  FMUL.FTZ R0, R73, c[0x0][0x320] ;  /* 0x0000c80049007a20 */ /* 0x002fce0000410000 */
[----:B------:R-:W-:Y:S01]  /*2d10*/  HMMA.16816.F32.BF16 R56, R36, R106, RZ ;  /* 0x0000006a2438723c */ /* 0x000fe200000418ff */
        /* <DEDUP_REMOVED lines=18> */
[----:B------:R-:W-:Y:S01]  /*2e40*/  HMMA.16816.F32.BF16 R68, R12, R42, R48 ;  /* 0x0000002a0c44723c */ /* 0x000fe20000041830 */
[----:B------:R-:W1:Y:S03]  /*2e50*/  LDSM.16.M88.4 R48, [R228+0x2000] ;  /* 0x00200000e430783b */ /* 0x000e660000000200 */
[----:B------:R5:W1:Y:S04]  /*2e60*/  MUFU.TANH R160, R0 ;  /* 0x0000000000a07308 */ /* 0x000a680000002400 */
[----:B------:R-:W-:Y:S08]  /*2e70*/  HMMA.16816.F32.BF16 R40, R16, R44, R52 ;  /* 0x0000002c1028723c */ /* 0x000ff00000041834 */
[----:B------:R-:W-:Y:S01]  /*2e80*/  HMMA.16816.F32.BF16 R52, R28, R110, R56 ;  /* 0x0000006e1c34723c */ /* 0x000fe20000041838 */
[----:B-----5:R-:W-:-:S04]  /*2e90*/  FMUL.FTZ R0, R76, c[0x0][0x320] ;  /* 0x0000c8004c007a20 */ /* 0x020fc80000410000 */
[----:B------:R5:W1:Y:S03]  /*2ea0*/  MUFU.TANH R147, R0 ;  /* 0x0000000000937308 */ /* 0x000a660000002400 */
[----:B------:R-:W-:Y:S01]  /*2eb0*/  HMMA.16816.F32.BF16 R56, R32, R112, RZ ;  /* 0x000000702038723c */ /* 0x000fe200000418ff */
[----:B-----5:R-:W-:-:S04]  /*2ec0*/  FMUL.FTZ R0, R77, c[0x0][0x320] ;  /* 0x0000c8004d007a20 */ /* 0x020fc80000410000 */
[----:B------:R5:W1:Y:S02]  /*2ed0*/  MUFU.TANH R148, R0 ;  /* 0x0000000000947308 */ /* 0x000a640000002400 */
[----:B-----5:R-:W-:-:S06]  /*2ee0*/  FMUL.FTZ R0, R78, c[0x0][0x320] ;  /* 0x0000c8004e007a20 */ /* 0x020fcc0000410000 */
[----:B------:R5:W1:Y:S02]  /*2ef0*/  MUFU.TANH R151, R0 ;  /* 0x0000000000977308 */ /* 0x000a640000002400 */
[----:B-----5:R-:W-:Y:S02]  /*2f00*/  FMUL.FTZ R0, R79, c[0x0][0x320] ;  /* 0x0000c8004f007a20 */ /* 0x020fe40000410000 */
[----:B-1----:R-:W-:Y:S04]  /*2f10*/  HMMA.16816.F32.BF16 R76, R8, R48, R40 ;  /* 0x00000030084c723c */ /* 0x002fe80000041828 */
        /* <DEDUP_REMOVED lines=33> */
[----:B------:R1:W1:Y:S02]  /*3130*/  MUFU.TANH R156, R0 ;  /* 0x00000000009c7308 */ /* 0x0002640000002400 */
[----:B-1----:R-:W-:Y:S11]  /*3140*/  FMUL.FTZ R0, R69, c[0x0][0x320] ;  /* 0x0000c80045007a20 */ /* 0x002ff60000410000 */
[----:B------:R-:W-:Y:S06]  /*3150*/  @!UPT UIADD3 URZ, URZ, URZ, URZ ;  /* 0x0000003f3f3ff290 */ /* 0x000fec000fffe03f */
        /* <DEDUP_REMOVED lines=8> */
[C---:B------:R-:W-:Y:S08]  /*31e0*/  HMMA.16816.F32.BF16 R48, R36.reuse, R114, RZ ;  /* 0x000000722430723c */ /* 0x040ff000000418ff */
[----:B------:R-:W-:Y:S01]  /*31f0*/  HMMA.16816.F32.BF16 R36, R36, R126, RZ ;  /* 0x0000007e2424723c */ /* 0x000fe200000418ff */
[----:B-----5:R-:W-:-:S04]  /*3200*/  FMUL.FTZ R0, R76, c[0x0][0x320] ;  /* 0x0000c8004c007a20 */ /* 0x020fc80000410000 */
[----:B------:R5:W1:Y:S11]  /*3210*/  MUFU.TANH R94, R0 ;  /* 0x00000000005e7308 */ /* 0x000a760000002400 */
[----:B------:R-:W-:Y:S01]  /*3220*/  HMMA.16816.F32.BF16 R48, R28, R122, R48 ;  /* 0x0000007a1c30723c */ /* 0x000fe20000041830 */
[----:B-----5:R-:W-:-:S07]  /*3230*/  FMUL.FTZ R0, R77, c[0x0][0x320] ;  /* 0x0000c8004d007a20 */ /* 0x020fce0000410000 */
[----:B------:R-:W-:Y:S01]  /*3240*/  HMMA.16816.F32.BF16 R28, R28, R130, R36 ;  /* 0x000000821c1c723c */ /* 0x000fe20000041824 */
[----:B------:R5:W1:Y:S11]  /*3250*/  MUFU.TANH R93, R0 ;  /* 0x00000000005d7308 */ /* 0x000a760000002400 */
[----:B------:R-:W-:Y:S04]  /*3260*/  @!UPT UIADD3 URZ, URZ, URZ, URZ ;  /* 0x0000003f3f3ff290 */ /* 0x000fe8000fffe03f */
[----:B------:R-:W-:Y:S01]  /*3270*/  HMMA.16816.F32.BF16 R48, R20, R54, R48 ;  /* 0x000000361430723c */ /* 0x000fe20000041830 */
[----:B-----5:R-:W-:-:S04]  /*3280*/  FMUL.FTZ R0, R78, c[0x0][0x320] ;  /* 0x0000c8004e007a20 */ /* 0x020fc80000410000 */
[----:B------:R5:W1:Y:S03]  /*3290*/  MUFU.TANH R92, R0 ;  /* 0x00000000005c7308 */ /* 0x000a660000002400 */
[----:B------:R-:W-:Y:S01]  /*32a0*/  HMMA.16816.F32.BF16 R52, R16, R54, R64 ;  /* 0x000000361034723c */ /* 0x000fe20000041840 */
[----:B-----5:R-:W-:-:S07]  /*32b0*/  FMUL.FTZ R0, R79, c[0x0][0x320] ;  /* 0x0000c8004f007a20 */ /* 0x020fce0000410000 */
[C---:B-1----:R-:W-:Y:S01]  /*32c0*/  HMMA.16816.F32.BF16 R76, R8.reuse, R40, R44 ;  /* 0x00000028084c723c */ /* 0x042fe2000004182c */
[----:B------:R-:W1:Y:S01]  /*32d0*/  LDSM.16.M88.4 R44, [R229+0x6900] ;  /* 0x00690000e52c783b */ /* 0x000e620000000200 */
[----:B------:R5:W1:Y:S11]  /*32e0*/  MUFU.TANH R91, R0 ;  /* 0x00000000005b7308 */ /* 0x000a760000002400 */
[----:B------:R-:W-:Y:S03]  /*32f0*/  @!UPT UIADD3 URZ, URZ, URZ, URZ ;  /* 0x0000003f3f3ff290 */ /* 0x000fe6000fffe03f */
[----:B------:R-:W-:Y:S08]  /*3300*/  HMMA.16816.F32.BF16 R64, R8, R42, R52 ;  /* 0x0000002a0840723c */ /* 0x000ff00000041834 */
[----:B------:R-:W-:Y:S01]  /*3310*/  HMMA.16816.F32.BF16 R52, R32, R126, RZ ;  /* 0x0000007e2034723c */ /* 0x000fe200000418ff */
[----:B-----5:R-:W-:-:S04]  /*3320*/  FMUL.FTZ R0, R68, c[0x0][0x320] ;  /* 0x0000c80044007a20 */ /* 0x020fc80000410000 */
[----:B------:R5:W1:Y:S01]  /*3330*/  MUFU.TANH R90, R0 ;  /* 0x00000000005a7308 */ /* 0x000a620000002400 */
[----:B------:R-:W-:Y:S02]  /*3340*/  FMUL.FTZ R77, R77, c[0x0][0x320] ;  /* 0x0000c8004d4d7a20 */ /* 0x000fe40000410000 */
[----:B------:R-:W-:Y:S02]  /*3350*/  FMUL.FTZ R78, R78, c[0x0][0x320] ;  /* 0x0000c8004e4e7a20 */ /* 0x000fe40000410000 */
[----:B------:R-:W-:-:S03]  /*3360*/  FMUL.FTZ R79, R79, c[0x0][0x320] ;  /* 0x0000c8004f4f7a20 */ /* 0x000fc60000410000 */
[----:B------:R-:W1:Y:S03]  /*3370*/  MUFU.TANH R77, R77 ;  /* 0x0000004d004d7308 */ /* 0x000e660000002400 */
[----:B------:R-:W-:Y:S02]  /*3380*/  FMUL.FTZ R64, R64, c[0x0][0x320] ;  /* 0x0000c80040407a20 */ /* 0x000fe40000410000 */
[----:B------:R-:W-:Y:S02]  /*3390*/  FMUL.FTZ R65, R65, c[0x0][0x320] ;  /* 0x0000c80041417a20 */ /* 0x000fe40000410000 */
[----:B------:R-:W-:Y:S02]  /*33a0*/  FMUL.FTZ R66, R66, c[0x0][0x320] ;  /* 0x0000c80042427a20 */ /* 0x000fe40000410000 */
[----:B-----5:R-:W-:Y:S01]  /*33b0*/  FMUL.FTZ R0, R69, c[0x0][0x320] ;  /* 0x0000c80045007a20 */ /* 0x020fe20000410000 */
[----:B------:R-:W1:Y:S01]  /*33c0*/  MUFU.TANH R78, R78 ;  /* 0x0000004e004e7308 */ /* 0x000e620000002400 */
[----:B------:R-:W-:Y:S07]  /*33d0*/  HMMA.16816.F32.BF16 R36, R24, R130, R52 ;  /* 0x000000821824723c */ /* 0x000fee0000041834 */
[----:B------:R5:W1:Y:S08]  /*33e0*/  MUFU.TANH R89, R0 ;  /* 0x0000000000597308 */ /* 0x000a700000002400 */
[----:B------:R-:W1:Y:S01]  /*33f0*/  MUFU.TANH R79, R79 ;  /* 0x0000004f004f7308 */ /* 0x000e620000002400 */
[----:B-----5:R-:W-:-:S07]  /*3400*/  FMUL.FTZ R0, R70, c[0x0][0x320] ;  /* 0x0000c80046007a20 */ /* 0x020fce0000410000 */
[----:B------:R-:W1:Y:S08]  /*3410*/  MUFU.TANH R64, R64 ;  /* 0x0000004000407308 */ /* 0x000e700000002400 */
[----:B------:R5:W1:Y:S08]  /*3420*/  MUFU.TANH R88, R0 ;  /* 0x0000000000587308 */ /* 0x000a700000002400 */
[----:B------:R-:W1:Y:S01]  /*3430*/  MUFU.TANH R65, R65 ;  /* 0x0000004100417308 */ /* 0x000e620000002400 */
[----:B-----5:R-:W-:-:S07]  /*3440*/  FMUL.FTZ R0, R71, c[0x0][0x320] ;  /* 0x0000c80047007a20 */ /* 0x020fce0000410000 */
[----:B------:R-:W1:Y:S01]  /*3450*/  MUFU.TANH R66, R66 ;  /* 0x0000004200427308 */ /* 0x000e620000002400 */
[----:B------:R-:W-:Y:S07]  /*3460*/  HMMA.16816.F32.BF16 R68, R12, R40, R56 ;  /* 0x000000280c44723c */ /* 0x000fee0000041838 */
[----:B------:R5:W1:Y:S01]  /*3470*/  MUFU.TANH R87, R0 ;  /* 0x0000000000577308 */ /* 0x000a620000002400 */
[----:B------:R-:W-:Y:S01]  /*3480*/  HMMA.16816.F32.BF16 R56, R32, R124, RZ ;  /* 0x0000007c2038723c */ /* 0x000fe200000418ff */
[----:B-----5:R-:W-:-:S06]  /*3490*/  FMUL.FTZ R0, R72, c[0x0][0x320] ;  /* 0x0000c80048007a20 */ /* 0x020fcc0000410000 */
[----:B------:R5:W1:Y:S11]  /*34a0*/  MUFU.TANH R86, R0 ;  /* 0x0000000000567308 */ /* 0x000a760000002400 */
[----:B------:R-:W-:Y:S06]  /*34b0*/  @!UPT UIADD3 URZ, URZ, URZ, URZ ;  /* 0x0000003f3f3ff290 */ /* 0x000fec000fffe03f */
[----:B------:R-:W-:Y:S01]  /*34c0*/  HMMA.16816.F32.BF16 R56, R24, R128, R56 ;  /* 0x000000801838723c */ /* 0x000fe20000041838 */
[----:B-----5:R-:W-:-:S04]  /*34d0*/  FMUL.FTZ R0, R73, c[0x0][0x320] ;  /* 0x0000c80049007a20 */ /* 0x020fc80000410000 */
[----:B------:R5:W2:Y:S11]  /*34e0*/  MUFU.TANH R85, R0 ;  /* 0x0000000000557308 */ /* 0x000ab60000002400 */
[----:B------:R-:W-:Y:S08]  /*34f0*/  @!UPT UIADD3 URZ, URZ, URZ, URZ ;  /* 0x0000003f3f3ff290 */ /* 0x000ff0000fffe03f */
[----:B-1----:R-:W-:Y:S01]  /*3500*/  HMMA.16816.F32.BF16 R32, R16, R44, R56 ;  /* 0x0000002c1020723c */ /* 0x002fe20000041838 */
[----:B-----5:R-:W-:-:S07]  /*3510*/  FMUL.FTZ R0, R74, c[0x0][0x320] ;  /* 0x0000c8004a007a20 */ /* 0x020fce0000410000 */
[----:B------:R-:W-:Y:S01]  /*3520*/  HMMA.16816.F32.BF16 R16, R16, R46, R36 ;  /* 0x0000002e1010723c */ /* 0x000fe20000041824 */
[----:B------:R1:W1:Y:S02]  /*3530*/  MUFU.TANH R84, R0 ;  /* 0x0000000000547308 */ /* 0x0002640000002400 */
[----:B-1----:R-:W-:-:S06]  /*3540*/  FMUL.FTZ R0, R75, c[0x0][0x320] ;  /* 0x0000c8004b007a20 */ /* 0x002fcc0000410000 */
[----:B------:R1:W1:Y:S02]  /*3550*/  MUFU.TANH R83, R0 ;  /* 0x0000000000537308 */ /* 0x0002640000002400 */
[----:B-1----:R-:W-:-:S06]  /*3560*/  FMUL.FTZ R0, R68, c[0x0][0x320] ;  /* 0x0000c80044007a20 */ /* 0x002fcc0000410000 */
[----:B------:R1:W1:Y:S02]  /*3570*/  MUFU.TANH R81, R0 ;  /* 0x0000000000517308 */ /* 0x0002640000002400 */
[----:B-1----:R-:W-:-:S06]  /*3580*/  FMUL.FTZ R0, R69, c[0x0][0x320] ;  /* 0x0000c80045007a20 */ /* 0x002fcc0000410000 */
[----:B------:R1:W1:Y:S02]  /*3590*/  MUFU.TANH R82, R0 ;  /* 0x0000000000527308 */ /* 0x0002640000002400 */
[----:B-1----:R-:W-:-:S06]  /*35a0*/  FMUL.FTZ R0, R70, c[0x0][0x320] ;  /* 0x0000c80046007a20 */ /* 0x002fcc0000410000 */
[----:B------:R1:W1:Y:S02]  /*35b0*/  MUFU.TANH R80, R0 ;  /* 0x0000000000507308 */ /* 0x0002640000002400 */
[----:B-1----:R-:W-:Y:S02]  /*35c0*/  FMUL.FTZ R0, R71, c[0x0][0x320] ;  /* 0x0000c80047007a20 */ /* 0x002fe40000410000 */
[----:B------:R-:W-:Y:S01]  /*35d0*/  HMMA.16816.F32.BF16 R68, R12, R42, R48 ;  /* 0x0000002a0c44723c */ /* 0x000fe20000041830 */
[----:B------:R-:W1:Y:S03]  /*35e0*/  LDSM.16.M88.4 R48, [R228+0x3000] ;  /* 0x00300000e430783b */ /* 0x000e660000000200 */
[----:B------:R5:W1:Y:S01]  /*35f0*/  MUFU.TANH R73, R0 ;  /* 0x0000000000497308 */ /* 0x000a620000002400 */
[----:B------:R-:W-:-:S04]  /*3600*/  DEPBAR.LE SB0, 0x0 ;  /* 0x000080000000791a */ /* 0x000fc80000000000 */
[C---:B------:R-:W-:Y:S08]  /*3610*/  HMMA.16816.F32.BF16 R40, R20.reuse, R44, R60 ;  /* 0x0000002c1428723c */ /* 0x040ff0000004183c */
[----:B------:R-:W-:Y:S01]  /*3620*/  HMMA.16816.F32.BF16 R20, R20, R46, R28 ;  /* 0x0000002e1414723c */ /* 0x000fe2000004181c */
[----:B-----5:R-:W-:-:S04]  /*3630*/  FMUL.FTZ R0, R76, c[0x0][0x320] ;  /* 0x0000c8004c007a20 */ /* 0x020fc80000410000 */
[----:B------:R5:W1:Y:S02]  /*3640*/  MUFU.TANH R72, R0 ;  /* 0x0000000000487308 */ /* 0x000a640000002400 */
[----:B------:R-:W-:Y:S02]  /*3650*/  FMUL.FTZ R71, R71, c[0x0][0x320] ;  /* 0x0000c80047477a20 */ /* 0x000fe40000410000 */
[----:B------:R-:W-:Y:S02]  /*3660*/  FMUL.FTZ R68, R68, c[0x0][0x320] ;  /* 0x0000c80044447a20 */ /* 0x000fe40000410000 */
[----:B------:R-:W-:Y:S02]  /*3670*/  FMUL.FTZ R69, R69, c[0x0][0x320] ;  /* 0x0000c80045457a20 */ /* 0x000fe40000410000 */
[----:B------:R-:W-:Y:S01]  /*3680*/  FMUL.FTZ R70, R70, c[0x0][0x320] ;  /* 0x0000c80046467a20 */ /* 0x000fe20000410000 */
[----:B------:R-:W2:Y:S01]  /*3690*/  MUFU.TANH R61, R68 ;  /* 0x00000044003d7308 */ /* 0x000ea20000002400 */
[----:B-----5:R-:W-:-:S07]  /*36a0*/  FMUL.FTZ R0, R67, c[0x0][0x320] ;  /* 0x0000c80043007a20 */ /* 0x020fce0000410000 */
[----:B------:R-:W2:Y:S01]  /*36b0*/  MUFU.TANH R62, R69 ;  /* 0x00000045003e7308 */ /* 0x000ea20000002400 */
[-C--:B-1----:R-:W-:Y:S07]  /*36c0*/  HMMA.16816.F32.BF16 R40, R12, R48.reuse, R40 ;  /* 0x000000300c28723c */ /* 0x082fee0000041828 */
[----:B------:R-:W1:Y:S01]  /*36d0*/  MUFU.TANH R60, R70 ;  /* 0x00000046003c7308 */ /* 0x000e620000002400 */
[----:B------:R-:W-:Y:S07]  /*36e0*/  HMMA.16816.F32.BF16 R24, R8, R48, R32 ;  /* 0x000000300818723c */ /* 0x000fee0000041820 */
[----:B------:R-:W1:Y:S01]  /*36f0*/  MUFU.TANH R71, R71 ;  /* 0x0000004700477308 */ /* 0x000e620000002400 */
[-C--:B------:R-:W-:Y:S07]  /*3700*/  HMMA.16816.F32.BF16 R12, R12, R50.reuse, R20 ;  /* 0x000000320c0c723c */ /* 0x080fee0000041814 */
[----:B------:R5:W1:Y:S01]  /*3710*/  MUFU.TANH R29, R0 ;  /* 0x00000000001d7308 */ /* 0x000a620000002400 */
[----:B------:R-:W-:Y:S01]  /*3720*/  HMMA.16816.F32.BF16 R8, R8, R50, R16 ;  /* 0x000000320808723c */ /* 0x000fe20000041810 */
[----:B------:R-:W-:-:S02]  /*3730*/  FMUL.FTZ R40, R40, c[0x0][0x320] ;  /* 0x0000c80028287a20 */ /* 0x000fc40000410000 */
[----:B------:R-:W-:Y:S02]  /*3740*/  FMUL.FTZ R41, R41, c[0x0][0x320] ;  /* 0x0000c80029297a20 */ /* 0x000fe40000410000 */
[----:B------:R-:W-:Y:S02]  /*3750*/  FMUL.FTZ R42, R42, c[0x0][0x320] ;  /* 0x0000c8002a2a7a20 */ /* 0x000fe40000410000 */
[----:B------:R-:W-:Y:S01]  /*3760*/  FMUL.FTZ R43, R43, c[0x0][0x320] ;  /* 0x0000c8002b2b7a20 */ /* 0x000fe20000410000 */
[----:B------:R-:W1:Y:S01]  /*3770*/  MUFU.TANH R40, R40 ;  /* 0x0000002800287308 */ /* 0x000e620000002400 */
[----:B------:R-:W-:Y:S02]  /*3780*/  FMUL.FTZ R24, R24, c[0x0][0x320] ;  /* 0x0000c80018187a20 */ /* 0x000fe40000410000 */
[----:B------:R-:W-:Y:S02]  /*3790*/  FMUL.FTZ R25, R25, c[0x0][0x320] ;  /* 0x0000c80019197a20 */ /* 0x000fe40000410000 */
[----:B------:R-:W-:Y:S01]  /*37a0*/  FMUL.FTZ R26, R26, c[0x0][0x320] ;  /* 0x0000c8001a1a7a20 */ /* 0x000fe20000410000 */
[----:B-----5:R-:W-:Y:S01]  /*37b0*/  LOP3.LUT R0, R117, R116, RZ, 0xfc, !PT ;  /* 0x0000007475007212 */ /* 0x020fe200078efcff */
[----:B------:R-:W-:Y:S01]  /*37c0*/  FMUL.FTZ R27, R27, c[0x0][0x320] ;  /* 0x0000c8001b1b7a20 */ /* 0x000fe20000410000 */
[----:B------:R3:W1:Y:S01]  /*37d0*/  MUFU.TANH R48, R42 ;  /* 0x0000002a00307308 */ /* 0x0006620000002400 */
[----:B------:R-:W-:-:S02]  /*37e0*/  FMUL.FTZ R12, R12, c[0x0][0x320] ;  /* 0x0000c8000c0c7a20 */ /* 0x000fc40000410000 */
[----:B------:R-:W-:Y:S02]  /*37f0*/  FMUL.FTZ R13, R13, c[0x0][0x320] ;  /* 0x0000c8000d0d7a20 */ /* 0x000fe40000410000 */
[----:B------:R-:W-:Y:S02]  /*3800*/  FMUL.FTZ R14, R14, c[0x0][0x320] ;  /* 0x0000c8000e0e7a20 */ /* 0x000fe40000410000 */
[----:B------:R-:W-:Y:S01]  /*3810*/  FMUL.FTZ R15, R15, c[0x0][0x320] ;  /* 0x0000c8000f0f7a20 */ /* 0x000fe20000410000 */
[----:B------:R3:W1:Y:S01]  /*3820*/  MUFU.TANH R46, R43 ;  /* 0x0000002b002e7308 */ /* 0x0006620000002400 */
[----:B------:R-:W-:Y:S02]  /*3830*/  FMUL.FTZ R8, R8, c[0x0][0x320] ;  /* 0x0000c80008087a20 */ /* 0x000fe40000410000 */
[----:B------:R-:W-:Y:S02]  /*3840*/  FMUL.FTZ R9, R9, c[0x0][0x320] ;  /* 0x0000c80009097a20 */ /* 0x000fe40000410000 */
[----:B------:R-:W-:-:S02]  /*3850*/  FMUL.FTZ R10, R10, c[0x0][0x320] ;  /* 0x0000c8000a0a7a20 */ /* 0x000fc40000410000 */
[----:B------:R-:W-:Y:S01]  /*3860*/  FMUL.FTZ R11, R11, c[0x0][0x320] ;  /* 0x0000c8000b0b7a20 */ /* 0x000fe20000410000 */
[----:B------:R-:W1:Y:S08]  /*3870*/  MUFU.TANH R41, R41 ;  /* 0x0000002900297308 */ /* 0x000e700000002400 */
[----:B------:R3:W1:Y:S08]  /*3880*/  MUFU.TANH R22, R24 ;  /* 0x0000001800167308 */ /* 0x0006700000002400 */
        /* <DEDUP_REMOVED lines=10> */
[----:B------:R3:W1:Y:S01]  /*3930*/  MUFU.TANH R30, R11 ;  /* 0x0000000b001e7308 */ /* 0x0006620000002400 */
[----:B------:R-:W-:Y:S06]  /*3940*/  BAR.SYNC.DEFER_BLOCKING 0x0 ;  /* 0x0000000000007b1d */ /* 0x000fec0000010000 */
[----:B------:R-:W-:Y:S05]  /*3950*/  @!P0 BRA `(.L_x_18) ;  /* 0x000003f000008947 */ /* 0x000fea0003800000 */
[----:B--2-4-:R-:W-:Y:S02]  /*3960*/  IMAD.U32 R2, RZ, RZ, UR9 ;  /* 0x00000009ff027e24 */ /* 0x014fe4000f8e00ff */
[----:B------:R-:W-:-:S03]  /*3970*/  IMAD.MOV.U32 R243, RZ, RZ, RZ ;  /* 0x000000fffff37224 */ /* 0x000fc600078e00ff */
[----:B------:R-:W-:-:S04]  /*3980*/  IADD3 R2, R198, UR6, R2 ;  /* 0x00000006c6027c10 */ /* 0x000fc8000fffe002 */
[----:B------:R-:W-:-:S05]  /*3990*/  IADD3 R5, R2, -0x70, RZ ;  /* 0xffffff9002057810 */ /* 0x000fca0007ffe0ff */
[----:B---3--:R-:W-:-:S04]  /*39a0*/  @P5 IMAD.HI.U32 R6, R5, c[0x0][0x2bc], RZ ;  /* 0x0000af0005065a27 */ /* 0x008fc800078e00ff */
[----:B------:R-:W-:Y:S01]  /*39b0*/  IMAD.MOV.U32 R2, RZ, RZ, R5 ;  /* 0x000000ffff027224 */ /* 0x000fe200078e0005 */
[----:B------:R-:W-:-:S04]  /*39c0*/  @P5 SHF.R.U32.HI R2, RZ, c[0x0][0x2c0], R6 ;  /* 0x0000b000ff025a19 */ /* 0x000fc80000011606 */
[----:B------:R-:W-:-:S04]  /*39d0*/  @!P4 IADD3 R7, P0, R2, UR12, RZ ;  /* 0x0000000c0207cc10 */ /* 0x000fc8000ff1e0ff */
[----:B------:R-:W-:Y:S02]  /*39e0*/  @!P4 LEA.HI.X.SX32 R8, R2, UR14, 0x1, P0 ;  /* 0x0000000e0208cc11 */ /* 0x000fe400080f0eff */
[----:B------:R-:W-:-:S04]  /*39f0*/  @!P4 LEA R6, P0, R7, c[0x0][0x2a0], 0x2 ;  /* 0x0000a8000706ca11 */ /* 0x000fc800078010ff */
[----:B------:R-:W-:-:S05]  /*3a00*/  @!P4 LEA.HI.X R7, R7, c[0x0][0x2a4], R8, 0x2, P0 ;  /* 0x0000a9000707ca11 */ /* 0x000fca00000f1408 */
[----:B------:R2:W3:Y:S01]  /*3a10*/  @!P4 LDG.E R243, [R6.64] ;  /* 0x0000001006f3c981 */ /* 0x0004e2000c1e1900 */
[----:B------:R-:W-:-:S04]  /*3a20*/  IMAD.MOV R2, RZ, RZ, -R2 ;  /* 0x000000ffff027224 */ /* 0x000fc800078e0a02 */
[----:B------:R-:W-:-:S05]  /*3a30*/  IMAD R9, R2, c[0x0][0x2b8], R5 ;  /* 0x0000ae0002097a24 */ /* 0x000fca00078e0205 */
[----:B------:R-:W-:Y:S01]  /*3a40*/  SHF.R.S32.HI R2, RZ, 0x1f, R9 ;  /* 0x0000001fff027819 */ /* 0x000fe20000011409 */
[----:B------:R-:W-:Y:S04]  /*3a50*/  STL [R1+0x4], R9 ;  /* 0x0000040901007387 */ /* 0x000fe80000100800 */
[----:B------:R-:W-:-:S04]  /*3a60*/  IMAD R2, R2, c[0x0][0x1e0], RZ ;  /* 0x0000780002027a24 */ /* 0x000fc800078e02ff */
[C---:B------:R-:W-:Y:S02]  /*3a70*/  IMAD R2, R9.reuse, c[0x0][0x1e4], R2 ;  /* 0x0000790009027a24 */ /* 0x040fe400078e0202 */
[----:B--2---:R-:W-:-:S04]  /*3a80*/  IMAD.WIDE.U32 R6, R9, c[0x0][0x1e0], RZ ;  /* 0x0000780009067a25 */ /* 0x004fc800078e00ff */
[----:B------:R-:W-:Y:S01]  /*3a90*/  IMAD.IADD R7, R7, 0x1, R2 ;  /* 0x0000000107077824 */ /* 0x000fe200078e0202 */
[----:B---3--:R-:W-:-:S03]  /*3aa0*/  SHF.R.S32.HI R5, RZ, 0x1f, R243 ;  /* 0x0000001fff057819 */ /* 0x008fc600000114f3 */
[----:B------:R-:W-:-:S04]  /*3ab0*/  IMAD.WIDE.U32 R6, R243, c[0x0][0x1f0], R6 ;  /* 0x00007c00f3067a25 */ /* 0x000fc800078e0006 */
[----:B------:R-:W-:Y:S01]  /*3ac0*/  IMAD R5, R5, c[0x0][0x1f0], RZ ;  /* 0x00007c0005057a24 */ /* 0x000fe200078e02ff */
[----:B------:R-:W-:-:S03]  /*3ad0*/  IADD3 R2, P1, R6, UR20, RZ ;  /* 0x0000001406027c10 */ /* 0x000fc6000ff3e0ff */
[----:B------:R-:W-:Y:S01]  /*3ae0*/  IMAD R6, R243, c[0x0][0x1f4], R5 ;  /* 0x00007d00f3067a24 */ /* 0x000fe200078e0205 */
[----:B------:R-:W-:-:S04]  /*3af0*/  LEA R5, P0, R2, c[0x0][0x1c8], 0x1 ;  /* 0x0000720002057a11 */ /* 0x000fc800078008ff */
[----:B------:R-:W-:Y:S01]  /*3b00*/  IADD3.X R6, R7, UR18, R6, P1, !PT ;  /* 0x0000001207067c10 */ /* 0x000fe20008ffe406 */
[----:B------:R-:W2:Y:S03]  /*3b10*/  SHFL.IDX PT, R8, R5, RZ, 0x181f ;  /* 0x00181fff05087589 */ /* 0x000ea600000e0000 */
[----:B------:R-:W-:Y:S01]  /*3b20*/  LEA.HI.X R2, R2, c[0x0][0x1cc], R6, 0x1, P0 ;  /* 0x0000730002027a11 */ /* 0x000fe200000f0c06 */
[----:B------:R-:W-:Y:S04]  /*3b30*/  SHFL.IDX PT, R14, R5, 0x2, 0x181f ;  /* 0x00581f00050e7f89 */ /* 0x000fe800000e0000 */
[----:B------:R-:W3:Y:S04]  /*3b40*/  SHFL.IDX PT, R6, R5, 0x1, 0x181f ;  /* 0x00381f0005067f89 */ /* 0x000ee800000e0000 */
[----:B------:R-:W4:Y:S04]  /*3b50*/  SHFL.IDX PT, R9, R2, RZ, 0x181f ;  /* 0x00181fff02097589 */ /* 0x000f2800000e0000 */
[----:B------:R-:W5:Y:S04]  /*3b60*/  SHFL.IDX PT, R7, R2, 0x1, 0x181f ;  /* 0x00381f0002077f89 */ /* 0x000f6800000e0000 */
[----:B------:R-:W1:Y:S04]  /*3b70*/  SHFL.IDX PT, R12, R5, 0x3, 0x181f ;  /* 0x00781f00050c7f89 */ /* 0x000e6800000e0000 */
[----:B------:R-:W1:Y:S01]  /*3b80*/  SHFL.IDX PT, R10, R5, 0x4, 0x181f ;  /* 0x00981f00050a7f89 */ /* 0x000e6200000e0000 */
[----:B--2---:R-:W-:-:S03]  /*3b90*/  IADD3 R8, P1, R8, R242, RZ ;  /* 0x000000f208087210 */ /* 0x004fc60007f3e0ff */
[----:B------:R-:W2:Y:S04]  /*3ba0*/  SHFL.IDX PT, R11, R2, 0x2, 0x181f ;  /* 0x00581f00020b7f89 */ /* 0x000ea800000e0000 */
[----:B------:R-:W-:Y:S01]  /*3bb0*/  SHFL.IDX PT, R13, R5, 0x5, 0x181f ;  /* 0x00b81f00050d7f89 */ /* 0x000fe200000e0000 */
[----:B---3--:R-:W-:-:S03]  /*3bc0*/  IADD3 R6, P0, R6, R242, RZ ;  /* 0x000000f206067210 */ /* 0x008fc60007f1e0ff */
[----:B------:R-:W-:Y:S01]  /*3bd0*/  SHFL.IDX PT, R5, R5, 0x6, 0x181f ;  /* 0x00d81f0005057f89 */ /* 0x000fe200000e0000 */
[----:B----4-:R-:W-:-:S03]  /*3be0*/  IMAD.X R9, R9, 0x1, R241, P1 ;  /* 0x0000000109097824 */ /* 0x010fc600008e06f1 */
[----:B------:R-:W-:Y:S01]  /*3bf0*/  SHFL.IDX PT, R18, R2, 0x3, 0x181f ;  /* 0x00781f0002127f89 */ /* 0x000fe200000e0000 */
[----:B-----5:R-:W-:Y:S01]  /*3c00*/  IMAD.X R7, R7, 0x1, R241, P0 ;  /* 0x0000000107077824 */ /* 0x020fe200000e06f1 */
[-C--:B------:R-:W-:Y:S02]  /*3c10*/  IADD3 R14, P0, R14, R242.reuse, RZ ;  /* 0x000000f20e0e7210 */ /* 0x080fe40007f1e0ff */
[----:B------:R-:W3:Y:S01]  /*3c20*/  SHFL.IDX PT, R17, R2, 0x4, 0x181f ;  /* 0x00981f0002117f89 */ /* 0x000ee200000e0000 */
[----:B-1----:R-:W-:-:S03]  /*3c30*/  IADD3 R12, P3, R12, R242, RZ ;  /* 0x000000f20c0c7210 */ /* 0x002fc60007f7e0ff */
[----:B------:R-:W1:Y:S01]  /*3c40*/  SHFL.IDX PT, R16, R2, 0x5, 0x181f ;  /* 0x00b81f0002107f89 */ /* 0x000e6200000e0000 */
[----:B------:R-:W-:-:S03]  /*3c50*/  IADD3 R10, P2, R10, R242, RZ ;  /* 0x000000f20a0a7210 */ /* 0x000fc60007f5e0ff */
[----:B------:R-:W4:Y:S01]  /*3c60*/  SHFL.IDX PT, R2, R2, 0x6, 0x181f ;  /* 0x00d81f0002027f89 */ /* 0x000f2200000e0000 */
[----:B--2---:R-:W-:-:S03]  /*3c70*/  IMAD.X R15, R11, 0x1, R241, P0 ;  /* 0x000000010b0f7824 */ /* 0x004fc600000e06f1 */
[----:B------:R2:W-:Y:S04]  /*3c80*/  LDGSTS.E.BYPASS.LTC128B.128 [R197+0x3900], [R8.64], !P6 ;  /* 0x0390000008c57fae */ /* 0x0005e8000f101d50 */
[----:B------:R5:W-:Y:S04]  /*3c90*/  LDGSTS.E.BYPASS.LTC128B.128 [R197+0x4100], [R6.64], !P6 ;  /* 0x0410000006c57fae */ /* 0x000be8000f101d50 */
[----:B------:R4:W-:Y:S01]  /*3ca0*/  LDGSTS.E.BYPASS.LTC128B.128 [R197+0x4900], [R14.64], !P6 ;  /* 0x049000000ec57fae */ /* 0x0009e2000f101d50 */
[--C-:B---3--:R-:W-:Y:S01]  /*3cb0*/  IMAD.X R11, R17, 0x1, R241.reuse, P2 ;  /* 0x00000001110b7824 */ /* 0x108fe200010e06f1 */
[-C--:B--2---:R-:W-:Y:S01]  /*3cc0*/  IADD3 R8, P1, R13, R242.reuse, RZ ;  /* 0x000000f20d087210 */ /* 0x084fe20007f3e0ff */
[----:B------:R-:W-:Y:S01]  /*3cd0*/  IMAD.X R13, R18, 0x1, R241, P3 ;  /* 0x00000001120d7824 */ /* 0x000fe200018e06f1 */
[----:B-----5:R-:W-:-:S03]  /*3ce0*/  IADD3 R6, P0, R5, R242, RZ ;  /* 0x000000f205067210 */ /* 0x020fc60007f1e0ff */
[--C-:B-1----:R-:W-:Y:S01]  /*3cf0*/  IMAD.X R9, R16, 0x1, R241.reuse, P1 ;  /* 0x0000000110097824 */ /* 0x102fe200008e06f1 */
[----:B------:R1:W-:Y:S01]  /*3d00*/  LDGSTS.E.BYPASS.LTC128B.128 [R197+0x5100], [R12.64], !P6 ;  /* 0x051000000cc57fae */ /* 0x0003e2000f101d50 */
[----:B----4-:R-:W-:-:S03]  /*3d10*/  IMAD.X R7, R2, 0x1, R241, P0 ;  /* 0x0000000102077824 */ /* 0x010fc600000e06f1 */
[----:B------:R1:W-:Y:S04]  /*3d20*/  LDGSTS.E.BYPASS.LTC128B.128 [R197+0x5900], [R10.64], !P6 ;  /* 0x059000000ac57fae */ /* 0x0003e8000f101d50 */
[----:B------:R1:W-:Y:S04]  /*3d30*/  LDGSTS.E.BYPASS.LTC128B.128 [R197+0x6100], [R8.64], !P6 ;  /* 0x0610000008c57fae */ /* 0x0003e8000f101d50 */
[----:B------:R1:W-:Y:S02]  /*3d40*/  LDGSTS.E.BYPASS.LTC128B.128 [R197+0x6900], [R6.64], !P6 ;  /* 0x0690000006c57fae */ /* 0x0003e4000f101d50 */
.L_x_18:
[----:B--2-4-:R-:W-:Y:S01]  /*3d50*/  LOP3.LUT R2, R195, 0xffffffe0, RZ, 0xc0, !PT ;  /* 0xffffffe0c3027812 */ /* 0x014fe200078ec0ff */
[----:B-1-3--:R-:W-:Y:S01]  /*3d60*/  IMAD.MOV.U32 R7, RZ, RZ, -0x2 ;  /* 0xfffffffeff077424 */ /* 0x00afe200078e00ff */
[----:B------:R-:W-:Y:S01]  /*3d70*/  UIADD3 UR6, UR7, -0x2, URZ ;  /* 0xfffffffe07067890 */ /* 0x000fe2000fffe03f */
[----:B------:R-:W-:Y:S01]  /*3d80*/  IMAD.SHL.U32 R224, R0, 0x2, RZ ;  /* 0x0000000200e07824 */ /* 0x000fe200078e00ff */
[----:B------:R-:W0:Y:S01]  /*3d90*/  LDGDEPBAR ;  /* 0x00000000000079af */ /* 0x000e220000000000 */
[----:B------:R-:W-:Y:S01]  /*3da0*/  IMAD.IADD R2, R196, 0x1, -R2 ;  /* 0x00000001c4027824 */ /* 0x000fe200078e0a02 */
[----:B------:R-:W-:Y:S01]  /*3db0*/  UISETP.GE.AND UP0, UPT, UR6, UR8, UPT ;  /* 0x000000080600728c */ /* 0x000fe2000bf06270 */
[----:B------:R-:W-:-:S02]  /*3dc0*/  IMAD R225, R4, 0x2, R224 ;  /* 0x0000000204e17824 */ /* 0x000fc400078e02e0 */
[C---:B------:R-:W-:Y:S01]  /*3dd0*/  IMAD R227, R3.reuse, 0x2, R224 ;  /* 0x0000000203e37824 */ /* 0x040fe200078e02e0 */
[----:B------:R-:W-:Y:S01]  /*3de0*/  SHF.R.S32.HI R5, RZ, 0x1f, R2 ;  /* 0x0000001fff057819 */ /* 0x000fe20000011402 */
[----:B------:R-:W-:-:S03]  /*3df0*/  IMAD R226, R3, 0x2, R225 ;  /* 0x0000000203e27824 */ /* 0x000fc600078e02e1 */
[----:B------:R-:W-:-:S04]  /*3e00*/  LEA.HI R5, R5, R2, RZ, 0x2 ;  /* 0x0000000205057211 */ /* 0x000fc800078f10ff */
[----:B------:R-:W-:-:S05]  /*3e10*/  LOP3.LUT R5, R5, 0x7ffffffc, RZ, 0xc0, !PT ;  /* 0x7ffffffc05057812 */ /* 0x000fca00078ec0ff */
[----:B------:R-:W-:-:S04]  /*3e20*/  IMAD.IADD R2, R2, 0x1, -R5 ;  /* 0x0000000102027824 */ /* 0x000fc800078e0a05 */
[----:B------:R-:W-:-:S05]  /*3e30*/  IMAD R2, R2, R7, UR15 ;  /* 0x0000000f02027e24 */ /* 0x000fca000f8e0207 */
[C---:B------:R-:W-:Y:S02]  /*3e40*/  ISETP.GT.AND P3, PT, R2.reuse, RZ, PT ;  /* 0x000000ff0200720c */ /* 0x040fe40003f64270 */
[C---:B------:R-:W-:Y:S02]  /*3e50*/  ISETP.GT.AND P2, PT, R2.reuse, 0x1, PT ;  /* 0x000000010200780c */ /* 0x040fe40003f44270 */
[----:B------:R-:W-:Y:S02]  /*3e60*/  ISETP.GT.AND P1, PT, R2, 0x8, PT ;  /* 0x000000080200780c */ /* 0x000fe40003f24270 */
[----:B------:R-:W-:Y:S02]  /*3e70*/  FSEL R11, R190, -INF , P3 ;  /* 0xff800000be0b7808 */ /* 0x000fe40001800000 */
[----:B------:R-:W-:Y:S02]  /*3e80*/  FSEL R10, R194, -INF , P3 ;  /* 0xff800000c20a7808 */ /* 0x000fe40001800000 */
[----:B------:R-:W-:-:S02]  /*3e90*/  FSEL R12, R189, -INF , P2 ;  /* 0xff800000bd0c7808 */ /* 0x000fc40001000000 */
[----:B------:R-:W-:Y:S02]  /*3ea0*/  FSEL R25, R193, -INF , P2 ;  /* 0xff800000c1197808 */ /* 0x000fe40001000000 */
[----:B------:R-:W-:Y:S02]  /*3eb0*/  ISETP.GT.AND P0, PT, R2, 0x9, PT ;  /* 0x000000090200780c */ /* 0x000fe40003f04270 */
[----:B------:R-:W-:Y:S02]  /*3ec0*/  FSEL R13, R182, -INF , P1 ;  /* 0xff800000b60d7808 */ /* 0x000fe40000800000 */
[----:B------:R-:W-:Y:S02]  /*3ed0*/  FSEL R26, R188, -INF , P1 ;  /* 0xff800000bc1a7808 */ /* 0x000fe40000800000 */
[----:B------:R-:W-:Y:S02]  /*3ee0*/  FMNMX.FTZ R5, R10, R25, !PT ;  /* 0x000000190a057209 */ /* 0x000fe40007810000 */
[----:B------:R-:W-:-:S02]  /*3ef0*/  FMNMX.FTZ R6, R11, R12, !PT ;  /* 0x0000000c0b067209 */ /* 0x000fc40007810000 */
[----:B------:R-:W-:Y:S02]  /*3f00*/  FSEL R15, R185, -INF , P3 ;  /* 0xff800000b90f7808 */ /* 0x000fe40001800000 */
[----:B------:R-:W-:Y:S02]  /*3f10*/  FSEL R32, R192, -INF , P3 ;  /* 0xff800000c0207808 */ /* 0x000fe40001800000 */
[----:B------:R-:W-:Y:S02]  /*3f20*/  ISETP.GT.AND P3, PT, R2, 0x10, PT ;  /* 0x000000100200780c */ /* 0x000fe40003f64270 */
[----:B------:R-:W-:Y:S02]  /*3f30*/  FSEL R14, R181, -INF , P0 ;  /* 0xff800000b50e7808 */ /* 0x000fe40000000000 */
[----:B------:R-:W-:Y:S02]  /*3f40*/  FSEL R27, R187, -INF , P0 ;  /* 0xff800000bb1b7808 */ /* 0x000fe40000000000 */
[----:B------:R-:W-:-:S02]  /*3f50*/  FMNMX.FTZ R5, R26, R5, !PT ;  /* 0x000000051a057209 */ /* 0x000fc40007810000 */
[----:B------:R-:W-:Y:S02]  /*3f60*/  FMNMX.FTZ R6, R13, R6, !PT ;  /* 0x000000060d067209 */ /* 0x000fe40007810000 */
[----:B------:R-:W-:Y:S02]  /*3f70*/  FSEL R16, R186, -INF , P2 ;  /* 0xff800000ba107808 */ /* 0x000fe40001000000 */
[----:B------:R-:W-:Y:S02]  /*3f80*/  FSEL R33, R191, -INF , P2 ;  /* 0xff800000bf217808 */ /* 0x000fe40001000000 */
[----:B------:R-:W-:Y:S02]  /*3f90*/  ISETP.GT.AND P2, PT, R2, 0x11, PT ;  /* 0x000000110200780c */ /* 0x000fe40003f44270 */
[----:B------:R-:W-:Y:S02]  /*3fa0*/  FSEL R17, R177, -INF , P1 ;  /* 0xff800000b1117808 */ /* 0x000fe40000800000 */
[----:B------:R-:W-:-:S02]  /*3fb0*/  FSEL R34, R184, -INF , P1 ;  /* 0xff800000b8227808 */ /* 0x000fc40000800000 */
[----:B------:R-:W-:Y:S02]  /*3fc0*/  FSEL R36, R174, -INF , P3 ;  /* 0xff800000ae247808 */ /* 0x000fe40001800000 */
[----:B------:R-:W-:Y:S02]  /*3fd0*/  FSEL R75, R180, -INF , P3 ;  /* 0xff800000b44b7808 */ /* 0x000fe40001800000 */
[----:B------:R-:W-:Y:S02]  /*3fe0*/  FMNMX.FTZ R5, R27, R5, !PT ;  /* 0x000000051b057209 */ /* 0x000fe40007810000 */
[----:B------:R-:W-:Y:S02]  /*3ff0*/  FMNMX.FTZ R6, R14, R6, !PT ;  /* 0x000000060e067209 */ /* 0x000fe40007810000 */
[----:B------:R-:W-:Y:S02]  /*4000*/  ISETP.GT.AND P1, PT, R2, 0x18, PT ;  /* 0x000000180200780c */ /* 0x000fe40003f24270 */
        /* <DEDUP_REMOVED lines=9> */
[----:B------:R-:W-:Y:S02]  /*40a0*/  FSEL R69, R170, -INF , P2 ;  /* 0xff800000aa457808 */ /* 0x000fe40001000000 */
[----:B------:R-:W-:Y:S02]  /*40b0*/  FSEL R116, R175, -INF , P2 ;  /* 0xff800000af747808 */ /* 0x000fe40001000000 */
[----:B------:R-:W-:Y:S02]  /*40c0*/  FSEL R70, R118, -INF , P1 ;  /* 0xff80000076467808 */ /* 0x000fe40000800000 */
[----:B------:R-:W-:-:S02]  /*40d0*/  FSEL R38, R166, -INF , P1 ;  /* 0xff800000a6267808 */ /* 0x000fc40000800000 */
[----:B------:R-:W-:Y:S02]  /*40e0*/  FSEL R117, R168, -INF , P1 ;  /* 0xff800000a8757808 */ /* 0x000fe40000800000 */
[----:B------:R-:W-:Y:S02]  /*40f0*/  FSEL R97, R172, -INF , P1 ;  /* 0xff800000ac617808 */ /* 0x000fe40000800000 */
[C---:B------:R-:W-:Y:S02]  /*4100*/  ISETP.GT.AND P3, PT, R2.reuse, 0x20, PT ;  /* 0x000000200200780c */ /* 0x040fe40003f64270 */
[C---:B------:R-:W-:Y:S02]  /*4110*/  ISETP.GT.AND P2, PT, R2.reuse, 0x21, PT ;  /* 0x000000210200780c */ /* 0x040fe40003f44270 */
[----:B------:R-:W-:Y:S02]  /*4120*/  ISETP.GT.AND P1, PT, R2, 0x28, PT ;  /* 0x000000280200780c */ /* 0x000fe40003f24270 */
[----:B------:R-:W-:-:S02]  /*4130*/  FSEL R74, R158, -INF , P0 ;  /* 0xff8000009e4a7808 */ /* 0x000fc40000000000 */
[----:B------:R-:W-:Y:S02]  /*4140*/  FSEL R39, R165, -INF , P0 ;  /* 0xff800000a5277808 */ /* 0x000fe40000000000 */
[----:B------:R-:W-:Y:S02]  /*4150*/  FSEL R118, R167, -INF , P0 ;  /* 0xff800000a7767808 */ /* 0x000fe40000000000 */
[----:B------:R-:W-:Y:S02]  /*4160*/  FSEL R98, R171, -INF , P0 ;  /* 0xff800000ab627808 */ /* 0x000fe40000000000 */
[----:B------:R-:W-:Y:S02]  /*4170*/  ISETP.GT.AND P0, PT, R2, 0x29, PT ;  /* 0x000000290200780c */ /* 0x000fe40003f04270 */
        /* <DEDUP_REMOVED lines=18> */
[C---:B------:R-:W-:Y:S02]  /*42a0*/  ISETP.GT.AND P3, PT, R2.reuse, 0x30, PT ;  /* 0x000000300200780c */ /* 0x040fe40003f64270 */
[----:B------:R-:W-:-:S02]  /*42b0*/  ISETP.GT.AND P2, PT, R2, 0x31, PT ;  /* 0x000000310200780c */ /* 0x000fc40003f44270 */
[C---:B------:R-:W-:Y:S02]  /*42c0*/  ISETP.GT.AND P1, PT, R2.reuse, 0x38, PT ;  /* 0x000000380200780c */ /* 0x040fe40003f24270 */
[----:B------:R-:W-:Y:S02]  /*42d0*/  ISETP.GT.AND P0, PT, R2, 0x39, PT ;  /* 0x000000390200780c */ /* 0x000fe40003f04270 */
[----:B------:R-:W-:Y:S02]  /*42e0*/  FMNMX.FTZ R5, R97, R5, !PT ;  /* 0x0000000561057209 */ /* 0x000fe40007810000 */
[----:B------:R-:W-:Y:S02]  /*42f0*/  FMNMX.FTZ R6, R38, R6, !PT ;  /* 0x0000000626067209 */ /* 0x000fe40007810000 */
        /* <DEDUP_REMOVED lines=16> */
[----:B------:R-:W-:Y:S02]  /*4400*/  FMNMX.FTZ R5, R98, R5, !PT ;  /* 0x0000000562057209 */ /* 0x000fe40007810000 */
[----:B------:R-:W-:Y:S02]  /*4410*/  FMNMX.FTZ R6, R39, R6, !PT ;  /* 0x0000000627067209 */ /* 0x000fe40007810000 */
[C---:B------:R-:W-:Y:S02]  /*4420*/  ISETP.GT.AND P3, PT, R2.reuse, 0x40, PT ;  /* 0x000000400200780c */ /* 0x040fe40003f64270 */
[----:B------:R-:W-:-:S02]  /*4430*/  ISETP.GT.AND P2, PT, R2, 0x41, PT ;  /* 0x000000410200780c */ /* 0x000fc40003f44270 */
[C---:B------:R-:W-:Y:S02]  /*4440*/  ISETP.GT.AND P1, PT, R2.reuse, 0x48, PT ;  /* 0x000000480200780c */ /* 0x040fe40003f24270 */
[----:B------:R-:W-:Y:S02]  /*4450*/  ISETP.GT.AND P0, PT, R2, 0x49, PT ;  /* 0x000000490200780c */ /* 0x000fe40003f04270 */
[----:B------:R-:W-:Y:S02]  /*4460*/  FMNMX.FTZ R7, R15, R16, !PT ;  /* 0x000000100f077209 */ /* 0x000fe40007810000 */
[----:B------:R-:W-:Y:S02]  /*4470*/  FMNMX.FTZ R5, R128, R5, !PT ;  /* 0x0000000580057209 */ /* 0x000fe40007810000 */
[----:B------:R-:W-:Y:S02]  /*4480*/  FMNMX.FTZ R6, R129, R6, !PT ;  /* 0x0000000681067209 */ /* 0x000fe40007810000 */
        /* <DEDUP_REMOVED lines=40> */
[C---:B------:R-:W-:Y:S02]  /*4710*/  ISETP.GT.AND P3, PT, R2.reuse, 0x60, PT ;  /* 0x000000600200780c */ /* 0x040fe40003f64270 */
[C---:B------:R-:W-:Y:S02]  /*4720*/  ISETP.GT.AND P2, PT, R2.reuse, 0x61, PT ;  /* 0x000000610200780c */ /* 0x040fe40003f44270 */
[----:B------:R-:W-:-:S02]  /*4730*/  ISETP.GT.AND P1, PT, R2, 0x68, PT ;  /* 0x000000680200780c */ /* 0x000fc40003f24270 */
[----:B------:R-:W-:Y:S02]  /*4740*/  ISETP.GT.AND P0, PT, R2, 0x69, PT ;  /* 0x000000690200780c */ /* 0x000fe40003f04270 */
[----:B------:R-:W-:Y:S02]  /*4750*/  FMNMX.FTZ R5, R138, R5, !PT ;  /* 0x000000058a057209 */ /* 0x000fe40007810000 */
[----:B------:R-:W-:Y:S02]  /*4760*/  FMNMX.FTZ R2, R131, R6, !PT ;  /* 0x0000000683027209 */ /* 0x000fe40007810000 */
[----:B------:R-:W-:Y:S02]  /*4770*/  FMNMX.FTZ R6, R68, R7, !PT ;  /* 0x0000000744067209 */ /* 0x000fe40007810000 */
[----:B------:R-:W-:Y:S02]  /*4780*/  FMNMX.FTZ R73, R139, R5, !PT ;  /* 0x000000058b497209 */ /* 0x000fe40007810000 */
[----:B------:R-:W-:-:S02]  /*4790*/  FMNMX.FTZ R2, R132, R2, !PT ;  /* 0x0000000284027209 */ /* 0x000fc40007810000 */
[----:B------:R-:W-:Y:S02]  /*47a0*/  FMNMX.FTZ R5, R69, R6, !PT ;  /* 0x0000000645057209 */ /* 0x000fe40007810000 */
        /* <DEDUP_REMOVED lines=38> */
[----:B------:R-:W-:Y:S02]  /*4a10*/  FSEL R198, R22, -INF , P3 ;  /* 0xff80000016c67808 */ /* 0x000fe40001800000 */
[----:B------:R-:W-:Y:S02]  /*4a20*/  FSEL R192, R40, -INF , P3 ;  /* 0xff80000028c07808 */ /* 0x000fe40001800000 */
        /* <DEDUP_REMOVED lines=18> */
[----:B------:R-:W-:Y:S01]  /*4b50*/  FMNMX.FTZ R73, R197, R73, !PT ;  /* 0x00000049c5497209 */ /* 0x000fe20007810000 */
[----:B------:R-:W-:Y:S01]  /*4b60*/  LDSM.16.MT88.4 R20, [R224+0x100] ;  /* 0x00010000e014783b */ /* 0x000fe20000004200 */
[----:B------:R-:W-:-:S02]  /*4b70*/  FMNMX.FTZ R2, R191, R2, !PT ;  /* 0x00000002bf027209 */ /* 0x000fc40007810000 */
[----:B------:R-:W-:Y:S02]  /*4b80*/  FMNMX.FTZ R5, R182, R5, !PT ;  /* 0x00000005b6057209 */ /* 0x000fe40007810000 */
[----:B------:R-:W-:Y:S02]  /*4b90*/  FMNMX.FTZ R6, R142, R6, !PT ;  /* 0x000000068e067209 */ /* 0x000fe40007810000 */
[----:B------:R-:W-:Y:S02]  /*4ba0*/  FMNMX.FTZ R73, R186, R73, !PT ;  /* 0x00000049ba497209 */ /* 0x000fe40007810000 */
[----:B------:R-:W-:Y:S02]  /*4bb0*/  FMNMX.FTZ R2, R110, R2, !PT ;  /* 0x000000026e027209 */ /* 0x000fe40007810000 */
[----:B------:R-:W-:Y:S01]  /*4bc0*/  FMNMX.FTZ R5, R183, R5, !PT ;  /* 0x00000005b7057209 */ /* 0x000fe20007810000 */
[----:B------:R-:W1:Y:S01]  /*4bd0*/  SHFL.BFLY PT, R8, R73, 0x2, 0x1f ;  /* 0x0c401f0049087f89 */ /* 0x000e6200000e0000 */
[----:B------:R-:W-:-:S02]  /*4be0*/  FMNMX.FTZ R6, R143, R6, !PT ;  /* 0x000000068f067209 */ /* 0x000fc40007810000 */
[----:B------:R-:W-:Y:S01]  /*4bf0*/  FMNMX.FTZ R5, R180, R5, !PT ;  /* 0x00000005b4057209 */ /* 0x000fe20007810000 */
[----:B------:R-:W2:Y:S01]  /*4c00*/  SHFL.BFLY PT, R7, R2, 0x2, 0x1f ;  /* 0x0c401f0002077f89 */ /* 0x000ea200000e0000 */
[----:B------:R-:W-:Y:S02]  /*4c10*/  FMNMX.FTZ R6, R144, R6, !PT ;  /* 0x0000000690067209 */ /* 0x000fe40007810000 */
[----:B------:R-:W-:Y:S02]  /*4c20*/  FSEL R212, R43, -INF , P3 ;  /* 0xff8000002bd47808 */ /* 0x000fe40001800000 */
[----:B------:R-:W-:Y:S02]  /*4c30*/  FMNMX.FTZ R5, R181, R5, !PT ;  /* 0x00000005b5057209 */ /* 0x000fe40007810000 */
[----:B------:R-:W-:Y:S02]  /*4c40*/  FMNMX.FTZ R6, R159, R6, !PT ;  /* 0x000000069f067209 */ /* 0x000fe40007810000 */
[----:B------:R-:W-:-:S02]  /*4c50*/  FSEL R211, R42, -INF , P2 ;  /* 0xff8000002ad37808 */ /* 0x000fc40001000000 */
[----:B------:R-:W-:Y:S01]  /*4c60*/  FMNMX.FTZ R5, R212, R5, !PT ;  /* 0x00000005d4057209 */ /* 0x000fe20007810000 */
[----:B------:R-:W-:Y:S01]  /*4c70*/  LDSM.16.MT88.4 R40, [R226+0x100] ;  /* 0x00010000e228783b */ /* 0x000fe20000004200 */
        /* <DEDUP_REMOVED lines=8> */
[----:B------:R-:W-:Y:S02]  /*4d00*/  FMNMX.FTZ R5, R247, R5, !PT ;  /* 0x00000005f7057209 */ /* 0x000fe40007810000 */
[----:B------:R-:W-:Y:S02]  /*4d10*/  FMNMX.FTZ R6, R173, R6, !PT ;  /* 0x00000006ad067209 */ /* 0x000fe40007810000 */
[----:B-1----:R-:W-:Y:S02]  /*4d20*/  FMNMX.FTZ R73, R73, R8, !PT ;  /* 0x0000000849497209 */ /* 0x002fe40007810000 */
[----:B--2---:R-:W-:-:S02]  /*4d30*/  FMNMX.FTZ R2, R2, R7, !PT ;  /* 0x0000000702027209 */ /* 0x004fc40007810000 */
[----:B------:R-:W1:Y:S01]  /*4d40*/  SHFL.BFLY PT, R7, R5, 0x2, 0x1f ;  /* 0x0c401f0005077f89 */ /* 0x000e6200000e0000 */
[----:B------:R-:W-:Y:S02]  /*4d50*/  FMNMX.FTZ R6, R172, R6, !PT ;  /* 0x00000006ac067209 */ /* 0x000fe40007810000 */
[----:B------:R-:W-:Y:S01]  /*4d60*/  FSEL R246, R48, -INF , P3 ;  /* 0xff80000030f67808 */ /* 0x000fe20001800000 */
[----:B------:R-:W2:Y:S01]  /*4d70*/  SHFL.BFLY PT, R8, R73, 0x1, 0x1f ;  /* 0x0c201f0049087f89 */ /* 0x000ea200000e0000 */
[----:B------:R-:W-:Y:S02]  /*4d80*/  FMNMX.FTZ R6, R174, R6, !PT ;  /* 0x00000006ae067209 */ /* 0x000fe40007810000 */
[----:B------:R-:W-:Y:S01]  /*4d90*/  FSEL R220, R46, -INF , P2 ;  /* 0xff8000002edc7808 */ /* 0x000fe20001000000 */
[----:B------:R-:W3:Y:S01]  /*4da0*/  SHFL.BFLY PT, R71, R2, 0x1, 0x1f ;  /* 0x0c201f0002477f89 */ /* 0x000ee200000e0000 */
[----:B------:R-:W-:Y:S02]  /*4db0*/  FMNMX.FTZ R6, R175, R6, !PT ;  /* 0x00000006af067209 */ /* 0x000fe40007810000 */
[----:B------:R-:W-:-:S02]  /*4dc0*/  FSEL R216, R44, -INF , P1 ;  /* 0xff8000002cd87808 */ /* 0x000fc40000800000 */
[----:B------:R-:W-:Y:S02]  /*4dd0*/  FMNMX.FTZ R6, R193, R6, !PT ;  /* 0x00000006c1067209 */ /* 0x000fe40007810000 */
[----:B------:R-:W-:Y:S02]  /*4de0*/  FSEL R214, R45, -INF , P0 ;  /* 0xff8000002dd67808 */ /* 0x000fe40000000000 */
[----:B------:R-:W-:-:S04]  /*4df0*/  FMNMX.FTZ R6, R188, R6, !PT ;  /* 0x00000006bc067209 */ /* 0x000fc80007810000 */
[----:B------:R-:W-:Y:S02]  /*4e00*/  FMNMX.FTZ R6, R109, R6, !PT ;  /* 0x000000066d067209 */ /* 0x000fe40007810000 */
[----:B-1----:R-:W-:Y:S02]  /*4e10*/  FMNMX.FTZ R5, R5, R7, !PT ;  /* 0x0000000705057209 */ /* 0x002fe40007810000 */
[----:B------:R-:W-:Y:S02]  /*4e20*/  FMNMX.FTZ R6, R106, R6, !PT ;  /* 0x000000066a067209 */ /* 0x000fe40007810000 */
[----:B--2---:R-:W-:Y:S01]  /*4e30*/  FMNMX.FTZ R73, R73, R8, !PT ;  /* 0x0000000849497209 */ /* 0x004fe20007810000 */
[----:B------:R-:W-:Y:S01]  /*4e40*/  SHFL.BFLY PT, R9, R5, 0x1, 0x1f ;  /* 0x0c201f0005097f89 */ /* 0x000fe200000e0000 */
[----:B---3--:R-:W-:-:S03]  /*4e50*/  FMNMX.FTZ R71, R2, R71, !PT ;  /* 0x0000004702477209 */ /* 0x008fc60007810000 */
[C---:B------:R-:W-:Y:S01]  /*4e60*/  FMUL.FTZ R7, R73.reuse, c[0x0][0x2d0] ;  /* 0x0000b40049077a20 */ /* 0x040fe20000410000 */
[----:B------:R-:W-:Y:S02]  /*4e70*/  FMNMX.FTZ R2, R246, R6, !PT ;  /* 0x00000006f6027209 */ /* 0x000fe40007810000 */
[----:B------:R-:W-:Y:S01]  /*4e80*/  FSETP.NEU.FTZ.AND P2, PT, R73, -INF , PT ;  /* 0xff8000004900780b */ /* 0x000fe20003f5d000 */
[----:B------:R-:W-:Y:S01]  /*4e90*/  FMUL.FTZ R6, R71, c[0x0][0x2d0] ;  /* 0x0000b40047067a20 */ /* 0x000fe20000410000 */
[----:B------:R-:W-:Y:S02]  /*4ea0*/  FMNMX.FTZ R2, R220, R2, !PT ;  /* 0x00000002dc027209 */ /* 0x000fe40007810000 */
[----:B------:R-:W-:Y:S02]  /*4eb0*/  FSEL R7, R7, RZ, P2 ;  /* 0x000000ff07077208 */ /* 0x000fe40001000000 */
[----:B------:R-:W-:Y:S02]  /*4ec0*/  FMNMX.FTZ R8, R216, R2, !PT ;  /* 0x00000002d8087209 */ /* 0x000fe40007810000 */
[----:B------:R-:W-:Y:S01]  /*4ed0*/  FSETP.NEU.FTZ.AND P1, PT, R71, -INF , PT ;  /* 0xff8000004700780b */ /* 0x000fe20003f3d000 */
[----:B------:R-:W-:Y:S01]  /*4ee0*/  FFMA.FTZ R2, R10, c[0x0][0x2d0], -R7 ;  /* 0x0000b4000a027a23 */ /* 0x000fe20000010807 */
[----:B------:R-:W-:-:S02]  /*4ef0*/  FMNMX.FTZ R8, R214, R8, !PT ;  /* 0x00000008d6087209 */ /* 0x000fc40007810000 */
[----:B------:R-:W-:Y:S01]  /*4f00*/  FSEL R6, R6, RZ, P1 ;  /* 0x000000ff06067208 */ /* 0x000fe20000800000 */
[----:B------:R1:W-:Y:S02]  /*4f10*/  MUFU.EX2 R190, R2 ;  /* 0x0000000200be7308 */ /* 0x0003e40000000800 */
[----:B------:R-:W2:Y:S02]  /*4f20*/  SHFL.BFLY PT, R10, R8, 0x2, 0x1f ;  /* 0x0c401f00080a7f89 */ /* 0x000ea400000e0000 */
[----:B-1----:R-:W-:-:S04]  /*4f30*/  FFMA.FTZ R2, R11, c[0x0][0x2d0], -R6 ;  /* 0x0000b4000b027a23 */ /* 0x002fc80000010806 */
[----:B------:R1:W-:Y:S01]  /*4f40*/  MUFU.EX2 R205, R2 ;  /* 0x0000000200cd7308 */ /* 0x0003e20000000800 */
[----:B--2---:R-:W-:Y:S02]  /*4f50*/  FMNMX.FTZ R8, R8, R10, !PT ;  /* 0x0000000a08087209 */ /* 0x004fe40007810000 */
[----:B-1----:R-:W-:Y:S01]  /*4f60*/  FMNMX.FTZ R2, R9, R5, !PT ;  /* 0x0000000509027209 */ /* 0x002fe20007810000 */
[--C-:B------:R-:W-:Y:S02]  /*4f70*/  FFMA.FTZ R5, R12, c[0x0][0x2d0], -R6.reuse ;  /* 0x0000b4000c057a23 */ /* 0x100fe40000010806 */
[----:B------:R-:W-:Y:S01]  /*4f80*/  FFMA.FTZ R9, R13, c[0x0][0x2d0], -R6 ;  /* 0x0000b4000d097a23 */ /* 0x000fe20000010806 */
[C---:B------:R-:W-:Y:S01]  /*4f90*/  FSETP.NEU.FTZ.AND P0, PT, R2.reuse, -INF , PT ;  /* 0xff8000000200780b */ /* 0x040fe20003f1d000 */
[----:B------:R1:W-:Y:S08]  /*4fa0*/  MUFU.EX2 R105, R5 ;  /* 0x0000000500697308 */ /* 0x0003f00000000800 */
[----:B------:R2:W-:Y:S01]  /*4fb0*/  MUFU.EX2 R185, R9 ;  /* 0x0000000900b97308 */ /* 0x0005e20000000800 */
[----:B-1----:R-:W-:-:S05]  /*4fc0*/  FMUL.FTZ R5, R2, c[0x0][0x2d0] ;  /* 0x0000b40002057a20 */ /* 0x002fca0000410000 */
[----:B------:R-:W-:Y:S01]  /*4fd0*/  FSEL R5, R5, RZ, P0 ;  /* 0x000000ff05057208 */ /* 0x000fe20000000000 */
[----:B--2---:R-:W-:-:S04]  /*4fe0*/  FFMA.FTZ R9, R14, c[0x0][0x2d0], -R6 ;  /* 0x0000b4000e097a23 */ /* 0x004fc80000010806 */
[--C-:B------:R-:W-:Y:S01]  /*4ff0*/  FFMA.FTZ R0, R16, c[0x0][0x2d0], -R5.reuse ;  /* 0x0000b40010007a23 */ /* 0x100fe20000010805 */
[----:B------:R1:W2:Y:S08]  /*5000*/  MUFU.EX2 R108, R9 ;  /* 0x00000009006c7308 */ /* 0x0002b00000000800 */
[----:B------:R3:W-:Y:S01]  /*5010*/  MUFU.EX2 R252, R0 ;  /* 0x0000000000fc7308 */ /* 0x0007e20000000800 */
[----:B-1----:R-:W-:Y:S01]  /*5020*/  FFMA.FTZ R9, R15, c[0x0][0x2d0], -R5 ;  /* 0x0000b4000f097a23 */ /* 0x002fe20000010805 */
[----:B--2---:R-:W-:-:S06]  /*5030*/  F2FP.BF16.PACK_AB R10, R108, R185 ;  /* 0x000000b96c0a723e */ /* 0x004fcc00000010ff */
[----:B------:R1:W2:Y:S01]  /*5040*/  MUFU.EX2 R104, R9 ;  /* 0x0000000900687308 */ /* 0x0002a20000000800 */
[--C-:B---3--:R-:W-:Y:S02]  /*5050*/  FFMA.FTZ R0, R17, c[0x0][0x2d0], -R5.reuse ;  /* 0x0000b40011007a23 */ /* 0x108fe40000010805 */
[----:B------:R-:W-:Y:S05]  /*5060*/  LDSM.16.MT88.4 R16, [R227+0x100] ;  /* 0x00010000e310783b */ /* 0x000fea0000004200 */
[----:B------:R3:W-:Y:S01]  /*5070*/  MUFU.EX2 R189, R0 ;  /* 0x0000000000bd7308 */ /* 0x0007e20000000800 */
[----:B-1----:R-:W1:Y:S01]  /*5080*/  SHFL.BFLY PT, R9, R8, 0x1, 0x1f ;  /* 0x0c201f0008097f89 */ /* 0x002e6200000e0000 */
[----:B---3--:R-:W-:-:S06]  /*5090*/  FFMA.FTZ R0, R24, c[0x0][0x2d0], -R5 ;  /* 0x0000b40018007a23 */ /* 0x008fcc0000010805 */
[----:B------:R3:W4:Y:S01]  /*50a0*/  MUFU.EX2 R200, R0 ;  /* 0x0000000000c87308 */ /* 0x0007220000000800 */
[----:B-1----:R-:W-:Y:S02]  /*50b0*/  FMNMX.FTZ R72, R8, R9, !PT ;  /* 0x0000000908487209 */ /* 0x002fe40007810000 */
[----:B------:R-:W-:Y:S01]  /*50c0*/  F2FP.BF16.PACK_AB R8, R105, R205 ;  /* 0x000000cd6908723e */ /* 0x000fe200000010ff */
[----:B---3--:R-:W-:Y:S01]  /*50d0*/  FFMA.FTZ R0, R25, c[0x0][0x2d0], -R7 ;  /* 0x0000b40019007a23 */ /* 0x008fe20000010807 */
[C---:B------:R-:W-:Y:S01]  /*50e0*/  FSETP.NEU.FTZ.AND P0, PT, R72.reuse, -INF , PT ;  /* 0xff8000004800780b */ /* 0x040fe20003f1d000 */
[----:B------:R-:W-:Y:S01]  /*50f0*/  FMUL.FTZ R3, R72, c[0x0][0x2d0] ;  /* 0x0000b40048037a20 */ /* 0x000fe20000410000 */
[----:B--2---:R-:W-:Y:S01]  /*5100*/  F2FP.BF16.PACK_AB R9, R252, R104 ;  /* 0x00000068fc09723e */ /* 0x004fe200000010ff */
[----:B------:R1:W2:Y:S01]  /*5110*/  MUFU.EX2 R248, R0 ;  /* 0x0000000000f87308 */ /* 0x0002a20000000800 */
[----:B----4-:R-:W-:-:S07]  /*5120*/  F2FP.BF16.PACK_AB R11, R200, R189 ;  /* 0x000000bdc80b723e */ /* 0x010fce00000010ff */
[----:B------:R-:W-:Y:S01]  /*5130*/  HMMA.16816.F32.BF16 R80, R8, R20, RZ ;  /* 0x000000140850723c */ /* 0x000fe200000418ff */
[----:B-1----:R-:W-:Y:S01]  /*5140*/  FFMA.FTZ R0, R26, c[0x0][0x2d0], -R7 ;  /* 0x0000b4001a007a23 */ /* 0x002fe20000010807 */
[----:B--2---:R-:W-:-:S06]  /*5150*/  F2FP.BF16.PACK_AB R12, R248, R190 ;  /* 0x000000bef80c723e */ /* 0x004fcc00000010ff */
[C---:B------:R-:W-:Y:S01]  /*5160*/  HMMA.16816.F32.BF16 R76, R8.reuse, R22, RZ ;  /* 0x00000016084c723c */ /* 0x040fe200000418ff */
[----:B------:R1:W-:Y:S07]  /*5170*/  MUFU.EX2 R251, R0 ;  /* 0x0000000000fb7308 */ /* 0x0003ee0000000800 */
[C---:B------:R-:W-:Y:S08]  /*5180*/  HMMA.16816.F32.BF16 R64, R8.reuse, R16, RZ ;  /* 0x000000100840723c */ /* 0x040ff000000418ff */
[C---:B------:R-:W-:Y:S01]  /*5190*/  HMMA.16816.F32.BF16 R60, R8.reuse, R18, RZ ;  /* 0x00000012083c723c */ /* 0x040fe200000418ff */
[----:B-1----:R-:W-:Y:S01]  /*51a0*/  FSEL R0, R3, RZ, P0 ;  /* 0x000000ff03007208 */ /* 0x002fe20000000000 */
[----:B------:R-:W-:Y:S01]  /*51b0*/  FFMA.FTZ R3, R27, c[0x0][0x2d0], -R7 ;  /* 0x0000b4001b037a23 */ /* 0x000fe20000010807 */
[----:B------:R-:W-:Y:S01]  /*51c0*/  PLOP3.LUT P0, PT, PT, PT, UP0, 0x80, 0x0 ;  /* 0x000000000000781c */ /* 0x000fe20003f0f008 */
[----:B------:R-:W-:Y:S02]  /*51d0*/  LDSM.16.MT88.4 R24, [R224+0x900] ;  /* 0x00090000e018783b */ /* 0x000fe40000004200 */
[----:B------:R1:W2:Y:S02]  /*51e0*/  MUFU.EX2 R204, R3 ;  /* 0x0000000300cc7308 */ /* 0x0002a40000000800 */
[C---:B------:R-:W-:Y:S08]  /*51f0*/  HMMA.16816.F32.BF16 R56, R8.reuse, R28, RZ ;  /* 0x0000001c0838723c */ /* 0x040ff000000418ff */
[----:B------:R-:W-:Y:S01]  /*5200*/  HMMA.16816.F32.BF16 R48, R8, R40, RZ ;  /* 0x000000280830723c */ /* 0x000fe200000418ff */
[----:B-1----:R-:W-:Y:S01]  /*5210*/  FFMA.FTZ R3, R32, c[0x0][0x2d0], -R0 ;  /* 0x0000b40020037a23 */ /* 0x002fe20000010800 */
[----:B--2---:R-:W-:-:S06]  /*5220*/  F2FP.BF16.PACK_AB R14, R204, R251 ;  /* 0x000000fbcc0e723e */ /* 0x004fcc00000010ff */
[C---:B------:R-:W-:Y:S01]  /*5230*/  HMMA.16816.F32.BF16 R52, R8.reuse, R30, RZ ;  /* 0x0000001e0834723c */ /* 0x040fe200000418ff */
[----:B------:R1:W-:Y:S07]  /*5240*/  MUFU.EX2 R245, R3 ;  /* 0x0000000300f57308 */ /* 0x0003ee0000000800 */
[----:B------:R-:W-:Y:S01]  /*5250*/  HMMA.16816.F32.BF16 R44, R8, R42, RZ ;  /* 0x0000002a082c723c */ /* 0x000fe200000418ff */
[----:B-1----:R-:W-:-:S04]  /*5260*/  FFMA.FTZ R3, R33, c[0x0][0x2d0], -R0 ;  /* 0x0000b40021037a23 */ /* 0x002fc80000010800 */
[----:B------:R1:W2:Y:S02]  /*5270*/  MUFU.EX2 R221, R3 ;  /* 0x0000000300dd7308 */ /* 0x0002a40000000800 */
[----:B-1----:R-:W-:Y:S01]  /*5280*/  FFMA.FTZ R3, R34, c[0x0][0x2d0], -R0 ;  /* 0x0000b40022037a23 */ /* 0x002fe20000010800 */
[----:B--2---:R-:W-:-:S05]  /*5290*/  F2FP.BF16.PACK_AB R13, R221, R245 ;  /* 0x000000f5dd0d723e */ /* 0x004fca00000010ff */
[----:B------:R1:W-:Y:S02]  /*52a0*/  MUFU.EX2 R244, R3 ;  /* 0x0000000300f47308 */ /* 0x0003e40000000800 */
[----:B-1----:R-:W-:Y:S02]  /*52b0*/  FFMA.FTZ R3, R35, c[0x0][0x2d0], -R0 ;  /* 0x0000b40023037a23 */ /* 0x002fe40000010800 */
[----:B------:R-:W-:Y:S04]  /*52c0*/  LDSM.16.MT88.4 R32, [R226+0x900] ;  /* 0x00090000e220783b */ /* 0x000fe80000004200 */
[----:B------:R1:W2:Y:S02]  /*52d0*/  MUFU.EX2 R107, R3 ;  /* 0x00000003006b7308 */ /* 0x0002a40000000800 */
[----:B-1----:R-:W-:Y:S01]  /*52e0*/  FFMA.FTZ R3, R36, c[0x0][0x2d0], -R6 ;  /* 0x0000b40024037a23 */ /* 0x002fe20000010806 */
[----:B--2---:R-:W-:-:S05]  /*52f0*/  F2FP.BF16.PACK_AB R15, R107, R244 ;  /* 0x000000f46b0f723e */ /* 0x004fca00000010ff */
[----:B------:R1:W-:Y:S02]  /*5300*/  MUFU.EX2 R203, R3 ;  /* 0x0000000300cb7308 */ /* 0x0003e40000000800 */
[C---:B------:R-:W-:Y:S08]  /*5310*/  HMMA.16816.F32.BF16 R92, R12.reuse, R20, RZ ;  /* 0x000000140c5c723c */ /* 0x040ff000000418ff */
[----:B------:R-:W-:Y:S01]  /*5320*/  HMMA.16816.F32.BF16 R100, R12, R22, RZ ;  /* 0x000000160c64723c */ /* 0x000fe200000418ff */
[----:B------:R-:W-:Y:S01]  /*5330*/  LDSM.16.MT88.4 R20, [R225+0x900] ;  /* 0x00090000e114783b */ /* 0x000fe20000004200 */
[----:B-1----:R-:W-:-:S04]  /*5340*/  FFMA.FTZ R3, R37, c[0x0][0x2d0], -R6 ;  /* 0x0000b40025037a23 */ /* 0x002fc80000010806 */
[----:B------:R1:W2:Y:S02]  /*5350*/  MUFU.EX2 R201, R3 ;  /* 0x0000000300c97308 */ /* 0x0002a40000000800 */
[C---:B------:R-:W-:Y:S08]  /*5360*/  HMMA.16816.F32.BF16 R88, R12.reuse, R16, RZ ;  /* 0x000000100c58723c */ /* 0x040ff000000418ff */
[----:B------:R-:W-:Y:S01]  /*5370*/  HMMA.16816.F32.BF16 R84, R12, R28, RZ ;  /* 0x0000001c0c54723c */ /* 0x000fe200000418ff */
[----:B-1----:R-:W-:Y:S01]  /*5380*/  FFMA.FTZ R3, R38, c[0x0][0x2d0], -R6 ;  /* 0x0000b40026037a23 */ /* 0x002fe20000010806 */
[----:B--2---:R-:W-:-:S05]  /*5390*/  F2FP.BF16.PACK_AB R8, R201, R203 ;  /* 0x000000cbc908723e */ /* 0x004fca00000010ff */
[----:B------:R-:W-:Y:S01]  /*53a0*/  IMAD.MOV.U32 R29, RZ, RZ, R105 ;  /* 0x000000ffff1d7224 */ /* 0x000fe200078e0069 */
[----:B------:R-:W-:Y:S01]  /*53b0*/  HMMA.16816.F32.BF16 R112, R12, R18, RZ ;  /* 0x000000120c70723c */ /* 0x000fe200000418ff */
[----:B------:R1:W-:Y:S01]  /*53c0*/  MUFU.EX2 R195, R3 ;  /* 0x0000000300c37308 */ /* 0x0003e20000000800 */
[----:B------:R-:W-:-:S06]  /*53d0*/  IMAD.MOV.U32 R28, RZ, RZ, R104 ;  /* 0x000000ffff1c7224 */ /* 0x000fcc00078e0068 */
[C---:B------:R-:W-:Y:S08]  /*53e0*/  HMMA.16816.F32.BF16 R16, R12.reuse, R40, RZ ;  /* 0x000000280c10723c */ /* 0x040ff000000418ff */
[----:B------:R-:W-:Y:S01]  /*53f0*/  HMMA.16816.F32.BF16 R124, R12, R30, RZ ;  /* 0x0000001e0c7c723c */ /* 0x000fe200000418ff */
[----:B-1----:R-:W-:Y:S02]  /*5400*/  FFMA.FTZ R3, R39, c[0x0][0x2d0], -R6 ;  /* 0x0000b40027037a23 */ /* 0x002fe40000010806 */
[----:B------:R-:W1:Y:S02]  /*5410*/  LDSM.16.MT88.4 R36, [R227+0x900] ;  /* 0x00090000e324783b */ /* 0x000e640000004200 */
[----:B------:R2:W3:Y:S02]  /*5420*/  MUFU.EX2 R4, R3 ;  /* 0x0000000300047308 */ /* 0x0004e40000000800 */
[----:B--2---:R-:W-:Y:S01]  /*5430*/  FFMA.FTZ R3, R68, c[0x0][0x2d0], -R5 ;  /* 0x0000b40044037a23 */ /* 0x004fe20000010805 */
[----:B---3--:R-:W-:Y:S01]  /*5440*/  F2FP.BF16.PACK_AB R10, R4, R195 ;  /* 0x000000c3040a723e */ /* 0x008fe200000010ff */
[----:B------:R-:W-:-:S04]  /*5450*/  IMAD.MOV.U32 R68, RZ, RZ, R110 ;  /* 0x000000ffff447224 */ /* 0x000fc800078e006e */
[----:B------:R2:W-:Y:S02]  /*5460*/  MUFU.EX2 R196, R3 ;  /* 0x0000000300c47308 */ /* 0x0005e40000000800 */
[----:B--2---:R-:W-:Y:S02]  /*5470*/  FFMA.FTZ R3, R69, c[0x0][0x2d0], -R5 ;  /* 0x0000b40045037a23 */ /* 0x004fe40000010805 */
[----:B------:R-:W-:-:S04]  /*5480*/  IMAD.MOV.U32 R69, RZ, RZ, R109 ;  /* 0x000000ffff457224 */ /* 0x000fc800078e006d */
[----:B------:R2:W3:Y:S02]  /*5490*/  MUFU.EX2 R199, R3 ;  /* 0x0000000300c77308 */ /* 0x0004e40000000800 */
[----:B--2---:R-:W-:Y:S01]  /*54a0*/  FFMA.FTZ R3, R70, c[0x0][0x2d0], -R5 ;  /* 0x0000b40046037a23 */ /* 0x004fe20000010805 */
[----:B---3--:R-:W-:Y:S02]  /*54b0*/  F2FP.BF16.PACK_AB R9, R199, R196 ;  /* 0x000000c4c709723e */ /* 0x008fe400000010ff */
[----:B------:R-:W-:-:S03]  /*54c0*/  MOV R70, R106 ;  /* 0x0000006a00467202 */ /* 0x000fc60000000f00 */
[----:B------:R2:W-:Y:S02]  /*54d0*/  MUFU.EX2 R194, R3 ;  /* 0x0000000300c27308 */ /* 0x0005e40000000800 */
[----:B--2---:R-:W-:Y:S02]  /*54e0*/  FFMA.FTZ R3, R74, c[0x0][0x2d0], -R5 ;  /* 0x0000b4004a037a23 */ /* 0x004fe40000010805 */
[----:B------:R-:W-:-:S04]  /*54f0*/  IMAD.MOV.U32 R74, RZ, RZ, R107 ;  /* 0x000000ffff4a7224 */ /* 0x000fc800078e006b */
[----:B------:R2:W3:Y:S02]  /*5500*/  MUFU.EX2 R187, R3 ;  /* 0x0000000300bb7308 */ /* 0x0004e40000000800 */
[----:B--2---:R-:W-:Y:S01]  /*5510*/  FFMA.FTZ R3, R75, c[0x0][0x2d0], -R7 ;  /* 0x0000b4004b037a23 */ /* 0x004fe20000010807 */
[----:B---3--:R-:W-:Y:S01]  /*5520*/  F2FP.BF16.PACK_AB R11, R187, R194 ;  /* 0x000000c2bb0b723e */ /* 0x008fe200000010ff */
[----:B------:R-:W-:-:S04]  /*5530*/  IMAD.MOV.U32 R75, RZ, RZ, R108 ;  /* 0x000000ffff4b7224 */ /* 0x000fc800078e006c */
[----:B------:R2:W-:Y:S01]  /*5540*/  MUFU.EX2 R219, R3 ;  /* 0x0000000300db7308 */ /* 0x0005e20000000800 */
[----:B------:R-:W-:Y:S01]  /*5550*/  HMMA.16816.F32.BF16 R108, R12, R42, RZ ;  /* 0x0000002a0c6c723c */ /* 0x000fe200000418ff */
[----:B------:R-:W-:Y:S07]  /*5560*/  LDSM.16.MT88.4 R12, [R227+0x1100] ;  /* 0x00110000e30c783b */ /* 0x000fee0000004200 */
[----:B-1----:R-:W-:Y:S01]  /*5570*/  HMMA.16816.F32.BF16 R104, R8, R36, R64 ;  /* 0x000000240868723c */ /* 0x002fe20000041840 */
[----:B--2---:R-:W-:-:S07]  /*5580*/  FFMA.FTZ R3, R96, c[0x0][0x2d0], -R7 ;  /* 0x0000b40060037a23 */ /* 0x004fce0000010807 */
[C---:B------:R-:W-:Y:S01]  /*5590*/  HMMA.16816.F32.BF16 R120, R8.reuse, R24, R80 ;  /* 0x000000180878723c */ /* 0x040fe20000041850 */
[----:B------:R1:W2:Y:S07]  /*55a0*/  MUFU.EX2 R218, R3 ;  /* 0x0000000300da7308 */ /* 0x0002ae0000000800 */
[C---:B------:R-:W-:Y:S08]  /*55b0*/  HMMA.16816.F32.BF16 R64, R8.reuse, R38, R60 ;  /* 0x000000260840723c */ /* 0x040ff0000004183c */
[----:B------:R-:W-:Y:S01]  /*55c0*/  HMMA.16816.F32.BF16 R80, R8, R32, R48 ;  /* 0x000000200850723c */ /* 0x000fe20000041830 */
[----:B-1----:R-:W-:-:S04]  /*55d0*/  FFMA.FTZ R3, R97, c[0x0][0x2d0], -R7 ;  /* 0x0000b40061037a23 */ /* 0x002fc80000010807 */
[----:B------:R1:W-:Y:S03]  /*55e0*/  MUFU.EX2 R215, R3 ;  /* 0x0000000300d77308 */ /* 0x0003e60000000800 */
[C---:B------:R-:W-:Y:S08]  /*55f0*/  HMMA.16816.F32.BF16 R76, R8.reuse, R26, R76 ;  /* 0x0000001a084c723c */ /* 0x040ff0000004184c */
[----:B------:R-:W-:Y:S01]  /*5600*/  HMMA.16816.F32.BF16 R60, R8, R22, R52 ;  /* 0x00000016083c723c */ /* 0x000fe20000041834 */
[----:B-1----:R-:W-:-:S07]  /*5610*/  FFMA.FTZ R3, R98, c[0x0][0x2d0], -R7 ;  /* 0x0000b40062037a23 */ /* 0x002fce0000010807 */
[----:B------:R-:W-:Y:S01]  /*5620*/  HMMA.16816.F32.BF16 R44, R8, R34, R44 ;  /* 0x00000022082c723c */ /* 0x000fe2000004182c */
[----:B------:R1:W3:Y:S02]  /*5630*/  MUFU.EX2 R217, R3 ;  /* 0x0000000300d97308 */ /* 0x0002e40000000800 */
[----:B-1----:R-:W-:-:S05]  /*5640*/  FFMA.FTZ R3, R99, c[0x0][0x2d0], -R0 ;  /* 0x0000b40063037a23 */ /* 0x002fca0000010800 */
[----:B------:R-:W-:Y:S01]  /*5650*/  HMMA.16816.F32.BF16 R96, R8, R20, R56 ;  /* 0x000000140860723c */ /* 0x000fe20000041838 */
[----:B------:R1:W-:Y:S06]  /*5660*/  MUFU.EX2 R206, R3 ;  /* 0x0000000300ce7308 */ /* 0x0003ec0000000800 */
[----:B--2---:R-:W-:Y:S02]  /*5670*/  F2FP.BF16.PACK_AB R8, R218, R219 ;  /* 0x000000dbda08723e */ /* 0x004fe400000010ff */
[----:B---3--:R-:W-:Y:S01]  /*5680*/  F2FP.BF16.PACK_AB R10, R217, R215 ;  /* 0x000000d7d90a723e */ /* 0x008fe200000010ff */
[----:B-1----:R-:W-:-:S02]  /*5690*/  FFMA.FTZ R3, R116, c[0x0][0x2d0], -R0 ;  /* 0x0000b40074037a23 */ /* 0x002fc40000010800 */
[----:B------:R-:W-:Y:S02]  /*56a0*/  IMAD.MOV.U32 R116, RZ, RZ, R204 ;  /* 0x000000ffff747224 */ /* 0x000fe400078e00cc */
[----:B------:R1:W2:Y:S02]  /*56b0*/  MUFU.EX2 R208, R3 ;  /* 0x0000000300d07308 */ /* 0x0002a40000000800 */
[----:B-1----:R-:W-:Y:S01]  /*56c0*/  FFMA.FTZ R3, R117, c[0x0][0x2d0], -R0 ;  /* 0x0000b40075037a23 */ /* 0x002fe20000010800 */
[----:B--2---:R-:W-:Y:S01]  /*56d0*/  F2FP.BF16.PACK_AB R9, R208, R206 ;  /* 0x000000ced009723e */ /* 0x004fe200000010ff */
[----:B------:R-:W-:-:S04]  /*56e0*/  IMAD.MOV.U32 R117, RZ, RZ, R202 ;  /* 0x000000ffff757224 */ /* 0x000fc800078e00ca */
[----:B------:R1:W-:Y:S02]  /*56f0*/  MUFU.EX2 R210, R3 ;  /* 0x0000000300d27308 */ /* 0x0003e40000000800 */
[----:B-1----:R-:W-:Y:S02]  /*5700*/  FFMA.FTZ R3, R118, c[0x0][0x2d0], -R0 ;  /* 0x0000b40076037a23 */ /* 0x002fe40000010800 */
[----:B------:R-:W-:-:S04]  /*5710*/  IMAD.MOV.U32 R118, RZ, RZ, R29 ;  /* 0x000000ffff767224 */ /* 0x000fc800078e001d */
[----:B------:R1:W2:Y:S02]  /*5720*/  MUFU.EX2 R207, R3 ;  /* 0x0000000300cf7308 */ /* 0x0002a40000000800 */
[----:B-1----:R-:W-:Y:S01]  /*5730*/  FFMA.FTZ R3, R128, c[0x0][0x2d0], -R7 ;  /* 0x0000b40080037a23 */ /* 0x002fe20000010807 */
[----:B--2---:R-:W-:Y:S01]  /*5740*/  F2FP.BF16.PACK_AB R11, R207, R210 ;  /* 0x000000d2cf0b723e */ /* 0x004fe200000010ff */
[----:B------:R-:W-:-:S04]  /*5750*/  IMAD.MOV.U32 R128, RZ, RZ, R203 ;  /* 0x000000ffff807224 */ /* 0x000fc800078e00cb */
[----:B------:R1:W-:Y:S02]  /*5760*/  MUFU.EX2 R209, R3 ;  /* 0x0000000300d17308 */ /* 0x0003e40000000800 */
[C---:B------:R-:W-:Y:S07]  /*5770*/  HMMA.16816.F32.BF16 R52, R8.reuse, R36, R88 ;  /* 0x000000240834723c */ /* 0x040fee0000041858 */
[----:B------:R-:W-:Y:S01]  /*5780*/  IMAD.MOV.U32 R89, RZ, RZ, R200 ;  /* 0x000000ffff597224 */ /* 0x000fe200078e00c8 */
[----:B------:R-:W-:Y:S01]  /*5790*/  MOV R90, R199 ;  /* 0x000000c7005a7202 */ /* 0x000fe20000000f00 */
[----:B------:R-:W-:Y:S01]  /*57a0*/  IMAD.MOV.U32 R91, RZ, RZ, R198 ;  /* 0x000000ffff5b7224 */ /* 0x000fe200078e00c6 */
[----:B------:R-:W-:Y:S01]  /*57b0*/  HMMA.16816.F32.BF16 R48, R8, R24, R92 ;  /* 0x000000180830723c */ /* 0x000fe2000004185c */
[----:B-1----:R-:W-:-:S02]  /*57c0*/  FFMA.FTZ R3, R129, c[0x0][0x2d0], -R6 ;  /* 0x0000b40081037a23 */ /* 0x002fc40000010806 */
[----:B------:R-:W-:Y:S02]  /*57d0*/  IMAD.MOV.U32 R129, RZ, RZ, R205 ;  /* 0x000000ffff817224 */ /* 0x000fe400078e00cd */
[----:B------:R1:W-:Y:S03]  /*57e0*/  MUFU.EX2 R204, R3 ;  /* 0x0000000300cc7308 */ /* 0x0003e60000000800 */
[C---:B------:R-:W-:Y:S01]  /*57f0*/  HMMA.16816.F32.BF16 R92, R8.reuse, R32, R16 ;  /* 0x00000020085c723c */ /* 0x040fe20000041810 */
[----:B------:R-:W-:Y:S06]  /*5800*/  LDSM.16.MT88.4 R16, [R224+0x1100] ;  /* 0x00110000e010783b */ /* 0x000fec0000004200 */
[----:B------:R-:W-:Y:S01]  /*5810*/  IMAD.MOV.U32 R33, RZ, RZ, R116 ;  /* 0x000000ffff217224 */ /* 0x000fe200078e0074 */
[----:B------:R-:W-:Y:S01]  /*5820*/  HMMA.16816.F32.BF16 R36, R8, R38, R112 ;  /* 0x000000260824723c */ /* 0x000fe20000041870 */
[----:B------:R-:W-:-:S02]  /*5830*/  IMAD.MOV.U32 R116, RZ, RZ, R196 ;  /* 0x000000ffff747224 */ /* 0x000fc400078e00c4 */
[----:B------:R-:W-:Y:S02]  /*5840*/  IMAD.MOV.U32 R32, RZ, RZ, R69 ;  /* 0x000000ffff207224 */ /* 0x000fe400078e0045 */
[----:B------:R-:W-:Y:S02]  /*5850*/  IMAD.MOV.U32 R69, RZ, RZ, R188 ;  /* 0x000000ffff457224 */ /* 0x000fe400078e00bc */
[----:B-1----:R-:W-:Y:S01]  /*5860*/  FFMA.FTZ R3, R130, c[0x0][0x2d0], -R6 ;  /* 0x0000b40082037a23 */ /* 0x002fe20000010806 */
[----:B------:R-:W-:Y:S01]  /*5870*/  HMMA.16816.F32.BF16 R40, R8, R26, R100 ;  /* 0x0000001a0828723c */ /* 0x000fe20000041864 */
[----:B------:R-:W-:Y:S01]  /*5880*/  IMAD.MOV.U32 R112, RZ, RZ, R195 ;  /* 0x000000ffff707224 */ /* 0x000fe200078e00c3 */
[----:B------:R-:W-:Y:S01]  /*5890*/  LDSM.16.MT88.4 R24, [R225+0x1100] ;  /* 0x00110000e118783b */ /* 0x000fe20000004200 */
[----:B------:R1:W2:Y:S01]  /*58a0*/  MUFU.EX2 R205, R3 ;  /* 0x0000000300cd7308 */ /* 0x0002a20000000800 */
[----:B------:R-:W-:Y:S01]  /*58b0*/  IMAD.MOV.U32 R115, RZ, RZ, R68 ;  /* 0x000000ffff737224 */ /* 0x000fe200078e0044 */
[----:B------:R-:W-:Y:S01]  /*58c0*/  MOV R68, R193 ;  /* 0x000000c100447202 */ /* 0x000fe20000000f00 */
[----:B------:R-:W-:-:S02]  /*58d0*/  IMAD.MOV.U32 R130, RZ, RZ, R28 ;  /* 0x000000ffff827224 */ /* 0x000fc400078e001c */
[----:B------:R-:W3:Y:S01]  /*58e0*/  LDSM.16.MT88.4 R28, [R226+0x1100] ;  /* 0x00110000e21c783b */ /* 0x000ee20000004200 */
[----:B------:R-:W-:Y:S01]  /*58f0*/  IMAD.MOV.U32 R114, RZ, RZ, R191 ;  /* 0x000000ffff727224 */ /* 0x000fe200078e00bf */
[----:B------:R-:W-:Y:S01]  /*5900*/  HMMA.16816.F32.BF16 R84, R8, R20, R84 ;  /* 0x000000140854723c */ /* 0x000fe20000041854 */
[----:B------:R-:W-:-:S06]  /*5910*/  IMAD.MOV.U32 R113, RZ, RZ, R190 ;  /* 0x000000ffff717224 */ /* 0x000fcc00078e00be */
[----:B------:R-:W-:Y:S01]  /*5920*/  IMAD.MOV.U32 R21, RZ, RZ, R90 ;  /* 0x000000ffff157224 */ /* 0x000fe200078e005a */
[C---:B------:R-:W-:Y:S01]  /*5930*/  HMMA.16816.F32.BF16 R56, R8.reuse, R22, R124 ;  /* 0x000000160838723c */ /* 0x040fe2000004187c */
[----:B-1----:R-:W-:Y:S02]  /*5940*/  FFMA.FTZ R3, R131, c[0x0][0x2d0], -R6 ;  /* 0x0000b40083037a23 */ /* 0x002fe40000010806 */
[----:B------:R-:W-:Y:S02]  /*5950*/  IMAD.MOV.U32 R131, RZ, RZ, R201 ;  /* 0x000000ffff837224 */ /* 0x000fe400078e00c9 */
[----:B------:R1:W-:Y:S01]  /*5960*/  MUFU.EX2 R203, R3 ;  /* 0x0000000300cb7308 */ /* 0x0003e20000000800 */
[----:B------:R-:W-:Y:S01]  /*5970*/  IMAD.MOV.U32 R20, RZ, RZ, R91 ;  /* 0x000000ffff147224 */ /* 0x000fe200078e005b */
[----:B------:R-:W-:Y:S01]  /*5980*/  MOV R124, R112 ;  /* 0x00000070007c7202 */ /* 0x000fe20000000f00 */
[----:B------:R-:W-:Y:S02]  /*5990*/  IMAD.MOV.U32 R125, RZ, RZ, R89 ;  /* 0x000000ffff7d7224 */ /* 0x000fe400078e0059 */
[----:B------:R-:W-:Y:S01]  /*59a0*/  HMMA.16816.F32.BF16 R88, R8, R34, R108 ;  /* 0x000000220858723c */ /* 0x000fe2000004186c */
[----:B------:R-:W-:-:S02]  /*59b0*/  IMAD.MOV.U32 R127, RZ, RZ, R113 ;  /* 0x000000ffff7f7224 */ /* 0x000fc400078e0071 */
[----:B------:R-:W-:Y:S02]  /*59c0*/  IMAD.MOV.U32 R112, RZ, RZ, R115 ;  /* 0x000000ffff707224 */ /* 0x000fe400078e0073 */
[----:B------:R-:W-:Y:S02]  /*59d0*/  IMAD.MOV.U32 R113, RZ, RZ, R32 ;  /* 0x000000ffff717224 */ /* 0x000fe400078e0020 */
[----:B--2---:R-:W-:Y:S01]  /*59e0*/  F2FP.BF16.PACK_AB R8, R205, R204 ;  /* 0x000000cccd08723e */ /* 0x004fe200000010ff */
[----:B------:R-:W-:Y:S02]  /*59f0*/  IMAD.MOV.U32 R115, RZ, RZ, R20 ;  /* 0x000000ffff737224 */ /* 0x000fe400078e0014 */
[----:B------:R-:W-:Y:S02]  /*5a00*/  IMAD.MOV.U32 R32, RZ, RZ, R21 ;  /* 0x000000ffff207224 */ /* 0x000fe400078e0015 */
[----:B-1----:R-:W-:Y:S02]  /*5a10*/  FFMA.FTZ R3, R132, c[0x0][0x2d0], -R6 ;  /* 0x0000b40084037a23 */ /* 0x002fe40000010806 */
[----:B------:R-:W-:-:S02]  /*5a20*/  IMAD.MOV.U32 R132, RZ, RZ, R194 ;  /* 0x000000ffff847224 */ /* 0x000fc400078e00c2 */
[----:B------:R1:W2:Y:S01]  /*5a30*/  MUFU.EX2 R202, R3 ;  /* 0x0000000300ca7308 */ /* 0x0002a20000000800 */
[----:B------:R-:W-:Y:S02]  /*5a40*/  IMAD.MOV.U32 R126, RZ, RZ, R115 ;  /* 0x000000ffff7e7224 */ /* 0x000fe400078e0073 */
[----:B-1----:R-:W-:Y:S01]  /*5a50*/  FFMA.FTZ R3, R133, c[0x0][0x2d0], -R5 ;  /* 0x0000b40085037a23 */ /* 0x002fe20000010805 */
[----:B--2---:R-:W-:Y:S01]  /*5a60*/  F2FP.BF16.PACK_AB R10, R202, R203 ;  /* 0x000000cbca0a723e */ /* 0x004fe200000010ff */
[----:B------:R-:W-:-:S03]  /*5a70*/  IMAD.MOV.U32 R133, RZ, RZ, R189 ;  /* 0x000000ffff857224 */ /* 0x000fc600078e00bd */
[----:B------:R1:W-:Y:S02]  /*5a80*/  MUFU.EX2 R201, R3 ;  /* 0x0000000300c97308 */ /* 0x0003e40000000800 */
[----:B-1----:R-:W-:Y:S02]  /*5a90*/  FFMA.FTZ R3, R134, c[0x0][0x2d0], -R5 ;  /* 0x0000b40086037a23 */ /* 0x002fe40000010805 */
[----:B------:R-:W-:-:S04]  /*5aa0*/  IMAD.MOV.U32 R134, RZ, RZ, R187 ;  /* 0x000000ffff867224 */ /* 0x000fc800078e00bb */
[----:B------:R1:W2:Y:S02]  /*5ab0*/  MUFU.EX2 R200, R3 ;  /* 0x0000000300c87308 */ /* 0x0002a40000000800 */
[----:B-1----:R-:W-:Y:S01]  /*5ac0*/  FFMA.FTZ R3, R135, c[0x0][0x2d0], -R5 ;  /* 0x0000b40087037a23 */ /* 0x002fe20000010805 */
[----:B--2---:R-:W-:Y:S01]  /*5ad0*/  F2FP.BF16.PACK_AB R9, R200, R201 ;  /* 0x000000c9c809723e */ /* 0x004fe200000010ff */
[----:B------:R-:W-:-:S04]  /*5ae0*/  IMAD.MOV.U32 R135, RZ, RZ, R4 ;  /* 0x000000ffff877224 */ /* 0x000fc800078e0004 */
[----:B------:R1:W-:Y:S01]  /*5af0*/  MUFU.EX2 R199, R3 ;  /* 0x0000000300c77308 */ /* 0x0003e20000000800 */
[----:B------:R-:W-:-:S04]  /*5b00*/  IMAD.MOV.U32 R4, RZ, RZ, R192 ;  /* 0x000000ffff047224 */ /* 0x000fc800078e00c0 */
[----:B------:R-:W-:Y:S02]  /*5b10*/  FFMA.FTZ R4, R4, c[0x0][0x2d0], -R7 ;  /* 0x0000b40004047a23 */ /* 0x000fe40000010807 */
[----:B-1----:R-:W-:Y:S02]  /*5b20*/  FFMA.FTZ R3, R136, c[0x0][0x2d0], -R5 ;  /* 0x0000b40088037a23 */ /* 0x002fe40000010805 */
[----:B------:R-:W-:Y:S02]  /*5b30*/  IMAD.MOV.U32 R136, RZ, RZ, R197 ;  /* 0x000000ffff887224 */ /* 0x000fe400078e00c5 */
[----:B------:R1:W2:Y:S02]  /*5b40*/  MUFU.EX2 R198, R3 ;  /* 0x0000000300c67308 */ /* 0x0002a40000000800 */
[----:B-1----:R-:W-:Y:S01]  /*5b50*/  FFMA.FTZ R3, R137, c[0x0][0x2d0], -R7 ;  /* 0x0000b40089037a23 */ /* 0x002fe20000010807 */
[----:B--2---:R-:W-:-:S05]  /*5b60*/  F2FP.BF16.PACK_AB R11, R198, R199 ;  /* 0x000000c7c60b723e */ /* 0x004fca00000010ff */
[----:B------:R1:W2:Y:S02]  /*5b70*/  MUFU.EX2 R197, R3 ;  /* 0x0000000300c57308 */ /* 0x0002a40000000800 */
[C---:B---3--:R-:W-:Y:S08]  /*5b80*/  HMMA.16816.F32.BF16 R100, R8.reuse, R28, R80 ;  /* 0x0000001c0864723c */ /* 0x048ff00000041850 */
[----:B------:R-:W-:Y:S01]  /*5b90*/  HMMA.16816.F32.BF16 R80, R8, R18, R76 ;  /* 0x000000120850723c */ /* 0x000fe2000004184c */
[----:B-1----:R-:W-:-:S02]  /*5ba0*/  FFMA.FTZ R3, R138, c[0x0][0x2d0], -R7 ;  /* 0x0000b4008a037a23 */ /* 0x002fc40000010807 */
[----:B------:R-:W-:Y:S02]  /*5bb0*/  IMAD.MOV.U32 R138, RZ, RZ, R32 ;  /* 0x000000ffff8a7224 */ /* 0x000fe400078e0020 */
[----:B------:R1:W-:Y:S03]  /*5bc0*/  MUFU.EX2 R196, R3 ;  /* 0x0000000300c47308 */ /* 0x0003e60000000800 */
[C---:B------:R-:W-:Y:S08]  /*5bd0*/  HMMA.16816.F32.BF16 R76, R8.reuse, R14, R64 ;  /* 0x0000000e084c723c */ /* 0x040ff00000041840 */
[----:B------:R-:W-:Y:S01]  /*5be0*/  HMMA.16816.F32.BF16 R64, R8, R26, R60 ;  /* 0x0000001a0840723c */ /* 0x000fe2000004183c */
[----:B-1----:R-:W-:-:S07]  /*5bf0*/  FFMA.FTZ R3, R139, c[0x0][0x2d0], -R7 ;  /* 0x0000b4008b037a23 */ /* 0x002fce0000010807 */
[C---:B------:R-:W-:Y:S01]  /*5c00*/  HMMA.16816.F32.BF16 R120, R8.reuse, R16, R120 ;  /* 0x000000100878723c */ /* 0x040fe20000041878 */
[----:B------:R1:W3:Y:S07]  /*5c10*/  MUFU.EX2 R195, R3 ;  /* 0x0000000300c37308 */ /* 0x0002ee0000000800 */
[C---:B------:R-:W-:Y:S08]  /*5c20*/  HMMA.16816.F32.BF16 R104, R8.reuse, R12, R104 ;  /* 0x0000000c0868723c */ /* 0x040ff00000041868 */
[----:B------:R-:W-:Y:S01]  /*5c30*/  HMMA.16816.F32.BF16 R96, R8, R24, R96 ;  /* 0x000000180860723c */ /* 0x000fe20000041860 */
[----:B-1----:R-:W-:-:S04]  /*5c40*/  FFMA.FTZ R3, R140, c[0x0][0x2d0], -R7 ;  /* 0x0000b4008c037a23 */ /* 0x002fc80000010807 */
[----:B------:R1:W-:Y:S03]  /*5c50*/  MUFU.EX2 R194, R3 ;  /* 0x0000000300c27308 */ /* 0x0003e60000000800 */
[----:B------:R-:W-:Y:S07]  /*5c60*/  HMMA.16816.F32.BF16 R60, R8, R30, R44 ;  /* 0x0000001e083c723c */ /* 0x000fee000004182c */
[----:B--2---:R-:W-:-:S02]  /*5c70*/  F2FP.BF16.PACK_AB R8, R197, R209 ;  /* 0x000000d1c508723e */ /* 0x004fc400000010ff */
[----:B---3--:R-:W-:Y:S01]  /*5c80*/  F2FP.BF16.PACK_AB R10, R195, R196 ;  /* 0x000000c4c30a723e */ /* 0x008fe200000010ff */
[----:B-1----:R-:W-:-:S04]  /*5c90*/  FFMA.FTZ R3, R141, c[0x0][0x2d0], -R0 ;  /* 0x0000b4008d037a23 */ /* 0x002fc80000010800 */
[----:B------:R1:W-:Y:S02]  /*5ca0*/  MUFU.EX2 R193, R3 ;  /* 0x0000000300c17308 */ /* 0x0003e40000000800 */
[----:B-1----:R-:W-:-:S06]  /*5cb0*/  FFMA.FTZ R3, R142, c[0x0][0x2d0], -R0 ;  /* 0x0000b4008e037a23 */ /* 0x002fcc0000010800 */
[----:B------:R1:W2:Y:S02]  /*5cc0*/  MUFU.EX2 R192, R3 ;  /* 0x0000000300c07308 */ /* 0x0002a40000000800 */
[----:B-1----:R-:W-:Y:S01]  /*5cd0*/  FFMA.FTZ R3, R143, c[0x0][0x2d0], -R0 ;  /* 0x0000b4008f037a23 */ /* 0x002fe20000010800 */
[----:B--2---:R-:W-:-:S05]  /*5ce0*/  F2FP.BF16.PACK_AB R9, R192, R193 ;  /* 0x000000c1c009723e */ /* 0x004fca00000010ff */
[----:B------:R1:W-:Y:S02]  /*5cf0*/  MUFU.EX2 R191, R3 ;  /* 0x0000000300bf7308 */ /* 0x0003e40000000800 */
[----:B-1----:R-:W-:-:S06]  /*5d00*/  FFMA.FTZ R3, R144, c[0x0][0x2d0], -R0 ;  /* 0x0000b40090037a23 */ /* 0x002fcc0000010800 */
[----:B------:R1:W2:Y:S02]  /*5d10*/  MUFU.EX2 R189, R3 ;  /* 0x0000000300bd7308 */ /* 0x0002a40000000800 */
[----:B-1----:R-:W-:Y:S01]  /*5d20*/  FFMA.FTZ R3, R145, c[0x0][0x2d0], -R7 ;  /* 0x0000b40091037a23 */ /* 0x002fe20000010807 */
[----:B--2---:R-:W-:-:S05]  /*5d30*/  F2FP.BF16.PACK_AB R11, R189, R191 ;  /* 0x000000bfbd0b723e */ /* 0x004fca00000010ff */
[----:B------:R1:W-:Y:S02]  /*5d40*/  MUFU.EX2 R190, R3 ;  /* 0x0000000300be7308 */ /* 0x0003e40000000800 */
[C---:B------:R-:W-:Y:S07]  /*5d50*/  HMMA.16816.F32.BF16 R20, R8.reuse, R12, R52 ;  /* 0x0000000c0814723c */ /* 0x040fee0000041834 */
[----:B------:R-:W-:Y:S01]  /*5d60*/  MOV R52, R118 ;  /* 0x0000007600347202 */ /* 0x000fe20000000f00 */
[----:B------:R-:W-:Y:S01]  /*5d70*/  IMAD.MOV.U32 R55, RZ, RZ, R117 ;  /* 0x000000ffff377224 */ /* 0x000fe200078e0075 */
[----:B------:R-:W-:Y:S01]  /*5d80*/  HMMA.16816.F32.BF16 R36, R8, R14, R36 ;  /* 0x0000000e0824723c */ /* 0x000fe20000041824 */
[----:B------:R-:W2:Y:S01]  /*5d90*/  LDSM.16.MT88.4 R12, [R227+0x1900] ;  /* 0x00190000e30c783b */ /* 0x000ea20000004200 */
[----:B------:R-:W-:-:S02]  /*5da0*/  IMAD.MOV.U32 R54, RZ, RZ, R112 ;  /* 0x000000ffff367224 */ /* 0x000fc400078e0070 */
[----:B-1----:R-:W-:-:S04]  /*5db0*/  FFMA.FTZ R3, R146, c[0x0][0x2d0], -R7 ;  /* 0x0000b40092037a23 */ /* 0x002fc80000010807 */
[----:B------:R1:W-:Y:S01]  /*5dc0*/  MUFU.EX2 R188, R3 ;  /* 0x0000000300bc7308 */ /* 0x0003e20000000800 */
[C---:B------:R-:W-:Y:S08]  /*5dd0*/  HMMA.16816.F32.BF16 R44, R8.reuse, R18, R40 ;  /* 0x00000012082c723c */ /* 0x040ff00000041828 */
[----:B------:R-:W-:Y:S01]  /*5de0*/  HMMA.16816.F32.BF16 R40, R8, R24, R84 ;  /* 0x000000180828723c */ /* 0x000fe20000041854 */
[----:B-1----:R-:W-:-:S07]  /*5df0*/  FFMA.FTZ R3, R147, c[0x0][0x2d0], -R6 ;  /* 0x0000b40093037a23 */ /* 0x002fce0000010806 */
[----:B------:R-:W-:Y:S01]  /*5e00*/  HMMA.16816.F32.BF16 R48, R8, R16, R48 ;  /* 0x000000100830723c */ /* 0x000fe20000041830 */
[----:B------:R-:W-:Y:S01]  /*5e10*/  IMAD.MOV.U32 R85, RZ, RZ, R116 ;  /* 0x000000ffff557224 */ /* 0x000fe200078e0074 */
[----:B------:R-:W1:Y:S01]  /*5e20*/  LDSM.16.MT88.4 R16, [R224+0x1900] ;  /* 0x00190000e010783b */ /* 0x000e620000004200 */
[----:B------:R3:W-:Y:S01]  /*5e30*/  MUFU.EX2 R187, R3 ;  /* 0x0000000300bb7308 */ /* 0x0007e20000000800 */
[----:B------:R-:W-:-:S04]  /*5e40*/  IMAD.MOV.U32 R86, RZ, RZ, R128 ;  /* 0x000000ffff567224 */ /* 0x000fc800078e0080 */
[C---:B------:R-:W-:Y:S01]  /*5e50*/  HMMA.16816.F32.BF16 R56, R8.reuse, R26, R56 ;  /* 0x0000001a0838723c */ /* 0x040fe20000041838 */
[----:B------:R-:W-:Y:S07]  /*5e60*/  LDSM.16.MT88.4 R24, [R225+0x1900] ;  /* 0x00190000e118783b */ /* 0x000fee0000004200 */
[----:B------:R-:W-:Y:S01]  /*5e70*/  HMMA.16816.F32.BF16 R92, R8, R28, R92 ;  /* 0x0000001c085c723c */ /* 0x000fe2000004185c */
[----:B---3--:R-:W-:Y:S02]  /*5e80*/  FFMA.FTZ R3, R148, c[0x0][0x2d0], -R6 ;  /* 0x0000b40094037a23 */ /* 0x008fe40000010806 */
[----:B------:R-:W-:-:S02]  /*5e90*/  IMAD.MOV.U32 R148, RZ, RZ, R186 ;  /* 0x000000ffff947224 */ /* 0x000fc400078e00ba */
[----:B------:R3:W4:Y:S03]  /*5ea0*/  MUFU.EX2 R186, R3 ;  /* 0x0000000300ba7308 */ /* 0x0007260000000800 */
[----:B------:R-:W-:Y:S01]  /*5eb0*/  HMMA.16816.F32.BF16 R88, R8, R30, R88 ;  /* 0x0000001e0858723c */ /* 0x000fe20000041858 */
[----:B------:R-:W-:Y:S01]  /*5ec0*/  LDSM.16.MT88.4 R28, [R226+0x2100] ;  /* 0x00210000e21c783b */ /* 0x000fe20000004200 */
[----:B---3--:R-:W-:-:S05]  /*5ed0*/  FFMA.FTZ R3, R149, c[0x0][0x2d0], -R6 ;  /* 0x0000b40095037a23 */ /* 0x008fca0000010806 */
[----:B----4-:R-:W-:Y:S01]  /*5ee0*/  F2FP.BF16.PACK_AB R8, R186, R187 ;  /* 0x000000bbba08723e */ /* 0x010fe200000010ff */
[----:B------:R-:W-:Y:S02]  /*5ef0*/  IMAD.MOV.U32 R149, RZ, RZ, R136 ;  /* 0x000000ffff957224 */ /* 0x000fe400078e0088 */
[----:B------:R-:W-:Y:S02]  /*5f00*/  IMAD.MOV.U32 R136, RZ, RZ, R114 ;  /* 0x000000ffff887224 */ /* 0x000fe400078e0072 */
[----:B------:R-:W-:Y:S02]  /*5f10*/  IMAD.MOV.U32 R114, RZ, RZ, R33 ;  /* 0x000000ffff727224 */ /* 0x000fe400078e0021 */
[----:B------:R-:W-:Y:S02]  /*5f20*/  IMAD.MOV.U32 R33, RZ, RZ, R131 ;  /* 0x000000ffff217224 */ /* 0x000fe400078e0083 */
[----:B------:R-:W-:Y:S02]  /*5f30*/  IMAD.MOV.U32 R131, RZ, RZ, R130 ;  /* 0x000000ffff837224 */ /* 0x000fe400078e0082 */
[----:B------:R-:W-:Y:S01]  /*5f40*/  IMAD.MOV.U32 R130, RZ, RZ, R129 ;  /* 0x000000ffff827224 */ /* 0x000fe200078e0081 */
[----:B------:R-:W-:Y:S01]  /*5f50*/  MOV R129, R185 ;  /* 0x000000b900817202 */ /* 0x000fe20000000f00 */
[----:B------:R-:W-:Y:S01]  /*5f60*/  IMAD.MOV.U32 R110, RZ, RZ, R136 ;  /* 0x000000ffff6e7224 */ /* 0x000fe200078e0088 */
[----:B------:R3:W-:Y:S01]  /*5f70*/  MUFU.EX2 R185, R3 ;  /* 0x0000000300b97308 */ /* 0x0007e20000000800 */
[----:B------:R-:W-:-:S02]  /*5f80*/  IMAD.MOV.U32 R136, RZ, RZ, R114 ;  /* 0x000000ffff887224 */ /* 0x000fc400078e0072 */
[----:B------:R-:W-:Y:S02]  /*5f90*/  IMAD.MOV.U32 R139, RZ, RZ, R33 ;  /* 0x000000ffff8b7224 */ /* 0x000fe400078e0021 */
[----:B------:R-:W4:Y:S01]  /*5fa0*/  LDSM.16.MT88.4 R32, [R226+0x1900] ;  /* 0x00190000e220783b */ /* 0x000f220000004200 */
[----:B------:R-:W-:Y:S02]  /*5fb0*/  IMAD.MOV.U32 R53, RZ, RZ, R131 ;  /* 0x000000ffff357224 */ /* 0x000fe400078e0083 */
[----:B------:R-:W-:Y:S02]  /*5fc0*/  IMAD.MOV.U32 R87, RZ, RZ, R130 ;  /* 0x000000ffff577224 */ /* 0x000fe400078e0082 */
[----:B------:R-:W-:Y:S02]  /*5fd0*/  IMAD.MOV.U32 R137, RZ, RZ, R129 ;  /* 0x000000ffff897224 */ /* 0x000fe400078e0081 */
[----:B---3--:R-:W-:Y:S02]  /*5fe0*/  FFMA.FTZ R3, R150, c[0x0][0x2d0], -R6 ;  /* 0x0000b40096037a23 */ /* 0x008fe40000010806 */
[----:B------:R-:W-:-:S02]  /*5ff0*/  IMAD.MOV.U32 R150, RZ, RZ, R184 ;  /* 0x000000ffff967224 */ /* 0x000fc400078e00b8 */
[----:B------:R3:W5:Y:S02]  /*6000*/  MUFU.EX2 R184, R3 ;  /* 0x0000000300b87308 */ /* 0x0007640000000800 */
[----:B---3--:R-:W-:Y:S01]  /*6010*/  FFMA.FTZ R3, R151, c[0x0][0x2d0], -R5 ;  /* 0x0000b40097037a23 */ /* 0x008fe20000010805 */
[----:B-----5:R-:W-:Y:S01]  /*6020*/  F2FP.BF16.PACK_AB R10, R184, R185 ;  /* 0x000000b9b80a723e */ /* 0x020fe200000010ff */
[----:B------:R-:W-:-:S04]  /*6030*/  IMAD.MOV.U32 R151, RZ, RZ, R127 ;  /* 0x000000ffff977224 */ /* 0x000fc800078e007f */
[----:B------:R3:W-:Y:S01]  /*6040*/  MUFU.EX2 R118, R3 ;  /* 0x0000000300767308 */ /* 0x0007e20000000800 */
[----:B------:R-:W-:Y:S02]  /*6050*/  IMAD.MOV.U32 R127, RZ, RZ, R113 ;  /* 0x000000ffff7f7224 */ /* 0x000fe400078e0071 */
[----:B---3--:R-:W-:Y:S02]  /*6060*/  FFMA.FTZ R3, R152, c[0x0][0x2d0], -R5 ;  /* 0x0000b40098037a23 */ /* 0x008fe40000010805 */
[----:B------:R-:W-:-:S03]  /*6070*/  IMAD.MOV.U32 R152, RZ, RZ, R53 ;  /* 0x000000ffff987224 */ /* 0x000fc600078e0035 */
[----:B------:R3:W5:Y:S02]  /*6080*/  MUFU.EX2 R117, R3 ;  /* 0x0000000300757308 */ /* 0x0007640000000800 */
[----:B---3--:R-:W-:Y:S01]  /*6090*/  FFMA.FTZ R3, R153, c[0x0][0x2d0], -R5 ;  /* 0x0000b40099037a23 */ /* 0x008fe20000010805 */
[----:B-----5:R-:W-:Y:S01]  /*60a0*/  F2FP.BF16.PACK_AB R9, R117, R118 ;  /* 0x000000767509723e */ /* 0x020fe200000010ff */
[----:B------:R-:W-:-:S04]  /*60b0*/  IMAD.MOV.U32 R153, RZ, RZ, R87 ;  /* 0x000000ffff997224 */ /* 0x000fc800078e0057 */
[----:B------:R3:W-:Y:S02]  /*60c0*/  MUFU.EX2 R115, R3 ;  /* 0x0000000300737308 */ /* 0x0007e40000000800 */
[----:B---3--:R-:W-:Y:S02]  /*60d0*/  FFMA.FTZ R3, R154, c[0x0][0x2d0], -R5 ;  /* 0x0000b4009a037a23 */ /* 0x008fe40000010805 */
[----:B------:R-:W-:-:S04]  /*60e0*/  IMAD.MOV.U32 R154, RZ, RZ, R52 ;  /* 0x000000ffff9a7224 */ /* 0x000fc800078e0034 */
[----:B------:R3:W5:Y:S02]  /*60f0*/  MUFU.EX2 R116, R3 ;  /* 0x0000000300747308 */ /* 0x0007640000000800 */
[----:B---3--:R-:W-:Y:S01]  /*6100*/  FFMA.FTZ R3, R155, c[0x0][0x2d0], -R7 ;  /* 0x0000b4009b037a23 */ /* 0x008fe20000010807 */
[----:B-----5:R-:W-:Y:S01]  /*6110*/  F2FP.BF16.PACK_AB R11, R116, R115 ;  /* 0x00000073740b723e */ /* 0x020fe200000010ff */
[----:B------:R-:W-:-:S04]  /*6120*/  IMAD.MOV.U32 R155, RZ, RZ, R86 ;  /* 0x000000ffff9b7224 */ /* 0x000fc800078e0056 */
[----:B------:R3:W-:Y:S02]  /*6130*/  MUFU.EX2 R114, R3 ;  /* 0x0000000300727308 */ /* 0x0007e40000000800 */
[C---:B--2---:R-:W-:Y:S08]  /*6140*/  HMMA.16816.F32.BF16 R140, R8.reuse, R12, R104 ;  /* 0x0000000c088c723c */ /* 0x044ff00000041868 */
[----:B-1----:R-:W-:Y:S01]  /*6150*/  HMMA.16816.F32.BF16 R128, R8, R18, R80 ;  /* 0x000000120880723c */ /* 0x002fe20000041850 */
[----:B---3--:R-:W-:-:S04]  /*6160*/  FFMA.FTZ R3, R156, c[0x0][0x2d0], -R7 ;  /* 0x0000b4009c037a23 */ /* 0x008fc80000010807 */
[----:B------:R1:W-:Y:S03]  /*6170*/  MUFU.EX2 R113, R3 ;  /* 0x0000000300717308 */ /* 0x0003e60000000800 */
[C---:B----4-:R-:W-:Y:S08]  /*6180*/  HMMA.16816.F32.BF16 R80, R8.reuse, R32, R100 ;  /* 0x000000200850723c */ /* 0x050ff00000041864 */
[----:B------:R-:W-:Y:S01]  /*6190*/  HMMA.16816.F32.BF16 R144, R8, R14, R76 ;  /* 0x0000000e0890723c */ /* 0x000fe2000004184c */
[----:B-1----:R-:W-:-:S07]  /*61a0*/  FFMA.FTZ R3, R157, c[0x0][0x2d0], -R7 ;  /* 0x0000b4009d037a23 */ /* 0x002fce0000010807 */
[C---:B------:R-:W-:Y:S01]  /*61b0*/  HMMA.16816.F32.BF16 R120, R8.reuse, R16, R120 ;  /* 0x000000100878723c */ /* 0x040fe20000041878 */
[----:B------:R1:W-:Y:S07]  /*61c0*/  MUFU.EX2 R112, R3 ;  /* 0x0000000300707308 */ /* 0x0003ee0000000800 */
[----:B------:R-:W-:Y:S01]  /*61d0*/  HMMA.16816.F32.BF16 R76, R8, R34, R60 ;  /* 0x00000022084c723c */ /* 0x000fe2000004183c */
[----:B-1----:R-:W-:-:S04]  /*61e0*/  FFMA.FTZ R3, R158, c[0x0][0x2d0], -R7 ;  /* 0x0000b4009e037a23 */ /* 0x002fc80000010807 */
[----:B------:R1:W-:Y:S02]  /*61f0*/  MUFU.EX2 R111, R3 ;  /* 0x00000003006f7308 */ /* 0x0003e40000000800 */
[--C-:B-1----:R-:W-:Y:S02]  /*6200*/  FFMA.FTZ R3, R159, c[0x0][0x2d0], -R0.reuse ;  /* 0x0000b4009f037a23 */ /* 0x102fe40000010800 */
[----:B------:R-:W-:Y:S04]  /*6210*/  HMMA.16816.F32.BF16 R156, R8, R24, R96 ;  /* 0x00000018089c723c */ /* 0x000fe80000041860 */
[----:B------:R1:W-:Y:S02]  /*6220*/  MUFU.EX2 R109, R3 ;  /* 0x00000003006d7308 */ /* 0x0003e40000000800 */
[----:B-1----:R-:W-:-:S02]  /*6230*/  FFMA.FTZ R3, R160, c[0x0][0x2d0], -R0 ;  /* 0x0000b400a0037a23 */ /* 0x002fc40000010800 */
[----:B------:R-:W-:-:S04]  /*6240*/  IMAD.MOV.U32 R160, RZ, RZ, R70 ;  /* 0x000000ffffa07224 */ /* 0x000fc800078e0046 */
[----:B------:R1:W2:Y:S02]  /*6250*/  MUFU.EX2 R108, R3 ;  /* 0x00000003006c7308 */ /* 0x0002a40000000800 */
[----:B-1----:R-:W-:Y:S02]  /*6260*/  FFMA.FTZ R3, R162, c[0x0][0x2d0], -R0 ;  /* 0x0000b400a2037a23 */ /* 0x002fe40000010800 */
[----:B------:R-:W-:-:S04]  /*6270*/  IMAD.MOV.U32 R162, RZ, RZ, R85 ;  /* 0x000000ffffa27224 */ /* 0x000fc800078e0055 */
[----:B------:R1:W-:Y:S01]  /*6280*/  MUFU.EX2 R107, R3 ;  /* 0x00000003006b7308 */ /* 0x0003e20000000800 */
[----:B------:R-:W-:Y:S07]  /*6290*/  HMMA.16816.F32.BF16 R84, R8, R26, R64 ;  /* 0x0000001a0854723c */ /* 0x000fee0000041840 */
[----:B------:R-:W-:Y:S02]  /*62a0*/  F2FP.BF16.PACK_AB R8, R190, R194 ;  /* 0x000000c2be08723e */ /* 0x000fe400000010ff */
[----:B--2---:R-:W-:-:S02]  /*62b0*/  F2FP.BF16.PACK_AB R9, R108, R109 ;  /* 0x0000006d6c09723e */ /* 0x004fc400000010ff */
[----:B------:R-:W-:Y:S01]  /*62c0*/  F2FP.BF16.PACK_AB R10, R114, R188 ;  /* 0x000000bc720a723e */ /* 0x000fe200000010ff */
[----:B-1----:R-:W-:Y:S01]  /*62d0*/  FFMA.FTZ R3, R163, c[0x0][0x2d0], -R0 ;  /* 0x0000b400a3037a23 */ /* 0x002fe20000010800 */
[----:B------:R-:W-:-:S03]  /*62e0*/  MOV R163, R54 ;  /* 0x0000003600a37202 */ /* 0x000fc60000000f00 */
[----:B------:R1:W2:Y:S02]  /*62f0*/  MUFU.EX2 R106, R3 ;  /* 0x00000003006a7308 */ /* 0x0002a40000000800 */
[----:B-1----:R-:W-:Y:S01]  /*6300*/  FFMA.FTZ R3, R161, c[0x0][0x2d0], -R7 ;  /* 0x0000b400a1037a23 */ /* 0x002fe20000010807 */
[----:B--2---:R-:W-:Y:S01]  /*6310*/  F2FP.BF16.PACK_AB R11, R106, R107 ;  /* 0x0000006b6a0b723e */ /* 0x004fe200000010ff */
[----:B------:R-:W-:-:S04]  /*6320*/  IMAD.MOV.U32 R161, RZ, RZ, R110 ;  /* 0x000000ffffa17224 */ /* 0x000fc800078e006e */
[----:B------:R1:W-:Y:S02]  /*6330*/  MUFU.EX2 R110, R3 ;  /* 0x00000003006e7308 */ /* 0x0003e40000000800 */
[C---:B------:R-:W-:Y:S08]  /*6340*/  HMMA.16816.F32.BF16 R60, R8.reuse, R18, R44 ;  /* 0x00000012083c723c */ /* 0x040ff0000004182c */
[----:B------:R-:W-:Y:S01]  /*6350*/  HMMA.16816.F32.BF16 R44, R8, R32, R92 ;  /* 0x00000020082c723c */ /* 0x000fe2000004185c */
[----:B-1----:R-:W-:-:S02]  /*6360*/  FFMA.FTZ R3, R164, c[0x0][0x2d0], -R6 ;  /* 0x0000b400a4037a23 */ /* 0x002fc40000010806 */
[----:B------:R-:W-:Y:S02]  /*6370*/  IMAD.MOV.U32 R164, RZ, RZ, R55 ;  /* 0x000000ffffa47224 */ /* 0x000fe400078e0037 */
[----:B------:R1:W-:Y:S03]  /*6380*/  MUFU.EX2 R104, R3 ;  /* 0x0000000300687308 */ /* 0x0003e60000000800 */
[C---:B------:R-:W-:Y:S01]  /*6390*/  HMMA.16816.F32.BF16 R64, R8.reuse, R16, R48 ;  /* 0x000000100840723c */ /* 0x040fe20000041830 */
[----:B------:R-:W-:Y:S07]  /*63a0*/  LDSM.16.MT88.4 R16, [R227+0x2100] ;  /* 0x00210000e310783b */ /* 0x000fee0000004200 */
[----:B------:R-:W-:Y:S01]  /*63b0*/  HMMA.16816.F32.BF16 R52, R8, R12, R20 ;  /* 0x0000000c0834723c */ /* 0x000fe20000041814 */
[----:B------:R-:W2:Y:S01]  /*63c0*/  LDSM.16.MT88.4 R20, [R224+0x2100] ;  /* 0x00210000e014783b */ /* 0x000ea20000004200 */
[----:B-1----:R-:W-:-:S06]  /*63d0*/  FFMA.FTZ R3, R165, c[0x0][0x2d0], -R6 ;  /* 0x0000b400a5037a23 */ /* 0x002fcc0000010806 */
[----:B------:R-:W-:Y:S01]  /*63e0*/  HMMA.16816.F32.BF16 R48, R8, R14, R36 ;  /* 0x0000000e0830723c */ /* 0x000fe20000041824 */
[----:B------:R-:W1:Y:S01]  /*63f0*/  LDSM.16.MT88.4 R12, [R225+0x2100] ;  /* 0x00210000e10c783b */ /* 0x000e620000004200 */
[----:B------:R-:W-:Y:S01]  /*6400*/  IMAD.MOV.U32 R165, RZ, RZ, R126 ;  /* 0x000000ffffa57224 */ /* 0x000fe200078e007e */
[----:B------:R3:W4:Y:S01]  /*6410*/  MUFU.EX2 R105, R3 ;  /* 0x0000000300697308 */ /* 0x0007220000000800 */
[----:B------:R-:W-:-:S04]  /*6420*/  IMAD.MOV.U32 R126, RZ, RZ, R75 ;  /* 0x000000ffff7e7224 */ /* 0x000fc800078e004b */
[C---:B------:R-:W-:Y:S08]  /*6430*/  HMMA.16816.F32.BF16 R32, R8.reuse, R34, R88 ;  /* 0x000000220820723c */ /* 0x040ff00000041858 */
[----:B------:R-:W-:Y:S01]  /*6440*/  HMMA.16816.F32.BF16 R36, R8, R24, R40 ;  /* 0x000000180824723c */ /* 0x000fe20000041828 */
[----:B---3--:R-:W-:Y:S02]  /*6450*/  FFMA.FTZ R3, R166, c[0x0][0x2d0], -R6 ;  /* 0x0000b400a6037a23 */ /* 0x008fe40000010806 */
[----:B------:R-:W-:-:S02]  /*6460*/  IMAD.MOV.U32 R166, RZ, RZ, R127 ;  /* 0x000000ffffa67224 */ /* 0x000fc400078e007f */
[----:B------:R3:W-:Y:S03]  /*6470*/  MUFU.EX2 R103, R3 ;  /* 0x0000000300677308 */ /* 0x0007e60000000800 */
[----:B------:R-:W-:Y:S01]  /*6480*/  HMMA.16816.F32.BF16 R40, R8, R26, R56 ;  /* 0x0000001a0828723c */ /* 0x000fe20000041838 */
[----:B------:R-:W-:Y:S01]  /*6490*/  IMAD.MOV.U32 R127, RZ, RZ, R74 ;  /* 0x000000ffff7f7224 */ /* 0x000fe200078e004a */
[----:B------:R-:W5:Y:S05]  /*64a0*/  LDSM.16.MT88.4 R24, [R224+0x2900] ;  /* 0x00290000e018783b */ /* 0x000f6a0000004200 */
[----:B----4-:R-:W-:Y:S01]  /*64b0*/  F2FP.BF16.PACK_AB R8, R105, R104 ;  /* 0x000000686908723e */ /* 0x010fe200000010ff */
[----:B---3--:R-:W-:-:S02]  /*64c0*/  FFMA.FTZ R3, R167, c[0x0][0x2d0], -R6 ;  /* 0x0000b400a7037a23 */ /* 0x008fc40000010806 */
[----:B------:R-:W-:Y:S02]  /*64d0*/  IMAD.MOV.U32 R167, RZ, RZ, R69 ;  /* 0x000000ffffa77224 */ /* 0x000fe400078e0045 */
[----:B------:R3:W4:Y:S02]  /*64e0*/  MUFU.EX2 R102, R3 ;  /* 0x0000000300667308 */ /* 0x0007240000000800 */
[----:B---3--:R-:W-:Y:S01]  /*64f0*/  FFMA.FTZ R3, R168, c[0x0][0x2d0], -R5 ;  /* 0x0000b400a8037a23 */ /* 0x008fe20000010805 */
[----:B----4-:R-:W-:Y:S01]  /*6500*/  F2FP.BF16.PACK_AB R10, R102, R103 ;  /* 0x00000067660a723e */ /* 0x010fe200000010ff */
[----:B------:R-:W-:-:S04]  /*6510*/  IMAD.MOV.U32 R168, RZ, RZ, R68 ;  /* 0x000000ffffa87224 */ /* 0x000fc800078e0044 */
[----:B------:R3:W-:Y:S02]  /*6520*/  MUFU.EX2 R101, R3 ;  /* 0x0000000300657308 */ /* 0x0007e40000000800 */
[----:B---3--:R-:W-:Y:S02]  /*6530*/  FFMA.FTZ R3, R169, c[0x0][0x2d0], -R5 ;  /* 0x0000b400a9037a23 */ /* 0x008fe40000010805 */
[----:B------:R-:W-:-:S04]  /*6540*/  IMAD.MOV.U32 R169, RZ, RZ, R151 ;  /* 0x000000ffffa97224 */ /* 0x000fc800078e0097 */
[----:B------:R3:W4:Y:S02]  /*6550*/  MUFU.EX2 R100, R3 ;  /* 0x0000000300647308 */ /* 0x0007240000000800 */
[----:B---3--:R-:W-:Y:S01]  /*6560*/  FFMA.FTZ R3, R170, c[0x0][0x2d0], -R5 ;  /* 0x0000b400aa037a23 */ /* 0x008fe20000010805 */
[----:B----4-:R-:W-:Y:S01]  /*6570*/  F2FP.BF16.PACK_AB R9, R100, R101 ;  /* 0x000000656409723e */ /* 0x010fe200000010ff */
[----:B------:R-:W-:-:S04]  /*6580*/  IMAD.MOV.U32 R170, RZ, RZ, R136 ;  /* 0x000000ffffaa7224 */ /* 0x000fc800078e0088 */
[----:B------:R3:W-:Y:S01]  /*6590*/  MUFU.EX2 R99, R3 ;  /* 0x0000000300637308 */ /* 0x0007e20000000800 */
[----:B------:R-:W-:Y:S02]  /*65a0*/  IMAD.MOV.U32 R136, RZ, RZ, R135 ;  /* 0x000000ffff887224 */ /* 0x000fe400078e0087 */
[----:B---3--:R-:W-:Y:S02]  /*65b0*/  FFMA.FTZ R3, R171, c[0x0][0x2d0], -R5 ;  /* 0x0000b400ab037a23 */ /* 0x008fe40000010805 */
[----:B------:R-:W-:-:S03]  /*65c0*/  IMAD.MOV.U32 R171, RZ, RZ, R127 ;  /* 0x000000ffffab7224 */ /* 0x000fc600078e007f */
[----:B------:R3:W4:Y:S01]  /*65d0*/  MUFU.EX2 R98, R3 ;  /* 0x0000000300627308 */ /* 0x0007220000000800 */
[----:B------:R-:W-:Y:S02]  /*65e0*/  IMAD.MOV.U32 R127, RZ, RZ, R134 ;  /* 0x000000ffff7f7224 */ /* 0x000fe400078e0086 */
[--C-:B---3--:R-:W-:Y:S01]  /*65f0*/  FFMA.FTZ R3, R173, c[0x0][0x2d0], -R0.reuse ;  /* 0x0000b400ad037a23 */ /* 0x108fe20000010800 */
[----:B----4-:R-:W-:Y:S02]  /*6600*/  F2FP.BF16.PACK_AB R11, R98, R99 ;  /* 0x00000063620b723e */ /* 0x010fe400000010ff */
[----:B------:R-:W-:Y:S02]  /*6610*/  MOV R173, R126 ;  /* 0x0000007e00ad7202 */ /* 0x000fe40000000f00 */
[----:B------:R3:W-:Y:S01]  /*6620*/  MUFU.EX2 R97, R3 ;  /* 0x0000000300617308 */ /* 0x0007e20000000800 */
[----:B------:R-:W-:Y:S02]  /*6630*/  IMAD.MOV.U32 R126, RZ, RZ, R133 ;  /* 0x000000ffff7e7224 */ /* 0x000fe400078e0085 */
[C---:B--2---:R-:W-:Y:S08]  /*6640*/  HMMA.16816.F32.BF16 R120, R8.reuse, R20, R120 ;  /* 0x000000140878723c */ /* 0x044ff00000041878 */
[----:B------:R-:W-:Y:S01]  /*6650*/  HMMA.16816.F32.BF16 R128, R8, R22, R128 ;  /* 0x000000160880723c */ /* 0x000fe20000041880 */
[----:B---3--:R-:W-:-:S02]  /*6660*/  FFMA.FTZ R3, R172, c[0x0][0x2d0], -R0 ;  /* 0x0000b400ac037a23 */ /* 0x008fc40000010800 */
[----:B------:R-:W-:Y:S02]  /*6670*/  IMAD.MOV.U32 R172, RZ, RZ, R125 ;  /* 0x000000ffffac7224 */ /* 0x000fe400078e007d */
[----:B------:R2:W3:Y:S03]  /*6680*/  MUFU.EX2 R96, R3 ;  /* 0x0000000300607308 */ /* 0x0004e60000000800 */
[C---:B------:R-:W-:Y:S01]  /*6690*/  HMMA.16816.F32.BF16 R140, R8.reuse, R16, R140 ;  /* 0x00000010088c723c */ /* 0x040fe2000004188c */
[----:B------:R-:W-:Y:S02]  /*66a0*/  IMAD.MOV.U32 R125, RZ, RZ, R132 ;  /* 0x000000ffff7d7224 */ /* 0x000fe400078e0084 */
[----:B------:R-:W-:Y:S05]  /*66b0*/  LDSM.16.MT88.4 R132, [R224+0x3100] ;  /* 0x00310000e084783b */ /* 0x000fea0000004200 */
[----:B------:R-:W-:Y:S01]  /*66c0*/  HMMA.16816.F32.BF16 R144, R8, R18, R144 ;  /* 0x000000120890723c */ /* 0x000fe20000041890 */
[----:B--2---:R-:W-:-:S07]  /*66d0*/  FFMA.FTZ R3, R174, c[0x0][0x2d0], -R0 ;  /* 0x0000b400ae037a23 */ /* 0x004fce0000010800 */
[C---:B-1----:R-:W-:Y:S01]  /*66e0*/  HMMA.16816.F32.BF16 R156, R8.reuse, R12, R156 ;  /* 0x0000000c089c723c */ /* 0x042fe2000004189c */
[----:B------:R-:W-:Y:S01]  /*66f0*/  IMAD.MOV.U32 R174, RZ, RZ, R148 ;  /* 0x000000ffffae7224 */ /* 0x000fe200078e0094 */
[----:B------:R1:W-:Y:S06]  /*6700*/  MUFU.EX2 R95, R3 ;  /* 0x00000003005f7308 */ /* 0x0003ec0000000800 */
[C---:B------:R-:W-:Y:S08]  /*6710*/  HMMA.16816.F32.BF16 R84, R8.reuse, R14, R84 ;  /* 0x0000000e0854723c */ /* 0x040ff00000041854 */
[----:B------:R-:W-:Y:S01]  /*6720*/  HMMA.16816.F32.BF16 R80, R8, R28, R80 ;  /* 0x0000001c0850723c */ /* 0x000fe20000041850 */
[----:B-1----:R-:W-:-:S02]  /*6730*/  FFMA.FTZ R3, R175, c[0x0][0x2d0], -R0 ;  /* 0x0000b400af037a23 */ /* 0x002fc40000010800 */
[----:B------:R-:W-:Y:S02]  /*6740*/  IMAD.MOV.U32 R175, RZ, RZ, R149 ;  /* 0x000000ffffaf7224 */ /* 0x000fe400078e0095 */
[----:B------:R1:W2:Y:S03]  /*6750*/  MUFU.EX2 R94, R3 ;  /* 0x00000003005e7308 */ /* 0x0002a60000000800 */
[----:B------:R-:W-:Y:S07]  /*6760*/  HMMA.16816.F32.BF16 R76, R8, R30, R76 ;  /* 0x0000001e084c723c */ /* 0x000fee000004184c */
[----:B------:R-:W-:-:S02]  /*6770*/  F2FP.BF16.PACK_AB R8, R112, R113 ;  /* 0x000000717008723e */ /* 0x000fc400000010ff */
[----:B---3--:R-:W-:Y:S02]  /*6780*/  F2FP.BF16.PACK_AB R9, R96, R97 ;  /* 0x000000616009723e */ /* 0x008fe400000010ff */
[----:B------:R-:W-:Y:S01]  /*6790*/  F2FP.BF16.PACK_AB R10, R110, R111 ;  /* 0x0000006f6e0a723e */ /* 0x000fe200000010ff */
[----:B-1----:R-:W-:Y:S01]  /*67a0*/  FFMA.FTZ R3, R178, c[0x0][0x2d0], -R6 ;  /* 0x0000b400b2037a23 */ /* 0x002fe20000010806 */
[----:B--2---:R-:W-:Y:S01]  /*67b0*/  F2FP.BF16.PACK_AB R11, R94, R95 ;  /* 0x0000005f5e0b723e */ /* 0x004fe200000010ff */
[----:B------:R-:W-:Y:S02]  /*67c0*/  IMAD.MOV.U32 R178, RZ, RZ, R150 ;  /* 0x000000ffffb27224 */ /* 0x000fe400078e0096 */
[----:B------:R1:W-:Y:S01]  /*67d0*/  MUFU.EX2 R93, R3 ;  /* 0x00000003005d7308 */ /* 0x0003e20000000800 */
[----:B------:R-:W-:Y:S03]  /*67e0*/  LDSM.16.MT88.4 R148, [R227+0x3100] ;  /* 0x00310000e394783b */ /* 0x000fe60000004200 */
[C---:B------:R-:W-:Y:S08]  /*67f0*/  HMMA.16816.F32.BF16 R64, R8.reuse, R20, R64 ;  /* 0x000000140840723c */ /* 0x040ff00000041840 */
[----:B------:R-:W-:Y:S01]  /*6800*/  HMMA.16816.F32.BF16 R60, R8, R22, R60 ;  /* 0x00000016083c723c */ /* 0x000fe2000004183c */
[----:B------:R-:W2:Y:S01]  /*6810*/  LDSM.16.MT88.4 R20, [R227+0x2900] ;  /* 0x00290000e314783b */ /* 0x000ea20000004200 */
[----:B-1----:R-:W-:-:S04]  /*6820*/  FFMA.FTZ R3, R179, c[0x0][0x2d0], -R6 ;  /* 0x0000b400b3037a23 */ /* 0x002fc80000010806 */
[----:B------:R1:W3:Y:S02]  /*6830*/  MUFU.EX2 R92, R3 ;  /* 0x00000003005c7308 */ /* 0x0002e40000000800 */
[C---:B------:R-:W-:Y:S08]  /*6840*/  HMMA.16816.F32.BF16 R52, R8.reuse, R16, R52 ;  /* 0x000000100834723c */ /* 0x040ff00000041834 */
[----:B------:R-:W-:Y:S01]  /*6850*/  HMMA.16816.F32.BF16 R48, R8, R18, R48 ;  /* 0x000000120830723c */ /* 0x000fe20000041830 */
[----:B------:R-:W4:Y:S01]  /*6860*/  LDSM.16.MT88.4 R16, [R225+0x2900] ;  /* 0x00290000e110783b */ /* 0x000f220000004200 */
[----:B-1----:R-:W-:-:S06]  /*6870*/  FFMA.FTZ R3, R177, c[0x0][0x2d0], -R6 ;  /* 0x0000b400b1037a23 */ /* 0x002fcc0000010806 */
[C---:B------:R-:W-:Y:S01]  /*6880*/  HMMA.16816.F32.BF16 R36, R8.reuse, R12, R36 ;  /* 0x0000000c0824723c */ /* 0x040fe20000041824 */
[----:B------:R1:W-:Y:S07]  /*6890*/  MUFU.EX2 R91, R3 ;  /* 0x00000003005b7308 */ /* 0x0003ee0000000800 */
[C---:B------:R-:W-:Y:S01]  /*68a0*/  HMMA.16816.F32.BF16 R40, R8.reuse, R14, R40 ;  /* 0x0000000e0828723c */ /* 0x040fe20000041828 */
[----:B------:R-:W2:Y:S07]  /*68b0*/  LDSM.16.MT88.4 R12, [R226+0x2900] ;  /* 0x00290000e20c783b */ /* 0x000eae0000004200 */
[----:B------:R-:W-:Y:S01]  /*68c0*/  HMMA.16816.F32.BF16 R32, R8, R30, R32 ;  /* 0x0000001e0820723c */ /* 0x000fe20000041820 */
[----:B-1----:R-:W-:-:S04]  /*68d0*/  FFMA.FTZ R3, R176, c[0x0][0x2d0], -R6 ;  /* 0x0000b400b0037a23 */ /* 0x002fc80000010806 */
[----:B------:R1:W1:Y:S03]  /*68e0*/  MUFU.EX2 R90, R3 ;  /* 0x00000003005a7308 */ /* 0x0002660000000800 */
[----:B------:R-:W-:Y:S07]  /*68f0*/  HMMA.16816.F32.BF16 R44, R8, R28, R44 ;  /* 0x0000001c082c723c */ /* 0x000fee000004182c */
[----:B---3--:R-:W-:Y:S01]  /*6900*/  F2FP.BF16.PACK_AB R8, R92, R93 ;  /* 0x0000005d5c08723e */ /* 0x008fe200000010ff */
[----:B-1----:R-:W-:Y:S01]  /*6910*/  FFMA.FTZ R3, R182, c[0x0][0x2d0], -R5 ;  /* 0x0000b400b6037a23 */ /* 0x002fe20000010805 */
[----:B------:R-:W-:-:S03]  /*6920*/  F2FP.BF16.PACK_AB R10, R90, R91 ;  /* 0x0000005b5a0a723e */ /* 0x000fc600000010ff */
[----:B------:R1:W-:Y:S02]  /*6930*/  MUFU.EX2 R89, R3 ;  /* 0x0000000300597308 */ /* 0x0003e40000000800 */
[----:B-1----:R-:W-:-:S06]  /*6940*/  FFMA.FTZ R3, R183, c[0x0][0x2d0], -R5 ;  /* 0x0000b400b7037a23 */ /* 0x002fcc0000010805 */
[----:B------:R1:W3:Y:S02]  /*6950*/  MUFU.EX2 R88, R3 ;  /* 0x0000000300587308 */ /* 0x0002e40000000800 */
[----:B-1----:R-:W-:Y:S01]  /*6960*/  FFMA.FTZ R3, R180, c[0x0][0x2d0], -R5 ;  /* 0x0000b400b4037a23 */ /* 0x002fe20000010805 */
[----:B---3--:R-:W-:-:S05]  /*6970*/  F2FP.BF16.PACK_AB R9, R88, R89 ;  /* 0x000000595809723e */ /* 0x008fca00000010ff */
[----:B------:R1:W-:Y:S02]  /*6980*/  MUFU.EX2 R74, R3 ;  /* 0x00000003004a7308 */ /* 0x0003e40000000800 */
[----:B-1----:R-:W-:-:S06]  /*6990*/  FFMA.FTZ R3, R181, c[0x0][0x2d0], -R5 ;  /* 0x0000b400b5037a23 */ /* 0x002fcc0000010805 */
[----:B------:R1:W3:Y:S02]  /*69a0*/  MUFU.EX2 R75, R3 ;  /* 0x00000003004b7308 */ /* 0x0002e40000000800 */
[----:B-1----:R-:W-:Y:S01]  /*69b0*/  FFMA.FTZ R3, R250, c[0x0][0x2d0], -R7 ;  /* 0x0000b400fa037a23 */ /* 0x002fe20000010807 */
[----:B---3--:R-:W-:Y:S01]  /*69c0*/  F2FP.BF16.PACK_AB R11, R75, R74 ;  /* 0x0000004a4b0b723e */ /* 0x008fe200000010ff */
[----:B------:R-:W-:-:S04]  /*69d0*/  IMAD.MOV.U32 R250, RZ, RZ, R127 ;  /* 0x000000fffffa7224 */ /* 0x000fc800078e007f */
[----:B------:R1:W-:Y:S02]  /*69e0*/  MUFU.EX2 R70, R3 ;  /* 0x0000000300467308 */ /* 0x0003e40000000800 */
[C---:B-----5:R-:W-:Y:S08]  /*69f0*/  HMMA.16816.F32.BF16 R120, R8.reuse, R24, R120 ;  /* 0x000000180878723c */ /* 0x060ff00000041878 */
[----:B------:R-:W-:Y:S01]  /*6a00*/  HMMA.16816.F32.BF16 R128, R8, R26, R128 ;  /* 0x0000001a0880723c */ /* 0x000fe20000041880 */
[----:B-1----:R-:W-:-:S02]  /*6a10*/  FFMA.FTZ R3, R223, c[0x0][0x2d0], -R7 ;  /* 0x0000b400df037a23 */ /* 0x002fc40000010807 */
[----:B------:R-:W-:Y:S02]  /*6a20*/  IMAD.MOV.U32 R223, RZ, RZ, R136 ;  /* 0x000000ffffdf7224 */ /* 0x000fe400078e0088 */
[----:B------:R1:W3:Y:S03]  /*6a30*/  MUFU.EX2 R69, R3 ;  /* 0x0000000300457308 */ /* 0x0002e60000000800 */
[C---:B--2---:R-:W-:Y:S08]  /*6a40*/  HMMA.16816.F32.BF16 R140, R8.reuse, R20, R140 ;  /* 0x00000014088c723c */ /* 0x044ff0000004188c */
[----:B------:R-:W-:Y:S01]  /*6a50*/  HMMA.16816.F32.BF16 R144, R8, R22, R144 ;  /* 0x000000160890723c */ /* 0x000fe20000041890 */
[----:B-1----:R-:W-:-:S07]  /*6a60*/  FFMA.FTZ R3, R249, c[0x0][0x2d0], -R7 ;  /* 0x0000b400f9037a23 */ /* 0x002fce0000010807 */
[C---:B----4-:R-:W-:Y:S01]  /*6a70*/  HMMA.16816.F32.BF16 R156, R8.reuse, R16, R156 ;  /* 0x00000010089c723c */ /* 0x050fe2000004189c */
[----:B------:R-:W-:Y:S01]  /*6a80*/  IMAD.MOV.U32 R249, RZ, RZ, R125 ;  /* 0x000000fffff97224 */ /* 0x000fe200078e007d */
[----:B------:R1:W-:Y:S06]  /*6a90*/  MUFU.EX2 R68, R3 ;  /* 0x0000000300447308 */ /* 0x0003ec0000000800 */
[C---:B------:R-:W-:Y:S08]  /*6aa0*/  HMMA.16816.F32.BF16 R80, R8.reuse, R12, R80 ;  /* 0x0000000c0850723c */ /* 0x040ff00000041850 */
[----:B------:R-:W-:Y:S01]  /*6ab0*/  HMMA.16816.F32.BF16 R76, R8, R14, R76 ;  /* 0x0000000e084c723c */ /* 0x000fe2000004184c */
[----:B-1----:R-:W-:-:S02]  /*6ac0*/  FFMA.FTZ R3, R222, c[0x0][0x2d0], -R7 ;  /* 0x0000b400de037a23 */ /* 0x002fc40000010807 */
[----:B------:R-:W-:Y:S02]  /*6ad0*/  IMAD.MOV.U32 R222, RZ, RZ, R124 ;  /* 0x000000ffffde7224 */ /* 0x000fe400078e007c */
[----:B------:R1:W-:Y:S02]  /*6ae0*/  MUFU.EX2 R59, R3 ;  /* 0x00000003003b7308 */ /* 0x0003e40000000800 */
[----:B-1----:R-:W-:Y:S02]  /*6af0*/  FFMA.FTZ R3, R168, c[0x0][0x2d0], -R0 ;  /* 0x0000b400a8037a23 */ /* 0x002fe40000010800 */
[----:B------:R-:W-:-:S04]  /*6b00*/  IMAD.MOV.U32 R168, RZ, RZ, R165 ;  /* 0x000000ffffa87224 */ /* 0x000fc800078e00a5 */
[----:B------:R1:W-:Y:S01]  /*6b10*/  MUFU.EX2 R58, R3 ;  /* 0x00000003003a7308 */ /* 0x0003e20000000800 */
[----:B------:R-:W-:Y:S02]  /*6b20*/  IMAD.MOV.U32 R165, RZ, RZ, R163 ;  /* 0x000000ffffa57224 */ /* 0x000fe400078e00a3 */
[----:B-1----:R-:W-:Y:S01]  /*6b30*/  FFMA.FTZ R3, R167, c[0x0][0x2d0], -R0 ;  /* 0x0000b400a7037a23 */ /* 0x002fe20000010800 */
[----:B------:R-:W-:Y:S01]  /*6b40*/  MOV R167, R164 ;  /* 0x000000a400a77202 */ /* 0x000fe20000000f00 */
[----:B------:R-:W-:-:S03]  /*6b50*/  IMAD.MOV.U32 R164, RZ, RZ, R162 ;  /* 0x000000ffffa47224 */ /* 0x000fc600078e00a2 */
[----:B------:R1:W2:Y:S02]  /*6b60*/  MUFU.EX2 R57, R3 ;  /* 0x0000000300397308 */ /* 0x0002a40000000800 */
[----:B-1----:R-:W-:Y:S02]  /*6b70*/  FFMA.FTZ R3, R166, c[0x0][0x2d0], -R0 ;  /* 0x0000b400a6037a23 */ /* 0x002fe40000010800 */
[----:B------:R-:W-:-:S04]  /*6b80*/  IMAD.MOV.U32 R166, RZ, RZ, R161 ;  /* 0x000000ffffa67224 */ /* 0x000fc800078e00a1 */
[----:B------:R1:W-:Y:S02]  /*6b90*/  MUFU.EX2 R56, R3 ;  /* 0x0000000300387308 */ /* 0x0003e40000000800 */
[----:B-1----:R-:W-:Y:S02]  /*6ba0*/  FFMA.FTZ R3, R160, c[0x0][0x2d0], -R0 ;  /* 0x0000b400a0037a23 */ /* 0x002fe40000010800 */
[----:B------:R-:W-:Y:S04]  /*6bb0*/  HMMA.16816.F32.BF16 R160, R8, R18, R84 ;  /* 0x0000001208a0723c */ /* 0x000fe80000041854 */
[----:B------:R1:W4:Y:S03]  /*6bc0*/  MUFU.EX2 R31, R3 ;  /* 0x00000003001f7308 */ /* 0x0003260000000800 */
[----:B---3--:R-:W-:Y:S01]  /*6bd0*/  F2FP.BF16.PACK_AB R8, R69, R70 ;  /* 0x000000464508723e */ /* 0x008fe200000010ff */
[----:B------:R-:W-:Y:S01]  /*6be0*/  IMAD.MOV.U32 R85, RZ, RZ, R171 ;  /* 0x000000ffff557224 */ /* 0x000fe200078e00ab */
[----:B--2---:R-:W-:Y:S01]  /*6bf0*/  F2FP.BF16.PACK_AB R9, R57, R58 ;  /* 0x0000003a3909723e */ /* 0x004fe200000010ff */
[----:B------:R-:W-:Y:S01]  /*6c00*/  IMAD.MOV.U32 R86, RZ, RZ, R173 ;  /* 0x000000ffff567224 */ /* 0x000fe200078e00ad */
[----:B------:R-:W-:Y:S01]  /*6c10*/  F2FP.BF16.PACK_AB R10, R59, R68 ;  /* 0x000000443b0a723e */ /* 0x000fe200000010ff */
[----:B------:R-:W-:Y:S01]  /*6c20*/  IMAD.MOV.U32 R87, RZ, RZ, R172 ;  /* 0x000000ffff577224 */ /* 0x000fe200078e00ac */
[----:B------:R-:W-:Y:S01]  /*6c30*/  MOV R84, R170 ;  /* 0x000000aa00547202 */ /* 0x000fe20000000f00 */
[----:B------:R-:W-:-:S02]  /*6c40*/  IMAD.MOV.U32 R171, RZ, RZ, R155 ;  /* 0x000000ffffab7224 */ /* 0x000fc400078e009b */
[----:B-1----:R-:W-:Y:S01]  /*6c50*/  FFMA.FTZ R3, R168, c[0x0][0x2d0], -R6 ;  /* 0x0000b400a8037a23 */ /* 0x002fe20000010806 */
[----:B----4-:R-:W-:Y:S01]  /*6c60*/  F2FP.BF16.PACK_AB R11, R31, R56 ;  /* 0x000000381f0b723e */ /* 0x010fe200000010ff */
[----:B------:R-:W-:Y:S02]  /*6c70*/  IMAD.MOV.U32 R168, RZ, RZ, R164 ;  /* 0x000000ffffa87224 */ /* 0x000fe400078e00a4 */
[----:B------:R1:W-:Y:S02]  /*6c80*/  MUFU.EX2 R29, R3 ;  /* 0x00000003001d7308 */ /* 0x0003e40000000800 */
[----:B------:R-:W-:Y:S02]  /*6c90*/  IMAD.MOV.U32 R170, RZ, RZ, R168 ;  /* 0x000000ffffaa7224 */ /* 0x000fe400078e00a8 */
[----:B------:R-:W-:Y:S01]  /*6ca0*/  HMMA.16816.F32.BF16 R64, R8, R24, R64 ;  /* 0x000000180840723c */ /* 0x000fe20000041840 */
[----:B------:R-:W-:-:S07]  /*6cb0*/  IMAD.MOV.U32 R168, RZ, RZ, R138 ;  /* 0x000000ffffa87224 */ /* 0x000fce00078e008a */
[----:B------:R-:W-:Y:S01]  /*6cc0*/  HMMA.16816.F32.BF16 R48, R8, R22, R48 ;  /* 0x000000160830723c */ /* 0x000fe20000041830 */
[----:B-1----:R-:W-:-:S04]  /*6cd0*/  FFMA.FTZ R3, R167, c[0x0][0x2d0], -R6 ;  /* 0x0000b400a7037a23 */ /* 0x002fc80000010806 */
[----:B------:R1:W2:Y:S03]  /*6ce0*/  MUFU.EX2 R30, R3 ;  /* 0x00000003001e7308 */ /* 0x0002a60000000800 */
[C---:B------:R-:W-:Y:S05]  /*6cf0*/  HMMA.16816.F32.BF16 R52, R8.reuse, R20, R52 ;  /* 0x000000140834723c */ /* 0x040fea0000041834 */
[----:B------:R3:W-:Y:S03]  /*6d00*/  MUFU.EX2 R20, R4 ;  /* 0x0000000400147308 */ /* 0x0007e60000000800 */
[----:B------:R-:W-:Y:S01]  /*6d10*/  HMMA.16816.F32.BF16 R44, R8, R12, R44 ;  /* 0x0000000c082c723c */ /* 0x000fe2000004182c */
[----:B-1----:R-:W-:-:S07]  /*6d20*/  FFMA.FTZ R3, R166, c[0x0][0x2d0], -R6 ;  /* 0x0000b400a6037a23 */ /* 0x002fce0000010806 */
[----:B------:R-:W-:Y:S01]  /*6d30*/  HMMA.16816.F32.BF16 R60, R8, R26, R60 ;  /* 0x0000001a083c723c */ /* 0x000fe2000004183c */
[----:B------:R-:W-:Y:S01]  /*6d40*/  FFMA.FTZ R12, R216, c[0x0][0x2d0], -R0 ;  /* 0x0000b400d80c7a23 */ /* 0x000fe20000010800 */
[----:B--2---:R-:W-:Y:S01]  /*6d50*/  F2FP.BF16.PACK_AB R176, R30, R29 ;  /* 0x0000001d1eb0723e */ /* 0x004fe200000010ff */
[----:B------:R1:W-:Y:S01]  /*6d60*/  MUFU.EX2 R28, R3 ;  /* 0x00000003001c7308 */ /* 0x0003e20000000800 */
[----:B---3--:R-:W-:-:S04]  /*6d70*/  FFMA.FTZ R4, R175, c[0x0][0x2d0], -R7 ;  /* 0x0000b400af047a23 */ /* 0x008fc80000010807 */
[C---:B------:R-:W-:Y:S08]  /*6d80*/  HMMA.16816.F32.BF16 R36, R8.reuse, R16, R36 ;  /* 0x000000100824723c */ /* 0x040ff00000041824 */
[----:B------:R-:W-:Y:S01]  /*6d90*/  HMMA.16816.F32.BF16 R40, R8, R18, R40 ;  /* 0x000000120828723c */ /* 0x000fe20000041828 */
[----:B------:R-:W-:Y:S01]  /*6da0*/  LDSM.16.MT88.4 R16, [R226+0x3100] ;  /* 0x00310000e210783b */ /* 0x000fe20000004200 */
[----:B-1----:R-:W-:-:S02]  /*6db0*/  FFMA.FTZ R3, R165, c[0x0][0x2d0], -R6 ;  /* 0x0000b400a5037a23 */ /* 0x002fc40000010806 */
[----:B------:R-:W-:Y:S01]  /*6dc0*/  FFMA.FTZ R6, R220, c[0x0][0x2d0], -R0 ;  /* 0x0000b400dc067a23 */ /* 0x000fe20000010800 */
[----:B------:R-:W1:Y:S01]  /*6dd0*/  LDSM.16.MT88.4 R164, [R225+0x3100] ;  /* 0x00310000e1a4783b */ /* 0x000e620000004200 */
[----:B------:R2:W-:Y:S02]  /*6de0*/  MUFU.EX2 R25, R3 ;  /* 0x0000000300197308 */ /* 0x0005e40000000800 */
[----:B------:R-:W-:Y:S06]  /*6df0*/  HMMA.16816.F32.BF16 R32, R8, R14, R32 ;  /* 0x0000000e0820723c */ /* 0x000fec0000041820 */
[----:B------:R3:W-:Y:S01]  /*6e00*/  MUFU.EX2 R14, R4 ;  /* 0x00000004000e7308 */ /* 0x0007e20000000800 */
[----:B--2---:R-:W-:-:S07]  /*6e10*/  FFMA.FTZ R3, R212, c[0x0][0x2d0], -R5 ;  /* 0x0000b400d4037a23 */ /* 0x004fce0000010805 */
[----:B------:R-:W-:Y:S01]  /*6e20*/  MUFU.EX2 R11, R12 ;  /* 0x0000000c000b7308 */ /* 0x000fe20000000800 */
[----:B---3--:R-:W-:-:S07]  /*6e30*/  FADD.FTZ R4, R245, R221 ;  /* 0x000000ddf5047221 */ /* 0x008fce0000010000 */
[----:B------:R2:W-:Y:S08]  /*6e40*/  MUFU.EX2 R24, R3 ;  /* 0x0000000300187308 */ /* 0x0005f00000000800 */
[----:B------:R-:W-:Y:S01]  /*6e50*/  MUFU.EX2 R10, R6 ;  /* 0x00000006000a7308 */ /* 0x000fe20000000800 */
[----:B--2---:R-:W-:-:S07]  /*6e60*/  FFMA.FTZ R3, R211, c[0x0][0x2d0], -R5 ;  /* 0x0000b400d3037a23 */ /* 0x004fce0000010805 */
[----:B------:R2:W3:Y:S02]  /*6e70*/  MUFU.EX2 R23, R3 ;  /* 0x0000000300177308 */ /* 0x0004e40000000800 */
[----:B--2---:R-:W-:Y:S01]  /*6e80*/  FFMA.FTZ R3, R213, c[0x0][0x2d0], -R5 ;  /* 0x0000b400d5037a23 */ /* 0x004fe20000010805 */
[----:B---3--:R-:W-:-:S05]  /*6e90*/  F2FP.BF16.PACK_AB R177, R23, R24 ;  /* 0x0000001817b1723e */ /* 0x008fca00000010ff */
[----:B------:R2:W-:Y:S02]  /*6ea0*/  MUFU.EX2 R22, R3 ;  /* 0x0000000300167308 */ /* 0x0005e40000000800 */
[----:B--2---:R-:W-:Y:S02]  /*6eb0*/  FFMA.FTZ R3, R247, c[0x0][0x2d0], -R5 ;  /* 0x0000b400f7037a23 */ /* 0x004fe40000010805 */
[----:B------:R-:W-:-:S04]  /*6ec0*/  FFMA.FTZ R5, R246, c[0x0][0x2d0], -R0 ;  /* 0x0000b400f6057a23 */ /* 0x000fc80000010800 */
[----:B------:R2:W3:Y:S01]  /*6ed0*/  MUFU.EX2 R21, R3 ;  /* 0x0000000300157308 */ /* 0x0004e20000000800 */
[----:B------:R-:W-:-:S07]  /*6ee0*/  FFMA.FTZ R0, R214, c[0x0][0x2d0], -R0 ;  /* 0x0000b400d6007a23 */ /* 0x000fce0000010800 */
[----:B------:R4:W5:Y:S01]  /*6ef0*/  MUFU.EX2 R9, R5 ;  /* 0x0000000500097308 */ /* 0x0009620000000800 */
[----:B--2---:R-:W-:-:S07]  /*6f00*/  FFMA.FTZ R3, R178, c[0x0][0x2d0], -R7 ;  /* 0x0000b400b2037a23 */ /* 0x004fce0000010807 */
[----:B------:R2:W1:Y:S01]  /*6f10*/  MUFU.EX2 R12, R0 ;  /* 0x00000000000c7308 */ /* 0x0004620000000800 */
[----:B------:R-:W-:Y:S01]  /*6f20*/  FFMA.FTZ R7, R174, c[0x0][0x2d0], -R7 ;  /* 0x0000b400ae077a23 */ /* 0x000fe20000010807 */
[----:B------:R-:W-:Y:S02]  /*6f30*/  F2FP.BF16.PACK_AB R178, R25, R28 ;  /* 0x0000001c19b2723e */ /* 0x000fe400000010ff */
[----:B---3--:R-:W-:Y:S01]  /*6f40*/  F2FP.BF16.PACK_AB R179, R21, R22 ;  /* 0x0000001615b3723e */ /* 0x008fe200000010ff */
[----:B----4-:R-:W-:-:S03]  /*6f50*/  FADD.FTZ R5, R169, R248 ;  /* 0x000000f8a9057221 */ /* 0x010fc60000010000 */
[----:B------:R3:W4:Y:S01]  /*6f60*/  MUFU.EX2 R15, R3 ;  /* 0x00000003000f7308 */ /* 0x0007220000000800 */
[----:B------:R-:W-:Y:S01]  /*6f70*/  IMAD.MOV.U32 R169, RZ, RZ, R139 ;  /* 0x000000ffffa97224 */ /* 0x000fe200078e008b */
[----:B-----5:R-:W-:Y:S01]  /*6f80*/  F2FP.BF16.PACK_AB R181, R10, R9 ;  /* 0x000000090ab5723e */ /* 0x020fe200000010ff */
[----:B------:R-:W-:Y:S01]  /*6f90*/  FADD.FTZ R6, R251, R5 ;  /* 0x00000005fb067221 */ /* 0x000fe20000010000 */
[----:B------:R-:W-:Y:S01]  /*6fa0*/  HMMA.16816.F32.BF16 R120, R176, R132, R120 ;  /* 0x00000084b078723c */ /* 0x000fe20000041878 */
[----:B------:R-:W-:Y:S02]  /*6fb0*/  FADD.FTZ R5, R244, R4 ;  /* 0x00000004f4057221 */ /* 0x000fe40000010000 */
[----:B--2---:R-:W-:Y:S01]  /*6fc0*/  FADD.FTZ R0, R152, R252 ;  /* 0x000000fc98007221 */ /* 0x004fe20000010000 */
[----:B------:R-:W2:Y:S01]  /*6fd0*/  MUFU.EX2 R13, R7 ;  /* 0x00000007000d7308 */ /* 0x000ea20000000800 */
[----:B-1----:R-:W-:-:S03]  /*6fe0*/  F2FP.BF16.PACK_AB R183, R12, R11 ;  /* 0x0000000b0cb7723e */ /* 0x002fc600000010ff */
[----:B------:R-:W-:Y:S01]  /*6ff0*/  HMMA.16816.F32.BF16 R128, R176, R134, R128 ;  /* 0x00000086b080723c */ /* 0x000fe20000041880 */
[----:B---3--:R-:W-:Y:S01]  /*7000*/  FADD.FTZ R3, R153, R154 ;  /* 0x0000009a99037221 */ /* 0x008fe20000010000 */
[----:B----4-:R-:W-:-:S03]  /*7010*/  F2FP.BF16.PACK_AB R180, R15, R20 ;  /* 0x000000140fb4723e */ /* 0x010fc600000010ff */
[----:B------:R-:W-:-:S03]  /*7020*/  FADD.FTZ R4, R137, R3 ;  /* 0x0000000389047221 */ /* 0x000fc60000010000 */
[C---:B------:R-:W-:Y:S01]  /*7030*/  HMMA.16816.F32.BF16 R140, R176.reuse, R148, R140 ;  /* 0x00000094b08c723c */ /* 0x040fe2000004188c */
[----:B------:R-:W-:Y:S02]  /*7040*/  FADD.FTZ R3, R84, R6 ;  /* 0x0000000654037221 */ /* 0x000fe40000010000 */
[----:B------:R-:W-:Y:S01]  /*7050*/  FADD.FTZ R4, R86, R4 ;  /* 0x0000000456047221 */ /* 0x000fe20000010000 */
[----:B--2---:R-:W-:Y:S01]  /*7060*/  F2FP.BF16.PACK_AB R182, R13, R14 ;  /* 0x0000000e0db6723e */ /* 0x004fe200000010ff */
[----:B------:R-:W-:Y:S02]  /*7070*/  FADD.FTZ R7, R126, R0 ;  /* 0x000000007e077221 */ /* 0x000fe40000010000 */
[----:B------:R-:W-:Y:S01]  /*7080*/  FADD.FTZ R0, R85, R5 ;  /* 0x0000000555007221 */ /* 0x000fe20000010000 */
[----:B------:R-:W-:Y:S01]  /*7090*/  HMMA.16816.F32.BF16 R144, R176, R150, R144 ;  /* 0x00000096b090723c */ /* 0x000fe20000041890 */
[----:B------:R-:W-:Y:S02]  /*70a0*/  FADD.FTZ R7, R87, R7 ;  /* 0x0000000757077221 */ /* 0x000fe40000010000 */
[----:B------:R-:W-:-:S02]  /*70b0*/  FADD.FTZ R6, R219, R3 ;  /* 0x00000003db067221 */ /* 0x000fc40000010000 */
[----:B------:R-:W-:Y:S02]  /*70c0*/  FADD.FTZ R5, R206, R0 ;  /* 0x00000000ce057221 */ /* 0x000fe40000010000 */
[----:B------:R-:W-:Y:S01]  /*70d0*/  FADD.FTZ R4, R171, R4 ;  /* 0x00000004ab047221 */ /* 0x000fe20000010000 */
[C---:B------:R-:W-:Y:S01]  /*70e0*/  HMMA.16816.F32.BF16 R156, R176.reuse, R164, R156 ;  /* 0x000000a4b09c723c */ /* 0x040fe2000004189c */
[----:B------:R-:W-:Y:S02]  /*70f0*/  FADD.FTZ R3, R170, R7 ;  /* 0x00000007aa037221 */ /* 0x000fe40000010000 */
[----:B------:R-:W-:Y:S02]  /*7100*/  FADD.FTZ R0, R218, R6 ;  /* 0x00000006da007221 */ /* 0x000fe40000010000 */
[----:B------:R-:W-:Y:S02]  /*7110*/  FADD.FTZ R8, R208, R5 ;  /* 0x00000005d0087221 */ /* 0x000fe40000010000 */
[----:B------:R-:W-:Y:S01]  /*7120*/  FADD.FTZ R7, R169, R4 ;  /* 0x00000004a9077221 */ /* 0x000fe20000010000 */
[----:B------:R-:W-:Y:S01]  /*7130*/  HMMA.16816.F32.BF16 R160, R176, R166, R160 ;  /* 0x000000a6b0a0723c */ /* 0x000fe200000418a0 */
[----:B------:R-:W-:-:S02]  /*7140*/  FADD.FTZ R6, R168, R3 ;  /* 0x00000003a8067221 */ /* 0x000fc40000010000 */
[----:B------:R-:W-:Y:S02]  /*7150*/  FADD.FTZ R5, R215, R0 ;  /* 0x00000000d7057221 */ /* 0x000fe40000010000 */
[----:B------:R-:W-:Y:S02]  /*7160*/  FADD.FTZ R4, R210, R8 ;  /* 0x00000008d2047221 */ /* 0x000fe40000010000 */
[----:B------:R-:W-:Y:S01]  /*7170*/  FADD.FTZ R3, R222, R7 ;  /* 0x00000007de037221 */ /* 0x000fe20000010000 */
[----:B------:R-:W-:Y:S01]  /*7180*/  HMMA.16816.F32.BF16 R124, R180, R132, R64 ;  /* 0x00000084b47c723c */ /* 0x000fe20000041840 */
[----:B------:R-:W-:Y:S02]  /*7190*/  FADD.FTZ R0, R249, R6 ;  /* 0x00000006f9007221 */ /* 0x000fe40000010000 */
[----:B------:R-:W-:Y:S02]  /*71a0*/  FADD.FTZ R6, R217, R5 ;  /* 0x00000005d9067221 */ /* 0x000fe40000010000 */
[----:B------:R-:W-:-:S02]  /*71b0*/  FADD.FTZ R4, R207, R4 ;  /* 0x00000004cf047221 */ /* 0x000fc40000010000 */
        /* <DEDUP_REMOVED lines=31> */
[----:B------:R-:W-:Y:S01]  /*73b0*/  HMMA.16816.F32.BF16 R168, R180, R16, R44 ;  /* 0x00000010b4a8723c */ /* 0x000fe2000004182c */
        /* <DEDUP_REMOVED lines=13> */
[----:B------:R-:W-:Y:S02]  /*7490*/  FADD.FTZ R5, R104, R5 ;  /* 0x0000000568057221 */ /* 0x000fe40000010000 */
[----:B------:R-:W-:Y:S02]  /*74a0*/  FADD.FTZ R6, R101, R6 ;  /* 0x0000000665067221 */ /* 0x000fe40000010000 */
[----:B------:R-:W-:Y:S02]  /*74b0*/  FADD.FTZ R0, R112, R0 ;  /* 0x0000000070007221 */ /* 0x000fe40000010000 */
        /* <DEDUP_REMOVED lines=41> */
[----:B------:R-:W-:Y:S01]  /*7750*/  FADD.FTZ R0, R21, R0 ;  /* 0x0000000015007221 */ /* 0x000fe20000010000 */
[----:B------:R1:W-:Y:S01]  /*7760*/  STL [R1+0x14], R5 ;  /* 0x0000140501007387 */ /* 0x0003e20000100800 */
[----:B------:R-:W-:-:S03]  /*7770*/  FADD.FTZ R3, R25, R3 ;  /* 0x0000000319037221 */ /* 0x000fc60000010000 */
[----:B------:R1:W-:Y:S04]  /*7780*/  STL [R1+0x18], R4 ;  /* 0x0000180401007387 */ /* 0x0003e80000100800 */
[----:B------:R1:W-:Y:S04]  /*7790*/  STL [R1+0x1c], R0 ;  /* 0x00001c0001007387 */ /* 0x0003e80000100800 */
[----:B------:R1:W-:Y:S01]  /*77a0*/  STL [R1+0x20], R3 ;  /* 0x0000200301007387 */ /* 0x0003e20000100800 */
[----:B------:R-:W-:Y:S05]  /*77b0*/  @!P0 BRA `(.L_x_19) ;  /* 0x000056f000008947 */ /* 0x000fea0003800000 */
[----:B------:R-:W-:Y:S01]  /*77c0*/  IMAD.MOV.U32 R116, RZ, RZ, R72 ;  /* 0x000000ffff747224 */ /* 0x000fe200078e0048 */
[----:B------:R-:W-:Y:S01]  /*77d0*/  MOV R118, R2 ;  /* 0x0000000200767202 */ /* 0x000fe20000000f00 */
[----:B-1----:R-:W-:Y:S01]  /*77e0*/  IMAD.MOV.U32 R3, RZ, RZ, R73 ;  /* 0x000000ffff037224 */ /* 0x002fe200078e0049 */
[----:B------:R-:W-:Y:S01]  /*77f0*/  MOV R117, R71 ;  /* 0x0000004700757202 */ /* 0x000fe20000000f00 */
[----:B------:R-:W-:Y:S05]  /*7800*/  BRA `(.L_x_20) ;  /* 0x0000042000007947 */ /* 0x000fea0003800000 */
.L_x_22:
[----:B------:R-:W2:Y:S01]  /*7810*/  LDL R4, [R1+0x24] ;  /* 0x0000240001047983 */ /* 0x000ea20000100800 */
[----:B------:R-:W-:Y:S01]  /*7820*/  UIMAD UR5, UR6, 0x70, UR9 ;  /* 0x00000070060578a4 */ /* 0x000fe2000f8e0209 */
[----:B------:R-:W-:Y:S02]  /*7830*/  IMAD.MOV.U32 R243, RZ, RZ, RZ ;  /* 0x000000fffff37224 */ /* 0x000fe400078e00ff */
[----:B------:R-:W3:Y:S03]  /*7840*/  LDL R67, [R1] ;  /* 0x0000000001437983 */ /* 0x000ee60000100800 */
[----:B------:R-:W-:Y:S05]  /*7850*/  IMAD.U32 R2, RZ, RZ, UR5 ;  /* 0x00000005ff027e24 */ /* 0x000fea000f8e00ff */
[----:B--2---:R-:W-:Y:S05]  /*7860*/  IADD3 R2, R2, -0x70, R4 ;  /* 0xffffff9002027810 */ /* 0x004fea0007ffe004 */
[----:B------:R-:W-:Y:S04]  /*7870*/  @P5 IMAD.HI.U32 R4, R2, c[0x0][0x2bc], RZ ;  /* 0x0000af0002045a27 */ /* 0x000fe800078e00ff */
[----:B------:R-:W-:Y:S01]  /*7880*/  IMAD.MOV.U32 R0, RZ, RZ, R2 ;  /* 0x000000ffff007224 */ /* 0x000fe200078e0002 */
[----:B------:R-:W-:Y:S04]  /*7890*/  @P5 SHF.R.U32.HI R0, RZ, c[0x0][0x2c0], R4 ;  /* 0x0000b000ff005a19 */ /* 0x000fe80000011604 */
[C---:B------:R-:W-:Y:S04]  /*78a0*/  @!P4 IADD3 R5, P0, R0.reuse, UR12, RZ ;  /* 0x0000000c0005cc10 */ /* 0x040fe8000ff1e0ff */
[----:B------:R-:W-:Y:S01]  /*78b0*/  @!P4 LEA.HI.X.SX32 R6, R0, UR14, 0x1, P0 ;  /* 0x0000000e0006cc11 */ /* 0x000fe200080f0eff */
[----:B------:R-:W-:Y:S01]  /*78c0*/  IMAD.MOV R0, RZ, RZ, -R0 ;  /* 0x000000ffff007224 */ /* 0x000fe200078e0a00 */
[C---:B------:R-:W-:Y:S03]  /*78d0*/  @!P4 LEA R4, P0, R5.reuse, c[0x0][0x2a0], 0x2 ;  /* 0x0000a8000504ca11 */ /* 0x040fe600078010ff */
[----:B------:R-:W-:Y:S01]  /*78e0*/  IMAD R7, R0, c[0x0][0x2b8], R2 ;  /* 0x0000ae0000077a24 */ /* 0x000fe200078e0202 */
[----:B------:R-:W-:Y:S04]  /*78f0*/  @!P4 LEA.HI.X R5, R5, c[0x0][0x2a4], R6, 0x2, P0 ;  /* 0x0000a9000505ca11 */ /* 0x000fe800000f1406 */
[----:B------:R-:W-:Y:S01]  /*7900*/  STL [R1+0x4], R7 ;  /* 0x0000040701007387 */ /* 0x000fe20000100800 */
[----:B------:R-:W-:Y:S03]  /*7910*/  SHF.R.S32.HI R0, RZ, 0x1f, R7 ;  /* 0x0000001fff007819 */ /* 0x000fe60000011407 */
[----:B------:R1:W2:Y:S02]  /*7920*/  @!P4 LDG.E R243, [R4.64] ;  /* 0x0000001004f3c981 */ /* 0x0002a4000c1e1900 */
[----:B------:R-:W-:Y:S04]  /*7930*/  IMAD R0, R0, c[0x0][0x1e0], RZ ;  /* 0x0000780000007a24 */ /* 0x000fe800078e02ff */
[C---:B------:R-:W-:Y:S02]  /*7940*/  IMAD R0, R7.reuse, c[0x0][0x1e4], R0 ;  /* 0x0000790007007a24 */ /* 0x040fe400078e0200 */
[----:B-1----:R-:W-:Y:S04]  /*7950*/  IMAD.WIDE.U32 R4, R7, c[0x0][0x1e0], RZ ;  /* 0x0000780007047a25 */ /* 0x002fe800078e00ff */
[----:B------:R-:W-:Y:S01]  /*7960*/  IMAD.IADD R5, R5, 0x1, R0 ;  /* 0x0000000105057824 */ /* 0x000fe200078e0200 */
[----:B--2---:R-:W-:Y:S03]  /*7970*/  SHF.R.S32.HI R2, RZ, 0x1f, R243 ;  /* 0x0000001fff027819 */ /* 0x004fe600000114f3 */
[C---:B------:R-:W-:Y:S04]  /*7980*/  IMAD.WIDE.U32 R4, R243.reuse, c[0x0][0x1f0], R4 ;  /* 0x00007c00f3047a25 */ /* 0x040fe800078e0004 */
[----:B------:R-:W-:Y:S01]  /*7990*/  IMAD R2, R2, c[0x0][0x1f0], RZ ;  /* 0x00007c0002027a24 */ /* 0x000fe200078e02ff */
[----:B------:R-:W-:Y:S03]  /*79a0*/  IADD3 R0, P1, R4, UR20, RZ ;  /* 0x0000001404007c10 */ /* 0x000fe6000ff3e0ff */
[----:B------:R-:W-:Y:S01]  /*79b0*/  IMAD R4, R243, c[0x0][0x1f4], R2 ;  /* 0x00007d00f3047a24 */ /* 0x000fe200078e0202 */
[C---:B------:R-:W-:Y:S04]  /*79c0*/  LEA R2, P0, R0.reuse, c[0x0][0x1c8], 0x1 ;  /* 0x0000720000027a11 */ /* 0x040fe800078008ff */
[----:B------:R-:W-:Y:S01]  /*79d0*/  IADD3.X R4, R5, UR18, R4, P1, !PT ;  /* 0x0000001205047c10 */ /* 0x000fe20008ffe404 */
[----:B------:R-:W1:Y:S03]  /*79e0*/  SHFL.IDX PT, R6, R2, RZ, 0x181f ;  /* 0x00181fff02067589 */ /* 0x000e6600000e0000 */
[----:B------:R-:W-:Y:S01]  /*79f0*/  LEA.HI.X R0, R0, c[0x0][0x1cc], R4, 0x1, P0 ;  /* 0x0000730000007a11 */ /* 0x000fe200000f0c04 */
[----:B------:R-:W-:Y:S04]  /*7a00*/  SHFL.IDX PT, R12, R2, 0x2, 0x181f ;  /* 0x00581f00020c7f89 */ /* 0x000fe800000e0000 */
[----:B------:R-:W2:Y:S04]  /*7a10*/  SHFL.IDX PT, R7, R0, RZ, 0x181f ;  /* 0x00181fff00077589 */ /* 0x000ea800000e0000 */
[----:B------:R-:W4:Y:S04]  /*7a20*/  SHFL.IDX PT, R4, R2, 0x1, 0x181f ;  /* 0x00381f0002047f89 */ /* 0x000f2800000e0000 */
[----:B------:R-:W5:Y:S04]  /*7a30*/  SHFL.IDX PT, R5, R0, 0x1, 0x181f ;  /* 0x00381f0000057f89 */ /* 0x000f6800000e0000 */
[----:B------:R-:W5:Y:S04]  /*7a40*/  SHFL.IDX PT, R10, R2, 0x3, 0x181f ;  /* 0x00781f00020a7f89 */ /* 0x000f6800000e0000 */
[----:B------:R-:W5:Y:S01]  /*7a50*/  SHFL.IDX PT, R9, R0, 0x2, 0x181f ;  /* 0x00581f0000097f89 */ /* 0x000f6200000e0000 */
[-C--:B-1----:R-:W-:Y:S03]  /*7a60*/  IADD3 R6, P1, R6, R242.reuse, RZ ;  /* 0x000000f206067210 */ /* 0x082fe60007f3e0ff */
[----:B------:R-:W1:Y:S04]  /*7a70*/  SHFL.IDX PT, R8, R2, 0x4, 0x181f ;  /* 0x00981f0002087f89 */ /* 0x000e6800000e0000 */
[----:B------:R-:W1:Y:S01]  /*7a80*/  SHFL.IDX PT, R11, R2, 0x5, 0x181f ;  /* 0x00b81f00020b7f89 */ /* 0x000e6200000e0000 */
[--C-:B--2---:R-:W-:Y:S03]  /*7a90*/  IMAD.X R7, R7, 0x1, R241.reuse, P1 ;  /* 0x0000000107077824 */ /* 0x104fe600008e06f1 */
[----:B------:R-:W2:Y:S01]  /*7aa0*/  SHFL.IDX PT, R16, R0, 0x3, 0x181f ;  /* 0x00781f0000107f89 */ /* 0x000ea200000e0000 */
[-C--:B----4-:R-:W-:Y:S03]  /*7ab0*/  IADD3 R4, P0, R4, R242.reuse, RZ ;  /* 0x000000f204047210 */ /* 0x090fe60007f1e0ff */
[----:B---3--:R3:W-:Y:S01]  /*7ac0*/  LDGSTS.E.BYPASS.LTC128B.128 [R67+0x3900], [R6.64], !P6 ;  /* 0x0390000006437fae */ /* 0x0087e2000f101d50 */
[-C--:B-----5:R-:W-:Y:S02]  /*7ad0*/  IADD3.X R5, R5, R241.reuse, RZ, P0, !PT ;  /* 0x000000f105057210 */ /* 0x0a0fe400007fe4ff */
[-C--:B------:R-:W-:Y:S01]  /*7ae0*/  IADD3 R12, P0, R12, R242.reuse, RZ ;  /* 0x000000f20c0c7210 */ /* 0x080fe20007f1e0ff */
[----:B------:R-:W4:Y:S01]  /*7af0*/  SHFL.IDX PT, R15, R0, 0x4, 0x181f ;  /* 0x00981f00000f7f89 */ /* 0x000f2200000e0000 */
[-C--:B------:R-:W-:Y:S03]  /*7b00*/  IADD3 R10, P3, R10, R242.reuse, RZ ;  /* 0x000000f20a0a7210 */ /* 0x080fe60007f7e0ff */
[----:B------:R5:W-:Y:S01]  /*7b10*/  LDGSTS.E.BYPASS.LTC128B.128 [R67+0x4100], [R4.64], !P6 ;  /* 0x0410000004437fae */ /* 0x000be2000f101d50 */
[--C-:B------:R-:W-:Y:S03]  /*7b20*/  IMAD.X R13, R9, 0x1, R241.reuse, P0 ;  /* 0x00000001090d7824 */ /* 0x100fe600000e06f1 */
[----:B------:R-:W5:Y:S01]  /*7b30*/  SHFL.IDX PT, R2, R2, 0x6, 0x181f ;  /* 0x00d81f0002027f89 */ /* 0x000f6200000e0000 */
[-C--:B-1----:R-:W-:Y:S03]  /*7b40*/  IADD3 R8, P2, R8, R242.reuse, RZ ;  /* 0x000000f208087210 */ /* 0x082fe60007f5e0ff */
[----:B------:R-:W1:Y:S04]  /*7b50*/  SHFL.IDX PT, R14, R0, 0x5, 0x181f ;  /* 0x00b81f00000e7f89 */ /* 0x000e6800000e0000 */
[----:B------:R-:W1:Y:S04]  /*7b60*/  SHFL.IDX PT, R0, R0, 0x6, 0x181f ;  /* 0x00d81f0000007f89 */ /* 0x000e6800000e0000 */
[----:B------:R1:W-:Y:S01]  /*7b70*/  LDGSTS.E.BYPASS.LTC128B.128 [R67+0x4900], [R12.64], !P6 ;  /* 0x049000000c437fae */ /* 0x0003e2000f101d50 */
[-C--:B---3--:R-:W-:Y:S01]  /*7b80*/  IADD3 R6, P1, R11, R242.reuse, RZ ;  /* 0x000000f20b067210 */ /* 0x088fe20007f3e0ff */
[--C-:B--2---:R-:W-:Y:S02]  /*7b90*/  IMAD.X R11, R16, 0x1, R241.reuse, P3 ;  /* 0x00000001100b7824 */ /* 0x104fe400018e06f1 */
[--C-:B----4-:R-:W-:Y:S03]  /*7ba0*/  IMAD.X R9, R15, 0x1, R241.reuse, P2 ;  /* 0x000000010f097824 */ /* 0x110fe600010e06f1 */
[----:B------:R2:W-:Y:S01]  /*7bb0*/  LDGSTS.E.BYPASS.LTC128B.128 [R67+0x5100], [R10.64], !P6 ;  /* 0x051000000a437fae */ /* 0x0005e2000f101d50 */
[----:B-----5:R-:W-:Y:S03]  /*7bc0*/  IADD3 R4, P0, R2, R242, RZ ;  /* 0x000000f202047210 */ /* 0x020fe60007f1e0ff */
[----:B------:R2:W-:Y:S01]  /*7bd0*/  LDGSTS.E.BYPASS.LTC128B.128 [R67+0x5900], [R8.64], !P6 ;  /* 0x0590000008437fae */ /* 0x0005e2000f101d50 */
[----:B-1----:R-:W-:Y:S01]  /*7be0*/  IADD3.X R7, R14, R241, RZ, P1, !PT ;  /* 0x000000f10e077210 */ /* 0x002fe20000ffe4ff */
[----:B------:R-:W-:Y:S04]  /*7bf0*/  IMAD.X R5, R0, 0x1, R241, P0 ;  /* 0x0000000100057824 */ /* 0x000fe800000e06f1 */
[----:B------:R2:W-:Y:S04]  /*7c00*/  LDGSTS.E.BYPASS.LTC128B.128 [R67+0x6100], [R6.64], !P6 ;  /* 0x0610000006437fae */ /* 0x0005e8000f101d50 */
[----:B------:R2:W-:Y:S01]  /*7c10*/  LDGSTS.E.BYPASS.LTC128B.128 [R67+0x6900], [R4.64], !P6 ;  /* 0x0690000004437fae */ /* 0x0005e2000f101d50 */
[----:B------:R-:W-:-:S05]  /*7c20*/  BRA `(.L_x_21) ;  /* 0x00001b1000007947 */ /* 0x000fca0003800000 */
.L_x_20:
[----:B------:R-:W2:Y:S01]  /*7c30*/  LDL R2, [R1+0x4] ;  /* 0x0000040001027983 */ /* 0x000ea20000100800 */
[----:B------:R-:W-:Y:S04]  /*7c40*/  DEPBAR.LE SB0, 0x0 ;  /* 0x000080000000791a */ /* 0x000fe80000000000 */
[----:B------:R-:W3:Y:S01]  /*7c50*/  LDL R244, [R1+0xc] ;  /* 0x00000c0001f47983 */ /* 0x000ee20000100800 */
[----:B------:R-:W-:Y:S03]  /*7c60*/  UISETP.GT.AND UP0, UPT, UR6, UR8, UPT ;  /* 0x000000080600728c */ /* 0x000fe6000bf04270 */
[----:B------:R-:W-:Y:S08]  /*7c70*/  BAR.SYNC.DEFER_BLOCKING 0x0 ;  /* 0x0000000000007b1d */ /* 0x000ff00000010000 */
[----:B------:R-:W-:Y:S08]  /*7c80*/  LDSM.16.M88.4 R112, [R230+0x7100] ;  /* 0x00710000e670783b */ /* 0x000ff00000000200 */
[----:B------:R-:W1:Y:S08]  /*7c90*/  LDSM.16.M88.4 R16, [R119+0x3900] ;  /* 0x003900007710783b */ /* 0x000e700000000200 */
[----:B------:R-:W4:Y:S08]  /*7ca0*/  LDSM.16.M88.4 R108, [R230+0x9100] ;  /* 0x00910000e66c783b */ /* 0x000f300000000200 */
[----:B------:R-:W5:Y:S08]  /*7cb0*/  LDSM.16.M88.4 R32, [R119+0x4100] ;  /* 0x004100007720783b */ /* 0x000f700000000200 */
[----:B------:R-:W1:Y:S08]  /*7cc0*/  LDSM.16.M88.4 R48, [R119+0x4900] ;  /* 0x004900007730783b */ /* 0x000e700000000200 */
[----:B------:R-:W1:Y:S08]  /*7cd0*/  LDSM.16.M88.4 R64, [R119+0x5100] ;  /* 0x005100007740783b */ /* 0x000e700000000200 */
[----:B------:R-:W1:Y:S08]  /*7ce0*/  LDSM.16.M88.4 R80, [R119+0x5900] ;  /* 0x005900007750783b */ /* 0x000e700000000200 */
[----:B------:R-:W-:Y:S08]  /*7cf0*/  LDSM.16.M88.4 R96, [R119+0x6100] ;  /* 0x006100007760783b */ /* 0x000ff00000000200 */
[----:B------:R-:W-:Y:S08]  /*7d00*/  LDSM.16.M88.4 R184, [R119+0x6900] ;  /* 0x0069000077b8783b */ /* 0x000ff00000000200 */
[----:B------:R-:W-:Y:S08]  /*7d10*/  LDSM.16.M88.4 R188, [R233+0x7100] ;  /* 0x00710000e9bc783b */ /* 0x000ff00000000200 */
[----:B------:R-:W-:Y:S08]  /*7d20*/  LDSM.16.M88.4 R192, [R234] ;  /* 0x00000000eac0783b */ /* 0x000ff00000000200 */
[----:B------:R-:W-:Y:S08]  /*7d30*/  LDSM.16.M88.4 R196, [R233+0x9100] ;  /* 0x00910000e9c4783b */ /* 0x000ff00000000200 */
[----:B------:R-:W-:Y:S08]  /*7d40*/  LDSM.16.M88.4 R200, [R240] ;  /* 0x00000000f0c8783b */ /* 0x000ff00000000200 */
[----:B------:R-:W-:Y:S08]  /*7d50*/  LDSM.16.M88.4 R204, [R239] ;  /* 0x00000000efcc783b */ /* 0x000ff00000000200 */
[----:B------:R-:W-:Y:S08]  /*7d60*/  LDSM.16.M88.4 R208, [R238] ;  /* 0x00000000eed0783b */ /* 0x000ff00000000200 */
[----:B------:R-:W-:Y:S08]  /*7d70*/  LDSM.16.M88.4 R212, [R237] ;  /* 0x00000000edd4783b */ /* 0x000ff00000000200 */
[----:B------:R-:W-:Y:S08]  /*7d80*/  LDSM.16.M88.4 R216, [R236] ;  /* 0x00000000ecd8783b */ /* 0x000ff00000000200 */
[----:B------:R-:W-:Y:S01]  /*7d90*/  LDSM.16.M88.4 R220, [R235] ;  /* 0x00000000ebdc783b */ /* 0x000fe20000000200 */
[-C--:B-1----:R-:W-:Y:S08]  /*7da0*/  HMMA.16816.F32.BF16 R4, R112, R16.reuse, RZ ;  /* 0x000000107004723c */ /* 0x082ff000000418ff */
[C---:B----4-:R-:W-:Y:S08]  /*7db0*/  HMMA.16816.F32.BF16 R8, R108.reuse, R16, RZ ;  /* 0x000000106c08723c */ /* 0x050ff000000418ff */
[-C--:B------:R-:W-:Y:S08]  /*7dc0*/  HMMA.16816.F32.BF16 R12, R108, R18.reuse, RZ ;  /* 0x000000126c0c723c */ /* 0x080ff000000418ff */
[C---:B------:R-:W-:Y:S08]  /*7dd0*/  HMMA.16816.F32.BF16 R16, R112.reuse, R18, RZ ;  /* 0x000000127010723c */ /* 0x040ff000000418ff */
[-C--:B-----5:R-:W-:Y:S08]  /*7de0*/  HMMA.16816.F32.BF16 R20, R112, R32.reuse, RZ ;  /* 0x000000207014723c */ /* 0x0a0ff000000418ff */
[C---:B------:R-:W-:Y:S08]  /*7df0*/  HMMA.16816.F32.BF16 R24, R108.reuse, R32, RZ ;  /* 0x000000206c18723c */ /* 0x040ff000000418ff */
[-C--:B------:R-:W-:Y:S08]  /*7e00*/  HMMA.16816.F32.BF16 R28, R108, R34.reuse, RZ ;  /* 0x000000226c1c723c */ /* 0x080ff000000418ff */
[C---:B------:R-:W-:Y:S08]  /*7e10*/  HMMA.16816.F32.BF16 R32, R112.reuse, R34, RZ ;  /* 0x000000227020723c */ /* 0x040ff000000418ff */
[-C--:B------:R-:W-:Y:S08]  /*7e20*/  HMMA.16816.F32.BF16 R36, R112, R48.reuse, RZ ;  /* 0x000000307024723c */ /* 0x080ff000000418ff */
[C---:B------:R-:W-:Y:S08]  /*7e30*/  HMMA.16816.F32.BF16 R40, R108.reuse, R48, RZ ;  /* 0x000000306c28723c */ /* 0x040ff000000418ff */
[-C--:B------:R-:W-:Y:S08]  /*7e40*/  HMMA.16816.F32.BF16 R44, R108, R50.reuse, RZ ;  /* 0x000000326c2c723c */ /* 0x080ff000000418ff */
[C---:B------:R-:W-:Y:S08]  /*7e50*/  HMMA.16816.F32.BF16 R48, R112.reuse, R50, RZ ;  /* 0x000000327030723c */ /* 0x040ff000000418ff */
[-C--:B------:R-:W-:Y:S08]  /*7e60*/  HMMA.16816.F32.BF16 R52, R112, R64.reuse, RZ ;  /* 0x000000407034723c */ /* 0x080ff000000418ff */
[C---:B------:R-:W-:Y:S08]  /*7e70*/  HMMA.16816.F32.BF16 R56, R108.reuse, R64, RZ ;  /* 0x000000406c38723c */ /* 0x040ff000000418ff */
[-C--:B------:R-:W-:Y:S01]  /*7e80*/  HMMA.16816.F32.BF16 R60, R108, R66.reuse, RZ ;  /* 0x000000426c3c723c */ /* 0x080fe200000418ff */
[----:B--2---:R-:W-:Y:S03]  /*7e90*/  IMAD.WIDE.U32 R68, R2, c[0x0][0x208], RZ ;  /* 0x0000820002447a25 */ /* 0x004fe600078e00ff */
[----:B------:R-:W-:Y:S02]  /*7ea0*/  SHF.R.S32.HI R0, RZ, 0x1f, R2 ;  /* 0x0000001fff007819 */ /* 0x000fe40000011402 */
[----:B------:R-:W-:Y:S03]  /*7eb0*/  MOV R64, R68 ;  /* 0x0000004400407202 */ /* 0x000fe60000000f00 */
[----:B------:R-:W-:Y:S04]  /*7ec0*/  IMAD R0, R0, c[0x0][0x208], RZ ;  /* 0x0000820000007a24 */ /* 0x000fe800078e02ff */
[----:B------:R-:W-:Y:S05]  /*7ed0*/  IMAD R0, R2, c[0x0][0x20c], R0 ;  /* 0x0000830002007a24 */ /* 0x000fea00078e0200 */
[----:B------:R-:W-:Y:S02]  /*7ee0*/  IADD3 R65, R69, R0, RZ ;  /* 0x0000000045417210 */ /* 0x000fe40007ffe0ff */
[----:B------:R-:W-:Y:S03]  /*7ef0*/  SHF.R.S32.HI R0, RZ, 0x1f, R243 ;  /* 0x0000001fff007819 */ /* 0x000fe600000114f3 */
[C---:B------:R-:W-:Y:S02]  /*7f00*/  IMAD.WIDE.U32 R72, R243.reuse, c[0x0][0x218], R64 ;  /* 0x00008600f3487a25 */ /* 0x040fe400078e0040 */
[C---:B------:R-:W-:Y:S02]  /*7f10*/  HMMA.16816.F32.BF16 R64, R112.reuse, R66, RZ ;  /* 0x000000427040723c */ /* 0x040fe400000418ff */
[----:B------:R-:W-:Y:S04]  /*7f20*/  IMAD R0, R0, c[0x0][0x218], RZ ;  /* 0x0000860000007a24 */ /* 0x000fe800078e02ff */
[----:B------:R-:W-:Y:S01]  /*7f30*/  IMAD R2, R243, c[0x0][0x21c], R0 ;  /* 0x00008700f3027a24 */ /* 0x000fe200078e0200 */
[----:B------:R-:W-:Y:S01]  /*7f40*/  IADD3 R0, P0, R72, UR22, RZ ;  /* 0x0000001648007c10 */ /* 0x000fe2000ff1e0ff */
[-C--:B------:R-:W-:Y:S04]  /*7f50*/  HMMA.16816.F32.BF16 R68, R112, R80.reuse, RZ ;  /* 0x000000507044723c */ /* 0x080fe800000418ff */
[----:B------:R-:W-:Y:S02]  /*7f60*/  IADD3.X R72, R73, UR4, R2, P0, !PT ;  /* 0x0000000449487c10 */ /* 0x000fe400087fe402 */
[C---:B------:R-:W-:Y:S05]  /*7f70*/  LEA R2, P0, R0.reuse, c[0x0][0x1f8], 0x1 ;  /* 0x00007e0000027a11 */ /* 0x040fea00078008ff */
[----:B------:R-:W1:Y:S01]  /*7f80*/  SHFL.IDX PT, R94, R2, RZ, 0x181f ;  /* 0x00181fff025e7589 */ /* 0x000e6200000e0000 */
[----:B------:R-:W-:Y:S02]  /*7f90*/  LEA.HI.X R0, R0, c[0x0][0x1fc], R72, 0x1, P0 ;  /* 0x00007f0000007a11 */ /* 0x000fe400000f0c48 */
[C---:B------:R-:W-:Y:S05]  /*7fa0*/  HMMA.16816.F32.BF16 R72, R108.reuse, R80, RZ ;  /* 0x000000506c48723c */ /* 0x040fea00000418ff */
[----:B------:R-:W2:Y:S03]  /*7fb0*/  SHFL.IDX PT, R88, R0, RZ, 0x181f ;  /* 0x00181fff00587589 */ /* 0x000ea600000e0000 */
[-C--:B------:R-:W-:Y:S05]  /*7fc0*/  HMMA.16816.F32.BF16 R76, R108, R82.reuse, RZ ;  /* 0x000000526c4c723c */ /* 0x080fea00000418ff */
[----:B------:R-:W4:Y:S03]  /*7fd0*/  SHFL.IDX PT, R92, R2, 0x1, 0x181f ;  /* 0x00381f00025c7f89 */ /* 0x000f2600000e0000 */
[C---:B------:R-:W-:Y:S04]  /*7fe0*/  HMMA.16816.F32.BF16 R80, R112.reuse, R82, RZ ;  /* 0x000000527050723c */ /* 0x040fe800000418ff */
[-C--:B-1----:R-:W-:Y:S01]  /*7ff0*/  IADD3 R94, P0, R94, R242.reuse, RZ ;  /* 0x000000f25e5e7210 */ /* 0x082fe20007f1e0ff */
[----:B------:R-:W1:Y:S03]  /*8000*/  SHFL.IDX PT, R93, R0, 0x1, 0x181f ;  /* 0x00381f00005d7f89 */ /* 0x000e6600000e0000 */
[-C--:B------:R-:W-:Y:S01]  /*8010*/  HMMA.16816.F32.BF16 R84, R112, R96.reuse, RZ ;  /* 0x000000607054723c */ /* 0x080fe200000418ff */
[-C--:B--2---:R-:W-:Y:S04]  /*8020*/  IADD3.X R95, R88, R241.reuse, RZ, P0, !PT ;  /* 0x000000f1585f7210 */ /* 0x084fe800007fe4ff */
[----:B------:R-:W2:Y:S03]  /*8030*/  SHFL.IDX PT, R100, R2, 0x2, 0x181f ;  /* 0x00581f0002647f89 */ /* 0x000ea600000e0000 */
[C---:B------:R-:W-:Y:S04]  /*8040*/  HMMA.16816.F32.BF16 R88, R108.reuse, R96, RZ ;  /* 0x000000606c58723c */ /* 0x040fe800000418ff */
[-C--:B----4-:R-:W-:Y:S01]  /*8050*/  IADD3 R92, P1, R92, R242.reuse, RZ ;  /* 0x000000f25c5c7210 */ /* 0x090fe20007f3e0ff */
[----:B---3--:R3:W-:Y:S03]  /*8060*/  LDGSTS.E.BYPASS.LTC128B.128 [R244], [R94.64], !P6 ;  /* 0x000000005ef47fae */ /* 0x0087e6000f101d50 */
[-C--:B-1----:R-:W-:Y:S05]  /*8070*/  IADD3.X R93, R93, R241.reuse, RZ, P1, !PT ;  /* 0x000000f15d5d7210 */ /* 0x082fea0000ffe4ff */
[----:B------:R-:W1:Y:S01]  /*8080*/  SHFL.IDX PT, R101, R0, 0x2, 0x181f ;  /* 0x00581f0000657f89 */ /* 0x000e6200000e0000 */
[-C--:B--2---:R-:W-:Y:S07]  /*8090*/  IADD3 R100, P0, R100, R242.reuse, RZ ;  /* 0x000000f264647210 */ /* 0x084fee0007f1e0ff */
[----:B------:R3:W-:Y:S08]  /*80a0*/  LDGSTS.E.BYPASS.LTC128B.128 [R244+0x800], [R92.64], !P6 ;  /* 0x008000005cf47fae */ /* 0x0007f0000f101d50 */
[----:B------:R-:W2:Y:S01]  /*80b0*/  SHFL.IDX PT, R104, R2, 0x3, 0x181f ;  /* 0x00781f0002687f89 */ /* 0x000ea200000e0000 */
[-C--:B-1----:R-:W-:Y:S07]  /*80c0*/  IADD3.X R101, R101, R241.reuse, RZ, P0, !PT ;  /* 0x000000f165657210 */ /* 0x082fee00007fe4ff */
[----:B------:R-:W1:Y:S08]  /*80d0*/  SHFL.IDX PT, R105, R0, 0x3, 0x181f ;  /* 0x00781f0000697f89 */ /* 0x000e7000000e0000 */
[----:B------:R4:W-:Y:S01]  /*80e0*/  LDGSTS.E.BYPASS.LTC128B.128 [R244+0x1000], [R100.64], !P6 ;  /* 0x0100000064f47fae */ /* 0x0009e2000f101d50 */
[-C--:B---3--:R-:W-:Y:S01]  /*80f0*/  HMMA.16816.F32.BF16 R92, R108, R98.reuse, RZ ;  /* 0x000000626c5c723c */ /* 0x088fe200000418ff */
[-C--:B--2---:R-:W-:Y:S06]  /*8100*/  IADD3 R104, P1, R104, R242.reuse, RZ ;  /* 0x000000f268687210 */ /* 0x084fec0007f3e0ff */
[----:B------:R-:W2:Y:S01]  /*8110*/  SHFL.IDX PT, R102, R2, 0x4, 0x181f ;  /* 0x00981f0002667f89 */ /* 0x000ea200000e0000 */
[C---:B------:R-:W-:Y:S04]  /*8120*/  HMMA.16816.F32.BF16 R96, R112.reuse, R98, RZ ;  /* 0x000000627060723c */ /* 0x040fe800000418ff */
[-C--:B-1----:R-:W-:Y:S03]  /*8130*/  IADD3.X R105, R105, R241.reuse, RZ, P1, !PT ;  /* 0x000000f169697210 */ /* 0x082fe60000ffe4ff */
[----:B------:R-:W1:Y:S08]  /*8140*/  SHFL.IDX PT, R103, R0, 0x4, 0x181f ;  /* 0x00981f0000677f89 */ /* 0x000e7000000e0000 */
[----:B------:R3:W-:Y:S01]  /*8150*/  LDGSTS.E.BYPASS.LTC128B.128 [R244+0x1800], [R104.64], !P6 ;  /* 0x0180000068f47fae */ /* 0x0007e2000f101d50 */
[-C--:B--2---:R-:W-:Y:S07]  /*8160*/  IADD3 R102, P0, R102, R242.reuse, RZ ;  /* 0x000000f266667210 */ /* 0x084fee0007f1e0ff */
[----:B------:R-:W3:Y:S01]  /*8170*/  SHFL.IDX PT, R106, R2, 0x5, 0x181f ;  /* 0x00b81f00026a7f89 */ /* 0x000ee200000e0000 */
[-C--:B-1----:R-:W-:Y:S07]  /*8180*/  IADD3.X R103, R103, R241.reuse, RZ, P0, !PT ;  /* 0x000000f167677210 */ /* 0x082fee00007fe4ff */
[----:B------:R-:W1:Y:S08]  /*8190*/  SHFL.IDX PT, R107, R0, 0x5, 0x181f ;  /* 0x00b81f00006b7f89 */ /* 0x000e7000000e0000 */
[----:B------:R4:W-:Y:S01]  /*81a0*/  LDGSTS.E.BYPASS.LTC128B.128 [R244+0x2000], [R102.64], !P6 ;  /* 0x0200000066f47fae */ /* 0x0009e2000f101d50 */
[-C--:B---3--:R-:W-:Y:S07]  /*81b0*/  IADD3 R104, P0, R106, R242.reuse, RZ ;  /* 0x000000f26a687210 */ /* 0x088fee0007f1e0ff */
[----:B------:R-:W2:Y:S01]  /*81c0*/  SHFL.IDX PT, R2, R2, 0x6, 0x181f ;  /* 0x00d81f0002027f89 */ /* 0x000ea200000e0000 */
[-C--:B-1----:R-:W-:Y:S07]  /*81d0*/  IADD3.X R105, R107, R241.reuse, RZ, P0, !PT ;  /* 0x000000f16b697210 */ /* 0x082fee00007fe4ff */
[----:B------:R-:W1:Y:S08]  /*81e0*/  SHFL.IDX PT, R0, R0, 0x6, 0x181f ;  /* 0x00d81f0000007f89 */ /* 0x000e7000000e0000 */
[----:B------:R3:W-:Y:S01]  /*81f0*/  LDGSTS.E.BYPASS.LTC128B.128 [R244+0x2800], [R104.64], !P6 ;  /* 0x0280000068f47fae */ /* 0x0007e2000f101d50 */
[-C--:B----4-:R-:W-:Y:S08]  /*8200*/  HMMA.16816.F32.BF16 R100, R112, R184.reuse, RZ ;  /* 0x000000b87064723c */ /* 0x090ff000000418ff */
[C---:B---3--:R-:W-:Y:S07]  /*8210*/  HMMA.16816.F32.BF16 R104, R108.reuse, R184, RZ ;  /* 0x000000b86c68723c */ /* 0x048fee00000418ff */
[----:B--2---:R-:W-:Y:S01]  /*8220*/  IADD3 R184, P0, R2, R242, RZ ;  /* 0x000000f202b87210 */ /* 0x004fe20007f1e0ff */
[-C--:B------:R-:W-:Y:S04]  /*8230*/  HMMA.16816.F32.BF16 R108, R108, R186.reuse, RZ ;  /* 0x000000ba6c6c723c */ /* 0x080fe800000418ff */
[----:B-1----:R-:W-:Y:S02]  /*8240*/  IADD3.X R185, R0, R241, RZ, P0, !PT ;  /* 0x000000f100b97210 */ /* 0x002fe400007fe4ff */
[----:B------:R-:W-:Y:S02]  /*8250*/  PLOP3.LUT P0, PT, PT, PT, UP0, 0x80, 0x0 ;  /* 0x000000000000781c */ /* 0x000fe40003f0f008 */
[----:B------:R-:W-:Y:S01]  /*8260*/  HMMA.16816.F32.BF16 R112, R112, R186, RZ ;  /* 0x000000ba7070723c */ /* 0x000fe200000418ff */
[----:B------:R1:W-:Y:S07]  /*8270*/  LDGSTS.E.BYPASS.LTC128B.128 [R244+0x3000], [R184.64], !P6 ;  /* 0x03000000b8f47fae */ /* 0x0003ee000f101d50 */
[-C--:B------:R-:W-:Y:S01]  /*8280*/  HMMA.16816.F32.BF16 R4, R188, R192.reuse, R4 ;  /* 0x000000c0bc04723c */ /* 0x080fe20000041804 */
[----:B------:R-:W0:Y:S07]  /*8290*/  LDGDEPBAR ;  /* 0x00000000000079af */ /* 0x000e2e0000000000 */
[C---:B------:R-:W-:Y:S08]  /*82a0*/  HMMA.16816.F32.BF16 R8, R196.reuse, R192, R8 ;  /* 0x000000c0c408723c */ /* 0x040ff00000041808 */
[-C--:B------:R-:W-:Y:S01]  /*82b0*/  HMMA.16816.F32.BF16 R12, R196, R194.reuse, R12 ;  /* 0x000000c2c40c723c */ /* 0x080fe2000004180c */
[----:B-1----:R-:W-:Y:S07]  /*82c0*/  LDSM.16.M88.4 R184, [R231+0x7100] ;  /* 0x00710000e7b8783b */ /* 0x002fee0000000200 */
[C---:B------:R-:W-:Y:S01]  /*82d0*/  HMMA.16816.F32.BF16 R16, R188.reuse, R194, R16 ;  /* 0x000000c2bc10723c */ /* 0x040fe20000041810 */
[----:B------:R-:W1:Y:S07]  /*82e0*/  LDSM.16.M88.4 R192, [R229+0x3900] ;  /* 0x00390000e5c0783b */ /* 0x000e6e0000000200 */
[-C--:B------:R-:W-:Y:S08]  /*82f0*/  HMMA.16816.F32.BF16 R20, R188, R200.reuse, R20 ;  /* 0x000000c8bc14723c */ /* 0x080ff00000041814 */
[C---:B------:R-:W-:Y:S08]  /*8300*/  HMMA.16816.F32.BF16 R24, R196.reuse, R200, R24 ;  /* 0x000000c8c418723c */ /* 0x040ff00000041818 */
[-C--:B------:R-:W-:Y:S08]  /*8310*/  HMMA.16816.F32.BF16 R28, R196, R202.reuse, R28 ;  /* 0x000000cac41c723c */ /* 0x080ff0000004181c */
[C---:B------:R-:W-:Y:S01]  /*8320*/  HMMA.16816.F32.BF16 R32, R188.reuse, R202, R32 ;  /* 0x000000cabc20723c */ /* 0x040fe20000041820 */
[----:B------:R-:W2:Y:S07]  /*8330*/  LDSM.16.M88.4 R200, [R231+0x9100] ;  /* 0x00910000e7c8783b */ /* 0x000eae0000000200 */
[-C--:B------:R-:W-:Y:S08]  /*8340*/  HMMA.16816.F32.BF16 R36, R188, R204.reuse, R36 ;  /* 0x000000ccbc24723c */ /* 0x080ff00000041824 */
[C---:B------:R-:W-:Y:S08]  /*8350*/  HMMA.16816.F32.BF16 R40, R196.reuse, R204, R40 ;  /* 0x000000ccc428723c */ /* 0x040ff00000041828 */
[-C--:B------:R-:W-:Y:S08]  /*8360*/  HMMA.16816.F32.BF16 R44, R196, R206.reuse, R44 ;  /* 0x000000cec42c723c */ /* 0x080ff0000004182c */
[C---:B------:R-:W-:Y:S01]  /*8370*/  HMMA.16816.F32.BF16 R48, R188.reuse, R206, R48 ;  /* 0x000000cebc30723c */ /* 0x040fe20000041830 */
[----:B------:R-:W3:Y:S07]  /*8380*/  LDSM.16.M88.4 R204, [R229+0x4100] ;  /* 0x00410000e5cc783b */ /* 0x000eee0000000200 */
[-C--:B------:R-:W-:Y:S08]  /*8390*/  HMMA.16816.F32.BF16 R52, R188, R208.reuse, R52 ;  /* 0x000000d0bc34723c */ /* 0x080ff00000041834 */
[C---:B------:R-:W-:Y:S08]  /*83a0*/  HMMA.16816.F32.BF16 R56, R196.reuse, R208, R56 ;  /* 0x000000d0c438723c */ /* 0x040ff00000041838 */
[-C--:B------:R-:W-:Y:S08]  /*83b0*/  HMMA.16816.F32.BF16 R60, R196, R210.reuse, R60 ;  /* 0x000000d2c43c723c */ /* 0x080ff0000004183c */
[C---:B------:R-:W-:Y:S01]  /*83c0*/  HMMA.16816.F32.BF16 R64, R188.reuse, R210, R64 ;  /* 0x000000d2bc40723c */ /* 0x040fe20000041840 */
[----:B------:R-:W4:Y:S07]  /*83d0*/  LDSM.16.M88.4 R208, [R229+0x4900] ;  /* 0x00490000e5d0783b */ /* 0x000f2e0000000200 */
[-C--:B------:R-:W-:Y:S08]  /*83e0*/  HMMA.16816.F32.BF16 R68, R188, R212.reuse, R68 ;  /* 0x000000d4bc44723c */ /* 0x080ff00000041844 */
[C---:B------:R-:W-:Y:S08]  /*83f0*/  HMMA.16816.F32.BF16 R72, R196.reuse, R212, R72 ;  /* 0x000000d4c448723c */ /* 0x040ff00000041848 */
[-C--:B------:R-:W-:Y:S08]  /*8400*/  HMMA.16816.F32.BF16 R76, R196, R214.reuse, R76 ;  /* 0x000000d6c44c723c */ /* 0x080ff0000004184c */
[C---:B------:R-:W-:Y:S01]  /*8410*/  HMMA.16816.F32.BF16 R80, R188.reuse, R214, R80 ;  /* 0x000000d6bc50723c */ /* 0x040fe20000041850 */
[----:B------:R-:W5:Y:S07]  /*8420*/  LDSM.16.M88.4 R212, [R229+0x5100] ;  /* 0x00510000e5d4783b */ /* 0x000f6e0000000200 */
[-C--:B------:R-:W-:Y:S08]  /*8430*/  HMMA.16816.F32.BF16 R84, R188, R216.reuse, R84 ;  /* 0x000000d8bc54723c */ /* 0x080ff00000041854 */
[C---:B------:R-:W-:Y:S08]  /*8440*/  HMMA.16816.F32.BF16 R88, R196.reuse, R216, R88 ;  /* 0x000000d8c458723c */ /* 0x040ff00000041858 */
[-C--:B------:R-:W-:Y:S08]  /*8450*/  HMMA.16816.F32.BF16 R92, R196, R218.reuse, R92 ;  /* 0x000000dac45c723c */ /* 0x080ff0000004185c */
[C---:B------:R-:W-:Y:S01]  /*8460*/  HMMA.16816.F32.BF16 R96, R188.reuse, R218, R96 ;  /* 0x000000dabc60723c */ /* 0x040fe20000041860 */
[----:B------:R-:W-:Y:S07]  /*8470*/  LDSM.16.M88.4 R216, [R229+0x6900] ;  /* 0x00690000e5d8783b */ /* 0x000fee0000000200 */
[-C--:B------:R-:W-:Y:S08]  /*8480*/  HMMA.16816.F32.BF16 R100, R188, R220.reuse, R100 ;  /* 0x000000dcbc64723c */ /* 0x080ff00000041864 */
[C---:B------:R-:W-:Y:S08]  /*8490*/  HMMA.16816.F32.BF16 R104, R196.reuse, R220, R104 ;  /* 0x000000dcc468723c */ /* 0x040ff00000041868 */
[-C--:B------:R-:W-:Y:S01]  /*84a0*/  HMMA.16816.F32.BF16 R108, R196, R222.reuse, R108 ;  /* 0x000000dec46c723c */ /* 0x080fe2000004186c */
[----:B------:R-:W-:Y:S07]  /*84b0*/  LDSM.16.M88.4 R196, [R229+0x6100] ;  /* 0x00610000e5c4783b */ /* 0x000fee0000000200 */
[----:B------:R-:W-:Y:S01]  /*84c0*/  HMMA.16816.F32.BF16 R112, R188, R222, R112 ;  /* 0x000000debc70723c */ /* 0x000fe20000041870 */
[----:B------:R-:W4:Y:S07]  /*84d0*/  LDSM.16.M88.4 R188, [R229+0x5900] ;  /* 0x00590000e5bc783b */ /* 0x000f2e0000000200 */
[-C--:B-1----:R-:W-:Y:S01]  /*84e0*/  HMMA.16816.F32.BF16 R4, R184, R192.reuse, R4 ;  /* 0x000000c0b804723c */ /* 0x082fe20000041804 */
[----:B------:R-:W-:Y:S07]  /*84f0*/  LDSM.16.M88.4 R220, [R228] ;  /* 0x00000000e4dc783b */ /* 0x000fee0000000200 */
[C---:B--2---:R-:W-:Y:S08]  /*8500*/  HMMA.16816.F32.BF16 R8, R200.reuse, R192, R8 ;  /* 0x000000c0c808723c */ /* 0x044ff00000041808 */
[-C--:B------:R-:W-:Y:S08]  /*8510*/  HMMA.16816.F32.BF16 R12, R200, R194.reuse, R12 ;  /* 0x000000c2c80c723c */ /* 0x080ff0000004180c */
[C---:B------:R-:W-:Y:S01]  /*8520*/  HMMA.16816.F32.BF16 R16, R184.reuse, R194, R16 ;  /* 0x000000c2b810723c */ /* 0x040fe20000041810 */
[----:B------:R-:W1:Y:S07]  /*8530*/  LDSM.16.M88.4 R192, [R232+0x7100] ;  /* 0x00710000e8c0783b */ /* 0x000e6e0000000200 */
[-C--:B---3--:R-:W-:Y:S08]  /*8540*/  HMMA.16816.F32.BF16 R20, R184, R204.reuse, R20 ;  /* 0x000000ccb814723c */ /* 0x088ff00000041814 */
[C---:B------:R-:W-:Y:S08]  /*8550*/  HMMA.16816.F32.BF16 R24, R200.reuse, R204, R24 ;  /* 0x000000ccc818723c */ /* 0x040ff00000041818 */
[-C--:B------:R-:W-:Y:S08]  /*8560*/  HMMA.16816.F32.BF16 R28, R200, R206.reuse, R28 ;  /* 0x000000cec81c723c */ /* 0x080ff0000004181c */
[C---:B------:R-:W-:Y:S01]  /*8570*/  HMMA.16816.F32.BF16 R32, R184.reuse, R206, R32 ;  /* 0x000000ceb820723c */ /* 0x040fe20000041820 */
[----:B------:R-:W2:Y:S07]  /*8580*/  LDSM.16.M88.4 R204, [R232+0x9100] ;  /* 0x00910000e8cc783b */ /* 0x000eae0000000200 */
[-C--:B----4-:R-:W-:Y:S08]  /*8590*/  HMMA.16816.F32.BF16 R36, R184, R208.reuse, R36 ;  /* 0x000000d0b824723c */ /* 0x090ff00000041824 */
[C---:B------:R-:W-:Y:S08]  /*85a0*/  HMMA.16816.F32.BF16 R40, R200.reuse, R208, R40 ;  /* 0x000000d0c828723c */ /* 0x040ff00000041828 */
[-C--:B------:R-:W-:Y:S08]  /*85b0*/  HMMA.16816.F32.BF16 R44, R200, R210.reuse, R44 ;  /* 0x000000d2c82c723c */ /* 0x080ff0000004182c */
[C---:B------:R-:W-:Y:S08]  /*85c0*/  HMMA.16816.F32.BF16 R48, R184.reuse, R210, R48 ;  /* 0x000000d2b830723c */ /* 0x040ff00000041830 */
[-C--:B-----5:R-:W-:Y:S08]  /*85d0*/  HMMA.16816.F32.BF16 R52, R184, R212.reuse, R52 ;  /* 0x000000d4b834723c */ /* 0x0a0ff00000041834 */
[C---:B------:R-:W-:Y:S08]  /*85e0*/  HMMA.16816.F32.BF16 R56, R200.reuse, R212, R56 ;  /* 0x000000d4c838723c */ /* 0x040ff00000041838 */
[-C--:B------:R-:W-:Y:S08]  /*85f0*/  HMMA.16816.F32.BF16 R60, R200, R214.reuse, R60 ;  /* 0x000000d6c83c723c */ /* 0x080ff0000004183c */
        /* <DEDUP_REMOVED lines=12> */
[----:B------:R-:W-:Y:S08]  /*86c0*/  HMMA.16816.F32.BF16 R112, R184, R218, R112 ;  /* 0x000000dab870723c */ /* 0x000ff00000041870 */
[-C--:B-1----:R-:W-:Y:S08]  /*86d0*/  HMMA.16816.F32.BF16 R4, R192, R220.reuse, R4 ;  /* 0x000000dcc004723c */ /* 0x082ff00000041804 */
[C---:B--2---:R-:W-:Y:S08]  /*86e0*/  HMMA.16816.F32.BF16 R8, R204.reuse, R220, R8 ;  /* 0x000000dccc08723c */ /* 0x044ff00000041808 */
[-C--:B------:R-:W-:Y:S08]  /*86f0*/  HMMA.16816.F32.BF16 R12, R204, R222.reuse, R12 ;  /* 0x000000decc0c723c */ /* 0x080ff0000004180c */
[----:B------:R-:W-:Y:S01]  /*8700*/  FMUL.FTZ R4, R4, c[0x0][0x320] ;  /* 0x0000c80004047a20 */ /* 0x000fe20000410000 */
[C---:B------:R-:W-:Y:S03]  /*8710*/  HMMA.16816.F32.BF16 R16, R192.reuse, R222, R16 ;  /* 0x000000dec010723c */ /* 0x040fe60000041810 */
[----:B------:R-:W-:Y:S01]  /*8720*/  MUFU.TANH R186, R4 ;  /* 0x0000000400ba7308 */ /* 0x000fe20000002400 */
[----:B------:R-:W-:Y:S02]  /*8730*/  FMUL.FTZ R5, R5, c[0x0][0x320] ;  /* 0x0000c80005057a20 */ /* 0x000fe40000410000 */
[----:B------:R-:W-:Y:S02]  /*8740*/  FMUL.FTZ R6, R6, c[0x0][0x320] ;  /* 0x0000c80006067a20 */ /* 0x000fe40000410000 */
[----:B------:R-:W-:Y:S04]  /*8750*/  FMUL.FTZ R7, R7, c[0x0][0x320] ;  /* 0x0000c80007077a20 */ /* 0x000fe80000410000 */
[----:B------:R-:W-:Y:S01]  /*8760*/  FMUL.FTZ R8, R8, c[0x0][0x320] ;  /* 0x0000c80008087a20 */ /* 0x000fe20000410000 */
[----:B------:R-:W-:Y:S01]  /*8770*/  MUFU.TANH R198, R5 ;  /* 0x0000000500c67308 */ /* 0x000fe20000002400 */
[----:B------:R-:W-:Y:S02]  /*8780*/  FMUL.FTZ R9, R9, c[0x0][0x320] ;  /* 0x0000c80009097a20 */ /* 0x000fe40000410000 */
[----:B------:R-:W-:Y:S02]  /*8790*/  FMUL.FTZ R10, R10, c[0x0][0x320] ;  /* 0x0000c8000a0a7a20 */ /* 0x000fe40000410000 */
[----:B------:R-:W-:Y:S02]  /*87a0*/  FMUL.FTZ R11, R11, c[0x0][0x320] ;  /* 0x0000c8000b0b7a20 */ /* 0x000fe40000410000 */
[----:B------:R-:W-:Y:S02]  /*87b0*/  FMUL.FTZ R12, R12, c[0x0][0x320] ;  /* 0x0000c8000c0c7a20 */ /* 0x000fe40000410000 */
[----:B------:R-:W-:Y:S01]  /*87c0*/  FMUL.FTZ R13, R13, c[0x0][0x320] ;  /* 0x0000c8000d0d7a20 */ /* 0x000fe20000410000 */
[----:B------:R-:W-:Y:S01]  /*87d0*/  MUFU.TANH R187, R6 ;  /* 0x0000000600bb7308 */ /* 0x000fe20000002400 */
[----:B------:R-:W-:Y:S02]  /*87e0*/  FMUL.FTZ R17, R17, c[0x0][0x320] ;  /* 0x0000c80011117a20 */ /* 0x000fe40000410000 */
[----:B------:R-:W-:Y:S02]  /*87f0*/  FMUL.FTZ R18, R18, c[0x0][0x320] ;  /* 0x0000c80012127a20 */ /* 0x000fe40000410000 */
[----:B------:R-:W-:Y:S02]  /*8800*/  FMUL.FTZ R19, R19, c[0x0][0x320] ;  /* 0x0000c80013137a20 */ /* 0x000fe40000410000 */
[----:B------:R-:W-:Y:S02]  /*8810*/  FMUL.FTZ R14, R14, c[0x0][0x320] ;  /* 0x0000c8000e0e7a20 */ /* 0x000fe40000410000 */
[----:B------:R-:W-:Y:S01]  /*8820*/  FMUL.FTZ R15, R15, c[0x0][0x320] ;  /* 0x0000c8000f0f7a20 */ /* 0x000fe20000410000 */
[----:B------:R1:W-:Y:S01]  /*8830*/  MUFU.TANH R199, R7 ;  /* 0x0000000700c77308 */ /* 0x0003e20000002400 */
[----:B------:R-:W-:Y:S09]  /*8840*/  FMUL.FTZ R16, R16, c[0x0][0x320] ;  /* 0x0000c80010107a20 */ /* 0x000ff20000410000 */
[----:B------:R-:W-:Y:S10]  /*8850*/  MUFU.TANH R197, R8 ;  /* 0x0000000800c57308 */ /* 0x000ff40000002400 */
[----:B------:R-:W-:Y:S01]  /*8860*/  MUFU.TANH R200, R9 ;  /* 0x0000000900c87308 */ /* 0x000fe20000002400 */
[----:B-1----:R-:W1:Y:S09]  /*8870*/  LDSM.16.M88.4 R4, [R228+0x800] ;  /* 0x00080000e404783b */ /* 0x002e720000000200 */
[----:B------:R-:W-:Y:S10]  /*8880*/  MUFU.TANH R188, R10 ;  /* 0x0000000a00bc7308 */ /* 0x000ff40000002400 */
[----:B------:R2:W-:Y:S10]  /*8890*/  MUFU.TANH R201, R11 ;  /* 0x0000000b00c97308 */ /* 0x0005f40000002400 */
[----:B------:R-:W-:Y:S10]  /*88a0*/  MUFU.TANH R191, R12 ;  /* 0x0000000c00bf7308 */ /* 0x000ff40000002400 */
[----:B------:R-:W-:Y:S01]  /*88b0*/  MUFU.TANH R189, R13 ;  /* 0x0000000d00bd7308 */ /* 0x000fe20000002400 */
[----:B--2---:R-:W2:Y:S01]  /*88c0*/  LDSM.16.M88.4 R8, [R228+0x1000] ;  /* 0x00100000e408783b */ /* 0x004ea20000000200 */
[-C--:B-1----:R-:W-:Y:S08]  /*88d0*/  HMMA.16816.F32.BF16 R20, R192, R4.reuse, R20 ;  /* 0x00000004c014723c */ /* 0x082ff00000041814 */
[----:B------:R-:W-:Y:S01]  /*88e0*/  MUFU.TANH R196, R14 ;  /* 0x0000000e00c47308 */ /* 0x000fe20000002400 */
[C---:B------:R-:W-:Y:S09]  /*88f0*/  HMMA.16816.F32.BF16 R24, R204.reuse, R4, R24 ;  /* 0x00000004cc18723c */ /* 0x040ff20000041818 */
[----:B------:R-:W-:Y:S01]  /*8900*/  MUFU.TANH R190, R15 ;  /* 0x0000000f00be7308 */ /* 0x000fe20000002400 */
[-C--:B------:R-:W-:Y:S08]  /*8910*/  HMMA.16816.F32.BF16 R28, R204, R6.reuse, R28 ;  /* 0x00000006cc1c723c */ /* 0x080ff0000004181c */
[C---:B------:R-:W-:Y:S01]  /*8920*/  HMMA.16816.F32.BF16 R32, R192.reuse, R6, R32 ;  /* 0x00000006c020723c */ /* 0x040fe20000041820 */
[----:B------:R-:W-:Y:S01]  /*8930*/  MUFU.TANH R185, R16 ;  /* 0x0000001000b97308 */ /* 0x000fe20000002400 */
[----:B------:R-:W1:Y:S02]  /*8940*/  LDSM.16.M88.4 R4, [R228+0x1800] ;  /* 0x00180000e404783b */ /* 0x000e640000000200 */
[----:B------:R-:W-:Y:S02]  /*8950*/  FMUL.FTZ R20, R20, c[0x0][0x320] ;  /* 0x0000c80014147a20 */ /* 0x000fe40000410000 */
[----:B------:R-:W-:Y:S02]  /*8960*/  FMUL.FTZ R21, R21, c[0x0][0x320] ;  /* 0x0000c80015157a20 */ /* 0x000fe40000410000 */
[----:B------:R-:W-:Y:S03]  /*8970*/  FMUL.FTZ R22, R22, c[0x0][0x320] ;  /* 0x0000c80016167a20 */ /* 0x000fe60000410000 */
[----:B------:R-:W-:Y:S01]  /*8980*/  MUFU.TANH R184, R17 ;  /* 0x0000001100b87308 */ /* 0x000fe20000002400 */
[----:B------:R-:W-:Y:S02]  /*8990*/  FMUL.FTZ R23, R23, c[0x0][0x320] ;  /* 0x0000c80017177a20 */ /* 0x000fe40000410000 */
[----:B------:R-:W-:Y:S01]  /*89a0*/  FMUL.FTZ R24, R24, c[0x0][0x320] ;  /* 0x0000c80018187a20 */ /* 0x000fe20000410000 */
[-C--:B--2---:R-:W-:Y:S03]  /*89b0*/  HMMA.16816.F32.BF16 R36, R192, R8.reuse, R36 ;  /* 0x00000008c024723c */ /* 0x084fe60000041824 */
[----:B------:R-:W-:Y:S02]  /*89c0*/  FMUL.FTZ R25, R25, c[0x0][0x320] ;  /* 0x0000c80019197a20 */ /* 0x000fe40000410000 */
[----:B------:R-:W-:Y:S01]  /*89d0*/  FMUL.FTZ R26, R26, c[0x0][0x320] ;  /* 0x0000c8001a1a7a20 */ /* 0x000fe20000410000 */
[----:B------:R-:W-:Y:S01]  /*89e0*/  MUFU.TANH R18, R18 ;  /* 0x0000001200127308 */ /* 0x000fe20000002400 */
[----:B------:R-:W-:Y:S01]  /*89f0*/  FMUL.FTZ R27, R27, c[0x0][0x320] ;  /* 0x0000c8001b1b7a20 */ /* 0x000fe20000410000 */
[C---:B------:R-:W-:Y:S04]  /*8a00*/  HMMA.16816.F32.BF16 R40, R204.reuse, R8, R40 ;  /* 0x00000008cc28723c */ /* 0x040fe80000041828 */
[----:B------:R-:W-:Y:S02]  /*8a10*/  FMUL.FTZ R28, R28, c[0x0][0x320] ;  /* 0x0000c8001c1c7a20 */ /* 0x000fe40000410000 */
[----:B------:R-:W-:Y:S02]  /*8a20*/  FMUL.FTZ R29, R29, c[0x0][0x320] ;  /* 0x0000c8001d1d7a20 */ /* 0x000fe40000410000 */
[----:B------:R-:W-:Y:S01]  /*8a30*/  MUFU.TANH R19, R19 ;  /* 0x0000001300137308 */ /* 0x000fe20000002400 */
[-C--:B------:R-:W-:Y:S03]  /*8a40*/  HMMA.16816.F32.BF16 R44, R204, R10.reuse, R44 ;  /* 0x0000000acc2c723c */ /* 0x080fe6000004182c */
[----:B------:R-:W-:Y:S02]  /*8a50*/  FMUL.FTZ R30, R30, c[0x0][0x320] ;  /* 0x0000c8001e1e7a20 */ /* 0x000fe40000410000 */
[----:B------:R-:W-:Y:S02]  /*8a60*/  FMUL.FTZ R31, R31, c[0x0][0x320] ;  /* 0x0000c8001f1f7a20 */ /* 0x000fe40000410000 */
[----:B------:R-:W-:Y:S01]  /*8a70*/  FMUL.FTZ R32, R32, c[0x0][0x320] ;  /* 0x0000c80020207a20 */ /* 0x000fe20000410000 */
[C---:B------:R-:W-:Y:S01]  /*8a80*/  HMMA.16816.F32.BF16 R48, R192.reuse, R10, R48 ;  /* 0x0000000ac030723c */ /* 0x040fe20000041830 */
[----:B------:R-:W-:Y:S01]  /*8a90*/  MUFU.TANH R20, R20 ;  /* 0x0000001400147308 */ /* 0x000fe20000002400 */
[----:B------:R-:W2:Y:S02]  /*8aa0*/  LDSM.16.M88.4 R8, [R228+0x2000] ;  /* 0x00200000e408783b */ /* 0x000ea40000000200 */
[----:B------:R-:W-:Y:S02]  /*8ab0*/  FMUL.FTZ R33, R33, c[0x0][0x320] ;  /* 0x0000c80021217a20 */ /* 0x000fe40000410000 */
[----:B------:R-:W-:Y:S02]  /*8ac0*/  FMUL.FTZ R34, R34, c[0x0][0x320] ;  /* 0x0000c80022227a20 */ /* 0x000fe40000410000 */
[-C--:B-1----:R-:W-:Y:S03]  /*8ad0*/  HMMA.16816.F32.BF16 R52, R192, R4.reuse, R52 ;  /* 0x00000004c034723c */ /* 0x082fe60000041834 */
[----:B------:R-:W-:Y:S01]  /*8ae0*/  MUFU.TANH R21, R21 ;  /* 0x0000001500157308 */ /* 0x000fe20000002400 */
[----:B------:R-:W-:Y:S02]  /*8af0*/  FMUL.FTZ R35, R35, c[0x0][0x320] ;  /* 0x0000c80023237a20 */ /* 0x000fe40000410000 */
[----:B------:R-:W-:Y:S02]  /*8b00*/  FMUL.FTZ R36, R36, c[0x0][0x320] ;  /* 0x0000c80024247a20 */ /* 0x000fe40000410000 */
[C---:B------:R-:W-:Y:S04]  /*8b10*/  HMMA.16816.F32.BF16 R56, R204.reuse, R4, R56 ;  /* 0x00000004cc38723c */ /* 0x040fe80000041838 */
[----:B------:R-:W-:Y:S01]  /*8b20*/  FMUL.FTZ R37, R37, c[0x0][0x320] ;  /* 0x0000c80025257a20 */ /* 0x000fe20000410000 */
[----:B------:R-:W-:Y:S01]  /*8b30*/  MUFU.TANH R22, R22 ;  /* 0x0000001600167308 */ /* 0x000fe20000002400 */
[----:B------:R-:W-:Y:S02]  /*8b40*/  FMUL.FTZ R38, R38, c[0x0][0x320] ;  /* 0x0000c80026267a20 */ /* 0x000fe40000410000 */
[-C--:B------:R-:W-:Y:S04]  /*8b50*/  HMMA.16816.F32.BF16 R60, R204, R6.reuse, R60 ;  /* 0x00000006cc3c723c */ /* 0x080fe8000004183c */
[----:B------:R-:W-:Y:S02]  /*8b60*/  FMUL.FTZ R39, R39, c[0x0][0x320] ;  /* 0x0000c80027277a20 */ /* 0x000fe40000410000 */
[----:B------:R-:W-:Y:S01]  /*8b70*/  FMUL.FTZ R40, R40, c[0x0][0x320] ;  /* 0x0000c80028287a20 */ /* 0x000fe20000410000 */
[----:B------:R-:W-:Y:S01]  /*8b80*/  MUFU.TANH R23, R23 ;  /* 0x0000001700177308 */ /* 0x000fe20000002400 */
[C---:B------:R-:W-:Y:S01]  /*8b90*/  HMMA.16816.F32.BF16 R64, R192.reuse, R6, R64 ;  /* 0x00000006c040723c */ /* 0x040fe20000041840 */
[----:B------:R-:W1:Y:S03]  /*8ba0*/  LDSM.16.M88.4 R4, [R228+0x2800] ;  /* 0x00280000e404783b */ /* 0x000e660000000200 */
[----:B------:R-:W-:Y:S02]  /*8bb0*/  FMUL.FTZ R41, R41, c[0x0][0x320] ;  /* 0x0000c80029297a20 */ /* 0x000fe40000410000 */
[----:B------:R-:W-:Y:S02]  /*8bc0*/  FMUL.FTZ R42, R42, c[0x0][0x320] ;  /* 0x0000c8002a2a7a20 */ /* 0x000fe40000410000 */
[----:B------:R-:W-:Y:S01]  /*8bd0*/  FMUL.FTZ R43, R43, c[0x0][0x320] ;  /* 0x0000c8002b2b7a20 */ /* 0x000fe20000410000 */
[----:B------:R-:W-:Y:S01]  /*8be0*/  MUFU.TANH R24, R24 ;  /* 0x0000001800187308 */ /* 0x000fe20000002400 */
[-C--:B--2---:R-:W-:Y:S03]  /*8bf0*/  HMMA.16816.F32.BF16 R68, R192, R8.reuse, R68 ;  /* 0x00000008c044723c */ /* 0x084fe60000041844 */
[----:B------:R-:W-:Y:S02]  /*8c00*/  FMUL.FTZ R44, R44, c[0x0][0x320] ;  /* 0x0000c8002c2c7a20 */ /* 0x000fe40000410000 */
[----:B------:R-:W-:Y:S02]  /*8c10*/  FMUL.FTZ R45, R45, c[0x0][0x320] ;  /* 0x0000c8002d2d7a20 */ /* 0x000fe40000410000 */
[----:B------:R-:W-:Y:S01]  /*8c20*/  FMUL.FTZ R46, R46, c[0x0][0x320] ;  /* 0x0000c8002e2e7a20 */ /* 0x000fe20000410000 */
[C---:B------:R-:W-:Y:S01]  /*8c30*/  HMMA.16816.F32.BF16 R72, R204.reuse, R8, R72 ;  /* 0x00000008cc48723c */ /* 0x040fe20000041848 */
[----:B------:R-:W-:Y:S03]  /*8c40*/  MUFU.TANH R25, R25 ;  /* 0x0000001900197308 */ /* 0x000fe60000002400 */
[----:B------:R-:W-:Y:S02]  /*8c50*/  FMUL.FTZ R47, R47, c[0x0][0x320] ;  /* 0x0000c8002f2f7a20 */ /* 0x000fe40000410000 */
[----:B------:R-:W-:Y:S02]  /*8c60*/  FMUL.FTZ R64, R64, c[0x0][0x320] ;  /* 0x0000c80040407a20 */ /* 0x000fe40000410000 */
[-C--:B------:R-:W-:Y:S03]  /*8c70*/  HMMA.16816.F32.BF16 R76, R204, R10.reuse, R76 ;  /* 0x0000000acc4c723c */ /* 0x080fe6000004184c */
[----:B------:R-:W-:Y:S01]  /*8c80*/  MUFU.TANH R211, R64 ;  /* 0x0000004000d37308 */ /* 0x000fe20000002400 */
[----:B------:R-:W-:Y:S02]  /*8c90*/  FMUL.FTZ R48, R48, c[0x0][0x320] ;  /* 0x0000c80030307a20 */ /* 0x000fe40000410000 */
[----:B------:R-:W-:Y:S02]  /*8ca0*/  FMUL.FTZ R49, R49, c[0x0][0x320] ;  /* 0x0000c80031317a20 */ /* 0x000fe40000410000 */
[C---:B------:R-:W-:Y:S01]  /*8cb0*/  HMMA.16816.F32.BF16 R80, R192.reuse, R10, R80 ;  /* 0x0000000ac050723c */ /* 0x040fe20000041850 */
[----:B------:R-:W2:Y:S01]  /*8cc0*/  LDSM.16.M88.4 R8, [R228+0x3000] ;  /* 0x00300000e408783b */ /* 0x000ea20000000200 */
[----:B------:R-:W-:Y:S04]  /*8cd0*/  DEPBAR.LE SB0, 0x0 ;  /* 0x000080000000791a */ /* 0x000fe80000000000 */
[----:B------:R-:W-:Y:S01]  /*8ce0*/  MUFU.TANH R26, R26 ;  /* 0x0000001a001a7308 */ /* 0x000fe20000002400 */
[----:B------:R-:W-:Y:S01]  /*8cf0*/  FMUL.FTZ R50, R50, c[0x0][0x320] ;  /* 0x0000c80032327a20 */ /* 0x000fe20000410000 */
[-C--:B-1----:R-:W-:Y:S01]  /*8d00*/  HMMA.16816.F32.BF16 R84, R192, R4.reuse, R84 ;  /* 0x00000004c054723c */ /* 0x082fe20000041854 */
[----:B------:R-:W-:Y:S04]  /*8d10*/  BAR.SYNC.DEFER_BLOCKING 0x0 ;  /* 0x0000000000007b1d */ /* 0x000fe80000010000 */
[----:B------:R-:W-:Y:S02]  /*8d20*/  FMUL.FTZ R75, R75, c[0x0][0x320] ;  /* 0x0000c8004b4b7a20 */ /* 0x000fe40000410000 */
[----:B------:R-:W-:Y:S01]  /*8d30*/  FMUL.FTZ R51, R51, c[0x0][0x320] ;  /* 0x0000c80033337a20 */ /* 0x000fe20000410000 */
[----:B------:R-:W-:Y:S01]  /*8d40*/  MUFU.TANH R27, R27 ;  /* 0x0000001b001b7308 */ /* 0x000fe20000002400 */
[C---:B------:R-:W-:Y:S04]  /*8d50*/  HMMA.16816.F32.BF16 R88, R204.reuse, R4, R88 ;  /* 0x00000004cc58723c */ /* 0x040fe80000041858 */
[----:B------:R-:W-:Y:S02]  /*8d60*/  FMUL.FTZ R52, R52, c[0x0][0x320] ;  /* 0x0000c80034347a20 */ /* 0x000fe40000410000 */
[----:B------:R-:W-:Y:S02]  /*8d70*/  FMUL.FTZ R53, R53, c[0x0][0x320] ;  /* 0x0000c80035357a20 */ /* 0x000fe40000410000 */
[-C--:B------:R-:W-:Y:S01]  /*8d80*/  HMMA.16816.F32.BF16 R92, R204, R6.reuse, R92 ;  /* 0x00000006cc5c723c */ /* 0x080fe2000004185c */
[----:B------:R-:W-:Y:S03]  /*8d90*/  MUFU.TANH R64, R75 ;  /* 0x0000004b00407308 */ /* 0x000fe60000002400 */
[----:B------:R-:W-:Y:S02]  /*8da0*/  FMUL.FTZ R54, R54, c[0x0][0x320] ;  /* 0x0000c80036367a20 */ /* 0x000fe40000410000 */
[----:B------:R-:W-:Y:S02]  /*8db0*/  FMUL.FTZ R55, R55, c[0x0][0x320] ;  /* 0x0000c80037377a20 */ /* 0x000fe40000410000 */
[----:B------:R-:W-:Y:S01]  /*8dc0*/  FMUL.FTZ R87, R87, c[0x0][0x320] ;  /* 0x0000c80057577a20 */ /* 0x000fe20000410000 */
[C---:B------:R-:W-:Y:S02]  /*8dd0*/  HMMA.16816.F32.BF16 R96, R192.reuse, R6, R96 ;  /* 0x00000006c060723c */ /* 0x040fe40000041860 */
[----:B------:R-:W-:Y:S02]  /*8de0*/  MUFU.TANH R28, R28 ;  /* 0x0000001c001c7308 */ /* 0x000fe40000002400 */
[----:B------:R-:W-:Y:S02]  /*8df0*/  FMUL.FTZ R56, R56, c[0x0][0x320] ;  /* 0x0000c80038387a20 */ /* 0x000fe40000410000 */
[----:B------:R-:W-:Y:S02]  /*8e00*/  FMUL.FTZ R57, R57, c[0x0][0x320] ;  /* 0x0000c80039397a20 */ /* 0x000fe40000410000 */
[-C--:B--2---:R-:W-:Y:S04]  /*8e10*/  HMMA.16816.F32.BF16 R100, R192, R8.reuse, R100 ;  /* 0x00000008c064723c */ /* 0x084fe80000041864 */
[----:B------:R-:W1:Y:S01]  /*8e20*/  MUFU.TANH R0, R87 ;  /* 0x0000005700007308 */ /* 0x000e620000002400 */
[----:B------:R-:W-:Y:S02]  /*8e30*/  FMUL.FTZ R58, R58, c[0x0][0x320] ;  /* 0x0000c8003a3a7a20 */ /* 0x000fe40000410000 */
[----:B------:R-:W-:Y:S01]  /*8e40*/  FMUL.FTZ R93, R93, c[0x0][0x320] ;  /* 0x0000c8005d5d7a20 */ /* 0x000fe20000410000 */
[C---:B------:R-:W-:Y:S04]  /*8e50*/  HMMA.16816.F32.BF16 R104, R204.reuse, R8, R104 ;  /* 0x00000008cc68723c */ /* 0x040fe80000041868 */
[----:B------:R-:W-:Y:S02]  /*8e60*/  FMUL.FTZ R59, R59, c[0x0][0x320] ;  /* 0x0000c8003b3b7a20 */ /* 0x000fe40000410000 */
[----:B------:R-:W-:Y:S01]  /*8e70*/  MUFU.TANH R29, R29 ;  /* 0x0000001d001d7308 */ /* 0x000fe20000002400 */
[----:B------:R-:W-:Y:S01]  /*8e80*/  FMUL.FTZ R60, R60, c[0x0][0x320] ;  /* 0x0000c8003c3c7a20 */ /* 0x000fe20000410000 */
[-C--:B------:R-:W-:Y:S04]  /*8e90*/  HMMA.16816.F32.BF16 R108, R204, R10.reuse, R108 ;  /* 0x0000000acc6c723c */ /* 0x080fe8000004186c */
[----:B------:R-:W-:Y:S02]  /*8ea0*/  FMUL.FTZ R61, R61, c[0x0][0x320] ;  /* 0x0000c8003d3d7a20 */ /* 0x000fe40000410000 */
[----:B------:R-:W-:Y:S02]  /*8eb0*/  FMUL.FTZ R62, R62, c[0x0][0x320] ;  /* 0x0000c8003e3e7a20 */ /* 0x000fe40000410000 */
[----:B------:R-:W-:Y:S01]  /*8ec0*/  MUFU.TANH R30, R30 ;  /* 0x0000001e001e7308 */ /* 0x000fe20000002400 */
[----:B------:R-:W-:Y:S01]  /*8ed0*/  HMMA.16816.F32.BF16 R112, R192, R10, R112 ;  /* 0x0000000ac070723c */ /* 0x000fe20000041870 */
[----:B-1----:R1:W-:Y:S03]  /*8ee0*/  STL [R1+0x8], R0 ;  /* 0x0000080001007387 */ /* 0x0023e60000100800 */
[----:B------:R-:W-:Y:S02]  /*8ef0*/  FMUL.FTZ R63, R63, c[0x0][0x320] ;  /* 0x0000c8003f3f7a20 */ /* 0x000fe40000410000 */
[----:B------:R-:W-:Y:S02]  /*8f00*/  FMUL.FTZ R65, R65, c[0x0][0x320] ;  /* 0x0000c80041417a20 */ /* 0x000fe40000410000 */
[----:B------:R-:W-:Y:S01]  /*8f10*/  FMUL.FTZ R66, R66, c[0x0][0x320] ;  /* 0x0000c80042427a20 */ /* 0x000fe20000410000 */
[----:B------:R-:W-:Y:S03]  /*8f20*/  MUFU.TANH R31, R31 ;  /* 0x0000001f001f7308 */ /* 0x000fe60000002400 */
        /* <DEDUP_REMOVED lines=10> */
[----:B-1----:R-:W1:Y:S01]  /*8fd0*/  MUFU.TANH R0, R93 ;  /* 0x0000005d00007308 */ /* 0x002e620000002400 */
[----:B------:R-:W-:Y:S02]  /*8fe0*/  FMUL.FTZ R109, R109, c[0x0][0x320] ;  /* 0x0000c8006d6d7a20 */ /* 0x000fe40000410000 */
[----:B------:R-:W-:Y:S02]  /*8ff0*/  FMUL.FTZ R75, R110, c[0x0][0x320] ;  /* 0x0000c8006e4b7a20 */ /* 0x000fe40000410000 */
[----:B------:R-:W-:Y:S02]  /*9000*/  FMUL.FTZ R112, R112, c[0x0][0x320] ;  /* 0x0000c80070707a20 */ /* 0x000fe40000410000 */
[----:B------:R-:W-:Y:S02]  /*9010*/  FMUL.FTZ R113, R113, c[0x0][0x320] ;  /* 0x0000c80071717a20 */ /* 0x000fe40000410000 */
[----:B------:R-:W-:Y:S01]  /*9020*/  FMUL.FTZ R114, R114, c[0x0][0x320] ;  /* 0x0000c80072727a20 */ /* 0x000fe20000410000 */
[----:B------:R-:W2:Y:S01]  /*9030*/  MUFU.TANH R33, R33 ;  /* 0x0000002100217308 */ /* 0x000ea20000002400 */
[----:B------:R-:W-:Y:S02]  /*9040*/  FMUL.FTZ R115, R115, c[0x0][0x320] ;  /* 0x0000c80073737a20 */ /* 0x000fe40000410000 */
[----:B------:R-:W-:Y:S02]  /*9050*/  FMUL.FTZ R67, R67, c[0x0][0x320] ;  /* 0x0000c80043437a20 */ /* 0x000fe40000410000 */
[----:B------:R-:W-:Y:S02]  /*9060*/  FMUL.FTZ R68, R68, c[0x0][0x320] ;  /* 0x0000c80044447a20 */ /* 0x000fe40000410000 */
[----:B------:R-:W-:Y:S02]  /*9070*/  FMUL.FTZ R69, R69, c[0x0][0x320] ;  /* 0x0000c80045457a20 */ /* 0x000fe40000410000 */
[----:B------:R-:W-:Y:S01]  /*9080*/  FMUL.FTZ R70, R70, c[0x0][0x320] ;  /* 0x0000c80046467a20 */ /* 0x000fe20000410000 */
[----:B------:R-:W3:Y:S01]  /*9090*/  MUFU.TANH R34, R34 ;  /* 0x0000002200227308 */ /* 0x000ee20000002400 */
[----:B------:R-:W-:Y:S02]  /*90a0*/  FMUL.FTZ R71, R71, c[0x0][0x320] ;  /* 0x0000c80047477a20 */ /* 0x000fe40000410000 */
[----:B------:R-:W-:Y:S01]  /*90b0*/  FMUL.FTZ R72, R72, c[0x0][0x320] ;  /* 0x0000c80048487a20 */ /* 0x000fe20000410000 */
[----:B-1----:R1:W-:Y:S01]  /*90c0*/  STL [R1+0x10], R0 ;  /* 0x0000100001007387 */ /* 0x0023e20000100800 */
[----:B------:R-:W-:Y:S02]  /*90d0*/  FMUL.FTZ R73, R73, c[0x0][0x320] ;  /* 0x0000c80049497a20 */ /* 0x000fe40000410000 */
[----:B------:R-:W-:Y:S02]  /*90e0*/  FMUL.FTZ R76, R76, c[0x0][0x320] ;  /* 0x0000c8004c4c7a20 */ /* 0x000fe40000410000 */
[----:B------:R-:W-:Y:S01]  /*90f0*/  FMUL.FTZ R77, R77, c[0x0][0x320] ;  /* 0x0000c8004d4d7a20 */ /* 0x000fe20000410000 */
[----:B------:R-:W4:Y:S01]  /*9100*/  MUFU.TANH R35, R35 ;  /* 0x0000002300237308 */ /* 0x000f220000002400 */
[----:B------:R-:W-:Y:S02]  /*9110*/  FMUL.FTZ R78, R78, c[0x0][0x320] ;  /* 0x0000c8004e4e7a20 */ /* 0x000fe40000410000 */
[----:B------:R-:W-:Y:S02]  /*9120*/  FMUL.FTZ R79, R79, c[0x0][0x320] ;  /* 0x0000c8004f4f7a20 */ /* 0x000fe40000410000 */
[----:B------:R-:W-:Y:S02]  /*9130*/  FMUL.FTZ R80, R80, c[0x0][0x320] ;  /* 0x0000c80050507a20 */ /* 0x000fe40000410000 */
[----:B------:R-:W-:Y:S02]  /*9140*/  FMUL.FTZ R82, R82, c[0x0][0x320] ;  /* 0x0000c80052527a20 */ /* 0x000fe40000410000 */
[----:B------:R-:W-:Y:S01]  /*9150*/  FMUL.FTZ R83, R83, c[0x0][0x320] ;  /* 0x0000c80053537a20 */ /* 0x000fe20000410000 */
[----:B------:R-:W1:Y:S01]  /*9160*/  MUFU.TANH R36, R36 ;  /* 0x0000002400247308 */ /* 0x000e620000002400 */
        /* <DEDUP_REMOVED lines=17> */
[----:B------:R2:W2:Y:S01]  /*9280*/  MUFU.TANH R17, R39 ;  /* 0x0000002700117308 */ /* 0x0004a20000002400 */
[----:B------:R-:W-:Y:S02]  /*9290*/  FMUL.FTZ R108, R108, c[0x0][0x320] ;  /* 0x0000c8006c6c7a20 */ /* 0x000fe40000410000 */
[----:B-1----:R-:W-:Y:S07]  /*92a0*/  FMUL.FTZ R0, R111, c[0x0][0x320] ;  /* 0x0000c8006f007a20 */ /* 0x002fee0000410000 */
[----:B------:R-:W1:Y:S10]  /*92b0*/  MUFU.TANH R40, R40 ;  /* 0x0000002800287308 */ /* 0x000e740000002400 */
[----:B------:R-:W1:Y:S10]  /*92c0*/  MUFU.TANH R41, R41 ;  /* 0x0000002900297308 */ /* 0x000e740000002400 */
[----:B------:R-:W1:Y:S10]  /*92d0*/  MUFU.TANH R42, R42 ;  /* 0x0000002a002a7308 */ /* 0x000e740000002400 */
[----:B------:R1:W1:Y:S10]  /*92e0*/  MUFU.TANH R203, R43 ;  /* 0x0000002b00cb7308 */ /* 0x0002740000002400 */
[----:B------:R1:W1:Y:S10]  /*92f0*/  MUFU.TANH R202, R44 ;  /* 0x0000002c00ca7308 */ /* 0x0002740000002400 */
[----:B------:R1:W1:Y:S10]  /*9300*/  MUFU.TANH R208, R45 ;  /* 0x0000002d00d07308 */ /* 0x0002740000002400 */
[----:B------:R1:W1:Y:S10]  /*9310*/  MUFU.TANH R209, R46 ;  /* 0x0000002e00d17308 */ /* 0x0002740000002400 */
[----:B------:R1:W1:Y:S10]  /*9320*/  MUFU.TANH R216, R47 ;  /* 0x0000002f00d87308 */ /* 0x0002740000002400 */
[----:B------:R-:W1:Y:S10]  /*9330*/  MUFU.TANH R48, R48 ;  /* 0x0000003000307308 */ /* 0x000e740000002400 */
        /* <DEDUP_REMOVED lines=58> */
[----:B------:R1:W1:Y:S10]  /*96e0*/  MUFU.TANH R74, R0 ;  /* 0x00000000004a7308 */ /* 0x0002740000002400 */
[----:B------:R-:W1:Y:S10]  /*96f0*/  MUFU.TANH R112, R112 ;  /* 0x0000007000707308 */ /* 0x000e740000002400 */
[----:B------:R-:W1:Y:S10]  /*9700*/  MUFU.TANH R113, R113 ;  /* 0x0000007100717308 */ /* 0x000e740000002400 */
[----:B------:R-:W1:Y:S10]  /*9710*/  MUFU.TANH R114, R114 ;  /* 0x0000007200727308 */ /* 0x000e740000002400 */
[----:B------:R-:W1:Y:S02]  /*9720*/  MUFU.TANH R115, R115 ;  /* 0x0000007300737308 */ /* 0x000e640000002400 */
[----:B-1234-:R-:W-:-:S05]  /*9730*/  @P0 BRA `(.L_x_22) ;  /* 0xffffe0d000000947 */ /* 0x01efca000383ffff */
.L_x_21:
[----:B------:R1:W-:Y:S01]  /*9740*/  STL [R1+0x44], R234 ;  /* 0x000044ea01007387 */ /* 0x0003e20000100800 */
[----:B------:R-:W-:Y:S01]  /*9750*/  FMNMX.FTZ R0, R186, R3, !PT ;  /* 0x00000003ba007209 */ /* 0x000fe20007810000 */
[----:B------:R-:W-:Y:S01]  /*9760*/  UISETP.GT.AND UP0, UPT, UR6, UR8, UPT ;  /* 0x000000080600728c */ /* 0x000fe2000bf04270 */
[----:B------:R-:W-:Y:S01]  /*9770*/  FMNMX.FTZ R2, R197, R117, !PT ;  /* 0x00000075c5027209 */ /* 0x000fe20007810000 */
[----:B------:R-:W0:Y:S01]  /*9780*/  LDGDEPBAR ;  /* 0x00000000000079af */ /* 0x000e220000000000 */
[----:B------:R-:W-:Y:S01]  /*9790*/  FMNMX.FTZ R0, R198, R0, !PT ;  /* 0x00000000c6007209 */ /* 0x000fe20007810000 */
[----:B------:R-:W-:Y:S01]  /*97a0*/  UIADD3 UR6, UR6, -0x1, URZ ;  /* 0xffffffff06067890 */ /* 0x000fe2000fffe03f */
[----:B------:R-:W-:Y:S02]  /*97b0*/  FMNMX.FTZ R2, R200, R2, !PT ;  /* 0x00000002c8027209 */ /* 0x000fe40007810000 */
[----:B------:R-:W-:Y:S02]  /*97c0*/  FMNMX.FTZ R0, R185, R0, !PT ;  /* 0x00000000b9007209 */ /* 0x000fe40007810000 */
[----:B------:R-:W-:Y:S02]  /*97d0*/  FMNMX.FTZ R2, R191, R2, !PT ;  /* 0x00000002bf027209 */ /* 0x000fe40007810000 */
[----:B------:R-:W-:Y:S02]  /*97e0*/  FMNMX.FTZ R0, R184, R0, !PT ;  /* 0x00000000b8007209 */ /* 0x000fe40007810000 */
[----:B------:R-:W-:Y:S02]  /*97f0*/  FMNMX.FTZ R2, R189, R2, !PT ;  /* 0x00000002bd027209 */ /* 0x000fe40007810000 */
[----:B------:R-:W-:Y:S02]  /*9800*/  FMNMX.FTZ R0, R20, R0, !PT ;  /* 0x0000000014007209 */ /* 0x000fe40007810000 */
[----:B------:R-:W-:Y:S02]  /*9810*/  FMNMX.FTZ R2, R24, R2, !PT ;  /* 0x0000000218027209 */ /* 0x000fe40007810000 */
[----:B------:R-:W-:Y:S02]  /*9820*/  FMNMX.FTZ R0, R21, R0, !PT ;  /* 0x0000000015007209 */ /* 0x000fe40007810000 */
[----:B------:R-:W-:Y:S01]  /*9830*/  FMNMX.FTZ R2, R25, R2, !PT ;  /* 0x0000000219027209 */ /* 0x000fe20007810000 */
[----:B-1----:R-:W3:Y:S01]  /*9840*/  LDL.LU R234, [R1+0x8] ;  /* 0x0000080001ea7983 */ /* 0x002ee20000300800 */
[----:B------:R-:W-:Y:S02]  /*9850*/  FMNMX.FTZ R0, R32, R0, !PT ;  /* 0x0000000020007209 */ /* 0x000fe40007810000 */
[----:B------:R-:W-:Y:S01]  /*9860*/  FMNMX.FTZ R2, R28, R2, !PT ;  /* 0x000000021c027209 */ /* 0x000fe20007810000 */
[----:B------:R-:W4:Y:S01]  /*9870*/  LDL.LU R108, [R1+0x10] ;  /* 0x00001000016c7983 */ /* 0x000f220000300800 */
[----:B------:R-:W-:Y:S02]  /*9880*/  FMNMX.FTZ R0, R33, R0, !PT ;  /* 0x0000000021007209 */ /* 0x000fe40007810000 */
[----:B------:R-:W-:Y:S01]  /*9890*/  FMNMX.FTZ R2, R29, R2, !PT ;  /* 0x000000021d027209 */ /* 0x000fe20007810000 */
[----:B------:R-:W-:Y:S01]  /*98a0*/  STL [R1+0x40], R233 ;  /* 0x000040e901007387 */ /* 0x000fe20000100800 */
        /* <DEDUP_REMOVED lines=10> */
[----:B--2---:R-:W-:Y:S01]  /*9950*/  FMNMX.FTZ R4, R187, R116, !PT ;  /* 0x00000074bb047209 */ /* 0x004fe20007810000 */
        /* <DEDUP_REMOVED lines=16> */
[----:B------:R-:W-:Y:S02]  /*9a60*/  MOV R194, R59 ;  /* 0x0000003b00c27202 */ /* 0x000fe40000000f00 */
        /* <DEDUP_REMOVED lines=10> */
[----:B------:R-:W-:Y:S02]  /*9b10*/  MOV R192, R65 ;  /* 0x0000004100c07202 */ /* 0x000fe40000000f00 */
        /* <DEDUP_REMOVED lines=28> */
[----:B------:R-:W1:Y:S01]  /*9ce0*/  SHFL.BFLY PT, R7, R0, 0x2, 0x1f ;  /* 0x0c401f0000077f89 */ /* 0x000e6200000e0000 */
        /* <DEDUP_REMOVED lines=22> */
[----:B------:R-:W-:Y:S02]  /*9e50*/  MOV R94, R53 ;  /* 0x00000035005e7202 */ /* 0x000fe40000000f00 */
[----:B------:R-:W-:Y:S01]  /*9e60*/  FMNMX.FTZ R5, R63, R5, !PT ;  /* 0x000000053f057209 */ /* 0x000fe20007810000 */
[----:B------:R-:W-:Y:S01]  /*9e70*/  LDSM.16.MT88.4 R52, [R225+0x100] ;  /* 0x00010000e134783b */ /* 0x000fe20000004200 */
[----:B------:R-:W-:Y:S02]  /*9e80*/  MOV R111, R66 ;  /* 0x00000042006f7202 */ /* 0x000fe40000000f00 */
[----:B------:R-:W-:Y:S02]  /*9e90*/  FMNMX.FTZ R5, R94, R5, !PT ;  /* 0x000000055e057209 */ /* 0x000fe40007810000 */
[----:B------:R-:W-:Y:S02]  /*9ea0*/  PLOP3.LUT P0, PT, PT, PT, UP0, 0x80, 0x0 ;  /* 0x000000000000781c */ /* 0x000fe40003f0f008 */
[----:B----4-:R-:W-:Y:S02]  /*9eb0*/  FMNMX.FTZ R2, R108, R2, !PT ;  /* 0x000000026c027209 */ /* 0x010fe40007810000 */
[----:B-1----:R-:W-:Y:S02]  /*9ec0*/  FMNMX.FTZ R0, R0, R7, !PT ;  /* 0x0000000700007209 */ /* 0x002fe40007810000 */
[----:B------:R-:W-:Y:S02]  /*9ed0*/  FMNMX.FTZ R2, R206, R2, !PT ;  /* 0x00000002ce027209 */ /* 0x000fe40007810000 */
[----:B---3--:R-:W-:Y:S01]  /*9ee0*/  FMNMX.FTZ R4, R234, R4, !PT ;  /* 0x00000004ea047209 */ /* 0x008fe20007810000 */
[----:B------:R-:W1:Y:S01]  /*9ef0*/  SHFL.BFLY PT, R73, R0, 0x1, 0x1f ;  /* 0x0c201f0000497f89 */ /* 0x000e6200000e0000 */
[----:B------:R-:W-:Y:S02]  /*9f00*/  FMNMX.FTZ R2, R205, R2, !PT ;  /* 0x00000002cd027209 */ /* 0x000fe40007810000 */
[----:B------:R-:W-:Y:S02]  /*9f10*/  FMNMX.FTZ R4, R98, R4, !PT ;  /* 0x0000000462047209 */ /* 0x000fe40007810000 */
[----:B------:R-:W-:Y:S02]  /*9f20*/  FMNMX.FTZ R2, R204, R2, !PT ;  /* 0x00000002cc027209 */ /* 0x000fe40007810000 */
[----:B------:R-:W-:Y:S02]  /*9f30*/  FMNMX.FTZ R4, R99, R4, !PT ;  /* 0x0000000463047209 */ /* 0x000fe40007810000 */
[----:B------:R-:W-:Y:S02]  /*9f40*/  FMNMX.FTZ R2, R109, R2, !PT ;  /* 0x000000026d027209 */ /* 0x000fe40007810000 */
[----:B------:R-:W-:Y:S03]  /*9f50*/  FMNMX.FTZ R4, R102, R4, !PT ;  /* 0x0000000466047209 */ /* 0x000fe60007810000 */
[----:B------:R-:W2:Y:S01]  /*9f60*/  SHFL.BFLY PT, R71, R2, 0x2, 0x1f ;  /* 0x0c401f0002477f89 */ /* 0x000ea200000e0000 */
[----:B------:R-:W-:Y:S04]  /*9f70*/  FMNMX.FTZ R4, R103, R4, !PT ;  /* 0x0000000467047209 */ /* 0x000fe80007810000 */
[----:B------:R-:W-:Y:S04]  /*9f80*/  FMNMX.FTZ R4, R114, R4, !PT ;  /* 0x0000000472047209 */ /* 0x000fe80007810000 */
[----:B------:R-:W-:Y:S02]  /*9f90*/  FMNMX.FTZ R4, R115, R4, !PT ;  /* 0x0000000473047209 */ /* 0x000fe40007810000 */
[----:B-1----:R-:W-:Y:S03]  /*9fa0*/  FMNMX.FTZ R73, R0, R73, !PT ;  /* 0x0000004900497209 */ /* 0x002fe60007810000 */
[----:B------:R-:W1:Y:S02]  /*9fb0*/  SHFL.BFLY PT, R6, R4, 0x2, 0x1f ;  /* 0x0c401f0004067f89 */ /* 0x000e6400000e0000 */
[C---:B------:R-:W-:Y:S02]  /*9fc0*/  FADD.FTZ R0, -R73.reuse, R3 ;  /* 0x0000000349007221 */ /* 0x040fe40000010100 */
[----:B------:R-:W-:Y:S04]  /*9fd0*/  FMUL.FTZ R105, R73, c[0x0][0x2d0] ;  /* 0x0000b40049697a20 */ /* 0x000fe80000410000 */
[--C-:B------:R-:W-:Y:S01]  /*9fe0*/  FFMA.FTZ R7, R32, c[0x0][0x2d0], -R105.reuse ;  /* 0x0000b40020077a23 */ /* 0x100fe20000010869 */
[----:B--2---:R-:W-:Y:S01]  /*9ff0*/  FMNMX.FTZ R71, R2, R71, !PT ;  /* 0x0000004702477209 */ /* 0x004fe20007810000 */
[--C-:B------:R-:W-:Y:S01]  /*a000*/  FFMA.FTZ R9, R20, c[0x0][0x2d0], -R105.reuse ;  /* 0x0000b40014097a23 */ /* 0x100fe20000010869 */
[----:B------:R-:W-:Y:S01]  /*a010*/  FMNMX.FTZ R2, R58, R5, !PT ;  /* 0x000000053a027209 */ /* 0x000fe20007810000 */
[--C-:B------:R-:W-:Y:S02]  /*a020*/  FFMA.FTZ R8, R21, c[0x0][0x2d0], -R105.reuse ;  /* 0x0000b40015087a23 */ /* 0x100fe40000010869 */
[----:B------:R2:W-:Y:S01]  /*a030*/  MUFU.EX2 R87, R9 ;  /* 0x0000000900577308 */ /* 0x0005e20000000800 */
[----:B------:R-:W-:Y:S01]  /*a040*/  FMNMX.FTZ R2, R47, R2, !PT ;  /* 0x000000022f027209 */ /* 0x000fe20007810000 */
[----:B------:R-:W3:Y:S01]  /*a050*/  SHFL.BFLY PT, R5, R71, 0x1, 0x1f ;  /* 0x0c201f0047057f89 */ /* 0x000ee200000e0000 */
[--C-:B------:R-:W-:Y:S02]  /*a060*/  FFMA.FTZ R16, R48, c[0x0][0x2d0], -R105.reuse ;  /* 0x0000b40030107a23 */ /* 0x100fe40000010869 */
[----:B------:R-:W-:Y:S01]  /*a070*/  FMNMX.FTZ R2, R44, R2, !PT ;  /* 0x000000022c027209 */ /* 0x000fe20007810000 */
[--C-:B------:R-:W-:Y:S02]  /*a080*/  FFMA.FTZ R100, R100, c[0x0][0x2d0], -R105.reuse ;  /* 0x0000b40064647a23 */ /* 0x100fe40000010869 */
[--C-:B------:R-:W-:Y:S01]  /*a090*/  FFMA.FTZ R101, R101, c[0x0][0x2d0], -R105.reuse ;  /* 0x0000b40065657a23 */ /* 0x100fe20000010869 */
[----:B------:R-:W-:Y:S01]  /*a0a0*/  FMNMX.FTZ R3, R111, R2, !PT ;  /* 0x000000026f037209 */ /* 0x000fe20007810000 */
[----:B------:R-:W-:Y:S01]  /*a0b0*/  MUFU.EX2 R83, R8 ;  /* 0x0000000800537308 */ /* 0x000fe20000000800 */
[----:B------:R-:W-:Y:S01]  /*a0c0*/  FMUL.FTZ R2, R0, c[0x0][0x2d0] ;  /* 0x0000b40000027a20 */ /* 0x000fe20000410000 */
[----:B-1----:R-:W-:Y:S01]  /*a0d0*/  FMNMX.FTZ R4, R4, R6, !PT ;  /* 0x0000000604047209 */ /* 0x002fe20007810000 */
[--C-:B------:R-:W-:Y:S01]  /*a0e0*/  FFMA.FTZ R6, R33, c[0x0][0x2d0], -R105.reuse ;  /* 0x0000b40021067a23 */ /* 0x100fe20000010869 */
[----:B------:R-:W-:Y:S03]  /*a0f0*/  FMNMX.FTZ R0, R207, R3, !PT ;  /* 0x00000003cf007209 */ /* 0x000fe60007810000 */
[----:B------:R-:W1:Y:S01]  /*a100*/  SHFL.BFLY PT, R72, R4, 0x1, 0x1f ;  /* 0x0c201f0004487f89 */ /* 0x000e6200000e0000 */
[----:B------:R-:W-:Y:S02]  /*a110*/  FMNMX.FTZ R0, R75, R0, !PT ;  /* 0x000000004b007209 */ /* 0x000fe40007810000 */
[----:B------:R4:W4:Y:S02]  /*a120*/  MUFU.EX2 R70, R2 ;  /* 0x0000000200467308 */ /* 0x0009240000000800 */
[----:B------:R-:W-:Y:S01]  /*a130*/  FMNMX.FTZ R0, R74, R0, !PT ;  /* 0x000000004a007209 */ /* 0x000fe20007810000 */
[--C-:B--2---:R-:W-:Y:S01]  /*a140*/  FFMA.FTZ R9, R36, c[0x0][0x2d0], -R105.reuse ;  /* 0x0000b40024097a23 */ /* 0x104fe20000010869 */
[----:B---3--:R-:W-:Y:S03]  /*a150*/  FMNMX.FTZ R71, R71, R5, !PT ;  /* 0x0000000547477209 */ /* 0x008fe60007810000 */
[----:B------:R-:W2:Y:S03]  /*a160*/  SHFL.BFLY PT, R3, R0, 0x2, 0x1f ;  /* 0x0c401f0000037f89 */ /* 0x000ea600000e0000 */
[----:B------:R-:W-:Y:S01]  /*a170*/  MUFU.EX2 R86, R6 ;  /* 0x0000000600567308 */ /* 0x000fe20000000800 */
[----:B------:R-:W-:Y:S04]  /*a180*/  FMUL.FTZ R96, R71, c[0x0][0x2d0] ;  /* 0x0000b40047607a20 */ /* 0x000fe80000410000 */
[--C-:B------:R-:W-:Y:S02]  /*a190*/  FFMA.FTZ R32, R40, c[0x0][0x2d0], -R96.reuse ;  /* 0x0000b40028207a23 */ /* 0x100fe40000010860 */
[----:B------:R-:W-:Y:S03]  /*a1a0*/  FFMA.FTZ R48, R202, c[0x0][0x2d0], -R96 ;  /* 0x0000b400ca307a23 */ /* 0x000fe60000010860 */
[----:B------:R-:W-:Y:S01]  /*a1b0*/  MUFU.EX2 R43, R9 ;  /* 0x00000009002b7308 */ /* 0x000fe20000000800 */
[----:B-1----:R-:W-:Y:S01]  /*a1c0*/  FMNMX.FTZ R72, R4, R72, !PT ;  /* 0x0000004804487209 */ /* 0x002fe20007810000 */
[--C-:B------:R-:W-:Y:S04]  /*a1d0*/  FFMA.FTZ R4, R186, c[0x0][0x2d0], -R105.reuse ;  /* 0x0000b400ba047a23 */ /* 0x100fe80000010869 */
[C---:B------:R-:W-:Y:S02]  /*a1e0*/  FMUL.FTZ R107, R72.reuse, c[0x0][0x2d0] ;  /* 0x0000b400486b7a20 */ /* 0x040fe40000410000 */
[----:B----4-:R-:W-:Y:S02]  /*a1f0*/  FADD.FTZ R2, -R72, R116 ;  /* 0x0000007448027221 */ /* 0x010fe40000010100 */
[----:B------:R-:W-:Y:S01]  /*a200*/  MUFU.EX2 R106, R4 ;  /* 0x00000004006a7308 */ /* 0x000fe20000000800 */
[----:B--2---:R-:W-:Y:S01]  /*a210*/  FMNMX.FTZ R0, R0, R3, !PT ;  /* 0x0000000300007209 */ /* 0x004fe20007810000 */
[----:B------:R-:W-:Y:S02]  /*a220*/  FFMA.FTZ R3, R184, c[0x0][0x2d0], -R105 ;  /* 0x0000b400b8037a23 */ /* 0x000fe40000010869 */
[--C-:B------:R-:W-:Y:S02]  /*a230*/  FFMA.FTZ R5, R22, c[0x0][0x2d0], -R107.reuse ;  /* 0x0000b40016057a23 */ /* 0x100fe4000001086b */
[----:B------:R-:W-:Y:S02]  /*a240*/  FMUL.FTZ R2, R2, c[0x0][0x2d0] ;  /* 0x0000b40002027a20 */ /* 0x000fe40000410000 */
[--C-:B------:R-:W-:Y:S02]  /*a250*/  FFMA.FTZ R12, R17, c[0x0][0x2d0], -R107.reuse ;  /* 0x0000b400110c7a23 */ /* 0x100fe4000001086b */
[----:B------:R1:W-:Y:S01]  /*a260*/  MUFU.EX2 R119, R3 ;  /* 0x0000000300777308 */ /* 0x0003e20000000800 */
[----:B------:R-:W-:Y:S02]  /*a270*/  FMUL.FTZ R17, R70, R133 ;  /* 0x0000008546117220 */ /* 0x000fe40000410000 */
[--C-:B------:R-:W-:Y:S02]  /*a280*/  FFMA.FTZ R102, R102, c[0x0][0x2d0], -R107.reuse ;  /* 0x0000b40066667a23 */ /* 0x100fe4000001086b */
[--C-:B------:R-:W-:Y:S05]  /*a290*/  FFMA.FTZ R103, R103, c[0x0][0x2d0], -R107.reuse ;  /* 0x0000b40067677a23 */ /* 0x100fea000001086b */
[----:B------:R2:W3:Y:S10]  /*a2a0*/  MUFU.EX2 R68, R2 ;  /* 0x0000000200447308 */ /* 0x0004f40000000800 */
[----:B------:R4:W4:Y:S01]  /*a2b0*/  MUFU.EX2 R88, R5 ;  /* 0x0000000500587308 */ /* 0x0009220000000800 */
[----:B-1----:R-:W-:Y:S09]  /*a2c0*/  FFMA.FTZ R3, R187, c[0x0][0x2d0], -R107 ;  /* 0x0000b400bb037a23 */ /* 0x002ff2000001086b */
[----:B------:R1:W-:Y:S01]  /*a2d0*/  MUFU.EX2 R104, R3 ;  /* 0x0000000300687308 */ /* 0x0003e20000000800 */
[----:B--2---:R-:W-:Y:S02]  /*a2e0*/  FADD.FTZ R2, -R71, R117 ;  /* 0x0000007547027221 */ /* 0x004fe40000010100 */
[----:B---3--:R-:W-:Y:S02]  /*a2f0*/  FMUL.FTZ R6, R68, R126 ;  /* 0x0000007e44067220 */ /* 0x008fe40000410000 */
[----:B------:R-:W-:Y:S05]  /*a300*/  FMUL.FTZ R2, R2, c[0x0][0x2d0] ;  /* 0x0000b40002027a20 */ /* 0x000fea0000410000 */
[----:B------:R-:W-:Y:S01]  /*a310*/  MUFU.EX2 R33, R12 ;  /* 0x0000000c00217308 */ /* 0x000fe20000000800 */
[----:B----4-:R-:W-:Y:S01]  /*a320*/  FMUL.FTZ R5, R70, R125 ;  /* 0x0000007d46057220 */ /* 0x010fe20000410000 */
[----:B------:R-:W-:Y:S08]  /*a330*/  MOV R126, R88 ;  /* 0x00000058007e7202 */ /* 0x000ff00000000f00 */
[----:B------:R2:W3:Y:S01]  /*a340*/  MUFU.EX2 R69, R2 ;  /* 0x0000000200457308 */ /* 0x0004e20000000800 */
[----:B-1----:R-:W-:Y:S09]  /*a350*/  FFMA.FTZ R3, R199, c[0x0][0x2d0], -R107 ;  /* 0x0000b400c7037a23 */ /* 0x002ff2000001086b */
[----:B------:R-:W1:Y:S10]  /*a360*/  MUFU.EX2 R184, R3 ;  /* 0x0000000300b87308 */ /* 0x000e740000000800 */
[----:B------:R-:W-:Y:S01]  /*a370*/  MUFU.EX2 R100, R100 ;  /* 0x0000006400647308 */ /* 0x000fe20000000800 */
[----:B--2---:R-:W-:Y:S02]  /*a380*/  FFMA.FTZ R2, R198, c[0x0][0x2d0], -R105 ;  /* 0x0000b400c6027a23 */ /* 0x004fe40000010869 */
[C---:B---3--:R-:W-:Y:S02]  /*a390*/  FMUL.FTZ R8, R69.reuse, R120 ;  /* 0x0000007845087220 */ /* 0x048fe40000410000 */
[C---:B------:R-:W-:Y:S05]  /*a3a0*/  FMUL.FTZ R9, R69.reuse, R121 ;  /* 0x0000007945097220 */ /* 0x040fea0000410000 */
[----:B------:R2:W3:Y:S01]  /*a3b0*/  MUFU.EX2 R117, R2 ;  /* 0x0000000200757308 */ /* 0x0004e20000000800 */
[C---:B------:R-:W-:Y:S02]  /*a3c0*/  FMUL.FTZ R12, R69.reuse, R128 ;  /* 0x00000080450c7220 */ /* 0x040fe40000410000 */
[----:B------:R-:W-:Y:S01]  /*a3d0*/  FMUL.FTZ R13, R69, R129 ;  /* 0x00000081450d7220 */ /* 0x000fe20000410000 */
[----:B-1----:R-:W-:Y:S01]  /*a3e0*/  F2FP.BF16.PACK_AB R77, R184, R104 ;  /* 0x00000068b84d723e */ /* 0x002fe200000010ff */
[----:B------:R-:W-:Y:S02]  /*a3f0*/  FFMA.FTZ R3, R18, c[0x0][0x2d0], -R107 ;  /* 0x0000b40012037a23 */ /* 0x000fe4000001086b */
[----:B------:R-:W-:Y:S03]  /*a400*/  FMUL.FTZ R18, R68, R134 ;  /* 0x0000008644127220 */ /* 0x000fe60000410000 */
[----:B------:R1:W-:Y:S10]  /*a410*/  MUFU.EX2 R230, R3 ;  /* 0x0000000300e67308 */ /* 0x0003f40000000800 */
[----:B------:R-:W-:Y:S01]  /*a420*/  MUFU.EX2 R198, R7 ;  /* 0x0000000700c67308 */ /* 0x000fe20000000800 */
[----:B--2---:R-:W-:Y:S01]  /*a430*/  FFMA.FTZ R2, R185, c[0x0][0x2d0], -R105 ;  /* 0x0000b400b9027a23 */ /* 0x004fe20000010869 */
[----:B---3--:R-:W-:Y:S08]  /*a440*/  F2FP.BF16.PACK_AB R76, R117, R106 ;  /* 0x0000006a754c723e */ /* 0x008ff000000010ff */
[----:B------:R2:W3:Y:S01]  /*a450*/  MUFU.EX2 R231, R2 ;  /* 0x0000000200e77308 */ /* 0x0004e20000000800 */
[--C-:B-1----:R-:W-:Y:S09]  /*a460*/  FFMA.FTZ R3, R197, c[0x0][0x2d0], -R96.reuse ;  /* 0x0000b400c5037a23 */ /* 0x102ff20000010860 */
[----:B------:R1:W-:Y:S10]  /*a470*/  MUFU.EX2 R110, R3 ;  /* 0x00000003006e7308 */ /* 0x0003f40000000800 */
[----:B------:R-:W-:Y:S01]  /*a480*/  MUFU.EX2 R101, R101 ;  /* 0x0000006500657308 */ /* 0x000fe20000000800 */
[----:B--2---:R-:W2:Y:S01]  /*a490*/  SHFL.BFLY PT, R2, R0, 0x1, 0x1f ;  /* 0x0c201f0000027f89 */ /* 0x004ea200000e0000 */
[----:B---3--:R-:W-:Y:S08]  /*a4a0*/  F2FP.BF16.PACK_AB R78, R119, R231 ;  /* 0x000000e7774e723e */ /* 0x008ff000000010ff */
[----:B------:R-:W-:Y:S01]  /*a4b0*/  MUFU.EX2 R102, R102 ;  /* 0x0000006600667308 */ /* 0x000fe20000000800 */
[--C-:B-1----:R-:W-:Y:S01]  /*a4c0*/  FFMA.FTZ R3, R200, c[0x0][0x2d0], -R96.reuse ;  /* 0x0000b400c8037a23 */ /* 0x102fe20000010860 */
[----:B------:R-:W-:Y:S08]  /*a4d0*/  MOV R200, R44 ;  /* 0x0000002c00c87202 */ /* 0x000ff00000000f00 */
[----:B------:R1:W3:Y:S01]  /*a4e0*/  MUFU.EX2 R233, R3 ;  /* 0x0000000300e97308 */ /* 0x0002e20000000800 */
[----:B--2---:R-:W-:Y:S01]  /*a4f0*/  FMNMX.FTZ R2, R2, R0, !PT ;  /* 0x0000000002027209 */ /* 0x004fe20007810000 */
[----:B------:R-:W-:Y:S08]  /*a500*/  FFMA.FTZ R0, R19, c[0x0][0x2d0], -R107 ;  /* 0x0000b40013007a23 */ /* 0x000ff0000001086b */
[----:B------:R-:W-:Y:S01]  /*a510*/  MUFU.EX2 R103, R103 ;  /* 0x0000006700677308 */ /* 0x000fe20000000800 */
[----:B------:R-:W-:Y:S09]  /*a520*/  FMUL.FTZ R19, R68, R135 ;  /* 0x0000008744137220 */ /* 0x000ff20000410000 */
[----:B------:R2:W4:Y:S01]  /*a530*/  MUFU.EX2 R185, R0 ;  /* 0x0000000000b97308 */ /* 0x0005220000000800 */
[----:B-1----:R-:W-:Y:S01]  /*a540*/  FFMA.FTZ R3, R191, c[0x0][0x2d0], -R96 ;  /* 0x0000b400bf037a23 */ /* 0x002fe20000010860 */
[----:B---3--:R-:W-:Y:S02]  /*a550*/  F2FP.BF16.PACK_AB R64, R233, R110 ;  /* 0x0000006ee940723e */ /* 0x008fe400000010ff */
[----:B------:R-:W-:Y:S01]  /*a560*/  MOV R191, R61 ;  /* 0x0000003d00bf7202 */ /* 0x000fe20000000f00 */
[----:B------:R-:W-:Y:S05]  /*a570*/  FMUL.FTZ R61, R69, R177 ;  /* 0x000000b1453d7220 */ /* 0x000fea0000410000 */
[----:B------:R1:W-:Y:S01]  /*a580*/  MUFU.EX2 R229, R3 ;  /* 0x0000000300e57308 */ /* 0x0003e20000000800 */
[----:B--2---:R-:W-:Y:S01]  /*a590*/  FADD.FTZ R0, -R2, R118 ;  /* 0x0000007602007221 */ /* 0x004fe20000010100 */
[----:B----4-:R-:W-:Y:S03]  /*a5a0*/  F2FP.BF16.PACK_AB R79, R185, R230 ;  /* 0x000000e6b94f723e */ /* 0x010fe600000010ff */
[----:B------:R-:W-:Y:S06]  /*a5b0*/  FMUL.FTZ R0, R0, c[0x0][0x2d0] ;  /* 0x0000b40000007a20 */ /* 0x000fec0000410000 */
[----:B------:R-:W2:Y:S01]  /*a5c0*/  MUFU.EX2 R0, R0 ;  /* 0x0000000000007308 */ /* 0x000ea20000000800 */
[--C-:B-1----:R-:W-:Y:S01]  /*a5d0*/  FFMA.FTZ R3, R189, c[0x0][0x2d0], -R96.reuse ;  /* 0x0000b400bd037a23 */ /* 0x102fe20000010860 */
[----:B------:R-:W-:Y:S08]  /*a5e0*/  MOV R189, R81 ;  /* 0x0000005100bd7202 */ /* 0x000ff00000000f00 */
[----:B------:R1:W3:Y:S01]  /*a5f0*/  MUFU.EX2 R10, R3 ;  /* 0x00000003000a7308 */ /* 0x0002e20000000800 */
[C---:B--2---:R-:W-:Y:S01]  /*a600*/  FMUL.FTZ R14, R0.reuse, R130 ;  /* 0x00000082000e7220 */ /* 0x044fe20000410000 */
[----:B------:R-:W-:Y:S01]  /*a610*/  MOV R130, R83 ;  /* 0x0000005300827202 */ /* 0x000fe20000000f00 */
[----:B------:R-:W-:Y:S02]  /*a620*/  FMUL.FTZ R15, R0, R131 ;  /* 0x00000083000f7220 */ /* 0x000fe40000410000 */
[----:B-1----:R-:W-:Y:S01]  /*a630*/  FMUL.FTZ R3, R2, c[0x0][0x2d0] ;  /* 0x0000b40002037a20 */ /* 0x002fe20000410000 */
[----:B---3--:R-:W-:Y:S01]  /*a640*/  MOV R121, R10 ;  /* 0x0000000a00797202 */ /* 0x008fe20000000f00 */
[----:B------:R-:W-:Y:S01]  /*a650*/  FMUL.FTZ R10, R0, R122 ;  /* 0x0000007a000a7220 */ /* 0x000fe20000410000 */
[----:B------:R-:W-:Y:S01]  /*a660*/  MOV R122, R47 ;  /* 0x0000002f007a7202 */ /* 0x000fe20000000f00 */
[--C-:B------:R-:W-:Y:S01]  /*a670*/  FFMA.FTZ R4, R188, c[0x0][0x2d0], -R3.reuse ;  /* 0x0000b400bc047a23 */ /* 0x100fe20000010803 */
[----:B------:R-:W-:Y:S01]  /*a680*/  F2FP.BF16.PACK_AB R66, R121, R229 ;  /* 0x000000e57942723e */ /* 0x000fe200000010ff */
[--C-:B------:R-:W-:Y:S01]  /*a690*/  FFMA.FTZ R7, R31, c[0x0][0x2d0], -R3.reuse ;  /* 0x0000b4001f077a23 */ /* 0x100fe20000010803 */
[----:B------:R-:W-:Y:S01]  /*a6a0*/  MOV R188, R62 ;  /* 0x0000003e00bc7202 */ /* 0x000fe20000000f00 */
[----:B------:R1:W-:Y:S01]  /*a6b0*/  MUFU.EX2 R116, R4 ;  /* 0x0000000400747308 */ /* 0x0003e20000000800 */
[----:B------:R-:W-:Y:S02]  /*a6c0*/  FMUL.FTZ R31, R0, R147 ;  /* 0x00000093001f7220 */ /* 0x000fe40000410000 */
[--C-:B------:R-:W-:Y:S02]  /*a6d0*/  FFMA.FTZ R40, R42, c[0x0][0x2d0], -R3.reuse ;  /* 0x0000b4002a287a23 */ /* 0x100fe40000010803 */
[--C-:B------:R-:W-:Y:S02]  /*a6e0*/  FFMA.FTZ R44, R203, c[0x0][0x2d0], -R3.reuse ;  /* 0x0000b400cb2c7a23 */ /* 0x100fe40000010803 */
[C---:B------:R-:W-:Y:S02]  /*a6f0*/  FMUL.FTZ R42, R0.reuse, R158 ;  /* 0x0000009e002a7220 */ /* 0x040fe40000410000 */
[C---:B------:R-:W-:Y:S01]  /*a700*/  FMUL.FTZ R47, R0.reuse, R163 ;  /* 0x000000a3002f7220 */ /* 0x040fe20000410000 */
[----:B------:R2:W-:Y:S01]  /*a710*/  MUFU.EX2 R197, R7 ;  /* 0x0000000700c57308 */ /* 0x0005e20000000800 */
[----:B------:R-:W-:Y:S02]  /*a720*/  FMUL.FTZ R62, R0, R178 ;  /* 0x000000b2003e7220 */ /* 0x000fe40000410000 */
[--C-:B------:R-:W-:Y:S07]  /*a730*/  FFMA.FTZ R75, R75, c[0x0][0x2d0], -R3.reuse ;  /* 0x0000b4004b4b7a23 */ /* 0x100fee0000010803 */
[----:B------:R3:W-:Y:S01]  /*a740*/  MUFU.EX2 R147, R32 ;  /* 0x0000002000937308 */ /* 0x0007e20000000800 */
[--C-:B-1----:R-:W-:Y:S09]  /*a750*/  FFMA.FTZ R4, R201, c[0x0][0x2d0], -R3.reuse ;  /* 0x0000b400c9047a23 */ /* 0x102ff20000010803 */
[----:B------:R1:W4:Y:S01]  /*a760*/  MUFU.EX2 R232, R4 ;  /* 0x0000000400e87308 */ /* 0x0003220000000800 */
[----:B--2---:R-:W-:Y:S01]  /*a770*/  FMUL.FTZ R7, R68, R127 ;  /* 0x0000007f44077220 */ /* 0x004fe20000410000 */
[----:B------:R-:W-:Y:S01]  /*a780*/  MOV R127, R87 ;  /* 0x00000057007f7202 */ /* 0x000fe20000000f00 */
[C---:B---3--:R-:W-:Y:S01]  /*a790*/  FMUL.FTZ R32, R70.reuse, R148 ;  /* 0x0000009446207220 */ /* 0x048fe20000410000 */
[----:B------:R-:W-:Y:S01]  /*a7a0*/  MOV R148, R33 ;  /* 0x0000002100947202 */ /* 0x000fe20000000f00 */
[----:B------:R-:W-:Y:S02]  /*a7b0*/  FMUL.FTZ R33, R70, R149 ;  /* 0x0000009546217220 */ /* 0x000fe40000410000 */
[--C-:B-1----:R-:W-:Y:S01]  /*a7c0*/  FFMA.FTZ R4, R196, c[0x0][0x2d0], -R3.reuse ;  /* 0x0000b400c4047a23 */ /* 0x102fe20000010803 */
[----:B----4-:R-:W-:Y:S02]  /*a7d0*/  F2FP.BF16.PACK_AB R65, R232, R116 ;  /* 0x00000074e841723e */ /* 0x010fe400000010ff */
[----:B------:R-:W-:Y:S01]  /*a7e0*/  MOV R196, R80 ;  /* 0x0000005000c47202 */ /* 0x000fe20000000f00 */
[----:B------:R1:W-:Y:S02]  /*a7f0*/  MUFU.EX2 R228, R4 ;  /* 0x0000000400e47308 */ /* 0x0003e40000000800 */
[----:B-1----:R-:W-:Y:S01]  /*a800*/  FFMA.FTZ R4, R190, c[0x0][0x2d0], -R3 ;  /* 0x0000b400be047a23 */ /* 0x002fe20000010803 */
[----:B------:R-:W-:Y:S01]  /*a810*/  MOV R190, R45 ;  /* 0x0000002d00be7202 */ /* 0x000fe20000000f00 */
[----:B------:R-:W-:Y:S06]  /*a820*/  FMUL.FTZ R45, R69, R161 ;  /* 0x000000a1452d7220 */ /* 0x000fec0000410000 */
[----:B------:R1:W2:Y:S02]  /*a830*/  MUFU.EX2 R11, R4 ;  /* 0x00000004000b7308 */ /* 0x0002a40000000800 */
[--C-:B-1----:R-:W-:Y:S01]  /*a840*/  FFMA.FTZ R4, R23, c[0x0][0x2d0], -R107.reuse ;  /* 0x0000b40017047a23 */ /* 0x102fe2000001086b */
[----:B--2---:R-:W-:Y:S01]  /*a850*/  MOV R120, R11 ;  /* 0x0000000b00787202 */ /* 0x004fe20000000f00 */
[----:B------:R-:W1:Y:S01]  /*a860*/  LDSM.16.MT88.4 R20, [R224+0x100] ;  /* 0x00010000e014783b */ /* 0x000e620000004200 */
[----:B------:R-:W-:Y:S05]  /*a870*/  FMUL.FTZ R11, R0, R123 ;  /* 0x0000007b000b7220 */ /* 0x000fea0000410000 */
[----:B------:R2:W3:Y:S01]  /*a880*/  MUFU.EX2 R82, R4 ;  /* 0x0000000400527308 */ /* 0x0004e20000000800 */
[----:B------:R-:W-:Y:S02]  /*a890*/  F2FP.BF16.PACK_AB R67, R120, R228 ;  /* 0x000000e47843723e */ /* 0x000fe400000010ff */
[----:B------:R-:W-:Y:S01]  /*a8a0*/  MOV R123, R86 ;  /* 0x00000056007b7202 */ /* 0x000fe20000000f00 */
[--C-:B--2---:R-:W-:Y:S01]  /*a8b0*/  FFMA.FTZ R4, R34, c[0x0][0x2d0], -R107.reuse ;  /* 0x0000b40022047a23 */ /* 0x104fe2000001086b */
[----:B---3--:R-:W-:Y:S02]  /*a8c0*/  MOV R131, R82 ;  /* 0x0000005200837202 */ /* 0x008fe40000000f00 */
[----:B------:R-:W-:Y:S03]  /*a8d0*/  LDSM.16.MT88.4 R80, [R226+0x100] ;  /* 0x00010000e250783b */ /* 0x000fe60000004200 */
[----:B------:R2:W-:Y:S02]  /*a8e0*/  MUFU.EX2 R187, R4 ;  /* 0x0000000400bb7308 */ /* 0x0005e40000000800 */
[--C-:B--2---:R-:W-:Y:S08]  /*a8f0*/  FFMA.FTZ R4, R35, c[0x0][0x2d0], -R107.reuse ;  /* 0x0000b40023047a23 */ /* 0x104ff0000001086b */
[----:B------:R2:W-:Y:S02]  /*a900*/  MUFU.EX2 R199, R4 ;  /* 0x0000000400c77308 */ /* 0x0005e40000000800 */
[--C-:B--2---:R-:W-:Y:S02]  /*a910*/  FFMA.FTZ R4, R24, c[0x0][0x2d0], -R96.reuse ;  /* 0x0000b40018047a23 */ /* 0x104fe40000010860 */
[----:B------:R-:W-:Y:S06]  /*a920*/  FFMA.FTZ R24, R50, c[0x0][0x2d0], -R107 ;  /* 0x0000b40032187a23 */ /* 0x000fec000001086b */
[----:B------:R2:W3:Y:S01]  /*a930*/  MUFU.EX2 R89, R4 ;  /* 0x0000000400597308 */ /* 0x0004e20000000800 */
[----:B------:R-:W-:Y:S09]  /*a940*/  FMUL.FTZ R50, R68, R166 ;  /* 0x000000a644327220 */ /* 0x000ff20000410000 */
[----:B------:R4:W-:Y:S01]  /*a950*/  MUFU.EX2 R134, R24 ;  /* 0x0000001800867308 */ /* 0x0009e20000000800 */
[--C-:B--2---:R-:W-:Y:S01]  /*a960*/  FFMA.FTZ R4, R25, c[0x0][0x2d0], -R96.reuse ;  /* 0x0000b40019047a23 */ /* 0x104fe20000010860 */
[----:B---3--:R-:W-:Y:S01]  /*a970*/  MOV R125, R89 ;  /* 0x00000059007d7202 */ /* 0x008fe20000000f00 */
[C---:B------:R-:W-:Y:S01]  /*a980*/  FMUL.FTZ R25, R69.reuse, R141 ;  /* 0x0000008d45197220 */ /* 0x040fe20000410000 */
[----:B------:R-:W-:Y:S06]  /*a990*/  MOV R141, R197 ;  /* 0x000000c5008d7202 */ /* 0x000fec0000000f00 */
[----:B------:R2:W-:Y:S01]  /*a9a0*/  MUFU.EX2 R91, R4 ;  /* 0x00000004005b7308 */ /* 0x0005e20000000800 */
[----:B------:R-:W-:Y:S01]  /*a9b0*/  MOV R197, R60 ;  /* 0x0000003c00c57202 */ /* 0x000fe20000000f00 */
[--C-:B------:R-:W-:Y:S02]  /*a9c0*/  FFMA.FTZ R60, R216, c[0x0][0x2d0], -R3.reuse ;  /* 0x0000b400d83c7a23 */ /* 0x100fe40000010803 */
[C---:B----4-:R-:W-:Y:S01]  /*a9d0*/  FMUL.FTZ R24, R69.reuse, R140 ;  /* 0x0000008c45187220 */ /* 0x050fe20000410000 */
[----:B------:R-:W-:Y:S01]  /*a9e0*/  MOV R140, R43 ;  /* 0x0000002b008c7202 */ /* 0x000fe20000000f00 */
[----:B------:R-:W-:Y:S04]  /*a9f0*/  FMUL.FTZ R43, R0, R159 ;  /* 0x0000009f002b7220 */ /* 0x000fe80000410000 */
[----:B------:R3:W-:Y:S01]  /*aa00*/  MUFU.EX2 R216, R60 ;  /* 0x0000003c00d87308 */ /* 0x0007e20000000800 */
[--C-:B--2---:R-:W-:Y:S02]  /*aa10*/  FFMA.FTZ R4, R26, c[0x0][0x2d0], -R3.reuse ;  /* 0x0000b4001a047a23 */ /* 0x104fe40000010803 */
[C---:B------:R-:W-:Y:S07]  /*aa20*/  FMUL.FTZ R26, R0.reuse, R142 ;  /* 0x0000008e001a7220 */ /* 0x040fee0000410000 */
[----:B------:R2:W-:Y:S01]  /*aa30*/  MUFU.EX2 R90, R4 ;  /* 0x00000004005a7308 */ /* 0x0005e20000000800 */
[----:B---3--:R-:W-:Y:S02]  /*aa40*/  FMUL.FTZ R60, R69, R176 ;  /* 0x000000b0453c7220 */ /* 0x008fe40000410000 */
[----:B--2---:R-:W-:Y:S02]  /*aa50*/  FFMA.FTZ R4, R27, c[0x0][0x2d0], -R3 ;  /* 0x0000b4001b047a23 */ /* 0x004fe40000010803 */
[----:B------:R-:W-:Y:S01]  /*aa60*/  FMUL.FTZ R27, R0, R143 ;  /* 0x0000008f001b7220 */ /* 0x000fe20000410000 */
[----:B------:R-:W-:Y:S04]  /*aa70*/  MOV R143, R199 ;  /* 0x000000c7008f7202 */ /* 0x000fe80000000f00 */
[----:B------:R2:W-:Y:S01]  /*aa80*/  MUFU.EX2 R186, R4 ;  /* 0x0000000400ba7308 */ /* 0x0005e20000000800 */
[----:B------:R-:W-:Y:S01]  /*aa90*/  MOV R199, R57 ;  /* 0x0000003900c77202 */ /* 0x000fe20000000f00 */
[----:B------:R-:W-:Y:S02]  /*aaa0*/  FMUL.FTZ R57, R69, R173 ;  /* 0x000000ad45397220 */ /* 0x000fe40000410000 */
[--C-:B--2---:R-:W-:Y:S06]  /*aab0*/  FFMA.FTZ R4, R28, c[0x0][0x2d0], -R96.reuse ;  /* 0x0000b4001c047a23 */ /* 0x104fec0000010860 */
[----:B------:R2:W3:Y:S10]  /*aac0*/  MUFU.EX2 R28, R16 ;  /* 0x00000010001c7308 */ /* 0x0004f40000000800 */
[----:B------:R4:W1:Y:S01]  /*aad0*/  MUFU.EX2 R84, R4 ;  /* 0x0000000400547308 */ /* 0x0008620000000800 */
[----:B--2---:R-:W-:Y:S01]  /*aae0*/  FMUL.FTZ R16, R70, R132 ;  /* 0x0000008446107220 */ /* 0x004fe20000410000 */
[----:B---3--:R-:W-:Y:S01]  /*aaf0*/  MOV R133, R28 ;  /* 0x0000001c00857202 */ /* 0x008fe20000000f00 */
[----:B------:R-:W-:Y:S02]  /*ab00*/  FFMA.FTZ R28, R51, c[0x0][0x2d0], -R107 ;  /* 0x0000b400331c7a23 */ /* 0x000fe4000001086b */
[----:B------:R-:W-:Y:S05]  /*ab10*/  FMUL.FTZ R51, R68, R167 ;  /* 0x000000a744337220 */ /* 0x000fea0000410000 */
[----:B------:R2:W-:Y:S01]  /*ab20*/  MUFU.EX2 R35, R28 ;  /* 0x0000001c00237308 */ /* 0x0005e20000000800 */
[--C-:B----4-:R-:W-:Y:S01]  /*ab30*/  FFMA.FTZ R4, R29, c[0x0][0x2d0], -R96.reuse ;  /* 0x0000b4001d047a23 */ /* 0x110fe20000010860 */
[----:B-1----:R-:W-:Y:S01]  /*ab40*/  MOV R129, R84 ;  /* 0x0000005400817202 */ /* 0x002fe20000000f00 */
[C---:B------:R-:W-:Y:S07]  /*ab50*/  FMUL.FTZ R29, R69.reuse, R145 ;  /* 0x00000091451d7220 */ /* 0x040fee0000410000 */
[----:B------:R1:W3:Y:S10]  /*ab60*/  MUFU.EX2 R118, R4 ;  /* 0x0000000400767308 */ /* 0x0002f40000000800 */
[----:B------:R4:W-:Y:S01]  /*ab70*/  MUFU.EX2 R145, R40 ;  /* 0x0000002800917308 */ /* 0x0009e20000000800 */
[C---:B--2---:R-:W-:Y:S09]  /*ab80*/  FMUL.FTZ R28, R69.reuse, R144 ;  /* 0x00000090451c7220 */ /* 0x044ff20000410000 */
[----:B------:R2:W-:Y:S01]  /*ab90*/  MUFU.EX2 R144, R44 ;  /* 0x0000002c00907308 */ /* 0x0005e20000000800 */
[----:B-1----:R-:W-:Y:S01]  /*aba0*/  FFMA.FTZ R4, R30, c[0x0][0x2d0], -R3 ;  /* 0x0000b4001e047a23 */ /* 0x002fe20000010803 */
[----:B---3--:R-:W-:Y:S01]  /*abb0*/  MOV R142, R118 ;  /* 0x00000076008e7202 */ /* 0x008fe20000000f00 */
[C---:B------:R-:W-:Y:S01]  /*abc0*/  FMUL.FTZ R30, R0.reuse, R146 ;  /* 0x00000092001e7220 */ /* 0x040fe20000410000 */
[----:B------:R-:W-:Y:S01]  /*abd0*/  MOV R118, R58 ;  /* 0x0000003a00767202 */ /* 0x000fe20000000f00 */
[----:B------:R-:W-:Y:S05]  /*abe0*/  FMUL.FTZ R58, R0, R174 ;  /* 0x000000ae003a7220 */ /* 0x000fea0000410000 */
[----:B------:R1:W3:Y:S01]  /*abf0*/  MUFU.EX2 R85, R4 ;  /* 0x0000000400557308 */ /* 0x0002e20000000800 */
[C---:B----4-:R-:W-:Y:S02]  /*ac00*/  FMUL.FTZ R40, R69.reuse, R156 ;  /* 0x0000009c45287220 */ /* 0x050fe40000410000 */
[----:B--2---:R-:W-:Y:S01]  /*ac10*/  FMUL.FTZ R44, R69, R160 ;  /* 0x000000a0452c7220 */ /* 0x004fe20000410000 */
[----:B------:R-:W-:Y:S01]  /*ac20*/  MOV R160, R195 ;  /* 0x000000c300a07202 */ /* 0x000fe20000000f00 */
[----:B-1----:R-:W-:Y:S01]  /*ac30*/  FFMA.FTZ R4, R37, c[0x0][0x2d0], -R105 ;  /* 0x0000b40025047a23 */ /* 0x002fe20000010869 */
[----:B---3--:R-:W-:Y:S02]  /*ac40*/  MOV R128, R85 ;  /* 0x0000005500807202 */ /* 0x008fe40000000f00 */
[----:B------:R-:W-:Y:S02]  /*ac50*/  LDSM.16.MT88.4 R84, [R224+0x900] ;  /* 0x00090000e054783b */ /* 0x000fe40000004200 */
[----:B------:R1:W-:Y:S02]  /*ac60*/  MUFU.EX2 R201, R4 ;  /* 0x0000000400c97308 */ /* 0x0003e40000000800 */
[----:B-1----:R-:W-:Y:S04]  /*ac70*/  FFMA.FTZ R4, R38, c[0x0][0x2d0], -R107 ;  /* 0x0000b40026047a23 */ /* 0x002fe8000001086b */
[----:B------:R-:W1:Y:S04]  /*ac80*/  LDSM.16.MT88.4 R36, [R227+0x100] ;  /* 0x00010000e324783b */ /* 0x000e680000004200 */
[----:B------:R2:W3:Y:S02]  /*ac90*/  MUFU.EX2 R59, R4 ;  /* 0x00000004003b7308 */ /* 0x0004e40000000800 */
[----:B--2---:R-:W-:Y:S01]  /*aca0*/  FMUL.FTZ R4, R70, R124 ;  /* 0x0000007c46047220 */ /* 0x004fe20000410000 */
[----:B------:R-:W-:Y:S02]  /*acb0*/  MOV R124, R90 ;  /* 0x0000005a007c7202 */ /* 0x000fe40000000f00 */
[----:B---3--:R-:W-:Y:S01]  /*acc0*/  MOV R132, R59 ;  /* 0x0000003b00847202 */ /* 0x008fe20000000f00 */
[----:B------:R-:W-:Y:S03]  /*acd0*/  FMUL.FTZ R59, R0, R175 ;  /* 0x000000af003b7220 */ /* 0x000fe60000410000 */
[-C--:B------:R-:W-:Y:S08]  /*ace0*/  HMMA.16816.F32.BF16 R4, R76, R20.reuse, R4 ;  /* 0x000000144c04723c */ /* 0x080ff00000041804 */
[C---:B------:R-:W-:Y:S07]  /*acf0*/  HMMA.16816.F32.BF16 R8, R64.reuse, R20, R8 ;  /* 0x000000144008723c */ /* 0x040fee0000041808 */
[----:B------:R-:W-:Y:S01]  /*ad00*/  FFMA.FTZ R20, R49, c[0x0][0x2d0], -R105 ;  /* 0x0000b40031147a23 */ /* 0x000fe20000010869 */
[-C--:B------:R-:W-:Y:S03]  /*ad10*/  HMMA.16816.F32.BF16 R12, R64, R22.reuse, R12 ;  /* 0x00000016400c723c */ /* 0x080fe6000004180c */
[----:B------:R2:W3:Y:S01]  /*ad20*/  MUFU.EX2 R34, R20 ;  /* 0x0000001400227308 */ /* 0x0004e20000000800 */
[C---:B------:R-:W-:Y:S01]  /*ad30*/  FMUL.FTZ R21, R70.reuse, R137 ;  /* 0x0000008946157220 */ /* 0x040fe20000410000 */
[----:B------:R-:W-:Y:S01]  /*ad40*/  MOV R137, R198 ;  /* 0x000000c600897202 */ /* 0x000fe20000000f00 */
[----:B------:R-:W-:Y:S01]  /*ad50*/  FMUL.FTZ R49, R70, R165 ;  /* 0x000000a546317220 */ /* 0x000fe20000410000 */
[----:B------:R-:W-:Y:S01]  /*ad60*/  MOV R165, R106 ;  /* 0x0000006a00a57202 */ /* 0x000fe20000000f00 */
[C---:B------:R-:W-:Y:S04]  /*ad70*/  HMMA.16816.F32.BF16 R16, R76.reuse, R22, R16 ;  /* 0x000000164c10723c */ /* 0x040fe80000041810 */
[----:B------:R-:W-:Y:S01]  /*ad80*/  MOV R198, R56 ;  /* 0x0000003800c67202 */ /* 0x000fe20000000f00 */
[----:B------:R-:W-:Y:S02]  /*ad90*/  FFMA.FTZ R56, R209, c[0x0][0x2d0], -R3 ;  /* 0x0000b400d1387a23 */ /* 0x000fe40000010803 */
[C---:B------:R-:W-:Y:S01]  /*ada0*/  FMUL.FTZ R22, R68.reuse, R138 ;  /* 0x0000008a44167220 */ /* 0x040fe20000410000 */
[----:B------:R-:W-:Y:S01]  /*adb0*/  MOV R138, R186 ;  /* 0x000000ba008a7202 */ /* 0x000fe20000000f00 */
[----:B------:R-:W-:Y:S01]  /*adc0*/  FMUL.FTZ R23, R68, R139 ;  /* 0x0000008b44177220 */ /* 0x000fe20000410000 */
[----:B------:R4:W-:Y:S02]  /*add0*/  MUFU.EX2 R135, R56 ;  /* 0x0000003800877308 */ /* 0x0009e40000000800 */
[----:B------:R-:W-:Y:S01]  /*ade0*/  MOV R186, R63 ;  /* 0x0000003f00ba7202 */ /* 0x000fe20000000f00 */
[----:B------:R-:W-:Y:S01]  /*adf0*/  FMUL.FTZ R63, R0, R179 ;  /* 0x000000b3003f7220 */ /* 0x000fe20000410000 */
[----:B------:R-:W-:Y:S01]  /*ae00*/  MOV R139, R91 ;  /* 0x0000005b008b7202 */ /* 0x000fe20000000f00 */
[----:B------:R-:W-:Y:S02]  /*ae10*/  FFMA.FTZ R106, R114, c[0x0][0x2d0], -R107 ;  /* 0x0000b400726a7a23 */ /* 0x000fe4000001086b */
[----:B--2---:R-:W-:Y:S01]  /*ae20*/  FMUL.FTZ R20, R70, R136 ;  /* 0x0000008846147220 */ /* 0x004fe20000410000 */
[----:B---3--:R-:W-:Y:S01]  /*ae30*/  MOV R149, R34 ;  /* 0x0000002200957202 */ /* 0x008fe20000000f00 */
[C---:B------:R-:W-:Y:S01]  /*ae40*/  FMUL.FTZ R34, R68.reuse, R150 ;  /* 0x0000009644227220 */ /* 0x040fe20000410000 */
[----:B------:R-:W-:Y:S01]  /*ae50*/  MOV R150, R35 ;  /* 0x0000002300967202 */ /* 0x000fe20000000f00 */
[----:B------:R-:W-:Y:S01]  /*ae60*/  FMUL.FTZ R35, R68, R151 ;  /* 0x0000009744237220 */ /* 0x000fe20000410000 */
[----:B------:R-:W-:Y:S01]  /*ae70*/  MOV R136, R187 ;  /* 0x000000bb00887202 */ /* 0x000fe20000000f00 */
[----:B------:R-:W-:Y:S01]  /*ae80*/  MUFU.EX2 R106, R106 ;  /* 0x0000006a006a7308 */ /* 0x000fe20000000800 */
[-C--:B-1----:R-:W-:Y:S03]  /*ae90*/  HMMA.16816.F32.BF16 R20, R76, R36.reuse, R20 ;  /* 0x000000244c14723c */ /* 0x082fe60000041814 */
[----:B------:R-:W-:Y:S01]  /*aea0*/  MOV R187, R46 ;  /* 0x0000002e00bb7202 */ /* 0x000fe20000000f00 */
[----:B------:R-:W-:Y:S04]  /*aeb0*/  FMUL.FTZ R46, R0, R162 ;  /* 0x000000a2002e7220 */ /* 0x000fe80000410000 */
[C---:B------:R-:W-:Y:S04]  /*aec0*/  HMMA.16816.F32.BF16 R24, R64.reuse, R36, R24 ;  /* 0x000000244018723c */ /* 0x040fe80000041818 */
[----:B----4-:R-:W-:Y:S03]  /*aed0*/  FMUL.FTZ R56, R69, R172 ;  /* 0x000000ac45387220 */ /* 0x010fe60000410000 */
[--C-:B------:R-:W-:Y:S01]  /*aee0*/  FFMA.FTZ R36, R41, c[0x0][0x2d0], -R96.reuse ;  /* 0x0000b40029247a23 */ /* 0x100fe20000010860 */
[-C--:B------:R-:W-:Y:S03]  /*aef0*/  HMMA.16816.F32.BF16 R28, R64, R38.reuse, R28 ;  /* 0x00000026401c723c */ /* 0x080fe6000004181c */
[----:B------:R1:W-:Y:S01]  /*af00*/  MUFU.EX2 R146, R36 ;  /* 0x0000002400927308 */ /* 0x0003e20000000800 */
[----:B------:R-:W-:Y:S02]  /*af10*/  FMUL.FTZ R37, R70, R153 ;  /* 0x0000009946257220 */ /* 0x000fe40000410000 */
[----:B------:R-:W-:Y:S02]  /*af20*/  FMUL.FTZ R41, R69, R157 ;  /* 0x0000009d45297220 */ /* 0x000fe40000410000 */
[C---:B------:R-:W-:Y:S07]  /*af30*/  HMMA.16816.F32.BF16 R32, R76.reuse, R38, R32 ;  /* 0x000000264c20723c */ /* 0x040fee0000041820 */
[C---:B------:R-:W-:Y:S02]  /*af40*/  FMUL.FTZ R38, R68.reuse, R154 ;  /* 0x0000009a44267220 */ /* 0x040fe40000410000 */
[----:B------:R-:W-:Y:S03]  /*af50*/  FMUL.FTZ R39, R68, R155 ;  /* 0x0000009b44277220 */ /* 0x000fe60000410000 */
[----:B-1----:R-:W-:Y:S02]  /*af60*/  FMUL.FTZ R36, R70, R152 ;  /* 0x0000009846247220 */ /* 0x002fe40000410000 */
[----:B------:R1:W-:Y:S05]  /*af70*/  MUFU.EX2 R152, R48 ;  /* 0x0000003000987308 */ /* 0x0003ea0000000800 */
[-C--:B------:R-:W-:Y:S08]  /*af80*/  HMMA.16816.F32.BF16 R36, R76, R52.reuse, R36 ;  /* 0x000000344c24723c */ /* 0x080ff00000041824 */
[C---:B------:R-:W-:Y:S07]  /*af90*/  HMMA.16816.F32.BF16 R40, R64.reuse, R52, R40 ;  /* 0x000000344028723c */ /* 0x040fee0000041828 */
[--C-:B------:R-:W-:Y:S01]  /*afa0*/  FFMA.FTZ R52, R208, c[0x0][0x2d0], -R96.reuse ;  /* 0x0000b400d0347a23 */ /* 0x100fe20000010860 */
[-C--:B------:R-:W-:Y:S03]  /*afb0*/  HMMA.16816.F32.BF16 R44, R64, R54.reuse, R44 ;  /* 0x00000036402c723c */ /* 0x080fe6000004182c */
[----:B------:R2:W3:Y:S01]  /*afc0*/  MUFU.EX2 R88, R52 ;  /* 0x0000003400587308 */ /* 0x0004e20000000800 */
[C---:B-1----:R-:W-:Y:S02]  /*afd0*/  FMUL.FTZ R48, R70.reuse, R164 ;  /* 0x000000a446307220 */ /* 0x042fe40000410000 */
[----:B------:R-:W-:Y:S05]  /*afe0*/  FMUL.FTZ R53, R70, R169 ;  /* 0x000000a946357220 */ /* 0x000fea0000410000 */
[C---:B------:R-:W-:Y:S07]  /*aff0*/  HMMA.16816.F32.BF16 R48, R76.reuse, R54, R48 ;  /* 0x000000364c30723c */ /* 0x040fee0000041830 */
[C---:B------:R-:W-:Y:S02]  /*b000*/  FMUL.FTZ R54, R68.reuse, R170 ;  /* 0x000000aa44367220 */ /* 0x040fe40000410000 */
[----:B------:R-:W-:Y:S03]  /*b010*/  FMUL.FTZ R55, R68, R171 ;  /* 0x000000ab44377220 */ /* 0x000fe60000410000 */
[----:B--2---:R-:W-:Y:S07]  /*b020*/  FMUL.FTZ R52, R70, R168 ;  /* 0x000000a846347220 */ /* 0x004fee0000410000 */
[-C--:B------:R-:W-:Y:S08]  /*b030*/  HMMA.16816.F32.BF16 R52, R76, R80.reuse, R52 ;  /* 0x000000504c34723c */ /* 0x080ff00000041834 */
[C---:B------:R-:W-:Y:S07]  /*b040*/  HMMA.16816.F32.BF16 R56, R64.reuse, R80, R56 ;  /* 0x000000504038723c */ /* 0x040fee0000041838 */
[--C-:B------:R-:W-:Y:S01]  /*b050*/  FFMA.FTZ R80, R210, c[0x0][0x2d0], -R105.reuse ;  /* 0x0000b400d2507a23 */ /* 0x100fe20000010869 */
[-C--:B------:R-:W-:Y:S03]  /*b060*/  HMMA.16816.F32.BF16 R60, R64, R82.reuse, R60 ;  /* 0x00000052403c723c */ /* 0x080fe6000004183c */
[----:B------:R1:W-:Y:S01]  /*b070*/  MUFU.EX2 R210, R80 ;  /* 0x0000005000d27308 */ /* 0x0003e20000000800 */
[----:B------:R-:W-:Y:S03]  /*b080*/  F2FP.BF16.PACK_AB R81, R138, R124 ;  /* 0x0000007c8a51723e */ /* 0x000fe600000010ff */
[C---:B------:R-:W-:Y:S01]  /*b090*/  FMUL.FTZ R64, R70.reuse, R180 ;  /* 0x000000b446407220 */ /* 0x040fe20000410000 */
[----:B------:R-:W-:Y:S01]  /*b0a0*/  F2FP.BF16.PACK_AB R180, R101, R100 ;  /* 0x0000006465b4723e */ /* 0x000fe200000010ff */
[----:B------:R-:W-:Y:S03]  /*b0b0*/  FMUL.FTZ R65, R70, R181 ;  /* 0x000000b546417220 */ /* 0x000fe60000410000 */
[C---:B------:R-:W-:Y:S01]  /*b0c0*/  FMUL.FTZ R66, R68.reuse, R182 ;  /* 0x000000b644427220 */ /* 0x040fe20000410000 */
[----:B------:R-:W-:Y:S01]  /*b0d0*/  F2FP.BF16.PACK_AB R181, R103, R102 ;  /* 0x0000006667b5723e */ /* 0x000fe200000010ff */
[----:B------:R-:W-:Y:S07]  /*b0e0*/  FMUL.FTZ R67, R68, R183 ;  /* 0x000000b744437220 */ /* 0x000fee0000410000 */
[----:B------:R-:W-:Y:S04]  /*b0f0*/  HMMA.16816.F32.BF16 R64, R76, R82, R64 ;  /* 0x000000524c40723c */ /* 0x000fe80000041840 */
[----:B-1----:R-:W-:Y:S03]  /*b100*/  FFMA.FTZ R80, R213, c[0x0][0x2d0], -R105 ;  /* 0x0000b400d5507a23 */ /* 0x002fe60000010869 */
[----:B------:R-:W-:Y:S02]  /*b110*/  F2FP.BF16.PACK_AB R76, R130, R127 ;  /* 0x0000007f824c723e */ /* 0x000fe400000010ff */
[----:B------:R-:W-:Y:S01]  /*b120*/  F2FP.BF16.PACK_AB R77, R131, R126 ;  /* 0x0000007e834d723e */ /* 0x000fe200000010ff */
[----:B------:R1:W-:Y:S02]  /*b130*/  MUFU.EX2 R209, R80 ;  /* 0x0000005000d17308 */ /* 0x0003e40000000800 */
[----:B------:R-:W-:Y:S02]  /*b140*/  F2FP.BF16.PACK_AB R78, R123, R137 ;  /* 0x000000897b4e723e */ /* 0x000fe400000010ff */
[----:B------:R-:W-:Y:S02]  /*b150*/  F2FP.BF16.PACK_AB R79, R143, R136 ;  /* 0x000000888f4f723e */ /* 0x000fe400000010ff */
[----:B---3--:R-:W-:Y:S02]  /*b160*/  MOV R213, R88 ;  /* 0x0000005800d57202 */ /* 0x008fe40000000f00 */
[----:B------:R-:W2:Y:S01]  /*b170*/  LDSM.16.MT88.4 R88, [R227+0x900] ;  /* 0x00090000e358783b */ /* 0x000ea20000004200 */
[----:B------:R-:W-:Y:S02]  /*b180*/  F2FP.BF16.PACK_AB R82, R142, R129 ;  /* 0x000000818e52723e */ /* 0x000fe400000010ff */
[-C--:B------:R-:W-:Y:S03]  /*b190*/  HMMA.16816.F32.BF16 R4, R76, R84.reuse, R4 ;  /* 0x000000544c04723c */ /* 0x080fe60000041804 */
[----:B------:R-:W-:Y:S01]  /*b1a0*/  F2FP.BF16.PACK_AB R83, R141, R128 ;  /* 0x000000808d53723e */ /* 0x000fe200000010ff */
[--C-:B-1----:R-:W-:Y:S01]  /*b1b0*/  FFMA.FTZ R80, R217, c[0x0][0x2d0], -R107.reuse ;  /* 0x0000b400d9507a23 */ /* 0x102fe2000001086b */
[----:B------:R-:W-:Y:S02]  /*b1c0*/  MOV R217, R150 ;  /* 0x0000009600d97202 */ /* 0x000fe40000000f00 */
[----:B------:R-:W-:Y:S01]  /*b1d0*/  MOV R150, R149 ;  /* 0x0000009500967202 */ /* 0x000fe20000000f00 */
[----:B------:R1:W-:Y:S01]  /*b1e0*/  MUFU.EX2 R155, R80 ;  /* 0x00000050009b7308 */ /* 0x0003e20000000800 */
[----:B------:R-:W-:Y:S03]  /*b1f0*/  MOV R149, R148 ;  /* 0x0000009400957202 */ /* 0x000fe60000000f00 */
[----:B------:R-:W-:Y:S02]  /*b200*/  MOV R148, R134 ;  /* 0x0000008600947202 */ /* 0x000fe40000000f00 */
[----:B------:R-:W-:Y:S02]  /*b210*/  MOV R134, R133 ;  /* 0x0000008500867202 */ /* 0x000fe40000000f00 */
[----:B------:R-:W-:Y:S02]  /*b220*/  MOV R133, R132 ;  /* 0x0000008400857202 */ /* 0x000fe40000000f00 */
[----:B------:R-:W-:Y:S01]  /*b230*/  MOV R132, R92 ;  /* 0x0000005c00847202 */ /* 0x000fe20000000f00 */
[----:B------:R-:W-:Y:S01]  /*b240*/  FFMA.FTZ R92, R218, c[0x0][0x2d0], -R107 ;  /* 0x0000b400da5c7a23 */ /* 0x000fe2000001086b */
[----:B------:R-:W-:Y:S02]  /*b250*/  MOV R218, R150 ;  /* 0x0000009600da7202 */ /* 0x000fe40000000f00 */
[----:B------:R-:W-:Y:S01]  /*b260*/  MOV R150, R149 ;  /* 0x0000009500967202 */ /* 0x000fe20000000f00 */
[----:B------:R3:W-:Y:S01]  /*b270*/  MUFU.EX2 R154, R92 ;  /* 0x0000005c009a7308 */ /* 0x0007e20000000800 */
[----:B------:R-:W-:Y:S02]  /*b280*/  MOV R149, R148 ;  /* 0x0000009400957202 */ /* 0x000fe40000000f00 */
[----:B------:R-:W-:Y:S02]  /*b290*/  MOV R148, R133 ;  /* 0x0000008500947202 */ /* 0x000fe40000000f00 */
[----:B------:R-:W-:Y:S02]  /*b2a0*/  MOV R133, R95 ;  /* 0x0000005f00857202 */ /* 0x000fe40000000f00 */
[----:B------:R-:W-:Y:S02]  /*b2b0*/  MOV R151, R134 ;  /* 0x0000008600977202 */ /* 0x000fe40000000f00 */
[----:B------:R-:W-:Y:S02]  /*b2c0*/  MOV R134, R132 ;  /* 0x0000008400867202 */ /* 0x000fe40000000f00 */
[----:B-1----:R-:W-:Y:S02]  /*b2d0*/  F2FP.BF16.PACK_AB R80, R139, R125 ;  /* 0x0000007d8b50723e */ /* 0x002fe400000010ff */
[----:B------:R-:W-:Y:S02]  /*b2e0*/  MOV R132, R200 ;  /* 0x000000c800847202 */ /* 0x000fe40000000f00 */
[----:B------:R-:W-:Y:S03]  /*b2f0*/  MOV R200, R93 ;  /* 0x0000005d00c87202 */ /* 0x000fe60000000f00 */
[C---:B------:R-:W-:Y:S07]  /*b300*/  HMMA.16816.F32.BF16 R8, R80.reuse, R84, R8 ;  /* 0x000000545008723c */ /* 0x040fee0000041808 */
[--C-:B------:R-:W-:Y:S01]  /*b310*/  FFMA.FTZ R84, R211, c[0x0][0x2d0], -R105.reuse ;  /* 0x0000b400d3547a23 */ /* 0x100fe20000010869 */
[-C--:B------:R-:W-:Y:S03]  /*b320*/  HMMA.16816.F32.BF16 R12, R80, R86.reuse, R12 ;  /* 0x00000056500c723c */ /* 0x080fe6000004180c */
[----:B------:R1:W-:Y:S01]  /*b330*/  MUFU.EX2 R208, R84 ;  /* 0x0000005400d07308 */ /* 0x0003e20000000800 */
[----:B------:R-:W-:Y:S02]  /*b340*/  MOV R211, R135 ;  /* 0x0000008700d37202 */ /* 0x000fe40000000f00 */
[----:B------:R-:W-:Y:S02]  /*b350*/  MOV R135, R190 ;  /* 0x000000be00877202 */ /* 0x000fe40000000f00 */
[C---:B------:R-:W-:Y:S04]  /*b360*/  HMMA.16816.F32.BF16 R16, R76.reuse, R86, R16 ;  /* 0x000000564c10723c */ /* 0x040fe80000041810 */
[----:B------:R-:W-:Y:S02]  /*b370*/  MOV R190, R94 ;  /* 0x0000005e00be7202 */ /* 0x000fe40000000f00 */
[----:B---3--:R-:W3:Y:S02]  /*b380*/  LDSM.16.MT88.4 R92, [R225+0x900] ;  /* 0x00090000e15c783b */ /* 0x008ee40000004200 */
[-C--:B--2---:R-:W-:Y:S08]  /*b390*/  HMMA.16816.F32.BF16 R20, R76, R88.reuse, R20 ;  /* 0x000000584c14723c */ /* 0x084ff00000041814 */
[C---:B------:R-:W-:Y:S04]  /*b3a0*/  HMMA.16816.F32.BF16 R24, R80.reuse, R88, R24 ;  /* 0x000000585018723c */ /* 0x040fe80000041818 */
[----:B-1----:R-:W-:Y:S01]  /*b3b0*/  FFMA.FTZ R84, R212, c[0x0][0x2d0], -R105 ;  /* 0x0000b400d4547a23 */ /* 0x002fe20000010869 */
[----:B------:R-:W-:Y:S02]  /*b3c0*/  MOV R212, R152 ;  /* 0x0000009800d47202 */ /* 0x000fe40000000f00 */
[--C-:B------:R-:W-:Y:S01]  /*b3d0*/  FFMA.FTZ R88, R220, c[0x0][0x2d0], -R96.reuse ;  /* 0x0000b400dc587a23 */ /* 0x100fe20000010860 */
[-C--:B------:R-:W-:Y:S01]  /*b3e0*/  HMMA.16816.F32.BF16 R28, R80, R90.reuse, R28 ;  /* 0x0000005a501c723c */ /* 0x080fe2000004181c */
[----:B------:R1:W-:Y:S03]  /*b3f0*/  MUFU.EX2 R203, R84 ;  /* 0x0000005400cb7308 */ /* 0x0003e60000000800 */
[----:B------:R-:W-:Y:S02]  /*b400*/  MOV R220, R150 ;  /* 0x0000009600dc7202 */ /* 0x000fe40000000f00 */
[----:B------:R-:W-:Y:S02]  /*b410*/  MOV R150, R198 ;  /* 0x000000c600967202 */ /* 0x000fe40000000f00 */
[C---:B------:R-:W-:Y:S03]  /*b420*/  HMMA.16816.F32.BF16 R32, R76.reuse, R90, R32 ;  /* 0x0000005a4c20723c */ /* 0x040fe60000041820 */
[----:B------:R2:W-:Y:S05]  /*b430*/  MUFU.EX2 R153, R88 ;  /* 0x0000005800997308 */ /* 0x0005ea0000000800 */
[-C--:B---3--:R-:W-:Y:S04]  /*b440*/  HMMA.16816.F32.BF16 R36, R76, R92.reuse, R36 ;  /* 0x0000005c4c24723c */ /* 0x088fe80000041824 */
[--C-:B-1----:R-:W-:Y:S01]  /*b450*/  FFMA.FTZ R84, R214, c[0x0][0x2d0], -R107.reuse ;  /* 0x0000b400d6547a23 */ /* 0x102fe2000001086b */
[----:B------:R-:W-:Y:S02]  /*b460*/  MOV R214, R149 ;  /* 0x0000009500d67202 */ /* 0x000fe40000000f00 */
[----:B------:R-:W-:Y:S01]  /*b470*/  MOV R149, R201 ;  /* 0x000000c900957202 */ /* 0x000fe20000000f00 */
[C---:B------:R-:W-:Y:S01]  /*b480*/  HMMA.16816.F32.BF16 R40, R80.reuse, R92, R40 ;  /* 0x0000005c5028723c */ /* 0x040fe20000041828 */
[----:B------:R1:W-:Y:S03]  /*b490*/  MUFU.EX2 R201, R84 ;  /* 0x0000005400c97308 */ /* 0x0003e60000000800 */
[--C-:B--2---:R-:W-:Y:S01]  /*b4a0*/  FFMA.FTZ R88, R219, c[0x0][0x2d0], -R96.reuse ;  /* 0x0000b400db587a23 */ /* 0x104fe20000010860 */
[----:B------:R-:W-:Y:S02]  /*b4b0*/  MOV R219, R149 ;  /* 0x0000009500db7202 */ /* 0x000fe40000000f00 */
[--C-:B------:R-:W-:Y:S01]  /*b4c0*/  FFMA.FTZ R92, R249, c[0x0][0x2d0], -R96.reuse ;  /* 0x0000b400f95c7a23 */ /* 0x100fe20000010860 */
[-C--:B------:R-:W-:Y:S03]  /*b4d0*/  HMMA.16816.F32.BF16 R44, R80, R94.reuse, R44 ;  /* 0x0000005e502c723c */ /* 0x080fe6000004182c */
[----:B------:R2:W-:Y:S01]  /*b4e0*/  MUFU.EX2 R159, R88 ;  /* 0x00000058009f7308 */ /* 0x0005e20000000800 */
[----:B------:R-:W-:Y:S02]  /*b4f0*/  MOV R149, R199 ;  /* 0x000000c700957202 */ /* 0x000fe40000000f00 */
[----:B------:R-:W-:Y:S02]  /*b500*/  MOV R249, R129 ;  /* 0x0000008100f97202 */ /* 0x000fe40000000f00 */
[C---:B------:R-:W-:Y:S04]  /*b510*/  HMMA.16816.F32.BF16 R48, R76.reuse, R94, R48 ;  /* 0x0000005e4c30723c */ /* 0x040fe80000041830 */
[----:B-1----:R-:W-:Y:S01]  /*b520*/  FFMA.FTZ R84, R215, c[0x0][0x2d0], -R107 ;  /* 0x0000b400d7547a23 */ /* 0x002fe2000001086b */
[----:B------:R-:W-:Y:S03]  /*b530*/  MOV R215, R151 ;  /* 0x0000009700d77202 */ /* 0x000fe60000000f00 */
[----:B------:R1:W-:Y:S01]  /*b540*/  MUFU.EX2 R202, R84 ;  /* 0x0000005400ca7308 */ /* 0x0003e20000000800 */
[----:B------:R-:W-:Y:S03]  /*b550*/  MOV R151, R135 ;  /* 0x0000008700977202 */ /* 0x000fe60000000f00 */
[----:B------:R-:W-:Y:S02]  /*b560*/  MOV R135, R188 ;  /* 0x000000bc00877202 */ /* 0x000fe40000000f00 */
[----:B------:R-:W-:Y:S01]  /*b570*/  MOV R188, R191 ;  /* 0x000000bf00bc7202 */ /* 0x000fe20000000f00 */
[--C-:B--2---:R-:W-:Y:S01]  /*b580*/  FFMA.FTZ R88, R222, c[0x0][0x2d0], -R3.reuse ;  /* 0x0000b400de587a23 */ /* 0x104fe20000010803 */
[----:B------:R-:W-:Y:S02]  /*b590*/  MOV R222, R148 ;  /* 0x0000009400de7202 */ /* 0x000fe40000000f00 */
[----:B------:R-:W-:Y:S01]  /*b5a0*/  MOV R148, R133 ;  /* 0x0000008500947202 */ /* 0x000fe20000000f00 */
[----:B------:R2:W-:Y:S01]  /*b5b0*/  MUFU.EX2 R152, R88 ;  /* 0x0000005800987308 */ /* 0x0005e20000000800 */
[----:B------:R-:W-:Y:S02]  /*b5c0*/  MOV R133, R190 ;  /* 0x000000be00857202 */ /* 0x000fe40000000f00 */
[----:B------:R-:W-:Y:S02]  /*b5d0*/  MOV R190, R200 ;  /* 0x000000c800be7202 */ /* 0x000fe40000000f00 */
[----:B------:R-:W-:Y:S02]  /*b5e0*/  MOV R161, R148 ;  /* 0x0000009400a17202 */ /* 0x000fe40000000f00 */
[----:B------:R-:W-:Y:S02]  /*b5f0*/  MOV R148, R197 ;  /* 0x000000c500947202 */ /* 0x000fe40000000f00 */
[----:B------:R-:W-:Y:S01]  /*b600*/  MOV R191, R193 ;  /* 0x000000c100bf7202 */ /* 0x000fe20000000f00 */
[----:B------:R3:W-:Y:S01]  /*b610*/  MUFU.EX2 R200, R92 ;  /* 0x0000005c00c87308 */ /* 0x0007e20000000800 */
[----:B-1----:R-:W1:Y:S01]  /*b620*/  LDSM.16.MT88.4 R84, [R226+0x900] ;  /* 0x00090000e254783b */ /* 0x002e620000004200 */
[--C-:B--2---:R-:W-:Y:S01]  /*b630*/  FFMA.FTZ R88, R245, c[0x0][0x2d0], -R3.reuse ;  /* 0x0000b400f5587a23 */ /* 0x104fe20000010803 */
[----:B------:R-:W-:Y:S07]  /*b640*/  MOV R245, R123 ;  /* 0x0000007b00f57202 */ /* 0x000fee0000000f00 */
[----:B------:R2:W4:Y:S01]  /*b650*/  MUFU.EX2 R158, R88 ;  /* 0x00000058009e7308 */ /* 0x0005220000000800 */
[----:B---3--:R-:W-:Y:S01]  /*b660*/  FFMA.FTZ R92, R251, c[0x0][0x2d0], -R3 ;  /* 0x0000b400fb5c7a23 */ /* 0x008fe20000010803 */
[----:B------:R-:W-:Y:S08]  /*b670*/  MOV R251, R131 ;  /* 0x0000008300fb7202 */ /* 0x000ff00000000f00 */
[----:B------:R3:W-:Y:S01]  /*b680*/  MUFU.EX2 R156, R92 ;  /* 0x0000005c009c7308 */ /* 0x0007e20000000800 */
[--C-:B--2---:R-:W-:Y:S01]  /*b690*/  FFMA.FTZ R88, R221, c[0x0][0x2d0], -R96.reuse ;  /* 0x0000b400dd587a23 */ /* 0x104fe20000010860 */
[----:B------:R-:W-:Y:S01]  /*b6a0*/  MOV R221, R128 ;  /* 0x0000008000dd7202 */ /* 0x000fe20000000f00 */
[-C--:B-1----:R-:W-:Y:S07]  /*b6b0*/  HMMA.16816.F32.BF16 R52, R76, R84.reuse, R52 ;  /* 0x000000544c34723c */ /* 0x082fee0000041834 */
[----:B------:R1:W2:Y:S01]  /*b6c0*/  MUFU.EX2 R157, R88 ;  /* 0x00000058009d7308 */ /* 0x0002a20000000800 */
[C---:B------:R-:W-:Y:S04]  /*b6d0*/  HMMA.16816.F32.BF16 R56, R80.reuse, R84, R56 ;  /* 0x000000545038723c */ /* 0x040fe80000041838 */
[----:B---3--:R-:W-:Y:S01]  /*b6e0*/  FFMA.FTZ R92, R150, c[0x0][0x2d0], -R107 ;  /* 0x0000b400965c7a23 */ /* 0x008fe2000001086b */
[----:B------:R-:W-:Y:S02]  /*b6f0*/  MOV R150, R196 ;  /* 0x000000c400967202 */ /* 0x000fe40000000f00 */
[----:B------:R-:W-:Y:S01]  /*b700*/  FFMA.FTZ R84, R252, c[0x0][0x2d0], -R3 ;  /* 0x0000b400fc547a23 */ /* 0x000fe20000010803 */
[-C--:B------:R-:W-:Y:S01]  /*b710*/  HMMA.16816.F32.BF16 R60, R80, R86.reuse, R60 ;  /* 0x00000056503c723c */ /* 0x080fe2000004183c */
[----:B------:R3:W-:Y:S03]  /*b720*/  MUFU.EX2 R162, R92 ;  /* 0x0000005c00a27308 */ /* 0x0007e60000000800 */
[----:B------:R-:W-:Y:S03]  /*b730*/  MOV R252, R130 ;  /* 0x0000008200fc7202 */ /* 0x000fe60000000f00 */
[--C-:B------:R-:W-:Y:S01]  /*b740*/  FFMA.FTZ R80, R223, c[0x0][0x2d0], -R105.reuse ;  /* 0x0000b400df507a23 */ /* 0x100fe20000010869 */
[----:B------:R-:W-:Y:S01]  /*b750*/  HMMA.16816.F32.BF16 R64, R76, R86, R64 ;  /* 0x000000564c40723c */ /* 0x000fe20000041840 */
[----:B-1----:R-:W1:Y:S02]  /*b760*/  LDSM.16.MT88.4 R88, [R224+0x1100] ;  /* 0x00110000e058783b */ /* 0x002e640000004200 */
[----:B------:R2:W-:Y:S01]  /*b770*/  MUFU.EX2 R163, R80 ;  /* 0x0000005000a37308 */ /* 0x0005e20000000800 */
[----:B------:R-:W-:Y:S02]  /*b780*/  F2FP.BF16.PACK_AB R81, R144, R145 ;  /* 0x000000919051723e */ /* 0x000fe400000010ff */
[----:B------:R-:W-:Y:S02]  /*b790*/  F2FP.BF16.PACK_AB R82, R213, R212 ;  /* 0x000000d4d552723e */ /* 0x000fe400000010ff */
[----:B------:R-:W-:Y:S04]  /*b7a0*/  F2FP.BF16.PACK_AB R76, R219, R140 ;  /* 0x0000008cdb4c723e */ /* 0x000fe800000010ff */
[----:B------:R-:W-:Y:S01]  /*b7b0*/  F2FP.BF16.PACK_AB R77, R220, R222 ;  /* 0x000000dedc4d723e */ /* 0x000fe200000010ff */
[----:B------:R4:W1:Y:S01]  /*b7c0*/  MUFU.EX2 R199, R84 ;  /* 0x0000005400c77308 */ /* 0x0008620000000800 */
[----:B------:R-:W-:Y:S02]  /*b7d0*/  F2FP.BF16.PACK_AB R78, R218, R215 ;  /* 0x000000d7da4e723e */ /* 0x000fe400000010ff */
[----:B------:R-:W-:Y:S01]  /*b7e0*/  F2FP.BF16.PACK_AB R79, R217, R214 ;  /* 0x000000d6d94f723e */ /* 0x000fe200000010ff */
[----:B---3--:R-:W-:Y:S01]  /*b7f0*/  LDSM.16.MT88.4 R92, [R225+0x1100] ;  /* 0x00110000e15c783b */ /* 0x008fe20000004200 */
[----:B------:R-:W-:Y:S01]  /*b800*/  F2FP.BF16.PACK_AB R83, R216, R211 ;  /* 0x000000d3d853723e */ /* 0x000fe200000010ff */
[----:B--2---:R-:W-:Y:S04]  /*b810*/  FFMA.FTZ R80, R248, c[0x0][0x2d0], -R105 ;  /* 0x0000b400f8507a23 */ /* 0x004fe80000010869 */
[----:B------:R2:W-:Y:S02]  /*b820*/  MUFU.EX2 R198, R80 ;  /* 0x0000005000c67308 */ /* 0x0005e40000000800 */
[----:B----4-:R-:W3:Y:S01]  /*b830*/  LDSM.16.MT88.4 R84, [R227+0x1100] ;  /* 0x00110000e354783b */ /* 0x010ee20000004200 */
[-C--:B-1----:R-:W-:Y:S03]  /*b840*/  HMMA.16816.F32.BF16 R4, R76, R88.reuse, R4 ;  /* 0x000000584c04723c */ /* 0x082fe60000041804 */
[----:B--2---:R-:W-:Y:S07]  /*b850*/  F2FP.BF16.PACK_AB R80, R146, R147 ;  /* 0x000000939250723e */ /* 0x004fee00000010ff */
[C---:B------:R-:W-:Y:S07]  /*b860*/  HMMA.16816.F32.BF16 R8, R80.reuse, R88, R8 ;  /* 0x000000585008723c */ /* 0x040fee0000041808 */
[----:B------:R-:W-:Y:S01]  /*b870*/  FFMA.FTZ R88, R149, c[0x0][0x2d0], -R107 ;  /* 0x0000b40095587a23 */ /* 0x000fe2000001086b */
[-C--:B------:R-:W-:Y:S03]  /*b880*/  HMMA.16816.F32.BF16 R12, R80, R90.reuse, R12 ;  /* 0x0000005a500c723c */ /* 0x080fe6000004180c */
[----:B------:R1:W-:Y:S01]  /*b890*/  MUFU.EX2 R197, R88 ;  /* 0x0000005800c57308 */ /* 0x0003e20000000800 */
[----:B------:R-:W-:Y:S04]  /*b8a0*/  MOV R149, R194 ;  /* 0x000000c200957202 */ /* 0x000fe80000000f00 */
[C---:B------:R-:W-:Y:S08]  /*b8b0*/  HMMA.16816.F32.BF16 R16, R76.reuse, R90, R16 ;  /* 0x0000005a4c10723c */ /* 0x040ff00000041810 */
[-C--:B---3--:R-:W-:Y:S08]  /*b8c0*/  HMMA.16816.F32.BF16 R20, R76, R84.reuse, R20 ;  /* 0x000000544c14723c */ /* 0x088ff00000041814 */
[C---:B------:R-:W-:Y:S04]  /*b8d0*/  HMMA.16816.F32.BF16 R24, R80.reuse, R84, R24 ;  /* 0x000000545018723c */ /* 0x040fe80000041818 */
[----:B-1----:R-:W-:Y:S03]  /*b8e0*/  FFMA.FTZ R88, R246, c[0x0][0x2d0], -R105 ;  /* 0x0000b400f6587a23 */ /* 0x002fe60000010869 */
[----:B------:R-:W-:Y:S01]  /*b8f0*/  FFMA.FTZ R84, R250, c[0x0][0x2d0], -R107 ;  /* 0x0000b400fa547a23 */ /* 0x000fe2000001086b */
[-C--:B------:R-:W-:Y:S01]  /*b900*/  HMMA.16816.F32.BF16 R28, R80, R86.reuse, R28 ;  /* 0x00000056501c723c */ /* 0x080fe2000004181c */
[----:B------:R1:W-:Y:S07]  /*b910*/  MUFU.EX2 R196, R88 ;  /* 0x0000005800c47308 */ /* 0x0003ee0000000800 */
[C---:B------:R-:W-:Y:S03]  /*b920*/  HMMA.16816.F32.BF16 R32, R76.reuse, R86, R32 ;  /* 0x000000564c20723c */ /* 0x040fe60000041820 */
[----:B------:R2:W-:Y:S05]  /*b930*/  MUFU.EX2 R193, R84 ;  /* 0x0000005400c17308 */ /* 0x0005ea0000000800 */
[-C--:B------:R-:W-:Y:S08]  /*b940*/  HMMA.16816.F32.BF16 R36, R76, R92.reuse, R36 ;  /* 0x0000005c4c24723c */ /* 0x080ff00000041824 */
[C---:B------:R-:W-:Y:S04]  /*b950*/  HMMA.16816.F32.BF16 R40, R80.reuse, R92, R40 ;  /* 0x0000005c5028723c */ /* 0x040fe80000041828 */
[----:B-1----:R-:W-:Y:S03]  /*b960*/  FFMA.FTZ R88, R244, c[0x0][0x2d0], -R105 ;  /* 0x0000b400f4587a23 */ /* 0x002fe60000010869 */
[--C-:B------:R-:W-:Y:S01]  /*b970*/  FFMA.FTZ R92, R148, c[0x0][0x2d0], -R96.reuse ;  /* 0x0000b400945c7a23 */ /* 0x100fe20000010860 */
[-C--:B------:R-:W-:Y:S01]  /*b980*/  HMMA.16816.F32.BF16 R44, R80, R94.reuse, R44 ;  /* 0x0000005e502c723c */ /* 0x080fe2000004182c */
[----:B------:R1:W-:Y:S03]  /*b990*/  MUFU.EX2 R195, R88 ;  /* 0x0000005800c37308 */ /* 0x0003e60000000800 */
[--C-:B--2---:R-:W-:Y:S01]  /*b9a0*/  FFMA.FTZ R84, R161, c[0x0][0x2d0], -R96.reuse ;  /* 0x0000b400a1547a23 */ /* 0x104fe20000010860 */
[----:B------:R-:W-:Y:S03]  /*b9b0*/  MOV R148, R189 ;  /* 0x000000bd00947202 */ /* 0x000fe60000000f00 */
[C---:B------:R-:W-:Y:S03]  /*b9c0*/  HMMA.16816.F32.BF16 R48, R76.reuse, R94, R48 ;  /* 0x0000005e4c30723c */ /* 0x040fe60000041830 */
[----:B------:R2:W-:Y:S10]  /*b9d0*/  MUFU.EX2 R161, R84 ;  /* 0x0000005400a17308 */ /* 0x0005f40000000800 */
[----:B------:R3:W-:Y:S01]  /*b9e0*/  MUFU.EX2 R189, R92 ;  /* 0x0000005c00bd7308 */ /* 0x0007e20000000800 */
[----:B-1----:R-:W-:Y:S09]  /*b9f0*/  FFMA.FTZ R88, R247, c[0x0][0x2d0], -R107 ;  /* 0x0000b400f7587a23 */ /* 0x002ff2000001086b */
[----:B------:R1:W-:Y:S01]  /*ba00*/  MUFU.EX2 R194, R88 ;  /* 0x0000005800c27308 */ /* 0x0003e20000000800 */
[--C-:B--2---:R-:W-:Y:S01]  /*ba10*/  FFMA.FTZ R84, R150, c[0x0][0x2d0], -R96.reuse ;  /* 0x0000b40096547a23 */ /* 0x104fe20000010860 */
[----:B------:R-:W-:Y:S02]  /*ba20*/  MOV R150, R186 ;  /* 0x000000ba00967202 */ /* 0x000fe40000000f00 */
[----:B------:R-:W-:Y:S06]  /*ba30*/  MOV R186, R192 ;  /* 0x000000c000ba7202 */ /* 0x000fec0000000f00 */
[----:B------:R2:W-:Y:S01]  /*ba40*/  MUFU.EX2 R192, R84 ;  /* 0x0000005400c07308 */ /* 0x0005e20000000800 */
[--C-:B---3--:R-:W-:Y:S01]  /*ba50*/  FFMA.FTZ R92, R134, c[0x0][0x2d0], -R96.reuse ;  /* 0x0000b400865c7a23 */ /* 0x108fe20000010860 */
[----:B------:R-:W-:Y:S08]  /*ba60*/  MOV R134, R190 ;  /* 0x000000be00867202 */ /* 0x000ff00000000f00 */
[----:B------:R3:W-:Y:S01]  /*ba70*/  MUFU.EX2 R190, R92 ;  /* 0x0000005c00be7308 */ /* 0x0007e20000000800 */
[----:B-1----:R-:W1:Y:S01]  /*ba80*/  LDSM.16.MT88.4 R88, [R226+0x1100] ;  /* 0x00110000e258783b */ /* 0x002e620000004200 */
[----:B--2---:R-:W-:Y:S08]  /*ba90*/  FFMA.FTZ R84, R160, c[0x0][0x2d0], -R3 ;  /* 0x0000b400a0547a23 */ /* 0x004ff00000010803 */
[----:B------:R2:W-:Y:S01]  /*baa0*/  MUFU.EX2 R160, R84 ;  /* 0x0000005400a07308 */ /* 0x0005e20000000800 */
[----:B---3--:R-:W-:Y:S01]  /*bab0*/  FFMA.FTZ R92, R148, c[0x0][0x2d0], -R105 ;  /* 0x0000b400945c7a23 */ /* 0x008fe20000010869 */
[----:B------:R-:W-:Y:S02]  /*bac0*/  MOV R148, R133 ;  /* 0x0000008500947202 */ /* 0x000fe40000000f00 */
[----:B------:R-:W-:Y:S02]  /*bad0*/  MOV R133, R132 ;  /* 0x0000008400857202 */ /* 0x000fe40000000f00 */
[----:B------:R-:W-:Y:S02]  /*bae0*/  MOV R132, R184 ;  /* 0x000000b800847202 */ /* 0x000fe40000000f00 */
[----:B------:R-:W-:Y:S02]  /*baf0*/  MOV R166, R133 ;  /* 0x0000008500a67202 */ /* 0x000fe40000000f00 */
[----:B------:R-:W-:Y:S01]  /*bb00*/  MOV R133, R117 ;  /* 0x0000007500857202 */ /* 0x000fe20000000f00 */
[--C-:B--2---:R-:W-:Y:S01]  /*bb10*/  FFMA.FTZ R84, R191, c[0x0][0x2d0], -R3.reuse ;  /* 0x0000b400bf547a23 */ /* 0x104fe20000010803 */
[-C--:B-1----:R-:W-:Y:S03]  /*bb20*/  HMMA.16816.F32.BF16 R52, R76, R88.reuse, R52 ;  /* 0x000000584c34723c */ /* 0x082fe60000041834 */
[----:B------:R1:W-:Y:S05]  /*bb30*/  MUFU.EX2 R191, R84 ;  /* 0x0000005400bf7308 */ /* 0x0003ea0000000800 */
[C---:B------:R-:W-:Y:S07]  /*bb40*/  HMMA.16816.F32.BF16 R56, R80.reuse, R88, R56 ;  /* 0x000000585038723c */ /* 0x040fee0000041838 */
[----:B------:R-:W-:Y:S01]  /*bb50*/  FFMA.FTZ R88, R151, c[0x0][0x2d0], -R3 ;  /* 0x0000b40097587a23 */ /* 0x000fe20000010803 */
[-C--:B------:R-:W-:Y:S03]  /*bb60*/  HMMA.16816.F32.BF16 R60, R80, R90.reuse, R60 ;  /* 0x0000005a503c723c */ /* 0x080fe6000004183c */
[----:B------:R2:W-:Y:S01]  /*bb70*/  MUFU.EX2 R171, R88 ;  /* 0x0000005800ab7308 */ /* 0x0005e20000000800 */
[----:B------:R-:W-:Y:S01]  /*bb80*/  MOV R151, R104 ;  /* 0x0000006800977202 */ /* 0x000fe20000000f00 */
[----:B------:R-:W-:Y:S02]  /*bb90*/  FFMA.FTZ R104, R112, c[0x0][0x2d0], -R105 ;  /* 0x0000b40070687a23 */ /* 0x000fe40000010869 */
[----:B------:R-:W-:Y:S01]  /*bba0*/  FFMA.FTZ R80, R150, c[0x0][0x2d0], -R3 ;  /* 0x0000b40096507a23 */ /* 0x000fe20000010803 */
[----:B------:R-:W-:Y:S01]  /*bbb0*/  HMMA.16816.F32.BF16 R64, R76, R90, R64 ;  /* 0x0000005a4c40723c */ /* 0x000fe20000041840 */
[----:B-1----:R-:W1:Y:S03]  /*bbc0*/  LDSM.16.MT88.4 R84, [R224+0x1900] ;  /* 0x00190000e054783b */ /* 0x002e660000004200 */
[----:B------:R-:W-:Y:S01]  /*bbd0*/  F2FP.BF16.PACK_AB R81, R158, R152 ;  /* 0x000000989e51723e */ /* 0x000fe200000010ff */
[----:B------:R3:W-:Y:S01]  /*bbe0*/  MUFU.EX2 R170, R80 ;  /* 0x0000005000aa7308 */ /* 0x0007e20000000800 */
[----:B------:R-:W-:Y:S01]  /*bbf0*/  F2FP.BF16.PACK_AB R82, R200, R157 ;  /* 0x0000009dc852723e */ /* 0x000fe200000010ff */
[--C-:B------:R-:W-:Y:S01]  /*bc00*/  FFMA.FTZ R112, R204, c[0x0][0x2d0], -R96.reuse ;  /* 0x0000b400cc707a23 */ /* 0x100fe20000010860 */
[----:B------:R-:W-:Y:S04]  /*bc10*/  F2FP.BF16.PACK_AB R76, R209, R210 ;  /* 0x000000d2d14c723e */ /* 0x000fe800000010ff */
[----:B------:R-:W-:Y:S02]  /*bc20*/  F2FP.BF16.PACK_AB R77, R154, R155 ;  /* 0x0000009b9a4d723e */ /* 0x000fe400000010ff */
[----:B------:R-:W-:Y:S01]  /*bc30*/  F2FP.BF16.PACK_AB R78, R203, R208 ;  /* 0x000000d0cb4e723e */ /* 0x000fe200000010ff */
[----:B------:R-:W-:Y:S01]  /*bc40*/  MUFU.EX2 R104, R104 ;  /* 0x0000006800687308 */ /* 0x000fe20000000800 */
[----:B------:R-:W-:Y:S02]  /*bc50*/  F2FP.BF16.PACK_AB R79, R202, R201 ;  /* 0x000000c9ca4f723e */ /* 0x000fe400000010ff */
[----:B------:R-:W-:Y:S01]  /*bc60*/  MOV R150, R135 ;  /* 0x0000008700967202 */ /* 0x000fe20000000f00 */
[----:B--2---:R-:W2:Y:S01]  /*bc70*/  LDSM.16.MT88.4 R88, [R227+0x1900] ;  /* 0x00190000e358783b */ /* 0x004ea20000004200 */
[----:B------:R-:W-:Y:S02]  /*bc80*/  F2FP.BF16.PACK_AB R83, R199, R156 ;  /* 0x0000009cc753723e */ /* 0x000fe400000010ff */
[----:B------:R-:W-:Y:S03]  /*bc90*/  MOV R135, R187 ;  /* 0x000000bb00877202 */ /* 0x000fe60000000f00 */
[----:B------:R-:W-:Y:S01]  /*bca0*/  MUFU.EX2 R112, R112 ;  /* 0x0000007000707308 */ /* 0x000fe20000000800 */
[----:B---3--:R-:W-:Y:S01]  /*bcb0*/  FFMA.FTZ R80, R149, c[0x0][0x2d0], -R105 ;  /* 0x0000b40095507a23 */ /* 0x008fe20000010869 */
[----:B------:R-:W-:Y:S08]  /*bcc0*/  MOV R149, R188 ;  /* 0x000000bc00957202 */ /* 0x000ff00000000f00 */
[----:B------:R3:W-:Y:S01]  /*bcd0*/  MUFU.EX2 R169, R80 ;  /* 0x0000005000a97308 */ /* 0x0007e20000000800 */
[-C--:B-1----:R-:W-:Y:S09]  /*bce0*/  HMMA.16816.F32.BF16 R4, R76, R84.reuse, R4 ;  /* 0x000000544c04723c */ /* 0x082ff20000041804 */
[----:B------:R1:W-:Y:S03]  /*bcf0*/  MUFU.EX2 R188, R92 ;  /* 0x0000005c00bc7308 */ /* 0x0003e60000000800 */
[----:B---3--:R-:W-:Y:S07]  /*bd00*/  F2FP.BF16.PACK_AB R80, R159, R153 ;  /* 0x000000999f50723e */ /* 0x008fee00000010ff */
[C---:B------:R-:W-:Y:S01]  /*bd10*/  HMMA.16816.F32.BF16 R8, R80.reuse, R84, R8 ;  /* 0x000000545008723c */ /* 0x040fe20000041808 */
[----:B-1----:R-:W1:Y:S06]  /*bd20*/  LDSM.16.MT88.4 R92, [R225+0x1900] ;  /* 0x00190000e15c783b */ /* 0x002e6c0000004200 */
[--C-:B------:R-:W-:Y:S01]  /*bd30*/  FFMA.FTZ R84, R134, c[0x0][0x2d0], -R107.reuse ;  /* 0x0000b40086547a23 */ /* 0x100fe2000001086b */
[-C--:B------:R-:W-:Y:S03]  /*bd40*/  HMMA.16816.F32.BF16 R12, R80, R86.reuse, R12 ;  /* 0x00000056500c723c */ /* 0x080fe6000004180c */
[----:B------:R3:W-:Y:S01]  /*bd50*/  MUFU.EX2 R168, R84 ;  /* 0x0000005400a87308 */ /* 0x0007e20000000800 */
[----:B------:R-:W-:Y:S02]  /*bd60*/  MOV R134, R122 ;  /* 0x0000007a00867202 */ /* 0x000fe40000000f00 */
[----:B------:R-:W-:Y:S02]  /*bd70*/  MOV R122, R185 ;  /* 0x000000b9007a7202 */ /* 0x000fe40000000f00 */
[C---:B------:R-:W-:Y:S04]  /*bd80*/  HMMA.16816.F32.BF16 R16, R76.reuse, R86, R16 ;  /* 0x000000564c10723c */ /* 0x040fe80000041810 */
[----:B------:R-:W-:Y:S04]  /*bd90*/  MOV R167, R134 ;  /* 0x0000008600a77202 */ /* 0x000fe80000000f00 */
[-C--:B--2---:R-:W-:Y:S08]  /*bda0*/  HMMA.16816.F32.BF16 R20, R76, R88.reuse, R20 ;  /* 0x000000584c14723c */ /* 0x084ff00000041814 */
[C---:B------:R-:W-:Y:S04]  /*bdb0*/  HMMA.16816.F32.BF16 R24, R80.reuse, R88, R24 ;  /* 0x000000585018723c */ /* 0x040fe80000041818 */
[--C-:B---3--:R-:W-:Y:S02]  /*bdc0*/  FFMA.FTZ R84, R234, c[0x0][0x2d0], -R107.reuse ;  /* 0x0000b400ea547a23 */ /* 0x108fe4000001086b */
[----:B------:R2:W5:Y:S01]  /*bdd0*/  LDL.LU R234, [R1+0x44] ;  /* 0x0000440001ea7983 */ /* 0x0005620000300800 */
[----:B------:R-:W-:Y:S01]  /*bde0*/  FFMA.FTZ R88, R98, c[0x0][0x2d0], -R107 ;  /* 0x0000b40062587a23 */ /* 0x000fe2000001086b */
[-C--:B------:R-:W-:Y:S01]  /*bdf0*/  HMMA.16816.F32.BF16 R28, R80, R90.reuse, R28 ;  /* 0x0000005a501c723c */ /* 0x080fe2000004181c */
[----:B------:R3:W-:Y:S01]  /*be00*/  MUFU.EX2 R187, R84 ;  /* 0x0000005400bb7308 */ /* 0x0007e20000000800 */
[----:B------:R-:W4:Y:S06]  /*be10*/  LDL.LU R164, [R1+0x14] ;  /* 0x0000140001a47983 */ /* 0x000f2c0000300800 */
[C---:B------:R-:W-:Y:S03]  /*be20*/  HMMA.16816.F32.BF16 R32, R76.reuse, R90, R32 ;  /* 0x0000005a4c20723c */ /* 0x040fe60000041820 */
[----:B------:R2:W-:Y:S05]  /*be30*/  MUFU.EX2 R185, R88 ;  /* 0x0000005800b97308 */ /* 0x0005ea0000000800 */
[-C--:B-1----:R-:W-:Y:S08]  /*be40*/  HMMA.16816.F32.BF16 R36, R76, R92.reuse, R36 ;  /* 0x0000005c4c24723c */ /* 0x082ff00000041824 */
[C---:B------:R-:W-:Y:S04]  /*be50*/  HMMA.16816.F32.BF16 R40, R80.reuse, R92, R40 ;  /* 0x0000005c5028723c */ /* 0x040fe80000041828 */
[----:B---3--:R-:W-:Y:S03]  /*be60*/  FFMA.FTZ R84, R186, c[0x0][0x2d0], -R105 ;  /* 0x0000b400ba547a23 */ /* 0x008fe60000010869 */
[--C-:B------:R-:W-:Y:S01]  /*be70*/  FFMA.FTZ R92, R135, c[0x0][0x2d0], -R96.reuse ;  /* 0x0000b400875c7a23 */ /* 0x100fe20000010860 */
[-C--:B------:R-:W-:Y:S01]  /*be80*/  HMMA.16816.F32.BF16 R44, R80, R94.reuse, R44 ;  /* 0x0000005e502c723c */ /* 0x080fe2000004182c */
[----:B------:R1:W-:Y:S03]  /*be90*/  MUFU.EX2 R175, R84 ;  /* 0x0000005400af7308 */ /* 0x0003e60000000800 */
[--C-:B--2---:R-:W-:Y:S01]  /*bea0*/  FFMA.FTZ R88, R99, c[0x0][0x2d0], -R107.reuse ;  /* 0x0000b40063587a23 */ /* 0x104fe2000001086b */
[----:B------:R-:W-:Y:S01]  /*beb0*/  MOV R135, R116 ;  /* 0x0000007400877202 */ /* 0x000fe20000000f00 */
[----:B------:R-:W-:Y:S02]  /*bec0*/  FFMA.FTZ R107, R115, c[0x0][0x2d0], -R107 ;  /* 0x0000b400736b7a23 */ /* 0x000fe4000001086b */
[C---:B------:R-:W-:Y:S03]  /*bed0*/  HMMA.16816.F32.BF16 R48, R76.reuse, R94, R48 ;  /* 0x0000005e4c30723c */ /* 0x040fe60000041830 */
[----:B------:R2:W-:Y:S10]  /*bee0*/  MUFU.EX2 R184, R88 ;  /* 0x0000005800b87308 */ /* 0x0005f40000000800 */
[----:B------:R3:W-:Y:S01]  /*bef0*/  MUFU.EX2 R117, R92 ;  /* 0x0000005c00757308 */ /* 0x0007e20000000800 */
[--C-:B-1----:R-:W-:Y:S02]  /*bf00*/  FFMA.FTZ R84, R97, c[0x0][0x2d0], -R105.reuse ;  /* 0x0000b40061547a23 */ /* 0x102fe40000010869 */
[----:B------:R-:W-:Y:S02]  /*bf10*/  FFMA.FTZ R105, R113, c[0x0][0x2d0], -R105 ;  /* 0x0000b40071697a23 */ /* 0x000fe40000010869 */
[--C-:B------:R-:W-:Y:S05]  /*bf20*/  FFMA.FTZ R113, R109, c[0x0][0x2d0], -R96.reuse ;  /* 0x0000b4006d717a23 */ /* 0x100fea0000010860 */
[----:B------:R1:W-:Y:S01]  /*bf30*/  MUFU.EX2 R186, R84 ;  /* 0x0000005400ba7308 */ /* 0x0003e20000000800 */
[--C-:B------:R-:W-:Y:S02]  /*bf40*/  FFMA.FTZ R109, R111, c[0x0][0x2d0], -R3.reuse ;  /* 0x0000b4006f6d7a23 */ /* 0x100fe40000010803 */
[--C-:B------:R-:W-:Y:S02]  /*bf50*/  FFMA.FTZ R111, R207, c[0x0][0x2d0], -R3.reuse ;  /* 0x0000b400cf6f7a23 */ /* 0x100fe40000010803 */
[--C-:B--2---:R-:W-:Y:S02]  /*bf60*/  FFMA.FTZ R88, R150, c[0x0][0x2d0], -R96.reuse ;  /* 0x0000b40096587a23 */ /* 0x104fe40000010860 */
[----:B------:R-:W2:Y:S03]  /*bf70*/  LDL.LU R150, [R1+0x18] ;  /* 0x0000180001967983 */ /* 0x000ea60000300800 */
[----:B------:R1:W-:Y:S01]  /*bf80*/  MUFU.EX2 R174, R88 ;  /* 0x0000005800ae7308 */ /* 0x0003e20000000800 */
[----:B---3--:R-:W-:Y:S09]  /*bf90*/  LDSM.16.MT88.4 R92, [R227+0x2100] ;  /* 0x00210000e35c783b */ /* 0x008ff20000004200 */
[----:B------:R-:W3:Y:S01]  /*bfa0*/  MUFU.EX2 R105, R105 ;  /* 0x0000006900697308 */ /* 0x000ee20000000800 */
[----:B-1----:R-:W1:Y:S09]  /*bfb0*/  LDSM.16.MT88.4 R84, [R226+0x1900] ;  /* 0x00190000e254783b */ /* 0x002e720000004200 */
[----:B------:R-:W1:Y:S01]  /*bfc0*/  MUFU.EX2 R107, R107 ;  /* 0x0000006b006b7308 */ /* 0x000e620000000800 */
[--C-:B------:R-:W-:Y:S01]  /*bfd0*/  FFMA.FTZ R88, R149, c[0x0][0x2d0], -R96.reuse ;  /* 0x0000b40095587a23 */ /* 0x100fe20000010860 */
[----:B------:R-:W-:Y:S01]  /*bfe0*/  MOV R149, R110 ;  /* 0x0000006e00957202 */ /* 0x000fe20000000f00 */
[--C-:B------:R-:W-:Y:S07]  /*bff0*/  FFMA.FTZ R110, R205, c[0x0][0x2d0], -R96.reuse ;  /* 0x0000b400cd6e7a23 */ /* 0x100fee0000010860 */
[----:B------:R1:W-:Y:S01]  /*c000*/  MUFU.EX2 R173, R88 ;  /* 0x0000005800ad7308 */ /* 0x0003e20000000800 */
[----:B---3--:R-:W-:Y:S09]  /*c010*/  F2FP.BF16.PACK_AB R182, R105, R104 ;  /* 0x0000006869b6723e */ /* 0x008ff200000010ff */
[----:B------:R-:W3:Y:S01]  /*c020*/  MUFU.EX2 R113, R113 ;  /* 0x0000007100717308 */ /* 0x000ee20000000800 */
[----:B-1----:R-:W-:Y:S09]  /*c030*/  F2FP.BF16.PACK_AB R183, R107, R106 ;  /* 0x0000006a6bb7723e */ /* 0x002ff200000010ff */
[----:B------:R-:W-:Y:S01]  /*c040*/  MUFU.EX2 R110, R110 ;  /* 0x0000006e006e7308 */ /* 0x000fe20000000800 */
[-C--:B------:R-:W-:Y:S03]  /*c050*/  HMMA.16816.F32.BF16 R52, R76, R84.reuse, R52 ;  /* 0x000000544c34723c */ /* 0x080fe60000041834 */
[--C-:B------:R-:W-:Y:S02]  /*c060*/  FFMA.FTZ R88, R148, c[0x0][0x2d0], -R3.reuse ;  /* 0x0000b40094587a23 */ /* 0x100fe40000010803 */
[----:B------:R-:W2:Y:S04]  /*c070*/  LDL.LU R148, [R1+0x20] ;  /* 0x0000200001947983 */ /* 0x000ea80000300800 */
[----:B------:R-:W-:Y:S01]  /*c080*/  MUFU.EX2 R109, R109 ;  /* 0x0000006d006d7308 */ /* 0x000fe20000000800 */
[C---:B------:R-:W-:Y:S01]  /*c090*/  HMMA.16816.F32.BF16 R56, R80.reuse, R84, R56 ;  /* 0x000000545038723c */ /* 0x040fe20000041838 */
[----:B------:R-:W2:Y:S03]  /*c0a0*/  LDL.LU R134, [R1+0x1c] ;  /* 0x00001c0001867983 */ /* 0x000ea60000300800 */
[----:B---3--:R-:W-:Y:S03]  /*c0b0*/  F2FP.BF16.PACK_AB R178, R113, R112 ;  /* 0x0000007071b2723e */ /* 0x008fe600000010ff */
[--C-:B------:R-:W-:Y:S01]  /*c0c0*/  FFMA.FTZ R84, R108, c[0x0][0x2d0], -R96.reuse ;  /* 0x0000b4006c547a23 */ /* 0x100fe20000010860 */
[-C--:B------:R-:W-:Y:S01]  /*c0d0*/  HMMA.16816.F32.BF16 R60, R80, R86.reuse, R60 ;  /* 0x00000056503c723c */ /* 0x080fe2000004183c */
[----:B------:R1:W-:Y:S03]  /*c0e0*/  MUFU.EX2 R172, R88 ;  /* 0x0000005800ac7308 */ /* 0x0003e60000000800 */
[----:B------:R-:W-:Y:S02]  /*c0f0*/  FFMA.FTZ R108, R206, c[0x0][0x2d0], -R96 ;  /* 0x0000b400ce6c7a23 */ /* 0x000fe40000010860 */
[----:B------:R-:W-:Y:S01]  /*c100*/  LDSM.16.MT88.4 R96, [R225+0x2100] ;  /* 0x00210000e160783b */ /* 0x000fe20000004200 */
[--C-:B------:R-:W-:Y:S01]  /*c110*/  FFMA.FTZ R80, R167, c[0x0][0x2d0], -R3.reuse ;  /* 0x0000b400a7507a23 */ /* 0x100fe20000010803 */
[----:B------:R-:W-:Y:S03]  /*c120*/  HMMA.16816.F32.BF16 R64, R76, R86, R64 ;  /* 0x000000564c40723c */ /* 0x000fe60000041840 */
[----:B------:R3:W-:Y:S01]  /*c130*/  MUFU.EX2 R115, R80 ;  /* 0x0000005000737308 */ /* 0x0007e20000000800 */
[--C-:B------:R-:W-:Y:S01]  /*c140*/  FFMA.FTZ R81, R166, c[0x0][0x2d0], -R3.reuse ;  /* 0x0000b400a6517a23 */ /* 0x100fe20000010803 */
[----:B------:R-:W-:Y:S02]  /*c150*/  F2FP.BF16.PACK_AB R82, R190, R189 ;  /* 0x000000bdbe52723e */ /* 0x000fe400000010ff */
[----:B------:R-:W-:Y:S02]  /*c160*/  F2FP.BF16.PACK_AB R76, R198, R163 ;  /* 0x000000a3c64c723e */ /* 0x000fe400000010ff */
[----:B------:R-:W-:Y:S03]  /*c170*/  F2FP.BF16.PACK_AB R77, R197, R162 ;  /* 0x000000a2c54d723e */ /* 0x000fe600000010ff */
[----:B------:R-:W-:Y:S01]  /*c180*/  F2FP.BF16.PACK_AB R78, R195, R196 ;  /* 0x000000c4c34e723e */ /* 0x000fe200000010ff */
[----:B------:R3:W-:Y:S01]  /*c190*/  MUFU.EX2 R114, R81 ;  /* 0x0000005100727308 */ /* 0x0007e20000000800 */
[----:B------:R-:W-:Y:S02]  /*c1a0*/  F2FP.BF16.PACK_AB R79, R193, R194 ;  /* 0x000000c2c14f723e */ /* 0x000fe400000010ff */
[----:B------:R-:W-:Y:S01]  /*c1b0*/  F2FP.BF16.PACK_AB R83, R170, R171 ;  /* 0x000000abaa53723e */ /* 0x000fe200000010ff */
[--C-:B-1----:R-:W-:Y:S02]  /*c1c0*/  FFMA.FTZ R88, R118, c[0x0][0x2d0], -R3.reuse ;  /* 0x0000b40076587a23 */ /* 0x102fe40000010803 */
[----:B------:R-:W-:Y:S04]  /*c1d0*/  FFMA.FTZ R3, R74, c[0x0][0x2d0], -R3 ;  /* 0x0000b4004a037a23 */ /* 0x000fe80000010803 */
[----:B------:R1:W-:Y:S01]  /*c1e0*/  MUFU.EX2 R118, R88 ;  /* 0x0000005800767308 */ /* 0x0003e20000000800 */
[----:B---3--:R-:W-:Y:S09]  /*c1f0*/  F2FP.BF16.PACK_AB R80, R192, R161 ;  /* 0x000000a1c050723e */ /* 0x008ff200000010ff */
[----:B------:R3:W-:Y:S01]  /*c200*/  MUFU.EX2 R116, R84 ;  /* 0x0000005400747308 */ /* 0x0007e20000000800 */
[----:B------:R-:W-:Y:S09]  /*c210*/  F2FP.BF16.PACK_AB R81, R191, R160 ;  /* 0x000000a0bf51723e */ /* 0x000ff200000010ff */
[----:B------:R-:W3:Y:S01]  /*c220*/  MUFU.EX2 R108, R108 ;  /* 0x0000006c006c7308 */ /* 0x000ee20000000800 */
[----:B-1----:R-:W1:Y:S09]  /*c230*/  LDSM.16.MT88.4 R88, [R224+0x2100] ;  /* 0x00210000e058783b */ /* 0x002e720000004200 */
[----:B------:R-:W1:Y:S01]  /*c240*/  MUFU.EX2 R111, R111 ;  /* 0x0000006f006f7308 */ /* 0x000e620000000800 */
[----:B---3--:R-:W3:Y:S01]  /*c250*/  LDSM.16.MT88.4 R84, [R226+0x2100] ;  /* 0x00210000e254783b */ /* 0x008ee20000004200 */
[----:B------:R-:W-:Y:S02]  /*c260*/  F2FP.BF16.PACK_AB R176, R110, R108 ;  /* 0x0000006c6eb0723e */ /* 0x000fe400000010ff */
[----:B-1----:R-:W-:Y:S01]  /*c270*/  F2FP.BF16.PACK_AB R177, R111, R109 ;  /* 0x0000006d6fb1723e */ /* 0x002fe200000010ff */
[-C--:B------:R-:W-:Y:S08]  /*c280*/  HMMA.16816.F32.BF16 R4, R76, R88.reuse, R4 ;  /* 0x000000584c04723c */ /* 0x080ff00000041804 */
[C---:B------:R-:W-:Y:S08]  /*c290*/  HMMA.16816.F32.BF16 R8, R80.reuse, R88, R8 ;  /* 0x000000585008723c */ /* 0x040ff00000041808 */
[-C--:B------:R-:W-:Y:S08]  /*c2a0*/  HMMA.16816.F32.BF16 R12, R80, R90.reuse, R12 ;  /* 0x0000005a500c723c */ /* 0x080ff0000004180c */
[C---:B------:R-:W-:Y:S01]  /*c2b0*/  HMMA.16816.F32.BF16 R16, R76.reuse, R90, R16 ;  /* 0x0000005a4c10723c */ /* 0x040fe20000041810 */
[----:B------:R-:W1:Y:S07]  /*c2c0*/  LDSM.16.MT88.4 R88, [R224+0x2900] ;  /* 0x00290000e058783b */ /* 0x000e6e0000004200 */
[-C--:B------:R-:W-:Y:S08]  /*c2d0*/  HMMA.16816.F32.BF16 R20, R76, R92.reuse, R20 ;  /* 0x0000005c4c14723c */ /* 0x080ff00000041814 */
[C---:B------:R-:W-:Y:S08]  /*c2e0*/  HMMA.16816.F32.BF16 R24, R80.reuse, R92, R24 ;  /* 0x0000005c5018723c */ /* 0x040ff00000041818 */
[-C--:B------:R-:W-:Y:S08]  /*c2f0*/  HMMA.16816.F32.BF16 R28, R80, R94.reuse, R28 ;  /* 0x0000005e501c723c */ /* 0x080ff0000004181c */
[C---:B------:R-:W-:Y:S01]  /*c300*/  HMMA.16816.F32.BF16 R32, R76.reuse, R94, R32 ;  /* 0x0000005e4c20723c */ /* 0x040fe20000041820 */
[----:B------:R-:W1:Y:S07]  /*c310*/  LDSM.16.MT88.4 R92, [R227+0x2900] ;  /* 0x00290000e35c783b */ /* 0x000e6e0000004200 */
[-C--:B------:R-:W-:Y:S04]  /*c320*/  HMMA.16816.F32.BF16 R36, R76, R96.reuse, R36 ;  /* 0x000000604c24723c */ /* 0x080fe80000041824 */
[----:B----4-:R-:W-:Y:S02]  /*c330*/  FFMA.FTZ R74, R70, R164, R165 ;  /* 0x000000a4464a7223 */ /* 0x010fe400000100a5 */
[----:B------:R-:W-:Y:S02]  /*c340*/  LDSM.16.MT88.4 R164, [R225+0x3100] ;  /* 0x00310000e1a4783b */ /* 0x000fe40000004200 */
[C---:B------:R-:W-:Y:S08]  /*c350*/  HMMA.16816.F32.BF16 R40, R80.reuse, R96, R40 ;  /* 0x000000605028723c */ /* 0x040ff00000041828 */
[-C--:B------:R-:W-:Y:S08]  /*c360*/  HMMA.16816.F32.BF16 R44, R80, R98.reuse, R44 ;  /* 0x00000062502c723c */ /* 0x080ff0000004182c */
[C---:B------:R-:W-:Y:S01]  /*c370*/  HMMA.16816.F32.BF16 R48, R76.reuse, R98, R48 ;  /* 0x000000624c30723c */ /* 0x040fe20000041830 */
[----:B------:R-:W4:Y:S07]  /*c380*/  LDSM.16.MT88.4 R96, [R225+0x2900] ;  /* 0x00290000e160783b */ /* 0x000f2e0000004200 */
[-C--:B---3--:R-:W-:Y:S08]  /*c390*/  HMMA.16816.F32.BF16 R52, R76, R84.reuse, R52 ;  /* 0x000000544c34723c */ /* 0x088ff00000041834 */
[C---:B------:R-:W-:Y:S08]  /*c3a0*/  HMMA.16816.F32.BF16 R56, R80.reuse, R84, R56 ;  /* 0x000000545038723c */ /* 0x040ff00000041838 */
[-C--:B------:R-:W-:Y:S07]  /*c3b0*/  HMMA.16816.F32.BF16 R60, R80, R86.reuse, R60 ;  /* 0x00000056503c723c */ /* 0x080fee000004183c */
[----:B------:R-:W-:Y:S01]  /*c3c0*/  F2FP.BF16.PACK_AB R80, R173, R174 ;  /* 0x000000aead50723e */ /* 0x000fe200000010ff */
[----:B------:R-:W-:Y:S01]  /*c3d0*/  HMMA.16816.F32.BF16 R64, R76, R86, R64 ;  /* 0x000000564c40723c */ /* 0x000fe20000041840 */
[----:B------:R-:W3:Y:S03]  /*c3e0*/  LDSM.16.MT88.4 R84, [R226+0x2900] ;  /* 0x00290000e254783b */ /* 0x000ee60000004200 */
[----:B------:R-:W-:Y:S02]  /*c3f0*/  F2FP.BF16.PACK_AB R81, R118, R172 ;  /* 0x000000ac7651723e */ /* 0x000fe400000010ff */
[----:B------:R-:W-:Y:S02]  /*c400*/  F2FP.BF16.PACK_AB R82, R116, R117 ;  /* 0x000000757452723e */ /* 0x000fe400000010ff */
[----:B------:R-:W-:Y:S01]  /*c410*/  F2FP.BF16.PACK_AB R76, R188, R169 ;  /* 0x000000a9bc4c723e */ /* 0x000fe200000010ff */
[----:B--2---:R-:W-:Y:S03]  /*c420*/  FFMA.FTZ R68, R68, R150, R151 ;  /* 0x0000009644447223 */ /* 0x004fe60000010097 */
[----:B------:R-:W-:Y:S02]  /*c430*/  F2FP.BF16.PACK_AB R77, R187, R168 ;  /* 0x000000a8bb4d723e */ /* 0x000fe400000010ff */
[----:B------:R-:W-:Y:S01]  /*c440*/  F2FP.BF16.PACK_AB R78, R186, R175 ;  /* 0x000000afba4e723e */ /* 0x000fe200000010ff */
[----:B------:R-:W-:Y:S01]  /*c450*/  FADD.FTZ R68, R132, R68 ;  /* 0x0000004484447221 */ /* 0x000fe20000010000 */
[----:B------:R-:W-:Y:S02]  /*c460*/  F2FP.BF16.PACK_AB R79, R184, R185 ;  /* 0x000000b9b84f723e */ /* 0x000fe400000010ff */
[----:B------:R-:W-:Y:S05]  /*c470*/  F2FP.BF16.PACK_AB R83, R114, R115 ;  /* 0x000000737253723e */ /* 0x000fea00000010ff */
[-C--:B-1----:R-:W-:Y:S08]  /*c480*/  HMMA.16816.F32.BF16 R4, R76, R88.reuse, R4 ;  /* 0x000000584c04723c */ /* 0x082ff00000041804 */
[C---:B------:R-:W-:Y:S01]  /*c490*/  HMMA.16816.F32.BF16 R8, R80.reuse, R88, R8 ;  /* 0x000000585008723c */ /* 0x040fe20000041808 */
[----:B------:R-:W-:Y:S07]  /*c4a0*/  MUFU.EX2 R88, R75 ;  /* 0x0000004b00587308 */ /* 0x000fee0000000800 */
[-C--:B------:R-:W-:Y:S03]  /*c4b0*/  HMMA.16816.F32.BF16 R12, R80, R90.reuse, R12 ;  /* 0x0000005a500c723c */ /* 0x080fe6000004180c */
[----:B------:R-:W1:Y:S05]  /*c4c0*/  MUFU.EX2 R75, R3 ;  /* 0x00000003004b7308 */ /* 0x000e6a0000000800 */
[C---:B------:R-:W-:Y:S08]  /*c4d0*/  HMMA.16816.F32.BF16 R16, R76.reuse, R90, R16 ;  /* 0x0000005a4c10723c */ /* 0x040ff00000041810 */
[-C--:B------:R-:W-:Y:S08]  /*c4e0*/  HMMA.16816.F32.BF16 R20, R76, R92.reuse, R20 ;  /* 0x0000005c4c14723c */ /* 0x080ff00000041814 */
[C---:B------:R-:W-:Y:S04]  /*c4f0*/  HMMA.16816.F32.BF16 R24, R80.reuse, R92, R24 ;  /* 0x0000005c5018723c */ /* 0x040fe80000041818 */
[----:B-1----:R-:W-:Y:S04]  /*c500*/  F2FP.BF16.PACK_AB R179, R75, R88 ;  /* 0x000000584bb3723e */ /* 0x002fe800000010ff */
[-C--:B------:R-:W-:Y:S04]  /*c510*/  HMMA.16816.F32.BF16 R28, R80, R94.reuse, R28 ;  /* 0x0000005e501c723c */ /* 0x080fe8000004181c */
[----:B------:R-:W-:Y:S02]  /*c520*/  FFMA.FTZ R70, R69, R148, R149 ;  /* 0x0000009445467223 */ /* 0x000fe40000010095 */
[----:B------:R-:W-:Y:S01]  /*c530*/  FFMA.FTZ R0, R0, R134, R135 ;  /* 0x0000008600007223 */ /* 0x000fe20000010087 */
[----:B------:R-:W-:Y:S01]  /*c540*/  LDSM.16.MT88.4 R148, [R227+0x3100] ;  /* 0x00310000e394783b */ /* 0x000fe20000004200 */
[----:B------:R-:W-:Y:S01]  /*c550*/  FADD.FTZ R70, R233, R70 ;  /* 0x00000046e9467221 */ /* 0x000fe20000010000 */
[C---:B------:R-:W-:Y:S04]  /*c560*/  HMMA.16816.F32.BF16 R32, R76.reuse, R94, R32 ;  /* 0x0000005e4c20723c */ /* 0x040fe80000041820 */
[----:B------:R-:W-:Y:S02]  /*c570*/  FADD.FTZ R69, R133, R74 ;  /* 0x0000004a85457221 */ /* 0x000fe40000010000 */
[----:B------:R-:W-:Y:S01]  /*c580*/  FADD.FTZ R0, R232, R0 ;  /* 0x00000000e8007221 */ /* 0x000fe20000010000 */
[----:B------:R1:W5:Y:S01]  /*c590*/  LDL.LU R233, [R1+0x40] ;  /* 0x0000400001e97983 */ /* 0x0003620000300800 */
[----:B------:R-:W-:Y:S01]  /*c5a0*/  FADD.FTZ R74, R231, R69 ;  /* 0x00000045e74a7221 */ /* 0x000fe20000010000 */
[-C--:B----4-:R-:W-:Y:S02]  /*c5b0*/  HMMA.16816.F32.BF16 R36, R76, R96.reuse, R36 ;  /* 0x000000604c24723c */ /* 0x090fe40000041824 */
[----:B------:R1:W5:Y:S01]  /*c5c0*/  LDL.LU R232, [R1+0x3c] ;  /* 0x00003c0001e87983 */ /* 0x0003620000300800 */
[----:B------:R-:W-:Y:S02]  /*c5d0*/  FADD.FTZ R69, R230, R68 ;  /* 0x00000044e6457221 */ /* 0x000fe40000010000 */
[----:B------:R-:W-:Y:S01]  /*c5e0*/  FADD.FTZ R68, R229, R70 ;  /* 0x00000046e5447221 */ /* 0x000fe20000010000 */
[----:B------:R1:W5:Y:S01]  /*c5f0*/  LDL.LU R231, [R1+0x38] ;  /* 0x0000380001e77983 */ /* 0x0003620000300800 */
[----:B------:R-:W-:Y:S01]  /*c600*/  FADD.FTZ R70, R228, R0 ;  /* 0x00000000e4467221 */ /* 0x000fe20000010000 */
[C---:B------:R-:W-:Y:S02]  /*c610*/  HMMA.16816.F32.BF16 R40, R80.reuse, R96, R40 ;  /* 0x000000605028723c */ /* 0x040fe40000041828 */
[----:B------:R1:W5:Y:S02]  /*c620*/  LDL.LU R230, [R1+0x34] ;  /* 0x0000340001e67983 */ /* 0x0003640000300800 */
[----:B------:R-:W-:Y:S02]  /*c630*/  FADD.FTZ R0, R119, R74 ;  /* 0x0000004a77007221 */ /* 0x000fe40000010000 */
[----:B------:R-:W-:Y:S01]  /*c640*/  FADD.FTZ R69, R122, R69 ;  /* 0x000000457a457221 */ /* 0x000fe20000010000 */
[----:B------:R1:W5:Y:S01]  /*c650*/  LDL.LU R229, [R1+0x30] ;  /* 0x0000300001e57983 */ /* 0x0003620000300800 */
[----:B------:R-:W-:Y:S01]  /*c660*/  FADD.FTZ R68, R121, R68 ;  /* 0x0000004479447221 */ /* 0x000fe20000010000 */
[-C--:B------:R-:W-:Y:S02]  /*c670*/  HMMA.16816.F32.BF16 R44, R80, R98.reuse, R44 ;  /* 0x00000062502c723c */ /* 0x080fe4000004182c */
[----:B------:R1:W5:Y:S01]  /*c680*/  LDL.LU R228, [R1+0x2c] ;  /* 0x00002c0001e47983 */ /* 0x0003620000300800 */
[----:B------:R-:W-:Y:S02]  /*c690*/  FADD.FTZ R3, R120, R70 ;  /* 0x0000004678037221 */ /* 0x000fe40000010000 */
[----:B------:R-:W-:Y:S01]  /*c6a0*/  FADD.FTZ R70, R127, R0 ;  /* 0x000000007f467221 */ /* 0x000fe20000010000 */
[----:B------:R1:W5:Y:S01]  /*c6b0*/  LDL.LU R119, [R1+0x28] ;  /* 0x0000280001777983 */ /* 0x0003620000300800 */
[----:B------:R-:W-:Y:S01]  /*c6c0*/  FADD.FTZ R0, R126, R69 ;  /* 0x000000457e007221 */ /* 0x000fe20000010000 */
[C---:B------:R-:W-:Y:S02]  /*c6d0*/  HMMA.16816.F32.BF16 R48, R76.reuse, R98, R48 ;  /* 0x000000624c30723c */ /* 0x040fe40000041830 */
[----:B------:R-:W2:Y:S02]  /*c6e0*/  LDSM.16.MT88.4 R132, [R224+0x3100] ;  /* 0x00310000e084783b */ /* 0x000ea40000004200 */
[----:B------:R-:W-:Y:S02]  /*c6f0*/  FADD.FTZ R69, R125, R68 ;  /* 0x000000447d457221 */ /* 0x000fe40000010000 */
[----:B------:R-:W-:Y:S02]  /*c700*/  FADD.FTZ R68, R124, R3 ;  /* 0x000000037c447221 */ /* 0x000fe40000010000 */
[----:B------:R-:W-:Y:S01]  /*c710*/  FADD.FTZ R3, R252, R70 ;  /* 0x00000046fc037221 */ /* 0x000fe20000010000 */
[-C--:B---3--:R-:W-:Y:S03]  /*c720*/  HMMA.16816.F32.BF16 R52, R76, R84.reuse, R52 ;  /* 0x000000544c34723c */ /* 0x088fe60000041834 */
[----:B------:R-:W-:Y:S05]  /*c730*/  FADD.FTZ R0, R251, R0 ;  /* 0x00000000fb007221 */ /* 0x000fea0000010000 */
[C---:B------:R-:W-:Y:S08]  /*c740*/  HMMA.16816.F32.BF16 R56, R80.reuse, R84, R56 ;  /* 0x000000545038723c */ /* 0x040ff00000041838 */
[-C--:B------:R-:W-:Y:S08]  /*c750*/  HMMA.16816.F32.BF16 R60, R80, R86.reuse, R60 ;  /* 0x00000056503c723c */ /* 0x080ff0000004183c */
[----:B------:R-:W-:Y:S08]  /*c760*/  HMMA.16816.F32.BF16 R64, R76, R86, R64 ;  /* 0x000000564c40723c */ /* 0x000ff00000041840 */
[-C--:B--2---:R-:W-:Y:S07]  /*c770*/  HMMA.16816.F32.BF16 R124, R180, R132.reuse, R4 ;  /* 0x00000084b47c723c */ /* 0x084fee0000041804 */
[----:B------:R-:W-:Y:S01]  /*c780*/  FADD.FTZ R4, R139, R69 ;  /* 0x000000458b047221 */ /* 0x000fe20000010000 */
[C---:B------:R-:W-:Y:S04]  /*c790*/  HMMA.16816.F32.BF16 R120, R176.reuse, R132, R8 ;  /* 0x00000084b078723c */ /* 0x040fe80000041808 */
[----:B------:R-:W-:Y:S02]  /*c7a0*/  FADD.FTZ R7, R138, R68 ;  /* 0x000000448a077221 */ /* 0x000fe40000010000 */
[----:B------:R-:W-:Y:S02]  /*c7b0*/  FADD.FTZ R6, R137, R3 ;  /* 0x0000000389067221 */ /* 0x000fe40000010000 */
[----:B------:R-:W-:Y:S01]  /*c7c0*/  FADD.FTZ R5, R136, R0 ;  /* 0x0000000088057221 */ /* 0x000fe20000010000 */
[-C--:B------:R-:W-:Y:S03]  /*c7d0*/  HMMA.16816.F32.BF16 R128, R176, R134.reuse, R12 ;  /* 0x00000086b080723c */ /* 0x080fe6000004180c */
[----:B------:R-:W-:Y:S02]  /*c7e0*/  FADD.FTZ R4, R249, R4 ;  /* 0x00000004f9047221 */ /* 0x000fe40000010000 */
[----:B------:R-:W-:Y:S02]  /*c7f0*/  FADD.FTZ R3, R221, R7 ;  /* 0x00000007dd037221 */ /* 0x000fe40000010000 */
        /* <DEDUP_REMOVED lines=12> */
[----:B------:R-:W-:Y:S04]  /*c8c0*/  FADD.FTZ R7, R220, R4 ;  /* 0x00000004dc077221 */ /* 0x000fe80000010000 */
        /* <DEDUP_REMOVED lines=9> */
[----:B------:R-:W-:Y:S01]  /*c960*/  FADD.FTZ R10, R217, R3 ;  /* 0x00000003d90a7221 */ /* 0x000fe20000010000 */
[----:B------:R-:W2:Y:S01]  /*c970*/  LDSM.16.MT88.4 R4, [R226+0x3100] ;  /* 0x00310000e204783b */ /* 0x000ea20000004200 */
[----:B------:R-:W-:Y:S04]  /*c980*/  FADD.FTZ R9, R213, R0 ;  /* 0x00000000d5097221 */ /* 0x000fe80000010000 */
[----:B------:R-:W-:Y:S02]  /*c990*/  FADD.FTZ R8, R216, R8 ;  /* 0x00000008d8087221 */ /* 0x000fe40000010000 */
[----:B------:R-:W-:Y:S02]  /*c9a0*/  FADD.FTZ R0, R155, R10 ;  /* 0x0000000a9b007221 */ /* 0x000fe40000010000 */
[----:B------:R-:W-:Y:S02]  /*c9b0*/  FADD.FTZ R3, R210, R11 ;  /* 0x0000000bd2037221 */ /* 0x000fe40000010000 */
[----:B------:R-:W-:Y:S02]  /*c9c0*/  FADD.FTZ R12, R153, R9 ;  /* 0x00000009990c7221 */ /* 0x000fe40000010000 */
[----:B------:R-:W-:Y:S02]  /*c9d0*/  FADD.FTZ R11, R152, R8 ;  /* 0x00000008980b7221 */ /* 0x000fe40000010000 */
[----:B------:R-:W-:Y:S02]  /*c9e0*/  FADD.FTZ R9, R154, R0 ;  /* 0x000000009a097221 */ /* 0x000fe40000010000 */
[----:B------:R-:W-:Y:S01]  /*c9f0*/  FADD.FTZ R10, R209, R3 ;  /* 0x00000003d10a7221 */ /* 0x000fe20000010000 */
[-C--:B------:R-:W-:Y:S03]  /*ca00*/  HMMA.16816.F32.BF16 R152, R180, R164.reuse, R36 ;  /* 0x000000a4b498723c */ /* 0x080fe60000041824 */
[----:B------:R-:W-:Y:S02]  /*ca10*/  FADD.FTZ R8, R159, R12 ;  /* 0x0000000c9f087221 */ /* 0x000fe40000010000 */
[----:B------:R-:W-:Y:S02]  /*ca20*/  FADD.FTZ R3, R158, R11 ;  /* 0x0000000b9e037221 */ /* 0x000fe40000010000 */
[----:B------:R-:W-:Y:S02]  /*ca30*/  FADD.FTZ R0, R208, R10 ;  /* 0x0000000ad0007221 */ /* 0x000fe40000010000 */
[----:B------:R-:W-:Y:S03]  /*ca40*/  FADD.FTZ R12, R201, R9 ;  /* 0x00000009c90c7221 */ /* 0x000fe60000010000 */
        /* <DEDUP_REMOVED lines=24> */
[----:B------:R-:W-:Y:S02]  /*cbd0*/  FADD.FTZ R11, R170, R8 ;  /* 0x00000008aa0b7221 */ /* 0x000fe40000010000 */
[----:B------:R-:W-:Y:S02]  /*cbe0*/  FADD.FTZ R10, R169, R3 ;  /* 0x00000003a90a7221 */ /* 0x000fe40000010000 */
[----:B------:R-:W-:Y:S02]  /*cbf0*/  FADD.FTZ R9, R168, R0 ;  /* 0x00000000a8097221 */ /* 0x000fe40000010000 */
[----:B------:R-:W-:Y:S01]  /*cc00*/  FADD.FTZ R8, R174, R12 ;  /* 0x0000000cae087221 */ /* 0x000fe20000010000 */
[-C--:B--2---:R-:W-:Y:S03]  /*cc10*/  HMMA.16816.F32.BF16 R168, R180, R4.reuse, R52 ;  /* 0x00000004b4a8723c */ /* 0x084fe60000041834 */
[----:B------:R-:W-:Y:S02]  /*cc20*/  FADD.FTZ R0, R188, R10 ;  /* 0x0000000abc007221 */ /* 0x000fe40000010000 */
[----:B------:R-:W-:Y:S02]  /*cc30*/  FADD.FTZ R3, R172, R11 ;  /* 0x0000000bac037221 */ /* 0x000fe40000010000 */
[----:B------:R-:W-:Y:S02]  /*cc40*/  FADD.FTZ R10, R173, R8 ;  /* 0x00000008ad0a7221 */ /* 0x000fe40000010000 */
[----:B------:R-:W-:Y:S02]  /*cc50*/  FADD.FTZ R8, R175, R0 ;  /* 0x00000000af087221 */ /* 0x000fe40000010000 */
[C---:B------:R-:W-:Y:S04]  /*cc60*/  HMMA.16816.F32.BF16 R172, R176.reuse, R4, R56 ;  /* 0x00000004b0ac723c */ /* 0x040fe80000041838 */
[----:B------:R-:W-:Y:S02]  /*cc70*/  FADD.FTZ R11, R187, R9 ;  /* 0x00000009bb0b7221 */ /* 0x000fe40000010000 */
[----:B------:R-:W-:Y:S01]  /*cc80*/  FADD.FTZ R9, R118, R3 ;  /* 0x0000000376097221 */ /* 0x000fe20000010000 */
[----:B------:R-:W-:Y:S01]  /*cc90*/  MOV R118, R2 ;  /* 0x0000000200767202 */ /* 0x000fe20000000f00 */
[----:B------:R-:W-:Y:S01]  /*cca0*/  FADD.FTZ R4, R185, R11 ;  /* 0x0000000bb9047221 */ /* 0x000fe20000010000 */
[-C--:B------:R-:W-:Y:S03]  /*ccb0*/  HMMA.16816.F32.BF16 R176, R176, R6.reuse, R60 ;  /* 0x00000006b0b0723c */ /* 0x080fe6000004183c */
[----:B------:R-:W-:Y:S01]  /*ccc0*/  FADD.FTZ R3, R117, R10 ;  /* 0x0000000a75037221 */ /* 0x000fe20000010000 */
[----:B------:R-:W-:Y:S01]  /*ccd0*/  MOV R117, R71 ;  /* 0x0000004700757202 */ /* 0x000fe20000000f00 */
[----:B------:R-:W-:Y:S02]  /*cce0*/  FADD.FTZ R10, R186, R8 ;  /* 0x00000008ba0a7221 */ /* 0x000fe40000010000 */
[----:B------:R-:W-:Y:S01]  /*ccf0*/  FADD.FTZ R0, R115, R9 ;  /* 0x0000000973007221 */ /* 0x000fe20000010000 */
[----:B------:R-:W-:Y:S04]  /*cd00*/  HMMA.16816.F32.BF16 R180, R180, R6, R64 ;  /* 0x00000006b4b4723c */ /* 0x000fe80000041840 */
[----:B------:R-:W-:Y:S02]  /*cd10*/  FADD.FTZ R9, R184, R4 ;  /* 0x00000004b8097221 */ /* 0x000fe40000010000 */
[----:B------:R-:W-:Y:S01]  /*cd20*/  FADD.FTZ R5, R116, R3 ;  /* 0x0000000374057221 */ /* 0x000fe20000010000 */
[----:B------:R-:W-:Y:S01]  /*cd30*/  MOV R116, R72 ;  /* 0x0000004800747202 */ /* 0x000fe20000000f00 */
        /* <DEDUP_REMOVED lines=12> */
[----:B------:R-:W-:Y:S01]  /*ce00*/  STL [R1+0x14], R5 ;  /* 0x0000140501007387 */ /* 0x000fe20000100800 */
[----:B------:R-:W-:Y:S02]  /*ce10*/  FADD.FTZ R3, R112, R3 ;  /* 0x0000000370037221 */ /* 0x000fe40000010000 */
[----:B------:R-:W-:Y:S01]  /*ce20*/  FADD.FTZ R0, R111, R8 ;  /* 0x000000086f007221 */ /* 0x000fe20000010000 */
[----:B------:R-:W-:Y:S01]  /*ce30*/  STL [R1+0x18], R4 ;  /* 0x0000180401007387 */ /* 0x000fe20000100800 */
[----:B------:R-:W-:Y:S02]  /*ce40*/  FADD.FTZ R3, R113, R3 ;  /* 0x0000000371037221 */ /* 0x000fe40000010000 */
[----:B------:R-:W-:Y:S03]  /*ce50*/  FADD.FTZ R0, R88, R0 ;  /* 0x0000000058007221 */ /* 0x000fe60000010000 */
[----:B------:R2:W-:Y:S01]  /*ce60*/  STL [R1+0x20], R3 ;  /* 0x0000200301007387 */ /* 0x0005e20000100800 */
[----:B------:R-:W-:Y:S05]  /*ce70*/  FADD.FTZ R0, R75, R0 ;  /* 0x000000004b007221 */ /* 0x000fea0000010000 */
[----:B------:R1:W-:Y:S01]  /*ce80*/  STL [R1+0x1c], R0 ;  /* 0x00001c0001007387 */ /* 0x0003e20000100800 */
[----:B--2---:R-:W-:Y:S01]  /*ce90*/  MOV R3, R73 ;  /* 0x0000004900037202 */ /* 0x004fe20000000f00 */
[----:B-1---5:R-:W-:-:S05]  /*cea0*/  @P0 BRA `(.L_x_20) ;  /* 0xffffad8000000947 */ /* 0x022fca000383ffff */
.L_x_19:
[----:B-1----:R-:W2:Y:S04]  /*ceb0*/  LDL.LU R0, [R1+0x14] ;  /* 0x0000140001007983 */ /* 0x002ea80000300800 */
[----:B------:R-:W3:Y:S04]  /*cec0*/  LDL.LU R4, [R1+0x18] ;  /* 0x0000180001047983 */ /* 0x000ee80000300800 */
[----:B------:R-:W4:Y:S04]  /*ced0*/  LDL.LU R10, [R1+0x20] ;  /* 0x00002000010a7983 */ /* 0x000f280000300800 */
[----:B------:R-:W5:Y:S01]  /*cee0*/  LDL.LU R8, [R1+0x1c] ;  /* 0x00001c0001087983 */ /* 0x000f620000300800 */
[----:B------:R-:W-:-:S02]  /*cef0*/  MOV R20, 0xff800000 ;  /* 0xff80000000147802 */ /* 0x000fc40000000f00 */
[----:B------:R-:W-:Y:S02]  /*cf00*/  MOV R21, 0xff800000 ;  /* 0xff80000000157802 */ /* 0x000fe40000000f00 */
[----:B------:R-:W-:Y:S02]  /*cf10*/  MOV R22, 0xff800000 ;  /* 0xff80000000167802 */ /* 0x000fe40000000f00 */
[----:B------:R-:W-:Y:S02]  /*cf20*/  MOV R23, 0xff800000 ;  /* 0xff80000000177802 */ /* 0x000fe40000000f00 */
[----:B------:R-:W-:Y:S01]  /*cf30*/  PLOP3.LUT P4, PT, PT, PT, PT, 0x8, 0x0 ;  /* 0x000000000000781c */ /* 0x000fe20003f8e170 */
[----:B--2---:R-:W1:Y:S04]  /*cf40*/  SHFL.BFLY PT, R5, R0, 0x2, 0x1f ;  /* 0x0c401f0000057f89 */ /* 0x004e6800000e0000 */
[----:B---3--:R-:W2:Y:S04]  /*cf50*/  SHFL.BFLY PT, R9, R4, 0x2, 0x1f ;  /* 0x0c401f0004097f89 */ /* 0x008ea800000e0000 */
[----:B----4-:R-:W3:Y:S04]  /*cf60*/  SHFL.BFLY PT, R7, R10, 0x2, 0x1f ;  /* 0x0c401f000a077f89 */ /* 0x010ee800000e0000 */
[----:B-----5:R-:W4:Y:S01]  /*cf70*/  SHFL.BFLY PT, R6, R8, 0x2, 0x1f ;  /* 0x0c401f0008067f89 */ /* 0x020f2200000e0000 */
[----:B-1----:R-:W-:-:S02]  /*cf80*/  FADD.FTZ R5, R5, R0 ;  /* 0x0000000005057221 */ /* 0x002fc40000010000 */
[----:B--2---:R-:W-:-:S03]  /*cf90*/  FADD.FTZ R9, R9, R4 ;  /* 0x0000000409097221 */ /* 0x004fc60000010000 */
[----:B------:R-:W1:Y:S01]  /*cfa0*/  SHFL.BFLY PT, R0, R5, 0x1, 0x1f ;  /* 0x0c201f0005007f89 */ /* 0x000e6200000e0000 */
[----:B---3--:R-:W-:-:S03]  /*cfb0*/  FADD.FTZ R7, R7, R10 ;  /* 0x0000000a07077221 */ /* 0x008fc60000010000 */
[----:B------:R-:W2:Y:S01]  /*cfc0*/  SHFL.BFLY PT, R4, R9, 0x1, 0x1f ;  /* 0x0c201f0009047f89 */ /* 0x000ea200000e0000 */
[----:B----4-:R-:W-:-:S03]  /*cfd0*/  FADD.FTZ R6, R6, R8 ;  /* 0x0000000806067221 */ /* 0x010fc60000010000 */
[----:B------:R-:W3:Y:S04]  /*cfe0*/  SHFL.BFLY PT, R3, R7, 0x1, 0x1f ;  /* 0x0c201f0007037f89 */ /* 0x000ee800000e0000 */
[----:B------:R-:W4:Y:S01]  /*cff0*/  SHFL.BFLY PT, R8, R6, 0x1, 0x1f ;  /* 0x0c201f0006087f89 */ /* 0x000f2200000e0000 */
[----:B-1----:R-:W-:Y:S01]  /*d000*/  FADD.FTZ R5, R5, R0 ;  /* 0x0000000005057221 */ /* 0x002fe20000010000 */
[----:B------:R-:W-:Y:S01]  /*d010*/  MOV R0, RZ ;  /* 0x000000ff00007202 */ /* 0x000fe20000000f00 */
[----:B--2---:R-:W-:-:S03]  /*d020*/  FADD.FTZ R9, R9, R4 ;  /* 0x0000000409097221 */ /* 0x004fc60000010000 */
[----:B------:R-:W-:Y:S02]  /*d030*/  FSETP.NE.FTZ.AND P3, PT, R5, RZ, PT ;  /* 0x000000ff0500720b */ /* 0x000fe40003f75000 */
[----:B------:R-:W-:Y:S01]  /*d040*/  MOV R4, RZ ;  /* 0x000000ff00047202 */ /* 0x000fe20000000f00 */
[----:B---3--:R-:W-:Y:S01]  /*d050*/  FADD.FTZ R7, R7, R3 ;  /* 0x0000000307077221 */ /* 0x008fe20000010000 */
[----:B------:R-:W-:Y:S02]  /*d060*/  FSETP.NE.FTZ.AND P2, PT, R9, RZ, PT ;  /* 0x000000ff0900720b */ /* 0x000fe40003f55000 */
[----:B------:R-:W-:Y:S01]  /*d070*/  MOV R3, RZ ;  /* 0x000000ff00037202 */ /* 0x000fe20000000f00 */
[----:B----4-:R-:W-:Y:S01]  /*d080*/  FADD.FTZ R6, R8, R6 ;  /* 0x0000000608067221 */ /* 0x010fe20000010000 */
[----:B------:R-:W-:-:S04]  /*d090*/  FSETP.NE.FTZ.AND P1, PT, R7, RZ, PT ;  /* 0x000000ff0700720b */ /* 0x000fc80003f35000 */
[----:B------:R-:W-:Y:S01]  /*d0a0*/  FSETP.NE.FTZ.AND P0, PT, R6, RZ, PT ;  /* 0x000000ff0600720b */ /* 0x000fe20003f15000 */
[----:B------:R-:W1:Y:S08]  /*d0b0*/  @P3 MUFU.RCP R0, R5 ;  /* 0x0000000500003308 */ /* 0x000e700000001000 */
[----:B------:R-:W2:Y:S04]  /*d0c0*/  @P1 MUFU.RCP R3, R7 ;  /* 0x0000000700031308 */ /* 0x000ea80000001000 */
[----:B------:R-:W-:Y:S01]  /*d0d0*/  @P0 MOV R8, 0x3f317218 ;  /* 0x3f31721800080802 */ /* 0x000fe20000000f00 */
[----:B-1----:R-:W-:-:S03]  /*d0e0*/  FMUL.FTZ R124, R0, R124 ;  /* 0x0000007c007c7220 */ /* 0x002fc60000410000 */
[----:B------:R-:W1:Y:S01]  /*d0f0*/  @P2 MUFU.RCP R4, R9 ;  /* 0x0000000900042308 */ /* 0x000e620000001000 */
[C---:B------:R-:W-:Y:S02]  /*d100*/  FMUL.FTZ R125, R0.reuse, R125 ;  /* 0x0000007d007d7220 */ /* 0x040fe40000410000 */
[C---:B------:R-:W-:Y:S02]  /*d110*/  FMUL.FTZ R132, R0.reuse, R132 ;  /* 0x0000008400847220 */ /* 0x040fe40000410000 */
[C---:B------:R-:W-:Y:S02]  /*d120*/  FMUL.FTZ R133, R0.reuse, R133 ;  /* 0x0000008500857220 */ /* 0x040fe40000410000 */
[C---:B------:R-:W-:Y:S01]  /*d130*/  FMUL.FTZ R136, R0.reuse, R136 ;  /* 0x0000008800887220 */ /* 0x040fe20000410000 */
[----:B------:R-:W-:Y:S01]  /*d140*/  @P3 MUFU.LG2 R11, R5 ;  /* 0x00000005000b3308 */ /* 0x000fe20000000c00 */
[C---:B------:R-:W-:Y:S02]  /*d150*/  FMUL.FTZ R137, R0.reuse, R137 ;  /* 0x0000008900897220 */ /* 0x040fe40000410000 */
[----:B------:R-:W-:-:S02]  /*d160*/  FMUL.FTZ R148, R0, R148 ;  /* 0x0000009400947220 */ /* 0x000fc40000410000 */
[C---:B------:R-:W-:Y:S02]  /*d170*/  FMUL.FTZ R149, R0.reuse, R149 ;  /* 0x0000009500957220 */ /* 0x040fe40000410000 */
[C---:B------:R-:W-:Y:S01]  /*d180*/  FMUL.FTZ R152, R0.reuse, R152 ;  /* 0x0000009800987220 */ /* 0x040fe20000410000 */
[----:B------:R-:W-:Y:S01]  /*d190*/  @P2 MUFU.LG2 R9, R9 ;  /* 0x0000000900092308 */ /* 0x000fe20000000c00 */
[C---:B------:R-:W-:Y:S02]  /*d1a0*/  FMUL.FTZ R153, R0.reuse, R153 ;  /* 0x0000009900997220 */ /* 0x040fe40000410000 */
[C---:B------:R-:W-:Y:S02]  /*d1b0*/  FMUL.FTZ R164, R0.reuse, R164 ;  /* 0x000000a400a47220 */ /* 0x040fe40000410000 */
[C---:B------:R-:W-:Y:S02]  /*d1c0*/  FMUL.FTZ R165, R0.reuse, R165 ;  /* 0x000000a500a57220 */ /* 0x040fe40000410000 */
[C---:B------:R-:W-:Y:S01]  /*d1d0*/  FMUL.FTZ R168, R0.reuse, R168 ;  /* 0x000000a800a87220 */ /* 0x040fe20000410000 */
[----:B------:R-:W-:Y:S01]  /*d1e0*/  @P1 MUFU.LG2 R7, R7 ;  /* 0x0000000700071308 */ /* 0x000fe20000000c00 */
[----:B------:R-:W-:-:S02]  /*d1f0*/  FMUL.FTZ R169, R0, R169 ;  /* 0x000000a900a97220 */ /* 0x000fc40000410000 */
[C---:B------:R-:W-:Y:S02]  /*d200*/  FMUL.FTZ R180, R0.reuse, R180 ;  /* 0x000000b400b47220 */ /* 0x040fe40000410000 */
[----:B------:R-:W-:Y:S01]  /*d210*/  FMUL.FTZ R181, R0, R181 ;  /* 0x000000b500b57220 */ /* 0x000fe20000410000 */
[----:B------:R-:W-:Y:S01]  /*d220*/  MOV R0, RZ ;  /* 0x000000ff00007202 */ /* 0x000fe20000000f00 */
[C---:B--2---:R-:W-:Y:S02]  /*d230*/  FMUL.FTZ R120, R3.reuse, R120 ;  /* 0x0000007803787220 */ /* 0x044fe40000410000 */
[C---:B------:R-:W-:Y:S02]  /*d240*/  FMUL.FTZ R121, R3.reuse, R121 ;  /* 0x0000007903797220 */ /* 0x040fe40000410000 */
[C---:B------:R-:W-:Y:S01]  /*d250*/  FMUL.FTZ R128, R3.reuse, R128 ;  /* 0x0000008003807220 */ /* 0x040fe20000410000 */
[----:B------:R-:W2:Y:S01]  /*d260*/  @P0 MUFU.RCP R0, R6 ;  /* 0x0000000600000308 */ /* 0x000ea20000001000 */
[----:B------:R-:W-:-:S02]  /*d270*/  FMUL.FTZ R129, R3, R129 ;  /* 0x0000008103817220 */ /* 0x000fc40000410000 */
[C---:B------:R-:W-:Y:S02]  /*d280*/  FMUL.FTZ R140, R3.reuse, R140 ;  /* 0x0000008c038c7220 */ /* 0x040fe40000410000 */
[C---:B------:R-:W-:Y:S02]  /*d290*/  FMUL.FTZ R141, R3.reuse, R141 ;  /* 0x0000008d038d7220 */ /* 0x040fe40000410000 */
[C---:B------:R-:W-:Y:S01]  /*d2a0*/  FMUL.FTZ R144, R3.reuse, R144 ;  /* 0x0000009003907220 */ /* 0x040fe20000410000 */
[----:B------:R-:W3:Y:S01]  /*d2b0*/  @P0 MUFU.LG2 R6, R6 ;  /* 0x0000000600060308 */ /* 0x000ee20000000c00 */
[C---:B------:R-:W-:Y:S02]  /*d2c0*/  FMUL.FTZ R145, R3.reuse, R145 ;  /* 0x0000009103917220 */ /* 0x040fe40000410000 */
[C---:B------:R-:W-:Y:S02]  /*d2d0*/  FMUL.FTZ R156, R3.reuse, R156 ;  /* 0x0000009c039c7220 */ /* 0x040fe40000410000 */
[----:B------:R-:W-:-:S02]  /*d2e0*/  FMUL.FTZ R157, R3, R157 ;  /* 0x0000009d039d7220 */ /* 0x000fc40000410000 */
[C---:B------:R-:W-:Y:S02]  /*d2f0*/  FMUL.FTZ R160, R3.reuse, R160 ;  /* 0x000000a003a07220 */ /* 0x040fe40000410000 */
[C---:B------:R-:W-:Y:S02]  /*d300*/  FMUL.FTZ R161, R3.reuse, R161 ;  /* 0x000000a103a17220 */ /* 0x040fe40000410000 */
[C---:B------:R-:W-:Y:S02]  /*d310*/  FMUL.FTZ R172, R3.reuse, R172 ;  /* 0x000000ac03ac7220 */ /* 0x040fe40000410000 */
[C---:B------:R-:W-:Y:S02]  /*d320*/  FMUL.FTZ R173, R3.reuse, R173 ;  /* 0x000000ad03ad7220 */ /* 0x040fe40000410000 */
[C---:B------:R-:W-:Y:S02]  /*d330*/  FMUL.FTZ R176, R3.reuse, R176 ;  /* 0x000000b003b07220 */ /* 0x040fe40000410000 */
[----:B------:R-:W-:Y:S01]  /*d340*/  FMUL.FTZ R177, R3, R177 ;  /* 0x000000b103b17220 */ /* 0x000fe20000410000 */
[----:B------:R-:W-:Y:S01]  /*d350*/  @P2 MOV R3, 0x3f317218 ;  /* 0x3f31721800032802 */ /* 0x000fe20000000f00 */
[----:B-1----:R-:W-:-:S02]  /*d360*/  FMUL.FTZ R126, R4, R126 ;  /* 0x0000007e047e7220 */ /* 0x002fc40000410000 */
[C---:B------:R-:W-:Y:S02]  /*d370*/  FMUL.FTZ R127, R4.reuse, R127 ;  /* 0x0000007f047f7220 */ /* 0x040fe40000410000 */
[C---:B------:R-:W-:Y:S02]  /*d380*/  FMUL.FTZ R134, R4.reuse, R134 ;  /* 0x0000008604867220 */ /* 0x040fe40000410000 */
[C---:B------:R-:W-:Y:S02]  /*d390*/  FMUL.FTZ R135, R4.reuse, R135 ;  /* 0x0000008704877220 */ /* 0x040fe40000410000 */
        /* <DEDUP_REMOVED lines=11> */
[----:B------:R-:W-:Y:S01]  /*d450*/  FMUL.FTZ R183, R4, R183 ;  /* 0x000000b704b77220 */ /* 0x000fe20000410000 */
[----:B------:R-:W-:Y:S01]  /*d460*/  @P3 MOV R4, 0x3f317218 ;  /* 0x3f31721800043802 */ /* 0x000fe20000000f00 */
[C---:B--2---:R-:W-:Y:S02]  /*d470*/  FMUL.FTZ R122, R0.reuse, R122 ;  /* 0x0000007a007a7220 */ /* 0x044fe40000410000 */
        /* <DEDUP_REMOVED lines=14> */
[----:B------:R-:W-:Y:S01]  /*d560*/  FMUL.FTZ R179, R0, R179 ;  /* 0x000000b300b37220 */ /* 0x000fe20000410000 */
[----:B------:R-:W-:Y:S01]  /*d570*/  @P1 MOV R0, 0x3f317218 ;  /* 0x3f31721800001802 */ /* 0x000fe20000000f00 */
[----:B------:R-:W-:Y:S02]  /*d580*/  @P2 FMUL.FTZ R5, R3, c[0x0][0x2d0] ;  /* 0x0000b40003052a20 */ /* 0x000fe40000410000 */
[----:B------:R-:W-:Y:S02]  /*d590*/  @P3 FMUL.FTZ R10, R4, c[0x0][0x2d0] ;  /* 0x0000b400040a3a20 */ /* 0x000fe40000410000 */
[----:B------:R-:W-:Y:S02]  /*d5a0*/  @P1 FMUL.FTZ R3, R0, c[0x0][0x2d0] ;  /* 0x0000b40000031a20 */ /* 0x000fe40000410000 */
[----:B------:R-:W-:Y:S02]  /*d5b0*/  @P3 FMUL.FTZ R11, R11, 0.69314718246459960938 ;  /* 0x3f3172180b0b3820 */ /* 0x000fe40000410000 */
[----:B------:R-:W-:-:S02]  /*d5c0*/  @P2 FMUL.FTZ R9, R9, 0.69314718246459960938 ;  /* 0x3f31721809092820 */ /* 0x000fc40000410000 */
[----:B------:R-:W-:Y:S02]  /*d5d0*/  @P1 FMUL.FTZ R7, R7, 0.69314718246459960938 ;  /* 0x3f31721807071820 */ /* 0x000fe40000410000 */
[----:B---3--:R-:W-:Y:S02]  /*d5e0*/  @P0 FMUL.FTZ R4, R6, 0.69314718246459960938 ;  /* 0x3f31721806040820 */ /* 0x008fe40000410000 */
[----:B------:R-:W-:Y:S02]  /*d5f0*/  @P0 FMUL.FTZ R0, R8, c[0x0][0x2d0] ;  /* 0x0000b40008000a20 */ /* 0x000fe40000410000 */
[----:B------:R-:W-:Y:S02]  /*d600*/  @P3 FFMA.FTZ R20, R10, R73, R11 ;  /* 0x000000490a143223 */ /* 0x000fe4000001000b */
[----:B------:R-:W-:Y:S02]  /*d610*/  @P2 FFMA.FTZ R21, R5, R72, R9 ;  /* 0x0000004805152223 */ /* 0x000fe40000010009 */
[----:B------:R-:W-:-:S02]  /*d620*/  @P1 FFMA.FTZ R22, R3, R71, R7 ;  /* 0x0000004703161223 */ /* 0x000fc40000010007 */
[----:B------:R-:W-:Y:S02]  /*d630*/  @P0 FFMA.FTZ R23, R0, R2, R4 ;  /* 0x0000000200170223 */ /* 0x000fe40000010004 */
.L_x_3:
[----:B------:R-:W-:Y:S05]  /*d640*/  @P4 BRA `(.L_x_23) ;  /* 0x0000149000004947 */ /* 0x000fea0003800000 */
[----:B------:R-:W3:Y:S01]  /*d650*/  S2R R16, SR_TID.X ;  /* 0x0000000000107919 */ /* 0x000ee20000002100 */
[----:B------:R-:W-:Y:S01]  /*d660*/  ULDC.64 UR4, c[0x0][0x4d0] ;  /* 0x0001340000047ab9 */ /* 0x000fe20000000a00 */
[----:B------:R-:W-:Y:S01]  /*d670*/  IMAD R4, RZ, RZ, -UR10 ;  /* 0x8000000aff047e24 */ /* 0x000fe2000f8e02ff */
[----:B--2---:R-:W-:Y:S01]  /*d680*/  UIMAD.WIDE.U32 UR8, UR10, UR4, URZ ;  /* 0x000000040a0872a5 */ /* 0x004fe2000f8e003f */
[----:B------:R-:W2:Y:S01]  /*d690*/  S2R R12, SR_CTAID.Y ;  /* 0x00000000000c7919 */ /* 0x000ea20000002600 */
[----:B------:R-:W-:Y:S01]  /*d6a0*/  USHF.R.S32.HI UR6, URZ, 0x1f, UR10 ;  /* 0x0000001f3f067899 */ /* 0x000fe2000801140a */
[----:B------:R-:W-:Y:S01]  /*d6b0*/  MOV R24, c[0x0][0x4e8] ;  /* 0x00013a0000187a02 */ /* 0x000fe20000000f00 */
[----:B------:R-:W-:Y:S01]  /*d6c0*/  BSSY B0, `(.L_x_24) ;  /* 0x00000ab000007945 */ /* 0x000fe20003800000 */
[----:B------:R-:W4:Y:S01]  /*d6d0*/  S2R R9, SR_CTAID.Z ;  /* 0x0000000000097919 */ /* 0x000f220000002700 */
[----:B------:R-:W-:Y:S01]  /*d6e0*/  IMAD.U32 R3, RZ, RZ, UR9 ;  /* 0x00000009ff037e24 */ /* 0x000fe2000f8e00ff */
[----:B------:R-:W-:Y:S01]  /*d6f0*/  UIMAD UR7, UR6, UR4, URZ ;  /* 0x00000004060772a4 */ /* 0x000fe2000f8e023f */
[----:B-1----:R-:W-:Y:S01]  /*d700*/  IMAD.U32 R2, RZ, RZ, UR8 ;  /* 0x00000008ff027e24 */ /* 0x002fe2000f8e00ff */
[----:B------:R-:W1:Y:S04]  /*d710*/  S2R R15, SR_CTAID.X ;  /* 0x00000000000f7919 */ /* 0x000e680000002500 */
[----:B------:R-:W-:Y:S01]  /*d720*/  BAR.SYNC.DEFER_BLOCKING 0x1, 0x80 ;  /* 0x0042000000007b1d */ /* 0x000fe20000010000 */
[----:B------:R-:W-:Y:S01]  /*d730*/  UIMAD UR5, UR10, UR5, UR7 ;  /* 0x000000050a0572a4 */ /* 0x000fe2000f8e0207 */
[C---:B------:R-:W-:Y:S01]  /*d740*/  ISETP.NE.AND P0, PT, R24.reuse, 0x1, PT ;  /* 0x000000011800780c */ /* 0x040fe20003f05270 */
[----:B------:R-:W-:-:S02]  /*d750*/  IMAD R24, R24, c[0x0][0x388], RZ ;  /* 0x0000e20018187a24 */ /* 0x000fc400078e02ff */
[----:B------:R-:W-:Y:S01]  /*d760*/  UIADD3 UR5, UR9, UR5, URZ ;  /* 0x0000000509057290 */ /* 0x000fe2000fffe03f */
[----:B---3--:R-:W-:-:S05]  /*d770*/  SHF.R.S32.HI R6, RZ, 0x1f, R16 ;  /* 0x0000001fff067819 */ /* 0x008fca0000011410 */
[----:B------:R-:W-:Y:S01]  /*d780*/  IMAD.U32 R5, RZ, RZ, UR5 ;  /* 0x00000005ff057e24 */ /* 0x000fe2000f8e00ff */
[-C--:B------:R-:W-:Y:S01]  /*d790*/  LEA.HI R0, R6, R16.reuse, RZ, 0x2 ;  /* 0x0000001006007211 */ /* 0x080fe200078f10ff */
[----:B--2---:R-:W-:Y:S01]  /*d7a0*/  IMAD R12, R4, c[0x0][0x550], R12 ;  /* 0x00015400040c7a24 */ /* 0x004fe200078e020c */
[-C--:B------:R-:W-:Y:S01]  /*d7b0*/  LEA.HI R6, R6, R16.reuse, RZ, 0x5 ;  /* 0x0000001006067211 */ /* 0x080fe200078f28ff */
[----:B------:R-:W-:Y:S01]  /*d7c0*/  IMAD.MOV.U32 R4, RZ, RZ, R2 ;  /* 0x000000ffff047224 */ /* 0x000fe200078e0002 */
[----:B------:R-:W-:Y:S01]  /*d7d0*/  LOP3.LUT R0, R0, 0xfffffffc, RZ, 0xc0, !PT ;  /* 0xfffffffc00007812 */ /* 0x000fe200078ec0ff */
[----:B------:R-:W-:Y:S01]  /*d7e0*/  ULDC.64 UR4, c[0x0][0x438] ;  /* 0x00010e0000047ab9 */ /* 0x000fe20000000a00 */
[----:B------:R-:W-:Y:S01]  /*d7f0*/  LOP3.LUT R7, R6, 0xffffffe0, RZ, 0xc0, !PT ;  /* 0xffffffe006077812 */ /* 0x000fe200078ec0ff */
[----:B------:R-:W-:Y:S01]  /*d800*/  UIMAD UR6, UR6, UR4, URZ ;  /* 0x00000004060672a4 */ /* 0x000fe2000f8e023f */
[----:B------:R-:W-:Y:S01]  /*d810*/  IADD3 R0, -R0, R16, RZ ;  /* 0x0000001000007210 */ /* 0x000fe20007ffe1ff */
[----:B------:R-:W-:Y:S01]  /*d820*/  UIMAD.WIDE.U32 UR8, UR10, UR4, URZ ;  /* 0x000000040a0872a5 */ /* 0x000fe2000f8e003f */
[--C-:B------:R-:W-:Y:S01]  /*d830*/  SHF.R.S32.HI R8, RZ, 0x5, R6.reuse ;  /* 0x00000005ff087819 */ /* 0x100fe20000011406 */
[----:B------:R-:W-:Y:S01]  /*d840*/  IMAD.IADD R16, R16, 0x1, -R7 ;  /* 0x0000000110107824 */ /* 0x000fe200078e0a07 */
[----:B------:R-:W-:Y:S01]  /*d850*/  LEA.HI R3, R0, R0, RZ, 0x1 ;  /* 0x0000000000037211 */ /* 0x000fe200078f08ff */
[----:B------:R-:W-:Y:S01]  /*d860*/  UIMAD UR4, UR10, UR5, UR6 ;  /* 0x000000050a0472a4 */ /* 0x000fe2000f8e0206 */
[----:B------:R-:W-:Y:S01]  /*d870*/  SHF.R.S32.HI R2, RZ, 0x1f, R6 ;  /* 0x0000001fff027819 */ /* 0x000fe20000011406 */
[----:B----4-:R-:W-:Y:S01]  /*d880*/  IMAD.WIDE.U32 R4, R9, c[0x0][0x4d8], R4 ;  /* 0x0001360009047a25 */ /* 0x010fe200078e0004 */
[----:B------:R-:W-:Y:S01]  /*d890*/  LOP3.LUT R7, R3, 0x1ffffffe, RZ, 0xc0, !PT ;  /* 0x1ffffffe03077812 */ /* 0x000fe200078ec0ff */
[----:B------:R-:W-:Y:S01]  /*d8a0*/  UIADD3 UR4, UR9, UR4, URZ ;  /* 0x0000000409047290 */ /* 0x000fe2000fffe03f */
[----:B------:R-:W-:-:S02]  /*d8b0*/  LEA.HI R2, R2, R8, RZ, 0x2 ;  /* 0x0000000802027211 */ /* 0x000fc400078f10ff */
[----:B------:R-:W-:Y:S01]  /*d8c0*/  IADD3 R7, R0, -R7, RZ ;  /* 0x8000000700077210 */ /* 0x000fe20007ffe0ff */
[----:B------:R-:W-:Y:S01]  /*d8d0*/  IMAD.SHL.U32 R0, R3, 0x20, RZ ;  /* 0x0000002003007824 */ /* 0x000fe200078e00ff */
[----:B------:R-:W-:Y:S02]  /*d8e0*/  SHF.R.S32.HI R3, RZ, 0x1f, R16 ;  /* 0x0000001fff037819 */ /* 0x000fe40000011410 */
[----:B------:R-:W-:Y:S02]  /*d8f0*/  LOP3.LUT R2, R2, 0xffffffc, RZ, 0xc0, !PT ;  /* 0x0ffffffc02027812 */ /* 0x000fe400078ec0ff */
[----:B------:R-:W-:Y:S01]  /*d900*/  LEA.HI R18, R3, R16, RZ, 0x2 ;  /* 0x0000001003127211 */ /* 0x000fe200078f10ff */
[----:B------:R-:W-:Y:S01]  /*d910*/  IMAD.U32 R3, RZ, RZ, UR9 ;  /* 0x00000009ff037e24 */ /* 0x000fe2000f8e00ff */
[----:B------:R-:W-:Y:S01]  /*d920*/  LOP3.LUT R0, R0, 0xffffffc0, RZ, 0xc0, !PT ;  /* 0xffffffc000007812 */ /* 0x000fe200078ec0ff */
[----:B------:R-:W-:Y:S01]  /*d930*/  IMAD.IADD R8, R8, 0x1, -R2 ;  /* 0x0000000108087824 */ /* 0x000fe200078e0a02 */
[----:B------:R-:W-:Y:S01]  /*d940*/  SHF.R.S32.HI R6, RZ, 0x2, R18 ;  /* 0x00000002ff067819 */ /* 0x000fe20000011412 */
[----:B------:R-:W-:Y:S01]  /*d950*/  IMAD.U32 R2, RZ, RZ, UR8 ;  /* 0x00000008ff027e24 */ /* 0x000fe2000f8e00ff */
[----:B------:R-:W-:Y:S01]  /*d960*/  SHF.R.S32.HI R10, RZ, 0x1f, R9 ;  /* 0x0000001fff0a7819 */ /* 0x000fe20000011409 */
[----:B------:R-:W-:Y:S01]  /*d970*/  IMAD R7, R7, 0x8, R0 ;  /* 0x0000000807077824 */ /* 0x000fe200078e0200 */
[----:B------:R-:W-:Y:S01]  /*d980*/  MOV R3, UR4 ;  /* 0x0000000400037c02 */ /* 0x000fe20008000f00 */
[----:B------:R-:W-:Y:S01]  /*d990*/  IMAD R14, R8, 0x10, R6 ;  /* 0x00000010080e7824 */ /* 0x000fe200078e0206 */
[----:B------:R-:W-:Y:S01]  /*d9a0*/  LOP3.LUT P1, RZ, R16, 0x3, RZ, 0xc0, !PT ;  /* 0x0000000310ff7812 */ /* 0x000fe2000782c0ff */
[----:B------:R-:W-:-:S02]  /*d9b0*/  IMAD R0, R10, c[0x0][0x4d8], RZ ;  /* 0x000136000a007a24 */ /* 0x000fc400078e02ff */
[----:B------:R-:W-:Y:S01]  /*d9c0*/  IMAD R6, R10, c[0x0][0x440], RZ ;  /* 0x000110000a067a24 */ /* 0x000fe200078e02ff */
[----:B------:R-:W-:Y:S01]  /*d9d0*/  IADD3 R8, R14, R7, RZ ;  /* 0x000000070e087210 */ /* 0x000fe20007ffe0ff */
[C---:B------:R-:W-:Y:S02]  /*d9e0*/  IMAD R0, R9.reuse, c[0x0][0x4dc], R0 ;  /* 0x0001370009007a24 */ /* 0x040fe400078e0200 */
[----:B------:R-:W-:Y:S02]  /*d9f0*/  IMAD R6, R9, c[0x0][0x444], R6 ;  /* 0x0001110009067a24 */ /* 0x000fe400078e0206 */
[----:B-1----:R-:W-:Y:S02]  /*da00*/  IMAD R8, R15, 0x80, R8 ;  /* 0x000000800f087824 */ /* 0x002fe400078e0208 */
[----:B------:R-:W-:-:S04]  /*da10*/  IMAD.WIDE.U32 R2, R9, c[0x0][0x440], R2 ;  /* 0x0001100009027a25 */ /* 0x000fc800078e0002 */
[----:B------:R-:W-:-:S04]  /*da20*/  @P0 IMAD.HI.U32 R11, R8, c[0x0][0x4ec], RZ ;  /* 0x00013b00080b0a27 */ /* 0x000fc800078e00ff */
[----:B------:R-:W-:Y:S01]  /*da30*/  IMAD.IADD R5, R5, 0x1, R0 ;  /* 0x0000000105057824 */ /* 0x000fe200078e0200 */
[----:B------:R-:W-:Y:S01]  /*da40*/  SHF.R.S32.HI R0, RZ, 0x1f, R12 ;  /* 0x0000001fff007819 */ /* 0x000fe2000001140c */
[----:B------:R-:W-:Y:S01]  /*da50*/  IMAD.IADD R3, R3, 0x1, R6 ;  /* 0x0000000103037824 */ /* 0x000fe200078e0206 */
[----:B------:R-:W-:Y:S01]  /*da60*/  MOV R6, R8 ;  /* 0x0000000800067202 */ /* 0x000fe20000000f00 */
[----:B------:R-:W-:Y:S01]  /*da70*/  @P0 IMAD.HI.U32 R10, R8, c[0x0][0x4ec], RZ ;  /* 0x00013b00080a0a27 */ /* 0x000fe200078e00ff */
[----:B------:R-:W-:-:S03]  /*da80*/  @P0 SHF.R.U32.HI R6, RZ, c[0x0][0x4f0], R11 ;  /* 0x00013c00ff060a19 */ /* 0x000fc6000001160b */
[----:B------:R-:W-:Y:S01]  /*da90*/  IMAD.MOV.U32 R7, RZ, RZ, R8 ;  /* 0x000000ffff077224 */ /* 0x000fe200078e0008 */
[----:B------:R-:W-:Y:S01]  /*daa0*/  @P0 SHF.R.U32.HI R7, RZ, c[0x0][0x4f0], R10 ;  /* 0x00013c00ff070a19 */ /* 0x000fe2000001160a */
[C---:B------:R-:W-:Y:S02]  /*dab0*/  IMAD R9, R0.reuse, c[0x0][0x448], RZ ;  /* 0x0001120000097a24 */ /* 0x040fe400078e02ff */
[----:B------:R-:W-:Y:S02]  /*dac0*/  IMAD R0, R0, c[0x0][0x4e0], RZ ;  /* 0x0001380000007a24 */ /* 0x000fe400078e02ff */
[----:B------:R-:W-:Y:S02]  /*dad0*/  IMAD.MOV R10, RZ, RZ, -R6 ;  /* 0x000000ffff0a7224 */ /* 0x000fe400078e0a06 */
[C---:B------:R-:W-:Y:S01]  /*dae0*/  IMAD R11, R12.reuse, c[0x0][0x44c], R9 ;  /* 0x000113000c0b7a24 */ /* 0x040fe200078e0209 */
[----:B------:R-:W-:Y:S01]  /*daf0*/  SHF.R.S32.HI R9, RZ, 0x1f, R7 ;  /* 0x0000001fff097819 */ /* 0x000fe20000011407 */
[----:B------:R-:W-:-:S02]  /*db00*/  IMAD R13, R12, c[0x0][0x4e4], R0 ;  /* 0x000139000c0d7a24 */ /* 0x000fc400078e0200 */
[----:B------:R-:W-:-:S04]  /*db10*/  IMAD.WIDE.U32 R4, R12, c[0x0][0x4e0], R4 ;  /* 0x000138000c047a25 */ /* 0x000fc800078e0004 */
[----:B------:R-:W-:Y:S01]  /*db20*/  IMAD R0, R10, c[0x0][0x4e8], R8 ;  /* 0x00013a000a007a24 */ /* 0x000fe200078e0208 */
[----:B------:R-:W-:Y:S01]  /*db30*/  SHF.R.S32.HI R10, RZ, 0x1f, R6 ;  /* 0x0000001fff0a7819 */ /* 0x000fe20000011406 */
[----:B------:R-:W-:Y:S01]  /*db40*/  IMAD R9, R9, c[0x0][0x430], RZ ;  /* 0x00010c0009097a24 */ /* 0x000fe200078e02ff */
[----:B------:R-:W-:Y:S01]  /*db50*/  IADD3 R4, P0, R6, R4, RZ ;  /* 0x0000000406047210 */ /* 0x000fe20007f1e0ff */
[----:B------:R-:W-:Y:S01]  /*db60*/  IMAD.WIDE.U32 R2, R12, c[0x0][0x448], R2 ;  /* 0x000112000c027a25 */ /* 0x000fe200078e0002 */
[----:B------:R-:W-:Y:S02]  /*db70*/  SHF.R.S32.HI R6, RZ, 0x1f, R0 ;  /* 0x0000001fff067819 */ /* 0x000fe40000011400 */
[----:B------:R-:W-:Y:S01]  /*db80*/  IADD3.X R5, R10, R5, R13, P0, !PT ;  /* 0x000000050a057210 */ /* 0x000fe200007fe40d */
[----:B------:R-:W-:Y:S01]  /*db90*/  IMAD R10, R7, c[0x0][0x434], R9 ;  /* 0x00010d00070a7a24 */ /* 0x000fe200078e0209 */
[----:B------:R-:W-:Y:S01]  /*dba0*/  IADD3 R3, R3, R11, RZ ;  /* 0x0000000b03037210 */ /* 0x000fe20007ffe0ff */
[----:B------:R-:W-:-:S02]  /*dbb0*/  IMAD R9, R6, c[0x0][0x4c8], RZ ;  /* 0x0001320006097a24 */ /* 0x000fc400078e02ff */
[----:B------:R-:W-:Y:S02]  /*dbc0*/  IMAD.MOV R6, RZ, RZ, -R7 ;  /* 0x000000ffff067224 */ /* 0x000fe400078e0a07 */
[----:B------:R-:W-:-:S04]  /*dbd0*/  IMAD.WIDE.U32 R4, R0, c[0x0][0x4c8], R4 ;  /* 0x0001320000047a25 */ /* 0x000fc800078e0004 */
[----:B------:R-:W-:Y:S02]  /*dbe0*/  IMAD R0, R0, c[0x0][0x4cc], R9 ;  /* 0x0001330000007a24 */ /* 0x000fe400078e0209 */
[----:B------:R-:W-:Y:S01]  /*dbf0*/  IMAD R13, R6, c[0x0][0x4e8], R8 ;  /* 0x00013a00060d7a24 */ /* 0x000fe200078e0208 */
[C---:B------:R-:W-:Y:S01]  /*dc00*/  LEA R6, P0, R4.reuse, c[0x0][0x4a8], 0x2 ;  /* 0x00012a0004067a11 */ /* 0x040fe200078010ff */
[----:B------:R-:W-:Y:S01]  /*dc10*/  IMAD.WIDE.U32 R2, R7, c[0x0][0x430], R2 ;  /* 0x00010c0007027a25 */ /* 0x000fe200078e0002 */
[----:B------:R-:W-:Y:S02]  /*dc20*/  IADD3 R0, R5, R0, RZ ;  /* 0x0000000005007210 */ /* 0x000fe40007ffe0ff */
[----:B------:R-:W-:Y:S01]  /*dc30*/  SHF.R.S32.HI R7, RZ, 0x1f, R13 ;  /* 0x0000001fff077819 */ /* 0x000fe2000001140d */
[----:B------:R-:W-:Y:S01]  /*dc40*/  IMAD.IADD R3, R3, 0x1, R10 ;  /* 0x0000000103037824 */ /* 0x000fe200078e020a */
[----:B------:R-:W-:Y:S01]  /*dc50*/  LEA.HI.X R0, R4, c[0x0][0x4ac], R0, 0x2, P0 ;  /* 0x00012b0004007a11 */ /* 0x000fe200000f1400 */
[----:B------:R-:W-:Y:S01]  /*dc60*/  IMAD R12, R15, 0x80, R14 ;  /* 0x000000800f0c7824 */ /* 0x000fe200078e020e */
[----:B------:R-:W-:Y:S01]  /*dc70*/  SHFL.IDX PT, R4, R6, RZ, 0x1c1f ;  /* 0x001c1fff06047589 */ /* 0x000fe200000e0000 */
[----:B------:R-:W-:-:S02]  /*dc80*/  IMAD R7, R7, c[0x0][0x428], RZ ;  /* 0x00010a0007077a24 */ /* 0x000fc400078e02ff */
[C---:B------:R-:W-:Y:S01]  /*dc90*/  IMAD.WIDE.U32 R2, R13.reuse, c[0x0][0x428], R2 ;  /* 0x00010a000d027a25 */ /* 0x040fe200078e0002 */
[----:B------:R-:W1:Y:S01]  /*dca0*/  SHFL.IDX PT, R5, R0, RZ, 0x1c1f ;  /* 0x001c1fff00057589 */ /* 0x000e6200000e0000 */
[C---:B------:R-:W-:Y:S02]  /*dcb0*/  IADD3 R14, R12.reuse, 0x40, RZ ;  /* 0x000000400c0e7810 */ /* 0x040fe40007ffe0ff */
[----:B------:R-:W-:Y:S01]  /*dcc0*/  IMAD R15, R13, c[0x0][0x42c], R7 ;  /* 0x00010b000d0f7a24 */ /* 0x000fe200078e0207 */
[----:B------:R-:W-:Y:S01]  /*dcd0*/  SHFL.IDX PT, R10, R6, 0x1, 0x1c1f ;  /* 0x003c1f00060a7f89 */ /* 0x000fe200000e0000 */
[C---:B------:R-:W-:Y:S02]  /*dce0*/  IADD3 R13, R12.reuse, 0x48, RZ ;  /* 0x000000480c0d7810 */ /* 0x040fe40007ffe0ff */
[-C--:B------:R-:W-:Y:S01]  /*dcf0*/  ISETP.GE.OR P4, PT, R12, R24.reuse, P1 ;  /* 0x000000180c00720c */ /* 0x080fe20000f86670 */
[----:B------:R-:W2:Y:S01]  /*dd00*/  SHFL.IDX PT, R11, R0, 0x1, 0x1c1f ;  /* 0x003c1f00000b7f89 */ /* 0x000ea200000e0000 */
[-C--:B------:R-:W-:Y:S01]  /*dd10*/  ISETP.GE.OR P2, PT, R14, R24.reuse, P1 ;  /* 0x000000180e00720c */ /* 0x080fe20000f46670 */
[----:B------:R-:W-:Y:S01]  /*dd20*/  IMAD.IADD R3, R3, 0x1, R15 ;  /* 0x0000000103037824 */ /* 0x000fe200078e020f */
[----:B------:R-:W-:Y:S01]  /*dd30*/  LEA R19, P0, R2, c[0x0][0x400], 0x2 ;  /* 0x0001000002137a11 */ /* 0x000fe200078010ff */
[----:B------:R-:W-:Y:S01]  /*dd40*/  SHFL.IDX PT, R8, R6, 0x2, 0x1c1f ;  /* 0x005c1f0006087f89 */ /* 0x000fe200000e0000 */
[----:B------:R-:W-:-:S02]  /*dd50*/  ISETP.GE.AND P5, PT, R14, R24, PT ;  /* 0x000000180e00720c */ /* 0x000fc40003fa6270 */
[----:B------:R-:W-:Y:S01]  /*dd60*/  LEA.HI.X R17, R2, c[0x0][0x404], R3, 0x2, P0 ;  /* 0x0001010002117a11 */ /* 0x000fe200000f1403 */
[----:B------:R-:W3:Y:S01]  /*dd70*/  SHFL.IDX PT, R9, R0, 0x2, 0x1c1f ;  /* 0x005c1f0000097f89 */ /* 0x000ee200000e0000 */
[----:B------:R-:W-:-:S03]  /*dd80*/  ISETP.GE.AND P6, PT, R13, R24, PT ;  /* 0x000000180d00720c */ /* 0x000fc60003fc6270 */
[----:B------:R-:W-:Y:S04]  /*dd90*/  SHFL.IDX PT, R6, R6, 0x3, 0x1c1f ;  /* 0x007c1f0006067f89 */ /* 0x000fe800000e0000 */
[----:B------:R4:W5:Y:S04]  /*dda0*/  SHFL.IDX PT, R7, R0, 0x3, 0x1c1f ;  /* 0x007c1f0000077f89 */ /* 0x00096800000e0000 */
[----:B-1----:R1:W-:Y:S04]  /*ddb0*/  @!P4 ST.E [R4.64], R20 ;  /* 0x000000140400c985 */ /* 0x0023e8000c101910 */
[----:B------:R1:W1:Y:S04]  /*ddc0*/  SHFL.IDX PT, R2, R19, RZ, 0x1c1f ;  /* 0x001c1fff13027589 */ /* 0x00026800000e0000 */
[----:B------:R1:W1:Y:S01]  /*ddd0*/  SHFL.IDX PT, R3, R17, RZ, 0x1c1f ;  /* 0x001c1fff11037589 */ /* 0x00026200000e0000 */
[----:B----4-:R-:W-:-:S04]  /*dde0*/  IADD3 R0, R12, 0x8, RZ ;  /* 0x000000080c007810 */ /* 0x010fc80007ffe0ff */
[CC--:B------:R-:W-:Y:S02]  /*ddf0*/  ISETP.GE.OR P3, PT, R0.reuse, R24.reuse, P1 ;  /* 0x000000180000720c */ /* 0x0c0fe40000f66670 */
[-C--:B------:R-:W-:Y:S02]  /*de00*/  ISETP.GE.OR P1, PT, R13, R24.reuse, P1 ;  /* 0x000000180d00720c */ /* 0x080fe40000f26670 */
[----:B------:R-:W-:Y:S02]  /*de10*/  ISETP.GE.AND P0, PT, R0, R24, PT ;  /* 0x000000180000720c */ /* 0x000fe40003f06270 */
[----:B------:R-:W-:-:S04]  /*de20*/  LOP3.LUT R0, R18, 0x7ffffffc, RZ, 0xc0, !PT ;  /* 0x7ffffffc12007812 */ /* 0x000fc800078ec0ff */
[----:B------:R-:W-:-:S03]  /*de30*/  IADD3 R0, R16, -R0, RZ ;  /* 0x8000000010007210 */ /* 0x000fc60007ffe0ff */
[----:B--2---:R2:W-:Y:S02]  /*de40*/  @!P3 ST.E [R10.64], R21 ;  /* 0x000000150a00b985 */ /* 0x0045e4000c101910 */
[----:B------:R-:W-:Y:S02]  /*de50*/  IMAD.SHL.U32 R0, R0, 0x2, RZ ;  /* 0x0000000200007824 */ /* 0x000fe400078e00ff */
[----:B---3--:R2:W-:Y:S04]  /*de60*/  @!P2 ST.E [R8.64], R22 ;  /* 0x000000160800a985 */ /* 0x0085e8000c101910 */
[----:B-----5:R2:W-:Y:S01]  /*de70*/  @!P1 ST.E [R6.64], R23 ;  /* 0x0000001706009985 */ /* 0x0205e2000c101910 */
[----:B------:R-:W-:-:S13]  /*de80*/  ISETP.GE.AND P1, PT, R12, R24, PT ;  /* 0x000000180c00720c */ /* 0x000fda0003f26270 */
[----:B------:R-:W-:Y:S05]  /*de90*/  @P1 BRA `(.L_x_25) ;  /* 0x000002d000001947 */ /* 0x000fea0003800000 */
[C---:B-12---:R-:W-:Y:S02]  /*dea0*/  IADD3 R6, R0.reuse, 0x8, RZ ;  /* 0x0000000800067810 */ /* 0x046fe40007ffe0ff */
[C---:B------:R-:W-:Y:S02]  /*deb0*/  IADD3 R5, R0.reuse, 0x10, RZ ;  /* 0x0000001000057810 */ /* 0x040fe40007ffe0ff */
[----:B------:R-:W-:Y:S02]  /*dec0*/  IADD3 R4, R0, 0x18, RZ ;  /* 0x0000001800047810 */ /* 0x000fe40007ffe0ff */
[----:B------:R-:W-:Y:S02]  /*ded0*/  ISETP.GE.AND P3, PT, R6, c[0x0][0x3c8], PT ;  /* 0x0000f20006007a0c */ /* 0x000fe40003f66270 */
[----:B------:R-:W-:Y:S02]  /*dee0*/  ISETP.GE.AND P2, PT, R5, c[0x0][0x3c8], PT ;  /* 0x0000f20005007a0c */ /* 0x000fe40003f46270 */
[----:B------:R-:W-:-:S02]  /*def0*/  ISETP.GE.AND P1, PT, R4, c[0x0][0x3c8], PT ;  /* 0x0000f20004007a0c */ /* 0x000fc40003f26270 */
[----:B------:R-:W-:-:S07]  /*df00*/  ISETP.GE.AND P4, PT, R0, c[0x0][0x3c8], PT ;  /* 0x0000f20000007a0c */ /* 0x000fce0003f86270 */
[----:B------:R-:W-:Y:S02]  /*df10*/  @!P3 LEA.HI R8, R6, R6, RZ, 0x1 ;  /* 0x000000060608b211 */ /* 0x000fe400078f08ff */
[----:B------:R-:W-:Y:S02]  /*df20*/  @!P2 LEA.HI R5, R5, R5, RZ, 0x1 ;  /* 0x000000050505a211 */ /* 0x000fe400078f08ff */
[----:B------:R-:W-:Y:S02]  /*df30*/  @!P1 LEA.HI R6, R4, R4, RZ, 0x1 ;  /* 0x0000000404069211 */ /* 0x000fe400078f08ff */
[----:B------:R-:W-:Y:S02]  /*df40*/  @!P3 LOP3.LUT R8, R8, 0xfffffffe, RZ, 0xc0, !PT ;  /* 0xfffffffe0808b812 */ /* 0x000fe400078ec0ff */
[----:B------:R-:W-:Y:S01]  /*df50*/  @!P2 LOP3.LUT R7, R5, 0xfffffffe, RZ, 0xc0, !PT ;  /* 0xfffffffe0507a812 */ /* 0x000fe200078ec0ff */
[----:B------:R-:W-:Y:S01]  /*df60*/  @!P4 IMAD.WIDE R4, R0, 0x4, R2 ;  /* 0x000000040004c825 */ /* 0x000fe200078e0202 */
[----:B------:R-:W-:-:S03]  /*df70*/  @!P1 LOP3.LUT R10, R6, 0xfffffffe, RZ, 0xc0, !PT ;  /* 0xfffffffe060a9812 */ /* 0x000fc600078ec0ff */
[--C-:B------:R-:W-:Y:S01]  /*df80*/  @!P3 IMAD.WIDE R8, R8, 0x4, R2.reuse ;  /* 0x000000040808b825 */ /* 0x100fe200078e0202 */
[----:B------:R1:W-:Y:S03]  /*df90*/  @!P4 ST.E.64 [R4.64], R124 ;  /* 0x0000007c0400c985 */ /* 0x0003e6000c101b10 */
[--C-:B------:R-:W-:Y:S01]  /*dfa0*/  @!P2 IMAD.WIDE R6, R7, 0x4, R2.reuse ;  /* 0x000000040706a825 */ /* 0x100fe200078e0202 */
[----:B------:R2:W-:Y:S04]  /*dfb0*/  @!P3 ST.E.64 [R8.64], R132 ;  /* 0x000000840800b985 */ /* 0x0005e8000c101b10 */
[----:B------:R3:W-:Y:S01]  /*dfc0*/  @!P2 ST.E.64 [R6.64], R136 ;  /* 0x000000880600a985 */ /* 0x0007e2000c101b10 */
[----:B-1----:R-:W-:Y:S01]  /*dfd0*/  @!P1 IMAD.WIDE R4, R10, 0x4, R2 ;  /* 0x000000040a049825 */ /* 0x002fe200078e0202 */
[----:B--2---:R-:W-:-:S04]  /*dfe0*/  IADD3 R8, R0, 0x20, RZ ;  /* 0x0000002000087810 */ /* 0x004fc80007ffe0ff */
[----:B------:R1:W-:Y:S01]  /*dff0*/  @!P1 ST.E.64 [R4.64], R148 ;  /* 0x0000009404009985 */ /* 0x0003e2000c101b10 */
[----:B---3--:R-:W-:Y:S02]  /*e000*/  IADD3 R6, R0, 0x28, RZ ;  /* 0x0000002800067810 */ /* 0x008fe40007ffe0ff */
[----:B------:R-:W-:Y:S02]  /*e010*/  ISETP.GE.AND P4, PT, R8, c[0x0][0x3c8], PT ;  /* 0x0000f20008007a0c */ /* 0x000fe40003f86270 */
[----:B------:R-:W-:-:S11]  /*e020*/  ISETP.GE.AND P3, PT, R6, c[0x0][0x3c8], PT ;  /* 0x0000f20006007a0c */ /* 0x000fd60003f66270 */
[----:B------:R-:W-:Y:S02]  /*e030*/  @!P4 LEA.HI R8, R8, R8, RZ, 0x1 ;  /* 0x000000080808c211 */ /* 0x000fe400078f08ff */
[----:B------:R-:W-:-:S04]  /*e040*/  @!P3 LEA.HI R7, R6, R6, RZ, 0x1 ;  /* 0x000000060607b211 */ /* 0x000fc800078f08ff */
[----:B------:R-:W-:Y:S02]  /*e050*/  @!P3 LOP3.LUT R7, R7, 0xfffffffe, RZ, 0xc0, !PT ;  /* 0xfffffffe0707b812 */ /* 0x000fe400078ec0ff */
[C---:B-1----:R-:W-:Y:S02]  /*e060*/  IADD3 R5, R0.reuse, 0x30, RZ ;  /* 0x0000003000057810 */ /* 0x042fe40007ffe0ff */
[----:B------:R-:W-:Y:S02]  /*e070*/  IADD3 R4, R0, 0x38, RZ ;  /* 0x0000003800047810 */ /* 0x000fe40007ffe0ff */
[----:B------:R-:W-:Y:S02]  /*e080*/  ISETP.GE.AND P2, PT, R5, c[0x0][0x3c8], PT ;  /* 0x0000f20005007a0c */ /* 0x000fe40003f46270 */
[----:B------:R-:W-:-:S11]  /*e090*/  ISETP.GE.AND P1, PT, R4, c[0x0][0x3c8], PT ;  /* 0x0000f20004007a0c */ /* 0x000fd60003f26270 */
[----:B------:R-:W-:Y:S02]  /*e0a0*/  @!P2 LEA.HI R6, R5, R5, RZ, 0x1 ;  /* 0x000000050506a211 */ /* 0x000fe400078f08ff */
[----:B------:R-:W-:Y:S02]  /*e0b0*/  @!P1 LEA.HI R4, R4, R4, RZ, 0x1 ;  /* 0x0000000404049211 */ /* 0x000fe400078f08ff */
[----:B------:R-:W-:Y:S02]  /*e0c0*/  @!P4 LOP3.LUT R5, R8, 0xfffffffe, RZ, 0xc0, !PT ;  /* 0xfffffffe0805c812 */ /* 0x000fe400078ec0ff */
[----:B------:R-:W-:Y:S01]  /*e0d0*/  @!P2 LOP3.LUT R10, R6, 0xfffffffe, RZ, 0xc0, !PT ;  /* 0xfffffffe060aa812 */ /* 0x000fe200078ec0ff */
[----:B------:R-:W-:Y:S01]  /*e0e0*/  @!P3 IMAD.WIDE R6, R7, 0x4, R2 ;  /* 0x000000040706b825 */ /* 0x000fe200078e0202 */
[----:B------:R-:W-:-:S03]  /*e0f0*/  @!P1 LOP3.LUT R11, R4, 0xfffffffe, RZ, 0xc0, !PT ;  /* 0xfffffffe040b9812 */ /* 0x000fc600078ec0ff */
[----:B------:R-:W-:-:S04]  /*e100*/  @!P4 IMAD.WIDE R8, R5, 0x4, R2 ;  /* 0x000000040508c825 */ /* 0x000fc800078e0202 */
[--C-:B------:R-:W-:Y:S01]  /*e110*/  @!P2 IMAD.WIDE R4, R10, 0x4, R2.reuse ;  /* 0x000000040a04a825 */ /* 0x100fe200078e0202 */
[----:B------:R1:W-:Y:S03]  /*e120*/  @!P4 ST.E.64 [R8.64], R152 ;  /* 0x000000980800c985 */ /* 0x0003e6000c101b10 */
[----:B------:R-:W-:Y:S01]  /*e130*/  @!P1 IMAD.WIDE R2, R11, 0x4, R2 ;  /* 0x000000040b029825 */ /* 0x000fe200078e0202 */
[----:B------:R1:W-:Y:S04]  /*e140*/  @!P3 ST.E.64 [R6.64], R164 ;  /* 0x000000a40600b985 */ /* 0x0003e8000c101b10 */
[----:B------:R1:W-:Y:S04]  /*e150*/  @!P2 ST.E.64 [R4.64], R168 ;  /* 0x000000a80400a985 */ /* 0x0003e8000c101b10 */
[----:B------:R1:W-:Y:S02]  /*e160*/  @!P1 ST.E.64 [R2.64], R180 ;  /* 0x000000b402009985 */ /* 0x0003e4000c101b10 */
.L_x_25:
[----:B-1----:R-:W-:Y:S05]  /*e170*/  BSYNC B0 ;  /* 0x0000000000007941 */ /* 0x002fea0003800000 */
.L_x_24:
[----:B------:R1:W3:Y:S01]  /*e180*/  SHFL.IDX PT, R3, R17, 0x1, 0x1c1f ;  /* 0x003c1f0011037f89 */ /* 0x0002e200000e0000 */
[----:B------:R-:W-:Y:S03]  /*e190*/  BSSY B0, `(.L_x_26) ;  /* 0x0000030000007945 */ /* 0x000fe60003800000 */
[----:B------:R1:W4:Y:S01]  /*e1a0*/  SHFL.IDX PT, R2, R19, 0x1, 0x1c1f ;  /* 0x003c1f0013027f89 */ /* 0x00032200000e0000 */
[----:B------:R-:W-:Y:S05]  /*e1b0*/  @P0 BRA `(.L_x_27) ;  /* 0x000002d000000947 */ /* 0x000fea0003800000 */
[C---:B------:R-:W-:Y:S02]  /*e1c0*/  IADD3 R5, R0.reuse, 0x8, RZ ;  /* 0x0000000800057810 */ /* 0x040fe40007ffe0ff */
[----:B------:R-:W-:-:S02]  /*e1d0*/  IADD3 R4, R0, 0x10, RZ ;  /* 0x0000001000047810 */ /* 0x000fc40007ffe0ff */
[----:B------:R-:W-:Y:S02]  /*e1e0*/  ISETP.GE.AND P1, PT, R5, c[0x0][0x3c8], PT ;  /* 0x0000f20005007a0c */ /* 0x000fe40003f26270 */
[----:B------:R-:W-:Y:S02]  /*e1f0*/  ISETP.GE.AND P0, PT, R4, c[0x0][0x3c8], PT ;  /* 0x0000f20004007a0c */ /* 0x000fe40003f06270 */
[C---:B------:R-:W-:Y:S02]  /*e200*/  ISETP.GE.AND P2, PT, R0.reuse, c[0x0][0x3c8], PT ;  /* 0x0000f20000007a0c */ /* 0x040fe40003f46270 */
[----:B--2---:R-:W-:-:S04]  /*e210*/  IADD3 R10, R0, 0x18, RZ ;  /* 0x00000018000a7810 */ /* 0x004fc80007ffe0ff */
[----:B------:R-:W-:-:S03]  /*e220*/  ISETP.GE.AND P4, PT, R10, c[0x0][0x3c8], PT ;  /* 0x0000f2000a007a0c */ /* 0x000fc60003f86270 */
[----:B------:R-:W-:Y:S02]  /*e230*/  @!P1 LEA.HI R5, R5, R5, RZ, 0x1 ;  /* 0x0000000505059211 */ /* 0x000fe400078f08ff */
[----:B------:R-:W-:Y:S02]  /*e240*/  @!P0 LEA.HI R4, R4, R4, RZ, 0x1 ;  /* 0x0000000404048211 */ /* 0x000fe400078f08ff */
[----:B------:R-:W-:Y:S01]  /*e250*/  @!P1 LOP3.LUT R5, R5, 0xfffffffe, RZ, 0xc0, !PT ;  /* 0xfffffffe05059812 */ /* 0x000fe200078ec0ff */
[----:B---34-:R-:W-:Y:S01]  /*e260*/  @!P2 IMAD.WIDE R6, R0, 0x4, R2 ;  /* 0x000000040006a825 */ /* 0x018fe200078e0202 */
[----:B------:R-:W-:-:S03]  /*e270*/  @!P0 LOP3.LUT R8, R4, 0xfffffffe, RZ, 0xc0, !PT ;  /* 0xfffffffe04088812 */ /* 0x000fc600078ec0ff */
[--C-:B------:R-:W-:Y:S01]  /*e280*/  @!P1 IMAD.WIDE R4, R5, 0x4, R2.reuse ;  /* 0x0000000405049825 */ /* 0x100fe200078e0202 */
[----:B------:R2:W-:Y:S01]  /*e290*/  @!P2 ST.E.64 [R6.64], R126 ;  /* 0x0000007e0600a985 */ /* 0x0005e2000c101b10 */
[----:B------:R-:W-:Y:S02]  /*e2a0*/  @!P4 LEA.HI R10, R10, R10, RZ, 0x1 ;  /* 0x0000000a0a0ac211 */ /* 0x000fe400078f08ff */
[----:B------:R-:W-:Y:S01]  /*e2b0*/  @!P0 IMAD.WIDE R8, R8, 0x4, R2 ;  /* 0x0000000408088825 */ /* 0x000fe200078e0202 */
[----:B------:R3:W-:Y:S04]  /*e2c0*/  @!P1 ST.E.64 [R4.64], R134 ;  /* 0x0000008604009985 */ /* 0x0007e8000c101b10 */
[----:B------:R4:W-:Y:S01]  /*e2d0*/  @!P0 ST.E.64 [R8.64], R138 ;  /* 0x0000008a08008985 */ /* 0x0009e2000c101b10 */
[----:B--2---:R-:W-:-:S02]  /*e2e0*/  IADD3 R7, R0, 0x20, RZ ;  /* 0x0000002000077810 */ /* 0x004fc40007ffe0ff */
[C---:B------:R-:W-:Y:S02]  /*e2f0*/  IADD3 R6, R0.reuse, 0x28, RZ ;  /* 0x0000002800067810 */ /* 0x040fe40007ffe0ff */
[C---:B---3--:R-:W-:Y:S02]  /*e300*/  IADD3 R5, R0.reuse, 0x30, RZ ;  /* 0x0000003000057810 */ /* 0x048fe40007ffe0ff */
[----:B------:R-:W-:Y:S02]  /*e310*/  IADD3 R4, R0, 0x38, RZ ;  /* 0x0000003800047810 */ /* 0x000fe40007ffe0ff */
[----:B------:R-:W-:Y:S02]  /*e320*/  ISETP.GE.AND P3, PT, R7, c[0x0][0x3c8], PT ;  /* 0x0000f20007007a0c */ /* 0x000fe40003f66270 */
[----:B------:R-:W-:Y:S02]  /*e330*/  ISETP.GE.AND P2, PT, R6, c[0x0][0x3c8], PT ;  /* 0x0000f20006007a0c */ /* 0x000fe40003f46270 */
[----:B------:R-:W-:-:S02]  /*e340*/  ISETP.GE.AND P1, PT, R5, c[0x0][0x3c8], PT ;  /* 0x0000f20005007a0c */ /* 0x000fc40003f26270 */
[----:B------:R-:W-:-:S07]  /*e350*/  ISETP.GE.AND P0, PT, R4, c[0x0][0x3c8], PT ;  /* 0x0000f20004007a0c */ /* 0x000fce0003f06270 */
[----:B----4-:R-:W-:Y:S02]  /*e360*/  @!P3 LEA.HI R8, R7, R7, RZ, 0x1 ;  /* 0x000000070708b211 */ /* 0x010fe400078f08ff */
[----:B------:R-:W-:Y:S02]  /*e370*/  @!P2 LEA.HI R7, R6, R6, RZ, 0x1 ;  /* 0x000000060607a211 */ /* 0x000fe400078f08ff */
[----:B------:R-:W-:Y:S02]  /*e380*/  @!P1 LEA.HI R6, R5, R5, RZ, 0x1 ;  /* 0x0000000505069211 */ /* 0x000fe400078f08ff */
[----:B------:R-:W-:Y:S02]  /*e390*/  @!P0 LEA.HI R4, R4, R4, RZ, 0x1 ;  /* 0x0000000404048211 */ /* 0x000fe400078f08ff */
[----:B------:R-:W-:Y:S02]  /*e3a0*/  @!P4 LOP3.LUT R5, R10, 0xfffffffe, RZ, 0xc0, !PT ;  /* 0xfffffffe0a05c812 */ /* 0x000fe400078ec0ff */
[----:B------:R-:W-:-:S02]  /*e3b0*/  @!P3 LOP3.LUT R8, R8, 0xfffffffe, RZ, 0xc0, !PT ;  /* 0xfffffffe0808b812 */ /* 0x000fc400078ec0ff */
[----:B------:R-:W-:Y:S01]  /*e3c0*/  @!P2 LOP3.LUT R7, R7, 0xfffffffe, RZ, 0xc0, !PT ;  /* 0xfffffffe0707a812 */ /* 0x000fe200078ec0ff */
[--C-:B------:R-:W-:Y:S01]  /*e3d0*/  @!P4 IMAD.WIDE R10, R5, 0x4, R2.reuse ;  /* 0x00000004050ac825 */ /* 0x100fe200078e0202 */
[----:B------:R-:W-:Y:S02]  /*e3e0*/  @!P1 LOP3.LUT R12, R6, 0xfffffffe, RZ, 0xc0, !PT ;  /* 0xfffffffe060c9812 */ /* 0x000fe400078ec0ff */
[----:B------:R-:W-:Y:S01]  /*e3f0*/  @!P0 LOP3.LUT R13, R4, 0xfffffffe, RZ, 0xc0, !PT ;  /* 0xfffffffe040d8812 */ /* 0x000fe200078ec0ff */
[--C-:B------:R-:W-:Y:S01]  /*e400*/  @!P3 IMAD.WIDE R8, R8, 0x4, R2.reuse ;  /* 0x000000040808b825 */ /* 0x100fe200078e0202 */
[----:B------:R2:W-:Y:S03]  /*e410*/  @!P4 ST.E.64 [R10.64], R150 ;  /* 0x000000960a00c985 */ /* 0x0005e6000c101b10 */
[--C-:B------:R-:W-:Y:S01]  /*e420*/  @!P2 IMAD.WIDE R6, R7, 0x4, R2.reuse ;  /* 0x000000040706a825 */ /* 0x100fe200078e0202 */
[----:B------:R2:W-:Y:S03]  /*e430*/  @!P3 ST.E.64 [R8.64], R154 ;  /* 0x0000009a0800b985 */ /* 0x0005e6000c101b10 */
[--C-:B------:R-:W-:Y:S01]  /*e440*/  @!P1 IMAD.WIDE R4, R12, 0x4, R2.reuse ;  /* 0x000000040c049825 */ /* 0x100fe200078e0202 */
[----:B------:R2:W-:Y:S03]  /*e450*/  @!P2 ST.E.64 [R6.64], R166 ;  /* 0x000000a60600a985 */ /* 0x0005e6000c101b10 */
[----:B------:R-:W-:Y:S01]  /*e460*/  @!P0 IMAD.WIDE R2, R13, 0x4, R2 ;  /* 0x000000040d028825 */ /* 0x000fe200078e0202 */
[----:B------:R2:W-:Y:S04]  /*e470*/  @!P1 ST.E.64 [R4.64], R170 ;  /* 0x000000aa04009985 */ /* 0x0005e8000c101b10 */
[----:B------:R2:W-:Y:S02]  /*e480*/  @!P0 ST.E.64 [R2.64], R182 ;  /* 0x000000b602008985 */ /* 0x0005e4000c101b10 */
.L_x_27:
[----:B------:R-:W-:Y:S05]  /*e490*/  BSYNC B0 ;  /* 0x0000000000007941 */ /* 0x000fea0003800000 */
.L_x_26:
[----:B--23--:R2:W3:Y:S01]  /*e4a0*/  SHFL.IDX PT, R3, R17, 0x2, 0x1c1f ;  /* 0x005c1f0011037f89 */ /* 0x00c4e200000e0000 */
[----:B------:R-:W-:Y:S03]  /*e4b0*/  BSSY B0, `(.L_x_28) ;  /* 0x0000030000007945 */ /* 0x000fe60003800000 */
[----:B----4-:R2:W4:Y:S01]  /*e4c0*/  SHFL.IDX PT, R2, R19, 0x2, 0x1c1f ;  /* 0x005c1f0013027f89 */ /* 0x01052200000e0000 */
[----:B------:R-:W-:Y:S05]  /*e4d0*/  @P5 BRA `(.L_x_29) ;  /* 0x000002d000005947 */ /* 0x000fea0003800000 */
[C---:B------:R-:W-:Y:S02]  /*e4e0*/  IADD3 R4, R0.reuse, 0x8, RZ ;  /* 0x0000000800047810 */ /* 0x040fe40007ffe0ff */
[----:B------:R-:W-:-:S02]  /*e4f0*/  ISETP.GE.AND P1, PT, R0, c[0x0][0x3c8], PT ;  /* 0x0000f20000007a0c */ /* 0x000fc40003f26270 */
[----:B------:R-:W-:Y:S02]  /*e500*/  ISETP.GE.AND P0, PT, R4, c[0x0][0x3c8], PT ;  /* 0x0000f20004007a0c */ /* 0x000fe40003f06270 */
[C---:B------:R-:W-:Y:S02]  /*e510*/  IADD3 R9, R0.reuse, 0x10, RZ ;  /* 0x0000001000097810 */ /* 0x040fe40007ffe0ff */
[----:B------:R-:W-:Y:S02]  /*e520*/  IADD3 R8, R0, 0x18, RZ ;  /* 0x0000001800087810 */ /* 0x000fe40007ffe0ff */
[----:B------:R-:W-:Y:S02]  /*e530*/  ISETP.GE.AND P5, PT, R9, c[0x0][0x3c8], PT ;  /* 0x0000f20009007a0c */ /* 0x000fe40003fa6270 */
[----:B------:R-:W-:-:S03]  /*e540*/  ISETP.GE.AND P4, PT, R8, c[0x0][0x3c8], PT ;  /* 0x0000f20008007a0c */ /* 0x000fc60003f86270 */
[----:B---34-:R-:W-:Y:S02]  /*e550*/  @!P1 IMAD.WIDE R6, R0, 0x4, R2 ;  /* 0x0000000400069825 */ /* 0x018fe400078e0202 */
[----:B------:R-:W-:-:S03]  /*e560*/  @!P0 LEA.HI R4, R4, R4, RZ, 0x1 ;  /* 0x0000000404048211 */ /* 0x000fc600078f08ff */
[----:B------:R3:W-:Y:S01]  /*e570*/  @!P1 ST.E.64 [R6.64], R120 ;  /* 0x0000007806009985 */ /* 0x0007e2000c101b10 */
[----:B------:R-:W-:Y:S02]  /*e580*/  @!P0 LOP3.LUT R4, R4, 0xfffffffe, RZ, 0xc0, !PT ;  /* 0xfffffffe04048812 */ /* 0x000fe400078ec0ff */
[----:B------:R-:W-:Y:S02]  /*e590*/  @!P5 LEA.HI R9, R9, R9, RZ, 0x1 ;  /* 0x000000090909d211 */ /* 0x000fe400078f08ff */
[----:B------:R-:W-:Y:S01]  /*e5a0*/  @!P4 LEA.HI R10, R8, R8, RZ, 0x1 ;  /* 0x00000008080ac211 */ /* 0x000fe200078f08ff */
[----:B------:R-:W-:-:S03]  /*e5b0*/  @!P0 IMAD.WIDE R4, R4, 0x4, R2 ;  /* 0x0000000404048825 */ /* 0x000fc600078e0202 */
[----:B------:R-:W-:Y:S02]  /*e5c0*/  @!P4 LOP3.LUT R10, R10, 0xfffffffe, RZ, 0xc0, !PT ;  /* 0xfffffffe0a0ac812 */ /* 0x000fe400078ec0ff */
[----:B------:R4:W-:Y:S03]  /*e5d0*/  @!P0 ST.E.64 [R4.64], R128 ;  /* 0x0000008004008985 */ /* 0x0009e6000c101b10 */
[----:B------:R-:W-:Y:S01]  /*e5e0*/  @!P4 IMAD.WIDE R10, R10, 0x4, R2 ;  /* 0x000000040a0ac825 */ /* 0x000fe200078e0202 */
[C---:B---3--:R-:W-:Y:S02]  /*e5f0*/  IADD3 R7, R0.reuse, 0x20, RZ ;  /* 0x0000002000077810 */ /* 0x048fe40007ffe0ff */
[----:B------:R-:W-:Y:S02]  /*e600*/  IADD3 R6, R0, 0x28, RZ ;  /* 0x0000002800067810 */ /* 0x000fe40007ffe0ff */
[----:B------:R-:W-:-:S02]  /*e610*/  ISETP.GE.AND P3, PT, R7, c[0x0][0x3c8], PT ;  /* 0x0000f20007007a0c */ /* 0x000fc40003f66270 */
[----:B------:R-:W-:Y:S02]  /*e620*/  ISETP.GE.AND P2, PT, R6, c[0x0][0x3c8], PT ;  /* 0x0000f20006007a0c */ /* 0x000fe40003f46270 */
[C---:B----4-:R-:W-:Y:S02]  /*e630*/  IADD3 R5, R0.reuse, 0x30, RZ ;  /* 0x0000003000057810 */ /* 0x050fe40007ffe0ff */
[----:B------:R-:W-:Y:S02]  /*e640*/  IADD3 R4, R0, 0x38, RZ ;  /* 0x0000003800047810 */ /* 0x000fe40007ffe0ff */
[----:B------:R-:W-:Y:S02]  /*e650*/  ISETP.GE.AND P1, PT, R5, c[0x0][0x3c8], PT ;  /* 0x0000f20005007a0c */ /* 0x000fe40003f26270 */
[----:B------:R-:W-:-:S03]  /*e660*/  ISETP.GE.AND P0, PT, R4, c[0x0][0x3c8], PT ;  /* 0x0000f20004007a0c */ /* 0x000fc60003f06270 */
[----:B------:R-:W-:Y:S02]  /*e670*/  @!P3 LEA.HI R8, R7, R7, RZ, 0x1 ;  /* 0x000000070708b211 */ /* 0x000fe400078f08ff */
[----:B------:R-:W-:Y:S02]  /*e680*/  @!P2 LEA.HI R7, R6, R6, RZ, 0x1 ;  /* 0x000000060607a211 */ /* 0x000fe400078f08ff */
[----:B------:R-:W-:Y:S02]  /*e690*/  @!P3 LOP3.LUT R8, R8, 0xfffffffe, RZ, 0xc0, !PT ;  /* 0xfffffffe0808b812 */ /* 0x000fe400078ec0ff */
[----:B------:R-:W-:Y:S02]  /*e6a0*/  @!P2 LOP3.LUT R7, R7, 0xfffffffe, RZ, 0xc0, !PT ;  /* 0xfffffffe0707a812 */ /* 0x000fe400078ec0ff */
[----:B------:R-:W-:Y:S02]  /*e6b0*/  @!P1 LEA.HI R6, R5, R5, RZ, 0x1 ;  /* 0x0000000505069211 */ /* 0x000fe400078f08ff */
[----:B------:R-:W-:Y:S01]  /*e6c0*/  @!P5 LOP3.LUT R5, R9, 0xfffffffe, RZ, 0xc0, !PT ;  /* 0xfffffffe0905d812 */ /* 0x000fe200078ec0ff */
[----:B------:R-:W-:Y:S01]  /*e6d0*/  @!P3 IMAD.WIDE R8, R8, 0x4, R2 ;  /* 0x000000040808b825 */ /* 0x000fe200078e0202 */
[----:B------:R-:W-:-:S02]  /*e6e0*/  @!P0 LEA.HI R4, R4, R4, RZ, 0x1 ;  /* 0x0000000404048211 */ /* 0x000fc400078f08ff */
[----:B------:R-:W-:Y:S01]  /*e6f0*/  @!P1 LOP3.LUT R14, R6, 0xfffffffe, RZ, 0xc0, !PT ;  /* 0xfffffffe060e9812 */ /* 0x000fe200078ec0ff */
[----:B------:R-:W-:Y:S01]  /*e700*/  @!P5 IMAD.WIDE R12, R5, 0x4, R2 ;  /* 0x00000004050cd825 */ /* 0x000fe200078e0202 */
[----:B------:R-:W-:-:S03]  /*e710*/  @!P0 LOP3.LUT R15, R4, 0xfffffffe, RZ, 0xc0, !PT ;  /* 0xfffffffe040f8812 */ /* 0x000fc600078ec0ff */
[--C-:B------:R-:W-:Y:S01]  /*e720*/  @!P2 IMAD.WIDE R6, R7, 0x4, R2.reuse ;  /* 0x000000040706a825 */ /* 0x100fe200078e0202 */
[----:B------:R3:W-:Y:S03]  /*e730*/  @!P5 ST.E.64 [R12.64], R140 ;  /* 0x0000008c0c00d985 */ /* 0x0007e6000c101b10 */
[--C-:B------:R-:W-:Y:S01]  /*e740*/  @!P1 IMAD.WIDE R4, R14, 0x4, R2.reuse ;  /* 0x000000040e049825 */ /* 0x100fe200078e0202 */
[----:B------:R3:W-:Y:S03]  /*e750*/  @!P4 ST.E.64 [R10.64], R144 ;  /* 0x000000900a00c985 */ /* 0x0007e6000c101b10 */
[----:B------:R-:W-:Y:S01]  /*e760*/  @!P0 IMAD.WIDE R2, R15, 0x4, R2 ;  /* 0x000000040f028825 */ /* 0x000fe200078e0202 */
[----:B------:R3:W-:Y:S04]  /*e770*/  @!P3 ST.E.64 [R8.64], R156 ;  /* 0x0000009c0800b985 */ /* 0x0007e8000c101b10 */
[----:B------:R3:W-:Y:S04]  /*e780*/  @!P2 ST.E.64 [R6.64], R160 ;  /* 0x000000a00600a985 */ /* 0x0007e8000c101b10 */
[----:B------:R3:W-:Y:S04]  /*e790*/  @!P1 ST.E.64 [R4.64], R172 ;  /* 0x000000ac04009985 */ /* 0x0007e8000c101b10 */
[----:B------:R3:W-:Y:S02]  /*e7a0*/  @!P0 ST.E.64 [R2.64], R176 ;  /* 0x000000b002008985 */ /* 0x0007e4000c101b10 */
.L_x_29:
[----:B------:R-:W-:Y:S05]  /*e7b0*/  BSYNC B0 ;  /* 0x0000000000007941 */ /* 0x000fea0003800000 */
.L_x_28:
[----:B---3--:R3:W1:Y:S04]  /*e7c0*/  SHFL.IDX PT, R3, R17, 0x3, 0x1c1f ;  /* 0x007c1f0011037f89 */ /* 0x00866800000e0000 */
[----:B----4-:R3:W4:Y:S01]  /*e7d0*/  SHFL.IDX PT, R2, R19, 0x3, 0x1c1f ;  /* 0x007c1f0013027f89 */ /* 0x01072200000e0000 */
[----:B------:R-:W-:Y:S05]  /*e7e0*/  @P6 EXIT ;  /* 0x000000000000694d */ /* 0x000fea0003800000 */
[C---:B------:R-:W-:Y:S02]  /*e7f0*/  IADD3 R4, R0.reuse, 0x8, RZ ;  /* 0x0000000800047810 */ /* 0x040fe40007ffe0ff */
[----:B------:R-:W-:-:S02]  /*e800*/  ISETP.GE.AND P6, PT, R0, c[0x0][0x3c8], PT ;  /* 0x0000f20000007a0c */ /* 0x000fc40003fc6270 */
[----:B------:R-:W-:Y:S02]  /*e810*/  ISETP.GE.AND P5, PT, R4, c[0x0][0x3c8], PT ;  /* 0x0000f20004007a0c */ /* 0x000fe40003fa6270 */
[C---:B------:R-:W-:Y:S02]  /*e820*/  IADD3 R9, R0.reuse, 0x10, RZ ;  /* 0x0000001000097810 */ /* 0x040fe40007ffe0ff */
[C---:B------:R-:W-:Y:S02]  /*e830*/  IADD3 R8, R0.reuse, 0x18, RZ ;  /* 0x0000001800087810 */ /* 0x040fe40007ffe0ff */
[C---:B------:R-:W-:Y:S02]  /*e840*/  IADD3 R10, R0.reuse, 0x20, RZ ;  /* 0x00000020000a7810 */ /* 0x040fe40007ffe0ff */
[C---:B------:R-:W-:Y:S02]  /*e850*/  IADD3 R11, R0.reuse, 0x28, RZ ;  /* 0x00000028000b7810 */ /* 0x040fe40007ffe0ff */
[C---:B------:R-:W-:Y:S01]  /*e860*/  IADD3 R13, R0.reuse, 0x30, RZ ;  /* 0x00000030000d7810 */ /* 0x040fe20007ffe0ff */
[----:B-1--4-:R-:W-:Y:S01]  /*e870*/  @!P6 IMAD.WIDE R6, R0, 0x4, R2 ;  /* 0x000000040006e825 */ /* 0x012fe200078e0202 */
[----:B------:R-:W-:-:S02]  /*e880*/  ISETP.GE.AND P4, PT, R9, c[0x0][0x3c8], PT ;  /* 0x0000f20009007a0c */ /* 0x000fc40003f86270 */
[----:B------:R-:W-:Y:S02]  /*e890*/  @!P5 LEA.HI R4, R4, R4, RZ, 0x1 ;  /* 0x000000040404d211 */ /* 0x000fe400078f08ff */
[----:B------:R-:W-:Y:S01]  /*e8a0*/  ISETP.GE.AND P3, PT, R8, c[0x0][0x3c8], PT ;  /* 0x0000f20008007a0c */ /* 0x000fe20003f66270 */
[----:B------:R1:W-:Y:S01]  /*e8b0*/  @!P6 ST.E.64 [R6.64], R122 ;  /* 0x0000007a0600e985 */ /* 0x0003e2000c101b10 */
[----:B------:R-:W-:Y:S02]  /*e8c0*/  ISETP.GE.AND P2, PT, R10, c[0x0][0x3c8], PT ;  /* 0x0000f2000a007a0c */ /* 0x000fe40003f46270 */
[----:B------:R-:W-:Y:S02]  /*e8d0*/  ISETP.GE.AND P1, PT, R11, c[0x0][0x3c8], PT ;  /* 0x0000f2000b007a0c */ /* 0x000fe40003f26270 */
[----:B------:R-:W-:Y:S02]  /*e8e0*/  ISETP.GE.AND P0, PT, R13, c[0x0][0x3c8], PT ;  /* 0x0000f2000d007a0c */ /* 0x000fe40003f06270 */
[----:B------:R-:W-:-:S02]  /*e8f0*/  @!P5 LOP3.LUT R4, R4, 0xfffffffe, RZ, 0xc0, !PT ;  /* 0xfffffffe0404d812 */ /* 0x000fc400078ec0ff */
[----:B------:R-:W-:Y:S02]  /*e900*/  @!P4 LEA.HI R12, R9, R9, RZ, 0x1 ;  /* 0x00000009090cc211 */ /* 0x000fe400078f08ff */
[----:B------:R-:W-:Y:S01]  /*e910*/  IADD3 R0, R0, 0x38, RZ ;  /* 0x0000003800007810 */ /* 0x000fe20007ffe0ff */
[----:B------:R-:W-:Y:S01]  /*e920*/  @!P5 IMAD.WIDE R4, R4, 0x4, R2 ;  /* 0x000000040404d825 */ /* 0x000fe200078e0202 */
[----:B------:R-:W-:Y:S02]  /*e930*/  @!P3 LEA.HI R8, R8, R8, RZ, 0x1 ;  /* 0x000000080808b211 */ /* 0x000fe400078f08ff */
[----:B------:R-:W-:Y:S02]  /*e940*/  @!P4 LOP3.LUT R12, R12, 0xfffffffe, RZ, 0xc0, !PT ;  /* 0xfffffffe0c0cc812 */ /* 0x000fe400078ec0ff */
[----:B------:R4:W-:Y:S01]  /*e950*/  @!P5 ST.E.64 [R4.64], R130 ;  /* 0x000000820400d985 */ /* 0x0009e2000c101b10 */
[----:B------:R-:W-:Y:S02]  /*e960*/  @!P3 LOP3.LUT R8, R8, 0xfffffffe, RZ, 0xc0, !PT ;  /* 0xfffffffe0808b812 */ /* 0x000fe400078ec0ff */
[----:B-1----:R-:W-:-:S04]  /*e970*/  @!P2 LEA.HI R6, R10, R10, RZ, 0x1 ;  /* 0x0000000a0a06a211 */ /* 0x002fc800078f08ff */
[----:B------:R-:W-:Y:S02]  /*e980*/  @!P2 LOP3.LUT R6, R6, 0xfffffffe, RZ, 0xc0, !PT ;  /* 0xfffffffe0606a812 */ /* 0x000fe400078ec0ff */
[----:B----4-:R-:W-:Y:S01]  /*e990*/  @!P1 LEA.HI R5, R11, R11, RZ, 0x1 ;  /* 0x0000000b0b059211 */ /* 0x010fe200078f08ff */
[--C-:B------:R-:W-:Y:S01]  /*e9a0*/  @!P3 IMAD.WIDE R10, R8, 0x4, R2.reuse ;  /* 0x00000004080ab825 */ /* 0x100fe200078e0202 */
[----:B------:R-:W-:Y:S02]  /*e9b0*/  @!P0 LEA.HI R4, R13, R13, RZ, 0x1 ;  /* 0x0000000d0d048211 */ /* 0x000fe400078f08ff */
        /* <DEDUP_REMOVED lines=10> */
[----:B------:R1:W-:Y:S01]  /*ea60*/  @!P0 ST.E.64 [R4.64], R174 ;  /* 0x000000ae04008985 */ /* 0x0003e2000c101b10 */
[----:B------:R-:W-:-:S13]  /*ea70*/  ISETP.GE.AND P0, PT, R0, c[0x0][0x3c8], PT ;  /* 0x0000f20000007a0c */ /* 0x000fda0003f06270 */
[----:B------:R-:W-:Y:S05]  /*ea80*/  @P0 EXIT ;  /* 0x000000000000094d */ /* 0x000fea0003800000 */
[----:B------:R-:W-:-:S04]  /*ea90*/  LEA.HI R0, R0, R0, RZ, 0x1 ;  /* 0x0000000000007211 */ /* 0x000fc800078f08ff */
[----:B------:R-:W-:-:S05]  /*eaa0*/  LOP3.LUT R0, R0, 0xfffffffe, RZ, 0xc0, !PT ;  /* 0xfffffffe00007812 */ /* 0x000fca00078ec0ff */
[----:B------:R-:W-:-:S05]  /*eab0*/  IMAD.WIDE R2, R0, 0x4, R2 ;  /* 0x0000000400027825 */ /* 0x000fca00078e0202 */
[----:B------:R-:W-:Y:S01]  /*eac0*/  ST.E.64 [R2.64], R178 ;  /* 0x000000b202007985 */ /* 0x000fe2000c101b10 */
[----:B------:R-:W-:Y:S05]  /*ead0*/  EXIT ;  /* 0x000000000000794d */ /* 0x000fea0003800000 */
.L_x_23:
[----:B------:R-:W3:Y:S02]  /*eae0*/  S2R R0, SR_TID.X ;  /* 0x0000000000007919 */ /* 0x000ee40000002100 */
[----:B---3--:R-:W-:-:S13]  /*eaf0*/  ISETP.GT.AND P0, PT, R0, 0x7f, PT ;  /* 0x0000007f0000780c */ /* 0x008fda0003f04270 */
[----:B------:R-:W-:Y:S05]  /*eb00*/  @P0 EXIT ;  /* 0x000000000000094d */ /* 0x000fea0003800000 */
[----:B------:R-:W3:Y:S01]  /*eb10*/  S2R R8, SR_CTAID.X ;  /* 0x0000000000087919 */ /* 0x000ee20000002500 */
[----:B------:R-:W-:-:S05]  /*eb20*/  MOV R3, c[0x0][0x4e8] ;  /* 0x00013a0000037a02 */ /* 0x000fca0000000f00 */
[----:B-1----:R-:W-:Y:S01]  /*eb30*/  IMAD R2, R3, c[0x0][0x388], RZ ;  /* 0x0000e20003027a24 */ /* 0x002fe200078e02ff */
[----:B---3--:R-:W-:-:S04]  /*eb40*/  LEA R8, R8, R0, 0x7 ;  /* 0x0000000008087211 */ /* 0x008fc800078e38ff */
[----:B------:R-:W-:-:S13]  /*eb50*/  ISETP.GE.AND P0, PT, R8, R2, PT ;  /* 0x000000020800720c */ /* 0x000fda0003f06270 */
[----:B------:R-:W-:Y:S05]  /*eb60*/  @P0 EXIT ;  /* 0x000000000000094d */ /* 0x000fea0003800000 */
[----:B------:R-:W1:Y:S01]  /*eb70*/  S2R R7, SR_CTAID.Z ;  /* 0x0000000000077919 */ /* 0x000e620000002700 */
[----:B------:R-:W-:Y:S01]  /*eb80*/  USHF.R.S32.HI UR6, URZ, 0x1f, UR10 ;  /* 0x0000001f3f067899 */ /* 0x000fe2000801140a */
[----:B------:R-:W-:Y:S01]  /*eb90*/  ISETP.NE.AND P0, PT, R3, 0x1, PT ;  /* 0x000000010300780c */ /* 0x000fe20003f05270 */
[----:B------:R-:W-:Y:S01]  /*eba0*/  ULDC.64 UR4, c[0x0][0x4d0] ;  /* 0x0001340000047ab9 */ /* 0x000fe20000000a00 */
[----:B------:R-:W3:Y:S01]  /*ebb0*/  S2R R9, SR_CTAID.Y ;  /* 0x0000000000097919 */ /* 0x000ee20000002600 */
[----:B------:R-:W-:Y:S01]  /*ebc0*/  UIMAD UR6, UR6, UR4, URZ ;  /* 0x00000004060672a4 */ /* 0x000fe2000f8e023f */
[----:B------:R-:W-:Y:S01]  /*ebd0*/  IADD3 R4, RZ, -UR10, RZ ;  /* 0x8000000aff047c10 */ /* 0x000fe2000fffe0ff */
[----:B--2---:R-:W-:Y:S01]  /*ebe0*/  UIMAD.WIDE.U32 UR8, UR10, UR4, URZ ;  /* 0x000000040a0872a5 */ /* 0x004fe2000f8e003f */
[----:B------:R-:W-:Y:S01]  /*ebf0*/  MOV R0, R8 ;  /* 0x0000000800007202 */ /* 0x000fe20000000f00 */
[----:B------:R-:W-:-:S04]  /*ec00*/  UIMAD UR4, UR10, UR5, UR6 ;  /* 0x000000050a0472a4 */ /* 0x000fc8000f8e0206 */
[----:B------:R-:W-:Y:S01]  /*ec10*/  UIADD3 UR4, UR9, UR4, URZ ;  /* 0x0000000409047290 */ /* 0x000fe2000fffe03f */
[----:B------:R-:W-:Y:S01]  /*ec20*/  MOV R3, UR9 ;  /* 0x0000000900037c02 */ /* 0x000fe20008000f00 */
[----:B------:R-:W-:-:S04]  /*ec30*/  @P0 IMAD.HI.U32 R5, R8, c[0x0][0x4ec], RZ ;  /* 0x00013b0008050a27 */ /* 0x000fc800078e00ff */
[----:B------:R-:W-:Y:S01]  /*ec40*/  IMAD.U32 R2, RZ, RZ, UR8 ;  /* 0x00000008ff027e24 */ /* 0x000fe2000f8e00ff */
[----:B------:R-:W-:Y:S01]  /*ec50*/  @P0 SHF.R.U32.HI R0, RZ, c[0x0][0x4f0], R5 ;  /* 0x00013c00ff000a19 */ /* 0x000fe20000011605 */
[----:B------:R-:W-:Y:S01]  /*ec60*/  IMAD.U32 R3, RZ, RZ, UR4 ;  /* 0x00000004ff037e24 */ /* 0x000fe2000f8e00ff */
[----:B-1----:R-:W-:-:S03]  /*ec70*/  SHF.R.S32.HI R6, RZ, 0x1f, R7 ;  /* 0x0000001fff067819 */ /* 0x002fc60000011407 */
[----:B------:R-:W-:-:S04]  /*ec80*/  IMAD.WIDE.U32 R2, R7, c[0x0][0x4d8], R2 ;  /* 0x0001360007027a25 */ /* 0x000fc800078e0002 */
[----:B------:R-:W-:Y:S02]  /*ec90*/  IMAD R6, R6, c[0x0][0x4d8], RZ ;  /* 0x0001360006067a24 */ /* 0x000fe400078e02ff */
[----:B---3--:R-:W-:Y:S02]  /*eca0*/  IMAD R4, R4, c[0x0][0x550], R9 ;  /* 0x0001540004047a24 */ /* 0x008fe400078e0209 */
[----:B------:R-:W-:Y:S01]  /*ecb0*/  IMAD R5, R7, c[0x0][0x4dc], R6 ;  /* 0x0001370007057a24 */ /* 0x000fe200078e0206 */
[----:B------:R-:W-:Y:S02]  /*ecc0*/  IADD3 R7, -R0, RZ, RZ ;  /* 0x000000ff00077210 */ /* 0x000fe40007ffe1ff */
[----:B------:R-:W-:Y:S01]  /*ecd0*/  SHF.R.S32.HI R6, RZ, 0x1f, R4 ;  /* 0x0000001fff067819 */ /* 0x000fe20000011404 */
[----:B------:R-:W-:Y:S02]  /*ece0*/  IMAD.IADD R3, R5, 0x1, R3 ;  /* 0x0000000105037824 */ /* 0x000fe400078e0203 */
[----:B------:R-:W-:Y:S01]  /*ecf0*/  IMAD R5, R7, c[0x0][0x4e8], R8 ;  /* 0x00013a0007057a24 */ /* 0x000fe200078e0208 */
[----:B------:R-:W-:Y:S01]  /*ed00*/  SHF.R.S32.HI R7, RZ, 0x1f, R0 ;  /* 0x0000001fff077819 */ /* 0x000fe20000011400 */
[----:B------:R-:W-:-:S02]  /*ed10*/  IMAD R6, R6, c[0x0][0x4e0], RZ ;  /* 0x0001380006067a24 */ /* 0x000fc400078e02ff */
[----:B------:R-:W-:-:S04]  /*ed20*/  IMAD.WIDE.U32 R2, R4, c[0x0][0x4e0], R2 ;  /* 0x0001380004027a25 */ /* 0x000fc800078e0002 */
[----:B------:R-:W-:Y:S01]  /*ed30*/  IMAD R6, R4, c[0x0][0x4e4], R6 ;  /* 0x0001390004067a24 */ /* 0x000fe200078e0206 */
[----:B------:R-:W-:Y:S02]  /*ed40*/  SHF.R.S32.HI R4, RZ, 0x1f, R5 ;  /* 0x0000001fff047819 */ /* 0x000fe40000011405 */
[----:B------:R-:W-:-:S03]  /*ed50*/  IADD3 R2, P0, R0, R2, RZ ;  /* 0x0000000200027210 */ /* 0x000fc60007f1e0ff */
[----:B------:R-:W-:Y:S01]  /*ed60*/  IMAD R0, R4, c[0x0][0x4c8], RZ ;  /* 0x0001320004007a24 */ /* 0x000fe200078e02ff */
[----:B------:R-:W-:-:S03]  /*ed70*/  IADD3.X R3, R7, R3, R6, P0, !PT ;  /* 0x0000000307037210 */ /* 0x000fc600007fe406 */
[C---:B------:R-:W-:Y:S02]  /*ed80*/  IMAD R0, R5.reuse, c[0x0][0x4cc], R0 ;  /* 0x0001330005007a24 */ /* 0x040fe400078e0200 */
[----:B------:R-:W-:-:S05]  /*ed90*/  IMAD.WIDE.U32 R2, R5, c[0x0][0x4c8], R2 ;  /* 0x0001320005027a25 */ /* 0x000fca00078e0002 */
[----:B------:R-:W-:Y:S02]  /*eda0*/  IADD3 R0, R3, R0, RZ ;  /* 0x0000000003007210 */ /* 0x000fe40007ffe0ff */
[----:B------:R-:W-:-:S04]  /*edb0*/  LEA R4, P0, R2, c[0x0][0x4a8], 0x2 ;  /* 0x00012a0002047a11 */ /* 0x000fc800078010ff */
[----:B------:R-:W-:Y:S02]  /*edc0*/  LEA.HI.X R5, R2, c[0x0][0x4ac], R0, 0x2, P0 ;  /* 0x00012b0002057a11 */ /* 0x000fe400000f1400 */
[----:B------:R-:W-:-:S05]  /*edd0*/  MOV R0, 0xff800000 ;  /* 0xff80000000007802 */ /* 0x000fca0000000f00 */
[----:B------:R-:W-:Y:S01]  /*ede0*/  STG.E [R4.64], R0 ;  /* 0x0000000004007986 */ /* 0x000fe2000c101910 */
[----:B------:R-:W-:Y:S05]  /*edf0*/  EXIT ;  /* 0x000000000000794d */ /* 0x000fea0003800000 */
.L_x_30:
[----:B------:R-:W-:-:S00]  /*ee00*/  BRA `(.L_x_30) ;  /* 0xfffffff000007947 */ /* 0x000fc0000383ffff */
[----:B------:R-:W-:-:S00]  /*ee10*/  NOP ;  /* 0x0000000000007918 */ /* 0x000fc00000000000 */
        /* <DEDUP_REMOVED lines=14> */
.L_x_3818:


//--------------------- .text._ZN7cutlass13device_kernelIN5flash19enable_sm80_to_sm89INS1_16FlashAttnFwdSm80INS1_25CollectiveMainloopFwdSm80ILi4ELi1ELb0EN4cute5tupleIJNS5_1CILi128EEENS7_ILi80EEENS7_ILi64EEEEEELi64ENS_10bfloat16_tEfNS_4arch4Sm80ELb0ELb0ELb1ELb1ELb1ELb0ELb1ELb1EEENS1_21CollectiveEpilogueFwdINS6_IJS8_SA_S9_EEENS6_IJNS7_ILi1EEESI_SI_EEESC_SE_Li128ELb1ELb1ELb1ELb0EEENS1_36VarlenDynamicPersistentTileSchedulerILi128ELi80ELi128ELi128ELb1ELb1ELb0ELb0ELb1ELb1EEEEEEEEEvNT_6ParamsE --------------------------
	.section	.text._ZN7cutlass13device_kernelIN5flash19enable_sm80_to_sm89INS1_16FlashAttnFwdSm80INS1_25CollectiveMainloopFwdSm80ILi4ELi1ELb0EN4cute5tupleIJNS5_1CILi128EEENS7_ILi80EEENS7_ILi64EEEEEELi64ENS_10bfloat16_tEfNS_4arch4Sm80ELb0ELb0ELb1ELb1ELb1ELb0ELb1ELb1EEENS1_21CollectiveEpilogueFwdINS6_IJS8_SA_S9_EEENS6_IJNS7_ILi1EEESI_SI_EEESC_SE_Li128ELb1ELb1ELb1ELb0EEENS1_36VarlenDynamicPersistentTileSchedulerILi128ELi80ELi128ELi128ELb1ELb1ELb0ELb0ELb1ELb1EEEEEEEEEvNT_6ParamsE,"ax",@progbits
	.sectioninfo	@"SHI_REGISTERS=255"
	.align	128
.text._ZN7cutlass13device_kernelIN5flash19enable_sm80_to_sm89INS1_16FlashAttnFwdSm80INS1_25CollectiveMainloopFwdSm80ILi4ELi1ELb0EN4cute5tupleIJNS5_1CILi128EEENS7_ILi80EEENS7_ILi64EEEEEELi64ENS_10bfloat16_tEfNS_4arch4Sm80ELb0ELb0ELb1ELb1ELb1ELb0ELb1ELb1EEENS1_21CollectiveEpilogueFwdINS6_IJS8_SA_S9_EEENS6_IJNS7_ILi1EEESI_SI_EEESC_SE_Li128ELb1ELb1ELb1ELb0EEENS1_36VarlenDynamicPersistentTileSchedulerILi128ELi80ELi128ELi128ELb1ELb1ELb0ELb0ELb1ELb1EEEEEEEEEvNT_6ParamsE:
        .type           _ZN7cutlass13device_kernelIN5flash19enable_sm80_to_sm89INS1_16FlashAttnFwdSm80INS1_25CollectiveMainloopFwdSm80ILi4ELi1ELb0EN4cute5tupleIJNS5_1CILi128EEENS7_ILi80EEENS7_ILi64EEEEEELi64ENS_10bfloat16_tEfNS_4arch4Sm80ELb0ELb0ELb1ELb1ELb1ELb0ELb1ELb1EEENS1_21CollectiveEpilogueFwdINS6_IJS8_SA_S9_EEENS6_IJNS7_ILi1EEESI_SI_EEESC_SE_Li128ELb1ELb1ELb1ELb0EEENS1_36VarlenDynamicPersistentTileSchedulerILi128ELi80ELi128ELi128ELb1ELb1ELb0ELb0ELb1ELb1EEEEEEEEEvNT_6ParamsE,@function
        .size           _ZN7cutlass13device_kernelIN5flash19enable_sm80_to_sm89INS1_16FlashAttnFwdSm80INS1_25CollectiveMainloopFwdSm80ILi4ELi1ELb0EN4cute5tupleIJNS5_1CILi128EEENS7_ILi80EEENS7_ILi64EEEEEELi64ENS_10bfloat16_tEfNS_4arch4Sm80ELb0ELb0ELb1ELb1ELb1ELb0ELb1ELb1EEENS1_21CollectiveEpilogueFwdINS6_IJS8_SA_S9_EEENS6_IJNS7_ILi1EEESI_SI_EEESC_SE_Li128ELb1ELb1ELb1ELb0EEENS1_36VarlenDynamicPersistentTileSchedulerILi128ELi80ELi128ELi128ELb1ELb1ELb0ELb0ELb1ELb1EEEEEEEEEvNT_6ParamsE,(.L_x_3819 - _ZN7cutlass13device_kernelIN5flash19enable_sm80_to_sm89INS1_16FlashAttnFwdSm80INS1_25CollectiveMainloopFwdSm80ILi4ELi1ELb0EN4cute5tupleIJNS5_1CILi128EEENS7_ILi80EEENS7_ILi64EEEEEELi64ENS_10bfloat16_tEfNS_4arch4Sm80ELb0ELb0ELb1ELb1ELb1ELb0ELb1ELb1EEENS1_21CollectiveEpilogueFwdINS6_IJS8_SA_S9_EEENS6_IJNS7_ILi1EEESI_SI_EEESC_SE_Li128ELb1ELb1ELb1ELb0EEENS1_36VarlenDynamicPersistentTileSchedulerILi128ELi80ELi128ELi128ELb1ELb1ELb0ELb0ELb1ELb1EEEEEEEEEvNT_6ParamsE)
        .other          _ZN7cutlass13device_kernelIN5flash19enable_sm80_to_sm89INS1_16FlashAttnFwdSm80INS1_25CollectiveMainloopFwdSm80ILi4ELi1ELb0EN4cute5tupleIJNS5_1CILi128EEENS7_ILi80EEENS7_ILi64EEEEEELi64ENS_10bfloat16_tEfNS_4arch4Sm80ELb0ELb0ELb1ELb1ELb1ELb0ELb1ELb1EEENS1_21CollectiveEpilogueFwdINS6_IJS8_SA_S9_EEENS6_IJNS7_ILi1EEESI_SI_EEESC_SE_Li128ELb1ELb1ELb1ELb0EEENS1_36VarlenDynamicPersistentTileSchedulerILi128ELi80ELi128ELi128ELb1ELb1ELb0ELb0ELb1ELb1EEEEEEEEEvNT_6ParamsE,@"STO_CUDA_ENTRY STV_DEFAULT"
_ZN7cutlass13device_kernelIN5flash19enable_sm80_to_sm89INS1_16FlashAttnFwdSm80INS1_25CollectiveMainloopFwdSm80ILi4ELi1ELb0EN4cute5tupleIJNS5_1CILi128EEENS7_ILi80EEENS7_ILi64EEEEEELi64ENS_10bfloat16_tEfNS_4arch4Sm80ELb0ELb0ELb1ELb1ELb1ELb0ELb1ELb1EEENS1_21CollectiveEpilogueFwdINS6_IJS8_SA_S9_EEENS6_IJNS7_ILi1EEESI_SI_EEESC_SE_Li128ELb1ELb1ELb1ELb0EEENS1_36VarlenDynamicPersistentTileSchedulerILi128ELi80ELi128ELi128ELb1ELb1ELb0ELb0ELb1ELb1EEEEEEEEEvNT_6ParamsE:
[----:B------:R-:W-:-:S03]  /*0000*/  MOV R1, c[0x0][0x28] ;  /* 0x00000a0000017a02 */ /* 0x000fc60000000f00 */
[----:B------:R-:W1:Y:S01]  /*0010*/  S2R R2, SR_TID.X ;  /* 0x0000000000027919 */ /* 0x000e620000002100 */
[----:B------:R-:W-:Y:S01]  /*0020*/  IADD3 R1, R1, -0xd0, RZ ;  /* 0xffffff3001017810 */ /* 0x000fe20007ffe0ff */
[----:B------:R-:W-:Y:S01]  /*0030*/  ULDC.64 UR6, c[0x0][0x118] ;  /* 0x0000460000067ab9 */ /* 0x000fe20000000a00 */
[----:B-1----:R-:W-:-:S05]  /*0040*/  SHF.R.U32.HI R0, RZ, 0x5, R2 ;  /* 0x00000005ff007819 */ /* 0x002fca0000011602 */
[----:B------:R-:W1:Y:S02]  /*0050*/  SHFL.IDX PT, R3, R0, RZ, 0x1f ;  /* 0x00001fff00037589 */ /* 0x000e6400000e0000 */
[----:B-1----:R-:W-:Y:S02]  /*0060*/  ISETP.NE.AND P0, PT, R3, RZ, PT ;  /* 0x000000ff0300720c */ /* 0x002fe40003f05270 */
[----:B------:R-:W-:Y:S11]  /*0070*/  STL [R1+0xc4], R3 ;  /* 0x0000c40301007387 */ /* 0x000ff60000100800 */
[----:B------:R-:W-:Y:S06]  /*0080*/  @P0 BAR.SYNC.DEFER_BLOCKING 0x5, 0x80 ;  /* 0x0142000000000b1d */ /* 0x000fec0000010000 */
[----:B------:R-:W1:Y:S04]  /*0090*/  @P0 LDS.128 R4, [0x9100] ;  /* 0x00910000ff040984 */ /* 0x000e680000000c00 */
[----:B-1----:R1:W-:Y:S04]  /*00a0*/  @P0 STL.64 [R1+0x40], R4 ;  /* 0x0000400401000387 */ /* 0x0023e80000100a00 */
[----:B------:R1:W-:Y:S04]  /*00b0*/  @P0 STL.64 [R1+0x48], R6 ;  /* 0x0000480601000387 */ /* 0x0003e80000100a00 */
[----:B------:R-:W-:Y:S06]  /*00c0*/  @P0 BAR.ARV 0x4, 0x80 ;  /* 0x0102000000000b1d */ /* 0x000fec0000002000 */
[----:B------:R-:W-:Y:S05]  /*00d0*/  @P0 BRA `(.L_x_31) ;  /* 0x00000b1000000947 */ /* 0x000fea0003800000 */
[----:B------:R-:W-:Y:S01]  /*00e0*/  LOP3.LUT R15, R2, 0x1f, RZ, 0xc0, !PT ;  /* 0x0000001f020f7812 */ /* 0x000fe200078ec0ff */
[----:B------:R-:W-:Y:S01]  /*00f0*/  CS2R R8, SRZ ;  /* 0x0000000000087805 */ /* 0x000fe2000001ff00 */
[----:B-1----:R-:W-:-:S02]  /*0100*/  IMAD.MOV.U32 R7, RZ, RZ, RZ ;  /* 0x000000ffff077224 */ /* 0x002fc400078e00ff */
[----:B------:R-:W-:-:S04]  /*0110*/  ISETP.NE.AND P6, PT, R15, 0x1f, PT ;  /* 0x0000001f0f00780c */ /* 0x000fc80003fc5270 */
[----:B------:R-:W-:-:S13]  /*0120*/  ISETP.GE.OR P0, PT, R15, c[0x0][0x53c], !P6 ;  /* 0x00014f000f007a0c */ /* 0x000fda0007706670 */
[----:B------:R-:W-:Y:S02]  /*0130*/  @!P0 IMAD.MOV.U32 R4, RZ, RZ, 0x4 ;  /* 0x00000004ff048424 */ /* 0x000fe400078e00ff */
[----:B------:R-:W-:Y:S02]  /*0140*/  @!P0 IMAD.MOV.U32 R2, RZ, RZ, 0x4 ;  /* 0x00000004ff028424 */ /* 0x000fe400078e00ff */
[----:B------:R-:W-:-:S04]  /*0150*/  @!P0 IMAD.WIDE.U32 R4, R15, R4, c[0x0][0x580] ;  /* 0x000160000f048625 */ /* 0x000fc800078e0004 */
[C---:B------:R-:W-:Y:S01]  /*0160*/  @!P0 IMAD.WIDE.U32 R2, R15.reuse, R2, c[0x0][0x578] ;  /* 0x00015e000f028625 */ /* 0x040fe200078e0002 */
[----:B------:R-:W2:Y:S04]  /*0170*/  @!P0 LDG.E R8, [R4.64] ;  /* 0x0000000604088981 */ /* 0x000ea8000c1e1900 */
[----:B------:R-:W2:Y:S01]  /*0180*/  @!P0 LDG.E R7, [R2.64] ;  /* 0x0000000602078981 */ /* 0x000ea2000c1e1900 */
[C---:B------:R-:W-:Y:S01]  /*0190*/  ISETP.NE.AND P5, PT, R15.reuse, RZ, PT ;  /* 0x000000ff0f00720c */ /* 0x040fe20003fa5270 */
[----:B------:R-:W1:Y:S01]  /*01a0*/  S2UR UR4, SR_CTAID.X ;  /* 0x00000000000479c3 */ /* 0x000e620000002500 */
[C---:B------:R-:W-:Y:S02]  /*01b0*/  ISETP.GE.U32.AND P4, PT, R15.reuse, 0x2, PT ;  /* 0x000000020f00780c */ /* 0x040fe40003f86070 */
[----:B------:R-:W-:-:S02]  /*01c0*/  ISETP.GE.U32.AND P3, PT, R15, 0x4, PT ;  /* 0x000000040f00780c */ /* 0x000fc40003f66070 */
[C---:B------:R-:W-:Y:S02]  /*01d0*/  ISETP.GE.U32.AND P2, PT, R15.reuse, 0x8, PT ;  /* 0x000000080f00780c */ /* 0x040fe40003f46070 */
[----:B------:R-:W-:Y:S01]  /*01e0*/  ISETP.GE.U32.AND P1, PT, R15, 0x10, PT ;  /* 0x000000100f00780c */ /* 0x000fe20003f26070 */
[----:B--2---:R-:W-:-:S05]  /*01f0*/  IMAD R4, R8, R7, RZ ;  /* 0x0000000708047224 */ /* 0x004fca00078e02ff */
[----:B------:R-:W2:Y:S02]  /*0200*/  SHFL.UP PT, R0, R4, 0x1, RZ ;  /* 0x0420000004007989 */ /* 0x000ea400000e00ff */
[----:B--2---:R-:W-:-:S05]  /*0210*/  SEL R0, R0, RZ, P5 ;  /* 0x000000ff00007207 */ /* 0x004fca0002800000 */
[----:B------:R-:W-:-:S05]  /*0220*/  IMAD.IADD R4, R4, 0x1, R0 ;  /* 0x0000000104047824 */ /* 0x000fca00078e0200 */
        /* <DEDUP_REMOVED lines=12> */
[----:B------:R-:W2:Y:S02]  /*02f0*/  SHFL.IDX PT, R6, R4, 0x1f, 0x1f ;  /* 0x03e01f0004067f89 */ /* 0x000ea400000e0000 */
[----:B--2---:R-:W-:-:S04]  /*0300*/  IMAD R6, R6, c[0x0][0x538], RZ ;  /* 0x00014e0006067a24 */ /* 0x004fc800078e02ff */
[----:B------:R-:W-:Y:S01]  /*0310*/  IMAD.MOV.U32 R0, RZ, RZ, R6 ;  /* 0x000000ffff007224 */ /* 0x000fe200078e0006 */
[----:B-1----:R-:W-:-:S13]  /*0320*/  ISETP.GT.AND P0, PT, R6, UR4, PT ;  /* 0x0000000406007c0c */ /* 0x002fda000bf04270 */
[----:B------:R-:W-:Y:S05]  /*0330*/  @P0 BRA `(.L_x_32) ;  /* 0x0000027000000947 */ /* 0x000fea0003800000 */
[----:B------:R-:W-:Y:S02]  /*0340*/  MOV R6, R0 ;  /* 0x0000000000067202 */ /* 0x000fe40000000f00 */
[----:B------:R-:W-:-:S04]  /*0350*/  MOV R9, RZ ;  /* 0x000000ff00097202 */ /* 0x000fc80000000f00 */
.L_x_36:
[----:B------:R-:W-:-:S04]  /*0360*/  IADD3 R0, R9, 0x1f, RZ ;  /* 0x0000001f09007810 */ /* 0x000fc80007ffe0ff */
[----:B------:R-:W-:-:S13]  /*0370*/  ISETP.GE.AND P0, PT, R0, c[0x0][0x53c], PT ;  /* 0x00014f0000007a0c */ /* 0x000fda0003f06270 */
[----:B------:R-:W-:Y:S05]  /*0380*/  @P0 BRA `(.L_x_33) ;  /* 0x0000078000000947 */ /* 0x000fea0003800000 */
[----:B------:R-:W-:Y:S01]  /*0390*/  MOV R9, R0 ;  /* 0x0000000000097202 */ /* 0x000fe20000000f00 */
[----:B------:R-:W-:Y:S01]  /*03a0*/  IMAD.MOV.U32 R7, RZ, RZ, RZ ;  /* 0x000000ffff077224 */ /* 0x000fe200078e00ff */
[----:B------:R-:W-:Y:S02]  /*03b0*/  MOV R8, RZ ;  /* 0x000000ff00087202 */ /* 0x000fe40000000f00 */
[----:B------:R-:W-:-:S04]  /*03c0*/  IADD3 R0, R15, R9, RZ ;  /* 0x000000090f007210 */ /* 0x000fc80007ffe0ff */
[----:B------:R-:W-:-:S13]  /*03d0*/  ISETP.GE.OR P0, PT, R0, c[0x0][0x53c], !P6 ;  /* 0x00014f0000007a0c */ /* 0x000fda0007706670 */
[----:B------:R-:W-:Y:S01]  /*03e0*/  @!P0 MOV R2, 0x4 ;  /* 0x0000000400028802 */ /* 0x000fe20000000f00 */
[----:B------:R-:W-:-:S04]  /*03f0*/  @!P0 IMAD.MOV.U32 R3, RZ, RZ, 0x4 ;  /* 0x00000004ff038424 */ /* 0x000fc800078e00ff */
[----:B------:R-:W-:-:S04]  /*0400*/  @!P0 IMAD.WIDE R4, R0, R2, c[0x0][0x580] ;  /* 0x0001600000048625 */ /* 0x000fc800078e0202 */
[----:B------:R-:W-:Y:S01]  /*0410*/  @!P0 IMAD.WIDE R2, R0, R3, c[0x0][0x578] ;  /* 0x00015e0000028625 */ /* 0x000fe200078e0203 */
[----:B------:R-:W2:Y:S04]  /*0420*/  @!P0 LDG.E R8, [R4.64] ;  /* 0x0000000604088981 */ /* 0x000ea8000c1e1900 */
[----:B------:R-:W2:Y:S02]  /*0430*/  @!P0 LDG.E R7, [R2.64] ;  /* 0x0000000602078981 */ /* 0x000ea4000c1e1900 */
[----:B--2---:R-:W-:Y:S01]  /*0440*/  IMAD R5, R8, R7, RZ ;  /* 0x0000000708057224 */ /* 0x004fe200078e02ff */
[----:B------:R-:W-:Y:S05]  /*0450*/  BRA.DIV ~URZ, `(.L_x_34) ;  /* 0x0000ed827f007947 */ /* 0x000fea000b800000 */
[----:B------:R1:W2:Y:S02]  /*0460*/  SHFL.UP PT, R0, R5, 0x1, RZ ;  /* 0x0420000005007989 */ /* 0x0002a400000e00ff */
.L_x_155:
[----:B--2---:R-:W-:-:S04]  /*0470*/  SEL R0, R0, RZ, P5 ;  /* 0x000000ff00007207 */ /* 0x004fc80002800000 */
[----:B-1----:R-:W-:Y:S01]  /*0480*/  IADD3 R5, R5, R0, RZ ;  /* 0x0000000005057210 */ /* 0x002fe20007ffe0ff */
[----:B------:R-:W-:Y:S05]  /*0490*/  BRA.DIV ~URZ, `(.L_x_35) ;  /* 0x0000eda27f007947 */ /* 0x000fea000b800000 */
[----:B------:R-:W1:Y:S02]  /*04a0*/  SHFL.UP PT, R0, R5, 0x2, RZ ;  /* 0x0440000005007989 */ /* 0x000e6400000e00ff */
[----:B-1----:R-:W-:-:S05]  /*04b0*/  SEL R0, R0, RZ, P4 ;  /* 0x000000ff00007207 */ /* 0x002fca0002000000 */
[----:B------:R-:W-:-:S05]  /*04c0*/  IMAD.IADD R0, R5, 0x1, R0 ;  /* 0x0000000105007824 */ /* 0x000fca00078e0200 */
        /* <DEDUP_REMOVED lines=9> */
[----:B------:R1:W2:Y:S02]  /*0560*/  SHFL.IDX PT, R0, R4, 0x1f, 0x1f ;  /* 0x03e01f0004007f89 */ /* 0x0002a400000e0000 */
.L_x_156:
[----:B--2---:R-:W-:-:S05]  /*0570*/  IMAD R0, R0, c[0x0][0x538], RZ ;  /* 0x00014e0000007a24 */ /* 0x004fca00078e02ff */
[----:B------:R-:W-:-:S04]  /*0580*/  IADD3 R6, R0, R6, RZ ;  /* 0x0000000600067210 */ /* 0x000fc80007ffe0ff */
[----:B------:R-:W-:-:S13]  /*0590*/  ISETP.GT.AND P0, PT, R6, UR4, PT ;  /* 0x0000000406007c0c */ /* 0x000fda000bf04270 */
[----:B-1----:R-:W-:Y:S05]  /*05a0*/  @!P0 BRA `(.L_x_36) ;  /* 0xfffffdb000008947 */ /* 0x002fea000383ffff */
.L_x_32:
[----:B------:R-:W-:-:S05]  /*05b0*/  IADD3 R13, -R0, R6, RZ ;  /* 0x00000006000d7210 */ /* 0x000fca0007ffe1ff */
[----:B------:R-:W-:-:S05]  /*05c0*/  IMAD R0, R4, c[0x0][0x538], R13 ;  /* 0x00014e0004007a24 */ /* 0x000fca00078e020d */
[----:B------:R-:W-:Y:S01]  /*05d0*/  ISETP.GT.AND P0, PT, R0, UR4, PT ;  /* 0x0000000400007c0c */ /* 0x000fe2000bf04270 */
[----:B------:R-:W-:-:S12]  /*05e0*/  BRA.DIV ~URZ, `(.L_x_37) ;  /* 0x0000ee127f007947 */ /* 0x000fd8000b800000 */
[----:B------:R-:W-:-:S04]  /*05f0*/  VOTE.ANY R0, PT, !P0 ;  /* 0x0000000000007806 */ /* 0x000fc800040e0100 */
.L_x_157:
[----:B------:R1:W2:Y:S01]  /*0600*/  POPC R14, R0 ;  /* 0x00000000000e7309 */ /* 0x0002a20000000000 */
[----:B------:R-:W-:Y:S05]  /*0610*/  BRA.DIV ~URZ, `(.L_x_38) ;  /* 0x0000ee227f007947 */ /* 0x000fea000b800000 */
[----:B--2---:R2:W3:Y:S01]  /*0620*/  SHFL.IDX PT, R12, R8, R14, 0x1f ;  /* 0x00001f0e080c7589 */ /* 0x0044e200000e0000 */
[----:B------:R-:W-:-:S03]  /*0630*/  MOV R6, RZ ;  /* 0x000000ff00067202 */ /* 0x000fc60000000f00 */
[----:B------:R2:W4:Y:S04]  /*0640*/  SHFL.IDX PT, R11, R7, R14, 0x1f ;  /* 0x00001f0e070b7589 */ /* 0x00052800000e0000 */
.L_x_158:
[----:B------:R-:W-:Y:S01]  /*0650*/  ISETP.NE.AND P0, PT, R0, RZ, PT ;  /* 0x000000ff0000720c */ /* 0x000fe20003f05270 */
[----:B------:R-:W-:-:S12]  /*0660*/  BSSY B0, `(.L_x_39) ;  /* 0x0000005000007945 */ /* 0x000fd80003800000 */
[----:B------:R-:W-:Y:S05]  /*0670*/  @!P0 BRA `(.L_x_40) ;  /* 0x0000003000008947 */ /* 0x000fea0003800000 */
[----:B------:R-:W-:Y:S01]  /*0680*/  IADD3 R10, R14, -0x1, RZ ;  /* 0xffffffff0e0a7810 */ /* 0x000fe20007ffe0ff */
[----:B------:R-:W-:Y:S05]  /*0690*/  BRA.DIV ~URZ, `(.L_x_41) ;  /* 0x0000ee827f007947 */ /* 0x000fea000b800000 */
[----:B------:R1:W2:Y:S02]  /*06a0*/  SHFL.IDX PT, R6, R4, R10, 0x1f ;  /* 0x00001f0a04067589 */ /* 0x0002a400000e0000 */
.L_x_40:
[----:B------:R-:W-:Y:S05]  /*06b0*/  BSYNC B0 ;  /* 0x0000000000007941 */ /* 0x000fea0003800000 */
.L_x_39:
[----:B-1-3--:R-:W-:Y:S01]  /*06c0*/  IABS R0, R12 ;  /* 0x0000000c00007213 */ /* 0x00afe20000000000 */
[----:B--2---:R-:W-:-:S04]  /*06d0*/  IMAD R4, R6, c[0x0][0x538], R13 ;  /* 0x00014e0006047a24 */ /* 0x004fc800078e020d */
[----:B------:R-:W-:Y:S01]  /*06e0*/  IMAD.MOV.U32 R5, RZ, RZ, R0 ;  /* 0x000000ffff057224 */ /* 0x000fe200078e0000 */
[----:B----4-:R-:W-:Y:S01]  /*06f0*/  IABS R0, R11 ;  /* 0x0000000b00007213 */ /* 0x010fe20000000000 */
[----:B------:R1:W-:Y:S01]  /*0700*/  STL [R1+0x40], R4 ;  /* 0x0000400401007387 */ /* 0x0003e20000100800 */
[----:B------:R-:W-:Y:S01]  /*0710*/  IADD3 R10, -R4, UR4, RZ ;  /* 0x00000004040a7c10 */ /* 0x000fe2000fffe1ff */
[----:B------:R-:W2:Y:S02]  /*0720*/  I2F.RP R2, R5 ;  /* 0x0000000500027306 */ /* 0x000ea40000209400 */
[----:B------:R-:W-:Y:S01]  /*0730*/  IMAD.MOV.U32 R7, RZ, RZ, R0 ;  /* 0x000000ffff077224 */ /* 0x000fe200078e0000 */
[----:B------:R-:W-:Y:S02]  /*0740*/  IABS R6, R10 ;  /* 0x0000000a00067213 */ /* 0x000fe40000000000 */
[----:B------:R-:W-:-:S03]  /*0750*/  IABS R0, R12 ;  /* 0x0000000c00007213 */ /* 0x000fc60000000000 */
[----:B------:R-:W-:Y:S01]  /*0760*/  I2F.RP R8, R7 ;  /* 0x0000000700087306 */ /* 0x000fe20000209400 */
[----:B------:R-:W-:-:S07]  /*0770*/  IADD3 R0, RZ, -R0, RZ ;  /* 0x80000000ff007210 */ /* 0x000fce0007ffe0ff */
[----:B--2---:R-:W2:Y:S02]  /*0780*/  MUFU.RCP R2, R2 ;  /* 0x0000000200027308 */ /* 0x004ea40000001000 */
[----:B--2---:R-:W-:-:S06]  /*0790*/  IADD3 R2, R2, 0xffffffe, RZ ;  /* 0x0ffffffe02027810 */ /* 0x004fcc0007ffe0ff */
[----:B------:R-:W2:Y:S02]  /*07a0*/  F2I.FTZ.U32.TRUNC.NTZ R3, R2 ;  /* 0x0000000200037305 */ /* 0x000ea4000021f000 */
[----:B--2---:R-:W-:-:S04]  /*07b0*/  IMAD.MOV R2, RZ, RZ, -R3 ;  /* 0x000000ffff027224 */ /* 0x004fc800078e0a03 */
[----:B-1----:R-:W-:Y:S02]  /*07c0*/  IMAD R4, R2, R5, RZ ;  /* 0x0000000502047224 */ /* 0x002fe400078e02ff */
[----:B------:R-:W-:-:S04]  /*07d0*/  IMAD.MOV.U32 R2, RZ, RZ, RZ ;  /* 0x000000ffff027224 */ /* 0x000fc800078e00ff */
[----:B------:R-:W-:-:S04]  /*07e0*/  IMAD.HI.U32 R2, R3, R4, R2 ;  /* 0x0000000403027227 */ /* 0x000fc800078e0002 */
[----:B------:R-:W-:-:S04]  /*07f0*/  IMAD.MOV.U32 R3, RZ, RZ, R6 ;  /* 0x000000ffff037224 */ /* 0x000fc800078e0006 */
[----:B------:R-:W-:-:S04]  /*0800*/  IMAD.HI.U32 R2, R2, R3, RZ ;  /* 0x0000000302027227 */ /* 0x000fc800078e00ff */
[----:B------:R-:W-:Y:S02]  /*0810*/  IMAD R0, R2, R0, R3 ;  /* 0x0000000002007224 */ /* 0x000fe400078e0203 */
[----:B------:R-:W1:Y:S03]  /*0820*/  MUFU.RCP R3, R8 ;  /* 0x0000000800037308 */ /* 0x000e660000001000 */
[----:B------:R-:W-:Y:S02]  /*0830*/  ISETP.GT.U32.AND P1, PT, R5, R0, PT ;  /* 0x000000000500720c */ /* 0x000fe40003f24070 */
[----:B-1----:R-:W-:-:S11]  /*0840*/  IADD3 R3, R3, 0xffffffe, RZ ;  /* 0x0ffffffe03037810 */ /* 0x002fd60007ffe0ff */
[----:B------:R-:W-:Y:S01]  /*0850*/  @!P1 IMAD.IADD R0, R0, 0x1, -R5 ;  /* 0x0000000100009824 */ /* 0x000fe200078e0a05 */
[----:B------:R-:W-:Y:S02]  /*0860*/  @!P1 IADD3 R2, R2, 0x1, RZ ;  /* 0x0000000102029810 */ /* 0x000fe40007ffe0ff */
[----:B------:R-:W-:Y:S01]  /*0870*/  ISETP.NE.AND P1, PT, R12, RZ, PT ;  /* 0x000000ff0c00720c */ /* 0x000fe20003f25270 */
[----:B------:R-:W1:Y:S01]  /*0880*/  F2I.FTZ.U32.TRUNC.NTZ R3, R3 ;  /* 0x0000000300037305 */ /* 0x000e62000021f000 */
[----:B------:R-:W-:Y:S02]  /*0890*/  ISETP.GE.U32.AND P2, PT, R0, R5, PT ;  /* 0x000000050000720c */ /* 0x000fe40003f46070 */
[----:B------:R-:W-:-:S04]  /*08a0*/  LOP3.LUT R0, R10, R12, RZ, 0x3c, !PT ;  /* 0x0000000c0a007212 */ /* 0x000fc800078e3cff */
[----:B------:R-:W-:-:S07]  /*08b0*/  ISETP.GE.AND P0, PT, R0, RZ, PT ;  /* 0x000000ff0000720c */ /* 0x000fce0003f06270 */
[----:B------:R-:W-:Y:S02]  /*08c0*/  @P2 IADD3 R2, R2, 0x1, RZ ;  /* 0x0000000102022810 */ /* 0x000fe40007ffe0ff */
[----:B-1----:R-:W-:-:S03]  /*08d0*/  IADD3 R0, RZ, -R3, RZ ;  /* 0x80000003ff007210 */ /* 0x002fc60007ffe0ff */
[----:B------:R-:W-:Y:S02]  /*08e0*/  IMAD.MOV.U32 R4, RZ, RZ, R2 ;  /* 0x000000ffff047224 */ /* 0x000fe400078e0002 */
[----:B------:R-:W-:Y:S01]  /*08f0*/  IMAD.MOV.U32 R2, RZ, RZ, R0 ;  /* 0x000000ffff027224 */ /* 0x000fe200078e0000 */
[----:B------:R-:W-:Y:S01]  /*0900*/  IABS R0, R11 ;  /* 0x0000000b00007213 */ /* 0x000fe20000000000 */
[----:B------:R-:W-:Y:S01]  /*0910*/  @!P0 IMAD.MOV R4, RZ, RZ, -R4 ;  /* 0x000000ffff048224 */ /* 0x000fe200078e0a04 */
[----:B------:R-:W-:Y:S01]  /*0920*/  @!P1 LOP3.LUT R4, RZ, R12, RZ, 0x33, !PT ;  /* 0x0000000cff049212 */ /* 0x000fe200078e33ff */
[----:B------:R-:W-:Y:S01]  /*0930*/  IMAD R5, R2, R7, RZ ;  /* 0x0000000702057224 */ /* 0x000fe200078e02ff */
[----:B------:R-:W-:Y:S01]  /*0940*/  MOV R2, RZ ;  /* 0x000000ff00027202 */ /* 0x000fe20000000f00 */
[----:B------:R-:W-:Y:S01]  /*0950*/  IMAD.MOV R6, RZ, RZ, -R0 ;  /* 0x000000ffff067224 */ /* 0x000fe200078e0a00 */
[----:B------:R-:W-:-:S03]  /*0960*/  IABS R8, R4 ;  /* 0x0000000400087213 */ /* 0x000fc60000000000 */
[----:B------:R-:W-:-:S04]  /*0970*/  IMAD.HI.U32 R0, R3, R5, R2 ;  /* 0x0000000503007227 */ /* 0x000fc800078e0002 */
[----:B------:R-:W-:Y:S02]  /*0980*/  IMAD.MOV.U32 R2, RZ, RZ, R8 ;  /* 0x000000ffff027224 */ /* 0x000fe400078e0008 */
[----:B------:R-:W-:Y:S02]  /*0990*/  IMAD.MOV.U32 R3, RZ, RZ, R6 ;  /* 0x000000ffff037224 */ /* 0x000fe400078e0006 */
[----:B------:R-:W-:-:S04]  /*09a0*/  IMAD.HI.U32 R0, R0, R2, RZ ;  /* 0x0000000200007227 */ /* 0x000fc800078e00ff */
[----:B------:R-:W-:Y:S02]  /*09b0*/  IMAD R2, R0, R3, R2 ;  /* 0x0000000300027224 */ /* 0x000fe400078e0202 */
[----:B------:R-:W-:-:S03]  /*09c0*/  IMAD R3, R4, R12, RZ ;  /* 0x0000000c04037224 */ /* 0x000fc600078e02ff */
[----:B------:R-:W-:Y:S02]  /*09d0*/  ISETP.GT.U32.AND P1, PT, R7, R2, PT ;  /* 0x000000020700720c */ /* 0x000fe40003f24070 */
[----:B------:R-:W-:-:S11]  /*09e0*/  IADD3 R3, R10, -R3, RZ ;  /* 0x800000030a037210 */ /* 0x000fd60007ffe0ff */
[----:B------:R-:W-:Y:S01]  /*09f0*/  @!P1 IMAD.IADD R2, R2, 0x1, -R7 ;  /* 0x0000000102029824 */ /* 0x000fe200078e0a07 */
[----:B------:R-:W-:Y:S02]  /*0a00*/  @!P1 IADD3 R0, R0, 0x1, RZ ;  /* 0x0000000100009810 */ /* 0x000fe40007ffe0ff */
[----:B------:R-:W-:Y:S02]  /*0a10*/  ISETP.NE.AND P1, PT, R11, RZ, PT ;  /* 0x000000ff0b00720c */ /* 0x000fe40003f25270 */
[----:B------:R-:W-:Y:S02]  /*0a20*/  ISETP.GE.U32.AND P2, PT, R2, R7, PT ;  /* 0x000000070200720c */ /* 0x000fe40003f46070 */
[----:B------:R-:W-:-:S04]  /*0a30*/  LOP3.LUT R2, R4, R11, RZ, 0x3c, !PT ;  /* 0x0000000b04027212 */ /* 0x000fc800078e3cff */
[----:B------:R-:W-:-:S07]  /*0a40*/  ISETP.GE.AND P0, PT, R2, RZ, PT ;  /* 0x000000ff0200720c */ /* 0x000fce0003f06270 */
[----:B------:R-:W-:-:S06]  /*0a50*/  @P2 IADD3 R0, R0, 0x1, RZ ;  /* 0x0000000100002810 */ /* 0x000fcc0007ffe0ff */
[----:B------:R-:W-:Y:S02]  /*0a60*/  @!P0 IADD3 R0, -R0, RZ, RZ ;  /* 0x000000ff00008210 */ /* 0x000fe40007ffe1ff */
[----:B------:R-:W-:-:S05]  /*0a70*/  @!P1 LOP3.LUT R0, RZ, R11, RZ, 0x33, !PT ;  /* 0x0000000bff009212 */ /* 0x000fca00078e33ff */
[--C-:B------:R-:W-:Y:S02]  /*0a80*/  IMAD.MOV R2, RZ, RZ, -R0.reuse ;  /* 0x000000ffff027224 */ /* 0x100fe400078e0a00 */
[C---:B------:R-:W-:Y:S02]  /*0a90*/  IMAD R0, R11.reuse, 0x1000000, R0 ;  /* 0x010000000b007824 */ /* 0x040fe400078e0200 */
[----:B------:R-:W-:Y:S02]  /*0aa0*/  IMAD R2, R11, R2, R4 ;  /* 0x000000020b027224 */ /* 0x000fe400078e0204 */
[----:B------:R-:W-:Y:S02]  /*0ab0*/  IMAD.IADD R4, R14, 0x1, R9 ;  /* 0x000000010e047824 */ /* 0x000fe400078e0209 */
[----:B------:R-:W-:-:S03]  /*0ac0*/  IMAD R0, R2, 0x10000, R0 ;  /* 0x0001000002007824 */ /* 0x000fc600078e0200 */
[----:B------:R1:W-:Y:S04]  /*0ad0*/  STL [R1+0x4c], R4 ;  /* 0x00004c0401007387 */ /* 0x0003e80000100800 */
[----:B------:R1:W-:Y:S04]  /*0ae0*/  STL [R1+0x48], R0 ;  /* 0x0000480001007387 */ /* 0x0003e80000100800 */
[----:B------:R1:W-:Y:S01]  /*0af0*/  STL [R1+0x44], R3 ;  /* 0x0000440301007387 */ /* 0x0003e20000100800 */
[----:B------:R-:W-:Y:S05]  /*0b00*/  BRA `(.L_x_42) ;  /* 0x0000006000007947 */ /* 0x000fea0003800000 */
.L_x_33:
[----:B------:R-:W-:Y:S01]  /*0b10*/  MOV R0, UR4 ;  /* 0x0000000400007c02 */ /* 0x000fe20008000f00 */
[----:B------:R-:W-:Y:S04]  /*0b20*/  STL [R1+0x44], RZ ;  /* 0x000044ff01007387 */ /* 0x000fe80000100800 */
[----:B------:R-:W-:Y:S04]  /*0b30*/  STL [R1+0x48], RZ ;  /* 0x000048ff01007387 */ /* 0x000fe80000100800 */
[----:B------:R1:W-:Y:S02]  /*0b40*/  STL [R1+0x40], R0 ;  /* 0x0000400001007387 */ /* 0x0003e40000100800 */
[----:B-1----:R-:W-:-:S05]  /*0b50*/  MOV R0, c[0x0][0x53c] ;  /* 0x00014f0000007a02 */ /* 0x002fca0000000f00 */
[----:B------:R1:W-:Y:S02]  /*0b60*/  STL [R1+0x4c], R0 ;  /* 0x00004c0001007387 */ /* 0x0003e40000100800 */
.L_x_42:
[----:B-1----:R-:W2:Y:S04]  /*0b70*/  LDL R4, [R1+0x40] ;  /* 0x0000400001047983 */ /* 0x002ea80000100800 */
[----:B------:R-:W2:Y:S04]  /*0b80*/  LDL R5, [R1+0x44] ;  /* 0x0000440001057983 */ /* 0x000ea80000100800 */
[----:B------:R-:W2:Y:S04]  /*0b90*/  LDL R6, [R1+0x48] ;  /* 0x0000480001067983 */ /* 0x000ea80000100800 */
[----:B------:R-:W2:Y:S01]  /*0ba0*/  LDL R7, [R1+0x4c] ;  /* 0x00004c0001077983 */ /* 0x000ea20000100800 */
[----:B------:R-:W-:Y:S01]  /*0bb0*/  ISETP.NE.AND P0, PT, R15, RZ, PT ;  /* 0x000000ff0f00720c */ /* 0x000fe20003f05270 */
[----:B------:R-:W-:-:S12]  /*0bc0*/  WARPSYNC 0xffffffff ;  /* 0xffffffff00007948 */ /* 0x000fd80003800000 */
[----:B--2---:R1:W-:Y:S04]  /*0bd0*/  @!P0 STS.128 [0x9100], R4 ;  /* 0x00910004ff008388 */ /* 0x0043e80000000c00 */
[----:B------:R-:W-:Y:S06]  /*0be0*/  BAR.ARV 0x5, 0x80 ;  /* 0x0142000000007b1d */ /* 0x000fec0000002000 */
.L_x_31:
[----:B------:R-:W2:Y:S02]  /*0bf0*/  LDL R0, [R1+0x4c] ;  /* 0x00004c0001007983 */ /* 0x000ea40000100800 */
[----:B--2---:R-:W-:-:S13]  /*0c00*/  ISETP.GE.AND P0, PT, R0, c[0x0][0x53c], PT ;  /* 0x00014f0000007a0c */ /* 0x004fda0003f06270 */
[----:B------:R-:W-:Y:S05]  /*0c10*/  @P0 EXIT ;  /* 0x000000000000094d */ /* 0x000fea0003800000 */
[----:B------:R-:W2:Y:S01]  /*0c20*/  S2R R11, SR_TID.X ;  /* 0x00000000000b7919 */ /* 0x000ea20000002100 */
[----:B------:R-:W-:Y:S02]  /*0c30*/  ULDC UR5, c[0x0][0x2ac] ;  /* 0x0000ab0000057ab9 */ /* 0x000fe40000000800 */
[----:B------:R-:W-:Y:S02]  /*0c40*/  ULDC UR4, c[0x0][0x1d0] ;  /* 0x0000740000047ab9 */ /* 0x000fe40000000800 */
[----:B------:R-:W-:Y:S01]  /*0c50*/  UIMAD UR5, UR5, UR4, URZ ;  /* 0x00000004050572a4 */ /* 0x000fe2000f8e023f */
[----:B--2---:R-:W-:-:S04]  /*0c60*/  SHF.R.S32.HI R10, RZ, 0x1f, R11 ;  /* 0x0000001fff0a7819 */ /* 0x004fc8000001140b */
[CC--:B------:R-:W-:Y:S02]  /*0c70*/  LEA.HI R8, R10.reuse, R11.reuse, RZ, 0x2 ;  /* 0x0000000b0a087211 */ /* 0x0c0fe400078f10ff */
[CC--:B-1----:R-:W-:Y:S02]  /*0c80*/  LEA.HI R5, R10.reuse, R11.reuse, RZ, 0x4 ;  /* 0x0000000b0a057211 */ /* 0x0c2fe400078f20ff */
[--C-:B------:R-:W-:Y:S02]  /*0c90*/  SHF.R.S32.HI R3, RZ, 0x2, R8.reuse ;  /* 0x00000002ff037819 */ /* 0x100fe40000011408 */
[----:B------:R-:W-:Y:S02]  /*0ca0*/  SHF.R.S32.HI R0, RZ, 0x1f, R8 ;  /* 0x0000001fff007819 */ /* 0x000fe40000011408 */
[----:B------:R-:W-:Y:S02]  /*0cb0*/  LEA.HI R16, R10, R11, RZ, 0x3 ;  /* 0x0000000b0a107211 */ /* 0x000fe400078f18ff */
[----:B------:R-:W-:-:S02]  /*0cc0*/  LEA.HI R0, R0, R3, RZ, 0x3 ;  /* 0x0000000300007211 */ /* 0x000fc400078f18ff */
[----:B------:R-:W-:Y:S02]  /*0cd0*/  LOP3.LUT R2, R5, 0xfffffff0, RZ, 0xc0, !PT ;  /* 0xfffffff005027812 */ /* 0x000fe400078ec0ff */
[----:B------:R-:W-:Y:S02]  /*0ce0*/  LOP3.LUT R0, R0, 0xfffffff8, RZ, 0xc0, !PT ;  /* 0xfffffff800007812 */ /* 0x000fe400078ec0ff */
[----:B------:R-:W-:Y:S02]  /*0cf0*/  SHF.R.S32.HI R4, RZ, 0x3, R16 ;  /* 0x00000003ff047819 */ /* 0x000fe40000011410 */
[----:B------:R-:W-:Y:S01]  /*0d00*/  LOP3.LUT R244, R16, 0xfffffff8, RZ, 0xc0, !PT ;  /* 0xfffffff810f47812 */ /* 0x000fe200078ec0ff */
[----:B------:R-:W-:Y:S01]  /*0d10*/  IMAD.IADD R9, R3, 0x1, -R0 ;  /* 0x0000000103097824 */ /* 0x000fe200078e0a00 */
[----:B------:R-:W-:Y:S01]  /*0d20*/  SHF.R.S32.HI R3, RZ, 0x4, R5 ;  /* 0x00000004ff037819 */ /* 0x000fe20000011405 */
[----:B------:R-:W-:Y:S02]  /*0d30*/  IMAD.IADD R0, R11, 0x1, -R2 ;  /* 0x000000010b007824 */ /* 0x000fe400078e0a02 */
[----:B------:R-:W-:Y:S01]  /*0d40*/  IMAD.SHL.U32 R2, R4, 0x40, RZ ;  /* 0x0000004004027824 */ /* 0x000fe200078e00ff */
[----:B------:R-:W-:Y:S01]  /*0d50*/  LEA.HI R5, R5, R3, RZ, 0x1 ;  /* 0x0000000305057211 */ /* 0x000fe200078f08ff */
[----:B------:R-:W-:Y:S01]  /*0d60*/  IMAD.IADD R244, R11, 0x1, -R244 ;  /* 0x000000010bf47824 */ /* 0x000fe200078e0af4 */
[----:B------:R-:W-:-:S02]  /*0d70*/  SHF.R.S32.HI R4, RZ, 0x1f, R0 ;  /* 0x0000001fff047819 */ /* 0x000fc40000011400 */
[----:B------:R-:W-:Y:S01]  /*0d80*/  LOP3.LUT R2, R2, 0x1c0, RZ, 0xc0, !PT ;  /* 0x000001c002027812 */ /* 0x000fe200078ec0ff */
[----:B------:R-:W-:Y:S01]  /*0d90*/  IMAD.SHL.U32 R231, R244, 0x8, RZ ;  /* 0x00000008f4e77824 */ /* 0x000fe200078e00ff */
[----:B------:R-:W-:Y:S02]  /*0da0*/  LEA.HI R13, R4, R0, RZ, 0x3 ;  /* 0x00000000040d7211 */ /* 0x000fe400078f18ff */
[----:B------:R-:W-:Y:S02]  /*0db0*/  SHF.R.U32.HI R7, RZ, 0x3, R2 ;  /* 0x00000003ff077819 */ /* 0x000fe40000011602 */
[----:B------:R-:W-:Y:S02]  /*0dc0*/  LOP3.LUT R4, R2, 0x38, R231, 0xf8, !PT ;  /* 0x0000003802047812 */ /* 0x000fe400078ef8e7 */
[----:B------:R-:W-:Y:S02]  /*0dd0*/  LOP3.LUT R6, R13, 0xfffffff8, RZ, 0xc0, !PT ;  /* 0xfffffff80d067812 */ /* 0x000fe400078ec0ff */
[----:B------:R-:W-:-:S02]  /*0de0*/  LOP3.LUT R5, R5, 0xfffffffe, RZ, 0xc0, !PT ;  /* 0xfffffffe05057812 */ /* 0x000fc400078ec0ff */
[----:B------:R-:W-:Y:S01]  /*0df0*/  LOP3.LUT R15, R4, R7, RZ, 0x3c, !PT ;  /* 0x00000007040f7212 */ /* 0x000fe200078e3cff */
[----:B------:R-:W-:Y:S01]  /*0e00*/  IMAD.IADD R7, R0, 0x1, -R6 ;  /* 0x0000000100077824 */ /* 0x000fe200078e0a06 */
[----:B------:R-:W-:Y:S01]  /*0e10*/  LOP3.LUT R2, R9, 0x1, RZ, 0xc0, !PT ;  /* 0x0000000109027812 */ /* 0x000fe200078ec0ff */
[----:B------:R-:W-:Y:S01]  /*0e20*/  IMAD.IADD R14, R3, 0x1, -R5 ;  /* 0x00000001030e7824 */ /* 0x000fe200078e0a05 */
[----:B------:R-:W-:Y:S02]  /*0e30*/  LEA.HI R0, R10, R11, RZ, 0x5 ;  /* 0x0000000b0a007211 */ /* 0x000fe400078f28ff */
[----:B------:R-:W-:Y:S02]  /*0e40*/  LOP3.LUT R3, R8, 0xfffffffc, RZ, 0xc0, !PT ;  /* 0xfffffffc08037812 */ /* 0x000fe400078ec0ff */
[----:B------:R-:W-:Y:S02]  /*0e50*/  ISETP.NE.U32.AND P0, PT, R2, 0x1, PT ;  /* 0x000000010200780c */ /* 0x000fe40003f05070 */
[--C-:B------:R-:W-:Y:S01]  /*0e60*/  SHF.R.S32.HI R6, RZ, 0x5, R0.reuse ;  /* 0x00000005ff067819 */ /* 0x100fe20000011400 */
[----:B------:R-:W-:Y:S01]  /*0e70*/  IMAD.IADD R8, R11, 0x1, -R3 ;  /* 0x000000010b087824 */ /* 0x000fe200078e0a03 */
[----:B------:R-:W-:-:S02]  /*0e80*/  SHF.R.S32.HI R2, RZ, 0x1f, R0 ;  /* 0x0000001fff027819 */ /* 0x000fc40000011400 */
[----:B------:R-:W-:Y:S02]  /*0e90*/  LOP3.LUT R0, R0, 0xffffffe0, RZ, 0xc0, !PT ;  /* 0xffffffe000007812 */ /* 0x000fe400078ec0ff */
[----:B------:R-:W-:Y:S02]  /*0ea0*/  LEA.HI R4, R10, R11, RZ, 0x6 ;  /* 0x0000000b0a047211 */ /* 0x000fe400078f30ff */
[----:B------:R-:W-:Y:S01]  /*0eb0*/  LEA.HI R3, R2, R6, RZ, 0x2 ;  /* 0x0000000602037211 */ /* 0x000fe200078f10ff */
[----:B------:R-:W-:Y:S01]  /*0ec0*/  IMAD.IADD R18, R11, 0x1, -R0 ;  /* 0x000000010b127824 */ /* 0x000fe200078e0a00 */
[----:B------:R-:W-:Y:S01]  /*0ed0*/  LEA.HI R0, R8, R8, RZ, 0x1 ;  /* 0x0000000808007211 */ /* 0x000fe200078f08ff */
[----:B------:R-:W-:Y:S01]  /*0ee0*/  IMAD.SHL.U32 R12, R4, 0x8, RZ ;  /* 0x00000008040c7824 */ /* 0x000fe200078e00ff */
[----:B------:R-:W-:Y:S01]  /*0ef0*/  LOP3.LUT R4, R3, 0xffffffc, RZ, 0xc0, !PT ;  /* 0x0ffffffc03047812 */ /* 0x000fe200078ec0ff */
[----:B------:R-:W-:Y:S01]  /*0f00*/  IMAD.SHL.U32 R2, R244, 0x40, RZ ;  /* 0x00000040f4027824 */ /* 0x000fe200078e00ff */
[C---:B------:R-:W-:Y:S01]  /*0f10*/  LOP3.LUT R3, R0.reuse, 0x1ffffffe, RZ, 0xc0, !PT ;  /* 0x1ffffffe00037812 */ /* 0x040fe200078ec0ff */
[----:B------:R-:W-:Y:S01]  /*0f20*/  IMAD.SHL.U32 R0, R0, 0x20, RZ ;  /* 0x0000002000007824 */ /* 0x000fe200078e00ff */
[----:B------:R-:W-:Y:S01]  /*0f30*/  SHF.R.S32.HI R11, RZ, 0x1f, R18 ;  /* 0x0000001fff0b7819 */ /* 0x000fe20000011412 */
[----:B------:R-:W-:Y:S01]  /*0f40*/  IMAD.IADD R5, R6, 0x1, -R4 ;  /* 0x0000000106057824 */ /* 0x000fe200078e0a04 */
[----:B------:R-:W-:Y:S01]  /*0f50*/  LOP3.LUT R2, R2, 0x1c0, RZ, 0xc0, !PT ;  /* 0x000001c002027812 */ /* 0x000fe200078ec0ff */
[----:B------:R-:W-:Y:S01]  /*0f60*/  IMAD.IADD R3, R8, 0x1, -R3 ;  /* 0x0000000108037824 */ /* 0x000fe200078e0a03 */
[----:B------:R-:W-:-:S02]  /*0f70*/  LEA.HI R11, R11, R18, RZ, 0x2 ;  /* 0x000000120b0b7211 */ /* 0x000fc400078f10ff */
[----:B------:R-:W-:Y:S02]  /*0f80*/  LOP3.LUT R0, R0, 0xffffffc0, RZ, 0xc0, !PT ;  /* 0xffffffc000007812 */ /* 0x000fe400078ec0ff */
[----:B------:R-:W-:Y:S02]  /*0f90*/  LOP3.LUT R10, R2, 0x8, R16, 0xf8, !PT ;  /* 0x00000008020a7812 */ /* 0x000fe400078ef810 */
[----:B------:R-:W-:Y:S02]  /*0fa0*/  SHF.R.U32.HI R4, RZ, 0x3, R2 ;  /* 0x00000003ff047819 */ /* 0x000fe40000011602 */
[----:B------:R-:W-:Y:S02]  /*0fb0*/  SHF.R.S32.HI R2, RZ, 0x2, R11 ;  /* 0x00000002ff027819 */ /* 0x000fe4000001140b */
[----:B------:R-:W-:Y:S01]  /*0fc0*/  LOP3.LUT R15, R15, 0x7ffffe00, R12, 0xf8, !PT ;  /* 0x7ffffe000f0f7812 */ /* 0x000fe200078ef80c */
[----:B------:R-:W-:Y:S01]  /*0fd0*/  IMAD R12, R3, 0x8, R0 ;  /* 0x00000008030c7824 */ /* 0x000fe200078e0200 */
[----:B------:R-:W-:Y:S01]  /*0fe0*/  LOP3.LUT R10, R10, R4, RZ, 0x3c, !PT ;  /* 0x000000040a0a7212 */ /* 0x000fe200078e3cff */
[----:B------:R-:W-:Y:S01]  /*0ff0*/  IMAD.SHL.U32 R0, R7, 0x40, RZ ;  /* 0x0000004007007824 */ /* 0x000fe200078e00ff */
[----:B------:R-:W-:Y:S01]  /*1000*/  R2P PR, R9, 0x6 ;  /* 0x0000000609007804 */ /* 0x000fe20000000000 */
[----:B------:R-:W-:Y:S01]  /*1010*/  IMAD R17, R5, 0x10, R2 ;  /* 0x0000001005117824 */ /* 0x000fe200078e0202 */
[----:B------:R-:W-:Y:S01]  /*1020*/  LOP3.LUT P4, RZ, R7, 0x2, RZ, 0xc0, !PT ;  /* 0x0000000207ff7812 */ /* 0x000fe2000788c0ff */
[----:B------:R-:W-:Y:S01]  /*1030*/  IMAD.SHL.U32 R2, R9, 0x40, RZ ;  /* 0x0000004009027824 */ /* 0x000fe200078e00ff */
[----:B------:R-:W-:Y:S01]  /*1040*/  LOP3.LUT R0, R0, 0x1c0, RZ, 0xc0, !PT ;  /* 0x000001c000007812 */ /* 0x000fe200078ec0ff */
[----:B------:R-:W-:Y:S01]  /*1050*/  IMAD.SHL.U32 R3, R14, 0x8, RZ ;  /* 0x000000080e037824 */ /* 0x000fe200078e00ff */
[----:B------:R-:W-:Y:S01]  /*1060*/  LOP3.LUT P3, RZ, R7, 0x4, RZ, 0xc0, !PT ;  /* 0x0000000407ff7812 */ /* 0x000fe2000786c0ff */
[----:B------:R-:W-:Y:S01]  /*1070*/  IMAD.SHL.U32 R5, R6, 0x400, RZ ;  /* 0x0000040006057824 */ /* 0x000fe200078e00ff */
[----:B------:R-:W-:Y:S01]  /*1080*/  LOP3.LUT R4, R2, 0x1c0, RZ, 0xc0, !PT ;  /* 0x000001c002047812 */ /* 0x000fe200078ec0ff */
[----:B------:R1:W-:Y:S01]  /*1090*/  STL [R1+0xc8], R17 ;  /* 0x0000c81101007387 */ /* 0x0003e20000100800 */
[----:B------:R-:W-:Y:S01]  /*10a0*/  LOP3.LUT R2, R0, 0x8, R3, 0xf8, !PT ;  /* 0x0000000800027812 */ /* 0x000fe200078ef803 */
[----:B------:R-:W-:Y:S01]  /*10b0*/  IMAD.SHL.U32 R3, R13, 0x40, RZ ;  /* 0x000000400d037824 */ /* 0x000fe200078e00ff */
[----:B------:R-:W-:Y:S01]  /*10c0*/  SHF.R.U32.HI R0, RZ, 0x3, R0 ;  /* 0x00000003ff007819 */ /* 0x000fe20000011600 */
[----:B------:R-:W-:Y:S01]  /*10d0*/  IMAD R7, R8, 0x2, R5 ;  /* 0x0000000208077824 */ /* 0x000fe200078e0205 */
[----:B------:R-:W-:Y:S01]  /*10e0*/  LEA.HI R6, R4, R4, RZ, 0x1d ;  /* 0x0000000404067211 */ /* 0x000fe200078fe8ff */
[----:B------:R-:W-:Y:S01]  /*10f0*/  IMAD.MOV.U32 R9, RZ, RZ, 0x40 ;  /* 0x00000040ff097424 */ /* 0x000fe200078e00ff */
[----:B------:R-:W-:Y:S01]  /*1100*/  LOP3.LUT R2, R2, R0, RZ, 0x3c, !PT ;  /* 0x0000000002027212 */ /* 0x000fe200078e3cff */
[----:B------:R-:W-:Y:S01]  /*1110*/  IMAD R0, R14, 0x200, R10 ;  /* 0x000002000e007824 */ /* 0x000fe200078e020a */
[----:B------:R-:W-:Y:S01]  /*1120*/  LOP3.LUT R4, R3, 0xfffffe00, RZ, 0xc0, !PT ;  /* 0xfffffe0003047812 */ /* 0x000fe200078ec0ff */
[----:B------:R-:W-:Y:S01]  /*1130*/  IMAD.IADD R7, R7, 0x1, R6 ;  /* 0x0000000107077824 */ /* 0x000fe200078e0206 */
[----:B------:R-:W-:Y:S01]  /*1140*/  SHF.R.S32.HI R10, RZ, 0x1f, R231 ;  /* 0x0000001fff0a7819 */ /* 0x000fe200000114e7 */
[----:B------:R-:W-:Y:S01]  /*1150*/  IMAD.SHL.U32 R204, R15, 0x2, RZ ;  /* 0x000000020fcc7824 */ /* 0x000fe200078e00ff */
[CC--:B------:R-:W-:Y:S01]  /*1160*/  IADD3 R3, R2.reuse, R4.reuse, R5 ;  /* 0x0000000402037210 */ /* 0x0c0fe20007ffe005 */
[----:B------:R-:W-:Y:S01]  /*1170*/  IMAD.MOV.U32 R8, RZ, RZ, 0x20 ;  /* 0x00000020ff087424 */ /* 0x000fe200078e00ff */
[----:B------:R-:W-:Y:S01]  /*1180*/  LOP3.LUT R4, R2, R4, RZ, 0xfc, !PT ;  /* 0x0000000402047212 */ /* 0x000fe200078efcff */
[----:B------:R-:W-:Y:S01]  /*1190*/  IMAD.MOV.U32 R5, RZ, RZ, -0x10 ;  /* 0xfffffff0ff057424 */ /* 0x000fe200078e00ff */
[----:B------:R-:W-:Y:S01]  /*11a0*/  LOP3.LUT R2, R11, 0x7ffffffc, RZ, 0xc0, !PT ;  /* 0x7ffffffc0b027812 */ /* 0x000fe200078ec0ff */
[----:B------:R-:W-:Y:S01]  /*11b0*/  IMAD.IADD R11, R17, 0x1, R12 ;  /* 0x00000001110b7824 */ /* 0x000fe200078e020c */
[----:B------:R-:W-:-:S02]  /*11c0*/  LEA R184, R0, 0x2900, 0x1 ;  /* 0x0000290000b87811 */ /* 0x000fc400078e08ff */
[----:B------:R-:W-:Y:S01]  /*11d0*/  SEL R0, R9, 0xffffffc0, !P3 ;  /* 0xffffffc009007807 */ /* 0x000fe20005800000 */
[----:B------:R-:W-:Y:S01]  /*11e0*/  IMAD.IADD R2, R18, 0x1, -R2 ;  /* 0x0000000112027824 */ /* 0x000fe200078e0a02 */
[----:B------:R2:W-:Y:S01]  /*11f0*/  STL [R1+0xcc], R11 ;  /* 0x0000cc0b01007387 */ /* 0x0005e20000100800 */
[----:B------:R-:W-:Y:S02]  /*1200*/  LEA R9, R7, 0x80, 0x1 ;  /* 0x0000008007097811 */ /* 0x000fe400078e08ff */
[----:B------:R-:W-:Y:S01]  /*1210*/  IMAD.SHL.U32 R10, R2, 0x2, RZ ;  /* 0x00000002020a7824 */ /* 0x000fe200078e00ff */
[C---:B------:R-:W-:Y:S02]  /*1220*/  SEL R6, R8.reuse, 0xffffffe0, !P1 ;  /* 0xffffffe008067807 */ /* 0x040fe40004800000 */
[----:B------:R-:W-:Y:S02]  /*1230*/  SEL R2, R8, 0xffffffe0, !P4 ;  /* 0xffffffe008027807 */ /* 0x000fe40006000000 */
[C---:B-1----:R-:W-:Y:S01]  /*1240*/  IADD3 R17, R10.reuse, 0x8, RZ ;  /* 0x000000080a117810 */ /* 0x042fe20007ffe0ff */
[----:B------:R1:W-:Y:S01]  /*1250*/  STL [R1+0x74], R10 ;  /* 0x0000740a01007387 */ /* 0x0003e20000100800 */
[----:B------:R-:W-:-:S02]  /*1260*/  IADD3 R16, R10, 0x10, RZ ;  /* 0x000000100a107810 */ /* 0x000fc40007ffe0ff */
[C---:B------:R-:W-:Y:S01]  /*1270*/  IADD3 R15, R10.reuse, 0x18, RZ ;  /* 0x000000180a0f7810 */ /* 0x040fe20007ffe0ff */
[----:B------:R-:W-:Y:S01]  /*1280*/  STL [R1+0x68], R17 ;  /* 0x0000681101007387 */ /* 0x000fe20000100800 */
[C---:B------:R-:W-:Y:S02]  /*1290*/  IADD3 R14, R10.reuse, 0x20, RZ ;  /* 0x000000200a0e7810 */ /* 0x040fe40007ffe0ff */
[----:B------:R-:W-:Y:S01]  /*12a0*/  IADD3 R13, R10, 0x28, RZ ;  /* 0x000000280a0d7810 */ /* 0x000fe20007ffe0ff */
[----:B------:R-:W-:Y:S01]  /*12b0*/  STL [R1+0x64], R16 ;  /* 0x0000641001007387 */ /* 0x000fe20000100800 */
[----:B------:R-:W-:Y:S02]  /*12c0*/  SHF.R.S32.HI R7, RZ, 0x1f, R17 ;  /* 0x0000001fff077819 */ /* 0x000fe40000011411 */
[----:B------:R-:W-:Y:S01]  /*12d0*/  SHF.R.S32.HI R8, RZ, 0x1f, R16 ;  /* 0x0000001fff087819 */ /* 0x000fe20000011410 */
[----:B------:R-:W-:Y:S01]  /*12e0*/  STL [R1+0x60], R15 ;  /* 0x0000600f01007387 */ /* 0x000fe20000100800 */
[----:B------:R-:W-:-:S02]  /*12f0*/  SEL R5, R5, 0x10, !P0 ;  /* 0x0000001005057807 */ /* 0x000fc40004000000 */
[----:B------:R-:W-:Y:S01]  /*1300*/  LEA R194, R3, 0x5100, 0x1 ;  /* 0x0000510003c27811 */ /* 0x000fe200078e08ff */
[----:B------:R-:W-:Y:S01]  /*1310*/  STL [R1+0x5c], R14 ;  /* 0x00005c0e01007387 */ /* 0x000fe20000100800 */
[----:B--2---:R-:W-:Y:S02]  /*1320*/  IADD3 R11, R10, 0x30, RZ ;  /* 0x000000300a0b7810 */ /* 0x004fe40007ffe0ff */
[----:B------:R-:W-:Y:S01]  /*1330*/  LEA R190, R4, 0x100, 0x1 ;  /* 0x0000010004be7811 */ /* 0x000fe200078e08ff */
[----:B------:R-:W-:Y:S01]  /*1340*/  STL [R1+0x58], R13 ;  /* 0x0000580d01007387 */ /* 0x000fe20000100800 */
[C---:B------:R-:W-:Y:S02]  /*1350*/  IMAD.IADD R195, R194.reuse, 0x1, R0 ;  /* 0x00000001c2c37824 */ /* 0x040fe400078e0200 */
[----:B------:R-:W-:Y:S01]  /*1360*/  IMAD.IADD R197, R194, 0x1, R2 ;  /* 0x00000001c2c57824 */ /* 0x000fe200078e0202 */
[----:B------:R2:W-:Y:S01]  /*1370*/  STL [R1+0x54], R11 ;  /* 0x0000540b01007387 */ /* 0x0005e20000100800 */
[----:B-1----:R-:W-:Y:S01]  /*1380*/  IADD3 R10, R10, 0x38, RZ ;  /* 0x000000380a0a7810 */ /* 0x002fe20007ffe0ff */
[----:B------:R-:W-:-:S02]  /*1390*/  IMAD.IADD R191, R0, 0x1, R190 ;  /* 0x0000000100bf7824 */ /* 0x000fc400078e02be */
[----:B------:R1:W-:Y:S01]  /*13a0*/  STL [R1+0xb0], R7 ;  /* 0x0000b00701007387 */ /* 0x0003e20000100800 */
[C---:B------:R-:W-:Y:S02]  /*13b0*/  IMAD.IADD R193, R2.reuse, 0x1, R190 ;  /* 0x0000000102c17824 */ /* 0x040fe400078e02be */
[C---:B------:R-:W-:Y:S01]  /*13c0*/  IMAD.IADD R196, R2.reuse, 0x1, R195 ;  /* 0x0000000102c47824 */ /* 0x040fe200078e02c3 */
[----:B------:R-:W-:Y:S01]  /*13d0*/  STL [R1+0x50], R10 ;  /* 0x0000500a01007387 */ /* 0x000fe20000100800 */
[----:B------:R-:W-:-:S03]  /*13e0*/  IMAD.IADD R192, R2, 0x1, R191 ;  /* 0x0000000102c07824 */ /* 0x000fc600078e02bf */
[----:B------:R3:W-:Y:S04]  /*13f0*/  STL [R1+0xac], R8 ;  /* 0x0000ac0801007387 */ /* 0x0007e80000100800 */
[----:B------:R-:W-:Y:S01]  /*1400*/  STL [R1+0x84], R9 ;  /* 0x0000840901007387 */ /* 0x000fe20000100800 */
[----:B--2---:R-:W-:Y:S02]  /*1410*/  SHF.R.S32.HI R11, RZ, 0x1f, R11 ;  /* 0x0000001fff0b7819 */ /* 0x004fe4000001140b */
[----:B-1----:R-:W-:-:S05]  /*1420*/  SHF.R.S32.HI R7, RZ, 0x1f, R15 ;  /* 0x0000001fff077819 */ /* 0x002fca000001140f */
[----:B------:R1:W-:Y:S01]  /*1430*/  STL [R1+0xa8], R7 ;  /* 0x0000a80701007387 */ /* 0x0003e20000100800 */
[----:B---3--:R-:W-:-:S05]  /*1440*/  SHF.R.S32.HI R8, RZ, 0x1f, R14 ;  /* 0x0000001fff087819 */ /* 0x008fca000001140e */
[----:B------:R2:W-:Y:S01]  /*1450*/  STL [R1+0xa4], R8 ;  /* 0x0000a40801007387 */ /* 0x0005e20000100800 */
[----:B-1----:R-:W-:-:S05]  /*1460*/  SHF.R.S32.HI R7, RZ, 0x1f, R13 ;  /* 0x0000001fff077819 */ /* 0x002fca000001140d */
[----:B------:R1:W-:Y:S01]  /*1470*/  STL [R1+0xa0], R7 ;  /* 0x0000a00701007387 */ /* 0x0003e20000100800 */
[----:B--2---:R-:W-:-:S03]  /*1480*/  IADD3 R8, R9, 0x40, RZ ;  /* 0x0000004009087810 */ /* 0x004fc60007ffe0ff */
[----:B------:R2:W-:Y:S01]  /*1490*/  STL [R1+0x9c], R11 ;  /* 0x00009c0b01007387 */ /* 0x0005e20000100800 */
[----:B------:R-:W-:-:S05]  /*14a0*/  @P2 IADD3 R8, R9, -0x40, RZ ;  /* 0xffffffc009082810 */ /* 0x000fca0007ffe0ff */
[----:B------:R-:W-:-:S04]  /*14b0*/  IMAD.IADD R3, R5, 0x1, R8 ;  /* 0x0000000105037824 */ /* 0x000fc800078e0208 */
[----:B------:R-:W-:Y:S02]  /*14c0*/  IMAD.IADD R0, R6, 0x1, R3 ;  /* 0x0000000106007824 */ /* 0x000fe400078e0203 */
[C---:B-1----:R-:W-:Y:S01]  /*14d0*/  IMAD.IADD R7, R9.reuse, 0x1, R5 ;  /* 0x0000000109077824 */ /* 0x042fe200078e0205 */
[----:B--2---:R-:W-:Y:S01]  /*14e0*/  SHF.R.S32.HI R11, RZ, 0x1f, R10 ;  /* 0x0000001fff0b7819 */ /* 0x004fe2000001140a */
[----:B------:R-:W-:-:S04]  /*14f0*/  IMAD.IADD R10, R9, 0x1, R6 ;  /* 0x00000001090a7824 */ /* 0x000fc800078e0206 */
[----:B------:R-:W-:Y:S04]  /*1500*/  STL [R1+0x98], R11 ;  /* 0x0000980b01007387 */ /* 0x000fe80000100800 */
[----:B------:R1:W-:Y:S04]  /*1510*/  STL [R1+0x94], R7 ;  /* 0x0000940701007387 */ /* 0x0003e80000100800 */
[----:B------:R-:W-:Y:S01]  /*1520*/  STL [R1+0xb8], R10 ;  /* 0x0000b80a01007387 */ /* 0x000fe20000100800 */
[----:B-1----:R-:W-:-:S05]  /*1530*/  IMAD.IADD R7, R7, 0x1, R6 ;  /* 0x0000000107077824 */ /* 0x002fca00078e0206 */
[----:B------:R1:W-:Y:S04]  /*1540*/  STL [R1+0xb4], R7 ;  /* 0x0000b40701007387 */ /* 0x0003e80000100800 */
[----:B------:R2:W-:Y:S01]  /*1550*/  STL [R1+0x88], R8 ;  /* 0x0000880801007387 */ /* 0x0005e20000100800 */
[----:B-1----:R-:W-:-:S04]  /*1560*/  IMAD.IADD R7, R6, 0x1, R8 ;  /* 0x0000000106077824 */ /* 0x002fc800078e0208 */
[----:B------:R-:W-:Y:S01]  /*1570*/  IMAD.IADD R4, R5, 0x1, R7 ;  /* 0x0000000105047824 */ /* 0x000fe200078e0207 */
[----:B------:R2:W-:Y:S04]  /*1580*/  STL [R1+0x8c], R7 ;  /* 0x00008c0701007387 */ /* 0x0005e80000100800 */
[----:B------:R2:W-:Y:S04]  /*1590*/  STL [R1+0x90], R3 ;  /* 0x0000900301007387 */ /* 0x0005e80000100800 */
[----:B------:R2:W-:Y:S04]  /*15a0*/  STL [R1+0xc0], R4 ;  /* 0x0000c00401007387 */ /* 0x0005e80000100800 */
[----:B------:R2:W-:Y:S02]  /*15b0*/  STL [R1+0xbc], R0 ;  /* 0x0000bc0001007387 */ /* 0x0005e40000100800 */
.L_x_154:
[----:B--2---:R-:W2:Y:S01]  /*15c0*/  LDL R0, [R1+0x4c] ;  /* 0x00004c0001007983 */ /* 0x004ea20000100800 */
[----:B------:R-:W-:Y:S01]  /*15d0*/  IMAD.MOV.U32 R8, RZ, RZ, 0x4 ;  /* 0x00000004ff087424 */ /* 0x000fe200078e00ff */
[----:B------:R-:W-:-:S04]  /*15e0*/  ISETP.NE.U32.AND P4, PT, RZ, c[0x0][0x370], PT ;  /* 0x0000dc00ff007a0c */ /* 0x000fc80003f85070 */
[----:B------:R-:W-:Y:S01]  /*15f0*/  ISETP.NE.AND.EX P4, PT, RZ, c[0x0][0x374], PT, P4 ;  /* 0x0000dd00ff007a0c */ /* 0x000fe20003f85340 */
[----:B--2---:R-:W-:-:S05]  /*1600*/  IMAD.WIDE R2, R0, R8, c[0x0][0x588] ;  /* 0x0001620000027625 */ /* 0x004fca00078e0208 */
[----:B------:R-:W2:Y:S01]  /*1610*/  LDG.E R13, [R2.64] ;  /* 0x00000006020d7981 */ /* 0x000ea2000c1e1900 */
[----:B------:R-:W-:Y:S01]  /*1620*/  IMAD.MOV.U32 R9, RZ, RZ, RZ ;  /* 0x000000ffff097224 */ /* 0x000fe200078e00ff */
[----:B------:R-:W-:Y:S01]  /*1630*/  ISETP.NE.U32.AND P2, PT, RZ, c[0x0][0x360], PT ;  /* 0x0000d800ff007a0c */ /* 0x000fe20003f45070 */
[----:B------:R-:W-:Y:S01]  /*1640*/  IMAD.MOV.U32 R11, RZ, RZ, RZ ;  /* 0x000000ffff0b7224 */ /* 0x000fe200078e00ff */
[----:B------:R-:W-:Y:S02]  /*1650*/  ISETP.NE.U32.AND P3, PT, RZ, c[0x0][0x348], PT ;  /* 0x0000d200ff007a0c */ /* 0x000fe40003f65070 */
[----:B------:R-:W-:Y:S02]  /*1660*/  ISETP.NE.AND.EX P2, PT, RZ, c[0x0][0x364], PT, P2 ;  /* 0x0000d900ff007a0c */ /* 0x000fe40003f45320 */
[----:B------:R-:W-:Y:S02]  /*1670*/  ISETP.NE.AND.EX P3, PT, RZ, c[0x0][0x34c], PT, P3 ;  /* 0x0000d300ff007a0c */ /* 0x000fe40003f65330 */
[----:B--2---:R-:W-:Y:S01]  /*1680*/  SHF.R.S32.HI R15, RZ, 0x1f, R13 ;  /* 0x0000001fff0f7819 */ /* 0x004fe2000001140d */
[C---:B------:R-:W-:Y:S01]  /*1690*/  IMAD.SHL.U32 R18, R13.reuse, 0x4, RZ ;  /* 0x000000040d127824 */ /* 0x040fe200078e00ff */
[C---:B------:R-:W-:Y:S01]  /*16a0*/  @P4 LEA R6, P1, R13.reuse, c[0x0][0x370], 0x2 ;  /* 0x0000dc000d064a11 */ /* 0x040fe200078210ff */
[----:B------:R1:W-:Y:S01]  /*16b0*/  STL [R1+0x3c], R13 ;  /* 0x00003c0d01007387 */ /* 0x0003e20000100800 */
[----:B------:R-:W-:-:S02]  /*16c0*/  SHF.L.U64.HI R17, R13, 0x2, R15 ;  /* 0x000000020d117819 */ /* 0x000fc4000001020f */
[----:B------:R-:W-:Y:S01]  /*16d0*/  @P4 LEA.HI.X R7, R13, c[0x0][0x374], R15, 0x2, P1 ;  /* 0x0000dd000d074a11 */ /* 0x000fe200008f140f */
[----:B------:R1:W-:Y:S02]  /*16e0*/  STL [R1+0x7c], R15 ;  /* 0x00007c0f01007387 */ /* 0x0003e40000100800 */
[C---:B------:R-:W-:Y:S02]  /*16f0*/  @P2 IADD3 R4, P0, R18.reuse, c[0x0][0x360], RZ ;  /* 0x0000d80012042a10 */ /* 0x040fe40007f1e0ff */
[----:B------:R-:W-:Y:S01]  /*1700*/  IADD3 R2, P1, R18, c[0x0][0x348], RZ ;  /* 0x0000d20012027a10 */ /* 0x000fe20007f3e0ff */
[----:B------:R-:W2:Y:S01]  /*1710*/  @P4 LDG.E R9, [R6.64] ;  /* 0x0000000606094981 */ /* 0x000ea2000c1e1900 */
[C---:B------:R-:W-:Y:S02]  /*1720*/  @P2 IADD3.X R5, R17.reuse, c[0x0][0x364], RZ, P0, !PT ;  /* 0x0000d90011052a10 */ /* 0x040fe400007fe4ff */
[----:B------:R-:W-:Y:S01]  /*1730*/  IADD3.X R3, R17, c[0x0][0x34c], RZ, P1, !PT ;  /* 0x0000d30011037a10 */ /* 0x000fe20000ffe4ff */
[----:B------:R1:W-:Y:S04]  /*1740*/  STL [R1+0x6c], R18 ;  /* 0x00006c1201007387 */ /* 0x0003e80000100800 */
[----:B------:R1:W5:Y:S04]  /*1750*/  @P2 LDG.E R12, [R4.64] ;  /* 0x00000006040c2981 */ /* 0x000368000c1e1900 */
[----:B------:R1:W5:Y:S04]  /*1760*/  @P3 LDG.E R11, [R2.64] ;  /* 0x00000006020b3981 */ /* 0x000368000c1e1900 */
[----:B------:R1:W-:Y:S01]  /*1770*/  STL [R1+0x70], R17 ;  /* 0x0000701101007387 */ /* 0x0003e20000100800 */
[----:B------:R-:W-:Y:S03]  /*1780*/  YIELD ;  /* 0x0000000000007946 */ /* 0x000fe60003800000 */
[----:B--2---:R1:W-:Y:S01]  /*1790*/  STL [R1+0x14], R9 ;  /* 0x0000140901007387 */ /* 0x0043e20000100800 */
[----:B------:R-:W-:Y:S05]  /*17a0*/  @P2 BRA `(.L_x_43) ;  /* 0x0000005000002947 */ /* 0x000fea0003800000 */
[----:B-----5:R-:W-:Y:S01]  /*17b0*/  MOV R12, c[0x0][0x168] ;  /* 0x00005a00000c7a02 */ /* 0x020fe20000000f00 */
[----:B------:R-:W-:Y:S05]  /*17c0*/  @!P3 BRA `(.L_x_43) ;  /* 0x000000300000b947 */ /* 0x000fea0003800000 */
[----:B------:R2:W3:Y:S04]  /*17d0*/  LDG.E R0, [R2.64] ;  /* 0x0000000602007981 */ /* 0x0004e8000c1e1900 */
[----:B-12---:R-:W3:Y:S02]  /*17e0*/  LDG.E R2, [R2.64+0x4] ;  /* 0x0000040602027981 */ /* 0x006ee4000c1e1900 */
[----:B---3--:R-:W-:-:S02]  /*17f0*/  IADD3 R12, -R0, R2, RZ ;  /* 0x00000002000c7210 */ /* 0x008fc40007ffe1ff */
.L_x_43:
[----:B------:R-:W-:-:S04]  /*1800*/  ISETP.NE.U32.AND P0, PT, RZ, c[0x0][0x368], PT ;  /* 0x0000da00ff007a0c */ /* 0x000fc80003f05070 */
[----:B------:R-:W-:-:S13]  /*1810*/  ISETP.NE.AND.EX P0, PT, RZ, c[0x0][0x36c], PT, P0 ;  /* 0x0000db00ff007a0c */ /* 0x000fda0003f05300 */
[----:B------:R-:W-:Y:S05]  /*1820*/  @!P0 BRA `(.L_x_44) ;  /* 0x0000004000008947 */ /* 0x000fea0003800000 */
[----:B-1----:R-:W-:-:S04]  /*1830*/  IADD3 R2, P0, R18, c[0x0][0x368], RZ ;  /* 0x0000da0012027a10 */ /* 0x002fc80007f1e0ff */
[----:B------:R-:W-:-:S05]  /*1840*/  IADD3.X R3, R17, c[0x0][0x36c], RZ, P0, !PT ;  /* 0x0000db0011037a10 */ /* 0x000fca00007fe4ff */
[----:B------:R1:W5:Y:S01]  /*1850*/  LDG.E R0, [R2.64] ;  /* 0x0000000602007981 */ /* 0x000362000c1e1900 */
[----:B------:R-:W-:Y:S05]  /*1860*/  BRA `(.L_x_45) ;  /* 0x0000008000007947 */ /* 0x000fea0003800000 */
.L_x_44:
[----:B------:R-:W-:Y:S01]  /*1870*/  ISETP.NE.U32.AND P0, PT, RZ, c[0x0][0x350], PT ;  /* 0x0000d400ff007a0c */ /* 0x000fe20003f05070 */
[----:B------:R-:W-:-:S03]  /*1880*/  IMAD.U32 R0, RZ, RZ, UR5 ;  /* 0x00000005ff007e24 */ /* 0x000fc6000f8e00ff */
[----:B------:R-:W-:-:S13]  /*1890*/  ISETP.NE.AND.EX P0, PT, RZ, c[0x0][0x354], PT, P0 ;  /* 0x0000d500ff007a0c */ /* 0x000fda0003f05300 */
[----:B------:R-:W-:Y:S05]  /*18a0*/  @!P0 BRA `(.L_x_45) ;  /* 0x0000004000008947 */ /* 0x000fea0003800000 */
[----:B-1----:R-:W-:-:S05]  /*18b0*/  IMAD.WIDE R2, R13, R8, c[0x0][0x350] ;  /* 0x0000d4000d027625 */ /* 0x002fca00078e0208 */
[----:B------:R-:W2:Y:S04]  /*18c0*/  LDG.E R4, [R2.64] ;  /* 0x0000000602047981 */ /* 0x000ea8000c1e1900 */
[----:B------:R-:W2:Y:S02]  /*18d0*/  LDG.E R0, [R2.64+0x4] ;  /* 0x0000040602007981 */ /* 0x000ea4000c1e1900 */
[----:B--2---:R-:W-:-:S04]  /*18e0*/  IADD3 R0, -R4, R0, RZ ;  /* 0x0000000004007210 */ /* 0x004fc80007ffe1ff */
.L_x_45:
[----:B------:R-:W2:Y:S01]  /*18f0*/  LDL R16, [R1+0x48] ;  /* 0x0000480001107983 */ /* 0x000ea20000100800 */
[----:B-----5:R-:W-:Y:S01]  /*1900*/  IMAD.IADD R14, R0, 0x1, -R9 ;  /* 0x00000001000e7824 */ /* 0x020fe200078e0a09 */
[----:B------:R-:W-:Y:S04]  /*1910*/  BSSY B0, `(.L_x_46) ;  /* 0x000002e000007945 */ /* 0x000fe80003800000 */
[----:B------:R-:W-:-:S02]  /*1920*/  IADD3 R0, R14, 0x4f, RZ ;  /* 0x0000004f0e007810 */ /* 0x000fc40007ffe0ff */
[----:B------:R-:W-:-:S03]  /*1930*/  ISETP.GE.AND P0, PT, R14, 0x1, PT ;  /* 0x000000010e00780c */ /* 0x000fc60003f06270 */
[----:B------:R-:W-:-:S05]  /*1940*/  IMAD.HI R0, R0, 0x66666667, RZ ;  /* 0x6666666700007827 */ /* 0x000fca00078e02ff */
[----:B-1----:R-:W-:-:S04]  /*1950*/  SHF.R.U32.HI R2, RZ, 0x1f, R0 ;  /* 0x0000001fff027819 */ /* 0x002fc80000011600 */
[----:B------:R-:W-:Y:S01]  /*1960*/  LEA.HI.SX32 R10, R0, R2, 0x1b ;  /* 0x00000002000a7211 */ /* 0x000fe200078fdaff */
[----:B------:R-:W-:Y:S01]  /*1970*/  IMAD.MOV.U32 R2, RZ, RZ, RZ ;  /* 0x000000ffff027224 */ /* 0x000fe200078e00ff */
[C---:B--2---:R-:W-:Y:S02]  /*1980*/  LOP3.LUT R3, R16.reuse, 0xff000000, RZ, 0xc0, !PT ;  /* 0xff00000010037812 */ /* 0x044fe400078ec0ff */
[----:B------:R-:W-:Y:S02]  /*1990*/  LOP3.LUT R4, R16, 0xff0000, RZ, 0xc0, !PT ;  /* 0x00ff000010047812 */ /* 0x000fe400078ec0ff */
[----:B------:R-:W-:-:S04]  /*19a0*/  SHF.R.U32.HI R3, RZ, 0x8, R3 ;  /* 0x00000008ff037819 */ /* 0x000fc80000011603 */
[----:B------:R-:W-:-:S04]  /*19b0*/  LEA.HI R3, R4, R3, RZ, 0x10 ;  /* 0x0000000304037211 */ /* 0x000fc800078f80ff */
[----:B------:R-:W-:Y:S02]  /*19c0*/  LOP3.LUT R19, R3, 0xff, RZ, 0xc0, !PT ;  /* 0x000000ff03137812 */ /* 0x000fe400078ec0ff */
[----:B------:R-:W-:-:S03]  /*19d0*/  SHF.R.U32.HI R5, RZ, 0x10, R3 ;  /* 0x00000010ff057819 */ /* 0x000fc60000011603 */
[----:B------:R1:W-:Y:S04]  /*19e0*/  STL [R1+0x80], R19 ;  /* 0x0000801301007387 */ /* 0x0003e80000100800 */
[----:B------:R1:W-:Y:S01]  /*19f0*/  STL [R1+0x78], R5 ;  /* 0x0000780501007387 */ /* 0x0003e20000100800 */
[----:B------:R-:W-:Y:S05]  /*1a00*/  @!P0 BRA `(.L_x_47) ;  /* 0x000001e000008947 */ /* 0x000fea0003800000 */
[----:B------:R-:W-:Y:S01]  /*1a10*/  ISETP.NE.AND P0, PT, R5, RZ, PT ;  /* 0x000000ff0500720c */ /* 0x000fe20003f05270 */
[----:B------:R-:W-:-:S03]  /*1a20*/  IMAD.MOV.U32 R4, RZ, RZ, RZ ;  /* 0x000000ffff047224 */ /* 0x000fc600078e00ff */
[----:B------:R-:W-:-:S04]  /*1a30*/  SEL R0, R5, c[0x0][0x338], P0 ;  /* 0x0000ce0005007a07 */ /* 0x000fc80000000000 */
[----:B------:R-:W-:Y:S02]  /*1a40*/  IABS R3, R0 ;  /* 0x0000000000037213 */ /* 0x000fe40000000000 */
[----:B------:R-:W-:Y:S02]  /*1a50*/  IADD3 R6, R10, -0x1, R0 ;  /* 0xffffffff0a067810 */ /* 0x000fe40007ffe000 */
[----:B------:R-:W2:Y:S02]  /*1a60*/  I2F.RP R2, R3 ;  /* 0x0000000300027306 */ /* 0x000ea40000209400 */
[----:B------:R-:W-:-:S06]  /*1a70*/  IABS R9, R6 ;  /* 0x0000000600097213 */ /* 0x000fcc0000000000 */
[----:B--2---:R-:W2:Y:S02]  /*1a80*/  MUFU.RCP R2, R2 ;  /* 0x0000000200027308 */ /* 0x004ea40000001000 */
[----:B--2---:R-:W-:-:S06]  /*1a90*/  IADD3 R2, R2, 0xffffffe, RZ ;  /* 0x0ffffffe02027810 */ /* 0x004fcc0007ffe0ff */
[----:B-1----:R-:W1:Y:S02]  /*1aa0*/  F2I.FTZ.U32.TRUNC.NTZ R5, R2 ;  /* 0x0000000200057305 */ /* 0x002e64000021f000 */
[----:B-1----:R-:W-:-:S04]  /*1ab0*/  IMAD.MOV R2, RZ, RZ, -R5 ;  /* 0x000000ffff027224 */ /* 0x002fc800078e0a05 */
[----:B------:R-:W-:Y:S01]  /*1ac0*/  IMAD.MOV.U32 R7, RZ, RZ, R2 ;  /* 0x000000ffff077224 */ /* 0x000fe200078e0002 */
[----:B------:R-:W-:-:S03]  /*1ad0*/  IABS R2, R0 ;  /* 0x0000000000027213 */ /* 0x000fc60000000000 */
[----:B------:R-:W-:Y:S02]  /*1ae0*/  IMAD R7, R7, R3, RZ ;  /* 0x0000000307077224 */ /* 0x000fe400078e02ff */
[----:B------:R-:W-:Y:S02]  /*1af0*/  IMAD.MOV R8, RZ, RZ, -R2 ;  /* 0x000000ffff087224 */ /* 0x000fe400078e0a02 */
[----:B------:R-:W-:-:S04]  /*1b00*/  IMAD.HI.U32 R2, R5, R7, R4 ;  /* 0x0000000705027227 */ /* 0x000fc800078e0004 */
[----:B------:R-:W-:Y:S02]  /*1b10*/  IMAD.MOV.U32 R4, RZ, RZ, R9 ;  /* 0x000000ffff047224 */ /* 0x000fe400078e0009 */
[----:B------:R-:W-:Y:S02]  /*1b20*/  IMAD.MOV.U32 R5, RZ, RZ, R8 ;  /* 0x000000ffff057224 */ /* 0x000fe400078e0008 */
[----:B------:R-:W-:-:S04]  /*1b30*/  IMAD.HI.U32 R2, R2, R4, RZ ;  /* 0x0000000402027227 */ /* 0x000fc800078e00ff */
[----:B------:R-:W-:-:S05]  /*1b40*/  IMAD R4, R2, R5, R4 ;  /* 0x0000000502047224 */ /* 0x000fca00078e0204 */
[----:B------:R-:W-:-:S13]  /*1b50*/  ISETP.GT.U32.AND P1, PT, R3, R4, PT ;  /* 0x000000040300720c */ /* 0x000fda0003f24070 */
[----:B------:R-:W-:Y:S01]  /*1b60*/  @!P1 IMAD.IADD R4, R4, 0x1, -R3 ;  /* 0x0000000104049824 */ /* 0x000fe200078e0a03 */
[----:B------:R-:W-:Y:S02]  /*1b70*/  @!P1 IADD3 R2, R2, 0x1, RZ ;  /* 0x0000000102029810 */ /* 0x000fe40007ffe0ff */
[----:B------:R-:W-:Y:S02]  /*1b80*/  ISETP.NE.AND P1, PT, R0, RZ, PT ;  /* 0x000000ff0000720c */ /* 0x000fe40003f25270 */
[----:B------:R-:W-:Y:S02]  /*1b90*/  ISETP.GE.U32.AND P2, PT, R4, R3, PT ;  /* 0x000000030400720c */ /* 0x000fe40003f46070 */
[----:B------:R-:W-:-:S04]  /*1ba0*/  LOP3.LUT R3, R6, R0, RZ, 0x3c, !PT ;  /* 0x0000000006037212 */ /* 0x000fc800078e3cff */
[----:B------:R-:W-:-:S07]  /*1bb0*/  ISETP.GE.AND P0, PT, R3, RZ, PT ;  /* 0x000000ff0300720c */ /* 0x000fce0003f06270 */
[----:B------:R-:W-:-:S06]  /*1bc0*/  @P2 IADD3 R2, R2, 0x1, RZ ;  /* 0x0000000102022810 */ /* 0x000fcc0007ffe0ff */
[----:B------:R-:W-:Y:S01]  /*1bd0*/  @!P0 IMAD.MOV R2, RZ, RZ, -R2 ;  /* 0x000000ffff028224 */ /* 0x000fe200078e0a02 */
[----:B------:R-:W-:Y:S02]  /*1be0*/  @!P1 LOP3.LUT R2, RZ, R0, RZ, 0x33, !PT ;  /* 0x00000000ff029212 */ /* 0x000fe400078e33ff */
.L_x_47:
[----:B------:R-:W-:Y:S05]  /*1bf0*/  BSYNC B0 ;  /* 0x0000000000007941 */ /* 0x000fea0003800000 */
.L_x_46:
[----:B------:R-:W-:Y:S01]  /*1c00*/  IMAD R3, R19, R2, RZ ;  /* 0x0000000213037224 */ /* 0x000fe200078e02ff */
[----:B------:R-:W-:Y:S01]  /*1c10*/  PRMT R0, RZ, 0x7610, R0 ;  /* 0x00007610ff007816 */ /* 0x000fe20000000000 */
[----:B------:R-:W-:Y:S01]  /*1c20*/  IMAD.MOV.U32 R24, RZ, RZ, RZ ;  /* 0x000000ffff187224 */ /* 0x000fe200078e00ff */
[----:B-1----:R-:W-:Y:S01]  /*1c30*/  MOV R19, RZ ;  /* 0x000000ff00137202 */ /* 0x002fe20000000f00 */
[----:B------:R-:W-:Y:S01]  /*1c40*/  IMAD.IADD R2, R3, 0x1, R2 ;  /* 0x0000000103027824 */ /* 0x000fe200078e0202 */
[----:B------:R1:W-:Y:S01]  /*1c50*/  STL [R1+0x10], R3 ;  /* 0x0000100301007387 */ /* 0x0003e20000100800 */
[----:B------:R-:W-:Y:S01]  /*1c60*/  CS2R R22, SRZ ;  /* 0x0000000000167805 */ /* 0x000fe2000001ff00 */
[----:B------:R-:W-:Y:S01]  /*1c70*/  CS2R R28, SRZ ;  /* 0x00000000001c7805 */ /* 0x000fe2000001ff00 */
[----:B------:R-:W-:Y:S01]  /*1c80*/  CS2R R26, SRZ ;  /* 0x00000000001a7805 */ /* 0x000fe2000001ff00 */
[----:B------:R-:W-:Y:S01]  /*1c90*/  IMNMX R171, R10, R2, PT ;  /* 0x000000020aab7217 */ /* 0x000fe20003800200 */
[----:B------:R-:W-:Y:S01]  /*1ca0*/  CS2R R66, SRZ ;  /* 0x0000000000427805 */ /* 0x000fe2000001ff00 */
[----:B------:R-:W-:Y:S01]  /*1cb0*/  CS2R R62, SRZ ;  /* 0x00000000003e7805 */ /* 0x000fe2000001ff00 */
[----:B------:R-:W-:Y:S01]  /*1cc0*/  CS2R R40, SRZ ;  /* 0x0000000000287805 */ /* 0x000fe2000001ff00 */
[----:B------:R-:W-:Y:S01]  /*1cd0*/  ISETP.GT.AND P0, PT, R171, R3, PT ;  /* 0x00000003ab00720c */ /* 0x000fe20003f04270 */
        /* <DEDUP_REMOVED lines=28> */
[----:B-1----:R-:W2:Y:S01]  /*1ea0*/  LDL R6, [R1+0x44] ;  /* 0x0000440001067983 */ /* 0x002ea20000100800 */
[----:B------:R-:W-:-:S04]  /*1eb0*/  ISETP.NE.U32.AND P1, PT, RZ, c[0x0][0x340], PT ;  /* 0x0000d000ff007a0c */ /* 0x000fc80003f25070 */
[----:B------:R-:W-:-:S13]  /*1ec0*/  ISETP.NE.AND.EX P1, PT, RZ, c[0x0][0x344], PT, P1 ;  /* 0x0000d100ff007a0c */ /* 0x000fda0003f25310 */
[----:B------:R-:W-:-:S04]  /*1ed0*/  @P1 IADD3 R2, P0, R18, c[0x0][0x340], RZ ;  /* 0x0000d00012021a10 */ /* 0x000fc80007f1e0ff */
[----:B------:R-:W-:-:S05]  /*1ee0*/  @P1 IADD3.X R3, R17, c[0x0][0x344], RZ, P0, !PT ;  /* 0x0000d10011031a10 */ /* 0x000fca00007fe4ff */
[----:B------:R1:W5:Y:S01]  /*1ef0*/  @P1 LDG.E R8, [R2.64] ;  /* 0x0000000602081981 */ /* 0x000362000c1e1900 */
[----:B------:R-:W-:Y:S01]  /*1f00*/  SHF.R.S32.HI R0, RZ, 0x1f, R11 ;  /* 0x0000001fff007819 */ /* 0x000fe2000001140b */
[----:B------:R-:W-:Y:S01]  /*1f10*/  IMAD.MOV.U32 R4, RZ, RZ, c[0x0][0x2c4] ;  /* 0x0000b100ff047624 */ /* 0x000fe200078e00ff */
[----:B------:R-:W-:Y:S01]  /*1f20*/  LOP3.LUT R16, R16, 0xffff, RZ, 0xc0, !PT ;  /* 0x0000ffff10107812 */ /* 0x000fe200078ec0ff */
[----:B------:R-:W3:Y:S01]  /*1f30*/  S2R R7, SR_TID.X ;  /* 0x0000000000077919 */ /* 0x000ee20000002100 */
[----:B------:R-:W-:Y:S01]  /*1f40*/  ISETP.GE.AND P2, PT, R231, c[0x0][0x198], PT ;  /* 0x00006600e7007a0c */ /* 0x000fe20003f46270 */
[----:B------:R-:W-:Y:S01]  /*1f50*/  IMAD R0, R0, c[0x0][0x178], RZ ;  /* 0x00005e0000007a24 */ /* 0x000fe200078e02ff */
[----:B------:R-:W-:Y:S02]  /*1f60*/  ISETP.NE.AND P0, PT, R4, 0x1, PT ;  /* 0x000000010400780c */ /* 0x000fe40003f05270 */
[----:B------:R-:W-:Y:S01]  /*1f70*/  SEL R4, R13, RZ, !P3 ;  /* 0x000000ff0d047207 */ /* 0x000fe20005800000 */
[----:B------:R-:W-:Y:S01]  /*1f80*/  IMAD R0, R11, c[0x0][0x17c], R0 ;  /* 0x00005f000b007a24 */ /* 0x000fe200078e0200 */
[----:B------:R-:W-:Y:S01]  /*1f90*/  IADD3 R132, R171, -0x1, RZ ;  /* 0xffffffffab847810 */ /* 0x000fe20007ffe0ff */
[----:B-1----:R-:W-:Y:S01]  /*1fa0*/  IMAD.WIDE.U32 R2, R11, c[0x0][0x178], RZ ;  /* 0x00005e000b027a25 */ /* 0x002fe200078e00ff */
[----:B---3--:R-:W-:-:S04]  /*1fb0*/  SHF.R.S32.HI R5, RZ, 0x1f, R7 ;  /* 0x0000001fff057819 */ /* 0x008fc80000011407 */
[----:B------:R-:W-:Y:S02]  /*1fc0*/  IADD3 R3, R3, R0, RZ ;  /* 0x0000000003037210 */ /* 0x000fe40007ffe0ff */
[----:B------:R-:W-:-:S03]  /*1fd0*/  LEA.HI R5, R5, R7, RZ, 0x3 ;  /* 0x0000000705057211 */ /* 0x000fc600078f18ff */
[----:B------:R-:W-:Y:S01]  /*1fe0*/  IMAD.WIDE.U32 R2, R16, c[0x0][0x1b8], R2 ;  /* 0x00006e0010027a25 */ /* 0x000fe200078e0002 */
[----:B------:R-:W-:-:S03]  /*1ff0*/  SHF.R.S32.HI R5, RZ, 0x3, R5 ;  /* 0x00000003ff057819 */ /* 0x000fc60000011405 */
[----:B------:R-:W-:Y:S02]  /*2000*/  IMAD R3, R16, c[0x0][0x1bc], R3 ;  /* 0x00006f0010037a24 */ /* 0x000fe400078e0203 */
[----:B------:R-:W-:Y:S02]  /*2010*/  IMAD R5, R244, 0x10, R5 ;  /* 0x00000010f4057824 */ /* 0x000fe400078e0205 */
[----:B------:R-:W-:-:S04]  /*2020*/  IMAD.WIDE.U32 R2, R4, c[0x0][0x1c0], R2 ;  /* 0x0000700004027a25 */ /* 0x000fc800078e0002 */
[----:B--2---:R-:W-:Y:S01]  /*2030*/  IMAD R5, R6, 0x80, R5 ;  /* 0x0000008006057824 */ /* 0x004fe200078e0205 */
[----:B------:R-:W-:-:S03]  /*2040*/  SEL R6, R15, RZ, !P3 ;  /* 0x000000ff0f067207 */ /* 0x000fc60005800000 */
[----:B------:R-:W-:Y:S01]  /*2050*/  @P0 IMAD.HI.U32 R7, R5, c[0x0][0x2c8], RZ ;  /* 0x0000b20005070a27 */ /* 0x000fe200078e00ff */
[----:B------:R-:W-:-:S03]  /*2060*/  MOV R0, R5 ;  /* 0x0000000500007202 */ /* 0x000fc60000000f00 */
[----:B------:R-:W-:Y:S01]  /*2070*/  IMAD R6, R6, c[0x0][0x1c0], RZ ;  /* 0x0000700006067a24 */ /* 0x000fe200078e02ff */
[----:B------:R-:W-:-:S03]  /*2080*/  @P0 SHF.R.U32.HI R0, RZ, c[0x0][0x2cc], R7 ;  /* 0x0000b300ff000a19 */ /* 0x000fc60000011607 */
[----:B------:R-:W-:Y:S01]  /*2090*/  IMAD R6, R4, c[0x0][0x1c4], R6 ;  /* 0x0000710004067a24 */ /* 0x000fe200078e0206 */
[--C-:B------:R-:W-:Y:S01]  /*20a0*/  SHF.R.S32.HI R7, RZ, 0x1f, R0.reuse ;  /* 0x0000001fff077819 */ /* 0x100fe20000011400 */
[----:B------:R-:W-:-:S03]  /*20b0*/  IMAD.MOV R4, RZ, RZ, -R0 ;  /* 0x000000ffff047224 */ /* 0x000fc600078e0a00 */
[----:B------:R-:W-:Y:S01]  /*20c0*/  IADD3 R3, R3, R6, RZ ;  /* 0x0000000603037210 */ /* 0x000fe20007ffe0ff */
[----:B------:R-:W-:Y:S02]  /*20d0*/  IMAD R4, R4, c[0x0][0x2c4], R5 ;  /* 0x0000b10004047a24 */ /* 0x000fe400078e0205 */
[----:B------:R-:W-:Y:S02]  /*20e0*/  IMAD R5, R7, c[0x0][0x1b0], RZ ;  /* 0x00006c0007057a24 */ /* 0x000fe400078e02ff */
[----:B------:R-:W-:-:S04]  /*20f0*/  IMAD.WIDE.U32 R2, R0, c[0x0][0x1b0], R2 ;  /* 0x00006c0000027a25 */ /* 0x000fc800078e0002 */
[----:B------:R-:W-:Y:S01]  /*2100*/  IMAD R6, R0, c[0x0][0x1b4], R5 ;  /* 0x00006d0000067a24 */ /* 0x000fe200078e0205 */
[----:B------:R-:W-:Y:S01]  /*2110*/  SHF.R.S32.HI R5, RZ, 0x1f, R4 ;  /* 0x0000001fff057819 */ /* 0x000fe20000011404 */
[----:B------:R-:W-:Y:S02]  /*2120*/  @!P1 IMAD.MOV.U32 R8, RZ, RZ, R13 ;  /* 0x000000ffff089224 */ /* 0x000fe400078e000d */
[----:B------:R-:W-:Y:S02]  /*2130*/  IMAD.IADD R3, R3, 0x1, R6 ;  /* 0x0000000103037824 */ /* 0x000fe400078e0206 */
[----:B------:R-:W-:Y:S02]  /*2140*/  IMAD R0, R5, c[0x0][0x1a8], RZ ;  /* 0x00006a0005007a24 */ /* 0x000fe400078e02ff */
[----:B------:R-:W-:-:S04]  /*2150*/  IMAD.WIDE.U32 R2, R4, c[0x0][0x1a8], R2 ;  /* 0x00006a0004027a25 */ /* 0x000fc800078e0002 */
[----:B------:R-:W-:Y:S01]  /*2160*/  IMAD R0, R4, c[0x0][0x1ac], R0 ;  /* 0x00006b0004007a24 */ /* 0x000fe200078e0200 */
[----:B------:R-:W-:-:S04]  /*2170*/  LEA R6, P0, R2, c[0x0][0x160], 0x1 ;  /* 0x0000580002067a11 */ /* 0x000fc800078008ff */
[----:B------:R-:W-:-:S04]  /*2180*/  IADD3 R0, R3, R0, RZ ;  /* 0x0000000003007210 */ /* 0x000fc80007ffe0ff */
[----:B------:R-:W-:Y:S01]  /*2190*/  LEA.HI.X R5, R2, c[0x0][0x164], R0, 0x1, P0 ;  /* 0x0000590002057a11 */ /* 0x000fe200000f0c00 */
[----:B------:R-:W-:Y:S05]  /*21a0*/  BRA.DIV ~URZ, `(.L_x_49) ;  /* 0x0000d3d27f007947 */ /* 0x000fea000b800000 */
[----:B------:R1:W2:Y:S02]  /*21b0*/  SHFL.IDX PT, R7, R5, RZ, 0x181f ;  /* 0x00181fff05077589 */ /* 0x0002a400000e0000 */
.L_x_159:
[----:B------:R-:W-:Y:S05]  /*21c0*/  BRA.DIV ~URZ, `(.L_x_50) ;  /* 0x0000d4227f007947 */ /* 0x000fea000b800000 */
[----:B------:R3:W4:Y:S02]  /*21d0*/  SHFL.IDX PT, R2, R6, RZ, 0x181f ;  /* 0x00181fff06027589 */ /* 0x00072400000e0000 */
.L_x_160:
[----:B------:R-:W1:Y:S02]  /*21e0*/  S2R R0, SR_TID.X ;  /* 0x0000000000007919 */ /* 0x000e640000002100 */
[----:B-1----:R-:W-:-:S04]  /*21f0*/  SHF.R.S32.HI R3, RZ, 0x1f, R0 ;  /* 0x0000001fff037819 */ /* 0x002fc80000011400 */
[----:B------:R-:W-:Y:S02]  /*2200*/  LEA.HI R3, R3, R0, RZ, 0x3 ;  /* 0x0000000003037211 */ /* 0x000fe400078f18ff */
[----:B---3--:R-:W3:Y:S02]  /*2210*/  LDL R0, [R1+0x44] ;  /* 0x0000440001007983 */ /* 0x008ee40000100800 */
[----:B------:R-:W-:Y:S01]  /*2220*/  SHF.R.S32.HI R3, RZ, 0x3, R3 ;  /* 0x00000003ff037819 */ /* 0x000fe20000011403 */
[----:B------:R-:W-:Y:S01]  /*2230*/  IMAD R4, R12, c[0x0][0x2c4], RZ ;  /* 0x0000b1000c047a24 */ /* 0x000fe200078e02ff */
[----:B------:R-:W-:Y:S03]  /*2240*/  BSSY B0, `(.L_x_51) ;  /* 0x000000b000007945 */ /* 0x000fe60003800000 */
[----:B---3--:R-:W-:-:S05]  /*2250*/  IMAD R0, R0, 0x80, R3 ;  /* 0x0000008000007824 */ /* 0x008fca00078e0203 */
[----:B------:R-:W-:-:S13]  /*2260*/  ISETP.GE.AND P0, PT, R0, R4, PT ;  /* 0x000000040000720c */ /* 0x000fda0003f06270 */
[----:B------:R-:W-:Y:S05]  /*2270*/  @P0 BRA `(.L_x_52) ;  /* 0x0000007000000947 */ /* 0x000fea0003800000 */
[----:B------:R-:W-:Y:S02]  /*2280*/  SHF.R.S32.HI R9, RZ, 0x1f, R231 ;  /* 0x0000001fff097819 */ /* 0x000fe400000114e7 */
[----:B----4-:R-:W-:-:S04]  /*2290*/  LEA R2, P0, R231, R2, 0x1 ;  /* 0x00000002e7027211 */ /* 0x010fc800078008ff */
[----:B--2---:R-:W-:-:S05]  /*22a0*/  LEA.HI.X R3, R231, R7, R9, 0x1, P0 ;  /* 0x00000007e7037211 */ /* 0x004fca00000f0c09 */
[----:B------:R-:W-:Y:S01]  /*22b0*/  @!PT LDS RZ, [RZ] ;  /* 0x00000000fffff984 */ /* 0x000fe20000000800 */
[----:B------:R-:W-:Y:S01]  /*22c0*/  @!PT LDS RZ, [RZ] ;  /* 0x00000000fffff984 */ /* 0x000fe20000000800 */
[----:B------:R-:W-:Y:S01]  /*22d0*/  @!PT LDS RZ, [RZ] ;  /* 0x00000000fffff984 */ /* 0x000fe20000000800 */
[----:B------:R1:W-:Y:S04]  /*22e0*/  LDGSTS.E.BYPASS.LTC128B.128 [R204+0x5100], [R2.64], !P2 ;  /* 0x0510000002cc7fae */ /* 0x0003e8000d101d46 */
.L_x_52:
[----:B------:R-:W-:Y:S05]  /*22f0*/  BSYNC B0 ;  /* 0x0000000000007941 */ /* 0x000fea0003800000 */
.L_x_51:
[----:B------:R-:W-:Y:S05]  /*2300*/  BRA.DIV ~URZ, `(.L_x_53) ;  /* 0x0000d3527f007947 */ /* 0x000fea000b800000 */
[----:B--2---:R2:W3:Y:S04]  /*2310*/  SHFL.IDX PT, R7, R5, 0x1, 0x181f ;  /* 0x00381f0005077f89 */ /* 0x0044e800000e0000 */
[----:B-1--4-:R2:W1:Y:S02]  /*2320*/  SHFL.IDX PT, R2, R6, 0x1, 0x181f ;  /* 0x00381f0006027f89 */ /* 0x01246400000e0000 */
.L_x_161:
[----:B------:R-:W-:Y:S01]  /*2330*/  IADD3 R3, R0, 0x10, RZ ;  /* 0x0000001000037810 */ /* 0x000fe20007ffe0ff */
[----:B------:R-:W-:Y:S03]  /*2340*/  BSSY B0, `(.L_x_54) ;  /* 0x000000a000007945 */ /* 0x000fe60003800000 */
[----:B------:R-:W-:-:S13]  /*2350*/  ISETP.GE.AND P0, PT, R3, R4, PT ;  /* 0x000000040300720c */ /* 0x000fda0003f06270 */
[----:B------:R-:W-:Y:S05]  /*2360*/  @P0 BRA `(.L_x_55) ;  /* 0x0000007000000947 */ /* 0x000fea0003800000 */
[----:B------:R-:W-:Y:S02]  /*2370*/  SHF.R.S32.HI R9, RZ, 0x1f, R231 ;  /* 0x0000001fff097819 */ /* 0x000fe400000114e7 */
[----:B-1----:R-:W-:-:S04]  /*2380*/  LEA R2, P0, R231, R2, 0x1 ;  /* 0x00000002e7027211 */ /* 0x002fc800078008ff */
[----:B---3--:R-:W-:-:S05]  /*2390*/  LEA.HI.X R3, R231, R7, R9, 0x1, P0 ;  /* 0x00000007e7037211 */ /* 0x008fca00000f0c09 */
[----:B------:R-:W-:Y:S01]  /*23a0*/  @!PT LDS RZ, [RZ] ;  /* 0x00000000fffff984 */ /* 0x000fe20000000800 */
[----:B------:R-:W-:Y:S01]  /*23b0*/  @!PT LDS RZ, [RZ] ;  /* 0x00000000fffff984 */ /* 0x000fe20000000800 */
[----:B------:R-:W-:Y:S01]  /*23c0*/  @!PT LDS RZ, [RZ] ;  /* 0x00000000fffff984 */ /* 0x000fe20000000800 */
[----:B------:R1:W-:Y:S04]  /*23d0*/  LDGSTS.E.BYPASS.LTC128B.128 [R204+0x5900], [R2.64], !P2 ;  /* 0x0590000002cc7fae */ /* 0x0003e8000d101d46 */
.L_x_55:
[----:B------:R-:W-:Y:S05]  /*23e0*/  BSYNC B0 ;  /* 0x0000000000007941 */ /* 0x000fea0003800000 */
.L_x_54:
[----:B------:R-:W-:Y:S05]  /*23f0*/  BRA.DIV ~URZ, `(.L_x_56) ;  /* 0x0000d3327f007947 */ /* 0x000fea000b800000 */
[----:B---3--:R3:W4:Y:S02]  /*2400*/  SHFL.IDX PT, R7, R5, 0x2, 0x181f ;  /* 0x00581f0005077f89 */ /* 0x00872400000e0000 */
.L_x_162:
[----:B------:R-:W-:Y:S05]  /*2410*/  BRA.DIV ~URZ, `(.L_x_57) ;  /* 0x0000d3827f007947 */ /* 0x000fea000b800000 */
[----:B-1----:R1:W2:Y:S02]  /*2420*/  SHFL.IDX PT, R2, R6, 0x2, 0x181f ;  /* 0x00581f0006027f89 */ /* 0x0022a400000e0000 */
.L_x_163:
[----:B------:R-:W-:Y:S01]  /*2430*/  IADD3 R3, R0, 0x20, RZ ;  /* 0x0000002000037810 */ /* 0x000fe20007ffe0ff */
[----:B------:R-:W-:Y:S03]  /*2440*/  BSSY B0, `(.L_x_58) ;  /* 0x000000a000007945 */ /* 0x000fe60003800000 */
[----:B------:R-:W-:-:S13]  /*2450*/  ISETP.GE.AND P0, PT, R3, R4, PT ;  /* 0x000000040300720c */ /* 0x000fda0003f06270 */
[----:B------:R-:W-:Y:S05]  /*2460*/  @P0 BRA `(.L_x_59) ;  /* 0x0000007000000947 */ /* 0x000fea0003800000 */
[----:B------:R-:W-:Y:S02]  /*2470*/  SHF.R.S32.HI R9, RZ, 0x1f, R231 ;  /* 0x0000001fff097819 */ /* 0x000fe400000114e7 */
[----:B--2---:R-:W-:-:S04]  /*2480*/  LEA R2, P0, R231, R2, 0x1 ;  /* 0x00000002e7027211 */ /* 0x004fc800078008ff */
[----:B----4-:R-:W-:-:S05]  /*2490*/  LEA.HI.X R3, R231, R7, R9, 0x1, P0 ;  /* 0x00000007e7037211 */ /* 0x010fca00000f0c09 */
[----:B------:R-:W-:Y:S01]  /*24a0*/  @!PT LDS RZ, [RZ] ;  /* 0x00000000fffff984 */ /* 0x000fe20000000800 */
[----:B------:R-:W-:Y:S01]  /*24b0*/  @!PT LDS RZ, [RZ] ;  /* 0x00000000fffff984 */ /* 0x000fe20000000800 */
[----:B------:R-:W-:Y:S01]  /*24c0*/  @!PT LDS RZ, [RZ] ;  /* 0x00000000fffff984 */ /* 0x000fe20000000800 */
[----:B------:R2:W-:Y:S04]  /*24d0*/  LDGSTS.E.BYPASS.LTC128B.128 [R204+0x6100], [R2.64], !P2 ;  /* 0x0610000002cc7fae */ /* 0x0005e8000d101d46 */
.L_x_59:
[----:B------:R-:W-:Y:S05]  /*24e0*/  BSYNC B0 ;  /* 0x0000000000007941 */ /* 0x000fea0003800000 */
.L_x_58:
[----:B------:R-:W-:Y:S05]  /*24f0*/  BRA.DIV ~URZ, `(.L_x_60) ;  /* 0x0000d3127f007947 */ /* 0x000fea000b800000 */
[----:B----4-:R4:W1:Y:S04]  /*2500*/  SHFL.IDX PT, R7, R5, 0x3, 0x181f ;  /* 0x00781f0005077f89 */ /* 0x01086800000e0000 */
[----:B--2---:R4:W2:Y:S02]  /*2510*/  SHFL.IDX PT, R2, R6, 0x3, 0x181f ;  /* 0x00781f0006027f89 */ /* 0x0048a400000e0000 */
.L_x_164:
[----:B------:R-:W-:Y:S01]  /*2520*/  IADD3 R3, R0, 0x30, RZ ;  /* 0x0000003000037810 */ /* 0x000fe20007ffe0ff */
[----:B------:R-:W-:Y:S03]  /*2530*/  BSSY B0, `(.L_x_61) ;  /* 0x000000a000007945 */ /* 0x000fe60003800000 */
[----:B------:R-:W-:-:S13]  /*2540*/  ISETP.GE.AND P0, PT, R3, R4, PT ;  /* 0x000000040300720c */ /* 0x000fda0003f06270 */
[----:B------:R-:W-:Y:S05]  /*2550*/  @P0 BRA `(.L_x_62) ;  /* 0x0000007000000947 */ /* 0x000fea0003800000 */
[----:B------:R-:W-:Y:S02]  /*2560*/  SHF.R.S32.HI R9, RZ, 0x1f, R231 ;  /* 0x0000001fff097819 */ /* 0x000fe400000114e7 */
[----:B--2---:R-:W-:-:S04]  /*2570*/  LEA R2, P0, R231, R2, 0x1 ;  /* 0x00000002e7027211 */ /* 0x004fc800078008ff */
[----:B-1----:R-:W-:-:S05]  /*2580*/  LEA.HI.X R3, R231, R7, R9, 0x1, P0 ;  /* 0x00000007e7037211 */ /* 0x002fca00000f0c09 */
[----:B------:R-:W-:Y:S01]  /*2590*/  @!PT LDS RZ, [RZ] ;  /* 0x00000000fffff984 */ /* 0x000fe20000000800 */
[----:B------:R-:W-:Y:S01]  /*25a0*/  @!PT LDS RZ, [RZ] ;  /* 0x00000000fffff984 */ /* 0x000fe20000000800 */
[----:B------:R-:W-:Y:S01]  /*25b0*/  @!PT LDS RZ, [RZ] ;  /* 0x00000000fffff984 */ /* 0x000fe20000000800 */
[----:B------:R1:W-:Y:S04]  /*25c0*/  LDGSTS.E.BYPASS.LTC128B.128 [R204+0x6900], [R2.64], !P2 ;  /* 0x0690000002cc7fae */ /* 0x0003e8000d101d46 */
.L_x_62:
[----:B------:R-:W-:Y:S05]  /*25d0*/  BSYNC B0 ;  /* 0x0000000000007941 */ /* 0x000fea0003800000 */
.L_x_61:
[----:B------:R-:W-:Y:S05]  /*25e0*/  BRA.DIV ~URZ, `(.L_x_63) ;  /* 0x0000d2f27f007947 */ /* 0x000fea000b800000 */
[----:B-1----:R1:W3:Y:S02]  /*25f0*/  SHFL.IDX PT, R7, R5, 0x4, 0x181f ;  /* 0x00981f0005077f89 */ /* 0x0022e400000e0000 */
.L_x_165:
[----:B------:R-:W-:Y:S05]  /*2600*/  BRA.DIV ~URZ, `(.L_x_64) ;  /* 0x0000d3427f007947 */ /* 0x000fea000b800000 */
[----:B--2---:R2:W1:Y:S02]  /*2610*/  SHFL.IDX PT, R2, R6, 0x4, 0x181f ;  /* 0x00981f0006027f89 */ /* 0x00446400000e0000 */
.L_x_166:
        /* <DEDUP_REMOVED lines=11> */
.L_x_66:
[----:B------:R-:W-:Y:S05]  /*26d0*/  BSYNC B0 ;  /* 0x0000000000007941 */ /* 0x000fea0003800000 */
.L_x_65:
[----:B------:R-:W-:Y:S05]  /*26e0*/  BRA.DIV ~URZ, `(.L_x_67) ;  /* 0x0000d2d27f007947 */ /* 0x000fea000b800000 */
[----:B---3--:R3:W2:Y:S04]  /*26f0*/  SHFL.IDX PT, R7, R5, 0x5, 0x181f ;  /* 0x00b81f0005077f89 */ /* 0x0086a800000e0000 */
[----:B-1----:R3:W1:Y:S02]  /*2700*/  SHFL.IDX PT, R2, R6, 0x5, 0x181f ;  /* 0x00b81f0006027f89 */ /* 0x00266400000e0000 */
.L_x_167:
[----:B------:R-:W-:Y:S01]  /*2710*/  IADD3 R3, R0, 0x50, RZ ;  /* 0x0000005000037810 */ /* 0x000fe20007ffe0ff */
[----:B------:R-:W-:Y:S03]  /*2720*/  BSSY B0, `(.L_x_68) ;  /* 0x000000a000007945 */ /* 0x000fe60003800000 */
[----:B------:R-:W-:-:S13]  /*2730*/  ISETP.GE.AND P0, PT, R3, R4, PT ;  /* 0x000000040300720c */ /* 0x000fda0003f06270 */
[----:B------:R-:W-:Y:S05]  /*2740*/  @P0 BRA `(.L_x_69) ;  /* 0x0000007000000947 */ /* 0x000fea0003800000 */
[----:B------:R-:W-:Y:S02]  /*2750*/  SHF.R.S32.HI R9, RZ, 0x1f, R231 ;  /* 0x0000001fff097819 */ /* 0x000fe400000114e7 */
[----:B-1----:R-:W-:-:S04]  /*2760*/  LEA R2, P0, R231, R2, 0x1 ;  /* 0x00000002e7027211 */ /* 0x002fc800078008ff */
[----:B--2---:R-:W-:-:S05]  /*2770*/  LEA.HI.X R3, R231, R7, R9, 0x1, P0 ;  /* 0x00000007e7037211 */ /* 0x004fca00000f0c09 */
[----:B------:R-:W-:Y:S01]  /*2780*/  @!PT LDS RZ, [RZ] ;  /* 0x00000000fffff984 */ /* 0x000fe20000000800 */
[----:B------:R-:W-:Y:S01]  /*2790*/  @!PT LDS RZ, [RZ] ;  /* 0x00000000fffff984 */ /* 0x000fe20000000800 */
[----:B------:R-:W-:Y:S01]  /*27a0*/  @!PT LDS RZ, [RZ] ;  /* 0x00000000fffff984 */ /* 0x000fe20000000800 */
[----:B------:R1:W-:Y:S04]  /*27b0*/  LDGSTS.E.BYPASS.LTC128B.128 [R204+0x7900], [R2.64], !P2 ;  /* 0x0790000002cc7fae */ /* 0x0003e8000d101d46 */
.L_x_69:
[----:B------:R-:W-:Y:S05]  /*27c0*/  BSYNC B0 ;  /* 0x0000000000007941 */ /* 0x000fea0003800000 */
.L_x_68:
[----:B------:R-:W-:Y:S05]  /*27d0*/  BRA.DIV ~URZ, `(.L_x_70) ;  /* 0x0000d2b27f007947 */ /* 0x000fea000b800000 */
[----:B--2---:R2:W3:Y:S02]  /*27e0*/  SHFL.IDX PT, R7, R5, 0x6, 0x181f ;  /* 0x00d81f0005077f89 */ /* 0x0044e400000e0000 */
.L_x_168:
[----:B------:R-:W-:Y:S05]  /*27f0*/  BRA.DIV ~URZ, `(.L_x_71) ;  /* 0x0000d3027f007947 */ /* 0x000fea000b800000 */
[----:B-1----:R1:W2:Y:S02]  /*2800*/  SHFL.IDX PT, R2, R6, 0x6, 0x181f ;  /* 0x00d81f0006027f89 */ /* 0x0022a400000e0000 */
.L_x_169:
[----:B------:R-:W-:Y:S01]  /*2810*/  IADD3 R3, R0, 0x60, RZ ;  /* 0x0000006000037810 */ /* 0x000fe20007ffe0ff */
[----:B------:R-:W-:Y:S03]  /*2820*/  BSSY B0, `(.L_x_72) ;  /* 0x000000a000007945 */ /* 0x000fe60003800000 */
[----:B------:R-:W-:-:S13]  /*2830*/  ISETP.GE.AND P0, PT, R3, R4, PT ;  /* 0x000000040300720c */ /* 0x000fda0003f06270 */
[----:B------:R-:W-:Y:S05]  /*2840*/  @P0 BRA `(.L_x_73) ;  /* 0x0000007000000947 */ /* 0x000fea0003800000 */
[----:B------:R-:W-:Y:S02]  /*2850*/  SHF.R.S32.HI R9, RZ, 0x1f, R231 ;  /* 0x0000001fff097819 */ /* 0x000fe400000114e7 */
[----:B--2---:R-:W-:-:S04]  /*2860*/  LEA R2, P0, R231, R2, 0x1 ;  /* 0x00000002e7027211 */ /* 0x004fc800078008ff */
[----:B---3--:R-:W-:-:S05]  /*2870*/  LEA.HI.X R3, R231, R7, R9, 0x1, P0 ;  /* 0x00000007e7037211 */ /* 0x008fca00000f0c09 */
[----:B------:R-:W-:Y:S01]  /*2880*/  @!PT LDS RZ, [RZ] ;  /* 0x00000000fffff984 */ /* 0x000fe20000000800 */
[----:B------:R-:W-:Y:S01]  /*2890*/  @!PT LDS RZ, [RZ] ;  /* 0x00000000fffff984 */ /* 0x000fe20000000800 */
[----:B------:R-:W-:Y:S01]  /*28a0*/  @!PT LDS RZ, [RZ] ;  /* 0x00000000fffff984 */ /* 0x000fe20000000800 */
[----:B------:R2:W-:Y:S04]  /*28b0*/  LDGSTS.E.BYPASS.LTC128B.128 [R204+0x8100], [R2.64], !P2 ;  /* 0x0810000002cc7fae */ /* 0x0005e8000d101d46 */
.L_x_73:
[----:B------:R-:W-:Y:S05]  /*28c0*/  BSYNC B0 ;  /* 0x0000000000007941 */ /* 0x000fea0003800000 */
.L_x_72:
[----:B------:R-:W-:Y:S05]  /*28d0*/  BRA.DIV ~URZ, `(.L_x_74) ;  /* 0x0000d2927f007947 */ /* 0x000fea000b800000 */
[----:B--234-:R-:W2:Y:S04]  /*28e0*/  SHFL.IDX PT, R5, R5, 0x7, 0x181f ;  /* 0x00f81f0005057f89 */ /* 0x01cea800000e0000 */
[----:B------:R3:W4:Y:S02]  /*28f0*/  SHFL.IDX PT, R2, R6, 0x7, 0x181f ;  /* 0x00f81f0006027f89 */ /* 0x00072400000e0000 */
.L_x_170:
[----:B------:R-:W-:Y:S01]  /*2900*/  IADD3 R0, R0, 0x70, RZ ;  /* 0x0000007000007810 */ /* 0x000fe20007ffe0ff */
[----:B------:R-:W1:Y:S01]  /*2910*/  S2R R7, SR_TID.X ;  /* 0x0000000000077919 */ /* 0x000e620000002100 */
[----:B-----5:R-:W-:Y:S01]  /*2920*/  IMAD.WIDE.U32 R160, R8, c[0x0][0x2b0], RZ ;  /* 0x0000ac0008a07a25 */ /* 0x020fe200078e00ff */
[----:B------:R-:W-:Y:S02]  /*2930*/  SHF.R.S32.HI R17, RZ, 0x1f, R231 ;  /* 0x0000001fff117819 */ /* 0x000fe400000114e7 */
[----:B------:R-:W-:Y:S02]  /*2940*/  ISETP.GE.AND P1, PT, R0, R4, PT ;  /* 0x000000040000720c */ /* 0x000fe40003f26270 */
[----:B------:R-:W-:Y:S01]  /*2950*/  SHF.R.S32.HI R0, RZ, 0x1f, R8 ;  /* 0x0000001fff007819 */ /* 0x000fe20000011408 */
[----:B------:R3:W-:Y:S04]  /*2960*/  STL.64 [R1+0x20], R160 ;  /* 0x000020a001007387 */ /* 0x0007e80000100a00 */
[----:B------:R-:W-:-:S04]  /*2970*/  IMAD R0, R0, c[0x0][0x2b0], RZ ;  /* 0x0000ac0000007a24 */ /* 0x000fc800078e02ff */
[----:B------:R-:W-:Y:S02]  /*2980*/  IMAD R0, R8, c[0x0][0x2b4], R0 ;  /* 0x0000ad0008007a24 */ /* 0x000fe400078e0200 */
[----:B----4-:R-:W-:Y:S02]  /*2990*/  @!P1 LEA R2, P0, R231, R2, 0x1 ;  /* 0x00000002e7029211 */ /* 0x010fe400078008ff */
[----:B------:R-:W-:Y:S02]  /*29a0*/  IMAD.IADD R157, R161, 0x1, R0 ;  /* 0x00000001a19d7824 */ /* 0x000fe400078e0200 */
[----:B--2---:R-:W-:-:S03]  /*29b0*/  @!P1 LEA.HI.X R3, R231, R5, R17, 0x1, P0 ;  /* 0x00000005e7039211 */ /* 0x004fc600000f0c11 */
[----:B------:R3:W-:Y:S02]  /*29c0*/  STL [R1+0x34], R157 ;  /* 0x0000349d01007387 */ /* 0x0007e40000100800 */
[----:B-1-3--:R-:W-:Y:S02]  /*29d0*/  SHF.R.S32.HI R6, RZ, 0x1f, R7 ;  /* 0x0000001fff067819 */ /* 0x00afe40000011407 */
[----:B------:R-:W-:Y:S01]  /*29e0*/  @!PT LDS RZ, [RZ] ;  /* 0x00000000fffff984 */ /* 0x000fe20000000800 */
[----:B------:R-:W-:Y:S01]  /*29f0*/  @!PT LDS RZ, [RZ] ;  /* 0x00000000fffff984 */ /* 0x000fe20000000800 */
[----:B------:R-:W-:Y:S01]  /*2a00*/  @!PT LDS RZ, [RZ] ;  /* 0x00000000fffff984 */ /* 0x000fe20000000800 */
[----:B------:R1:W-:Y:S02]  /*2a10*/  @!P1 LDGSTS.E.BYPASS.LTC128B.128 [R204+0x8900], [R2.64], !P2 ;  /* 0x0890000002cc9fae */ /* 0x0003e4000d101d46 */
[----:B------:R-:W-:Y:S02]  /*2a20*/  LEA.HI R6, R6, R7, RZ, 0x3 ;  /* 0x0000000706067211 */ /* 0x000fe400078f18ff */
[----:B------:R-:W0:Y:S02]  /*2a30*/  LDGDEPBAR ;  /* 0x00000000000079af */ /* 0x000e240000000000 */
[----:B------:R-:W-:Y:S01]  /*2a40*/  SHF.R.S32.HI R6, RZ, 0x3, R6 ;  /* 0x00000003ff067819 */ /* 0x000fe20000011406 */
[----:B------:R-:W-:Y:S04]  /*2a50*/  WARPSYNC 0xffffffff ;  /* 0xffffffff00007948 */ /* 0x000fe80003800000 */
[----:B------:R-:W-:-:S02]  /*2a60*/  IMAD R37, R244, 0x10, R6 ;  /* 0x00000010f4257824 */ /* 0x000fc400078e0206 */
[----:B------:R-:W2:Y:S01]  /*2a70*/  LDL R162, [R1+0x14] ;  /* 0x0000140001a27983 */ /* 0x000ea20000100800 */
[----:B------:R-:W-:-:S02]  /*2a80*/  MOV R118, 0x50 ;  /* 0x0000005000767802 */ /* 0x000fc40000000f00 */
[----:B------:R-:W-:Y:S02]  /*2a90*/  MOV R0, c[0x0][0x2b8] ;  /* 0x0000ae0000007a02 */ /* 0x000fe40000000f00 */
[----:B------:R-:W-:Y:S01]  /*2aa0*/  MOV R201, RZ ;  /* 0x000000ff00c97202 */ /* 0x000fe20000000f00 */
[----:B------:R-:W-:Y:S01]  /*2ab0*/  IMAD R118, R171, R118, -0x50 ;  /* 0xffffffb0ab767424 */ /* 0x000fe200078e0276 */
[----:B------:R-:W-:-:S04]  /*2ac0*/  ISETP.NE.AND P3, PT, R0, 0x1, PT ;  /* 0x000000010000780c */ /* 0x000fc80003f65270 */
[----:B-1----:R-:W-:Y:S01]  /*2ad0*/  IADD3 R2, R37, R118, RZ ;  /* 0x0000007625027210 */ /* 0x002fe20007ffe0ff */
[----:B------:R-:W-:Y:S03]  /*2ae0*/  BAR.SYNC.DEFER_BLOCKING 0x0 ;  /* 0x0000000000007b1d */ /* 0x000fe60000010000 */
[----:B------:R-:W-:-:S04]  /*2af0*/  ISETP.GE.AND P1, PT, R2, R14, PT ;  /* 0x0000000e0200720c */ /* 0x000fc80003f26270 */
[----:B------:R-:W-:Y:S02]  /*2b00*/  ISETP.GT.OR P1, PT, R37, 0x4f, P1 ;  /* 0x0000004f2500780c */ /* 0x000fe40000f24670 */
[----:B--2---:R-:W-:-:S04]  /*2b10*/  IADD3 R2, R2, R162, RZ ;  /* 0x000000a202027210 */ /* 0x004fc80007ffe0ff */
[----:B------:R-:W-:Y:S01]  /*2b20*/  MOV R0, R2 ;  /* 0x0000000200007202 */ /* 0x000fe20000000f00 */
[----:B------:R-:W-:-:S05]  /*2b30*/  @P3 IMAD.HI.U32 R3, R2, c[0x0][0x2bc], RZ ;  /* 0x0000af0002033a27 */ /* 0x000fca00078e00ff */
[----:B------:R-:W-:-:S04]  /*2b40*/  @P3 SHF.R.U32.HI R0, RZ, c[0x0][0x2c0], R3 ;  /* 0x0000b000ff003a19 */ /* 0x000fc80000011603 */
[----:B------:R-:W-:-:S04]  /*2b50*/  @!P1 IADD3 R3, P0, R0, R160, RZ ;  /* 0x000000a000039210 */ /* 0x000fc80007f1e0ff */
[----:B------:R-:W-:Y:S02]  /*2b60*/  @!P1 LEA.HI.X.SX32 R5, R0, R157, 0x1, P0 ;  /* 0x0000009d00059211 */ /* 0x000fe400000f0eff */
[----:B------:R-:W-:-:S04]  /*2b70*/  @!P1 LEA R4, P0, R3, c[0x0][0x2a0], 0x2 ;  /* 0x0000a80003049a11 */ /* 0x000fc800078010ff */
[----:B------:R-:W-:-:S05]  /*2b80*/  @!P1 LEA.HI.X R5, R3, c[0x0][0x2a4], R5, 0x2, P0 ;  /* 0x0000a90003059a11 */ /* 0x000fca00000f1405 */
[----:B------:R-:W2:Y:S01]  /*2b90*/  @!P1 LDG.E R201, [R4.64] ;  /* 0x0000000604c99981 */ /* 0x000ea2000c1e1900 */
[----:B------:R-:W-:Y:S01]  /*2ba0*/  IADD3 R0, -R0, RZ, RZ ;  /* 0x000000ff00007210 */ /* 0x000fe20007ffe1ff */
[----:B------:R-:W-:Y:S01]  /*2bb0*/  IMAD.WIDE.U32 R158, R16, c[0x0][0x1e8], RZ ;  /* 0x00007a00109e7a25 */ /* 0x000fe200078e00ff */
[----:B------:R-:W-:-:S03]  /*2bc0*/  SHF.L.U64.HI R36, R231, 0x1, R17 ;  /* 0x00000001e7247819 */ /* 0x000fc60000010211 */
[----:B------:R-:W-:Y:S02]  /*2bd0*/  IMAD R220, R0, c[0x0][0x2b8], R2 ;  /* 0x0000ae0000dc7a24 */ /* 0x000fe400078e0202 */
[----:B------:R-:W-:Y:S02]  /*2be0*/  IMAD R38, R132, -0x50, R14 ;  /* 0xffffffb084267824 */ /* 0x000fe400078e020e */
[----:B------:R-:W-:Y:S01]  /*2bf0*/  IMAD.WIDE.U32 R20, R16, c[0x0][0x210], RZ ;  /* 0x0000840010147a25 */ /* 0x000fe200078e00ff */
[----:B------:R-:W-:Y:S01]  /*2c00*/  SHF.R.S32.HI R9, RZ, 0x1f, R220 ;  /* 0x0000001fff097819 */ /* 0x000fe200000114dc */
[----:B------:R-:W-:Y:S01]  /*2c10*/  STL.64 [R1+0x18], R158 ;  /* 0x0000189e01007387 */ /* 0x000fe20000100a00 */
[----:B------:R-:W-:Y:S01]  /*2c20*/  IADD3 R8, -R6, R38, RZ ;  /* 0x0000002606087210 */ /* 0x000fe20007ffe1ff */
[----:B------:R-:W-:-:S03]  /*2c30*/  IMAD.WIDE.U32 R2, R220, c[0x0][0x1e0], RZ ;  /* 0x00007800dc027a25 */ /* 0x000fc600078e00ff */
[C---:B------:R-:W-:Y:S01]  /*2c40*/  ISETP.GE.AND P5, PT, R8.reuse, 0x1, PT ;  /* 0x000000010800780c */ /* 0x040fe20003fa6270 */
[----:B------:R-:W-:Y:S01]  /*2c50*/  IMAD R0, R9, c[0x0][0x1e0], RZ ;  /* 0x0000780009007a24 */ /* 0x000fe200078e02ff */
[----:B------:R-:W-:Y:S01]  /*2c60*/  ISETP.GE.AND P4, PT, R8, 0x11, PT ;  /* 0x000000110800780c */ /* 0x000fe20003f86270 */
[----:B------:R-:W-:Y:S01]  /*2c70*/  IMAD R156, R16, c[0x0][0x1ec], R159 ;  /* 0x00007b00109c7a24 */ /* 0x000fe200078e029f */
[----:B------:R-:W-:Y:S01]  /*2c80*/  ISETP.GE.AND P2, PT, R8, 0x21, PT ;  /* 0x000000210800780c */ /* 0x000fe20003f46270 */
[----:B------:R-:W-:Y:S01]  /*2c90*/  IMAD R0, R220, c[0x0][0x1e4], R0 ;  /* 0x00007900dc007a24 */ /* 0x000fe200078e0200 */
[----:B------:R-:W-:Y:S01]  /*2ca0*/  ISETP.GE.AND P6, PT, R8, 0x31, PT ;  /* 0x000000310800780c */ /* 0x000fe20003fc6270 */
[----:B------:R-:W-:Y:S01]  /*2cb0*/  IMAD R18, R16, c[0x0][0x214], R21 ;  /* 0x0000850010127a24 */ /* 0x000fe200078e0215 */
[----:B------:R-:W-:Y:S01]  /*2cc0*/  SHF.L.U32 R155, R231, 0x1, RZ ;  /* 0x00000001e79b7819 */ /* 0x000fe200000006ff */
[----:B------:R-:W-:Y:S01]  /*2cd0*/  STL [R1+0x30], R156 ;  /* 0x0000309c01007387 */ /* 0x000fe20000100800 */
[----:B------:R-:W-:-:S03]  /*2ce0*/  IADD3 R3, R3, R0, RZ ;  /* 0x0000000003037210 */ /* 0x000fc60007ffe0ff */
[----:B------:R-:W-:Y:S01]  /*2cf0*/  @P5 ISETP.GE.AND P1, PT, R231, c[0x0][0x1d4], PT ;  /* 0x00007500e7005a0c */ /* 0x000fe20003f26270 */
[----:B------:R-:W-:Y:S04]  /*2d00*/  STL.64 [R1+0x28], R20 ;  /* 0x0000281401007387 */ /* 0x000fe80000100a00 */
[----:B------:R-:W-:Y:S04]  /*2d10*/  STL [R1+0x38], R18 ;  /* 0x0000381201007387 */ /* 0x000fe80000100800 */
[----:B------:R-:W3:Y:S01]  /*2d20*/  LDL R163, [R1+0x10] ;  /* 0x0000100001a37983 */ /* 0x000ee20000100800 */
[----:B--2---:R-:W-:Y:S01]  /*2d30*/  SHF.R.S32.HI R13, RZ, 0x1f, R201 ;  /* 0x0000001fff0d7819 */ /* 0x004fe200000114c9 */
[----:B------:R-:W-:-:S04]  /*2d40*/  IMAD.WIDE.U32 R2, R201, c[0x0][0x1f0], R2 ;  /* 0x00007c00c9027a25 */ /* 0x000fc800078e0002 */
[----:B------:R-:W-:Y:S01]  /*2d50*/  IMAD R0, R13, c[0x0][0x1f0], RZ ;  /* 0x00007c000d007a24 */ /* 0x000fe200078e02ff */
[----:B------:R-:W-:-:S03]  /*2d60*/  IADD3 R2, P0, R2, R158, RZ ;  /* 0x0000009e02027210 */ /* 0x000fc60007f1e0ff */
[----:B------:R-:W-:-:S05]  /*2d70*/  IMAD R0, R201, c[0x0][0x1f4], R0 ;  /* 0x00007d00c9007a24 */ /* 0x000fca00078e0200 */
[----:B------:R-:W-:Y:S02]  /*2d80*/  IADD3.X R3, R156, R3, R0, P0, !PT ;  /* 0x000000039c037210 */ /* 0x000fe400007fe400 */
[----:B------:R-:W-:-:S04]  /*2d90*/  LEA R0, P0, R2, c[0x0][0x1c8], 0x1 ;  /* 0x0000720002007a11 */ /* 0x000fc800078008ff */
[----:B------:R-:W-:Y:S01]  /*2da0*/  LEA.HI.X R5, R2, c[0x0][0x1cc], R3, 0x1, P0 ;  /* 0x0000730002057a11 */ /* 0x000fe200000f0c03 */
[----:B------:R-:W-:Y:S04]  /*2db0*/  SHFL.IDX PT, R4, R0, 0x1, 0x181f ;  /* 0x00381f0000047f89 */ /* 0x000fe800000e0000 */
[----:B------:R-:W1:Y:S04]  /*2dc0*/  SHFL.IDX PT, R2, R0, RZ, 0x181f ;  /* 0x00181fff00027589 */ /* 0x000e6800000e0000 */
[----:B------:R-:W2:Y:S04]  /*2dd0*/  SHFL.IDX PT, R3, R5, RZ, 0x181f ;  /* 0x00181fff05037589 */ /* 0x000ea800000e0000 */
[----:B------:R-:W4:Y:S04]  /*2de0*/  SHFL.IDX PT, R6, R0, 0x2, 0x181f ;  /* 0x00581f0000067f89 */ /* 0x000f2800000e0000 */
[----:B------:R-:W5:Y:S04]  /*2df0*/  SHFL.IDX PT, R10, R5, 0x1, 0x181f ;  /* 0x00381f00050a7f89 */ /* 0x000f6800000e0000 */
[----:B------:R-:W3:Y:S04]  /*2e00*/  SHFL.IDX PT, R7, R5, 0x2, 0x181f ;  /* 0x00581f0005077f89 */ /* 0x000ee800000e0000 */
[----:B------:R-:W-:Y:S01]  /*2e10*/  SHFL.IDX PT, R12, R0, 0x3, 0x181f ;  /* 0x00781f00000c7f89 */ /* 0x000fe200000e0000 */
[----:B-1----:R-:W-:-:S03]  /*2e20*/  @P5 LEA R2, P0, R231, R2, 0x1 ;  /* 0x00000002e7025211 */ /* 0x002fc600078008ff */
[----:B------:R1:W3:Y:S01]  /*2e30*/  SHFL.IDX PT, R14, R0, 0x4, 0x181f ;  /* 0x00981f00000e7f89 */ /* 0x0002e200000e0000 */
[----:B--2---:R-:W-:-:S03]  /*2e40*/  @P5 LEA.HI.X R3, R231, R3, R17, 0x1, P0 ;  /* 0x00000003e7035211 */ /* 0x004fc600000f0c11 */
[----:B------:R-:W-:Y:S04]  /*2e50*/  SHFL.IDX PT, R15, R5, 0x3, 0x181f ;  /* 0x00781f00050f7f89 */ /* 0x000fe800000e0000 */
[----:B------:R2:W-:Y:S01]  /*2e60*/  @P5 LDGSTS.E.BYPASS.LTC128B.128 [R204+0x2900], [R2.64], !P1 ;  /* 0x0290000002cc5fae */ /* 0x0005e2000c901d46 */
[----:B------:R-:W-:-:S03]  /*2e70*/  @P4 ISETP.GE.AND P1, PT, R231, c[0x0][0x1d4], PT ;  /* 0x00007500e7004a0c */ /* 0x000fc60003f26270 */
[----:B------:R3:W3:Y:S01]  /*2e80*/  SHFL.IDX PT, R11, R5, 0x4, 0x181f ;  /* 0x00981f00050b7f89 */ /* 0x0006e200000e0000 */
[----:B-1----:R-:W-:-:S04]  /*2e90*/  IMAD R0, R9, c[0x0][0x208], RZ ;  /* 0x0000820009007a24 */ /* 0x002fc800078e02ff */
[----:B------:R-:W-:Y:S01]  /*2ea0*/  IMAD R0, R220, c[0x0][0x20c], R0 ;  /* 0x00008300dc007a24 */ /* 0x000fe200078e0200 */
[C---:B--2---:R-:W-:Y:S02]  /*2eb0*/  @P4 LEA R2, P0, R231.reuse, R4, 0x1 ;  /* 0x00000004e7024211 */ /* 0x044fe400078008ff */
[C---:B----4-:R-:W-:Y:S02]  /*2ec0*/  @P2 LEA R4, P5, R231.reuse, R6, 0x1 ;  /* 0x00000006e7042211 */ /* 0x050fe400078a08ff */
[C-C-:B-----5:R-:W-:Y:S02]  /*2ed0*/  @P4 LEA.HI.X R3, R231.reuse, R10, R17.reuse, 0x1, P0 ;  /* 0x0000000ae7034211 */ /* 0x160fe400000f0c11 */
[C---:B------:R-:W-:Y:S02]  /*2ee0*/  @P2 ISETP.GE.AND P0, PT, R231.reuse, c[0x0][0x1d4], PT ;  /* 0x00007500e7002a0c */ /* 0x040fe40003f06270 */
[----:B---3--:R-:W-:Y:S01]  /*2ef0*/  @P2 LEA.HI.X R5, R231, R7, R17, 0x1, P5 ;  /* 0x00000007e7052211 */ /* 0x008fe200028f0c11 */
[----:B------:R1:W-:Y:S01]  /*2f00*/  @P4 LDGSTS.E.BYPASS.LTC128B.128 [R204+0x3100], [R2.64], !P1 ;  /* 0x0310000002cc4fae */ /* 0x0003e2000c901d46 */
[----:B------:R-:W-:-:S02]  /*2f10*/  ISETP.GE.AND P5, PT, R8, 0x41, PT ;  /* 0x000000410800780c */ /* 0x000fc40003fa6270 */
[----:B------:R-:W-:-:S07]  /*2f20*/  @P6 ISETP.GE.AND P1, PT, R231, c[0x0][0x1d4], PT ;  /* 0x00007500e7006a0c */ /* 0x000fce0003f26270 */
[----:B------:R2:W-:Y:S04]  /*2f30*/  @P2 LDGSTS.E.BYPASS.LTC128B.128 [R204+0x3900], [R4.64], !P0 ;  /* 0x0390000004cc2fae */ /* 0x0005e8000c101d46 */
[C---:B------:R-:W-:Y:S02]  /*2f40*/  @P5 ISETP.GE.AND P0, PT, R231.reuse, c[0x0][0x1d4], PT ;  /* 0x00007500e7005a0c */ /* 0x040fe40003f06270 */
[----:B------:R-:W-:-:S04]  /*2f50*/  @P5 LEA R6, P2, R231, R14, 0x1 ;  /* 0x0000000ee7065211 */ /* 0x000fc800078408ff */
[----:B------:R-:W-:Y:S01]  /*2f60*/  @P5 LEA.HI.X R7, R231, R11, R17, 0x1, P2 ;  /* 0x0000000be7075211 */ /* 0x000fe200010f0c11 */
[----:B-1----:R-:W-:-:S05]  /*2f70*/  IMAD.WIDE.U32 R2, R220, c[0x0][0x208], RZ ;  /* 0x00008200dc027a25 */ /* 0x002fca00078e00ff */
[----:B------:R-:W-:Y:S01]  /*2f80*/  IADD3 R3, R3, R0, RZ ;  /* 0x0000000003037210 */ /* 0x000fe20007ffe0ff */
[----:B------:R-:W-:Y:S01]  /*2f90*/  IMAD R0, R13, c[0x0][0x218], RZ ;  /* 0x000086000d007a24 */ /* 0x000fe200078e02ff */
[----:B--2---:R-:W-:-:S03]  /*2fa0*/  @P6 LEA R4, P4, R231, R12, 0x1 ;  /* 0x0000000ce7046211 */ /* 0x004fc600078808ff */
[----:B------:R-:W-:Y:S01]  /*2fb0*/  IMAD.WIDE.U32 R2, R201, c[0x0][0x218], R2 ;  /* 0x00008600c9027a25 */ /* 0x000fe200078e0002 */
[----:B------:R-:W-:-:S05]  /*2fc0*/  @P6 LEA.HI.X R5, R231, R15, R17, 0x1, P4 ;  /* 0x0000000fe7056211 */ /* 0x000fca00020f0c11 */
[----:B------:R1:W-:Y:S04]  /*2fd0*/  @P6 LDGSTS.E.BYPASS.LTC128B.128 [R204+0x4100], [R4.64], !P1 ;  /* 0x0410000004cc6fae */ /* 0x0003e8000c901d46 */
[----:B------:R2:W-:Y:S04]  /*2fe0*/  @P5 LDGSTS.E.BYPASS.LTC128B.128 [R204+0x4900], [R6.64], !P0 ;  /* 0x0490000006cc5fae */ /* 0x0005e8000c101d46 */
[----:B------:R-:W0:Y:S01]  /*2ff0*/  LDGDEPBAR ;  /* 0x00000000000079af */ /* 0x000e220000000000 */
[----:B-1----:R-:W-:Y:S01]  /*3000*/  IMAD R4, R201, c[0x0][0x21c], R0 ;  /* 0x00008700c9047a24 */ /* 0x002fe200078e0200 */
[----:B------:R-:W-:Y:S01]  /*3010*/  IADD3 R0, P0, R2, R20, RZ ;  /* 0x0000001402007210 */ /* 0x000fe20007f1e0ff */
[----:B------:R-:W-:-:S04]  /*3020*/  DEPBAR.LE SB0, 0x1 ;  /* 0x000080400000791a */ /* 0x000fc80000000000 */
[----:B------:R-:W-:-:S04]  /*3030*/  DEPBAR.LE SB0, 0x0 ;  /* 0x000080000000791a */ /* 0x000fc80000000000 */
[----:B------:R-:W-:Y:S01]  /*3040*/  BAR.SYNC.DEFER_BLOCKING 0x0 ;  /* 0x0000000000007b1d */ /* 0x000fe20000010000 */
[----:B------:R-:W-:Y:S02]  /*3050*/  IADD3.X R2, R18, R3, R4, P0, !PT ;  /* 0x0000000312027210 */ /* 0x000fe400007fe404 */
[----:B------:R-:W-:-:S04]  /*3060*/  LEA R3, P0, R0, c[0x0][0x1f8], 0x1 ;  /* 0x00007e0000037a11 */ /* 0x000fc800078008ff */
[----:B------:R-:W-:Y:S01]  /*3070*/  LEA.HI.X R4, R0, c[0x0][0x1fc], R2, 0x1, P0 ;  /* 0x00007f0000047a11 */ /* 0x000fe200000f0c02 */
[----:B--2---:R-:W1:Y:S01]  /*3080*/  SHFL.IDX PT, R6, R3, RZ, 0x181f ;  /* 0x00181fff03067589 */ /* 0x004e6200000e0000 */
[----:B------:R-:W-:Y:S02]  /*3090*/  R2P PR, R244, 0x6 ;  /* 0x00000006f4007804 */ /* 0x000fe40000000000 */
[C---:B------:R-:W-:Y:S01]  /*30a0*/  IADD3 R0, R184.reuse, 0x20, RZ ;  /* 0x00000020b8007810 */ /* 0x040fe20007ffe0ff */
[----:B------:R-:W2:Y:S01]  /*30b0*/  SHFL.IDX PT, R7, R4, RZ, 0x181f ;  /* 0x00181fff04077589 */ /* 0x000ea200000e0000 */
[----:B------:R-:W-:Y:S02]  /*30c0*/  ISETP.GE.AND P0, PT, R231, c[0x0][0x1d4], PT ;  /* 0x00007500e7007a0c */ /* 0x000fe40003f06270 */
[----:B------:R-:W-:Y:S01]  /*30d0*/  MOV R2, 0x40 ;  /* 0x0000004000027802 */ /* 0x000fe20000000f00 */
[----:B------:R-:W3:Y:S04]  /*30e0*/  SHFL.IDX PT, R5, R3, 0x1, 0x181f ;  /* 0x00381f0003057f89 */ /* 0x000ee800000e0000 */
[----:B------:R-:W-:Y:S04]  /*30f0*/  LDSM.16.M88.4 R32, [R194] ;  /* 0x00000000c220783b */ /* 0x000fe80000000200 */
[----:B------:R-:W-:Y:S01]  /*3100*/  LDSM.16.M88.4 R52, [R184] ;  /* 0x00000000b834783b */ /* 0x000fe20000000200 */
[----:B------:R-:W-:-:S03]  /*3110*/  @P1 IADD3 R0, R184, -0x20, RZ ;  /* 0xffffffe0b8001810 */ /* 0x000fc60007ffe0ff */
[----:B------:R-:W4:Y:S01]  /*3120*/  SHFL.IDX PT, R11, R4, 0x1, 0x181f ;  /* 0x00381f00040b7f89 */ /* 0x000f2200000e0000 */
[----:B-1----:R-:W-:-:S03]  /*3130*/  IADD3 R6, P1, R6, R155, RZ ;  /* 0x0000009b06067210 */ /* 0x002fc60007f3e0ff */
[----:B------:R-:W1:Y:S01]  /*3140*/  SHFL.IDX PT, R9, R3, 0x2, 0x181f ;  /* 0x00581f0003097f89 */ /* 0x000e6200000e0000 */
[----:B--2---:R-:W-:-:S03]  /*3150*/  IADD3.X R7, R7, R36, RZ, P1, !PT ;  /* 0x0000002407077210 */ /* 0x004fc60000ffe4ff */
[----:B------:R-:W2:Y:S01]  /*3160*/  SHFL.IDX PT, R13, R4, 0x2, 0x181f ;  /* 0x00581f00040d7f89 */ /* 0x000ea200000e0000 */
[----:B---3--:R-:W-:-:S03]  /*3170*/  IADD3 R10, P1, R5, R155, RZ ;  /* 0x0000009b050a7210 */ /* 0x008fc60007f3e0ff */
[----:B------:R-:W-:Y:S04]  /*3180*/  SHFL.IDX PT, R12, R3, 0x3, 0x181f ;  /* 0x00781f00030c7f89 */ /* 0x000fe800000e0000 */
[----:B------:R-:W3:Y:S04]  /*3190*/  SHFL.IDX PT, R14, R3, 0x4, 0x181f ;  /* 0x00981f00030e7f89 */ /* 0x000ee800000e0000 */
[----:B------:R-:W5:Y:S04]  /*31a0*/  LDSM.16.M88.4 R28, [R194+0x2000] ;  /* 0x00200000c21c783b */ /* 0x000f680000000200 */
[----:B------:R-:W1:Y:S04]  /*31b0*/  SHFL.IDX PT, R5, R4, 0x3, 0x181f ;  /* 0x00781f0004057f89 */ /* 0x000e6800000e0000 */
[----:B------:R3:W2:Y:S01]  /*31c0*/  SHFL.IDX PT, R3, R4, 0x4, 0x181f ;  /* 0x00981f0004037f89 */ /* 0x0006a200000e0000 */
[----:B------:R-:W-:-:S03]  /*31d0*/  ISETP.LT.OR P6, PT, R8, 0x1, P0 ;  /* 0x000000010800780c */ /* 0x000fc600007c1670 */
[----:B------:R-:W-:Y:S04]  /*31e0*/  LDSM.16.M88.4 R24, [R197] ;  /* 0x00000000c518783b */ /* 0x000fe80000000200 */
[----:B------:R-:W5:Y:S01]  /*31f0*/  LDSM.16.M88.4 R48, [R0] ;  /* 0x000000000030783b */ /* 0x000f620000000200 */
[----:B------:R-:W-:Y:S02]  /*3200*/  SEL R2, R2, 0xffffffc0, !P2 ;  /* 0xffffffc002027807 */ /* 0x000fe40005000000 */
[C---:B------:R-:W-:Y:S01]  /*3210*/  ISETP.LT.OR P5, PT, R8.reuse, 0x11, P0 ;  /* 0x000000110800780c */ /* 0x040fe200007a1670 */
[----:B------:R-:W-:Y:S01]  /*3220*/  LDSM.16.M88.4 R76, [R184+0x800] ;  /* 0x00080000b84c783b */ /* 0x000fe20000000200 */
[C---:B------:R-:W-:Y:S02]  /*3230*/  ISETP.LT.OR P4, PT, R8.reuse, 0x21, P0 ;  /* 0x000000210800780c */ /* 0x040fe40000781670 */
[C---:B------:R-:W-:Y:S01]  /*3240*/  ISETP.LT.OR P2, PT, R8.reuse, 0x31, P0 ;  /* 0x000000310800780c */ /* 0x040fe20000741670 */
[----:B------:R-:W-:Y:S01]  /*3250*/  LDSM.16.M88.4 R88, [R184+0x1000] ;  /* 0x00100000b858783b */ /* 0x000fe20000000200 */
[----:B------:R-:W-:-:S02]  /*3260*/  ISETP.LT.OR P0, PT, R8, 0x41, P0 ;  /* 0x000000410800780c */ /* 0x000fc40000701670 */
[----:B----4-:R-:W-:Y:S01]  /*3270*/  IADD3.X R11, R11, R36, RZ, P1, !PT ;  /* 0x000000240b0b7210 */ /* 0x010fe20000ffe4ff */
[----:B------:R-:W-:Y:S01]  /*3280*/  LDSM.16.M88.4 R96, [R184+0x1800] ;  /* 0x00180000b860783b */ /* 0x000fe20000000200 */
[----:B-1----:R-:W-:-:S03]  /*3290*/  IADD3 R8, P1, R9, R155, RZ ;  /* 0x0000009b09087210 */ /* 0x002fc60007f3e0ff */
[----:B------:R-:W-:Y:S01]  /*32a0*/  LDSM.16.M88.4 R104, [R184+0x2000] ;  /* 0x00200000b868783b */ /* 0x000fe20000000200 */
[----:B--2---:R-:W-:-:S03]  /*32b0*/  IADD3.X R9, R13, R36, RZ, P1, !PT ;  /* 0x000000240d097210 */ /* 0x004fc60000ffe4ff */
[----:B------:R-:W1:Y:S01]  /*32c0*/  LDSM.16.M88.4 R20, [R197+0x2000] ;  /* 0x00200000c514783b */ /* 0x000e620000000200 */
[----:B---3--:R-:W-:-:S03]  /*32d0*/  IADD3 R4, P1, R14, R155, RZ ;  /* 0x0000009b0e047210 */ /* 0x008fc60007f3e0ff */
[----:B------:R-:W-:Y:S04]  /*32e0*/  LDSM.16.M88.4 R84, [R0+0x800] ;  /* 0x000800000054783b */ /* 0x000fe80000000200 */
[----:B------:R-:W-:Y:S04]  /*32f0*/  LDSM.16.M88.4 R92, [R0+0x1000] ;  /* 0x00100000005c783b */ /* 0x000fe80000000200 */
[----:B------:R-:W-:Y:S04]  /*3300*/  LDSM.16.M88.4 R100, [R0+0x1800] ;  /* 0x001800000064783b */ /* 0x000fe80000000200 */
[----:B------:R-:W-:Y:S04]  /*3310*/  LDSM.16.M88.4 R108, [R0+0x2000] ;  /* 0x00200000006c783b */ /* 0x000fe80000000200 */
[----:B------:R-:W-:Y:S01]  /*3320*/  @!PT LDS RZ, [RZ] ;  /* 0x00000000fffff984 */ /* 0x000fe20000000800 */
[----:B------:R-:W-:Y:S01]  /*3330*/  @!PT LDS RZ, [RZ] ;  /* 0x00000000fffff984 */ /* 0x000fe20000000800 */
[----:B------:R-:W-:Y:S01]  /*3340*/  @!PT LDS RZ, [RZ] ;  /* 0x00000000fffff984 */ /* 0x000fe20000000800 */
[----:B------:R2:W-:Y:S04]  /*3350*/  LDGSTS.E.BYPASS.LTC128B.128 [R204+0x100], [R6.64], !P6 ;  /* 0x0010000006cc7fae */ /* 0x0005e8000f101d46 */
[----:B------:R3:W-:Y:S04]  /*3360*/  LDGSTS.E.BYPASS.LTC128B.128 [R204+0x900], [R10.64], !P5 ;  /* 0x009000000acc7fae */ /* 0x0007e8000e901d46 */
[----:B------:R3:W-:Y:S01]  /*3370*/  LDGSTS.E.BYPASS.LTC128B.128 [R204+0x1100], [R8.64], !P4 ;  /* 0x0110000008cc7fae */ /* 0x0007e2000e101d46 */
[----:B-----5:R-:W-:Y:S01]  /*3380*/  HMMA.16816.F32.BF16 R56, R28, R52, RZ ;  /* 0x000000341c38723c */ /* 0x020fe200000418ff */
[----:B--2---:R-:W-:-:S07]  /*3390*/  IADD3 R6, P6, R12, R155, RZ ;  /* 0x0000009b0c067210 */ /* 0x004fce0007fde0ff */
[----:B------:R-:W-:Y:S01]  /*33a0*/  HMMA.16816.F32.BF16 R12, R32, R52, RZ ;  /* 0x00000034200c723c */ /* 0x000fe200000418ff */
[-C--:B------:R-:W-:Y:S02]  /*33b0*/  IADD3.X R7, R5, R36.reuse, RZ, P6, !PT ;  /* 0x0000002405077210 */ /* 0x080fe400037fe4ff */
[----:B------:R-:W-:Y:S02]  /*33c0*/  IADD3.X R5, R3, R36, RZ, P1, !PT ;  /* 0x0000002403057210 */ /* 0x000fe40000ffe4ff */
[----:B------:R-:W-:Y:S01]  /*33d0*/  IADD3 R3, R184, R2, RZ ;  /* 0x00000002b8037210 */ /* 0x000fe20007ffe0ff */
[----:B------:R2:W-:Y:S04]  /*33e0*/  LDGSTS.E.BYPASS.LTC128B.128 [R204+0x1900], [R6.64], !P2 ;  /* 0x0190000006cc7fae */ /* 0x0005e8000d101d46 */
[----:B------:R2:W-:Y:S04]  /*33f0*/  LDGSTS.E.BYPASS.LTC128B.128 [R204+0x2100], [R4.64], !P0 ;  /* 0x0210000004cc7fae */ /* 0x0005e8000c101d46 */
[----:B------:R-:W-:Y:S04]  /*3400*/  LDSM.16.M88.4 R44, [R3] ;  /* 0x00000000032c783b */ /* 0x000fe80000000200 */
[----:B------:R-:W4:Y:S01]  /*3410*/  LDSM.16.M88.4 R16, [R195] ;  /* 0x00000000c310783b */ /* 0x000f220000000200 */
[----:B------:R-:W-:-:S03]  /*3420*/  IADD3 R189, R2, R0, RZ ;  /* 0x0000000002bd7210 */ /* 0x000fc60007ffe0ff */
[----:B---3--:R-:W-:Y:S02]  /*3430*/  LDSM.16.M88.4 R8, [R196] ;  /* 0x00000000c408783b */ /* 0x008fe40000000200 */
[-C--:B------:R-:W-:Y:S02]  /*3440*/  HMMA.16816.F32.BF16 R60, R24, R48.reuse, R12 ;  /* 0x00000030183c723c */ /* 0x080fe4000004180c */
[----:B------:R-:W3:Y:S04]  /*3450*/  LDSM.16.M88.4 R12, [R195+0x2000] ;  /* 0x00200000c30c783b */ /* 0x000ee80000000200 */
[----:B------:R-:W5:Y:S02]  /*3460*/  LDSM.16.M88.4 R40, [R189] ;  /* 0x00000000bd28783b */ /* 0x000f640000000200 */
[----:B-1----:R-:W-:Y:S02]  /*3470*/  HMMA.16816.F32.BF16 R56, R20, R48, R56 ;  /* 0x000000301438723c */ /* 0x002fe40000041838 */
[----:B------:R-:W0:Y:S04]  /*3480*/  LDGDEPBAR ;  /* 0x00000000000079af */ /* 0x000e280000000000 */
[----:B--2---:R-:W1:Y:S02]  /*3490*/  LDSM.16.M88.4 R4, [R196+0x2000] ;  /* 0x00200000c404783b */ /* 0x004e640000000200 */
[----:B------:R-:W-:Y:S08]  /*34a0*/  HMMA.16816.F32.BF16 R68, R32, R54, RZ ;  /* 0x000000362044723c */ /* 0x000ff000000418ff */
[----:B----4-:R-:W-:Y:S08]  /*34b0*/  HMMA.16816.F32.BF16 R64, R16, R44, R60 ;  /* 0x0000002c1040723c */ /* 0x010ff0000004183c */
[----:B------:R-:W-:Y:S08]  /*34c0*/  HMMA.16816.F32.BF16 R60, R28, R54, RZ ;  /* 0x000000361c3c723c */ /* 0x000ff000000418ff */
[----:B---3--:R-:W-:Y:S08]  /*34d0*/  HMMA.16816.F32.BF16 R52, R12, R44, R56 ;  /* 0x0000002c0c34723c */ /* 0x008ff00000041838 */
[----:B------:R-:W-:Y:S08]  /*34e0*/  HMMA.16816.F32.BF16 R56, R24, R50, R68 ;  /* 0x000000321838723c */ /* 0x000ff00000041844 */
[----:B-----5:R-:W-:Y:S08]  /*34f0*/  HMMA.16816.F32.BF16 R68, R8, R40, R64 ;  /* 0x000000280844723c */ /* 0x020ff00000041840 */
[----:B------:R-:W-:Y:S01]  /*3500*/  HMMA.16816.F32.BF16 R64, R20, R50, R60 ;  /* 0x000000321440723c */ /* 0x000fe2000004183c */
[----:B------:R-:W2:Y:S07]  /*3510*/  LDSM.16.M88.4 R48, [R3+0x800] ;  /* 0x000800000330783b */ /* 0x000eae0000000200 */
[----:B------:R-:W-:Y:S08]  /*3520*/  HMMA.16816.F32.BF16 R60, R32, R76, RZ ;  /* 0x0000004c203c723c */ /* 0x000ff000000418ff */
[----:B-1----:R-:W-:Y:S08]  /*3530*/  HMMA.16816.F32.BF16 R80, R4, R40, R52 ;  /* 0x000000280450723c */ /* 0x002ff00000041834 */
[----:B------:R-:W-:Y:S01]  /*3540*/  HMMA.16816.F32.BF16 R52, R16, R46, R56 ;  /* 0x0000002e1034723c */ /* 0x000fe20000041838 */
[----:B------:R-:W-:-:S07]  /*3550*/  FMUL.FTZ R0, R68, c[0x0][0x320] ;  /* 0x0000c80044007a20 */ /* 0x000fce0000410000 */
[----:B------:R-:W-:Y:S01]  /*3560*/  HMMA.16816.F32.BF16 R56, R28, R76, RZ ;  /* 0x0000004c1c38723c */ /* 0x000fe200000418ff */
[----:B------:R1:W3:Y:S07]  /*3570*/  MUFU.TANH R154, R0 ;  /* 0x00000000009a7308 */ /* 0x0002ee0000002400 */
[----:B------:R-:W-:Y:S01]  /*3580*/  HMMA.16816.F32.BF16 R60, R24, R84, R60 ;  /* 0x00000054183c723c */ /* 0x000fe2000004183c */
[----:B-1----:R-:W-:-:S07]  /*3590*/  FMUL.FTZ R0, R69, c[0x0][0x320] ;  /* 0x0000c80045007a20 */ /* 0x002fce0000410000 */
[----:B------:R-:W-:Y:S01]  /*35a0*/  HMMA.16816.F32.BF16 R64, R12, R46, R64 ;  /* 0x0000002e0c40723c */ /* 0x000fe20000041840 */
[----:B------:R-:W1:Y:S01]  /*35b0*/  LDSM.16.M88.4 R44, [R189+0x800] ;  /* 0x00080000bd2c783b */ /* 0x000e620000000200 */
[----:B------:R4:W1:Y:S02]  /*35c0*/  MUFU.TANH R153, R0 ;  /* 0x0000000000997308 */ /* 0x0008640000002400 */
[----:B----4-:R-:W-:-:S06]  /*35d0*/  FMUL.FTZ R0, R70, c[0x0][0x320] ;  /* 0x0000c80046007a20 */ /* 0x010fcc0000410000 */
[----:B------:R4:W1:Y:S02]  /*35e0*/  MUFU.TANH R152, R0 ;  /* 0x0000000000987308 */ /* 0x0008640000002400 */
[----:B----4-:R-:W-:Y:S02]  /*35f0*/  FMUL.FTZ R0, R71, c[0x0][0x320] ;  /* 0x0000c80047007a20 */ /* 0x010fe40000410000 */
[----:B------:R-:W-:Y:S04]  /*3600*/  HMMA.16816.F32.BF16 R68, R8, R42, R52 ;  /* 0x0000002a0844723c */ /* 0x000fe80000041834 */
[----:B------:R4:W1:Y:S04]  /*3610*/  MUFU.TANH R151, R0 ;  /* 0x0000000000977308 */ /* 0x0008680000002400 */
[----:B------:R-:W-:Y:S01]  /*3620*/  HMMA.16816.F32.BF16 R52, R20, R84, R56 ;  /* 0x000000541434723c */ /* 0x000fe20000041838 */
[----:B----4-:R-:W-:-:S07]  /*3630*/  FMUL.FTZ R0, R80, c[0x0][0x320] ;  /* 0x0000c80050007a20 */ /* 0x010fce0000410000 */
[----:B------:R-:W-:Y:S01]  /*3640*/  HMMA.16816.F32.BF16 R56, R32, R78, RZ ;  /* 0x0000004e2038723c */ /* 0x000fe200000418ff */
[----:B------:R4:W1:Y:S07]  /*3650*/  MUFU.TANH R150, R0 ;  /* 0x0000000000967308 */ /* 0x00086e0000002400 */
[----:B--2---:R-:W-:Y:S01]  /*3660*/  HMMA.16816.F32.BF16 R60, R16, R48, R60 ;  /* 0x00000030103c723c */ /* 0x004fe2000004183c */
[----:B----4-:R-:W-:-:S04]  /*3670*/  FMUL.FTZ R0, R81, c[0x0][0x320] ;  /* 0x0000c80051007a20 */ /* 0x010fc80000410000 */
[----:B------:R2:W4:Y:S03]  /*3680*/  MUFU.TANH R149, R0 ;  /* 0x0000000000957308 */ /* 0x0005260000002400 */
[----:B------:R-:W-:Y:S01]  /*3690*/  HMMA.16816.F32.BF16 R72, R4, R42, R64 ;  /* 0x0000002a0448723c */ /* 0x000fe20000041840 */
[----:B--2---:R-:W-:-:S04]  /*36a0*/  FMUL.FTZ R0, R82, c[0x0][0x320] ;  /* 0x0000c80052007a20 */ /* 0x004fc80000410000 */
[----:B------:R2:W1:Y:S03]  /*36b0*/  MUFU.TANH R145, R0 ;  /* 0x0000000000917308 */ /* 0x0004660000002400 */
[----:B------:R-:W-:Y:S01]  /*36c0*/  HMMA.16816.F32.BF16 R64, R28, R78, RZ ;  /* 0x0000004e1c40723c */ /* 0x000fe200000418ff */
[----:B--2---:R-:W-:-:S04]  /*36d0*/  FMUL.FTZ R0, R83, c[0x0][0x320] ;  /* 0x0000c80053007a20 */ /* 0x004fc80000410000 */
[----:B------:R2:W1:Y:S03]  /*36e0*/  MUFU.TANH R146, R0 ;  /* 0x0000000000927308 */ /* 0x0004660000002400 */
[----:B------:R-:W-:Y:S01]  /*36f0*/  HMMA.16816.F32.BF16 R40, R12, R48, R52 ;  /* 0x000000300c28723c */ /* 0x000fe20000041834 */
[----:B--2---:R-:W-:-:S04]  /*3700*/  FMUL.FTZ R0, R68, c[0x0][0x320] ;  /* 0x0000c80044007a20 */ /* 0x004fc80000410000 */
[----:B------:R2:W1:Y:S03]  /*3710*/  MUFU.TANH R148, R0 ;  /* 0x0000000000947308 */ /* 0x0004660000002400 */
[----:B------:R-:W-:Y:S01]  /*3720*/  HMMA.16816.F32.BF16 R52, R24, R86, R56 ;  /* 0x000000561834723c */ /* 0x000fe20000041838 */
[----:B--2---:R-:W-:-:S04]  /*3730*/  FMUL.FTZ R0, R69, c[0x0][0x320] ;  /* 0x0000c80045007a20 */ /* 0x004fc80000410000 */
[----:B------:R2:W1:Y:S03]  /*3740*/  MUFU.TANH R147, R0 ;  /* 0x0000000000937308 */ /* 0x0004660000002400 */
[----:B------:R-:W-:Y:S01]  /*3750*/  HMMA.16816.F32.BF16 R64, R20, R86, R64 ;  /* 0x000000561440723c */ /* 0x000fe20000041840 */
[----:B--2---:R-:W-:-:S04]  /*3760*/  FMUL.FTZ R0, R70, c[0x0][0x320] ;  /* 0x0000c80046007a20 */ /* 0x004fc80000410000 */
[----:B------:R2:W1:Y:S02]  /*3770*/  MUFU.TANH R144, R0 ;  /* 0x0000000000907308 */ /* 0x0004640000002400 */
[----:B--2---:R-:W-:Y:S02]  /*3780*/  FMUL.FTZ R0, R71, c[0x0][0x320] ;  /* 0x0000c80047007a20 */ /* 0x004fe40000410000 */
[----:B-1----:R-:W-:Y:S04]  /*3790*/  HMMA.16816.F32.BF16 R68, R8, R44, R60 ;  /* 0x0000002c0844723c */ /* 0x002fe8000004183c */
[----:B------:R1:W2:Y:S04]  /*37a0*/  MUFU.TANH R143, R0 ;  /* 0x00000000008f7308 */ /* 0x0002a80000002400 */
[----:B------:R-:W-:Y:S01]  /*37b0*/  HMMA.16816.F32.BF16 R60, R32, R88, RZ ;  /* 0x00000058203c723c */ /* 0x000fe200000418ff */
[----:B-1----:R-:W-:-:S04]  /*37c0*/  FMUL.FTZ R0, R72, c[0x0][0x320] ;  /* 0x0000c80048007a20 */ /* 0x002fc80000410000 */
[----:B------:R1:W1:Y:S03]  /*37d0*/  MUFU.TANH R142, R0 ;  /* 0x00000000008e7308 */ /* 0x0002660000002400 */
[----:B------:R-:W-:Y:S01]  /*37e0*/  HMMA.16816.F32.BF16 R76, R4, R44, R40 ;  /* 0x0000002c044c723c */ /* 0x000fe20000041828 */
[----:B------:R-:W5:Y:S07]  /*37f0*/  LDSM.16.M88.4 R40, [R3+0x1000] ;  /* 0x001000000328783b */ /* 0x000f6e0000000200 */
[----:B------:R-:W-:Y:S01]  /*3800*/  HMMA.16816.F32.BF16 R52, R16, R50, R52 ;  /* 0x000000321034723c */ /* 0x000fe20000041834 */
[----:B-1----:R-:W-:-:S04]  /*3810*/  FMUL.FTZ R0, R73, c[0x0][0x320] ;  /* 0x0000c80049007a20 */ /* 0x002fc80000410000 */
[----:B------:R1:W1:Y:S03]  /*3820*/  MUFU.TANH R141, R0 ;  /* 0x00000000008d7308 */ /* 0x0002660000002400 */
[----:B------:R-:W-:Y:S01]  /*3830*/  HMMA.16816.F32.BF16 R56, R28, R88, RZ ;  /* 0x000000581c38723c */ /* 0x000fe200000418ff */
[----:B-1----:R-:W-:-:S04]  /*3840*/  FMUL.FTZ R0, R74, c[0x0][0x320] ;  /* 0x0000c8004a007a20 */ /* 0x002fc80000410000 */
[----:B------:R1:W1:Y:S03]  /*3850*/  MUFU.TANH R137, R0 ;  /* 0x0000000000897308 */ /* 0x0002660000002400 */
[----:B------:R-:W-:Y:S01]  /*3860*/  HMMA.16816.F32.BF16 R64, R12, R50, R64 ;  /* 0x000000320c40723c */ /* 0x000fe20000041840 */
[----:B------:R-:W2:Y:S01]  /*3870*/  LDSM.16.M88.4 R48, [R189+0x1000] ;  /* 0x00100000bd30783b */ /* 0x000ea20000000200 */
[----:B-1----:R-:W-:-:S04]  /*3880*/  FMUL.FTZ R0, R75, c[0x0][0x320] ;  /* 0x0000c8004b007a20 */ /* 0x002fc80000410000 */
[----:B------:R1:W1:Y:S02]  /*3890*/  MUFU.TANH R138, R0 ;  /* 0x00000000008a7308 */ /* 0x0002640000002400 */
[----:B------:R-:W-:Y:S01]  /*38a0*/  HMMA.16816.F32.BF16 R60, R24, R92, R60 ;  /* 0x0000005c183c723c */ /* 0x000fe2000004183c */
[----:B-1----:R-:W-:-:S05]  /*38b0*/  FMUL.FTZ R0, R68, c[0x0][0x320] ;  /* 0x0000c80044007a20 */ /* 0x002fca0000410000 */
[----:B------:R1:W1:Y:S02]  /*38c0*/  MUFU.TANH R140, R0 ;  /* 0x00000000008c7308 */ /* 0x0002640000002400 */
[----:B-1----:R-:W-:-:S06]  /*38d0*/  FMUL.FTZ R0, R69, c[0x0][0x320] ;  /* 0x0000c80045007a20 */ /* 0x002fcc0000410000 */
[----:B------:R1:W1:Y:S02]  /*38e0*/  MUFU.TANH R139, R0 ;  /* 0x00000000008b7308 */ /* 0x0002640000002400 */
[----:B-1----:R-:W-:-:S06]  /*38f0*/  FMUL.FTZ R0, R70, c[0x0][0x320] ;  /* 0x0000c80046007a20 */ /* 0x002fcc0000410000 */
[----:B------:R1:W1:Y:S01]  /*3900*/  MUFU.TANH R136, R0 ;  /* 0x0000000000887308 */ /* 0x0002620000002400 */
[----:B------:R-:W-:Y:S01]  /*3910*/  HMMA.16816.F32.BF16 R72, R4, R46, R64 ;  /* 0x0000002e0448723c */ /* 0x000fe20000041840 */
[----:B-1----:R-:W-:-:S07]  /*3920*/  FMUL.FTZ R0, R71, c[0x0][0x320] ;  /* 0x0000c80047007a20 */ /* 0x002fce0000410000 */
[----:B------:R-:W-:Y:S01]  /*3930*/  HMMA.16816.F32.BF16 R68, R8, R46, R52 ;  /* 0x0000002e0844723c */ /* 0x000fe20000041834 */
[----:B------:R1:W1:Y:S07]  /*3940*/  MUFU.TANH R135, R0 ;  /* 0x0000000000877308 */ /* 0x00026e0000002400 */
[----:B------:R-:W-:Y:S01]  /*3950*/  HMMA.16816.F32.BF16 R52, R20, R92, R56 ;  /* 0x0000005c1434723c */ /* 0x000fe20000041838 */
[----:B-1----:R-:W-:-:S07]  /*3960*/  FMUL.FTZ R0, R76, c[0x0][0x320] ;  /* 0x0000c8004c007a20 */ /* 0x002fce0000410000 */
[-C--:B------:R-:W-:Y:S01]  /*3970*/  HMMA.16816.F32.BF16 R56, R32, R90.reuse, RZ ;  /* 0x0000005a2038723c */ /* 0x080fe200000418ff */
[----:B------:R1:W1:Y:S07]  /*3980*/  MUFU.TANH R134, R0 ;  /* 0x0000000000867308 */ /* 0x00026e0000002400 */
[----:B------:R-:W-:Y:S01]  /*3990*/  HMMA.16816.F32.BF16 R64, R28, R90, RZ ;  /* 0x0000005a1c40723c */ /* 0x000fe200000418ff */
[----:B-1----:R-:W-:-:S07]  /*39a0*/  FMUL.FTZ R0, R77, c[0x0][0x320] ;  /* 0x0000c8004d007a20 */ /* 0x002fce0000410000 */
[----:B-----5:R-:W-:Y:S01]  /*39b0*/  HMMA.16816.F32.BF16 R60, R16, R40, R60 ;  /* 0x00000028103c723c */ /* 0x020fe2000004183c */
[----:B------:R1:W1:Y:S02]  /*39c0*/  MUFU.TANH R133, R0 ;  /* 0x0000000000857308 */ /* 0x0002640000002400 */
[----:B-1----:R-:W-:-:S06]  /*39d0*/  FMUL.FTZ R0, R78, c[0x0][0x320] ;  /* 0x0000c8004e007a20 */ /* 0x002fcc0000410000 */
[----:B------:R1:W1:Y:S01]  /*39e0*/  MUFU.TANH R89, R0 ;  /* 0x0000000000597308 */ /* 0x0002620000002400 */
[----:B------:R-:W-:Y:S01]  /*39f0*/  HMMA.16816.F32.BF16 R44, R12, R40, R52 ;  /* 0x000000280c2c723c */ /* 0x000fe20000041834 */
[----:B-1----:R-:W-:-:S06]  /*3a00*/  FMUL.FTZ R0, R79, c[0x0][0x320] ;  /* 0x0000c8004f007a20 */ /* 0x002fcc0000410000 */
[----:B------:R1:W1:Y:S01]  /*3a10*/  MUFU.TANH R122, R0 ;  /* 0x00000000007a7308 */ /* 0x0002620000002400 */
[----:B------:R-:W-:Y:S01]  /*3a20*/  HMMA.16816.F32.BF16 R52, R24, R94, R56 ;  /* 0x0000005e1834723c */ /* 0x000fe20000041838 */
[----:B-1----:R-:W-:-:S06]  /*3a30*/  FMUL.FTZ R0, R68, c[0x0][0x320] ;  /* 0x0000c80044007a20 */ /* 0x002fcc0000410000 */
[----:B------:R1:W1:Y:S01]  /*3a40*/  MUFU.TANH R131, R0 ;  /* 0x0000000000837308 */ /* 0x0002620000002400 */
[----:B------:R-:W-:Y:S01]  /*3a50*/  HMMA.16816.F32.BF16 R64, R20, R94, R64 ;  /* 0x0000005e1440723c */ /* 0x000fe20000041840 */
[----:B-1----:R-:W-:-:S06]  /*3a60*/  FMUL.FTZ R0, R69, c[0x0][0x320] ;  /* 0x0000c80045007a20 */ /* 0x002fcc0000410000 */
[----:B------:R1:W1:Y:S02]  /*3a70*/  MUFU.TANH R123, R0 ;  /* 0x00000000007b7308 */ /* 0x0002640000002400 */
[----:B-1----:R-:W-:-:S06]  /*3a80*/  FMUL.FTZ R0, R70, c[0x0][0x320] ;  /* 0x0000c80046007a20 */ /* 0x002fcc0000410000 */
[----:B------:R1:W1:Y:S01]  /*3a90*/  MUFU.TANH R121, R0 ;  /* 0x0000000000797308 */ /* 0x0002620000002400 */
[----:B--2---:R-:W-:Y:S01]  /*3aa0*/  HMMA.16816.F32.BF16 R76, R4, R48, R44 ;  /* 0x00000030044c723c */ /* 0x004fe2000004182c */
[----:B-1----:R-:W-:-:S07]  /*3ab0*/  FMUL.FTZ R0, R71, c[0x0][0x320] ;  /* 0x0000c80047007a20 */ /* 0x002fce0000410000 */
[----:B------:R-:W-:Y:S01]  /*3ac0*/  HMMA.16816.F32.BF16 R68, R8, R48, R60 ;  /* 0x000000300844723c */ /* 0x000fe2000004183c */
[----:B------:R1:W2:Y:S07]  /*3ad0*/  MUFU.TANH R120, R0 ;  /* 0x0000000000787308 */ /* 0x0002ae0000002400 */
[----:B------:R-:W-:Y:S01]  /*3ae0*/  HMMA.16816.F32.BF16 R60, R32, R96, RZ ;  /* 0x00000060203c723c */ /* 0x000fe200000418ff */
[----:B-1----:R-:W-:-:S04]  /*3af0*/  FMUL.FTZ R0, R72, c[0x0][0x320] ;  /* 0x0000c80048007a20 */ /* 0x002fc80000410000 */
[----:B------:R1:W1:Y:S03]  /*3b00*/  MUFU.TANH R93, R0 ;  /* 0x00000000005d7308 */ /* 0x0002660000002400 */
[----:B------:R-:W-:Y:S01]  /*3b10*/  HMMA.16816.F32.BF16 R44, R16, R42, R52 ;  /* 0x0000002a102c723c */ /* 0x000fe20000041834 */
[----:B------:R-:W5:Y:S01]  /*3b20*/  LDSM.16.M88.4 R52, [R3+0x1800] ;  /* 0x001800000334783b */ /* 0x000f620000000200 */
[----:B-1----:R-:W-:-:S04]  /*3b30*/  FMUL.FTZ R0, R73, c[0x0][0x320] ;  /* 0x0000c80049007a20 */ /* 0x002fc80000410000 */
[----:B------:R1:W1:Y:S02]  /*3b40*/  MUFU.TANH R119, R0 ;  /* 0x0000000000777308 */ /* 0x0002640000002400 */
[----:B------:R-:W-:Y:S01]  /*3b50*/  HMMA.16816.F32.BF16 R64, R12, R42, R64 ;  /* 0x0000002a0c40723c */ /* 0x000fe20000041840 */
[----:B------:R-:W2:Y:S01]  /*3b60*/  LDSM.16.M88.4 R40, [R189+0x1800] ;  /* 0x00180000bd28783b */ /* 0x000ea20000000200 */
[----:B-1----:R-:W-:-:S04]  /*3b70*/  FMUL.FTZ R0, R74, c[0x0][0x320] ;  /* 0x0000c8004a007a20 */ /* 0x002fc80000410000 */
[----:B------:R1:W1:Y:S02]  /*3b80*/  MUFU.TANH R39, R0 ;  /* 0x0000000000277308 */ /* 0x0002640000002400 */
[----:B------:R-:W-:Y:S01]  /*3b90*/  HMMA.16816.F32.BF16 R56, R28, R96, RZ ;  /* 0x000000601c38723c */ /* 0x000fe200000418ff */
[----:B-1----:R-:W-:-:S05]  /*3ba0*/  FMUL.FTZ R0, R75, c[0x0][0x320] ;  /* 0x0000c8004b007a20 */ /* 0x002fca0000410000 */
[----:B------:R1:W1:Y:S02]  /*3bb0*/  MUFU.TANH R94, R0 ;  /* 0x00000000005e7308 */ /* 0x0002640000002400 */
[----:B------:R-:W-:Y:S01]  /*3bc0*/  HMMA.16816.F32.BF16 R60, R24, R100, R60 ;  /* 0x00000064183c723c */ /* 0x000fe2000004183c */
[----:B-1----:R-:W-:-:S05]  /*3bd0*/  FMUL.FTZ R0, R68, c[0x0][0x320] ;  /* 0x0000c80044007a20 */ /* 0x002fca0000410000 */
[----:B------:R1:W1:Y:S02]  /*3be0*/  MUFU.TANH R117, R0 ;  /* 0x0000000000757308 */ /* 0x0002640000002400 */
[----:B-1----:R-:W-:-:S06]  /*3bf0*/  FMUL.FTZ R0, R69, c[0x0][0x320] ;  /* 0x0000c80045007a20 */ /* 0x002fcc0000410000 */
[----:B------:R1:W1:Y:S01]  /*3c00*/  MUFU.TANH R116, R0 ;  /* 0x0000000000747308 */ /* 0x0002620000002400 */
[----:B------:R-:W-:Y:S01]  /*3c10*/  HMMA.16816.F32.BF16 R72, R4, R50, R64 ;  /* 0x000000320448723c */ /* 0x000fe20000041840 */
[----:B-1----:R-:W-:-:S06]  /*3c20*/  FMUL.FTZ R0, R70, c[0x0][0x320] ;  /* 0x0000c80046007a20 */ /* 0x002fcc0000410000 */
[----:B------:R1:W1:Y:S02]  /*3c30*/  MUFU.TANH R87, R0 ;  /* 0x0000000000577308 */ /* 0x0002640000002400 */
[----:B-1----:R-:W-:Y:S02]  /*3c40*/  FMUL.FTZ R0, R71, c[0x0][0x320] ;  /* 0x0000c80047007a20 */ /* 0x002fe40000410000 */
[----:B------:R-:W-:Y:S04]  /*3c50*/  HMMA.16816.F32.BF16 R68, R8, R50, R44 ;  /* 0x000000320844723c */ /* 0x000fe8000004182c */
[----:B------:R1:W1:Y:S04]  /*3c60*/  MUFU.TANH R112, R0 ;  /* 0x0000000000707308 */ /* 0x0002680000002400 */
[----:B------:R-:W-:Y:S01]  /*3c70*/  HMMA.16816.F32.BF16 R44, R20, R100, R56 ;  /* 0x00000064142c723c */ /* 0x000fe20000041838 */
[----:B-1----:R-:W-:-:S07]  /*3c80*/  FMUL.FTZ R0, R76, c[0x0][0x320] ;  /* 0x0000c8004c007a20 */ /* 0x002fce0000410000 */
[----:B------:R-:W-:Y:S01]  /*3c90*/  HMMA.16816.F32.BF16 R48, R32, R98, RZ ;  /* 0x000000622030723c */ /* 0x000fe200000418ff */
[----:B------:R1:W1:Y:S07]  /*3ca0*/  MUFU.TANH R115, R0 ;  /* 0x0000000000737308 */ /* 0x00026e0000002400 */
[----:B-----5:R-:W-:Y:S01]  /*3cb0*/  HMMA.16816.F32.BF16 R56, R16, R52, R60 ;  /* 0x000000341038723c */ /* 0x020fe2000004183c */
[----:B-1----:R-:W-:-:S04]  /*3cc0*/  FMUL.FTZ R0, R77, c[0x0][0x320] ;  /* 0x0000c8004d007a20 */ /* 0x002fc80000410000 */
[----:B------:R1:W1:Y:S03]  /*3cd0*/  MUFU.TANH R124, R0 ;  /* 0x00000000007c7308 */ /* 0x0002660000002400 */
[----:B------:R-:W-:Y:S01]  /*3ce0*/  HMMA.16816.F32.BF16 R60, R28, R98, RZ ;  /* 0x000000621c3c723c */ /* 0x000fe200000418ff */
[----:B-1----:R-:W-:-:S04]  /*3cf0*/  FMUL.FTZ R0, R78, c[0x0][0x320] ;  /* 0x0000c8004e007a20 */ /* 0x002fc80000410000 */
[----:B------:R1:W1:Y:S03]  /*3d00*/  MUFU.TANH R127, R0 ;  /* 0x00000000007f7308 */ /* 0x0002660000002400 */
[----:B------:R-:W-:Y:S01]  /*3d10*/  HMMA.16816.F32.BF16 R44, R12, R52, R44 ;  /* 0x000000340c2c723c */ /* 0x000fe2000004182c */
[----:B-1----:R-:W-:-:S04]  /*3d20*/  FMUL.FTZ R0, R79, c[0x0][0x320] ;  /* 0x0000c8004f007a20 */ /* 0x002fc80000410000 */
[----:B------:R1:W1:Y:S03]  /*3d30*/  MUFU.TANH R128, R0 ;  /* 0x0000000000807308 */ /* 0x0002660000002400 */
[----:B------:R-:W-:Y:S01]  /*3d40*/  HMMA.16816.F32.BF16 R48, R24, R102, R48 ;  /* 0x000000661830723c */ /* 0x000fe20000041830 */
[----:B-1----:R-:W-:-:S04]  /*3d50*/  FMUL.FTZ R0, R68, c[0x0][0x320] ;  /* 0x0000c80044007a20 */ /* 0x002fc80000410000 */
[----:B------:R1:W1:Y:S02]  /*3d60*/  MUFU.TANH R86, R0 ;  /* 0x0000000000567308 */ /* 0x0002640000002400 */
[----:B-1----:R-:W-:-:S06]  /*3d70*/  FMUL.FTZ R0, R69, c[0x0][0x320] ;  /* 0x0000c80045007a20 */ /* 0x002fcc0000410000 */
[----:B------:R1:W1:Y:S01]  /*3d80*/  MUFU.TANH R85, R0 ;  /* 0x0000000000557308 */ /* 0x0002620000002400 */
[----:B------:R-:W-:Y:S01]  /*3d90*/  HMMA.16816.F32.BF16 R64, R20, R102, R60 ;  /* 0x000000661440723c */ /* 0x000fe2000004183c */
[----:B-1----:R-:W-:-:S06]  /*3da0*/  FMUL.FTZ R0, R70, c[0x0][0x320] ;  /* 0x0000c80046007a20 */ /* 0x002fcc0000410000 */
[----:B------:R1:W1:Y:S01]  /*3db0*/  MUFU.TANH R113, R0 ;  /* 0x0000000000717308 */ /* 0x0002620000002400 */
[----:B------:R-:W-:Y:S01]  /*3dc0*/  HMMA.16816.F32.BF16 R60, R32, R104, RZ ;  /* 0x00000068203c723c */ /* 0x000fe200000418ff */
[----:B-1----:R-:W-:-:S07]  /*3dd0*/  FMUL.FTZ R0, R71, c[0x0][0x320] ;  /* 0x0000c80047007a20 */ /* 0x002fce0000410000 */
[----:B--2---:R-:W-:Y:S01]  /*3de0*/  HMMA.16816.F32.BF16 R68, R8, R40, R56 ;  /* 0x000000280844723c */ /* 0x004fe20000041838 */
[----:B------:R1:W2:Y:S02]  /*3df0*/  MUFU.TANH R114, R0 ;  /* 0x0000000000727308 */ /* 0x0002a40000002400 */
[----:B-1----:R-:W-:-:S06]  /*3e00*/  FMUL.FTZ R0, R72, c[0x0][0x320] ;  /* 0x0000c80048007a20 */ /* 0x002fcc0000410000 */
[----:B------:R1:W1:Y:S01]  /*3e10*/  MUFU.TANH R125, R0 ;  /* 0x00000000007d7308 */ /* 0x0002620000002400 */
        /* <DEDUP_REMOVED lines=16> */
[----:B------:R-:W-:Y:S01]  /*3f20*/  HMMA.16816.F32.BF16 R32, R32, R106, RZ ;  /* 0x0000006a2020723c */ /* 0x000fe200000418ff */
[----:B-1----:R-:W-:-:S06]  /*3f30*/  FMUL.FTZ R0, R70, c[0x0][0x320] ;  /* 0x0000c80046007a20 */ /* 0x002fcc0000410000 */
[----:B------:R1:W1:Y:S01]  /*3f40*/  MUFU.TANH R82, R0 ;  /* 0x0000000000527308 */ /* 0x0002620000002400 */
[----:B------:R-:W-:Y:S01]  /*3f50*/  HMMA.16816.F32.BF16 R56, R20, R108, R56 ;  /* 0x0000006c1438723c */ /* 0x000fe20000041838 */
[----:B-1----:R-:W-:-:S07]  /*3f60*/  FMUL.FTZ R0, R71, c[0x0][0x320] ;  /* 0x0000c80047007a20 */ /* 0x002fce0000410000 */
[----:B------:R-:W-:Y:S01]  /*3f70*/  HMMA.16816.F32.BF16 R68, R8, R42, R48 ;  /* 0x0000002a0844723c */ /* 0x000fe20000041830 */
[----:B------:R-:W1:Y:S01]  /*3f80*/  LDSM.16.M88.4 R48, [R189+0x2000] ;  /* 0x00200000bd30783b */ /* 0x000e620000000200 */
[----:B------:R2:W1:Y:S01]  /*3f90*/  MUFU.TANH R81, R0 ;  /* 0x0000000000517308 */ /* 0x0004620000002400 */
[----:B------:R-:W-:Y:S01]  /*3fa0*/  ISETP.GT.AND P1, PT, R132, R163, PT ;  /* 0x000000a38400720c */ /* 0x000fe20003f24270 */
[----:B------:R-:W-:-:S04]  /*3fb0*/  DEPBAR.LE SB0, 0x0 ;  /* 0x000080000000791a */ /* 0x000fc80000000000 */
[----:B--2---:R-:W-:-:S04]  /*3fc0*/  FMUL.FTZ R0, R76, c[0x0][0x320] ;  /* 0x0000c8004c007a20 */ /* 0x004fc80000410000 */
[----:B------:R2:W1:Y:S01]  /*3fd0*/  MUFU.TANH R80, R0 ;  /* 0x0000000000507308 */ /* 0x0004620000002400 */
[----:B------:R-:W-:Y:S08]  /*3fe0*/  HMMA.16816.F32.BF16 R64, R4, R42, R52 ;  /* 0x0000002a0440723c */ /* 0x000ff00000041834 */
[----:B-----5:R-:W-:Y:S01]  /*3ff0*/  HMMA.16816.F32.BF16 R40, R16, R44, R60 ;  /* 0x0000002c1028723c */ /* 0x020fe2000004183c */
        /* <DEDUP_REMOVED lines=10> */
[----:B------:R2:W2:Y:S03]  /*40a0*/  MUFU.TANH R63, R0 ;  /* 0x00000000003f7308 */ /* 0x0004a60000002400 */
[----:B-1----:R-:W-:Y:S01]  /*40b0*/  HMMA.16816.F32.BF16 R40, R8, R48, R40 ;  /* 0x000000300828723c */ /* 0x002fe20000041828 */
[----:B--2---:R-:W-:-:S04]  /*40c0*/  FMUL.FTZ R0, R69, c[0x0][0x320] ;  /* 0x0000c80045007a20 */ /* 0x004fc80000410000 */
[----:B------:R1:W2:Y:S02]  /*40d0*/  MUFU.TANH R62, R0 ;  /* 0x00000000003e7308 */ /* 0x0002a40000002400 */
        /* <DEDUP_REMOVED lines=48> */
[----:B------:R-:W-:Y:S01]  /*43e0*/  BSSY B0, `(.L_x_75) ;  /* 0x0000043000007945 */ /* 0x000fe20003800000 */
[----:B-1----:R-:W-:-:S06]  /*43f0*/  FMUL.FTZ R0, R7, c[0x0][0x320] ;  /* 0x0000c80007007a20 */ /* 0x002fcc0000410000 */
[----:B------:R1:W1:Y:S01]  /*4400*/  MUFU.TANH R14, R0 ;  /* 0x00000000000e7308 */ /* 0x0002620000002400 */
[----:B------:R-:W-:Y:S01]  /*4410*/  BAR.SYNC.DEFER_BLOCKING 0x0 ;  /* 0x0000000000007b1d */ /* 0x000fe20000010000 */
[----:B------:R-:W-:-:S05]  /*4420*/  ISETP.GT.AND P0, PT, R37, 0x4f, PT ;  /* 0x0000004f2500780c */ /* 0x000fca0003f04270 */
[----:B------:R-:W-:Y:S05]  /*4430*/  @!P1 BRA `(.L_x_76) ;  /* 0x000003d000009947 */ /* 0x000fea0003800000 */
[----:B--234-:R-:W-:Y:S01]  /*4440*/  IADD3 R2, R37, R118, R162 ;  /* 0x0000007625027210 */ /* 0x01cfe20007ffe0a2 */
[----:B------:R-:W-:-:S03]  /*4450*/  IMAD.MOV.U32 R201, RZ, RZ, RZ ;  /* 0x000000ffffc97224 */ /* 0x000fc600078e00ff */
[----:B------:R-:W-:-:S05]  /*4460*/  IADD3 R2, R2, -0x50, RZ ;  /* 0xffffffb002027810 */ /* 0x000fca0007ffe0ff */
[----:B------:R-:W-:-:S04]  /*4470*/  @P3 IMAD.HI.U32 R3, R2, c[0x0][0x2bc], RZ ;  /* 0x0000af0002033a27 */ /* 0x000fc800078e00ff */
[----:B-1----:R-:W-:Y:S01]  /*4480*/  IMAD.MOV.U32 R0, RZ, RZ, R2 ;  /* 0x000000ffff007224 */ /* 0x002fe200078e0002 */
[----:B------:R-:W-:-:S04]  /*4490*/  @P3 SHF.R.U32.HI R0, RZ, c[0x0][0x2c0], R3 ;  /* 0x0000b000ff003a19 */ /* 0x000fc80000011603 */
[----:B------:R-:W-:-:S04]  /*44a0*/  @!P0 IADD3 R3, P1, R0, R160, RZ ;  /* 0x000000a000038210 */ /* 0x000fc80007f3e0ff */
[----:B------:R-:W-:Y:S02]  /*44b0*/  @!P0 LEA.HI.X.SX32 R5, R0, R157, 0x1, P1 ;  /* 0x0000009d00058211 */ /* 0x000fe400008f0eff */
[----:B------:R-:W-:-:S04]  /*44c0*/  @!P0 LEA R4, P1, R3, c[0x0][0x2a0], 0x2 ;  /* 0x0000a80003048a11 */ /* 0x000fc800078210ff */
[----:B------:R-:W-:-:S05]  /*44d0*/  @!P0 LEA.HI.X R5, R3, c[0x0][0x2a4], R5, 0x2, P1 ;  /* 0x0000a90003058a11 */ /* 0x000fca00008f1405 */
[----:B------:R-:W2:Y:S01]  /*44e0*/  @!P0 LDG.E R201, [R4.64] ;  /* 0x0000000604c98981 */ /* 0x000ea2000c1e1900 */
[----:B------:R-:W-:-:S04]  /*44f0*/  IMAD.MOV R0, RZ, RZ, -R0 ;  /* 0x000000ffff007224 */ /* 0x000fc800078e0a00 */
[----:B------:R-:W-:-:S04]  /*4500*/  IMAD R220, R0, c[0x0][0x2b8], R2 ;  /* 0x0000ae0000dc7a24 */ /* 0x000fc800078e0202 */
[----:B------:R-:W-:Y:S01]  /*4510*/  IMAD.WIDE.U32 R2, R220, c[0x0][0x1e0], RZ ;  /* 0x00007800dc027a25 */ /* 0x000fe200078e00ff */
[----:B------:R-:W-:-:S05]  /*4520*/  SHF.R.S32.HI R0, RZ, 0x1f, R220 ;  /* 0x0000001fff007819 */ /* 0x000fca00000114dc */
[----:B------:R-:W-:-:S04]  /*4530*/  IMAD R0, R0, c[0x0][0x1e0], RZ ;  /* 0x0000780000007a24 */ /* 0x000fc800078e02ff */
[----:B------:R-:W-:-:S04]  /*4540*/  IMAD R0, R220, c[0x0][0x1e4], R0 ;  /* 0x00007900dc007a24 */ /* 0x000fc800078e0200 */
[----:B------:R-:W-:Y:S01]  /*4550*/  IMAD.IADD R3, R3, 0x1, R0 ;  /* 0x0000000103037824 */ /* 0x000fe200078e0200 */
[----:B--2---:R-:W-:-:S03]  /*4560*/  SHF.R.S32.HI R0, RZ, 0x1f, R201 ;  /* 0x0000001fff007819 */ /* 0x004fc600000114c9 */
[----:B------:R-:W-:-:S04]  /*4570*/  IMAD.WIDE.U32 R2, R201, c[0x0][0x1f0], R2 ;  /* 0x00007c00c9027a25 */ /* 0x000fc800078e0002 */
[----:B------:R-:W-:Y:S01]  /*4580*/  IMAD R0, R0, c[0x0][0x1f0], RZ ;  /* 0x00007c0000007a24 */ /* 0x000fe200078e02ff */
[----:B------:R-:W-:-:S03]  /*4590*/  IADD3 R2, P2, R158, R2, RZ ;  /* 0x000000029e027210 */ /* 0x000fc60007f5e0ff */
[----:B------:R-:W-:Y:S01]  /*45a0*/  IMAD R4, R201, c[0x0][0x1f4], R0 ;  /* 0x00007d00c9047a24 */ /* 0x000fe200078e0200 */
[----:B------:R-:W-:-:S04]  /*45b0*/  LEA R0, P1, R2, c[0x0][0x1c8], 0x1 ;  /* 0x0000720002007a11 */ /* 0x000fc800078208ff */
[----:B------:R-:W-:-:S04]  /*45c0*/  IADD3.X R3, R156, R3, R4, P2, !PT ;  /* 0x000000039c037210 */ /* 0x000fc800017fe404 */
[----:B------:R-:W-:Y:S01]  /*45d0*/  LEA.HI.X R4, R2, c[0x0][0x1cc], R3, 0x1, P1 ;  /* 0x0000730002047a11 */ /* 0x000fe200008f0c03 */
[----:B------:R-:W-:Y:S05]  /*45e0*/  BRA.DIV ~URZ, `(.L_x_77) ;  /* 0x0000b6527f007947 */ /* 0x000fea000b800000 */
[----:B------:R1:W2:Y:S02]  /*45f0*/  SHFL.IDX PT, R7, R4, RZ, 0x181f ;  /* 0x00181fff04077589 */ /* 0x0002a400000e0000 */
.L_x_171:
[----:B------:R-:W-:Y:S05]  /*4600*/  BRA.DIV ~URZ, `(.L_x_78) ;  /* 0x0000b6a27f007947 */ /* 0x000fea000b800000 */
[----:B------:R-:W3:Y:S01]  /*4610*/  SHFL.IDX PT, R2, R0, RZ, 0x181f ;  /* 0x00181fff00027589 */ /* 0x000ee200000e0000 */
[----:B------:R-:W-:-:S03]  /*4620*/  ISETP.GE.AND P1, PT, R231, c[0x0][0x1d4], PT ;  /* 0x00007500e7007a0c */ /* 0x000fc60003f26270 */
[----:B------:R-:W4:Y:S04]  /*4630*/  SHFL.IDX PT, R3, R0, 0x1, 0x181f ;  /* 0x00381f0000037f89 */ /* 0x000f2800000e0000 */
[----:B------:R-:W5:Y:S04]  /*4640*/  SHFL.IDX PT, R6, R0, 0x2, 0x181f ;  /* 0x00581f0000067f89 */ /* 0x000f6800000e0000 */
[----:B------:R-:W1:Y:S04]  /*4650*/  SHFL.IDX PT, R5, R0, 0x3, 0x181f ;  /* 0x00781f0000057f89 */ /* 0x000e6800000e0000 */
[----:B------:R-:W2:Y:S04]  /*4660*/  SHFL.IDX PT, R9, R4, 0x1, 0x181f ;  /* 0x00381f0004097f89 */ /* 0x000ea800000e0000 */
[----:B------:R-:W2:Y:S04]  /*4670*/  SHFL.IDX PT, R13, R4, 0x2, 0x181f ;  /* 0x00581f00040d7f89 */ /* 0x000ea800000e0000 */
[----:B------:R-:W2:Y:S01]  /*4680*/  SHFL.IDX PT, R12, R4, 0x3, 0x181f ;  /* 0x00781f00040c7f89 */ /* 0x000ea200000e0000 */
[----:B---3--:R-:W-:-:S02]  /*4690*/  IADD3 R10, P2, R2, R155, RZ ;  /* 0x0000009b020a7210 */ /* 0x008fc40007f5e0ff */
[-C--:B----4-:R-:W-:Y:S01]  /*46a0*/  IADD3 R8, P4, R3, R155.reuse, RZ ;  /* 0x0000009b03087210 */ /* 0x090fe20007f9e0ff */
[----:B------:R-:W3:Y:S02]  /*46b0*/  SHFL.IDX PT, R0, R0, 0x4, 0x181f ;  /* 0x00981f0000007f89 */ /* 0x000ee400000e0000 */
[----:B--2---:R-:W-:Y:S01]  /*46c0*/  IMAD.X R11, R7, 0x1, R36, P2 ;  /* 0x00000001070b7824 */ /* 0x004fe200010e0624 */
[-C--:B-----5:R-:W-:Y:S01]  /*46d0*/  IADD3 R6, P3, R6, R155.reuse, RZ ;  /* 0x0000009b06067210 */ /* 0x0a0fe20007f7e0ff */
[----:B-1----:R-:W1:Y:S01]  /*46e0*/  SHFL.IDX PT, R4, R4, 0x4, 0x181f ;  /* 0x00981f0004047f89 */ /* 0x002e6200000e0000 */
[----:B------:R-:W-:-:S03]  /*46f0*/  IADD3 R2, P2, R5, R155, RZ ;  /* 0x0000009b05027210 */ /* 0x000fc60007f5e0ff */
[----:B------:R2:W-:Y:S01]  /*4700*/  LDGSTS.E.BYPASS.LTC128B.128 [R204+0x2900], [R10.64], !P1 ;  /* 0x029000000acc7fae */ /* 0x0005e2000c901d46 */
[----:B------:R-:W-:Y:S01]  /*4710*/  SEL R5, RZ, 0x10, P1 ;  /* 0x00000010ff057807 */ /* 0x000fe20000800000 */
[--C-:B------:R-:W-:Y:S02]  /*4720*/  IMAD.X R9, R9, 0x1, R36.reuse, P4 ;  /* 0x0000000109097824 */ /* 0x100fe400020e0624 */
[----:B------:R-:W-:-:S03]  /*4730*/  IMAD.X R7, R13, 0x1, R36, P3 ;  /* 0x000000010d077824 */ /* 0x000fc600018e0624 */
[----:B------:R2:W-:Y:S01]  /*4740*/  LDGSTS.E.BYPASS.LTC128B.128 [R204+0x3100], [R8.64], !P1 ;  /* 0x0310000008cc7fae */ /* 0x0005e2000c901d46 */
[----:B------:R-:W-:-:S03]  /*4750*/  IMAD.X R3, R12, 0x1, R36, P2 ;  /* 0x000000010c037824 */ /* 0x000fc600010e0624 */
[----:B------:R2:W-:Y:S04]  /*4760*/  LDGSTS.E.BYPASS.LTC128B.128 [R204+0x3900], [R6.64], !P1 ;  /* 0x0390000006cc7fae */ /* 0x0005e8000c901d46 */
[----:B------:R2:W-:Y:S02]  /*4770*/  LDGSTS.E.BYPASS.LTC128B.128 [R204+0x4100], [R2.64], !P1 ;  /* 0x0410000002cc7fae */ /* 0x0005e4000c901d46 */
.L_x_172:
[C---:B--23--:R-:W-:Y:S02]  /*4780*/  IADD3 R2, -R5.reuse, 0x10, RZ ;  /* 0x0000001005027810 */ /* 0x04cfe40007ffe1ff */
[----:B------:R-:W-:Y:S02]  /*4790*/  ISETP.NE.U32.AND P3, PT, R5, RZ, PT ;  /* 0x000000ff0500720c */ /* 0x000fe40003f65070 */
[----:B------:R-:W-:-:S04]  /*47a0*/  LOP3.LUT R2, R2, 0xf, RZ, 0xc0, !PT ;  /* 0x0000000f02027812 */ /* 0x000fc800078ec0ff */
[----:B------:R-:W-:-:S04]  /*47b0*/  IADD3 R2, P2, P1, R2, R0, R155 ;  /* 0x0000000002027210 */ /* 0x000fc8000795e09b */
[----:B-1----:R-:W-:-:S05]  /*47c0*/  IADD3.X R3, RZ, R4, R36, P2, P1 ;  /* 0x00000004ff037210 */ /* 0x002fca00017e2424 */
[----:B------:R-:W-:Y:S01]  /*47d0*/  @!PT LDS RZ, [RZ] ;  /* 0x00000000fffff984 */ /* 0x000fe20000000800 */
[----:B------:R-:W-:Y:S01]  /*47e0*/  @!PT LDS RZ, [RZ] ;  /* 0x00000000fffff984 */ /* 0x000fe20000000800 */
[----:B------:R-:W-:Y:S01]  /*47f0*/  @!PT LDS RZ, [RZ] ;  /* 0x00000000fffff984 */ /* 0x000fe20000000800 */
[----:B------:R1:W-:Y:S04]  /*4800*/  LDGSTS.E.BYPASS.LTC128B.128.ZFILL [R204+0x4900], [R2.64], P3 ;  /* 0x0490000002cc7fae */ /* 0x0003e80009941d46 */
.L_x_76:
[----:B--234-:R-:W-:Y:S05]  /*4810*/  BSYNC B0 ;  /* 0x0000000000007941 */ /* 0x01cfea0003800000 */
.L_x_75:
[----:B-1----:R-:W2:Y:S04]  /*4820*/  LDL R0, [R1+0x74] ;  /* 0x0000740001007983 */ /* 0x002ea80000100800 */
[----:B------:R-:W0:Y:S01]  /*4830*/  LDGDEPBAR ;  /* 0x00000000000079af */ /* 0x000e220000000000 */
[----:B--2---:R-:W-:-:S05]  /*4840*/  IMAD.IADD R0, R38, 0x1, -R0 ;  /* 0x0000000126007824 */ /* 0x004fca00078e0a00 */
[C---:B------:R-:W-:Y:S02]  /*4850*/  ISETP.GT.AND P2, PT, R0.reuse, RZ, PT ;  /* 0x000000ff0000720c */ /* 0x040fe40003f44270 */
[----:B------:R-:W-:Y:S02]  /*4860*/  ISETP.GT.AND P1, PT, R0, 0x1, PT ;  /* 0x000000010000780c */ /* 0x000fe40003f24270 */
        /* <DEDUP_REMOVED lines=11> */
[C---:B------:R-:W-:Y:S02]  /*4920*/  ISETP.GT.AND P6, PT, R0.reuse, 0x8, PT ;  /* 0x000000080000780c */ /* 0x040fe40003fc4270 */
[C---:B------:R-:W-:Y:S02]  /*4930*/  ISETP.GT.AND P5, PT, R0.reuse, 0x9, PT ;  /* 0x000000090000780c */ /* 0x040fe40003fa4270 */
[----:B------:R-:W-:Y:S02]  /*4940*/  ISETP.GT.AND P3, PT, R0, 0x11, PT ;  /* 0x000000110000780c */ /* 0x000fe40003f64270 */
        /* <DEDUP_REMOVED lines=108> */
[----:B------:R-:W-:Y:S02]  /*5010*/  FSEL R140, R63, -INF , P6 ;  /* 0xff8000003f8c7808 */ /* 0x000fe40003000000 */
[----:B------:R-:W-:-:S02]  /*5020*/  FMNMX.FTZ R0, R142, R0, !PT ;  /* 0x000000008e007209 */ /* 0x000fc40007810000 */
[----:B------:R-:W-:Y:S02]  /*5030*/  FSEL R143, R61, -INF , P6 ;  /* 0xff8000003d8f7808 */ /* 0x000fe40003000000 */
[----:B------:R-:W-:Y:S02]  /*5040*/  FMNMX.FTZ R3, R145, R3, !PT ;  /* 0x0000000391037209 */ /* 0x000fe40007810000 */
[----:B------:R-:W-:Y:S02]  /*5050*/  FSEL R150, R59, -INF , P6 ;  /* 0xff8000003b967808 */ /* 0x000fe40003000000 */
        /* <DEDUP_REMOVED lines=35> */
[----:B------:R-:W-:Y:S02]  /*5290*/  FMNMX.FTZ R4, R156, R3, !PT ;  /* 0x000000039c047209 */ /* 0x000fe40007810000 */
[----:B------:R-:W-:Y:S02]  /*52a0*/  FMNMX.FTZ R3, R159, R2, !PT ;  /* 0x000000029f037209 */ /* 0x000fe40007810000 */
[----:B------:R-:W-:Y:S02]  /*52b0*/  FMNMX.FTZ R2, R164, R0, !PT ;  /* 0x00000000a4027209 */ /* 0x000fe40007810000 */
[----:B------:R-:W-:-:S02]  /*52c0*/  FSEL R166, R14, -INF , P1 ;  /* 0xff8000000ea67808 */ /* 0x000fc40000800000 */
[----:B------:R-:W-:Y:S02]  /*52d0*/  FSEL R163, R17, -INF , P1 ;  /* 0xff80000011a37808 */ /* 0x000fe40000800000 */
[----:B------:R-:W-:Y:S02]  /*52e0*/  FSEL R162, R21, -INF , P1 ;  /* 0xff80000015a27808 */ /* 0x000fe40000800000 */
[----:B------:R-:W-:Y:S02]  /*52f0*/  FSEL R155, R23, -INF , P1 ;  /* 0xff800000179b7808 */ /* 0x000fe40000800000 */
[----:B------:R-:W-:Y:S02]  /*5300*/  FMNMX.FTZ R0, R168, R5, !PT ;  /* 0x00000005a8007209 */ /* 0x000fe40007810000 */
[----:B------:R-:W-:Y:S02]  /*5310*/  FMNMX.FTZ R4, R155, R4, !PT ;  /* 0x000000049b047209 */ /* 0x000fe40007810000 */
[----:B------:R-:W-:-:S02]  /*5320*/  FMNMX.FTZ R5, R162, R3, !PT ;  /* 0x00000003a2057209 */ /* 0x000fc40007810000 */
[----:B------:R-:W-:Y:S02]  /*5330*/  FMNMX.FTZ R6, R163, R2, !PT ;  /* 0x00000002a3067209 */ /* 0x000fe40007810000 */
[----:B------:R-:W-:Y:S01]  /*5340*/  FMNMX.FTZ R9, R166, R0, !PT ;  /* 0x00000000a6097209 */ /* 0x000fe20007810000 */
[----:B------:R-:W-:Y:S05]  /*5350*/  BRA.DIV ~URZ, `(.L_x_79) ;  /* 0x0000aeb27f007947 */ /* 0x000fea000b800000 */
[----:B------:R1:W2:Y:S02]  /*5360*/  SHFL.BFLY PT, R0, R4, 0x2, 0x1f ;  /* 0x0c401f0004007f89 */ /* 0x0002a400000e0000 */
.L_x_173:
[----:B-12---:R-:W-:Y:S01]  /*5370*/  FMNMX.FTZ R4, R4, R0, !PT ;  /* 0x0000000004047209 */ /* 0x006fe20007810000 */
[----:B------:R-:W-:Y:S05]  /*5380*/  BRA.DIV ~URZ, `(.L_x_80) ;  /* 0x0000aed27f007947 */ /* 0x000fea000b800000 */
[----:B------:R-:W1:Y:S04]  /*5390*/  SHFL.BFLY PT, R0, R5, 0x2, 0x1f ;  /* 0x0c401f0005007f89 */ /* 0x000e6800000e0000 */
[----:B------:R-:W2:Y:S04]  /*53a0*/  SHFL.BFLY PT, R2, R6, 0x2, 0x1f ;  /* 0x0c401f0006027f89 */ /* 0x000ea800000e0000 */
[----:B------:R-:W3:Y:S04]  /*53b0*/  SHFL.BFLY PT, R7, R9, 0x2, 0x1f ;  /* 0x0c401f0009077f89 */ /* 0x000ee800000e0000 */
[----:B------:R-:W4:Y:S01]  /*53c0*/  SHFL.BFLY PT, R3, R4, 0x1, 0x1f ;  /* 0x0c201f0004037f89 */ /* 0x000f2200000e0000 */
[----:B-1----:R-:W-:-:S02]  /*53d0*/  FMNMX.FTZ R0, R5, R0, !PT ;  /* 0x0000000005007209 */ /* 0x002fc40007810000 */
[----:B--2---:R-:W-:-:S03]  /*53e0*/  FMNMX.FTZ R2, R6, R2, !PT ;  /* 0x0000000206027209 */ /* 0x004fc60007810000 */
[----:B------:R-:W1:Y:S01]  /*53f0*/  SHFL.BFLY PT, R5, R0, 0x1, 0x1f ;  /* 0x0c201f0000057f89 */ /* 0x000e6200000e0000 */
[----:B---3--:R-:W-:-:S03]  /*5400*/  FMNMX.FTZ R9, R9, R7, !PT ;  /* 0x0000000709097209 */ /* 0x008fc60007810000 */
[----:B------:R-:W2:Y:S01]  /*5410*/  SHFL.BFLY PT, R6, R2, 0x1, 0x1f ;  /* 0x0c201f0002067f89 */ /* 0x000ea200000e0000 */
[----:B----4-:R-:W-:-:S03]  /*5420*/  FMNMX.FTZ R72, R4, R3, !PT ;  /* 0x0000000304487209 */ /* 0x010fc60007810000 */
[----:B------:R3:W4:Y:S01]  /*5430*/  SHFL.BFLY PT, R14, R9, 0x1, 0x1f ;  /* 0x0c201f00090e7f89 */ /* 0x00072200000e0000 */
[----:B-1----:R-:W-:Y:S02]  /*5440*/  FMNMX.FTZ R71, R0, R5, !PT ;  /* 0x0000000500477209 */ /* 0x002fe40007810000 */
[----:B--2---:R-:W-:Y:S02]  /*5450*/  FMNMX.FTZ R70, R2, R6, !PT ;  /* 0x0000000602467209 */ /* 0x004fe40007810000 */
.L_x_174:
[C---:B------:R-:W-:Y:S01]  /*5460*/  FMUL.FTZ R0, R72.reuse, c[0x0][0x2d0] ;  /* 0x0000b40048007a20 */ /* 0x040fe20000410000 */
[----:B------:R-:W-:Y:S01]  /*5470*/  FSETP.NEU.FTZ.AND P1, PT, R72, -INF , PT ;  /* 0xff8000004800780b */ /* 0x000fe20003f3d000 */
[----:B------:R-:W2:Y:S01]  /*5480*/  LDL R229, [R1+0x10] ;  /* 0x0000100001e57983 */ /* 0x000ea20000100800 */
[C---:B------:R-:W-:Y:S01]  /*5490*/  FMUL.FTZ R3, R71.reuse, c[0x0][0x2d0] ;  /* 0x0000b40047037a20 */ /* 0x040fe20000410000 */
[----:B------:R-:W-:Y:S01]  /*54a0*/  WARPSYNC 0xffffffff ;  /* 0xffffffff00007948 */ /* 0x000fe20003800000 */
[----:B------:R-:W-:Y:S01]  /*54b0*/  FSEL R8, R0, RZ, P1 ;  /* 0x000000ff00087208 */ /* 0x000fe20000800000 */
[----:B------:R-:W1:Y:S01]  /*54c0*/  LDSM.16.MT88.4 R20, [R190] ;  /* 0x00000000be14783b */ /* 0x000e620000004200 */
[----:B------:R-:W-:Y:S01]  /*54d0*/  FSETP.NEU.FTZ.AND P1, PT, R71, -INF , PT ;  /* 0xff8000004700780b */ /* 0x000fe20003f3d000 */
[----:B------:R-:W-:Y:S01]  /*54e0*/  FMUL.FTZ R2, R70, c[0x0][0x2d0] ;  /* 0x0000b40046027a20 */ /* 0x000fe20000410000 */
[----:B---34-:R-:W-:Y:S01]  /*54f0*/  FMNMX.FTZ R9, R14, R9, !PT ;  /* 0x000000090e097209 */ /* 0x018fe20007810000 */
[----:B------:R-:W-:Y:S01]  /*5500*/  FFMA.FTZ R0, R10, c[0x0][0x2d0], -R8 ;  /* 0x0000b4000a007a23 */ /* 0x000fe20000010808 */
[----:B------:R-:W-:Y:S01]  /*5510*/  FSEL R3, R3, RZ, P1 ;  /* 0x000000ff03037208 */ /* 0x000fe20000800000 */
[----:B------:R-:W3:Y:S01]  /*5520*/  LDSM.16.MT88.4 R24, [R193] ;  /* 0x00000000c118783b */ /* 0x000ee20000004200 */
[----:B------:R-:W-:Y:S01]  /*5530*/  FSETP.NEU.FTZ.AND P1, PT, R70, -INF , PT ;  /* 0xff8000004600780b */ /* 0x000fe20003f3d000 */
[----:B------:R4:W-:Y:S02]  /*5540*/  MUFU.EX2 R202, R0 ;  /* 0x0000000000ca7308 */ /* 0x0009e40000000800 */
[----:B------:R-:W-:Y:S01]  /*5550*/  LDSM.16.MT88.4 R44, [R192] ;  /* 0x00000000c02c783b */ /* 0x000fe20000004200 */
[----:B------:R-:W-:-:S02]  /*5560*/  FSEL R2, R2, RZ, P1 ;  /* 0x000000ff02027208 */ /* 0x000fc40000800000 */
[----:B------:R-:W-:Y:S01]  /*5570*/  FSETP.NEU.FTZ.AND P1, PT, R9, -INF , PT ;  /* 0xff8000000900780b */ /* 0x000fe20003f3d000 */
[----:B------:R-:W-:Y:S02]  /*5580*/  LDSM.16.MT88.4 R64, [R190+0x800] ;  /* 0x00080000be40783b */ /* 0x000fe40000004200 */
[----:B------:R-:W-:Y:S02]  /*5590*/  FFMA.FTZ R10, R74, c[0x0][0x2d0], -R2 ;  /* 0x0000b4004a0a7a23 */ /* 0x000fe40000010802 */
[----:B------:R-:W-:Y:S02]  /*55a0*/  LDSM.16.MT88.4 R60, [R193+0x800] ;  /* 0x00080000c13c783b */ /* 0x000fe40000004200 */
[----:B------:R-:W-:Y:S02]  /*55b0*/  MUFU.EX2 R217, R10 ;  /* 0x0000000a00d97308 */ /* 0x000fe40000000800 */
[----:B------:R-:W-:Y:S01]  /*55c0*/  LDSM.16.MT88.4 R80, [R191+0x800] ;  /* 0x00080000bf50783b */ /* 0x000fe20000004200 */
[----:B----4-:R-:W-:-:S03]  /*55d0*/  FFMA.FTZ R0, R11, c[0x0][0x2d0], -R8 ;  /* 0x0000b4000b007a23 */ /* 0x010fc60000010808 */
[----:B------:R-:W-:Y:S02]  /*55e0*/  LDSM.16.MT88.4 R84, [R192+0x800] ;  /* 0x00080000c054783b */ /* 0x000fe40000004200 */
[----:B------:R4:W5:Y:S02]  /*55f0*/  MUFU.EX2 R11, R0 ;  /* 0x00000000000b7308 */ /* 0x0009640000000800 */
[----:B----4-:R-:W-:Y:S01]  /*5600*/  FFMA.FTZ R0, R12, c[0x0][0x2d0], -R8 ;  /* 0x0000b4000c007a23 */ /* 0x010fe20000010808 */
[----:B-----5:R-:W-:-:S05]  /*5610*/  F2FP.BF16.PACK_AB R4, R11, R202 ;  /* 0x000000ca0b04723e */ /* 0x020fca00000010ff */
[----:B------:R4:W-:Y:S02]  /*5620*/  MUFU.EX2 R218, R0 ;  /* 0x0000000000da7308 */ /* 0x0009e40000000800 */
[----:B----4-:R-:W-:-:S06]  /*5630*/  FFMA.FTZ R0, R13, c[0x0][0x2d0], -R8 ;  /* 0x0000b4000d007a23 */ /* 0x010fcc0000010808 */
[----:B------:R4:W5:Y:S02]  /*5640*/  MUFU.EX2 R219, R0 ;  /* 0x0000000000db7308 */ /* 0x0009640000000800 */
[----:B----4-:R-:W-:Y:S01]  /*5650*/  FFMA.FTZ R0, R18, c[0x0][0x2d0], -R8 ;  /* 0x0000b40012007a23 */ /* 0x010fe20000010808 */
[----:B-----5:R-:W-:-:S05]  /*5660*/  F2FP.BF16.PACK_AB R6, R219, R218 ;  /* 0x000000dadb06723e */ /* 0x020fca00000010ff */
[----:B------:R4:W-:Y:S02]  /*5670*/  MUFU.EX2 R227, R0 ;  /* 0x0000000000e37308 */ /* 0x0009e40000000800 */
[----:B----4-:R-:W-:-:S06]  /*5680*/  FFMA.FTZ R0, R16, c[0x0][0x2d0], -R3 ;  /* 0x0000b40010007a23 */ /* 0x010fcc0000010803 */
[----:B------:R4:W-:Y:S02]  /*5690*/  MUFU.EX2 R212, R0 ;  /* 0x0000000000d47308 */ /* 0x0009e40000000800 */
[----:B----4-:R-:W-:-:S06]  /*56a0*/  FFMA.FTZ R0, R19, c[0x0][0x2d0], -R3 ;  /* 0x0000b40013007a23 */ /* 0x010fcc0000010803 */
[----:B------:R4:W5:Y:S02]  /*56b0*/  MUFU.EX2 R211, R0 ;  /* 0x0000000000d37308 */ /* 0x0009640000000800 */
[--C-:B----4-:R-:W-:Y:S01]  /*56c0*/  FFMA.FTZ R0, R28, c[0x0][0x2d0], -R3.reuse ;  /* 0x0000b4001c007a23 */ /* 0x110fe20000010803 */
[----:B-----5:R-:W-:Y:S01]  /*56d0*/  F2FP.BF16.PACK_AB R5, R211, R212 ;  /* 0x000000d4d305723e */ /* 0x020fe200000010ff */
[----:B------:R-:W4:Y:S04]  /*56e0*/  LDSM.16.MT88.4 R28, [R191] ;  /* 0x00000000bf1c783b */ /* 0x000f280000004200 */
[----:B------:R5:W-:Y:S02]  /*56f0*/  MUFU.EX2 R213, R0 ;  /* 0x0000000000d57308 */ /* 0x000be40000000800 */
[----:B-----5:R-:W-:-:S06]  /*5700*/  FFMA.FTZ R0, R32, c[0x0][0x2d0], -R3 ;  /* 0x0000b40020007a23 */ /* 0x020fcc0000010803 */
[----:B------:R5:W1:Y:S02]  /*5710*/  MUFU.EX2 R214, R0 ;  /* 0x0000000000d67308 */ /* 0x000a640000000800 */
[----:B-----5:R-:W-:Y:S01]  /*5720*/  FFMA.FTZ R0, R33, c[0x0][0x2d0], -R8 ;  /* 0x0000b40021007a23 */ /* 0x020fe20000010808 */
[----:B-1----:R-:W-:-:S05]  /*5730*/  F2FP.BF16.PACK_AB R7, R214, R213 ;  /* 0x000000d5d607723e */ /* 0x002fca00000010ff */
[----:B------:R1:W5:Y:S02]  /*5740*/  MUFU.EX2 R224, R0 ;  /* 0x0000000000e07308 */ /* 0x0003640000000800 */
[C---:B------:R-:W-:Y:S08]  /*5750*/  HMMA.16816.F32.BF16 R48, R4.reuse, R20, RZ ;  /* 0x000000140430723c */ /* 0x040ff000000418ff */
[----:B---3--:R-:W-:Y:S01]  /*5760*/  HMMA.16816.F32.BF16 R76, R4, R24, RZ ;  /* 0x00000018044c723c */ /* 0x008fe200000418ff */
[----:B-1----:R-:W-:Y:S01]  /*5770*/  FFMA.FTZ R0, R34, c[0x0][0x2d0], -R8 ;  /* 0x0000b40022007a23 */ /* 0x002fe20000010808 */
[----:B-----5:R-:W-:-:S03]  /*5780*/  F2FP.BF16.PACK_AB R12, R224, R227 ;  /* 0x000000e3e00c723e */ /* 0x020fc600000010ff */
[----:B------:R1:W-:Y:S03]  /*5790*/  MUFU.EX2 R226, R0 ;  /* 0x0000000000e27308 */ /* 0x0003e60000000800 */
[C---:B----4-:R-:W-:Y:S08]  /*57a0*/  HMMA.16816.F32.BF16 R56, R4.reuse, R28, RZ ;  /* 0x0000001c0438723c */ /* 0x050ff000000418ff */
[----:B------:R-:W-:Y:S01]  /*57b0*/  HMMA.16816.F32.BF16 R52, R4, R44, RZ ;  /* 0x0000002c0434723c */ /* 0x000fe200000418ff */
[----:B-1----:R-:W-:-:S07]  /*57c0*/  FFMA.FTZ R0, R35, c[0x0][0x2d0], -R8 ;  /* 0x0000b40023007a23 */ /* 0x002fce0000010808 */
[C---:B------:R-:W-:Y:S01]  /*57d0*/  HMMA.16816.F32.BF16 R40, R4.reuse, R22, RZ ;  /* 0x000000160428723c */ /* 0x040fe200000418ff */
[----:B------:R1:W3:Y:S07]  /*57e0*/  MUFU.EX2 R228, R0 ;  /* 0x0000000000e47308 */ /* 0x0002ee0000000800 */
[C---:B------:R-:W-:Y:S08]  /*57f0*/  HMMA.16816.F32.BF16 R32, R4.reuse, R30, RZ ;  /* 0x0000001e0420723c */ /* 0x040ff000000418ff */
[----:B------:R-:W-:Y:S01]  /*5800*/  HMMA.16816.F32.BF16 R16, R4, R46, RZ ;  /* 0x0000002e0410723c */ /* 0x000fe200000418ff */
[----:B-1----:R-:W-:Y:S01]  /*5810*/  FFMA.FTZ R0, R36, c[0x0][0x2d0], -R3 ;  /* 0x0000b40024007a23 */ /* 0x002fe20000010803 */
[----:B---3--:R-:W-:-:S03]  /*5820*/  F2FP.BF16.PACK_AB R14, R228, R226 ;  /* 0x000000e2e40e723e */ /* 0x008fc600000010ff */
[----:B------:R1:W-:Y:S02]  /*5830*/  MUFU.EX2 R221, R0 ;  /* 0x0000000000dd7308 */ /* 0x0003e40000000800 */
[----:B-1----:R-:W-:-:S06]  /*5840*/  FFMA.FTZ R0, R37, c[0x0][0x2d0], -R3 ;  /* 0x0000b40025007a23 */ /* 0x002fcc0000010803 */
[----:B------:R1:W3:Y:S02]  /*5850*/  MUFU.EX2 R222, R0 ;  /* 0x0000000000de7308 */ /* 0x0002e40000000800 */
[----:B-1----:R-:W-:Y:S01]  /*5860*/  FFMA.FTZ R0, R38, c[0x0][0x2d0], -R3 ;  /* 0x0000b40026007a23 */ /* 0x002fe20000010803 */
[----:B---3--:R-:W-:-:S05]  /*5870*/  F2FP.BF16.PACK_AB R13, R222, R221 ;  /* 0x000000ddde0d723e */ /* 0x008fca00000010ff */
[----:B------:R1:W-:Y:S02]  /*5880*/  MUFU.EX2 R223, R0 ;  /* 0x0000000000df7308 */ /* 0x0003e40000000800 */
[----:B-1----:R-:W-:Y:S02]  /*5890*/  FFMA.FTZ R0, R39, c[0x0][0x2d0], -R3 ;  /* 0x0000b40027007a23 */ /* 0x002fe40000010803 */
[----:B------:R-:W-:Y:S04]  /*58a0*/  HMMA.16816.F32.BF16 R36, R4, R26, RZ ;  /* 0x0000001a0424723c */ /* 0x000fe800000418ff */
[----:B------:R1:W3:Y:S03]  /*58b0*/  MUFU.EX2 R225, R0 ;  /* 0x0000000000e17308 */ /* 0x0002e60000000800 */
[----:B------:R-:W-:-:S05]  /*58c0*/  FFMA.FTZ R4, R89, c[0x0][0x2d0], -R2 ;  /* 0x0000b40059047a23 */ /* 0x000fca0000010802 */
[----:B------:R4:W-:Y:S01]  /*58d0*/  MUFU.EX2 R215, R4 ;  /* 0x0000000400d77308 */ /* 0x0009e20000000800 */
[----:B-1----:R-:W-:Y:S01]  /*58e0*/  FFMA.FTZ R0, R68, c[0x0][0x2d0], -R2 ;  /* 0x0000b40044007a23 */ /* 0x002fe20000010802 */
[----:B---3--:R-:W-:-:S06]  /*58f0*/  F2FP.BF16.PACK_AB R15, R225, R223 ;  /* 0x000000dfe10f723e */ /* 0x008fcc00000010ff */
[----:B------:R1:W-:Y:S01]  /*5900*/  MUFU.EX2 R207, R0 ;  /* 0x0000000000cf7308 */ /* 0x0003e20000000800 */
[----:B------:R-:W-:Y:S01]  /*5910*/  HMMA.16816.F32.BF16 R100, R12, R66, R40 ;  /* 0x000000420c64723c */ /* 0x000fe20000041828 */
[----:B----4-:R-:W-:-:S06]  /*5920*/  FFMA.FTZ R4, R90, c[0x0][0x2d0], -R2 ;  /* 0x0000b4005a047a23 */ /* 0x010fcc0000010802 */
[----:B------:R-:W-:Y:S01]  /*5930*/  MUFU.EX2 R216, R4 ;  /* 0x0000000400d87308 */ /* 0x000fe20000000800 */
[----:B------:R-:W-:Y:S01]  /*5940*/  HMMA.16816.F32.BF16 R116, R12, R62, R36 ;  /* 0x0000003e0c74723c */ /* 0x000fe20000041824 */
[----:B-1----:R-:W-:-:S06]  /*5950*/  FFMA.FTZ R0, R69, c[0x0][0x2d0], -R2 ;  /* 0x0000b40045007a23 */ /* 0x002fcc0000010802 */
[----:B------:R1:W-:Y:S01]  /*5960*/  MUFU.EX2 R203, R0 ;  /* 0x0000000000cb7308 */ /* 0x0003e20000000800 */
[C---:B------:R-:W-:Y:S08]  /*5970*/  HMMA.16816.F32.BF16 R120, R12.reuse, R80, R56 ;  /* 0x000000500c78723c */ /* 0x040ff00000041838 */
[----:B------:R-:W-:Y:S01]  /*5980*/  HMMA.16816.F32.BF16 R132, R12, R82, R32 ;  /* 0x000000520c84723c */ /* 0x000fe20000041820 */
[----:B-1----:R-:W-:-:S07]  /*5990*/  FFMA.FTZ R0, R73, c[0x0][0x2d0], -R2 ;  /* 0x0000b40049007a23 */ /* 0x002fce0000010802 */
[C---:B------:R-:W-:Y:S01]  /*59a0*/  HMMA.16816.F32.BF16 R104, R12.reuse, R64, R48 ;  /* 0x000000400c68723c */ /* 0x040fe20000041830 */
[----:B------:R1:W3:Y:S07]  /*59b0*/  MUFU.EX2 R206, R0 ;  /* 0x0000000000ce7308 */ /* 0x0002ee0000000800 */
[C---:B------:R-:W-:Y:S08]  /*59c0*/  HMMA.16816.F32.BF16 R76, R12.reuse, R60, R76 ;  /* 0x0000003c0c4c723c */ /* 0x040ff0000004184c */
[----:B------:R-:W-:Y:S01]  /*59d0*/  HMMA.16816.F32.BF16 R136, R12, R84, R52 ;  /* 0x000000540c88723c */ /* 0x000fe20000041834 */
[----:B-1----:R-:W-:Y:S01]  /*59e0*/  FMUL.FTZ R0, R9, c[0x0][0x2d0] ;  /* 0x0000b40009007a20 */ /* 0x002fe20000410000 */
[----:B---3--:R-:W-:-:S04]  /*59f0*/  F2FP.BF16.PACK_AB R6, R217, R206 ;  /* 0x000000ced906723e */ /* 0x008fc800000010ff */
[----:B------:R-:W-:Y:S02]  /*5a00*/  FSEL R0, R0, RZ, P1 ;  /* 0x000000ff00007208 */ /* 0x000fe40000800000 */
[----:B------:R-:W-:Y:S03]  /*5a10*/  HMMA.16816.F32.BF16 R56, R12, R86, R16 ;  /* 0x000000560c38723c */ /* 0x000fe60000041810 */
[--C-:B------:R-:W-:Y:S02]  /*5a20*/  FFMA.FTZ R4, R75, c[0x0][0x2d0], -R0.reuse ;  /* 0x0000b4004b047a23 */ /* 0x100fe40000010800 */
[--C-:B------:R-:W-:Y:S02]  /*5a30*/  FFMA.FTZ R10, R95, c[0x0][0x2d0], -R0.reuse ;  /* 0x0000b4005f0a7a23 */ /* 0x100fe40000010800 */
[----:B------:R1:W-:Y:S08]  /*5a40*/  MUFU.EX2 R89, R4 ;  /* 0x0000000400597308 */ /* 0x0003f00000000800 */
[----:B------:R3:W-:Y:S01]  /*5a50*/  MUFU.EX2 R198, R10 ;  /* 0x0000000a00c67308 */ /* 0x0007e20000000800 */
[----:B-1----:R-:W-:-:S07]  /*5a60*/  FFMA.FTZ R4, R88, c[0x0][0x2d0], -R0 ;  /* 0x0000b40058047a23 */ /* 0x002fce0000010800 */
[----:B------:R1:W4:Y:S01]  /*5a70*/  MUFU.EX2 R88, R4 ;  /* 0x0000000400587308 */ /* 0x0003220000000800 */
[----:B---3--:R-:W-:-:S07]  /*5a80*/  FFMA.FTZ R10, R96, c[0x0][0x2d0], -R0 ;  /* 0x0000b400600a7a23 */ /* 0x008fce0000010800 */
[----:B------:R3:W-:Y:S01]  /*5a90*/  MUFU.EX2 R188, R10 ;  /* 0x0000000a00bc7308 */ /* 0x0007e20000000800 */
[----:B-1----:R-:W-:Y:S01]  /*5aa0*/  FFMA.FTZ R4, R91, c[0x0][0x2d0], -R0 ;  /* 0x0000b4005b047a23 */ /* 0x002fe20000010800 */
[----:B----4-:R-:W-:-:S06]  /*5ab0*/  F2FP.BF16.PACK_AB R5, R88, R89 ;  /* 0x000000595805723e */ /* 0x010fcc00000010ff */
[----:B------:R1:W-:Y:S01]  /*5ac0*/  MUFU.EX2 R208, R4 ;  /* 0x0000000400d07308 */ /* 0x0003e20000000800 */
[----:B---3--:R-:W-:-:S07]  /*5ad0*/  FFMA.FTZ R10, R97, c[0x0][0x2d0], -R0 ;  /* 0x0000b400610a7a23 */ /* 0x008fce0000010800 */
        /* <DEDUP_REMOVED lines=8> */
[----:B---3--:R-:W-:Y:S02]  /*5b60*/  FFMA.FTZ R10, R99, c[0x0][0x2d0], -R8 ;  /* 0x0000b400630a7a23 */ /* 0x008fe40000010808 */
[----:B------:R-:W-:Y:S05]  /*5b70*/  LDSM.16.MT88.4 R96, [R190+0x2000] ;  /* 0x00200000be60783b */ /* 0x000fea0000004200 */
[----:B------:R3:W-:Y:S01]  /*5b80*/  MUFU.EX2 R183, R10 ;  /* 0x0000000a00b77308 */ /* 0x0007e20000000800 */
[----:B-1----:R-:W-:-:S07]  /*5b90*/  FFMA.FTZ R4, R94, c[0x0][0x2d0], -R2 ;  /* 0x0000b4005e047a23 */ /* 0x002fce0000010802 */
[----:B------:R1:W4:Y:S01]  /*5ba0*/  MUFU.EX2 R209, R4 ;  /* 0x0000000400d17308 */ /* 0x0003220000000800 */
[----:B---3--:R-:W-:-:S07]  /*5bb0*/  FFMA.FTZ R10, R108, c[0x0][0x2d0], -R8 ;  /* 0x0000b4006c0a7a23 */ /* 0x008fce0000010808 */
[----:B------:R3:W-:Y:S01]  /*5bc0*/  MUFU.EX2 R185, R10 ;  /* 0x0000000a00b97308 */ /* 0x0007e20000000800 */
[----:B-1----:R-:W-:-:S07]  /*5bd0*/  F2FP.BF16.PACK_AB R4, R203, R207 ;  /* 0x000000cfcb04723e */ /* 0x002fce00000010ff */
[----:B------:R-:W-:Y:S01]  /*5be0*/  HMMA.16816.F32.BF16 R40, R4, R20, RZ ;  /* 0x000000140428723c */ /* 0x000fe200000418ff */
[----:B---3--:R-:W-:-:S04]  /*5bf0*/  FFMA.FTZ R10, R109, c[0x0][0x2d0], -R8 ;  /* 0x0000b4006d0a7a23 */ /* 0x008fc80000010808 */
[----:B------:R1:W-:Y:S03]  /*5c00*/  MUFU.EX2 R186, R10 ;  /* 0x0000000a00ba7308 */ /* 0x0003e60000000800 */
[C---:B------:R-:W-:Y:S08]  /*5c10*/  HMMA.16816.F32.BF16 R36, R4.reuse, R22, RZ ;  /* 0x000000160424723c */ /* 0x040ff000000418ff */
[----:B------:R-:W-:Y:S01]  /*5c20*/  HMMA.16816.F32.BF16 R32, R4, R24, RZ ;  /* 0x000000180420723c */ /* 0x000fe200000418ff */
[----:B-1----:R-:W-:-:S07]  /*5c30*/  FFMA.FTZ R10, R110, c[0x0][0x2d0], -R8 ;  /* 0x0000b4006e0a7a23 */ /* 0x002fce0000010808 */
[C---:B------:R-:W-:Y:S01]  /*5c40*/  HMMA.16816.F32.BF16 R20, R4.reuse, R28, RZ ;  /* 0x0000001c0414723c */ /* 0x040fe200000418ff */
[----:B------:R1:W-:Y:S07]  /*5c50*/  MUFU.EX2 R187, R10 ;  /* 0x0000000a00bb7308 */ /* 0x0003ee0000000800 */
[C---:B------:R-:W-:Y:S08]  /*5c60*/  HMMA.16816.F32.BF16 R12, R4.reuse, R26, RZ ;  /* 0x0000001a040c723c */ /* 0x040ff000000418ff */
[----:B------:R-:W-:Y:S01]  /*5c70*/  HMMA.16816.F32.BF16 R28, R4, R30, RZ ;  /* 0x0000001e041c723c */ /* 0x000fe200000418ff */
[----:B-1----:R-:W-:-:S04]  /*5c80*/  FFMA.FTZ R10, R111, c[0x0][0x2d0], -R3 ;  /* 0x0000b4006f0a7a23 */ /* 0x002fc80000010803 */
[----:B------:R1:W-:Y:S03]  /*5c90*/  MUFU.EX2 R179, R10 ;  /* 0x0000000a00b37308 */ /* 0x0003e60000000800 */
[C---:B------:R-:W-:Y:S08]  /*5ca0*/  HMMA.16816.F32.BF16 R16, R4.reuse, R44, RZ ;  /* 0x0000002c0410723c */ /* 0x040ff000000418ff */
[----:B------:R-:W-:Y:S01]  /*5cb0*/  HMMA.16816.F32.BF16 R24, R4, R46, RZ ;  /* 0x0000002e0418723c */ /* 0x000fe200000418ff */
[----:B-1----:R-:W-:-:S06]  /*5cc0*/  FFMA.FTZ R10, R112, c[0x0][0x2d0], -R3 ;  /* 0x0000b400700a7a23 */ /* 0x002fcc0000010803 */
[----:B------:R-:W-:Y:S01]  /*5cd0*/  F2FP.BF16.PACK_AB R4, R216, R215 ;  /* 0x000000d7d804723e */ /* 0x000fe200000010ff */
[----:B------:R1:W3:Y:S01]  /*5ce0*/  MUFU.EX2 R180, R10 ;  /* 0x0000000a00b47308 */ /* 0x0002e20000000800 */
[----:B----4-:R-:W-:Y:S02]  /*5cf0*/  F2FP.BF16.PACK_AB R6, R209, R210 ;  /* 0x000000d2d106723e */ /* 0x010fe400000010ff */
[----:B------:R-:W-:Y:S02]  /*5d00*/  F2FP.BF16.PACK_AB R5, R188, R198 ;  /* 0x000000c6bc05723e */ /* 0x000fe400000010ff */
[----:B------:R-:W-:-:S07]  /*5d10*/  F2FP.BF16.PACK_AB R7, R199, R200 ;  /* 0x000000c8c707723e */ /* 0x000fce00000010ff */
[----:B------:R-:W-:Y:S01]  /*5d20*/  HMMA.16816.F32.BF16 R48, R4, R64, R40 ;  /* 0x000000400430723c */ /* 0x000fe20000041828 */
[----:B-1----:R-:W-:-:S04]  /*5d30*/  FFMA.FTZ R10, R113, c[0x0][0x2d0], -R3 ;  /* 0x0000b400710a7a23 */ /* 0x002fc80000010803 */
[----:B------:R1:W-:Y:S03]  /*5d40*/  MUFU.EX2 R181, R10 ;  /* 0x0000000a00b57308 */ /* 0x0003e60000000800 */
[C---:B------:R-:W-:Y:S08]  /*5d50*/  HMMA.16816.F32.BF16 R44, R4.reuse, R60, R32 ;  /* 0x0000003c042c723c */ /* 0x040ff00000041820 */
[----:B------:R-:W-:Y:S01]  /*5d60*/  HMMA.16816.F32.BF16 R40, R4, R80, R20 ;  /* 0x000000500428723c */ /* 0x000fe20000041814 */
[----:B------:R-:W4:Y:S01]  /*5d70*/  LDSM.16.MT88.4 R20, [R190+0x1000] ;  /* 0x00100000be14783b */ /* 0x000f220000004200 */
[----:B-1----:R-:W-:-:S06]  /*5d80*/  FFMA.FTZ R10, R114, c[0x0][0x2d0], -R3 ;  /* 0x0000b400720a7a23 */ /* 0x002fcc0000010803 */
[C---:B------:R-:W-:Y:S01]  /*5d90*/  HMMA.16816.F32.BF16 R64, R4.reuse, R66, R36 ;  /* 0x000000420440723c */ /* 0x040fe20000041824 */
[----:B------:R1:W5:Y:S07]  /*5da0*/  MUFU.EX2 R182, R10 ;  /* 0x0000000a00b67308 */ /* 0x00036e0000000800 */
[C---:B------:R-:W-:Y:S08]  /*5db0*/  HMMA.16816.F32.BF16 R32, R4.reuse, R82, R28 ;  /* 0x000000520420723c */ /* 0x040ff0000004181c */
[----:B------:R-:W-:Y:S01]  /*5dc0*/  HMMA.16816.F32.BF16 R52, R4, R84, R16 ;  /* 0x000000540434723c */ /* 0x000fe20000041810 */
[----:B------:R-:W2:Y:S01]  /*5dd0*/  LDSM.16.MT88.4 R16, [R193+0x1000] ;  /* 0x00100000c110783b */ /* 0x000ea20000004200 */
[----:B-1----:R-:W-:-:S03]  /*5de0*/  FFMA.FTZ R10, R115, c[0x0][0x2d0], -R2 ;  /* 0x0000b400730a7a23 */ /* 0x002fc60000010802 */
[----:B------:R-:W-:Y:S01]  /*5df0*/  LDSM.16.MT88.4 R112, [R193+0x2000] ;  /* 0x00200000c170783b */ /* 0x000fe20000004200 */
[----:B------:R1:W-:Y:S02]  /*5e00*/  MUFU.EX2 R178, R10 ;  /* 0x0000000a00b27308 */ /* 0x0003e40000000800 */
[C---:B------:R-:W-:Y:S01]  /*5e10*/  HMMA.16816.F32.BF16 R36, R4.reuse, R62, R12 ;  /* 0x0000003e0424723c */ /* 0x040fe2000004180c */
[----:B------:R-:W2:Y:S07]  /*5e20*/  LDSM.16.MT88.4 R12, [R191+0x1000] ;  /* 0x00100000bf0c783b */ /* 0x000eae0000004200 */
[----:B------:R-:W-:Y:S01]  /*5e30*/  HMMA.16816.F32.BF16 R28, R4, R86, R24 ;  /* 0x00000056041c723c */ /* 0x000fe20000041818 */
[----:B------:R-:W2:Y:S01]  /*5e40*/  LDSM.16.MT88.4 R24, [R192+0x1000] ;  /* 0x00100000c018783b */ /* 0x000ea20000004200 */
[----:B-1----:R-:W-:-:S05]  /*5e50*/  FFMA.FTZ R10, R124, c[0x0][0x2d0], -R2 ;  /* 0x0000b4007c0a7a23 */ /* 0x002fca0000010802 */
[----:B---3--:R-:W-:Y:S01]  /*5e60*/  F2FP.BF16.PACK_AB R5, R180, R179 ;  /* 0x000000b3b405723e */ /* 0x008fe200000010ff */
[----:B------:R-:W-:Y:S01]  /*5e70*/  FFMA.FTZ R4, R126, c[0x0][0x2d0], -R2 ;  /* 0x0000b4007e047a23 */ /* 0x000fe20000010802 */
[----:B------:R-:W-:Y:S01]  /*5e80*/  F2FP.BF16.PACK_AB R6, R187, R186 ;  /* 0x000000babb06723e */ /* 0x000fe200000010ff */
[----:B------:R1:W3:Y:S01]  /*5e90*/  MUFU.EX2 R176, R10 ;  /* 0x0000000a00b07308 */ /* 0x0002e20000000800 */
[----:B-----5:R-:W-:-:S07]  /*5ea0*/  F2FP.BF16.PACK_AB R7, R182, R181 ;  /* 0x000000b5b607723e */ /* 0x020fce00000010ff */
[----:B------:R5:W-:Y:S01]  /*5eb0*/  MUFU.EX2 R175, R4 ;  /* 0x0000000400af7308 */ /* 0x000be20000000800 */
[----:B-1----:R-:W-:-:S07]  /*5ec0*/  FFMA.FTZ R10, R125, c[0x0][0x2d0], -R2 ;  /* 0x0000b4007d0a7a23 */ /* 0x002fce0000010802 */
[----:B------:R1:W1:Y:S01]  /*5ed0*/  MUFU.EX2 R177, R10 ;  /* 0x0000000a00b17308 */ /* 0x0002620000000800 */
[----:B-----5:R-:W-:-:S07]  /*5ee0*/  FFMA.FTZ R4, R127, c[0x0][0x2d0], -R0 ;  /* 0x0000b4007f047a23 */ /* 0x020fce0000010800 */
[----:B------:R5:W-:Y:S01]  /*5ef0*/  MUFU.EX2 R173, R4 ;  /* 0x0000000400ad7308 */ /* 0x000be20000000800 */
[----:B-1----:R-:W-:-:S07]  /*5f00*/  FFMA.FTZ R10, R129, c[0x0][0x2d0], -R0 ;  /* 0x0000b400810a7a23 */ /* 0x002fce0000010800 */
[----:B------:R1:W-:Y:S01]  /*5f10*/  MUFU.EX2 R172, R10 ;  /* 0x0000000a00ac7308 */ /* 0x0003e20000000800 */
[----:B-----5:R-:W-:-:S07]  /*5f20*/  FFMA.FTZ R4, R128, c[0x0][0x2d0], -R0 ;  /* 0x0000b40080047a23 */ /* 0x020fce0000010800 */
[----:B------:R5:W2:Y:S01]  /*5f30*/  MUFU.EX2 R174, R4 ;  /* 0x0000000400ae7308 */ /* 0x000aa20000000800 */
[----:B-1----:R-:W-:-:S07]  /*5f40*/  FFMA.FTZ R10, R130, c[0x0][0x2d0], -R0 ;  /* 0x0000b400820a7a23 */ /* 0x002fce0000010800 */
[----:B------:R1:W1:Y:S01]  /*5f50*/  MUFU.EX2 R87, R10 ;  /* 0x0000000a00577308 */ /* 0x0002620000000800 */
[----:B-----5:R-:W-:-:S07]  /*5f60*/  F2FP.BF16.PACK_AB R4, R185, R183 ;  /* 0x000000b7b904723e */ /* 0x020fce00000010ff */
[----:B----4-:R-:W-:Y:S01]  /*5f70*/  HMMA.16816.F32.BF16 R92, R4, R20, R104 ;  /* 0x00000014045c723c */ /* 0x010fe20000041868 */
[----:B-1----:R-:W-:-:S07]  /*5f80*/  FFMA.FTZ R10, R144, c[0x0][0x2d0], -R8 ;  /* 0x0000b400900a7a23 */ /* 0x002fce0000010808 */
[C---:B--2---:R-:W-:Y:S01]  /*5f90*/  HMMA.16816.F32.BF16 R104, R4.reuse, R16, R76 ;  /* 0x000000100468723c */ /* 0x044fe2000004184c */
[----:B------:R1:W-:Y:S07]  /*5fa0*/  MUFU.EX2 R83, R10 ;  /* 0x0000000a00537308 */ /* 0x0003ee0000000800 */
[C---:B------:R-:W-:Y:S08]  /*5fb0*/  HMMA.16816.F32.BF16 R120, R4.reuse, R12, R120 ;  /* 0x0000000c0478723c */ /* 0x040ff00000041878 */
[----:B------:R-:W-:Y:S01]  /*5fc0*/  HMMA.16816.F32.BF16 R136, R4, R24, R136 ;  /* 0x000000180488723c */ /* 0x000fe20000041888 */
[----:B-1----:R-:W-:-:S04]  /*5fd0*/  FFMA.FTZ R10, R142, c[0x0][0x2d0], -R8 ;  /* 0x0000b4008e0a7a23 */ /* 0x002fc80000010808 */
[----:B------:R1:W-:Y:S03]  /*5fe0*/  MUFU.EX2 R84, R10 ;  /* 0x0000000a00547308 */ /* 0x0003e60000000800 */
[C---:B------:R-:W-:Y:S08]  /*5ff0*/  HMMA.16816.F32.BF16 R100, R4.reuse, R22, R100 ;  /* 0x000000160464723c */ /* 0x040ff00000041864 */
[----:B------:R-:W-:Y:S01]  /*6000*/  HMMA.16816.F32.BF16 R116, R4, R18, R116 ;  /* 0x000000120474723c */ /* 0x000fe20000041874 */
[----:B-1----:R-:W-:-:S07]  /*6010*/  FFMA.FTZ R10, R140, c[0x0][0x2d0], -R8 ;  /* 0x0000b4008c0a7a23 */ /* 0x002fce0000010808 */
[C---:B------:R-:W-:Y:S01]  /*6020*/  HMMA.16816.F32.BF16 R132, R4.reuse, R14, R132 ;  /* 0x0000000e0484723c */ /* 0x040fe20000041884 */
[----:B------:R1:W-:Y:S07]  /*6030*/  MUFU.EX2 R85, R10 ;  /* 0x0000000a00557308 */ /* 0x0003ee0000000800 */
[----:B------:R-:W-:Y:S07]  /*6040*/  HMMA.16816.F32.BF16 R60, R4, R26, R56 ;  /* 0x0000001a043c723c */ /* 0x000fee0000041838 */
[----:B---3--:R-:W-:Y:S01]  /*6050*/  F2FP.BF16.PACK_AB R4, R176, R178 ;  /* 0x000000b2b004723e */ /* 0x008fe200000010ff */
[----:B-1----:R-:W-:Y:S01]  /*6060*/  FFMA.FTZ R10, R131, c[0x0][0x2d0], -R8 ;  /* 0x0000b400830a7a23 */ /* 0x002fe20000010808 */
[----:B------:R-:W-:Y:S01]  /*6070*/  F2FP.BF16.PACK_AB R6, R175, R177 ;  /* 0x000000b1af06723e */ /* 0x000fe200000010ff */
[----:B------:R-:W-:Y:S01]  /*6080*/  LDSM.16.MT88.4 R128, [R191+0x2000] ;  /* 0x00200000bf80783b */ /* 0x000fe20000004200 */
[----:B------:R-:W-:Y:S01]  /*6090*/  F2FP.BF16.PACK_AB R5, R174, R173 ;  /* 0x000000adae05723e */ /* 0x000fe200000010ff */
[----:B------:R1:W-:Y:S01]  /*60a0*/  MUFU.EX2 R86, R10 ;  /* 0x0000000a00567308 */ /* 0x0003e20000000800 */
[----:B------:R-:W-:-:S07]  /*60b0*/  F2FP.BF16.PACK_AB R7, R87, R172 ;  /* 0x000000ac5707723e */ /* 0x000fce00000010ff */
[----:B------:R-:W-:Y:S01]  /*60c0*/  HMMA.16816.F32.BF16 R56, R4, R20, R48 ;  /* 0x000000140438723c */ /* 0x000fe20000041830 */
[----:B-1----:R-:W-:-:S07]  /*60d0*/  FFMA.FTZ R10, R146, c[0x0][0x2d0], -R3 ;  /* 0x0000b400920a7a23 */ /* 0x002fce0000010803 */
[C---:B------:R-:W-:Y:S01]  /*60e0*/  HMMA.16816.F32.BF16 R48, R4.reuse, R16, R44 ;  /* 0x000000100430723c */ /* 0x040fe2000004182c */
[----:B------:R1:W-:Y:S07]  /*60f0*/  MUFU.EX2 R79, R10 ;  /* 0x0000000a004f7308 */ /* 0x0003ee0000000800 */
[C---:B------:R-:W-:Y:S01]  /*6100*/  HMMA.16816.F32.BF16 R44, R4.reuse, R18, R36 ;  /* 0x00000012042c723c */ /* 0x040fe20000041824 */
[----:B------:R-:W-:Y:S07]  /*6110*/  LDSM.16.MT88.4 R16, [R193+0x1800] ;  /* 0x00180000c110783b */ /* 0x000fee0000004200 */
[----:B------:R-:W-:Y:S01]  /*6120*/  HMMA.16816.F32.BF16 R36, R4, R14, R32 ;  /* 0x0000000e0424723c */ /* 0x000fe20000041820 */
[----:B-1----:R-:W-:-:S04]  /*6130*/  FFMA.FTZ R10, R145, c[0x0][0x2d0], -R3 ;  /* 0x0000b400910a7a23 */ /* 0x002fc80000010803 */
[----:B------:R1:W2:Y:S03]  /*6140*/  MUFU.EX2 R80, R10 ;  /* 0x0000000a00507308 */ /* 0x0002a60000000800 */
[C---:B------:R-:W-:Y:S01]  /*6150*/  HMMA.16816.F32.BF16 R64, R4.reuse, R22, R64 ;  /* 0x000000160440723c */ /* 0x040fe20000041840 */
[----:B------:R-:W3:Y:S07]  /*6160*/  LDSM.16.MT88.4 R20, [R190+0x1800] ;  /* 0x00180000be14783b */ /* 0x000eee0000004200 */
[----:B------:R-:W-:Y:S01]  /*6170*/  HMMA.16816.F32.BF16 R40, R4, R12, R40 ;  /* 0x0000000c0428723c */ /* 0x000fe20000041828 */
[----:B------:R-:W4:Y:S01]  /*6180*/  LDSM.16.MT88.4 R12, [R191+0x1800] ;  /* 0x00180000bf0c783b */ /* 0x000f220000004200 */
[----:B-1----:R-:W-:-:S06]  /*6190*/  FFMA.FTZ R10, R143, c[0x0][0x2d0], -R3 ;  /* 0x0000b4008f0a7a23 */ /* 0x002fcc0000010803 */
[C---:B------:R-:W-:Y:S01]  /*61a0*/  HMMA.16816.F32.BF16 R32, R4.reuse, R24, R52 ;  /* 0x000000180420723c */ /* 0x040fe20000041834 */
[----:B------:R1:W-:Y:S07]  /*61b0*/  MUFU.EX2 R81, R10 ;  /* 0x0000000a00517308 */ /* 0x0003ee0000000800 */
[----:B------:R-:W-:Y:S01]  /*61c0*/  HMMA.16816.F32.BF16 R28, R4, R26, R28 ;  /* 0x0000001a041c723c */ /* 0x000fe2000004181c */
[----:B------:R-:W5:Y:S06]  /*61d0*/  LDSM.16.MT88.4 R24, [R192+0x1800] ;  /* 0x00180000c018783b */ /* 0x000f6c0000004200 */
[----:B------:R-:W-:Y:S01]  /*61e0*/  FFMA.FTZ R4, R150, c[0x0][0x2d0], -R2 ;  /* 0x0000b40096047a23 */ /* 0x000fe20000010802 */
[----:B--2---:R-:W-:-:S02]  /*61f0*/  F2FP.BF16.PACK_AB R5, R80, R79 ;  /* 0x0000004f5005723e */ /* 0x004fc400000010ff */
[----:B------:R-:W-:Y:S01]  /*6200*/  F2FP.BF16.PACK_AB R6, R86, R85 ;  /* 0x000000555606723e */ /* 0x000fe200000010ff */
[----:B-1----:R-:W-:Y:S01]  /*6210*/  FFMA.FTZ R10, R141, c[0x0][0x2d0], -R3 ;  /* 0x0000b4008d0a7a23 */ /* 0x002fe20000010803 */
[----:B------:R1:W-:Y:S08]  /*6220*/  MUFU.EX2 R75, R4 ;  /* 0x00000004004b7308 */ /* 0x0003f00000000800 */
[----:B------:R2:W2:Y:S01]  /*6230*/  MUFU.EX2 R82, R10 ;  /* 0x0000000a00527308 */ /* 0x0004a20000000800 */
[----:B-1----:R-:W-:-:S07]  /*6240*/  FFMA.FTZ R4, R149, c[0x0][0x2d0], -R2 ;  /* 0x0000b40095047a23 */ /* 0x002fce0000010802 */
[----:B------:R1:W-:Y:S01]  /*6250*/  MUFU.EX2 R76, R4 ;  /* 0x00000004004c7308 */ /* 0x0003e20000000800 */
[----:B--2---:R-:W-:Y:S01]  /*6260*/  FFMA.FTZ R10, R147, c[0x0][0x2d0], -R2 ;  /* 0x0000b400930a7a23 */ /* 0x004fe20000010802 */
[----:B------:R-:W-:-:S06]  /*6270*/  F2FP.BF16.PACK_AB R7, R82, R81 ;  /* 0x000000515207723e */ /* 0x000fcc00000010ff */
[----:B------:R2:W-:Y:S01]  /*6280*/  MUFU.EX2 R77, R10 ;  /* 0x0000000a004d7308 */ /* 0x0005e20000000800 */
[----:B-1----:R-:W-:-:S07]  /*6290*/  FFMA.FTZ R4, R151, c[0x0][0x2d0], -R0 ;  /* 0x0000b40097047a23 */ /* 0x002fce0000010800 */
[----:B------:R1:W-:Y:S01]  /*62a0*/  MUFU.EX2 R73, R4 ;  /* 0x0000000400497308 */ /* 0x0003e20000000800 */
[----:B--2---:R-:W-:-:S07]  /*62b0*/  FFMA.FTZ R10, R148, c[0x0][0x2d0], -R2 ;  /* 0x0000b400940a7a23 */ /* 0x004fce0000010802 */
[----:B------:R2:W-:Y:S01]  /*62c0*/  MUFU.EX2 R78, R10 ;  /* 0x0000000a004e7308 */ /* 0x0005e20000000800 */
[----:B-1----:R-:W-:-:S07]  /*62d0*/  FFMA.FTZ R4, R153, c[0x0][0x2d0], -R0 ;  /* 0x0000b40099047a23 */ /* 0x002fce0000010800 */
[----:B------:R1:W-:Y:S01]  /*62e0*/  MUFU.EX2 R74, R4 ;  /* 0x00000004004a7308 */ /* 0x0003e20000000800 */
[----:B--2---:R-:W-:-:S07]  /*62f0*/  FFMA.FTZ R10, R152, c[0x0][0x2d0], -R0 ;  /* 0x0000b400980a7a23 */ /* 0x004fce0000010800 */
[----:B------:R2:W-:Y:S01]  /*6300*/  MUFU.EX2 R69, R10 ;  /* 0x0000000a00457308 */ /* 0x0005e20000000800 */
[----:B-1----:R-:W-:-:S07]  /*6310*/  F2FP.BF16.PACK_AB R4, R84, R83 ;  /* 0x000000535404723e */ /* 0x002fce00000010ff */
[----:B---3--:R-:W-:Y:S01]  /*6320*/  HMMA.16816.F32.BF16 R92, R4, R20, R92 ;  /* 0x00000014045c723c */ /* 0x008fe2000004185c */
[----:B--2---:R-:W-:-:S04]  /*6330*/  FFMA.FTZ R10, R154, c[0x0][0x2d0], -R0 ;  /* 0x0000b4009a0a7a23 */ /* 0x004fc80000010800 */
[----:B------:R1:W-:Y:S03]  /*6340*/  MUFU.EX2 R68, R10 ;  /* 0x0000000a00447308 */ /* 0x0003e60000000800 */
[C---:B------:R-:W-:Y:S08]  /*6350*/  HMMA.16816.F32.BF16 R100, R4.reuse, R22, R100 ;  /* 0x000000160464723c */ /* 0x040ff00000041864 */
[----:B------:R-:W-:Y:S01]  /*6360*/  HMMA.16816.F32.BF16 R104, R4, R16, R104 ;  /* 0x000000100468723c */ /* 0x000fe20000041868 */
[----:B-1----:R-:W-:-:S07]  /*6370*/  FFMA.FTZ R10, R158, c[0x0][0x2d0], -R8 ;  /* 0x0000b4009e0a7a23 */ /* 0x002fce0000010808 */
[C---:B------:R-:W-:Y:S01]  /*6380*/  HMMA.16816.F32.BF16 R116, R4.reuse, R18, R116 ;  /* 0x000000120474723c */ /* 0x040fe20000041874 */
[----:B------:R1:W-:Y:S07]  /*6390*/  MUFU.EX2 R52, R10 ;  /* 0x0000000a00347308 */ /* 0x0003ee0000000800 */
[C---:B----4-:R-:W-:Y:S08]  /*63a0*/  HMMA.16816.F32.BF16 R120, R4.reuse, R12, R120 ;  /* 0x0000000c0478723c */ /* 0x050ff00000041878 */
[----:B------:R-:W-:Y:S01]  /*63b0*/  HMMA.16816.F32.BF16 R132, R4, R14, R132 ;  /* 0x0000000e0484723c */ /* 0x000fe20000041884 */
[----:B-1----:R-:W-:-:S04]  /*63c0*/  FFMA.FTZ R10, R157, c[0x0][0x2d0], -R8 ;  /* 0x0000b4009d0a7a23 */ /* 0x002fc80000010808 */
[----:B------:R1:W2:Y:S03]  /*63d0*/  MUFU.EX2 R54, R10 ;  /* 0x0000000a00367308 */ /* 0x0002a60000000800 */
[C---:B-----5:R-:W-:Y:S08]  /*63e0*/  HMMA.16816.F32.BF16 R136, R4.reuse, R24, R136 ;  /* 0x000000180488723c */ /* 0x060ff00000041888 */
[----:B------:R-:W-:Y:S01]  /*63f0*/  HMMA.16816.F32.BF16 R60, R4, R26, R60 ;  /* 0x0000001a043c723c */ /* 0x000fe2000004183c */
[--C-:B-1----:R-:W-:Y:S01]  /*6400*/  FFMA.FTZ R10, R156, c[0x0][0x2d0], -R8.reuse ;  /* 0x0000b4009c0a7a23 */ /* 0x102fe20000010808 */
[----:B--2---:R-:W-:Y:S01]  /*6410*/  F2FP.BF16.PACK_AB R148, R54, R52 ;  /* 0x000000343694723e */ /* 0x004fe200000010ff */
[----:B------:R-:W-:-:S04]  /*6420*/  FFMA.FTZ R8, R155, c[0x0][0x2d0], -R8 ;  /* 0x0000b4009b087a23 */ /* 0x000fc80000010808 */
[----:B------:R-:W-:Y:S01]  /*6430*/  F2FP.BF16.PACK_AB R4, R78, R77 ;  /* 0x0000004d4e04723e */ /* 0x000fe200000010ff */
[----:B------:R-:W-:Y:S01]  /*6440*/  MUFU.EX2 R55, R10 ;  /* 0x0000000a00377308 */ /* 0x000fe20000000800 */
[----:B------:R-:W-:Y:S02]  /*6450*/  F2FP.BF16.PACK_AB R6, R76, R75 ;  /* 0x0000004b4c06723e */ /* 0x000fe400000010ff */
[----:B------:R-:W-:Y:S02]  /*6460*/  F2FP.BF16.PACK_AB R5, R74, R73 ;  /* 0x000000494a05723e */ /* 0x000fe400000010ff */
[----:B------:R-:W-:-:S03]  /*6470*/  F2FP.BF16.PACK_AB R7, R68, R69 ;  /* 0x000000454407723e */ /* 0x000fc600000010ff */
[----:B------:R1:W2:Y:S04]  /*6480*/  MUFU.EX2 R53, R8 ;  /* 0x0000000800357308 */ /* 0x0002a80000000800 */
[C---:B------:R-:W-:Y:S08]  /*6490*/  HMMA.16816.F32.BF16 R64, R4.reuse, R22, R64 ;  /* 0x000000160440723c */ /* 0x040ff00000041840 */
[----:B------:R-:W-:Y:S01]  /*64a0*/  HMMA.16816.F32.BF16 R56, R4, R20, R56 ;  /* 0x000000140438723c */ /* 0x000fe20000041838 */
[----:B-1----:R-:W-:Y:S01]  /*64b0*/  FFMA.FTZ R8, R160, c[0x0][0x2d0], -R3 ;  /* 0x0000b400a0087a23 */ /* 0x002fe20000010803 */
[----:B--2---:R-:W-:-:S03]  /*64c0*/  F2FP.BF16.PACK_AB R150, R53, R55 ;  /* 0x000000373596723e */ /* 0x004fc600000010ff */
[----:B------:R1:W-:Y:S03]  /*64d0*/  MUFU.EX2 R23, R8 ;  /* 0x0000000800177308 */ /* 0x0003e60000000800 */
[C---:B------:R-:W-:Y:S08]  /*64e0*/  HMMA.16816.F32.BF16 R48, R4.reuse, R16, R48 ;  /* 0x000000100430723c */ /* 0x040ff00000041830 */
[----:B------:R-:W-:Y:S01]  /*64f0*/  HMMA.16816.F32.BF16 R44, R4, R18, R44 ;  /* 0x00000012042c723c */ /* 0x000fe2000004182c */
[----:B-1----:R-:W-:-:S07]  /*6500*/  FFMA.FTZ R8, R161, c[0x0][0x2d0], -R3 ;  /* 0x0000b400a1087a23 */ /* 0x002fce0000010803 */
[C---:B------:R-:W-:Y:S01]  /*6510*/  HMMA.16816.F32.BF16 R40, R4.reuse, R12, R40 ;  /* 0x0000000c0428723c */ /* 0x040fe20000041828 */
[----:B------:R1:W2:Y:S07]  /*6520*/  MUFU.EX2 R22, R8 ;  /* 0x0000000800167308 */ /* 0x0002ae0000000800 */
[C---:B------:R-:W-:Y:S01]  /*6530*/  HMMA.16816.F32.BF16 R36, R4.reuse, R14, R36 ;  /* 0x0000000e0424723c */ /* 0x040fe20000041824 */
[----:B------:R-:W3:Y:S07]  /*6540*/  LDSM.16.MT88.4 R12, [R192+0x2000] ;  /* 0x00200000c00c783b */ /* 0x000eee0000004200 */
[----:B------:R-:W-:Y:S01]  /*6550*/  HMMA.16816.F32.BF16 R32, R4, R24, R32 ;  /* 0x000000180420723c */ /* 0x000fe20000041820 */
[----:B-1----:R-:W-:Y:S01]  /*6560*/  FFMA.FTZ R8, R159, c[0x0][0x2d0], -R3 ;  /* 0x0000b4009f087a23 */ /* 0x002fe20000010803 */
[----:B--2---:R-:W-:-:S03]  /*6570*/  F2FP.BF16.PACK_AB R149, R22, R23 ;  /* 0x000000171695723e */ /* 0x004fc600000010ff */
[----:B------:R1:W-:Y:S03]  /*6580*/  MUFU.EX2 R21, R8 ;  /* 0x0000000800157308 */ /* 0x0003e60000000800 */
[----:B------:R-:W-:Y:S07]  /*6590*/  HMMA.16816.F32.BF16 R28, R4, R26, R28 ;  /* 0x0000001a041c723c */ /* 0x000fee000004181c */
[----:B------:R-:W-:-:S02]  /*65a0*/  FFMA.FTZ R5, R162, c[0x0][0x2d0], -R3 ;  /* 0x0000b400a2057a23 */ /* 0x000fc40000010803 */
[----:B------:R-:W-:Y:S02]  /*65b0*/  FFMA.FTZ R7, R169, c[0x0][0x2d0], -R0 ;  /* 0x0000b400a9077a23 */ /* 0x000fe40000010800 */
[----:B------:R2:W4:Y:S01]  /*65c0*/  MUFU.EX2 R20, R5 ;  /* 0x0000000500147308 */ /* 0x0005220000000800 */
[--C-:B------:R-:W-:Y:S02]  /*65d0*/  FFMA.FTZ R4, R167, c[0x0][0x2d0], -R2.reuse ;  /* 0x0000b400a7047a23 */ /* 0x100fe40000010802 */
[----:B------:R-:W-:Y:S02]  /*65e0*/  FFMA.FTZ R3, R165, c[0x0][0x2d0], -R2 ;  /* 0x0000b400a5037a23 */ /* 0x000fe40000010802 */
[----:B-1----:R-:W-:Y:S02]  /*65f0*/  FFMA.FTZ R8, R168, c[0x0][0x2d0], -R0 ;  /* 0x0000b400a8087a23 */ /* 0x002fe40000010800 */
[--C-:B------:R-:W-:Y:S01]  /*6600*/  FFMA.FTZ R6, R164, c[0x0][0x2d0], -R2.reuse ;  /* 0x0000b400a4067a23 */ /* 0x100fe20000010802 */
[----:B------:R1:W-:Y:S01]  /*6610*/  MUFU.EX2 R16, R4 ;  /* 0x0000000400107308 */ /* 0x0003e20000000800 */
[----:B------:R-:W-:-:S02]  /*6620*/  FFMA.FTZ R2, R163, c[0x0][0x2d0], -R2 ;  /* 0x0000b400a3027a23 */ /* 0x000fc40000010802 */
[----:B--2---:R-:W-:-:S05]  /*6630*/  FFMA.FTZ R5, R170, c[0x0][0x2d0], -R0 ;  /* 0x0000b400aa057a23 */ /* 0x004fca0000010800 */
[----:B------:R-:W-:Y:S01]  /*6640*/  MUFU.EX2 R10, R7 ;  /* 0x00000007000a7308 */ /* 0x000fe20000000800 */
[----:B------:R-:W-:Y:S01]  /*6650*/  FFMA.FTZ R0, R166, c[0x0][0x2d0], -R0 ;  /* 0x0000b400a6007a23 */ /* 0x000fe20000010800 */
[----:B----4-:R-:W-:Y:S01]  /*6660*/  F2FP.BF16.PACK_AB R151, R20, R21 ;  /* 0x000000151497723e */ /* 0x010fe200000010ff */
[----:B-1----:R-:W-:-:S05]  /*6670*/  FADD.FTZ R4, R202, R11 ;  /* 0x0000000bca047221 */ /* 0x002fca0000010000 */
[----:B------:R1:W2:Y:S01]  /*6680*/  MUFU.EX2 R19, R3 ;  /* 0x0000000300137308 */ /* 0x0002a20000000800 */
[C---:B------:R-:W-:Y:S07]  /*6690*/  HMMA.16816.F32.BF16 R92, R148.reuse, R96, R92 ;  /* 0x00000060945c723c */ /* 0x040fee000004185c */
[----:B------:R4:W-:Y:S01]  /*66a0*/  MUFU.EX2 R7, R0 ;  /* 0x0000000000077308 */ /* 0x0009e20000000800 */
[----:B------:R-:W-:Y:S01]  /*66b0*/  HMMA.16816.F32.BF16 R100, R148, R98, R100 ;  /* 0x000000629464723c */ /* 0x000fe20000041864 */
[----:B-1----:R-:W-:-:S06]  /*66c0*/  FADD.FTZ R3, R207, R203 ;  /* 0x000000cbcf037221 */ /* 0x002fcc0000010000 */
[----:B------:R1:W-:Y:S01]  /*66d0*/  MUFU.EX2 R17, R2 ;  /* 0x0000000200117308 */ /* 0x0003e20000000800 */
[----:B--2---:R-:W-:Y:S01]  /*66e0*/  F2FP.BF16.PACK_AB R144, R19, R16 ;  /* 0x000000101390723e */ /* 0x004fe200000010ff */
[----:B------:R-:W-:Y:S01]  /*66f0*/  HMMA.16816.F32.BF16 R104, R148, R112, R104 ;  /* 0x000000709468723c */ /* 0x000fe20000041868 */
[----:B------:R-:W-:Y:S02]  /*6700*/  FADD.FTZ R3, R206, R3 ;  /* 0x00000003ce037221 */ /* 0x000fe40000010000 */
[----:B----4-:R-:W-:-:S03]  /*6710*/  FADD.FTZ R0, R212, R211 ;  /* 0x000000d3d4007221 */ /* 0x010fc60000010000 */
[----:B------:R2:W4:Y:S01]  /*6720*/  MUFU.EX2 R11, R5 ;  /* 0x00000005000b7308 */ /* 0x0005220000000800 */
[----:B------:R-:W-:Y:S01]  /*6730*/  FADD.FTZ R3, R217, R3 ;  /* 0x00000003d9037221 */ /* 0x000fe20000010000 */
[----:B------:R-:W-:Y:S01]  /*6740*/  HMMA.16816.F32.BF16 R116, R148, R114, R116 ;  /* 0x000000729474723c */ /* 0x000fe20000041874 */
[----:B------:R-:W-:Y:S02]  /*6750*/  FADD.FTZ R0, R213, R0 ;  /* 0x00000000d5007221 */ /* 0x000fe40000010000 */
[----:B-1----:R-:W-:-:S03]  /*6760*/  FADD.FTZ R2, R218, R4 ;  /* 0x00000004da027221 */ /* 0x002fc60000010000 */
[----:B------:R-:W1:Y:S02]  /*6770*/  MUFU.EX2 R18, R6 ;  /* 0x0000000600127308 */ /* 0x000e640000000800 */
[C---:B------:R-:W-:Y:S01]  /*6780*/  HMMA.16816.F32.BF16 R120, R148.reuse, R128, R120 ;  /* 0x000000809478723c */ /* 0x040fe20000041878 */
[----:B------:R-:W-:Y:S02]  /*6790*/  FADD.FTZ R4, R219, R2 ;  /* 0x00000002db047221 */ /* 0x000fe40000010000 */
[----:B------:R-:W-:Y:S02]  /*67a0*/  FADD.FTZ R2, R214, R0 ;  /* 0x00000000d6027221 */ /* 0x000fe40000010000 */
[----:B--2---:R-:W-:Y:S01]  /*67b0*/  FADD.FTZ R5, R89, R88 ;  /* 0x0000005859057221 */ /* 0x004fe20000010000 */
[----:B------:R-:W2:Y:S01]  /*67c0*/  MUFU.EX2 R8, R8 ;  /* 0x0000000800087308 */ /* 0x000ea20000000800 */
[----:B------:R-:W-:Y:S01]  /*67d0*/  FADD.FTZ R0, R227, R4 ;  /* 0x00000004e3007221 */ /* 0x000fe20000010000 */
[----:B----4-:R-:W-:Y:S01]  /*67e0*/  F2FP.BF16.PACK_AB R145, R10, R11 ;  /* 0x0000000b0a91723e */ /* 0x010fe200000010ff */
[----:B------:R-:W-:Y:S01]  /*67f0*/  FADD.FTZ R5, R208, R5 ;  /* 0x00000005d0057221 */ /* 0x000fe20000010000 */
[----:B------:R-:W-:Y:S01]  /*6800*/  HMMA.16816.F32.BF16 R132, R148, R130, R132 ;  /* 0x000000829484723c */ /* 0x000fe20000041884 */
[----:B------:R-:W-:-:S02]  /*6810*/  FADD.FTZ R2, R221, R2 ;  /* 0x00000002dd027221 */ /* 0x000fc40000010000 */
[----:B------:R-:W-:Y:S01]  /*6820*/  FADD.FTZ R4, R215, R3 ;  /* 0x00000003d7047221 */ /* 0x000fe20000010000 */
[----:B-1----:R-:W-:Y:S01]  /*6830*/  F2FP.BF16.PACK_AB R146, R17, R18 ;  /* 0x000000121192723e */ /* 0x002fe200000010ff */
[----:B------:R-:W-:Y:S02]  /*6840*/  FADD.FTZ R5, R205, R5 ;  /* 0x00000005cd057221 */ /* 0x000fe40000010000 */
[----:B------:R-:W-:Y:S01]  /*6850*/  FADD.FTZ R3, R224, R0 ;  /* 0x00000000e0037221 */ /* 0x000fe20000010000 */
[----:B---3--:R-:W-:Y:S01]  /*6860*/  HMMA.16816.F32.BF16 R136, R148, R12, R136 ;  /* 0x0000000c9488723c */ /* 0x008fe20000041888 */
[----:B------:R-:W-:Y:S02]  /*6870*/  FADD.FTZ R2, R222, R2 ;  /* 0x00000002de027221 */ /* 0x000fe40000010000 */
[----:B------:R-:W-:Y:S01]  /*6880*/  FADD.FTZ R0, R216, R4 ;  /* 0x00000004d8007221 */ /* 0x000fe20000010000 */
[----:B--2---:R-:W-:Y:S01]  /*6890*/  F2FP.BF16.PACK_AB R147, R7, R8 ;  /* 0x000000080793723e */ /* 0x004fe200000010ff */
        /* <DEDUP_REMOVED lines=56> */
[----:B------:R-:W-:Y:S01]  /*6c20*/  FADD.FTZ R6, R22, R0 ;  /* 0x0000000016067221 */ /* 0x000fe20000010000 */
[----:B------:R-:W-:Y:S01]  /*6c30*/  IADD3 R0, R171, -0x2, RZ ;  /* 0xfffffffeab007810 */ /* 0x000fe20007ffe0ff */
[----:B------:R-:W-:-:S02]  /*6c40*/  FADD.FTZ R2, R10, R2 ;  /* 0x000000020a027221 */ /* 0x000fc40000010000 */
[----:B------:R-:W-:Y:S01]  /*6c50*/  FADD.FTZ R3, R19, R3 ;  /* 0x0000000313037221 */ /* 0x000fe20000010000 */
[----:B------:R-:W-:Y:S01]  /*6c60*/  ISETP.GE.AND P1, PT, R0, R229, PT ;  /* 0x000000e50000720c */ /* 0x000fe20003f26270 */
[----:B------:R-:W-:Y:S02]  /*6c70*/  FADD.FTZ R5, R55, R4 ;  /* 0x0000000437057221 */ /* 0x000fe40000010000 */
[----:B------:R-:W-:Y:S02]  /*6c80*/  FADD.FTZ R4, R21, R6 ;  /* 0x0000000615047221 */ /* 0x000fe40000010000 */
[----:B------:R-:W-:Y:S02]  /*6c90*/  FADD.FTZ R2, R8, R2 ;  /* 0x0000000208027221 */ /* 0x000fe40000010000 */
[----:B------:R-:W-:Y:S02]  /*6ca0*/  FADD.FTZ R3, R18, R3 ;  /* 0x0000000312037221 */ /* 0x000fe40000010000 */
[----:B------:R-:W-:-:S02]  /*6cb0*/  FADD.FTZ R5, R53, R5 ;  /* 0x0000000535057221 */ /* 0x000fc40000010000 */
[----:B------:R-:W-:Y:S02]  /*6cc0*/  FADD.FTZ R4, R20, R4 ;  /* 0x0000000414047221 */ /* 0x000fe40000010000 */
[----:B------:R-:W-:Y:S01]  /*6cd0*/  FADD.FTZ R2, R7, R2 ;  /* 0x0000000207027221 */ /* 0x000fe20000010000 */
[----:B------:R1:W-:Y:S01]  /*6ce0*/  STL [R1], R5 ;  /* 0x0000000501007387 */ /* 0x0003e20000100800 */
[----:B------:R-:W-:-:S03]  /*6cf0*/  FADD.FTZ R3, R17, R3 ;  /* 0x0000000311037221 */ /* 0x000fc60000010000 */
[----:B------:R1:W-:Y:S04]  /*6d00*/  STL [R1+0x4], R4 ;  /* 0x0000040401007387 */ /* 0x0003e80000100800 */
[----:B------:R1:W-:Y:S04]  /*6d10*/  STL [R1+0xc], R2 ;  /* 0x00000c0201007387 */ /* 0x0003e80000100800 */
[----:B------:R1:W-:Y:S01]  /*6d20*/  STL [R1+0x8], R3 ;  /* 0x0000080301007387 */ /* 0x0003e20000100800 */
[----:B------:R-:W-:Y:S05]  /*6d30*/  @!P1 BRA `(.L_x_81) ;  /* 0x00003f0000009947 */ /* 0x000fea0003800000 */
[----:B------:R-:W-:Y:S01]  /*6d40*/  MOV R230, R0 ;  /* 0x0000000000e67202 */ /* 0x000fe20000000f00 */
[----:B------:R-:W-:Y:S01]  /*6d50*/  IMAD.MOV.U32 R0, RZ, RZ, R72 ;  /* 0x000000ffff007224 */ /* 0x000fe200078e0048 */
[----:B------:R-:W-:Y:S01]  /*6d60*/  MOV R84, R71 ;  /* 0x0000004700547202 */ /* 0x000fe20000000f00 */
[----:B------:R-:W-:Y:S01]  /*6d70*/  IMAD.MOV.U32 R85, RZ, RZ, R70 ;  /* 0x000000ffff557224 */ /* 0x000fe200078e0046 */
[----:B------:R-:W-:-:S02]  /*6d80*/  MOV R86, R9 ;  /* 0x0000000900567202 */ /* 0x000fc40000000f00 */
.L_x_88:
[----:B------:R-:W2:Y:S01]  /*6d90*/  LDL.64 R8, [R1+0x28] ;  /* 0x0000280001087983 */ /* 0x000ea20000100a00 */
[----:B------:R-:W-:Y:S04]  /*6da0*/  DEPBAR.LE SB0, 0x0 ;  /* 0x000080000000791a */ /* 0x000fe80000000000 */
[----:B------:R-:W3:Y:S04]  /*6db0*/  LDL R6, [R1+0x38] ;  /* 0x0000380001067983 */ /* 0x000ee80000100800 */
[----:B------:R-:W-:Y:S01]  /*6dc0*/  BAR.SYNC.DEFER_BLOCKING 0x0 ;  /* 0x0000000000007b1d */ /* 0x000fe20000010000 */
[----:B------:R-:W-:Y:S01]  /*6dd0*/  R2P PR, R244, 0x6 ;  /* 0x00000006f4007804 */ /* 0x000fe20000000000 */
[----:B-1----:R-:W-:Y:S01]  /*6de0*/  IMAD.WIDE.U32 R4, R220, c[0x0][0x208], RZ ;  /* 0x00008200dc047a25 */ /* 0x002fe200078e00ff */
[C---:B------:R-:W-:Y:S02]  /*6df0*/  IADD3 R2, R184.reuse, 0x20, RZ ;  /* 0x00000020b8027810 */ /* 0x040fe40007ffe0ff */
[----:B------:R-:W-:Y:S01]  /*6e00*/  SHF.R.S32.HI R3, RZ, 0x1f, R220 ;  /* 0x0000001fff037819 */ /* 0x000fe200000114dc */
[----:B------:R-:W-:Y:S01]  /*6e10*/  IMAD.SHL.U32 R59, R231, 0x2, RZ ;  /* 0x00000002e73b7824 */ /* 0x000fe200078e00ff */
[C---:B------:R-:W-:Y:S03]  /*6e20*/  IADD3 R87, R184.reuse, 0x40, RZ ;  /* 0x00000040b8577810 */ /* 0x040fe60007ffe0ff */
[----:B------:R-:W-:Y:S04]  /*6e30*/  IMAD R3, R3, c[0x0][0x208], RZ ;  /* 0x0000820003037a24 */ /* 0x000fe800078e02ff */
[----:B------:R-:W-:Y:S01]  /*6e40*/  @P1 IADD3 R2, R184, -0x20, RZ ;  /* 0xffffffe0b8021810 */ /* 0x000fe20007ffe0ff */
[----:B------:R-:W-:Y:S01]  /*6e50*/  IMAD R3, R220, c[0x0][0x20c], R3 ;  /* 0x00008300dc037a24 */ /* 0x000fe200078e0203 */
[----:B------:R-:W-:Y:S03]  /*6e60*/  @P2 IADD3 R87, R184, -0x40, RZ ;  /* 0xffffffc0b8572810 */ /* 0x000fe60007ffe0ff */
[----:B------:R-:W-:Y:S01]  /*6e70*/  IMAD.IADD R3, R5, 0x1, R3 ;  /* 0x0000000105037824 */ /* 0x000fe200078e0203 */
[----:B------:R-:W-:Y:S02]  /*6e80*/  SHF.R.S32.HI R5, RZ, 0x1f, R201 ;  /* 0x0000001fff057819 */ /* 0x000fe400000114c9 */
[C---:B------:R-:W-:Y:S01]  /*6e90*/  IADD3 R188, R87.reuse, 0x2000, RZ ;  /* 0x0000200057bc7810 */ /* 0x040fe20007ffe0ff */
[----:B------:R-:W1:Y:S01]  /*6ea0*/  LDSM.16.M88.4 R160, [R2] ;  /* 0x0000000002a0783b */ /* 0x000e620000000200 */
[C---:B------:R-:W-:Y:S02]  /*6eb0*/  IADD3 R187, R87.reuse, 0x1800, RZ ;  /* 0x0000180057bb7810 */ /* 0x040fe40007ffe0ff */
[C---:B------:R-:W-:Y:S01]  /*6ec0*/  IADD3 R186, R87.reuse, 0x1000, RZ ;  /* 0x0000100057ba7810 */ /* 0x040fe20007ffe0ff */
[----:B------:R-:W4:Y:S01]  /*6ed0*/  LDSM.16.M88.4 R168, [R2+0x800] ;  /* 0x0008000002a8783b */ /* 0x000f220000000200 */
[----:B------:R-:W-:Y:S03]  /*6ee0*/  IADD3 R185, R87, 0x800, RZ ;  /* 0x0000080057b97810 */ /* 0x000fe60007ffe0ff */
[----:B------:R-:W1:Y:S04]  /*6ef0*/  LDSM.16.M88.4 R172, [R2+0x1000] ;  /* 0x0010000002ac783b */ /* 0x000e680000000200 */
[----:B------:R-:W1:Y:S04]  /*6f00*/  LDSM.16.M88.4 R176, [R2+0x1800] ;  /* 0x0018000002b0783b */ /* 0x000e680000000200 */
[----:B------:R5:W1:Y:S04]  /*6f10*/  LDSM.16.M88.4 R180, [R2+0x2000] ;  /* 0x0020000002b4783b */ /* 0x000a680000000200 */
[----:B------:R1:W1:Y:S04]  /*6f20*/  LDSM.16.M88.4 R80, [R194] ;  /* 0x00000000c250783b */ /* 0x0002680000000200 */
[----:B------:R1:W1:Y:S04]  /*6f30*/  LDSM.16.M88.4 R76, [R194+0x2000] ;  /* 0x00200000c24c783b */ /* 0x0002680000000200 */
[----:B------:R1:W1:Y:S04]  /*6f40*/  LDSM.16.M88.4 R16, [R184] ;  /* 0x00000000b810783b */ /* 0x0002680000000200 */
[----:B------:R1:W1:Y:S04]  /*6f50*/  LDSM.16.M88.4 R32, [R184+0x800] ;  /* 0x00080000b820783b */ /* 0x0002680000000200 */
[----:B------:R1:W1:Y:S01]  /*6f60*/  LDSM.16.M88.4 R48, [R184+0x1000] ;  /* 0x00100000b830783b */ /* 0x0002620000000200 */
[----:B-----5:R-:W-:Y:S03]  /*6f70*/  IMAD.MOV.U32 R2, RZ, RZ, R4 ;  /* 0x000000ffff027224 */ /* 0x020fe600078e0004 */
[----:B------:R1:W1:Y:S01]  /*6f80*/  LDSM.16.M88.4 R64, [R184+0x1800] ;  /* 0x00180000b840783b */ /* 0x0002620000000200 */
[----:B------:R-:W-:Y:S02]  /*6f90*/  IMAD R4, R5, c[0x0][0x218], RZ ;  /* 0x0000860005047a24 */ /* 0x000fe400078e02ff */
[C---:B------:R-:W-:Y:S01]  /*6fa0*/  IMAD.WIDE.U32 R2, R201.reuse, c[0x0][0x218], R2 ;  /* 0x00008600c9027a25 */ /* 0x040fe200078e0002 */
[----:B------:R1:W1:Y:S03]  /*6fb0*/  LDSM.16.M88.4 R152, [R184+0x2000] ;  /* 0x00200000b898783b */ /* 0x0002660000000200 */
[----:B------:R-:W-:Y:S01]  /*6fc0*/  IMAD R4, R201, c[0x0][0x21c], R4 ;  /* 0x00008700c9047a24 */ /* 0x000fe200078e0204 */
[----:B------:R1:W1:Y:S04]  /*6fd0*/  LDSM.16.M88.4 R156, [R197] ;  /* 0x00000000c59c783b */ /* 0x0002680000000200 */
[----:B------:R1:W1:Y:S01]  /*6fe0*/  LDSM.16.M88.4 R164, [R197+0x2000] ;  /* 0x00200000c5a4783b */ /* 0x0002620000000200 */
[----:B--2---:R-:W-:Y:S04]  /*6ff0*/  IADD3 R2, P1, R8, R2, RZ ;  /* 0x0000000208027210 */ /* 0x004fe80007f3e0ff */
[----:B---3--:R-:W-:Y:S02]  /*7000*/  IADD3.X R3, R6, R3, R4, P1, !PT ;  /* 0x0000000306037210 */ /* 0x008fe40000ffe404 */
[----:B------:R-:W-:Y:S02]  /*7010*/  SHF.R.S32.HI R6, RZ, 0x1f, R231 ;  /* 0x0000001fff067819 */ /* 0x000fe400000114e7 */
[C---:B------:R-:W-:Y:S02]  /*7020*/  LEA R40, P1, R2.reuse, c[0x0][0x1f8], 0x1 ;  /* 0x00007e0002287a11 */ /* 0x040fe400078208ff */
[----:B------:R-:W-:Y:S02]  /*7030*/  SHF.L.U64.HI R68, R231, 0x1, R6 ;  /* 0x00000001e7447819 */ /* 0x000fe40000010206 */
[----:B------:R-:W-:Y:S01]  /*7040*/  LEA.HI.X R56, R2, c[0x0][0x1fc], R3, 0x1, P1 ;  /* 0x00007f0002387a11 */ /* 0x000fe200008f0c03 */
[----:B------:R-:W-:-:S06]  /*7050*/  BRA.DIV ~URZ, `(.L_x_82) ;  /* 0x000094327f007947 */ /* 0x000fcc000b800000 */
[----:B-1--4-:R1:W2:Y:S02]  /*7060*/  SHFL.IDX PT, R58, R56, RZ, 0x181f ;  /* 0x00181fff383a7589 */ /* 0x0122a400000e0000 */
.L_x_175:
[-C--:B------:R-:W-:Y:S01]  /*7070*/  HMMA.16816.F32.BF16 R4, R80, R16.reuse, RZ ;  /* 0x000000105004723c */ /* 0x080fe200000418ff */
[----:B------:R-:W3:Y:S01]  /*7080*/  SHFL.IDX PT, R2, R40, RZ, 0x181f ;  /* 0x00181fff28027589 */ /* 0x000ee200000e0000 */
[----:B------:R-:W-:Y:S01]  /*7090*/  BSSY B0, `(.L_x_83) ;  /* 0x000016d000007945 */ /* 0x000fe20003800000 */
[----:B------:R-:W-:Y:S04]  /*70a0*/  ISETP.GE.AND P1, PT, R231, c[0x0][0x1d4], PT ;  /* 0x00007500e7007a0c */ /* 0x000fe80003f26270 */
[----:B------:R-:W-:Y:S01]  /*70b0*/  SEL R198, RZ, 0x10, P1 ;  /* 0x00000010ffc67807 */ /* 0x000fe20000800000 */
[C---:B------:R-:W-:Y:S01]  /*70c0*/  HMMA.16816.F32.BF16 R8, R76.reuse, R16, RZ ;  /* 0x000000104c08723c */ /* 0x040fe200000418ff */
[----:B------:R-:W4:Y:S03]  /*70d0*/  SHFL.IDX PT, R3, R40, 0x1, 0x181f ;  /* 0x00381f0028037f89 */ /* 0x000f2600000e0000 */
[----:B------:R-:W-:Y:S04]  /*70e0*/  IADD3 R52, -R198, 0x10, RZ ;  /* 0x00000010c6347810 */ /* 0x000fe80007ffe1ff */
[-C--:B------:R-:W-:Y:S01]  /*70f0*/  HMMA.16816.F32.BF16 R12, R76, R18.reuse, RZ ;  /* 0x000000124c0c723c */ /* 0x080fe200000418ff */
[----:B------:R-:W5:Y:S03]  /*7100*/  SHFL.IDX PT, R57, R56, 0x1, 0x181f ;  /* 0x00381f0038397f89 */ /* 0x000f6600000e0000 */
[----:B------:R-:W-:Y:S04]  /*7110*/  LOP3.LUT R52, R52, 0xf, RZ, 0xc0, !PT ;  /* 0x0000000f34347812 */ /* 0x000fe800078ec0ff */
[C---:B------:R-:W-:Y:S01]  /*7120*/  HMMA.16816.F32.BF16 R16, R80.reuse, R18, RZ ;  /* 0x000000125010723c */ /* 0x040fe200000418ff */
[----:B------:R-:W1:Y:S07]  /*7130*/  SHFL.IDX PT, R53, R40, 0x2, 0x181f ;  /* 0x00581f0028357f89 */ /* 0x000e6e00000e0000 */
[-C--:B------:R-:W-:Y:S01]  /*7140*/  HMMA.16816.F32.BF16 R20, R80, R32.reuse, RZ ;  /* 0x000000205014723c */ /* 0x080fe200000418ff */
[----:B------:R-:W3:Y:S07]  /*7150*/  SHFL.IDX PT, R54, R40, 0x3, 0x181f ;  /* 0x00781f0028367f89 */ /* 0x000eee00000e0000 */
[C---:B------:R-:W-:Y:S01]  /*7160*/  HMMA.16816.F32.BF16 R24, R76.reuse, R32, RZ ;  /* 0x000000204c18723c */ /* 0x040fe200000418ff */
[----:B------:R1:W-:Y:S07]  /*7170*/  SHFL.IDX PT, R55, R40, 0x4, 0x181f ;  /* 0x00981f0028377f89 */ /* 0x0003ee00000e0000 */
[-C--:B------:R-:W-:Y:S01]  /*7180*/  HMMA.16816.F32.BF16 R28, R76, R34.reuse, RZ ;  /* 0x000000224c1c723c */ /* 0x080fe200000418ff */
[----:B------:R-:W3:Y:S07]  /*7190*/  SHFL.IDX PT, R61, R56, 0x2, 0x181f ;  /* 0x00581f00383d7f89 */ /* 0x000eee00000e0000 */
[C---:B------:R-:W-:Y:S01]  /*71a0*/  HMMA.16816.F32.BF16 R32, R80.reuse, R34, RZ ;  /* 0x000000225020723c */ /* 0x040fe200000418ff */
[----:B------:R-:W3:Y:S07]  /*71b0*/  SHFL.IDX PT, R71, R56, 0x3, 0x181f ;  /* 0x00781f0038477f89 */ /* 0x000eee00000e0000 */
[-C--:B------:R-:W-:Y:S01]  /*71c0*/  HMMA.16816.F32.BF16 R36, R80, R48.reuse, RZ ;  /* 0x000000305024723c */ /* 0x080fe200000418ff */
[----:B------:R-:W3:Y:S07]  /*71d0*/  SHFL.IDX PT, R69, R56, 0x4, 0x181f ;  /* 0x00981f0038457f89 */ /* 0x000eee00000e0000 */
[C---:B-1----:R-:W-:Y:S01]  /*71e0*/  HMMA.16816.F32.BF16 R40, R76.reuse, R48, RZ ;  /* 0x000000304c28723c */ /* 0x042fe200000418ff */
[----:B------:R-:W2:Y:S07]  /*71f0*/  LDL R232, [R1+0x10] ;  /* 0x0000100001e87983 */ /* 0x000eae0000100800 */
[-C--:B------:R-:W-:Y:S08]  /*7200*/  HMMA.16816.F32.BF16 R44, R76, R50.reuse, RZ ;  /* 0x000000324c2c723c */ /* 0x080ff000000418ff */
[C---:B------:R-:W-:Y:S04]  /*7210*/  HMMA.16816.F32.BF16 R48, R80.reuse, R50, RZ ;  /* 0x000000325030723c */ /* 0x040fe800000418ff */
[-C--:B---3--:R-:W-:Y:S02]  /*7220*/  IADD3 R2, P2, R2, R59.reuse, RZ ;  /* 0x0000003b02027210 */ /* 0x088fe40007f5e0ff */
[-C--:B----4-:R-:W-:Y:S02]  /*7230*/  IADD3 R62, P6, R3, R59.reuse, RZ ;  /* 0x0000003b033e7210 */ /* 0x090fe40007fde0ff */
[-C--:B--2---:R-:W-:Y:S04]  /*7240*/  IADD3.X R3, R58, R68.reuse, RZ, P2, !PT ;  /* 0x000000443a037210 */ /* 0x084fe800017fe4ff */
[-C--:B-----5:R-:W-:Y:S01]  /*7250*/  IADD3.X R63, R57, R68.reuse, RZ, P6, !PT ;  /* 0x00000044393f7210 */ /* 0x0a0fe200037fe4ff */
[----:B------:R1:W-:Y:S01]  /*7260*/  LDGSTS.E.BYPASS.LTC128B.128 [R204+0x100], [R2.64], !P1 ;  /* 0x0010000002cc7fae */ /* 0x0003e2000c901d46 */
[-C--:B------:R-:W-:Y:S02]  /*7270*/  IADD3 R60, P5, R53, R59.reuse, RZ ;  /* 0x0000003b353c7210 */ /* 0x080fe40007fbe0ff */
[----:B------:R-:W-:Y:S02]  /*7280*/  IADD3 R70, P4, R54, R59, RZ ;  /* 0x0000003b36467210 */ /* 0x000fe40007f9e0ff */
[-C--:B------:R-:W-:Y:S02]  /*7290*/  IADD3.X R61, R61, R68.reuse, RZ, P5, !PT ;  /* 0x000000443d3d7210 */ /* 0x080fe40002ffe4ff */
[----:B------:R-:W-:Y:S01]  /*72a0*/  IADD3 R72, P3, P2, R52, R55, R59 ;  /* 0x0000003734487210 */ /* 0x000fe20007a7e03b */
[----:B------:R2:W-:Y:S01]  /*72b0*/  LDGSTS.E.BYPASS.LTC128B.128 [R204+0x900], [R62.64], !P1 ;  /* 0x009000003ecc7fae */ /* 0x0005e2000c901d46 */
[----:B------:R-:W-:Y:S01]  /*72c0*/  IADD3.X R71, R71, R68, RZ, P4, !PT ;  /* 0x0000004447477210 */ /* 0x000fe200027fe4ff */
[-C--:B------:R-:W-:Y:S01]  /*72d0*/  HMMA.16816.F32.BF16 R52, R80, R64.reuse, RZ ;  /* 0x000000405034723c */ /* 0x080fe200000418ff */
[----:B------:R-:W-:Y:S02]  /*72e0*/  ISETP.NE.U32.AND P4, PT, R198, RZ, PT ;  /* 0x000000ffc600720c */ /* 0x000fe40003f85070 */
[----:B------:R-:W-:Y:S03]  /*72f0*/  IADD3.X R73, RZ, R69, R68, P3, P2 ;  /* 0x00000045ff497210 */ /* 0x000fe60001fe4444 */
[----:B------:R2:W-:Y:S02]  /*7300*/  LDGSTS.E.BYPASS.LTC128B.128 [R204+0x1100], [R60.64], !P1 ;  /* 0x011000003ccc7fae */ /* 0x0005e4000c901d46 */
[C---:B------:R-:W-:Y:S06]  /*7310*/  HMMA.16816.F32.BF16 R56, R76.reuse, R64, RZ ;  /* 0x000000404c38723c */ /* 0x040fec00000418ff */
[----:B------:R3:W-:Y:S08]  /*7320*/  LDGSTS.E.BYPASS.LTC128B.128 [R204+0x1900], [R70.64], !P1 ;  /* 0x0190000046cc7fae */ /* 0x0007f0000c901d46 */
[----:B------:R4:W-:Y:S08]  /*7330*/  LDGSTS.E.BYPASS.LTC128B.128.ZFILL [R204+0x2100], [R72.64], P4 ;  /* 0x0210000048cc7fae */ /* 0x0009f0000a141d46 */
[----:B------:R-:W0:Y:S01]  /*7340*/  LDGDEPBAR ;  /* 0x00000000000079af */ /* 0x000e220000000000 */
[-C--:B--2---:R-:W-:Y:S08]  /*7350*/  HMMA.16816.F32.BF16 R60, R76, R66.reuse, RZ ;  /* 0x000000424c3c723c */ /* 0x084ff000000418ff */
[C---:B------:R-:W-:Y:S08]  /*7360*/  HMMA.16816.F32.BF16 R64, R80.reuse, R66, RZ ;  /* 0x000000425040723c */ /* 0x040ff000000418ff */
[-C--:B---3--:R-:W-:Y:S08]  /*7370*/  HMMA.16816.F32.BF16 R68, R80, R152.reuse, RZ ;  /* 0x000000985044723c */ /* 0x088ff000000418ff */
[C---:B----4-:R-:W-:Y:S08]  /*7380*/  HMMA.16816.F32.BF16 R72, R76.reuse, R152, RZ ;  /* 0x000000984c48723c */ /* 0x050ff000000418ff */
[-C--:B------:R-:W-:Y:S08]  /*7390*/  HMMA.16816.F32.BF16 R76, R76, R154.reuse, RZ ;  /* 0x0000009a4c4c723c */ /* 0x080ff000000418ff */
[----:B------:R-:W-:Y:S01]  /*73a0*/  HMMA.16816.F32.BF16 R80, R80, R154, RZ ;  /* 0x0000009a5050723c */ /* 0x000fe200000418ff */
[----:B------:R-:W-:Y:S07]  /*73b0*/  LDSM.16.M88.4 R152, [R195] ;  /* 0x00000000c398783b */ /* 0x000fee0000000200 */
[-C--:B------:R-:W-:Y:S08]  /*73c0*/  HMMA.16816.F32.BF16 R4, R156, R160.reuse, R4 ;  /* 0x000000a09c04723c */ /* 0x080ff00000041804 */
[C---:B------:R-:W-:Y:S08]  /*73d0*/  HMMA.16816.F32.BF16 R8, R164.reuse, R160, R8 ;  /* 0x000000a0a408723c */ /* 0x040ff00000041808 */
[-C--:B------:R-:W-:Y:S08]  /*73e0*/  HMMA.16816.F32.BF16 R12, R164, R162.reuse, R12 ;  /* 0x000000a2a40c723c */ /* 0x080ff0000004180c */
[C---:B------:R-:W-:Y:S01]  /*73f0*/  HMMA.16816.F32.BF16 R16, R156.reuse, R162, R16 ;  /* 0x000000a29c10723c */ /* 0x040fe20000041810 */
[----:B------:R-:W2:Y:S07]  /*7400*/  LDSM.16.M88.4 R160, [R87] ;  /* 0x0000000057a0783b */ /* 0x000eae0000000200 */
        /* <DEDUP_REMOVED lines=9> */
[----:B------:R-:W4:Y:S07]  /*74a0*/  LDSM.16.M88.4 R172, [R185] ;  /* 0x00000000b9ac783b */ /* 0x000f2e0000000200 */
[-C--:B------:R-:W-:Y:S08]  /*74b0*/  HMMA.16816.F32.BF16 R52, R156, R176.reuse, R52 ;  /* 0x000000b09c34723c */ /* 0x080ff00000041834 */
[C---:B------:R-:W-:Y:S08]  /*74c0*/  HMMA.16816.F32.BF16 R56, R164.reuse, R176, R56 ;  /* 0x000000b0a438723c */ /* 0x040ff00000041838 */
[-C--:B------:R-:W-:Y:S08]  /*74d0*/  HMMA.16816.F32.BF16 R60, R164, R178.reuse, R60 ;  /* 0x000000b2a43c723c */ /* 0x080ff0000004183c */
[C---:B------:R-:W-:Y:S01]  /*74e0*/  HMMA.16816.F32.BF16 R64, R156.reuse, R178, R64 ;  /* 0x000000b29c40723c */ /* 0x040fe20000041840 */
[----:B------:R-:W-:Y:S07]  /*74f0*/  LDSM.16.M88.4 R176, [R188] ;  /* 0x00000000bcb0783b */ /* 0x000fee0000000200 */
[-C--:B------:R-:W-:Y:S08]  /*7500*/  HMMA.16816.F32.BF16 R68, R156, R180.reuse, R68 ;  /* 0x000000b49c44723c */ /* 0x080ff00000041844 */
[C---:B------:R-:W-:Y:S08]  /*7510*/  HMMA.16816.F32.BF16 R72, R164.reuse, R180, R72 ;  /* 0x000000b4a448723c */ /* 0x040ff00000041848 */
[-C--:B------:R-:W-:Y:S01]  /*7520*/  HMMA.16816.F32.BF16 R76, R164, R182.reuse, R76 ;  /* 0x000000b6a44c723c */ /* 0x080fe2000004184c */
[----:B------:R-:W-:Y:S07]  /*7530*/  LDSM.16.M88.4 R164, [R187] ;  /* 0x00000000bba4783b */ /* 0x000fee0000000200 */
[----:B------:R-:W-:Y:S01]  /*7540*/  HMMA.16816.F32.BF16 R80, R156, R182, R80 ;  /* 0x000000b69c50723c */ /* 0x000fe20000041850 */
[----:B------:R-:W5:Y:S07]  /*7550*/  LDSM.16.M88.4 R156, [R186] ;  /* 0x00000000ba9c783b */ /* 0x000f6e0000000200 */
[-C--:B--2---:R-:W-:Y:S01]  /*7560*/  HMMA.16816.F32.BF16 R4, R152, R160.reuse, R4 ;  /* 0x000000a09804723c */ /* 0x084fe20000041804 */
[----:B------:R-:W-:Y:S07]  /*7570*/  LDSM.16.M88.4 R180, [R189] ;  /* 0x00000000bdb4783b */ /* 0x000fee0000000200 */
[C---:B---3--:R-:W-:Y:S08]  /*7580*/  HMMA.16816.F32.BF16 R8, R168.reuse, R160, R8 ;  /* 0x000000a0a808723c */ /* 0x048ff00000041808 */
[-C--:B------:R-:W-:Y:S03]  /*7590*/  HMMA.16816.F32.BF16 R12, R168, R162.reuse, R12 ;  /* 0x000000a2a80c723c */ /* 0x080fe6000004180c */
[----:B------:R-:W-:Y:S05]  /*75a0*/  ISETP.GT.AND P1, PT, R230, R232, PT ;  /* 0x000000e8e600720c */ /* 0x000fea0003f24270 */
[C---:B------:R-:W-:Y:S01]  /*75b0*/  HMMA.16816.F32.BF16 R16, R152.reuse, R162, R16 ;  /* 0x000000a29810723c */ /* 0x040fe20000041810 */
[----:B------:R-:W2:Y:S07]  /*75c0*/  LDSM.16.M88.4 R160, [R196] ;  /* 0x00000000c4a0783b */ /* 0x000eae0000000200 */
[-C--:B----4-:R-:W-:Y:S08]  /*75d0*/  HMMA.16816.F32.BF16 R20, R152, R172.reuse, R20 ;  /* 0x000000ac9814723c */ /* 0x090ff00000041814 */
[C---:B------:R-:W-:Y:S08]  /*75e0*/  HMMA.16816.F32.BF16 R24, R168.reuse, R172, R24 ;  /* 0x000000aca818723c */ /* 0x040ff00000041818 */
[-C--:B------:R-:W-:Y:S08]  /*75f0*/  HMMA.16816.F32.BF16 R28, R168, R174.reuse, R28 ;  /* 0x000000aea81c723c */ /* 0x080ff0000004181c */
[C---:B------:R-:W-:Y:S01]  /*7600*/  HMMA.16816.F32.BF16 R32, R152.reuse, R174, R32 ;  /* 0x000000ae9820723c */ /* 0x040fe20000041820 */
[----:B------:R-:W3:Y:S07]  /*7610*/  LDSM.16.M88.4 R172, [R196+0x2000] ;  /* 0x00200000c4ac783b */ /* 0x000eee0000000200 */
        /* <DEDUP_REMOVED lines=12> */
[-C--:B--2---:R-:W-:Y:S08]  /*76e0*/  HMMA.16816.F32.BF16 R4, R160, R180.reuse, R4 ;  /* 0x000000b4a004723c */ /* 0x084ff00000041804 */
[C---:B---3--:R-:W-:Y:S08]  /*76f0*/  HMMA.16816.F32.BF16 R8, R172.reuse, R180, R8 ;  /* 0x000000b4ac08723c */ /* 0x048ff00000041808 */
[-C--:B------:R-:W-:Y:S08]  /*7700*/  HMMA.16816.F32.BF16 R12, R172, R182.reuse, R12 ;  /* 0x000000b6ac0c723c */ /* 0x080ff0000004180c */
[----:B-1----:R-:W-:Y:S01]  /*7710*/  FMUL.FTZ R2, R4, c[0x0][0x320] ;  /* 0x0000c80004027a20 */ /* 0x002fe20000410000 */
[C---:B------:R-:W-:Y:S03]  /*7720*/  HMMA.16816.F32.BF16 R16, R160.reuse, R182, R16 ;  /* 0x000000b6a010723c */ /* 0x040fe60000041810 */
[----:B------:R1:W2:Y:S04]  /*7730*/  MUFU.TANH R155, R2 ;  /* 0x00000002009b7308 */ /* 0x0002a80000002400 */
[----:B------:R-:W-:Y:S02]  /*7740*/  FMUL.FTZ R10, R10, c[0x0][0x320] ;  /* 0x0000c8000a0a7a20 */ /* 0x000fe40000410000 */
[----:B------:R-:W-:Y:S04]  /*7750*/  FMUL.FTZ R3, R11, c[0x0][0x320] ;  /* 0x0000c8000b037a20 */ /* 0x000fe80000410000 */
[----:B------:R-:W3:Y:S10]  /*7760*/  MUFU.TANH R176, R10 ;  /* 0x0000000a00b07308 */ /* 0x000ef40000002400 */
[----:B------:R-:W4:Y:S01]  /*7770*/  MUFU.TANH R181, R3 ;  /* 0x0000000300b57308 */ /* 0x000f220000002400 */
[----:B-1----:R-:W-:Y:S09]  /*7780*/  FMUL.FTZ R2, R5, c[0x0][0x320] ;  /* 0x0000c80005027a20 */ /* 0x002ff20000410000 */
[----:B------:R1:W1:Y:S02]  /*7790*/  MUFU.TANH R170, R2 ;  /* 0x0000000200aa7308 */ /* 0x0002640000002400 */
[----:B-1----:R-:W-:Y:S08]  /*77a0*/  FMUL.FTZ R2, R6, c[0x0][0x320] ;  /* 0x0000c80006027a20 */ /* 0x002ff00000410000 */
[----:B------:R1:W1:Y:S02]  /*77b0*/  MUFU.TANH R164, R2 ;  /* 0x0000000200a47308 */ /* 0x0002640000002400 */
[----:B-1----:R-:W-:Y:S02]  /*77c0*/  FMUL.FTZ R2, R7, c[0x0][0x320] ;  /* 0x0000c80007027a20 */ /* 0x002fe40000410000 */
[----:B------:R-:W1:Y:S06]  /*77d0*/  LDSM.16.M88.4 R4, [R189+0x800] ;  /* 0x00080000bd04783b */ /* 0x000e6c0000000200 */
[----:B------:R5:W1:Y:S02]  /*77e0*/  MUFU.TANH R169, R2 ;  /* 0x0000000200a97308 */ /* 0x000a640000002400 */
[----:B-----5:R-:W-:Y:S08]  /*77f0*/  FMUL.FTZ R2, R8, c[0x0][0x320] ;  /* 0x0000c80008027a20 */ /* 0x020ff00000410000 */
[----:B------:R5:W2:Y:S01]  /*7800*/  MUFU.TANH R168, R2 ;  /* 0x0000000200a87308 */ /* 0x000aa20000002400 */
[-C--:B-1----:R-:W-:Y:S08]  /*7810*/  HMMA.16816.F32.BF16 R20, R160, R4.reuse, R20 ;  /* 0x00000004a014723c */ /* 0x082ff00000041814 */
[C---:B------:R-:W-:Y:S04]  /*7820*/  HMMA.16816.F32.BF16 R24, R172.reuse, R4, R24 ;  /* 0x00000004ac18723c */ /* 0x040fe80000041818 */
[----:B-----5:R-:W-:Y:S02]  /*7830*/  FMUL.FTZ R2, R9, c[0x0][0x320] ;  /* 0x0000c80009027a20 */ /* 0x020fe40000410000 */
[----:B------:R-:W1:Y:S02]  /*7840*/  LDSM.16.M88.4 R8, [R189+0x1000] ;  /* 0x00100000bd08783b */ /* 0x000e640000000200 */
[-C--:B------:R-:W-:Y:S01]  /*7850*/  HMMA.16816.F32.BF16 R28, R172, R6.reuse, R28 ;  /* 0x00000006ac1c723c */ /* 0x080fe2000004181c */
[----:B------:R5:W1:Y:S07]  /*7860*/  MUFU.TANH R171, R2 ;  /* 0x0000000200ab7308 */ /* 0x000a6e0000002400 */
[C---:B------:R-:W-:Y:S08]  /*7870*/  HMMA.16816.F32.BF16 R32, R160.reuse, R6, R32 ;  /* 0x00000006a020723c */ /* 0x040ff00000041820 */
[----:B------:R-:W-:Y:S04]  /*7880*/  FMUL.FTZ R4, R26, c[0x0][0x320] ;  /* 0x0000c8001a047a20 */ /* 0x000fe80000410000 */
[----:B------:R-:W-:Y:S01]  /*7890*/  FMUL.FTZ R3, R27, c[0x0][0x320] ;  /* 0x0000c8001b037a20 */ /* 0x000fe20000410000 */
[----:B------:R2:W2:Y:S01]  /*78a0*/  MUFU.TANH R216, R4 ;  /* 0x0000000400d87308 */ /* 0x0004a20000002400 */
[----:B-----5:R-:W-:Y:S09]  /*78b0*/  FMUL.FTZ R2, R12, c[0x0][0x320] ;  /* 0x0000c8000c027a20 */ /* 0x020ff20000410000 */
[----:B------:R5:W3:Y:S10]  /*78c0*/  MUFU.TANH R167, R2 ;  /* 0x0000000200a77308 */ /* 0x000af40000002400 */
[----:B------:R3:W3:Y:S01]  /*78d0*/  MUFU.TANH R218, R3 ;  /* 0x0000000300da7308 */ /* 0x0006e20000002400 */
[-C--:B-1----:R-:W-:Y:S01]  /*78e0*/  HMMA.16816.F32.BF16 R36, R160, R8.reuse, R36 ;  /* 0x00000008a024723c */ /* 0x082fe20000041824 */
[----:B--2---:R-:W1:Y:S07]  /*78f0*/  LDSM.16.M88.4 R4, [R189+0x1800] ;  /* 0x00180000bd04783b */ /* 0x004e6e0000000200 */
[C---:B------:R-:W-:Y:S04]  /*7900*/  HMMA.16816.F32.BF16 R40, R172.reuse, R8, R40 ;  /* 0x00000008ac28723c */ /* 0x040fe80000041828 */
[----:B-----5:R-:W-:Y:S04]  /*7910*/  FMUL.FTZ R2, R13, c[0x0][0x320] ;  /* 0x0000c8000d027a20 */ /* 0x020fe80000410000 */
[-C--:B------:R-:W-:Y:S01]  /*7920*/  HMMA.16816.F32.BF16 R44, R172, R10.reuse, R44 ;  /* 0x0000000aac2c723c */ /* 0x080fe2000004182c */
[----:B------:R2:W1:Y:S07]  /*7930*/  MUFU.TANH R165, R2 ;  /* 0x0000000200a57308 */ /* 0x00046e0000002400 */
[C---:B------:R-:W-:Y:S08]  /*7940*/  HMMA.16816.F32.BF16 R48, R160.reuse, R10, R48 ;  /* 0x0000000aa030723c */ /* 0x040ff00000041830 */
[----:B------:R-:W-:Y:S04]  /*7950*/  FMUL.FTZ R8, R42, c[0x0][0x320] ;  /* 0x0000c8002a087a20 */ /* 0x000fe80000410000 */
[----:B------:R5:W4:Y:S01]  /*7960*/  MUFU.TANH R226, R8 ;  /* 0x0000000800e27308 */ /* 0x000b220000002400 */
[----:B---3--:R-:W-:Y:S02]  /*7970*/  FMUL.FTZ R3, R43, c[0x0][0x320] ;  /* 0x0000c8002b037a20 */ /* 0x008fe40000410000 */
[----:B--2---:R-:W-:Y:S01]  /*7980*/  FMUL.FTZ R2, R14, c[0x0][0x320] ;  /* 0x0000c8000e027a20 */ /* 0x004fe20000410000 */
[-C--:B-1----:R-:W-:Y:S06]  /*7990*/  HMMA.16816.F32.BF16 R52, R160, R4.reuse, R52 ;  /* 0x00000004a034723c */ /* 0x082fec0000041834 */
[----:B------:R1:W2:Y:S02]  /*79a0*/  MUFU.TANH R178, R2 ;  /* 0x0000000200b27308 */ /* 0x0002a40000002400 */
[C---:B------:R-:W-:Y:S08]  /*79b0*/  HMMA.16816.F32.BF16 R56, R172.reuse, R4, R56 ;  /* 0x00000004ac38723c */ /* 0x040ff00000041838 */
[----:B------:R3:W2:Y:S01]  /*79c0*/  MUFU.TANH R228, R3 ;  /* 0x0000000300e47308 */ /* 0x0006a20000002400 */
[-C--:B------:R-:W-:Y:S01]  /*79d0*/  HMMA.16816.F32.BF16 R60, R172, R6.reuse, R60 ;  /* 0x00000006ac3c723c */ /* 0x080fe2000004183c */
[----:B-----5:R-:W5:Y:S01]  /*79e0*/  LDSM.16.M88.4 R8, [R189+0x2000] ;  /* 0x00200000bd08783b */ /* 0x020f620000000200 */
[----:B------:R-:W-:Y:S06]  /*79f0*/  DEPBAR.LE SB0, 0x0 ;  /* 0x000080000000791a */ /* 0x000fec0000000000 */
[C---:B------:R-:W-:Y:S01]  /*7a00*/  HMMA.16816.F32.BF16 R64, R160.reuse, R6, R64 ;  /* 0x00000006a040723c */ /* 0x040fe20000041840 */
[----:B------:R-:W-:Y:S04]  /*7a10*/  BAR.SYNC.DEFER_BLOCKING 0x0 ;  /* 0x0000000000007b1d */ /* 0x000fe80000010000 */
[----:B-1----:R-:W-:Y:S02]  /*7a20*/  FMUL.FTZ R2, R15, c[0x0][0x320] ;  /* 0x0000c8000f027a20 */ /* 0x002fe40000410000 */
[----:B------:R-:W-:Y:S02]  /*7a30*/  FMUL.FTZ R4, R58, c[0x0][0x320] ;  /* 0x0000c8003a047a20 */ /* 0x000fe40000410000 */
[----:B------:R1:W1:Y:S03]  /*7a40*/  MUFU.TANH R177, R2 ;  /* 0x0000000200b17308 */ /* 0x0002660000002400 */
[----:B---3--:R-:W-:Y:S07]  /*7a50*/  FMUL.FTZ R3, R59, c[0x0][0x320] ;  /* 0x0000c8003b037a20 */ /* 0x008fee0000410000 */
[----:B------:R-:W3:Y:S10]  /*7a60*/  MUFU.TANH R225, R4 ;  /* 0x0000000400e17308 */ /* 0x000ef40000002400 */
[----:B------:R-:W2:Y:S01]  /*7a70*/  MUFU.TANH R224, R3 ;  /* 0x0000000300e07308 */ /* 0x000ea20000002400 */
[----:B-1----:R-:W-:Y:S01]  /*7a80*/  FMUL.FTZ R2, R16, c[0x0][0x320] ;  /* 0x0000c80010027a20 */ /* 0x002fe20000410000 */
[-C--:B-----5:R-:W-:Y:S08]  /*7a90*/  HMMA.16816.F32.BF16 R68, R160, R8.reuse, R68 ;  /* 0x00000008a044723c */ /* 0x0a0ff00000041844 */
[----:B------:R1:W1:Y:S01]  /*7aa0*/  MUFU.TANH R159, R2 ;  /* 0x00000002009f7308 */ /* 0x0002620000002400 */
[C---:B------:R-:W-:Y:S08]  /*7ab0*/  HMMA.16816.F32.BF16 R72, R172.reuse, R8, R72 ;  /* 0x00000008ac48723c */ /* 0x040ff00000041848 */
[-C--:B------:R-:W-:Y:S08]  /*7ac0*/  HMMA.16816.F32.BF16 R76, R172, R10.reuse, R76 ;  /* 0x0000000aac4c723c */ /* 0x080ff0000004184c */
[----:B------:R-:W-:Y:S04]  /*7ad0*/  HMMA.16816.F32.BF16 R80, R160, R10, R80 ;  /* 0x0000000aa050723c */ /* 0x000fe80000041850 */
[----:B-1----:R-:W-:Y:S04]  /*7ae0*/  FMUL.FTZ R2, R17, c[0x0][0x320] ;  /* 0x0000c80011027a20 */ /* 0x002fe80000410000 */
[----:B------:R1:W1:Y:S04]  /*7af0*/  MUFU.TANH R158, R2 ;  /* 0x00000002009e7308 */ /* 0x0002680000002400 */
[----:B-1----:R-:W-:Y:S06]  /*7b00*/  FMUL.FTZ R2, R18, c[0x0][0x320] ;  /* 0x0000c80012027a20 */ /* 0x002fec0000410000 */
[----:B------:R1:W1:Y:S02]  /*7b10*/  MUFU.TANH R157, R2 ;  /* 0x00000002009d7308 */ /* 0x0002640000002400 */
[----:B-1----:R-:W-:Y:S08]  /*7b20*/  FMUL.FTZ R2, R19, c[0x0][0x320] ;  /* 0x0000c80013027a20 */ /* 0x002ff00000410000 */
        /* <DEDUP_REMOVED lines=116> */
[----:B------:R1:W1:Y:S01]  /*8270*/  MUFU.TANH R162, R2 ;  /* 0x0000000200a27308 */ /* 0x0002620000002400 */
[----:B------:R-:W-:-:S05]  /*8280*/  @!P1 BRA `(.L_x_84) ;  /* 0x000004d000009947 */ /* 0x000fca0003800000 */
[----:B-1234-:R-:W-:Y:S01]  /*8290*/  IMAD.MOV.U32 R2, RZ, RZ, 0x1 ;  /* 0x00000001ff027424 */ /* 0x01efe200078e00ff */
[----:B------:R-:W-:Y:S01]  /*82a0*/  SHF.R.S32.HI R7, RZ, 0x1f, R231 ;  /* 0x0000001fff077819 */ /* 0x000fe200000114e7 */
[----:B------:R-:W-:Y:S01]  /*82b0*/  IMAD.MOV.U32 R201, RZ, RZ, RZ ;  /* 0x000000ffffc97224 */ /* 0x000fe200078e00ff */
[----:B------:R-:W2:Y:S01]  /*82c0*/  LDL R238, [R1+0x14] ;  /* 0x0000140001ee7983 */ /* 0x000ea20000100800 */
[----:B------:R-:W-:Y:S01]  /*82d0*/  IMAD.SHL.U32 R17, R231, 0x2, RZ ;  /* 0x00000002e7117824 */ /* 0x000fe200078e00ff */
[----:B------:R-:W-:Y:S02]  /*82e0*/  ISETP.NE.AND P1, PT, R2, c[0x0][0x2b8], PT ;  /* 0x0000ae0002007a0c */ /* 0x000fe40003f25270 */
[----:B------:R-:W3:Y:S04]  /*82f0*/  LDL.64 R236, [R1+0x20] ;  /* 0x0000200001ec7983 */ /* 0x000ee80000100a00 */
[----:B------:R-:W4:Y:S04]  /*8300*/  LDL R234, [R1+0x34] ;  /* 0x0000340001ea7983 */ /* 0x000f280000100800 */
[----:B------:R-:W1:Y:S04]  /*8310*/  S2R R239, SR_TID.X ;  /* 0x0000000000ef7919 */ /* 0x000e680000002100 */
[----:B------:R-:W5:Y:S04]  /*8320*/  LDL.64 R232, [R1+0x18] ;  /* 0x0000180001e87983 */ /* 0x000f680000100a00 */
[----:B------:R-:W4:Y:S01]  /*8330*/  LDL R8, [R1+0x30] ;  /* 0x0000300001087983 */ /* 0x000f220000100800 */
[----:B-1----:R-:W-:Y:S04]  /*8340*/  SHF.R.S32.HI R235, RZ, 0x1f, R239 ;  /* 0x0000001fffeb7819 */ /* 0x002fe800000114ef */
[----:B------:R-:W-:Y:S04]  /*8350*/  LEA.HI R235, R235, R239, RZ, 0x3 ;  /* 0x000000efebeb7211 */ /* 0x000fe800078f18ff */
[----:B------:R-:W-:Y:S05]  /*8360*/  SHF.R.S32.HI R235, RZ, 0x3, R235 ;  /* 0x00000003ffeb7819 */ /* 0x000fea00000114eb */
[----:B------:R-:W-:Y:S02]  /*8370*/  IMAD R2, R244, 0x10, R235 ;  /* 0x00000010f4027824 */ /* 0x000fe400078e02eb */
[----:B--2---:R-:W-:Y:S05]  /*8380*/  IMAD R3, R230, 0x50, R238 ;  /* 0x00000050e6037824 */ /* 0x004fea00078e02ee */
[----:B------:R-:W-:Y:S05]  /*8390*/  IADD3 R3, R3, -0x50, R2 ;  /* 0xffffffb003037810 */ /* 0x000fea0007ffe002 */
[----:B------:R-:W-:Y:S04]  /*83a0*/  @P1 IMAD.HI.U32 R4, R3, c[0x0][0x2bc], RZ ;  /* 0x0000af0003041a27 */ /* 0x000fe800078e00ff */
[--C-:B------:R-:W-:Y:S01]  /*83b0*/  IMAD.MOV.U32 R2, RZ, RZ, R3.reuse ;  /* 0x000000ffff027224 */ /* 0x100fe200078e0003 */
[----:B------:R-:W-:Y:S04]  /*83c0*/  @P1 SHF.R.U32.HI R2, RZ, c[0x0][0x2c0], R4 ;  /* 0x0000b000ff021a19 */ /* 0x000fe80000011604 */
[C---:B---3--:R-:W-:Y:S04]  /*83d0*/  @!P0 IADD3 R5, P1, R2.reuse, R236, RZ ;  /* 0x000000ec02058210 */ /* 0x048fe80007f3e0ff */
[----:B----4-:R-:W-:Y:S01]  /*83e0*/  @!P0 LEA.HI.X.SX32 R6, R2, R234, 0x1, P1 ;  /* 0x000000ea02068211 */ /* 0x010fe200008f0eff */
[----:B------:R-:W-:Y:S01]  /*83f0*/  IMAD.MOV R2, RZ, RZ, -R2 ;  /* 0x000000ffff027224 */ /* 0x000fe200078e0a02 */
[C---:B------:R-:W-:Y:S03]  /*8400*/  @!P0 LEA R4, P1, R5.reuse, c[0x0][0x2a0], 0x2 ;  /* 0x0000a80005048a11 */ /* 0x040fe600078210ff */
[----:B------:R-:W-:Y:S01]  /*8410*/  IMAD R220, R2, c[0x0][0x2b8], R3 ;  /* 0x0000ae0002dc7a24 */ /* 0x000fe200078e0203 */
[----:B------:R-:W-:Y:S02]  /*8420*/  @!P0 LEA.HI.X R5, R5, c[0x0][0x2a4], R6, 0x2, P1 ;  /* 0x0000a90005058a11 */ /* 0x000fe400008f1406 */
[----:B------:R-:W-:Y:S02]  /*8430*/  SHF.L.U64.HI R6, R231, 0x1, R7 ;  /* 0x00000001e7067819 */ /* 0x000fe40000010207 */
[----:B------:R-:W-:Y:S01]  /*8440*/  SHF.R.S32.HI R2, RZ, 0x1f, R220 ;  /* 0x0000001fff027819 */ /* 0x000fe200000114dc */
[----:B------:R1:W2:Y:S04]  /*8450*/  @!P0 LDG.E R201, [R4.64] ;  /* 0x0000000604c98981 */ /* 0x0002a8000c1e1900 */
[----:B-1----:R-:W-:Y:S02]  /*8460*/  IMAD R4, R2, c[0x0][0x1e0], RZ ;  /* 0x0000780002047a24 */ /* 0x002fe400078e02ff */
[C---:B------:R-:W-:Y:S04]  /*8470*/  IMAD.WIDE.U32 R2, R220.reuse, c[0x0][0x1e0], RZ ;  /* 0x00007800dc027a25 */ /* 0x040fe800078e00ff */
[----:B------:R-:W-:Y:S04]  /*8480*/  IMAD R4, R220, c[0x0][0x1e4], R4 ;  /* 0x00007900dc047a24 */ /* 0x000fe800078e0204 */
[----:B------:R-:W-:Y:S01]  /*8490*/  IMAD.IADD R3, R3, 0x1, R4 ;  /* 0x0000000103037824 */ /* 0x000fe200078e0204 */
[----:B--2---:R-:W-:Y:S03]  /*84a0*/  SHF.R.S32.HI R4, RZ, 0x1f, R201 ;  /* 0x0000001fff047819 */ /* 0x004fe600000114c9 */
[C---:B------:R-:W-:Y:S04]  /*84b0*/  IMAD.WIDE.U32 R2, R201.reuse, c[0x0][0x1f0], R2 ;  /* 0x00007c00c9027a25 */ /* 0x040fe800078e0002 */
[----:B------:R-:W-:Y:S01]  /*84c0*/  IMAD R4, R4, c[0x0][0x1f0], RZ ;  /* 0x00007c0004047a24 */ /* 0x000fe200078e02ff */
[----:B-----5:R-:W-:Y:S03]  /*84d0*/  IADD3 R2, P2, R232, R2, RZ ;  /* 0x00000002e8027210 */ /* 0x020fe60007f5e0ff */
[----:B------:R-:W-:Y:S01]  /*84e0*/  IMAD R5, R201, c[0x0][0x1f4], R4 ;  /* 0x00007d00c9057a24 */ /* 0x000fe200078e0204 */
[----:B------:R-:W-:Y:S04]  /*84f0*/  LEA R4, P1, R2, c[0x0][0x1c8], 0x1 ;  /* 0x0000720002047a11 */ /* 0x000fe800078208ff */
[----:B------:R-:W-:Y:S04]  /*8500*/  IADD3.X R3, R8, R3, R5, P2, !PT ;  /* 0x0000000308037210 */ /* 0x000fe800017fe405 */
[----:B------:R-:W-:Y:S01]  /*8510*/  LEA.HI.X R5, R2, c[0x0][0x1cc], R3, 0x1, P1 ;  /* 0x0000730002057a11 */ /* 0x000fe200008f0c03 */
[----:B------:R-:W-:-:S05]  /*8520*/  BRA.DIV ~URZ, `(.L_x_85) ;  /* 0x00007fb27f007947 */ /* 0x000fca000b800000 */
[----:B------:R1:W2:Y:S02]  /*8530*/  SHFL.IDX PT, R9, R5, RZ, 0x181f ;  /* 0x00181fff05097589 */ /* 0x0002a400000e0000 */
.L_x_176:
[----:B------:R-:W-:-:S05]  /*8540*/  BRA.DIV ~URZ, `(.L_x_86) ;  /* 0x000080027f007947 */ /* 0x000fca000b800000 */
[----:B------:R-:W3:Y:S01]  /*8550*/  SHFL.IDX PT, R3, R4, RZ, 0x181f ;  /* 0x00181fff04037589 */ /* 0x000ee200000e0000 */
[C---:B------:R-:W-:Y:S02]  /*8560*/  ISETP.NE.U32.AND P1, PT, R198.reuse, RZ, PT ;  /* 0x000000ffc600720c */ /* 0x040fe40003f25070 */
[----:B------:R-:W-:Y:S01]  /*8570*/  IADD3 R2, -R198, 0x10, RZ ;  /* 0x00000010c6027810 */ /* 0x000fe20007ffe1ff */
[----:B------:R-:W4:Y:S03]  /*8580*/  SHFL.IDX PT, R7, R4, 0x1, 0x181f ;  /* 0x00381f0004077f89 */ /* 0x000f2600000e0000 */
[----:B------:R-:W-:Y:S01]  /*8590*/  LOP3.LUT R2, R2, 0xf, RZ, 0xc0, !PT ;  /* 0x0000000f02027812 */ /* 0x000fe200078ec0ff */
[----:B------:R-:W5:Y:S04]  /*85a0*/  SHFL.IDX PT, R8, R4, 0x2, 0x181f ;  /* 0x00581f0004087f89 */ /* 0x000f6800000e0000 */
[----:B------:R-:W1:Y:S04]  /*85b0*/  SHFL.IDX PT, R11, R5, 0x1, 0x181f ;  /* 0x00381f00050b7f89 */ /* 0x000e6800000e0000 */
[----:B------:R-:W2:Y:S04]  /*85c0*/  SHFL.IDX PT, R14, R4, 0x3, 0x181f ;  /* 0x00781f00040e7f89 */ /* 0x000ea800000e0000 */
[----:B------:R-:W2:Y:S04]  /*85d0*/  SHFL.IDX PT, R16, R5, 0x2, 0x181f ;  /* 0x00581f0005107f89 */ /* 0x000ea800000e0000 */
[----:B------:R-:W2:Y:S04]  /*85e0*/  SHFL.IDX PT, R15, R5, 0x3, 0x181f ;  /* 0x00781f00050f7f89 */ /* 0x000ea800000e0000 */
[----:B-1----:R-:W1:Y:S04]  /*85f0*/  SHFL.IDX PT, R5, R5, 0x4, 0x181f ;  /* 0x00981f0005057f89 */ /* 0x002e6800000e0000 */
[----:B------:R-:W1:Y:S01]  /*8600*/  SHFL.IDX PT, R4, R4, 0x4, 0x181f ;  /* 0x00981f0004047f89 */ /* 0x000e6200000e0000 */
[C-C-:B---3--:R-:W-:Y:S02]  /*8610*/  IADD3 R12, P5, P4, R2.reuse, R3, R17.reuse ;  /* 0x00000003020c7210 */ /* 0x148fe40007cbe011 */
[C-C-:B----4-:R-:W-:Y:S02]  /*8620*/  IADD3 R10, P3, P2, R2.reuse, R7, R17.reuse ;  /* 0x00000007020a7210 */ /* 0x150fe40007a7e011 */
[--C-:B--2---:R-:W-:Y:S02]  /*8630*/  IADD3.X R13, RZ, R9, R6.reuse, P5, P4 ;  /* 0x00000009ff0d7210 */ /* 0x104fe40002fe8406 */
[C-C-:B-----5:R-:W-:Y:S02]  /*8640*/  IADD3 R8, P5, P4, R2.reuse, R8, R17.reuse ;  /* 0x0000000802087210 */ /* 0x160fe40007cbe011 */
[--C-:B------:R-:W-:Y:S01]  /*8650*/  IADD3.X R11, RZ, R11, R6.reuse, P3, P2 ;  /* 0x0000000bff0b7210 */ /* 0x100fe20001fe4406 */
[----:B------:R2:W-:Y:S01]  /*8660*/  LDGSTS.E.BYPASS.LTC128B.128.ZFILL [R204+0x2900], [R12.64], P1 ;  /* 0x029000000ccc7fae */ /* 0x0005e20008941d46 */
[----:B------:R-:W-:Y:S02]  /*8670*/  IADD3 R2, P3, P2, R2, R14, R17 ;  /* 0x0000000e02027210 */ /* 0x000fe40007a7e011 */
[--C-:B------:R-:W-:Y:S01]  /*8680*/  IADD3.X R9, RZ, R16, R6.reuse, P5, P4 ;  /* 0x00000010ff097210 */ /* 0x100fe20002fe8406 */
[----:B------:R2:W-:Y:S01]  /*8690*/  LDGSTS.E.BYPASS.LTC128B.128.ZFILL [R204+0x3100], [R10.64], P1 ;  /* 0x031000000acc7fae */ /* 0x0005e20008941d46 */
[----:B------:R-:W-:Y:S03]  /*86a0*/  IADD3.X R3, RZ, R15, R6, P3, P2 ;  /* 0x0000000fff037210 */ /* 0x000fe60001fe4406 */
[----:B------:R2:W-:Y:S04]  /*86b0*/  LDGSTS.E.BYPASS.LTC128B.128.ZFILL [R204+0x3900], [R8.64], P1 ;  /* 0x0390000008cc7fae */ /* 0x0005e80008941d46 */
[----:B------:R2:W-:Y:S02]  /*86c0*/  LDGSTS.E.BYPASS.LTC128B.128.ZFILL [R204+0x4100], [R2.64], P1 ;  /* 0x0410000002cc7fae */ /* 0x0005e40008941d46 */
.L_x_177:
[C---:B--2---:R-:W-:Y:S02]  /*86d0*/  IADD3 R2, -R198.reuse, 0x10, RZ ;  /* 0x00000010c6027810 */ /* 0x044fe40007ffe1ff */
[----:B------:R-:W-:Y:S02]  /*86e0*/  ISETP.NE.U32.AND P1, PT, R198, RZ, PT ;  /* 0x000000ffc600720c */ /* 0x000fe40003f25070 */
[----:B------:R-:W-:Y:S04]  /*86f0*/  LOP3.LUT R2, R2, 0xf, RZ, 0xc0, !PT ;  /* 0x0000000f02027812 */ /* 0x000fe800078ec0ff */
[----:B-1----:R-:W-:Y:S04]  /*8700*/  IADD3 R2, P3, P2, R2, R4, R17 ;  /* 0x0000000402027210 */ /* 0x002fe80007a7e011 */
[----:B------:R-:W-:Y:S05]  /*8710*/  IADD3.X R3, RZ, R5, R6, P3, P2 ;  /* 0x00000005ff037210 */ /* 0x000fea0001fe4406 */
[----:B------:R-:W-:Y:S01]  /*8720*/  @!PT LDS RZ, [RZ] ;  /* 0x00000000fffff984 */ /* 0x000fe20000000800 */
[----:B------:R-:W-:Y:S01]  /*8730*/  @!PT LDS RZ, [RZ] ;  /* 0x00000000fffff984 */ /* 0x000fe20000000800 */
[----:B------:R-:W-:Y:S01]  /*8740*/  @!PT LDS RZ, [RZ] ;  /* 0x00000000fffff984 */ /* 0x000fe20000000800 */
[----:B------:R1:W-:Y:S04]  /*8750*/  LDGSTS.E.BYPASS.LTC128B.128.ZFILL [R204+0x4900], [R2.64], P1 ;  /* 0x0490000002cc7fae */ /* 0x0003e80008941d46 */
.L_x_84:
[----:B--234-:R-:W-:Y:S05]  /*8760*/  BSYNC B0 ;  /* 0x0000000000007941 */ /* 0x01cfea0003800000 */
.L_x_83:
[----:B-1----:R-:W-:Y:S01]  /*8770*/  FMNMX.FTZ R3, R155, R0, !PT ;  /* 0x000000009b037209 */ /* 0x002fe20007810000 */
[----:B------:R-:W0:Y:S01]  /*8780*/  LDGDEPBAR ;  /* 0x00000000000079af */ /* 0x000e220000000000 */
        /* <DEDUP_REMOVED lines=79> */
[----:B------:R-:W-:-:S05]  /*8c80*/  BRA.DIV ~URZ, `(.L_x_87) ;  /* 0x00007e327f007947 */ /* 0x000fca000b800000 */
[----:B------:R-:W1:Y:S04]  /*8c90*/  SHFL.BFLY PT, R3, R4, 0x2, 0x1f ;  /* 0x0c401f0004037f89 */ /* 0x000e6800000e0000 */
[----:B------:R-:W2:Y:S04]  /*8ca0*/  SHFL.BFLY PT, R2, R5, 0x2, 0x1f ;  /* 0x0c401f0005027f89 */ /* 0x000ea800000e0000 */
[----:B------:R-:W3:Y:S04]  /*8cb0*/  SHFL.BFLY PT, R8, R6, 0x2, 0x1f ;  /* 0x0c401f0006087f89 */ /* 0x000ee800000e0000 */
[----:B------:R-:W4:Y:S01]  /*8cc0*/  SHFL.BFLY PT, R11, R7, 0x2, 0x1f ;  /* 0x0c401f00070b7f89 */ /* 0x000f2200000e0000 */
[----:B-1----:R-:W-:Y:S02]  /*8cd0*/  FMNMX.FTZ R3, R4, R3, !PT ;  /* 0x0000000304037209 */ /* 0x002fe40007810000 */
[----:B--2---:R-:W-:Y:S02]  /*8ce0*/  FMNMX.FTZ R5, R5, R2, !PT ;  /* 0x0000000205057209 */ /* 0x004fe40007810000 */
[----:B---3--:R-:W-:Y:S03]  /*8cf0*/  FMNMX.FTZ R6, R6, R8, !PT ;  /* 0x0000000806067209 */ /* 0x008fe60007810000 */
[----:B------:R-:W1:Y:S01]  /*8d00*/  SHFL.BFLY PT, R9, R5, 0x1, 0x1f ;  /* 0x0c201f0005097f89 */ /* 0x000e6200000e0000 */
[----:B----4-:R-:W-:Y:S03]  /*8d10*/  FMNMX.FTZ R4, R7, R11, !PT ;  /* 0x0000000b07047209 */ /* 0x010fe60007810000 */
[----:B------:R-:W2:Y:S04]  /*8d20*/  SHFL.BFLY PT, R8, R3, 0x1, 0x1f ;  /* 0x0c201f0003087f89 */ /* 0x000ea800000e0000 */
[----:B------:R-:W3:Y:S04]  /*8d30*/  SHFL.BFLY PT, R10, R6, 0x1, 0x1f ;  /* 0x0c201f00060a7f89 */ /* 0x000ee800000e0000 */
[----:B------:R4:W4:Y:S01]  /*8d40*/  SHFL.BFLY PT, R2, R4, 0x1, 0x1f ;  /* 0x0c201f0004027f89 */ /* 0x00092200000e0000 */
[----:B-1----:R-:W-:Y:S02]  /*8d50*/  FMNMX.FTZ R71, R5, R9, !PT ;  /* 0x0000000905477209 */ /* 0x002fe40007810000 */
[----:B--2---:R-:W-:Y:S02]  /*8d60*/  FMNMX.FTZ R72, R3, R8, !PT ;  /* 0x0000000803487209 */ /* 0x004fe40007810000 */
[----:B---3--:R-:W-:Y:S03]  /*8d70*/  FMNMX.FTZ R70, R6, R10, !PT ;  /* 0x0000000a06467209 */ /* 0x008fe60007810000 */
.L_x_178:
[----:B------:R-:W-:Y:S01]  /*8d80*/  FADD.FTZ R0, -R72, R0 ;  /* 0x0000000048007221 */ /* 0x000fe20000010100 */
[----:B----4-:R-:W-:Y:S01]  /*8d90*/  FMNMX.FTZ R2, R2, R4, !PT ;  /* 0x0000000402027209 */ /* 0x010fe20007810000 */
[----:B------:R-:W-:Y:S01]  /*8da0*/  FMUL.FTZ R152, R72, c[0x0][0x2d0] ;  /* 0x0000b40048987a20 */ /* 0x000fe20000410000 */
[----:B------:R-:W-:Y:S01]  /*8db0*/  WARPSYNC 0xffffffff ;  /* 0xffffffff00007948 */ /* 0x000fe20003800000 */
[----:B------:R-:W-:Y:S01]  /*8dc0*/  FMUL.FTZ R0, R0, c[0x0][0x2d0] ;  /* 0x0000b40000007a20 */ /* 0x000fe20000410000 */
[----:B------:R-:W-:Y:S01]  /*8dd0*/  LDSM.16.MT88.4 R36, [R193] ;  /* 0x00000000c124783b */ /* 0x000fe20000004200 */
[--C-:B------:R-:W-:Y:S02]  /*8de0*/  FFMA.FTZ R7, R155, c[0x0][0x2d0], -R152.reuse ;  /* 0x0000b4009b077a23 */ /* 0x100fe40000010898 */
[----:B------:R1:W-:Y:S01]  /*8df0*/  MUFU.EX2 R69, R0 ;  /* 0x0000000000457308 */ /* 0x0003e20000000800 */
[----:B------:R-:W-:Y:S02]  /*8e00*/  FMUL.FTZ R155, R71, c[0x0][0x2d0] ;  /* 0x0000b400479b7a20 */ /* 0x000fe40000410000 */
[--C-:B------:R-:W-:Y:S02]  /*8e10*/  FFMA.FTZ R5, R158, c[0x0][0x2d0], -R152.reuse ;  /* 0x0000b4009e057a23 */ /* 0x100fe40000010898 */
[--C-:B------:R-:W-:Y:S01]  /*8e20*/  FFMA.FTZ R3, R170, c[0x0][0x2d0], -R152.reuse ;  /* 0x0000b400aa037a23 */ /* 0x100fe20000010898 */
[----:B------:R-:W-:Y:S01]  /*8e30*/  LDSM.16.MT88.4 R52, [R191] ;  /* 0x00000000bf34783b */ /* 0x000fe20000004200 */
[--C-:B------:R-:W-:Y:S02]  /*8e40*/  FFMA.FTZ R8, R153, c[0x0][0x2d0], -R152.reuse ;  /* 0x0000b40099087a23 */ /* 0x100fe40000010898 */
[----:B------:R-:W-:Y:S01]  /*8e50*/  FMUL.FTZ R153, R2, c[0x0][0x2d0] ;  /* 0x0000b40002997a20 */ /* 0x000fe20000410000 */
[----:B------:R-:W-:Y:S01]  /*8e60*/  MUFU.EX2 R170, R3 ;  /* 0x0000000300aa7308 */ /* 0x000fe20000000800 */
[--C-:B------:R-:W-:Y:S02]  /*8e70*/  FFMA.FTZ R9, R156, c[0x0][0x2d0], -R152.reuse ;  /* 0x0000b4009c097a23 */ /* 0x100fe40000010898 */
[----:B------:R-:W-:Y:S01]  /*8e80*/  FFMA.FTZ R4, R176, c[0x0][0x2d0], -R153 ;  /* 0x0000b400b0047a23 */ /* 0x000fe20000010899 */
[----:B------:R-:W-:Y:S01]  /*8e90*/  LDSM.16.MT88.4 R80, [R192] ;  /* 0x00000000c050783b */ /* 0x000fe20000004200 */
[--C-:B------:R-:W-:Y:S02]  /*8ea0*/  FFMA.FTZ R6, R159, c[0x0][0x2d0], -R152.reuse ;  /* 0x0000b4009f067a23 */ /* 0x100fe40000010898 */
[--C-:B------:R-:W-:Y:S02]  /*8eb0*/  FFMA.FTZ R16, R24, c[0x0][0x2d0], -R152.reuse ;  /* 0x0000b40018107a23 */ /* 0x100fe40000010898 */
[----:B------:R-:W-:Y:S01]  /*8ec0*/  FFMA.FTZ R24, R27, c[0x0][0x2d0], -R155 ;  /* 0x0000b4001b187a23 */ /* 0x000fe2000001089b */
[----:B------:R2:W-:Y:S01]  /*8ed0*/  MUFU.EX2 R156, R4 ;  /* 0x00000004009c7308 */ /* 0x0005e20000000800 */
[--C-:B------:R-:W-:Y:S02]  /*8ee0*/  FFMA.FTZ R32, R29, c[0x0][0x2d0], -R152.reuse ;  /* 0x0000b4001d207a23 */ /* 0x100fe40000010898 */
[----:B------:R-:W-:Y:S02]  /*8ef0*/  FFMA.FTZ R74, R199, c[0x0][0x2d0], -R152 ;  /* 0x0000b400c74a7a23 */ /* 0x000fe40000010898 */
[----:B-1----:R-:W-:Y:S02]  /*8f00*/  FADD.FTZ R0, -R71, R84 ;  /* 0x0000005447007221 */ /* 0x002fe40000010100 */
[--C-:B------:R-:W-:Y:S02]  /*8f10*/  FFMA.FTZ R75, R183, c[0x0][0x2d0], -R152.reuse ;  /* 0x0000b400b74b7a23 */ /* 0x100fe40000010898 */
[----:B------:R-:W-:Y:S01]  /*8f20*/  FMUL.FTZ R0, R0, c[0x0][0x2d0] ;  /* 0x0000b40000007a20 */ /* 0x000fe20000410000 */
[----:B------:R1:W-:Y:S01]  /*8f30*/  MUFU.EX2 R198, R7 ;  /* 0x0000000700c67308 */ /* 0x0003e20000000800 */
[--C-:B------:R-:W-:Y:S09]  /*8f40*/  FFMA.FTZ R73, R219, c[0x0][0x2d0], -R153.reuse ;  /* 0x0000b400db497a23 */ /* 0x100ff20000010899 */
[----:B------:R3:W4:Y:S01]  /*8f50*/  MUFU.EX2 R68, R0 ;  /* 0x0000000000447308 */ /* 0x0007220000000800 */
[----:B--2---:R-:W-:Y:S09]  /*8f60*/  FFMA.FTZ R4, R181, c[0x0][0x2d0], -R153 ;  /* 0x0000b400b5047a23 */ /* 0x004ff20000010899 */
[----:B------:R2:W-:Y:S01]  /*8f70*/  MUFU.EX2 R159, R4 ;  /* 0x00000004009f7308 */ /* 0x0005e20000000800 */
[--C-:B-1----:R-:W-:Y:S09]  /*8f80*/  FFMA.FTZ R7, R21, c[0x0][0x2d0], -R152.reuse ;  /* 0x0000b40015077a23 */ /* 0x102ff20000010898 */
[----:B------:R1:W-:Y:S01]  /*8f90*/  MUFU.EX2 R237, R6 ;  /* 0x0000000600ed7308 */ /* 0x0003e20000000800 */
[----:B---3--:R-:W-:Y:S09]  /*8fa0*/  FFMA.FTZ R0, R164, c[0x0][0x2d0], -R155 ;  /* 0x0000b400a4007a23 */ /* 0x008ff2000001089b */
[----:B------:R3:W-:Y:S01]  /*8fb0*/  MUFU.EX2 R164, R0 ;  /* 0x0000000000a47308 */ /* 0x0007e20000000800 */
[----:B--2---:R-:W-:Y:S09]  /*8fc0*/  FFMA.FTZ R4, R178, c[0x0][0x2d0], -R153 ;  /* 0x0000b400b2047a23 */ /* 0x004ff20000010899 */
[----:B------:R2:W-:Y:S01]  /*8fd0*/  MUFU.EX2 R232, R4 ;  /* 0x0000000400e87308 */ /* 0x0005e20000000800 */
[----:B-1----:R-:W-:Y:S09]  /*8fe0*/  FFMA.FTZ R6, R20, c[0x0][0x2d0], -R152 ;  /* 0x0000b40014067a23 */ /* 0x002ff20000010898 */
[----:B------:R1:W-:Y:S01]  /*8ff0*/  MUFU.EX2 R238, R5 ;  /* 0x0000000500ee7308 */ /* 0x0003e20000000800 */
[----:B---3--:R-:W-:Y:S09]  /*9000*/  FFMA.FTZ R0, R169, c[0x0][0x2d0], -R155 ;  /* 0x0000b400a9007a23 */ /* 0x008ff2000001089b */
[----:B------:R3:W-:Y:S01]  /*9010*/  MUFU.EX2 R236, R0 ;  /* 0x0000000000ec7308 */ /* 0x0007e20000000800 */
[----:B--2---:R-:W-:Y:S09]  /*9020*/  FFMA.FTZ R4, R177, c[0x0][0x2d0], -R153 ;  /* 0x0000b400b1047a23 */ /* 0x004ff20000010899 */
[----:B------:R-:W-:Y:S01]  /*9030*/  MUFU.EX2 R245, R4 ;  /* 0x0000000400f57308 */ /* 0x000fe20000000800 */
[--C-:B-1----:R-:W-:Y:S09]  /*9040*/  FFMA.FTZ R5, R87, c[0x0][0x2d0], -R155.reuse ;  /* 0x0000b40057057a23 */ /* 0x102ff2000001089b */
[----:B------:R-:W-:Y:S01]  /*9050*/  MUFU.EX2 R51, R5 ;  /* 0x0000000500337308 */ /* 0x000fe20000000800 */
[--C-:B---3--:R-:W-:Y:S09]  /*9060*/  FFMA.FTZ R0, R157, c[0x0][0x2d0], -R155.reuse ;  /* 0x0000b4009d007a23 */ /* 0x108ff2000001089b */
[----:B------:R1:W-:Y:S10]  /*9070*/  MUFU.EX2 R235, R0 ;  /* 0x0000000000eb7308 */ /* 0x0003f40000000800 */
[----:B------:R-:W-:Y:S10]  /*9080*/  MUFU.EX2 R59, R7 ;  /* 0x00000007003b7308 */ /* 0x000ff40000000800 */
[----:B------:R-:W-:Y:S01]  /*9090*/  MUFU.EX2 R60, R6 ;  /* 0x00000006003c7308 */ /* 0x000fe20000000800 */
[--C-:B-1----:R-:W-:Y:S02]  /*90a0*/  FFMA.FTZ R0, R154, c[0x0][0x2d0], -R155.reuse ;  /* 0x0000b4009a007a23 */ /* 0x102fe4000001089b */
[----:B------:R-:W-:Y:S07]  /*90b0*/  FMUL.FTZ R154, R70, c[0x0][0x2d0] ;  /* 0x0000b400469a7a20 */ /* 0x000fee0000410000 */
[----:B------:R1:W2:Y:S01]  /*90c0*/  MUFU.EX2 R158, R0 ;  /* 0x00000000009e7308 */ /* 0x0002a20000000800 */
[--C-:B------:R-:W-:Y:S02]  /*90d0*/  FFMA.FTZ R4, R25, c[0x0][0x2d0], -R154.reuse ;  /* 0x0000b40019047a23 */ /* 0x100fe4000001089a */
[--C-:B------:R-:W-:Y:S02]  /*90e0*/  FFMA.FTZ R12, R28, c[0x0][0x2d0], -R154.reuse ;  /* 0x0000b4001c0c7a23 */ /* 0x100fe4000001089a */
[--C-:B------:R-:W-:Y:S02]  /*90f0*/  FFMA.FTZ R48, R185, c[0x0][0x2d0], -R154.reuse ;  /* 0x0000b400b9307a23 */ /* 0x100fe4000001089a */
[----:B------:R-:W-:Y:S02]  /*9100*/  FFMA.FTZ R28, R31, c[0x0][0x2d0], -R155 ;  /* 0x0000b4001f1c7a23 */ /* 0x000fe4000001089b */
[--C-:B------:R-:W-:Y:S01]  /*9110*/  FFMA.FTZ R44, R186, c[0x0][0x2d0], -R154.reuse ;  /* 0x0000b400ba2c7a23 */ /* 0x100fe2000001089a */
[----:B------:R-:W-:Y:S10]  /*9120*/  MUFU.EX2 R252, R4 ;  /* 0x0000000400fc7308 */ /* 0x000ff40000000800 */
[----:B------:R3:W-:Y:S01]  /*9130*/  MUFU.EX2 R251, R12 ;  /* 0x0000000c00fb7308 */ /* 0x0007e20000000800 */
[----:B-1----:R-:W-:Y:S04]  /*9140*/  FADD.FTZ R0, -R70, R85 ;  /* 0x0000005546007221 */ /* 0x002fe80000010100 */
[----:B------:R-:W-:Y:S05]  /*9150*/  FMUL.FTZ R0, R0, c[0x0][0x2d0] ;  /* 0x0000b40000007a20 */ /* 0x000fea0000410000 */
[----:B------:R-:W-:Y:S10]  /*9160*/  MUFU.EX2 R50, R9 ;  /* 0x0000000900327308 */ /* 0x000ff40000000800 */
[----:B------:R1:W5:Y:S01]  /*9170*/  MUFU.EX2 R3, R0 ;  /* 0x0000000000037308 */ /* 0x0003620000000800 */
[--C-:B---3--:R-:W-:Y:S09]  /*9180*/  FFMA.FTZ R12, R166, c[0x0][0x2d0], -R154.reuse ;  /* 0x0000b400a60c7a23 */ /* 0x108ff2000001089a */
[----:B------:R-:W-:Y:S10]  /*9190*/  MUFU.EX2 R57, R8 ;  /* 0x0000000800397308 */ /* 0x000ff40000000800 */
[----:B------:R-:W-:Y:S01]  /*91a0*/  MUFU.EX2 R249, R12 ;  /* 0x0000000c00f97308 */ /* 0x000fe20000000800 */
[--C-:B-1----:R-:W-:Y:S09]  /*91b0*/  FFMA.FTZ R0, R168, c[0x0][0x2d0], -R154.reuse ;  /* 0x0000b400a8007a23 */ /* 0x102ff2000001089a */
[----:B------:R1:W-:Y:S10]  /*91c0*/  MUFU.EX2 R157, R0 ;  /* 0x00000000009d7308 */ /* 0x0003f40000000800 */
[----:B------:R-:W-:Y:S10]  /*91d0*/  MUFU.EX2 R250, R16 ;  /* 0x0000001000fa7308 */ /* 0x000ff40000000800 */
[----:B------:R-:W-:Y:S01]  /*91e0*/  MUFU.EX2 R247, R24 ;  /* 0x0000001800f77308 */ /* 0x000fe20000000800 */
[--C-:B-1----:R-:W-:Y:S09]  /*91f0*/  FFMA.FTZ R0, R171, c[0x0][0x2d0], -R154.reuse ;  /* 0x0000b400ab007a23 */ /* 0x102ff2000001089a */
[----:B------:R1:W3:Y:S10]  /*9200*/  MUFU.EX2 R233, R0 ;  /* 0x0000000000e97308 */ /* 0x0002f40000000800 */
[----:B------:R2:W-:Y:S10]  /*9210*/  MUFU.EX2 R246, R28 ;  /* 0x0000001c00f67308 */ /* 0x0005f40000000800 */
[----:B------:R-:W-:Y:S01]  /*9220*/  MUFU.EX2 R243, R32 ;  /* 0x0000002000f37308 */ /* 0x000fe20000000800 */
[----:B-1----:R-:W-:Y:S09]  /*9230*/  FFMA.FTZ R0, R167, c[0x0][0x2d0], -R154 ;  /* 0x0000b400a7007a23 */ /* 0x002ff2000001089a */
[----:B------:R1:W-:Y:S01]  /*9240*/  MUFU.EX2 R234, R0 ;  /* 0x0000000000ea7308 */ /* 0x0003e20000000800 */
[----:B--2---:R-:W-:Y:S09]  /*9250*/  FFMA.FTZ R28, R30, c[0x0][0x2d0], -R152 ;  /* 0x0000b4001e1c7a23 */ /* 0x004ff20000010898 */
[----:B------:R-:W-:Y:S10]  /*9260*/  MUFU.EX2 R242, R28 ;  /* 0x0000001c00f27308 */ /* 0x000ff40000000800 */
[----:B------:R2:W-:Y:S01]  /*9270*/  MUFU.EX2 R186, R44 ;  /* 0x0000002c00ba7308 */ /* 0x0005e20000000800 */
[--C-:B-1----:R-:W-:Y:S09]  /*9280*/  FFMA.FTZ R0, R165, c[0x0][0x2d0], -R154.reuse ;  /* 0x0000b400a5007a23 */ /* 0x102ff2000001089a */
[----:B------:R1:W1:Y:S10]  /*9290*/  MUFU.EX2 R49, R0 ;  /* 0x0000000000317308 */ /* 0x0002740000000800 */
[----:B------:R-:W-:Y:S01]  /*92a0*/  MUFU.EX2 R239, R48 ;  /* 0x0000003000ef7308 */ /* 0x000fe20000000800 */
[----:B--2---:R-:W-:Y:S09]  /*92b0*/  FFMA.FTZ R44, R188, c[0x0][0x2d0], -R154 ;  /* 0x0000b400bc2c7a23 */ /* 0x004ff2000001089a */
[----:B------:R-:W-:Y:S01]  /*92c0*/  MUFU.EX2 R188, R44 ;  /* 0x0000002c00bc7308 */ /* 0x000fe20000000800 */
[--C-:B-1----:R-:W-:Y:S09]  /*92d0*/  FFMA.FTZ R0, R22, c[0x0][0x2d0], -R155.reuse ;  /* 0x0000b40016007a23 */ /* 0x102ff2000001089b */
[----:B------:R1:W-:Y:S10]  /*92e0*/  MUFU.EX2 R58, R0 ;  /* 0x00000000003a7308 */ /* 0x0003f40000000800 */
[----:B------:R2:W-:Y:S10]  /*92f0*/  MUFU.EX2 R181, R74 ;  /* 0x0000004a00b57308 */ /* 0x0005f40000000800 */
[----:B------:R3:W-:Y:S01]  /*9300*/  MUFU.EX2 R177, R75 ;  /* 0x0000004b00b17308 */ /* 0x0007e20000000800 */
[--C-:B-1----:R-:W-:Y:S09]  /*9310*/  FFMA.FTZ R0, R19, c[0x0][0x2d0], -R155.reuse ;  /* 0x0000b40013007a23 */ /* 0x102ff2000001089b */
[----:B------:R1:W-:Y:S01]  /*9320*/  MUFU.EX2 R47, R0 ;  /* 0x00000000002f7308 */ /* 0x0003e20000000800 */
[----:B--2---:R-:W-:Y:S09]  /*9330*/  FFMA.FTZ R74, R182, c[0x0][0x2d0], -R152 ;  /* 0x0000b400b64a7a23 */ /* 0x004ff20000010898 */
[----:B------:R2:W-:Y:S01]  /*9340*/  MUFU.EX2 R176, R74 ;  /* 0x0000004a00b07308 */ /* 0x0005e20000000800 */
[--C-:B---3--:R-:W-:Y:S02]  /*9350*/  FFMA.FTZ R75, R210, c[0x0][0x2d0], -R155.reuse ;  /* 0x0000b400d24b7a23 */ /* 0x108fe4000001089b */
[--C-:B-1----:R-:W-:Y:S07]  /*9360*/  FFMA.FTZ R0, R18, c[0x0][0x2d0], -R155.reuse ;  /* 0x0000b40012007a23 */ /* 0x102fee000001089b */
[----:B------:R1:W-:Y:S01]  /*9370*/  MUFU.EX2 R61, R0 ;  /* 0x00000000003d7308 */ /* 0x0003e20000000800 */
[--C-:B--2---:R-:W-:Y:S09]  /*9380*/  FFMA.FTZ R74, R203, c[0x0][0x2d0], -R155.reuse ;  /* 0x0000b400cb4a7a23 */ /* 0x104ff2000001089b */
[----:B------:R2:W-:Y:S01]  /*9390*/  MUFU.EX2 R169, R74 ;  /* 0x0000004a00a97308 */ /* 0x0005e20000000800 */
[----:B-1----:R-:W-:Y:S02]  /*93a0*/  FFMA.FTZ R0, R23, c[0x0][0x2d0], -R154 ;  /* 0x0000b40017007a23 */ /* 0x002fe4000001089a */
[----:B------:R-:W1:Y:S07]  /*93b0*/  LDSM.16.MT88.4 R20, [R190] ;  /* 0x00000000be14783b */ /* 0x000e6e0000004200 */
[----:B------:R3:W-:Y:S01]  /*93c0*/  MUFU.EX2 R56, R0 ;  /* 0x0000000000387308 */ /* 0x0007e20000000800 */
[----:B--2---:R-:W-:Y:S02]  /*93d0*/  FFMA.FTZ R74, R211, c[0x0][0x2d0], -R155 ;  /* 0x0000b400d34a7a23 */ /* 0x004fe4000001089b */
[----:B---3--:R-:W-:Y:S02]  /*93e0*/  FADD.FTZ R0, -R2, R86 ;  /* 0x0000005602007221 */ /* 0x008fe40000010100 */
[----:B------:R-:W2:Y:S02]  /*93f0*/  LDSM.16.MT88.4 R84, [R190+0x800] ;  /* 0x00080000be54783b */ /* 0x000ea40000004200 */
[----:B------:R-:W-:Y:S06]  /*9400*/  FMUL.FTZ R0, R0, c[0x0][0x2d0] ;  /* 0x0000b40000007a20 */ /* 0x000fec0000410000 */
[----:B------:R-:W3:Y:S01]  /*9410*/  MUFU.EX2 R0, R0 ;  /* 0x0000000000007308 */ /* 0x000ee20000000800 */
[----:B----4-:R-:W-:Y:S01]  /*9420*/  FMUL.FTZ R6, R68, R94 ;  /* 0x0000005e44067220 */ /* 0x010fe20000410000 */
[----:B------:R-:W-:Y:S01]  /*9430*/  F2FP.BF16.PACK_AB R79, R158, R235 ;  /* 0x000000eb9e4f723e */ /* 0x000fe200000010ff */
[----:B------:R-:W-:Y:S01]  /*9440*/  FMUL.FTZ R7, R68, R95 ;  /* 0x0000005f44077220 */ /* 0x000fe20000410000 */
[----:B------:R-:W-:Y:S01]  /*9450*/  F2FP.BF16.PACK_AB R76, R170, R198 ;  /* 0x000000c6aa4c723e */ /* 0x000fe200000010ff */
[C---:B------:R-:W-:Y:S01]  /*9460*/  FMUL.FTZ R4, R69.reuse, R92 ;  /* 0x0000005c45047220 */ /* 0x040fe20000410000 */
[----:B------:R-:W-:Y:S01]  /*9470*/  F2FP.BF16.PACK_AB R77, R236, R164 ;  /* 0x000000a4ec4d723e */ /* 0x000fe200000010ff */
[----:B------:R-:W-:Y:S01]  /*9480*/  FMUL.FTZ R5, R69, R93 ;  /* 0x0000005d45057220 */ /* 0x000fe20000410000 */
[----:B------:R-:W-:Y:S01]  /*9490*/  F2FP.BF16.PACK_AB R78, R238, R237 ;  /* 0x000000edee4e723e */ /* 0x000fe200000010ff */
[----:B-----5:R-:W-:Y:S01]  /*94a0*/  FMUL.FTZ R8, R3, R88 ;  /* 0x0000005803087220 */ /* 0x020fe20000410000 */
[----:B------:R-:W-:Y:S01]  /*94b0*/  F2FP.BF16.PACK_AB R64, R233, R157 ;  /* 0x0000009de940723e */ /* 0x000fe200000010ff */
[----:B------:R-:W-:Y:S01]  /*94c0*/  FMUL.FTZ R9, R3, R89 ;  /* 0x0000005903097220 */ /* 0x000fe20000410000 */
[----:B------:R-:W-:Y:S01]  /*94d0*/  F2FP.BF16.PACK_AB R66, R49, R234 ;  /* 0x000000ea3142723e */ /* 0x000fe200000010ff */
[----:B------:R-:W-:Y:S01]  /*94e0*/  FMUL.FTZ R12, R3, R96 ;  /* 0x00000060030c7220 */ /* 0x000fe20000410000 */
[----:B------:R-:W-:Y:S01]  /*94f0*/  F2FP.BF16.PACK_AB R65, R159, R156 ;  /* 0x0000009c9f41723e */ /* 0x000fe200000010ff */
[-C--:B-1----:R-:W-:Y:S05]  /*9500*/  HMMA.16816.F32.BF16 R4, R76, R20.reuse, R4 ;  /* 0x000000144c04723c */ /* 0x082fea0000041804 */
[----:B------:R-:W-:Y:S01]  /*9510*/  F2FP.BF16.PACK_AB R67, R245, R232 ;  /* 0x000000e8f543723e */ /* 0x000fe200000010ff */
[----:B------:R-:W-:Y:S02]  /*9520*/  FMUL.FTZ R13, R3, R97 ;  /* 0x00000061030d7220 */ /* 0x000fe40000410000 */
[C---:B------:R-:W-:Y:S04]  /*9530*/  FMUL.FTZ R16, R69.reuse, R100 ;  /* 0x0000006445107220 */ /* 0x040fe80000410000 */
[C---:B---3--:R-:W-:Y:S02]  /*9540*/  FMUL.FTZ R10, R0.reuse, R90 ;  /* 0x0000005a000a7220 */ /* 0x048fe40000410000 */
[C---:B------:R-:W-:Y:S02]  /*9550*/  FMUL.FTZ R11, R0.reuse, R91 ;  /* 0x0000005b000b7220 */ /* 0x040fe40000410000 */
[----:B------:R-:W1:Y:S01]  /*9560*/  LDSM.16.MT88.4 R88, [R193+0x800] ;  /* 0x00080000c158783b */ /* 0x000e620000004200 */
[C---:B------:R-:W-:Y:S02]  /*9570*/  FMUL.FTZ R14, R0.reuse, R98 ;  /* 0x00000062000e7220 */ /* 0x040fe40000410000 */
[----:B------:R-:W-:Y:S02]  /*9580*/  FMUL.FTZ R15, R0, R99 ;  /* 0x00000063000f7220 */ /* 0x000fe40000410000 */
[C---:B------:R-:W-:Y:S03]  /*9590*/  HMMA.16816.F32.BF16 R8, R64.reuse, R20, R8 ;  /* 0x000000144008723c */ /* 0x040fe60000041808 */
[----:B------:R-:W-:Y:S01]  /*95a0*/  LDSM.16.MT88.4 R96, [R191+0x1000] ;  /* 0x00100000bf60783b */ /* 0x000fe20000004200 */
[C---:B------:R-:W-:Y:S02]  /*95b0*/  FMUL.FTZ R33, R69.reuse, R117 ;  /* 0x0000007545217220 */ /* 0x040fe40000410000 */
[----:B------:R-:W-:Y:S02]  /*95c0*/  FMUL.FTZ R34, R68, R118 ;  /* 0x0000007644227220 */ /* 0x000fe40000410000 */
[-C--:B------:R-:W-:Y:S04]  /*95d0*/  HMMA.16816.F32.BF16 R12, R64, R22.reuse, R12 ;  /* 0x00000016400c723c */ /* 0x080fe8000004180c */
[--C-:B------:R-:W-:Y:S02]  /*95e0*/  FFMA.FTZ R20, R26, c[0x0][0x2d0], -R152.reuse ;  /* 0x0000b4001a147a23 */ /* 0x100fe40000010898 */
[----:B------:R-:W-:Y:S02]  /*95f0*/  FMUL.FTZ R17, R69, R101 ;  /* 0x0000006545117220 */ /* 0x000fe40000410000 */
[----:B------:R3:W-:Y:S01]  /*9600*/  MUFU.EX2 R248, R20 ;  /* 0x0000001400f87308 */ /* 0x0007e20000000800 */
[C---:B------:R-:W-:Y:S03]  /*9610*/  FMUL.FTZ R18, R68.reuse, R102 ;  /* 0x0000006644127220 */ /* 0x040fe60000410000 */
[C---:B------:R-:W-:Y:S02]  /*9620*/  FMUL.FTZ R19, R68.reuse, R103 ;  /* 0x0000006744137220 */ /* 0x040fe40000410000 */
[C---:B------:R-:W-:Y:S02]  /*9630*/  FMUL.FTZ R35, R68.reuse, R119 ;  /* 0x0000007744237220 */ /* 0x040fe40000410000 */
[--C-:B------:R-:W-:Y:S02]  /*9640*/  FFMA.FTZ R93, R179, c[0x0][0x2d0], -R152.reuse ;  /* 0x0000b400b35d7a23 */ /* 0x100fe40000010898 */
[C---:B------:R-:W-:Y:S01]  /*9650*/  FMUL.FTZ R48, R69.reuse, R132 ;  /* 0x0000008445307220 */ /* 0x040fe20000410000 */
[C---:B------:R-:W-:Y:S01]  /*9660*/  HMMA.16816.F32.BF16 R16, R76.reuse, R22, R16 ;  /* 0x000000164c10723c */ /* 0x040fe20000041810 */
[----:B------:R-:W-:Y:S03]  /*9670*/  MUFU.EX2 R165, R93 ;  /* 0x0000005d00a57308 */ /* 0x000fe60000000800 */
[----:B------:R-:W-:Y:S02]  /*9680*/  FMUL.FTZ R21, R69, R105 ;  /* 0x0000006945157220 */ /* 0x000fe40000410000 */
[----:B------:R-:W-:Y:S02]  /*9690*/  FMUL.FTZ R24, R3, R108 ;  /* 0x0000006c03187220 */ /* 0x000fe40000410000 */
[C---:B------:R-:W-:Y:S04]  /*96a0*/  FMUL.FTZ R22, R68.reuse, R106 ;  /* 0x0000006a44167220 */ /* 0x040fe80000410000 */
[----:B------:R-:W-:Y:S02]  /*96b0*/  FMUL.FTZ R23, R68, R107 ;  /* 0x0000006b44177220 */ /* 0x000fe40000410000 */
[----:B---3--:R-:W-:Y:S02]  /*96c0*/  FMUL.FTZ R20, R69, R104 ;  /* 0x0000006845147220 */ /* 0x008fe40000410000 */
[----:B------:R-:W-:Y:S02]  /*96d0*/  FFMA.FTZ R92, R180, c[0x0][0x2d0], -R152 ;  /* 0x0000b400b45c7a23 */ /* 0x000fe40000010898 */
[--C-:B------:R-:W-:Y:S02]  /*96e0*/  FFMA.FTZ R101, R225, c[0x0][0x2d0], -R153.reuse ;  /* 0x0000b400e1657a23 */ /* 0x100fe40000010899 */
[----:B------:R3:W-:Y:S01]  /*96f0*/  MUFU.EX2 R168, R92 ;  /* 0x0000005c00a87308 */ /* 0x0007e20000000800 */
[-C--:B------:R-:W-:Y:S03]  /*9700*/  HMMA.16816.F32.BF16 R20, R76, R36.reuse, R20 ;  /* 0x000000244c14723c */ /* 0x080fe60000041814 */
[----:B------:R-:W-:Y:S02]  /*9710*/  FMUL.FTZ R25, R3, R109 ;  /* 0x0000006d03197220 */ /* 0x000fe40000410000 */
[C---:B------:R-:W-:Y:S02]  /*9720*/  FMUL.FTZ R26, R0.reuse, R110 ;  /* 0x0000006e001a7220 */ /* 0x040fe40000410000 */
[----:B------:R-:W-:Y:S02]  /*9730*/  FMUL.FTZ R27, R0, R111 ;  /* 0x0000006f001b7220 */ /* 0x000fe40000410000 */
[--C-:B------:R-:W-:Y:S03]  /*9740*/  FFMA.FTZ R102, R223, c[0x0][0x2d0], -R153.reuse ;  /* 0x0000b400df667a23 */ /* 0x100fe60000010899 */
[----:B------:R-:W-:Y:S02]  /*9750*/  FFMA.FTZ R103, R222, c[0x0][0x2d0], -R153 ;  /* 0x0000b400de677a23 */ /* 0x000fe40000010899 */
[C---:B------:R-:W-:Y:S04]  /*9760*/  HMMA.16816.F32.BF16 R24, R64.reuse, R36, R24 ;  /* 0x000000244018723c */ /* 0x040fe80000041818 */
[C---:B------:R-:W-:Y:S01]  /*9770*/  FMUL.FTZ R28, R3.reuse, R112 ;  /* 0x00000070031c7220 */ /* 0x040fe20000410000 */
[----:B------:R-:W-:Y:S01]  /*9780*/  MOV R112, R57 ;  /* 0x0000003900707202 */ /* 0x000fe20000000f00 */
[----:B------:R-:W-:Y:S01]  /*9790*/  FMUL.FTZ R29, R3, R113 ;  /* 0x00000071031d7220 */ /* 0x000fe20000410000 */
[----:B------:R-:W-:Y:S01]  /*97a0*/  MOV R113, R56 ;  /* 0x0000003800717202 */ /* 0x000fe20000000f00 */
[--C-:B------:R-:W-:Y:S01]  /*97b0*/  FFMA.FTZ R36, R40, c[0x0][0x2d0], -R155.reuse ;  /* 0x0000b40028247a23 */ /* 0x100fe2000001089b */
[----:B---3--:R-:W-:Y:S03]  /*97c0*/  LDSM.16.MT88.4 R92, [R193+0x1000] ;  /* 0x00100000c15c783b */ /* 0x008fe60000004200 */
[--C-:B------:R-:W-:Y:S01]  /*97d0*/  FFMA.FTZ R40, R41, c[0x0][0x2d0], -R155.reuse ;  /* 0x0000b40029287a23 */ /* 0x100fe2000001089b */
[----:B------:R3:W-:Y:S01]  /*97e0*/  MUFU.EX2 R241, R36 ;  /* 0x0000002400f17308 */ /* 0x0007e20000000800 */
[C---:B------:R-:W-:Y:S01]  /*97f0*/  FMUL.FTZ R30, R0.reuse, R114 ;  /* 0x00000072001e7220 */ /* 0x040fe20000410000 */
[----:B------:R-:W-:Y:S01]  /*9800*/  MOV R114, R51 ;  /* 0x0000003300727202 */ /* 0x000fe20000000f00 */
[----:B------:R-:W-:Y:S01]  /*9810*/  FMUL.FTZ R31, R0, R115 ;  /* 0x00000073001f7220 */ /* 0x000fe20000410000 */
[----:B------:R-:W-:Y:S01]  /*9820*/  MOV R115, R50 ;  /* 0x0000003200737202 */ /* 0x000fe20000000f00 */
[----:B------:R-:W-:Y:S02]  /*9830*/  FMUL.FTZ R45, R3, R129 ;  /* 0x00000081032d7220 */ /* 0x000fe40000410000 */
[C---:B------:R-:W-:Y:S02]  /*9840*/  FMUL.FTZ R37, R69.reuse, R121 ;  /* 0x0000007945257220 */ /* 0x040fe40000410000 */
[----:B------:R-:W4:Y:S01]  /*9850*/  LDL.LU R121, [R1] ;  /* 0x0000000001797983 */ /* 0x000f220000300800 */
[-C--:B------:R-:W-:Y:S01]  /*9860*/  HMMA.16816.F32.BF16 R28, R64, R38.reuse, R28 ;  /* 0x00000026401c723c */ /* 0x080fe2000004181c */
[----:B------:R5:W-:Y:S02]  /*9870*/  MUFU.EX2 R240, R40 ;  /* 0x0000002800f07308 */ /* 0x000be40000000800 */
[C---:B------:R-:W-:Y:S01]  /*9880*/  FMUL.FTZ R32, R69.reuse, R116 ;  /* 0x0000007445207220 */ /* 0x040fe20000410000 */
[----:B------:R-:W4:Y:S01]  /*9890*/  LDL.LU R119, [R1+0x4] ;  /* 0x0000040001777983 */ /* 0x000f220000300800 */
[----:B------:R-:W-:Y:S01]  /*98a0*/  MOV R116, R49 ;  /* 0x0000003100747202 */ /* 0x000fe20000000f00 */
[C---:B------:R-:W-:Y:S02]  /*98b0*/  FMUL.FTZ R49, R69.reuse, R133 ;  /* 0x0000008545317220 */ /* 0x040fe40000410000 */
[----:B------:R-:W4:Y:S01]  /*98c0*/  LDL.LU R118, [R1+0x8] ;  /* 0x0000080001767983 */ /* 0x000f220000300800 */
[C---:B------:R-:W-:Y:S01]  /*98d0*/  FMUL.FTZ R50, R68.reuse, R134 ;  /* 0x0000008644327220 */ /* 0x040fe20000410000 */
[C---:B------:R-:W-:Y:S02]  /*98e0*/  HMMA.16816.F32.BF16 R32, R76.reuse, R38, R32 ;  /* 0x000000264c20723c */ /* 0x040fe40000041820 */
[----:B------:R-:W4:Y:S02]  /*98f0*/  LDL.LU R117, [R1+0xc] ;  /* 0x00000c0001757983 */ /* 0x000f240000300800 */
[----:B---3--:R-:W-:Y:S01]  /*9900*/  FMUL.FTZ R36, R69, R120 ;  /* 0x0000007845247220 */ /* 0x008fe20000410000 */
[----:B------:R-:W-:Y:S01]  /*9910*/  MOV R120, R58 ;  /* 0x0000003a00787202 */ /* 0x000fe20000000f00 */
[C---:B------:R-:W-:Y:S02]  /*9920*/  FMUL.FTZ R41, R3.reuse, R125 ;  /* 0x0000007d03297220 */ /* 0x040fe40000410000 */
[C---:B------:R-:W-:Y:S01]  /*9930*/  FMUL.FTZ R38, R68.reuse, R122 ;  /* 0x0000007a44267220 */ /* 0x040fe20000410000 */
[----:B------:R-:W-:Y:S02]  /*9940*/  MOV R122, R158 ;  /* 0x0000009e007a7202 */ /* 0x000fe40000000f00 */
[----:B------:R-:W-:Y:S01]  /*9950*/  MUFU.EX2 R158, R102 ;  /* 0x00000066009e7308 */ /* 0x000fe20000000800 */
[C---:B------:R-:W-:Y:S02]  /*9960*/  FMUL.FTZ R39, R68.reuse, R123 ;  /* 0x0000007b44277220 */ /* 0x040fe40000410000 */
[----:B------:R-:W-:Y:S02]  /*9970*/  FMUL.FTZ R51, R68, R135 ;  /* 0x0000008744337220 */ /* 0x000fe40000410000 */
[----:B-----5:R-:W-:Y:S01]  /*9980*/  FMUL.FTZ R40, R3, R124 ;  /* 0x0000007c03287220 */ /* 0x020fe20000410000 */
[----:B------:R-:W-:Y:S01]  /*9990*/  LDSM.16.MT88.4 R132, [R191+0x2000] ;  /* 0x00200000bf84783b */ /* 0x000fe20000004200 */
[----:B------:R-:W-:Y:S01]  /*99a0*/  FFMA.FTZ R100, R163, c[0x0][0x2d0], -R155 ;  /* 0x0000b400a3647a23 */ /* 0x000fe2000001089b */
[-C--:B------:R-:W-:Y:S02]  /*99b0*/  HMMA.16816.F32.BF16 R36, R76, R52.reuse, R36 ;  /* 0x000000344c24723c */ /* 0x080fe40000041824 */
[----:B------:R3:W-:Y:S01]  /*99c0*/  MUFU.EX2 R124, R73 ;  /* 0x00000049007c7308 */ /* 0x0007e20000000800 */
[C---:B------:R-:W-:Y:S01]  /*99d0*/  FMUL.FTZ R42, R0.reuse, R126 ;  /* 0x0000007e002a7220 */ /* 0x040fe20000410000 */
[----:B------:R-:W-:Y:S01]  /*99e0*/  MOV R126, R60 ;  /* 0x0000003c007e7202 */ /* 0x000fe20000000f00 */
[C---:B------:R-:W-:Y:S01]  /*99f0*/  FMUL.FTZ R43, R0.reuse, R127 ;  /* 0x0000007f002b7220 */ /* 0x040fe20000410000 */
[----:B------:R-:W-:Y:S01]  /*9a00*/  MOV R127, R47 ;  /* 0x0000002f007f7202 */ /* 0x000fe20000000f00 */
[C---:B------:R-:W-:Y:S02]  /*9a10*/  FMUL.FTZ R44, R3.reuse, R128 ;  /* 0x00000080032c7220 */ /* 0x040fe40000410000 */
[C---:B------:R-:W-:Y:S03]  /*9a20*/  FMUL.FTZ R46, R0.reuse, R130 ;  /* 0x00000082002e7220 */ /* 0x040fe60000410000 */
[C---:B------:R-:W-:Y:S01]  /*9a30*/  HMMA.16816.F32.BF16 R40, R64.reuse, R52, R40 ;  /* 0x000000344028723c */ /* 0x040fe20000041828 */
[----:B------:R-:W-:Y:S03]  /*9a40*/  MUFU.EX2 R163, R75 ;  /* 0x0000004b00a37308 */ /* 0x000fe60000000800 */
[C---:B------:R-:W-:Y:S01]  /*9a50*/  FMUL.FTZ R47, R0.reuse, R131 ;  /* 0x00000083002f7220 */ /* 0x040fe20000410000 */
[----:B------:R-:W-:Y:S01]  /*9a60*/  MOV R131, R59 ;  /* 0x0000003b00837202 */ /* 0x000fe20000000f00 */
[----:B------:R-:W-:Y:S01]  /*9a70*/  FMUL.FTZ R59, R0, R143 ;  /* 0x0000008f003b7220 */ /* 0x000fe20000410000 */
[----:B------:R-:W-:Y:S01]  /*9a80*/  MOV R130, R61 ;  /* 0x0000003d00827202 */ /* 0x000fe20000000f00 */
[----:B------:R-:W-:Y:S03]  /*9a90*/  FMUL.FTZ R56, R3, R140 ;  /* 0x0000008c03387220 */ /* 0x000fe60000410000 */
[-C--:B------:R-:W-:Y:S03]  /*9aa0*/  HMMA.16816.F32.BF16 R44, R64, R54.reuse, R44 ;  /* 0x00000036402c723c */ /* 0x080fe6000004182c */
[--C-:B---3--:R-:W-:Y:S02]  /*9ab0*/  FFMA.FTZ R73, R221, c[0x0][0x2d0], -R153.reuse ;  /* 0x0000b400dd497a23 */ /* 0x108fe40000010899 */
[----:B------:R-:W-:Y:S02]  /*9ac0*/  FMUL.FTZ R57, R3, R141 ;  /* 0x0000008d03397220 */ /* 0x000fe40000410000 */
[----:B------:R3:W-:Y:S01]  /*9ad0*/  MUFU.EX2 R129, R73 ;  /* 0x0000004900817308 */ /* 0x0007e20000000800 */
[C---:B------:R-:W-:Y:S04]  /*9ae0*/  HMMA.16816.F32.BF16 R48, R76.reuse, R54, R48 ;  /* 0x000000364c30723c */ /* 0x040fe80000041830 */
[--C-:B------:R-:W-:Y:S02]  /*9af0*/  FFMA.FTZ R58, R216, c[0x0][0x2d0], -R153.reuse ;  /* 0x0000b400d83a7a23 */ /* 0x100fe40000010899 */
[----:B------:R-:W-:Y:S02]  /*9b00*/  FFMA.FTZ R52, R187, c[0x0][0x2d0], -R154 ;  /* 0x0000b400bb347a23 */ /* 0x000fe4000001089a */
[----:B------:R-:W-:Y:S01]  /*9b10*/  FMUL.FTZ R55, R68, R139 ;  /* 0x0000008b44377220 */ /* 0x000fe20000410000 */
[----:B------:R5:W-:Y:S03]  /*9b20*/  MUFU.EX2 R111, R58 ;  /* 0x0000003a006f7308 */ /* 0x000be60000000800 */
[--C-:B------:R-:W-:Y:S02]  /*9b30*/  FFMA.FTZ R60, R218, c[0x0][0x2d0], -R153.reuse ;  /* 0x0000b400da3c7a23 */ /* 0x100fe40000010899 */
[----:B------:R-:W-:Y:S02]  /*9b40*/  FMUL.FTZ R54, R68, R138 ;  /* 0x0000008a44367220 */ /* 0x000fe40000410000 */
[----:B------:R-:W-:Y:S02]  /*9b50*/  FMUL.FTZ R53, R69, R137 ;  /* 0x0000008945357220 */ /* 0x000fe40000410000 */
[----:B------:R-:W-:Y:S01]  /*9b60*/  FMUL.FTZ R61, R3, R145 ;  /* 0x00000091033d7220 */ /* 0x000fe20000410000 */
[----:B------:R1:W-:Y:S01]  /*9b70*/  MUFU.EX2 R185, R52 ;  /* 0x0000003400b97308 */ /* 0x0003e20000000800 */
[C---:B------:R-:W-:Y:S02]  /*9b80*/  FMUL.FTZ R62, R0.reuse, R146 ;  /* 0x00000092003e7220 */ /* 0x040fe40000410000 */
[----:B------:R-:W-:Y:S02]  /*9b90*/  FMUL.FTZ R63, R0, R147 ;  /* 0x00000093003f7220 */ /* 0x000fe40000410000 */
[--C-:B---3--:R-:W-:Y:S02]  /*9ba0*/  FFMA.FTZ R73, R200, c[0x0][0x2d0], -R152.reuse ;  /* 0x0000b400c8497a23 */ /* 0x108fe40000010898 */
[--C-:B------:R-:W-:Y:S02]  /*9bb0*/  FFMA.FTZ R105, R161, c[0x0][0x2d0], -R152.reuse ;  /* 0x0000b400a1697a23 */ /* 0x100fe40000010898 */
[----:B------:R-:W-:Y:S01]  /*9bc0*/  FFMA.FTZ R152, R160, c[0x0][0x2d0], -R152 ;  /* 0x0000b400a0987a23 */ /* 0x000fe20000010898 */
[----:B------:R3:W-:Y:S01]  /*9bd0*/  MUFU.EX2 R179, R73 ;  /* 0x0000004900b37308 */ /* 0x0007e20000000800 */
[--C-:B------:R-:W-:Y:S02]  /*9be0*/  FFMA.FTZ R104, R207, c[0x0][0x2d0], -R154.reuse ;  /* 0x0000b400cf687a23 */ /* 0x100fe4000001089a */
[--C-:B------:R-:W-:Y:S02]  /*9bf0*/  FFMA.FTZ R106, R174, c[0x0][0x2d0], -R154.reuse ;  /* 0x0000b400ae6a7a23 */ /* 0x100fe4000001089a */
[----:B-----5:R-:W-:Y:S02]  /*9c00*/  FMUL.FTZ R58, R0, R142 ;  /* 0x0000008e003a7220 */ /* 0x020fe40000410000 */
[--C-:B------:R-:W-:Y:S02]  /*9c10*/  FFMA.FTZ R107, R173, c[0x0][0x2d0], -R154.reuse ;  /* 0x0000b400ad6b7a23 */ /* 0x100fe4000001089a */
[--C-:B------:R-:W-:Y:S01]  /*9c20*/  FFMA.FTZ R108, R215, c[0x0][0x2d0], -R153.reuse ;  /* 0x0000b400d76c7a23 */ /* 0x100fe20000010899 */
[----:B------:R5:W2:Y:S01]  /*9c30*/  MUFU.EX2 R125, R60 ;  /* 0x0000003c007d7308 */ /* 0x000aa20000000800 */
[--C-:B------:R-:W-:Y:S02]  /*9c40*/  FFMA.FTZ R109, R213, c[0x0][0x2d0], -R153.reuse ;  /* 0x0000b400d56d7a23 */ /* 0x100fe40000010899 */
[----:B------:R-:W-:Y:S02]  /*9c50*/  FFMA.FTZ R110, R208, c[0x0][0x2d0], -R153 ;  /* 0x0000b400d06e7a23 */ /* 0x000fe40000010899 */
[----:B-1----:R-:W-:Y:S05]  /*9c60*/  FMUL.FTZ R52, R69, R136 ;  /* 0x0000008845347220 */ /* 0x002fea0000410000 */
[----:B------:R-:W-:Y:S02]  /*9c70*/  MUFU.EX2 R141, R101 ;  /* 0x00000065008d7308 */ /* 0x000fe40000000800 */
[-C--:B------:R-:W-:Y:S03]  /*9c80*/  HMMA.16816.F32.BF16 R52, R76, R80.reuse, R52 ;  /* 0x000000504c34723c */ /* 0x080fe60000041834 */
[--C-:B---3--:R-:W-:Y:S05]  /*9c90*/  FFMA.FTZ R73, R205, c[0x0][0x2d0], -R155.reuse ;  /* 0x0000b400cd497a23 */ /* 0x108fea000001089b */
[C---:B------:R-:W-:Y:S01]  /*9ca0*/  HMMA.16816.F32.BF16 R56, R64.reuse, R80, R56 ;  /* 0x000000504038723c */ /* 0x040fe20000041838 */
[----:B------:R1:W-:Y:S03]  /*9cb0*/  MUFU.EX2 R139, R73 ;  /* 0x00000049008b7308 */ /* 0x0003e60000000800 */
[----:B-----5:R-:W-:Y:S03]  /*9cc0*/  FMUL.FTZ R60, R3, R144 ;  /* 0x00000090033c7220 */ /* 0x020fe60000410000 */
[----:B------:R-:W-:Y:S02]  /*9cd0*/  F2FP.BF16.PACK_AB R80, R252, R113 ;  /* 0x00000071fc50723e */ /* 0x000fe400000010ff */
[----:B--2---:R-:W-:Y:S02]  /*9ce0*/  F2FP.BF16.PACK_AB R81, R125, R111 ;  /* 0x0000006f7d51723e */ /* 0x004fe400000010ff */
[-C--:B------:R-:W-:Y:S01]  /*9cf0*/  HMMA.16816.F32.BF16 R60, R64, R82.reuse, R60 ;  /* 0x00000052403c723c */ /* 0x080fe2000004183c */
[----:B------:R-:W-:Y:S06]  /*9d00*/  MUFU.EX2 R160, R100 ;  /* 0x0000006400a07308 */ /* 0x000fec0000000800 */
[C---:B------:R-:W-:Y:S02]  /*9d10*/  FMUL.FTZ R66, R68.reuse, R150 ;  /* 0x0000009644427220 */ /* 0x040fe40000410000 */
[----:B------:R-:W-:Y:S02]  /*9d20*/  FMUL.FTZ R67, R68, R151 ;  /* 0x0000009744437220 */ /* 0x000fe40000410000 */
[----:B------:R-:W-:Y:S01]  /*9d30*/  MUFU.EX2 R161, R152 ;  /* 0x0000009800a17308 */ /* 0x000fe20000000800 */
[----:B------:R-:W-:Y:S01]  /*9d40*/  FMUL.FTZ R64, R69, R148 ;  /* 0x0000009445407220 */ /* 0x000fe20000410000 */
[----:B------:R-:W-:Y:S01]  /*9d50*/  F2FP.BF16.PACK_AB R148, R165, R168 ;  /* 0x000000a8a594723e */ /* 0x000fe200000010ff */
[--C-:B-1----:R-:W-:Y:S02]  /*9d60*/  FFMA.FTZ R73, R206, c[0x0][0x2d0], -R155.reuse ;  /* 0x0000b400ce497a23 */ /* 0x102fe4000001089b */
[----:B------:R-:W-:Y:S05]  /*9d70*/  FMUL.FTZ R65, R69, R149 ;  /* 0x0000009545417220 */ /* 0x000fea0000410000 */
[----:B------:R1:W-:Y:S02]  /*9d80*/  MUFU.EX2 R178, R73 ;  /* 0x0000004900b27308 */ /* 0x0003e40000000800 */
[----:B------:R-:W-:Y:S07]  /*9d90*/  HMMA.16816.F32.BF16 R64, R76, R82, R64 ;  /* 0x000000524c40723c */ /* 0x000fee0000041840 */
[----:B------:R-:W-:Y:S01]  /*9da0*/  F2FP.BF16.PACK_AB R76, R112, R115 ;  /* 0x00000073704c723e */ /* 0x000fe200000010ff */
[----:B------:R-:W-:Y:S01]  /*9db0*/  MUFU.EX2 R152, R107 ;  /* 0x0000006b00987308 */ /* 0x000fe20000000800 */
[----:B------:R-:W-:Y:S03]  /*9dc0*/  F2FP.BF16.PACK_AB R77, R120, R114 ;  /* 0x00000072784d723e */ /* 0x000fe600000010ff */
[----:B------:R-:W-:Y:S02]  /*9dd0*/  F2FP.BF16.PACK_AB R78, R126, R131 ;  /* 0x000000837e4e723e */ /* 0x000fe400000010ff */
[----:B------:R-:W-:Y:S02]  /*9de0*/  F2FP.BF16.PACK_AB R79, R130, R127 ;  /* 0x0000007f824f723e */ /* 0x000fe400000010ff */
[----:B------:R-:W-:Y:S02]  /*9df0*/  F2FP.BF16.PACK_AB R82, R249, R251 ;  /* 0x000000fbf952723e */ /* 0x000fe400000010ff */
[----:B------:R-:W-:Y:S03]  /*9e00*/  F2FP.BF16.PACK_AB R83, R129, R124 ;  /* 0x0000007c8153723e */ /* 0x000fe600000010ff */
[-C--:B------:R-:W-:Y:S03]  /*9e10*/  HMMA.16816.F32.BF16 R4, R76, R84.reuse, R4 ;  /* 0x000000544c04723c */ /* 0x080fe60000041804 */
[--C-:B-1----:R-:W-:Y:S02]  /*9e20*/  FFMA.FTZ R73, R202, c[0x0][0x2d0], -R155.reuse ;  /* 0x0000b400ca497a23 */ /* 0x102fe4000001089b */
[----:B------:R-:W-:Y:S02]  /*9e30*/  FFMA.FTZ R155, R162, c[0x0][0x2d0], -R155 ;  /* 0x0000b400a29b7a23 */ /* 0x000fe4000001089b */
[----:B------:R1:W-:Y:S01]  /*9e40*/  MUFU.EX2 R171, R73 ;  /* 0x0000004900ab7308 */ /* 0x0003e20000000800 */
[C---:B------:R-:W-:Y:S08]  /*9e50*/  HMMA.16816.F32.BF16 R8, R80.reuse, R84, R8 ;  /* 0x000000545008723c */ /* 0x040ff00000041808 */
[-C--:B------:R-:W-:Y:S01]  /*9e60*/  HMMA.16816.F32.BF16 R12, R80, R86.reuse, R12 ;  /* 0x00000056500c723c */ /* 0x080fe2000004180c */
[----:B------:R-:W2:Y:S07]  /*9e70*/  MUFU.EX2 R162, R105 ;  /* 0x0000006900a27308 */ /* 0x000eae0000000800 */
[C---:B------:R-:W-:Y:S01]  /*9e80*/  HMMA.16816.F32.BF16 R16, R76.reuse, R86, R16 ;  /* 0x000000564c10723c */ /* 0x040fe20000041810 */
[----:B------:R-:W3:Y:S03]  /*9e90*/  LDSM.16.MT88.4 R84, [R191+0x800] ;  /* 0x00080000bf54783b */ /* 0x000ee60000004200 */
[--C-:B-1----:R-:W-:Y:S04]  /*9ea0*/  FFMA.FTZ R73, R217, c[0x0][0x2d0], -R154.reuse ;  /* 0x0000b400d9497a23 */ /* 0x102fe8000001089a */
[-C--:B------:R-:W-:Y:S01]  /*9eb0*/  HMMA.16816.F32.BF16 R20, R76, R88.reuse, R20 ;  /* 0x000000584c14723c */ /* 0x080fe20000041814 */
[----:B------:R1:W-:Y:S07]  /*9ec0*/  MUFU.EX2 R142, R73 ;  /* 0x00000049008e7308 */ /* 0x0003ee0000000800 */
[C---:B------:R-:W-:Y:S04]  /*9ed0*/  HMMA.16816.F32.BF16 R24, R80.reuse, R88, R24 ;  /* 0x000000585018723c */ /* 0x040fe80000041818 */
[----:B--2---:R-:W-:Y:S04]  /*9ee0*/  F2FP.BF16.PACK_AB R150, R161, R162 ;  /* 0x000000a2a196723e */ /* 0x004fe800000010ff */
[-C--:B------:R-:W-:Y:S08]  /*9ef0*/  HMMA.16816.F32.BF16 R28, R80, R90.reuse, R28 ;  /* 0x0000005a501c723c */ /* 0x080ff0000004181c */
[C---:B------:R-:W-:Y:S01]  /*9f00*/  HMMA.16816.F32.BF16 R32, R76.reuse, R90, R32 ;  /* 0x0000005a4c20723c */ /* 0x040fe20000041820 */
[----:B------:R-:W2:Y:S03]  /*9f10*/  LDSM.16.MT88.4 R88, [R192+0x800] ;  /* 0x00080000c058783b */ /* 0x000ea60000004200 */
[--C-:B-1----:R-:W-:Y:S04]  /*9f20*/  FFMA.FTZ R73, R214, c[0x0][0x2d0], -R154.reuse ;  /* 0x0000b400d6497a23 */ /* 0x102fe8000001089a */
[----:B------:R1:W-:Y:S01]  /*9f30*/  MUFU.EX2 R143, R73 ;  /* 0x00000049008f7308 */ /* 0x0003e20000000800 */
[-C--:B---3--:R-:W-:Y:S08]  /*9f40*/  HMMA.16816.F32.BF16 R36, R76, R84.reuse, R36 ;  /* 0x000000544c24723c */ /* 0x088ff00000041824 */
[C---:B------:R-:W-:Y:S08]  /*9f50*/  HMMA.16816.F32.BF16 R40, R80.reuse, R84, R40 ;  /* 0x000000545028723c */ /* 0x040ff00000041828 */
[-C--:B------:R-:W-:Y:S04]  /*9f60*/  HMMA.16816.F32.BF16 R44, R80, R86.reuse, R44 ;  /* 0x00000056502c723c */ /* 0x080fe8000004182c */
[--C-:B-1----:R-:W-:Y:S04]  /*9f70*/  FFMA.FTZ R73, R212, c[0x0][0x2d0], -R154.reuse ;  /* 0x0000b400d4497a23 */ /* 0x102fe8000001089a */
[C---:B------:R-:W-:Y:S01]  /*9f80*/  HMMA.16816.F32.BF16 R48, R76.reuse, R86, R48 ;  /* 0x000000564c30723c */ /* 0x040fe20000041830 */
[----:B------:R-:W1:Y:S01]  /*9f90*/  LDSM.16.MT88.4 R84, [R190+0x1000] ;  /* 0x00100000be54783b */ /* 0x000e620000004200 */
[----:B------:R3:W-:Y:S06]  /*9fa0*/  MUFU.EX2 R166, R73 ;  /* 0x0000004900a67308 */ /* 0x0007ec0000000800 */
[-C--:B--2---:R-:W-:Y:S08]  /*9fb0*/  HMMA.16816.F32.BF16 R52, R76, R88.reuse, R52 ;  /* 0x000000584c34723c */ /* 0x084ff00000041834 */
[C---:B------:R-:W-:Y:S08]  /*9fc0*/  HMMA.16816.F32.BF16 R56, R80.reuse, R88, R56 ;  /* 0x000000585038723c */ /* 0x040ff00000041838 */
[-C--:B------:R-:W-:Y:S04]  /*9fd0*/  HMMA.16816.F32.BF16 R60, R80, R90.reuse, R60 ;  /* 0x0000005a503c723c */ /* 0x080fe8000004183c */
[--C-:B---3--:R-:W-:Y:S02]  /*9fe0*/  FFMA.FTZ R73, R209, c[0x0][0x2d0], -R154.reuse ;  /* 0x0000b400d1497a23 */ /* 0x108fe4000001089a */
[----:B------:R-:W-:Y:S01]  /*9ff0*/  FFMA.FTZ R154, R172, c[0x0][0x2d0], -R154 ;  /* 0x0000b400ac9a7a23 */ /* 0x000fe2000001089a */
[----:B------:R-:W-:Y:S01]  /*a000*/  F2FP.BF16.PACK_AB R80, R188, R186 ;  /* 0x000000babc50723e */ /* 0x000fe200000010ff */
[----:B------:R-:W-:Y:S01]  /*a010*/  HMMA.16816.F32.BF16 R64, R76, R90, R64 ;  /* 0x0000005a4c40723c */ /* 0x000fe20000041840 */
[----:B------:R2:W-:Y:S01]  /*a020*/  MUFU.EX2 R167, R73 ;  /* 0x0000004900a77308 */ /* 0x0005e20000000800 */
[----:B------:R-:W3:Y:S02]  /*a030*/  LDSM.16.MT88.4 R88, [R192+0x1000] ;  /* 0x00100000c058783b */ /* 0x000ee40000004200 */
[----:B------:R-:W-:Y:S01]  /*a040*/  F2FP.BF16.PACK_AB R82, R185, R239 ;  /* 0x000000efb952723e */ /* 0x000fe200000010ff */
[----:B----4-:R-:W-:Y:S01]  /*a050*/  FFMA.FTZ R69, R69, R121, R198 ;  /* 0x0000007945457223 */ /* 0x010fe200000100c6 */
[----:B------:R-:W-:Y:S02]  /*a060*/  MOV R121, R116 ;  /* 0x0000007400797202 */ /* 0x000fe40000000f00 */
[----:B------:R-:W-:Y:S01]  /*a070*/  F2FP.BF16.PACK_AB R76, R248, R250 ;  /* 0x000000faf84c723e */ /* 0x000fe200000010ff */
[----:B------:R-:W-:Y:S02]  /*a080*/  FFMA.FTZ R68, R68, R119, R164 ;  /* 0x0000007744447223 */ /* 0x000fe400000100a4 */
[----:B------:R-:W4:Y:S01]  /*a090*/  MUFU.EX2 R164, R74 ;  /* 0x0000004a00a47308 */ /* 0x000f220000000800 */
[----:B------:R-:W-:Y:S01]  /*a0a0*/  F2FP.BF16.PACK_AB R77, R246, R247 ;  /* 0x000000f7f64d723e */ /* 0x000fe200000010ff */
[----:B------:R-:W-:Y:S01]  /*a0b0*/  FFMA.FTZ R3, R3, R118, R157 ;  /* 0x0000007603037223 */ /* 0x000fe2000001009d */
[----:B------:R-:W-:Y:S01]  /*a0c0*/  F2FP.BF16.PACK_AB R78, R243, R242 ;  /* 0x000000f2f34e723e */ /* 0x000fe200000010ff */
[----:B------:R-:W-:Y:S01]  /*a0d0*/  FADD.FTZ R68, R236, R68 ;  /* 0x00000044ec447221 */ /* 0x000fe20000010000 */
[----:B------:R-:W-:Y:S01]  /*a0e0*/  F2FP.BF16.PACK_AB R79, R240, R241 ;  /* 0x000000f1f04f723e */ /* 0x000fe200000010ff */
[----:B------:R-:W-:Y:S02]  /*a0f0*/  FFMA.FTZ R0, R0, R117, R156 ;  /* 0x0000007500007223 */ /* 0x000fe4000001009c */
[----:B------:R-:W-:Y:S01]  /*a100*/  LDSM.16.MT88.4 R116, [R193+0x2000] ;  /* 0x00200000c174783b */ /* 0x000fe20000004200 */
[----:B------:R-:W-:Y:S01]  /*a110*/  FADD.FTZ R3, R233, R3 ;  /* 0x00000003e9037221 */ /* 0x000fe20000010000 */
[----:B------:R5:W-:Y:S02]  /*a120*/  MUFU.EX2 R157, R103 ;  /* 0x00000067009d7308 */ /* 0x000be40000000800 */
[-C--:B-1----:R-:W-:Y:S03]  /*a130*/  HMMA.16816.F32.BF16 R4, R76, R84.reuse, R4 ;  /* 0x000000544c04723c */ /* 0x082fe60000041804 */
[----:B--2---:R-:W-:Y:S05]  /*a140*/  FFMA.FTZ R73, R226, c[0x0][0x2d0], -R153 ;  /* 0x0000b400e2497a23 */ /* 0x004fea0000010899 */
[----:B------:R1:W-:Y:S01]  /*a150*/  MUFU.EX2 R128, R73 ;  /* 0x0000004900807308 */ /* 0x0003e20000000800 */
[----:B----4-:R-:W-:Y:S03]  /*a160*/  F2FP.BF16.PACK_AB R149, R163, R164 ;  /* 0x000000a4a395723e */ /* 0x010fe600000010ff */
[----:B------:R-:W-:Y:S02]  /*a170*/  FADD.FTZ R74, R170, R69 ;  /* 0x00000045aa4a7221 */ /* 0x000fe40000010000 */
[----:B------:R-:W-:Y:S02]  /*a180*/  FADD.FTZ R69, R159, R0 ;  /* 0x000000009f457221 */ /* 0x000fe40000010000 */
[----:B------:R-:W-:Y:S02]  /*a190*/  FADD.FTZ R0, R237, R74 ;  /* 0x0000004aed007221 */ /* 0x000fe40000010000 */
[----:B------:R-:W2:Y:S01]  /*a1a0*/  MUFU.EX2 R159, R155 ;  /* 0x0000009b009f7308 */ /* 0x000ea20000000800 */
[----:B------:R-:W-:Y:S02]  /*a1b0*/  FADD.FTZ R74, R235, R68 ;  /* 0x00000044eb4a7221 */ /* 0x000fe40000010000 */
[----:B------:R-:W-:Y:S01]  /*a1c0*/  FADD.FTZ R68, R232, R69 ;  /* 0x00000045e8447221 */ /* 0x000fe20000010000 */
[----:B-----5:R-:W-:Y:S03]  /*a1d0*/  LDSM.16.MT88.4 R100, [R190+0x2000] ;  /* 0x00200000be64783b */ /* 0x020fe60000004200 */
[----:B------:R-:W-:Y:S03]  /*a1e0*/  FADD.FTZ R68, R245, R68 ;  /* 0x00000044f5447221 */ /* 0x000fe60000010000 */
[----:B------:R-:W-:Y:S01]  /*a1f0*/  MUFU.EX2 R156, R104 ;  /* 0x00000068009c7308 */ /* 0x000fe20000000800 */
[----:B------:R-:W-:Y:S02]  /*a200*/  FADD.FTZ R68, R111, R68 ;  /* 0x000000446f447221 */ /* 0x000fe40000010000 */
[--C-:B-1----:R-:W-:Y:S07]  /*a210*/  FFMA.FTZ R73, R228, c[0x0][0x2d0], -R153.reuse ;  /* 0x0000b400e4497a23 */ /* 0x102fee0000010899 */
[----:B------:R1:W4:Y:S01]  /*a220*/  MUFU.EX2 R138, R73 ;  /* 0x00000049008a7308 */ /* 0x0003220000000800 */
[----:B--2---:R-:W-:Y:S09]  /*a230*/  F2FP.BF16.PACK_AB R151, R159, R160 ;  /* 0x000000a09f97723e */ /* 0x004ff200000010ff */
[----:B------:R-:W2:Y:S01]  /*a240*/  MUFU.EX2 R155, R106 ;  /* 0x0000006a009b7308 */ /* 0x000ea20000000800 */
[--C-:B-1----:R-:W-:Y:S01]  /*a250*/  FFMA.FTZ R73, R227, c[0x0][0x2d0], -R153.reuse ;  /* 0x0000b400e3497a23 */ /* 0x102fe20000010899 */
[----:B----4-:R-:W-:Y:S08]  /*a260*/  F2FP.BF16.PACK_AB R81, R138, R128 ;  /* 0x000000808a51723e */ /* 0x010ff000000010ff */
[----:B------:R1:W-:Y:S01]  /*a270*/  MUFU.EX2 R137, R73 ;  /* 0x0000004900897308 */ /* 0x0003e20000000800 */
[----:B--2---:R-:W-:Y:S01]  /*a280*/  F2FP.BF16.PACK_AB R144, R155, R156 ;  /* 0x0000009c9b90723e */ /* 0x004fe200000010ff */
[--C-:B-1----:R-:W-:Y:S08]  /*a290*/  FFMA.FTZ R73, R229, c[0x0][0x2d0], -R153.reuse ;  /* 0x0000b400e5497a23 */ /* 0x102ff00000010899 */
[----:B------:R-:W1:Y:S02]  /*a2a0*/  MUFU.EX2 R136, R73 ;  /* 0x0000004900887308 */ /* 0x000e640000000800 */
[----:B-1----:R-:W-:Y:S01]  /*a2b0*/  F2FP.BF16.PACK_AB R83, R136, R137 ;  /* 0x000000898853723e */ /* 0x002fe200000010ff */
[--C-:B------:R-:W-:Y:S02]  /*a2c0*/  FFMA.FTZ R73, R224, c[0x0][0x2d0], -R153.reuse ;  /* 0x0000b400e0497a23 */ /* 0x100fe40000010899 */
[----:B------:R-:W-:Y:S05]  /*a2d0*/  FFMA.FTZ R153, R175, c[0x0][0x2d0], -R153 ;  /* 0x0000b400af997a23 */ /* 0x000fea0000010899 */
[----:B------:R1:W2:Y:S01]  /*a2e0*/  MUFU.EX2 R140, R73 ;  /* 0x00000049008c7308 */ /* 0x0002a20000000800 */
[C---:B------:R-:W-:Y:S08]  /*a2f0*/  HMMA.16816.F32.BF16 R8, R80.reuse, R84, R8 ;  /* 0x000000545008723c */ /* 0x040ff00000041808 */
[-C--:B------:R-:W-:Y:S01]  /*a300*/  HMMA.16816.F32.BF16 R12, R80, R86.reuse, R12 ;  /* 0x00000056500c723c */ /* 0x080fe2000004180c */
[----:B------:R-:W-:Y:S07]  /*a310*/  MUFU.EX2 R75, R153 ;  /* 0x00000099004b7308 */ /* 0x000fee0000000800 */
[C---:B------:R-:W-:Y:S01]  /*a320*/  HMMA.16816.F32.BF16 R16, R76.reuse, R86, R16 ;  /* 0x000000564c10723c */ /* 0x040fe20000041810 */
[----:B------:R-:W4:Y:S03]  /*a330*/  LDSM.16.MT88.4 R84, [R190+0x1800] ;  /* 0x00180000be54783b */ /* 0x000f260000004200 */
[----:B-1----:R-:W-:Y:S04]  /*a340*/  FADD.FTZ R73, R234, R3 ;  /* 0x00000003ea497221 */ /* 0x002fe80000010000 */
[-C--:B------:R-:W-:Y:S04]  /*a350*/  HMMA.16816.F32.BF16 R20, R76, R92.reuse, R20 ;  /* 0x0000005c4c14723c */ /* 0x080fe80000041814 */
[----:B------:R-:W-:Y:S02]  /*a360*/  FADD.FTZ R69, R121, R73 ;  /* 0x0000004979457221 */ /* 0x000fe40000010000 */
[----:B------:R-:W-:Y:S02]  /*a370*/  FADD.FTZ R3, R238, R0 ;  /* 0x00000000ee037221 */ /* 0x000fe40000010000 */
[C---:B------:R-:W-:Y:S04]  /*a380*/  HMMA.16816.F32.BF16 R24, R80.reuse, R92, R24 ;  /* 0x0000005c5018723c */ /* 0x040fe80000041818 */
[----:B------:R-:W-:Y:S02]  /*a390*/  FADD.FTZ R0, R122, R74 ;  /* 0x0000004a7a007221 */ /* 0x000fe40000010000 */
[----:B------:R-:W-:Y:S02]  /*a3a0*/  FADD.FTZ R3, R115, R3 ;  /* 0x0000000373037221 */ /* 0x000fe40000010000 */
[-C--:B------:R-:W-:Y:S04]  /*a3b0*/  HMMA.16816.F32.BF16 R28, R80, R94.reuse, R28 ;  /* 0x0000005e501c723c */ /* 0x080fe8000004181c */
[----:B------:R-:W-:Y:S02]  /*a3c0*/  FADD.FTZ R73, R114, R0 ;  /* 0x0000000072497221 */ /* 0x000fe40000010000 */
[----:B------:R-:W-:Y:S02]  /*a3d0*/  FADD.FTZ R69, R113, R69 ;  /* 0x0000004571457221 */ /* 0x000fe40000010000 */
[C---:B------:R-:W-:Y:S01]  /*a3e0*/  HMMA.16816.F32.BF16 R32, R76.reuse, R94, R32 ;  /* 0x0000005e4c20723c */ /* 0x040fe20000041820 */
[----:B------:R-:W1:Y:S03]  /*a3f0*/  LDSM.16.MT88.4 R92, [R193+0x1800] ;  /* 0x00180000c15c783b */ /* 0x000e660000004200 */
[----:B------:R-:W-:Y:S02]  /*a400*/  FADD.FTZ R0, R112, R3 ;  /* 0x0000000370007221 */ /* 0x000fe40000010000 */
[----:B------:R-:W-:Y:S02]  /*a410*/  FADD.FTZ R3, R125, R68 ;  /* 0x000000447d037221 */ /* 0x000fe40000010000 */
[-C--:B------:R-:W-:Y:S04]  /*a420*/  HMMA.16816.F32.BF16 R36, R76, R96.reuse, R36 ;  /* 0x000000604c24723c */ /* 0x080fe80000041824 */
[----:B------:R-:W-:Y:S04]  /*a430*/  FADD.FTZ R0, R131, R0 ;  /* 0x0000000083007221 */ /* 0x000fe80000010000 */
[C---:B------:R-:W-:Y:S08]  /*a440*/  HMMA.16816.F32.BF16 R40, R80.reuse, R96, R40 ;  /* 0x000000605028723c */ /* 0x040ff00000041828 */
[-C--:B------:R-:W-:Y:S08]  /*a450*/  HMMA.16816.F32.BF16 R44, R80, R98.reuse, R44 ;  /* 0x00000062502c723c */ /* 0x080ff0000004182c */
[C---:B------:R-:W-:Y:S01]  /*a460*/  HMMA.16816.F32.BF16 R48, R76.reuse, R98, R48 ;  /* 0x000000624c30723c */ /* 0x040fe20000041830 */
[----:B------:R-:W5:Y:S07]  /*a470*/  LDSM.16.MT88.4 R96, [R191+0x1800] ;  /* 0x00180000bf60783b */ /* 0x000f6e0000004200 */
[-C--:B---3--:R-:W-:Y:S08]  /*a480*/  HMMA.16816.F32.BF16 R52, R76, R88.reuse, R52 ;  /* 0x000000584c34723c */ /* 0x088ff00000041834 */
[C---:B------:R-:W-:Y:S08]  /*a490*/  HMMA.16816.F32.BF16 R56, R80.reuse, R88, R56 ;  /* 0x000000585038723c */ /* 0x040ff00000041838 */
[-C--:B------:R-:W-:Y:S07]  /*a4a0*/  HMMA.16816.F32.BF16 R60, R80, R90.reuse, R60 ;  /* 0x0000005a503c723c */ /* 0x080fee000004183c */
[----:B------:R-:W-:Y:S01]  /*a4b0*/  F2FP.BF16.PACK_AB R80, R143, R142 ;  /* 0x0000008e8f50723e */ /* 0x000fe200000010ff */
[----:B------:R-:W-:Y:S01]  /*a4c0*/  HMMA.16816.F32.BF16 R64, R76, R90, R64 ;  /* 0x0000005a4c40723c */ /* 0x000fe20000041840 */
[----:B------:R-:W3:Y:S03]  /*a4d0*/  LDSM.16.MT88.4 R88, [R192+0x1800] ;  /* 0x00180000c058783b */ /* 0x000ee60000004200 */
[----:B------:R-:W-:Y:S02]  /*a4e0*/  F2FP.BF16.PACK_AB R82, R167, R166 ;  /* 0x000000a6a752723e */ /* 0x000fe400000010ff */
[----:B--2---:R-:W-:Y:S02]  /*a4f0*/  F2FP.BF16.PACK_AB R81, R140, R141 ;  /* 0x0000008d8c51723e */ /* 0x004fe400000010ff */
[----:B------:R-:W-:Y:S04]  /*a500*/  F2FP.BF16.PACK_AB R76, R179, R181 ;  /* 0x000000b5b34c723e */ /* 0x000fe800000010ff */
[----:B------:R-:W-:Y:S02]  /*a510*/  F2FP.BF16.PACK_AB R77, R178, R139 ;  /* 0x0000008bb24d723e */ /* 0x000fe400000010ff */
[----:B------:R-:W-:Y:S02]  /*a520*/  F2FP.BF16.PACK_AB R78, R176, R177 ;  /* 0x000000b1b04e723e */ /* 0x000fe400000010ff */
[----:B------:R-:W-:Y:S02]  /*a530*/  F2FP.BF16.PACK_AB R79, R169, R171 ;  /* 0x000000aba94f723e */ /* 0x000fe400000010ff */
[----:B------:R-:W-:Y:S05]  /*a540*/  F2FP.BF16.PACK_AB R83, R157, R158 ;  /* 0x0000009e9d53723e */ /* 0x000fea00000010ff */
[-C--:B----4-:R-:W-:Y:S08]  /*a550*/  HMMA.16816.F32.BF16 R4, R76, R84.reuse, R4 ;  /* 0x000000544c04723c */ /* 0x090ff00000041804 */
[C---:B------:R-:W-:Y:S01]  /*a560*/  HMMA.16816.F32.BF16 R8, R80.reuse, R84, R8 ;  /* 0x000000545008723c */ /* 0x040fe20000041808 */
[----:B------:R-:W-:Y:S07]  /*a570*/  MUFU.EX2 R85, R109 ;  /* 0x0000006d00557308 */ /* 0x000fee0000000800 */
[-C--:B------:R-:W-:Y:S03]  /*a580*/  HMMA.16816.F32.BF16 R12, R80, R86.reuse, R12 ;  /* 0x00000056500c723c */ /* 0x080fe6000004180c */
[----:B------:R-:W2:Y:S05]  /*a590*/  MUFU.EX2 R84, R110 ;  /* 0x0000006e00547308 */ /* 0x000eaa0000000800 */
[C---:B------:R-:W-:Y:S05]  /*a5a0*/  HMMA.16816.F32.BF16 R16, R76.reuse, R86, R16 ;  /* 0x000000564c10723c */ /* 0x040fea0000041810 */
[----:B------:R-:W4:Y:S03]  /*a5b0*/  MUFU.EX2 R87, R154 ;  /* 0x0000009a00577308 */ /* 0x000f260000000800 */
[-C--:B-1----:R-:W-:Y:S07]  /*a5c0*/  HMMA.16816.F32.BF16 R20, R76, R92.reuse, R20 ;  /* 0x0000005c4c14723c */ /* 0x082fee0000041814 */
[----:B------:R-:W1:Y:S01]  /*a5d0*/  MUFU.EX2 R86, R108 ;  /* 0x0000006c00567308 */ /* 0x000e620000000800 */
[C---:B------:R-:W-:Y:S04]  /*a5e0*/  HMMA.16816.F32.BF16 R24, R80.reuse, R92, R24 ;  /* 0x0000005c5018723c */ /* 0x040fe80000041818 */
[----:B--2---:R-:W-:Y:S04]  /*a5f0*/  F2FP.BF16.PACK_AB R147, R75, R84 ;  /* 0x000000544b93723e */ /* 0x004fe800000010ff */
[-C--:B------:R-:W-:Y:S04]  /*a600*/  HMMA.16816.F32.BF16 R28, R80, R94.reuse, R28 ;  /* 0x0000005e501c723c */ /* 0x080fe8000004181c */
[----:B----4-:R-:W-:Y:S04]  /*a610*/  F2FP.BF16.PACK_AB R146, R87, R152 ;  /* 0x000000985792723e */ /* 0x010fe800000010ff */
[C---:B------:R-:W-:Y:S04]  /*a620*/  HMMA.16816.F32.BF16 R32, R76.reuse, R94, R32 ;  /* 0x0000005e4c20723c */ /* 0x040fe80000041820 */
[----:B-1----:R-:W-:Y:S04]  /*a630*/  F2FP.BF16.PACK_AB R145, R85, R86 ;  /* 0x000000565591723e */ /* 0x002fe800000010ff */
[-C--:B-----5:R-:W-:Y:S08]  /*a640*/  HMMA.16816.F32.BF16 R36, R76, R96.reuse, R36 ;  /* 0x000000604c24723c */ /* 0x0a0ff00000041824 */
[C---:B------:R-:W-:Y:S08]  /*a650*/  HMMA.16816.F32.BF16 R40, R80.reuse, R96, R40 ;  /* 0x000000605028723c */ /* 0x040ff00000041828 */
[-C--:B------:R-:W-:Y:S08]  /*a660*/  HMMA.16816.F32.BF16 R44, R80, R98.reuse, R44 ;  /* 0x00000062502c723c */ /* 0x080ff0000004182c */
[C---:B------:R-:W-:Y:S08]  /*a670*/  HMMA.16816.F32.BF16 R48, R76.reuse, R98, R48 ;  /* 0x000000624c30723c */ /* 0x040ff00000041830 */
[-C--:B---3--:R-:W-:Y:S08]  /*a680*/  HMMA.16816.F32.BF16 R52, R76, R88.reuse, R52 ;  /* 0x000000584c34723c */ /* 0x088ff00000041834 */
[C---:B------:R-:W-:Y:S08]  /*a690*/  HMMA.16816.F32.BF16 R56, R80.reuse, R88, R56 ;  /* 0x000000585038723c */ /* 0x040ff00000041838 */
[-C--:B------:R-:W-:Y:S08]  /*a6a0*/  HMMA.16816.F32.BF16 R60, R80, R90.reuse, R60 ;  /* 0x0000005a503c723c */ /* 0x080ff0000004183c */
[----:B------:R-:W-:Y:S08]  /*a6b0*/  HMMA.16816.F32.BF16 R64, R76, R90, R64 ;  /* 0x0000005a4c40723c */ /* 0x000ff00000041840 */
[-C--:B------:R-:W-:Y:S01]  /*a6c0*/  HMMA.16816.F32.BF16 R92, R148, R100.reuse, R4 ;  /* 0x00000064945c723c */ /* 0x080fe20000041804 */
[----:B------:R-:W1:Y:S07]  /*a6d0*/  LDSM.16.MT88.4 R4, [R192+0x2000] ;  /* 0x00200000c004783b */ /* 0x000e6e0000004200 */
[C---:B------:R-:W-:Y:S07]  /*a6e0*/  HMMA.16816.F32.BF16 R88, R144.reuse, R100, R8 ;  /* 0x000000649058723c */ /* 0x040fee0000041808 */
[----:B------:R-:W-:Y:S01]  /*a6f0*/  FADD.FTZ R9, R120, R73 ;  /* 0x0000004978097221 */ /* 0x000fe20000010000 */
[-C--:B------:R-:W-:Y:S01]  /*a700*/  HMMA.16816.F32.BF16 R96, R144, R102.reuse, R12 ;  /* 0x000000669060723c */ /* 0x080fe2000004180c */
[----:B------:R-:W2:Y:S03]  /*a710*/  LDL R13, [R1+0x10] ;  /* 0x00001000010d7983 */ /* 0x000ea60000100800 */
        /* <DEDUP_REMOVED lines=39> */
[-C--:B-1----:R-:W-:Y:S03]  /*a990*/  HMMA.16816.F32.BF16 R136, R148, R4.reuse, R52 ;  /* 0x000000049488723c */ /* 0x082fe60000041834 */
        /* <DEDUP_REMOVED lines=11> */
[----:B------:R-:W-:Y:S04]  /*aa50*/  HMMA.16816.F32.BF16 R148, R148, R6, R64 ;  /* 0x000000069494723c */ /* 0x000fe80000041840 */
[----:B------:R-:W-:Y:S02]  /*aa60*/  FADD.FTZ R4, R165, R4 ;  /* 0x00000004a5047221 */ /* 0x000fe40000010000 */
[----:B------:R-:W-:Y:S02]  /*aa70*/  FADD.FTZ R8, R167, R3 ;  /* 0x00000003a7087221 */ /* 0x000fe40000010000 */
[----:B------:R-:W-:Y:S04]  /*aa80*/  FADD.FTZ R4, R162, R4 ;  /* 0x00000004a2047221 */ /* 0x000fe80000010000 */
[----:B------:R-:W-:Y:S02]  /*aa90*/  FADD.FTZ R4, R161, R4 ;  /* 0x00000004a1047221 */ /* 0x000fe40000010000 */
[----:B------:R-:W-:Y:S02]  /*aaa0*/  FADD.FTZ R5, R157, R0 ;  /* 0x000000009d057221 */ /* 0x000fe40000010000 */
[----:B------:R-:W-:Y:S01]  /*aab0*/  FADD.FTZ R3, R164, R9 ;  /* 0x00000009a4037221 */ /* 0x000fe20000010000 */
[----:B------:R1:W-:Y:S01]  /*aac0*/  STL [R1], R4 ;  /* 0x0000000401007387 */ /* 0x0003e20000100800 */
[----:B------:R-:W-:Y:S01]  /*aad0*/  FADD.FTZ R0, R156, R8 ;  /* 0x000000089c007221 */ /* 0x000fe20000010000 */
[-C--:B------:R-:W-:Y:S01]  /*aae0*/  MOV R9, R2.reuse ;  /* 0x0000000200097202 */ /* 0x080fe20000000f00 */
[----:B------:R-:W-:Y:S01]  /*aaf0*/  FADD.FTZ R8, R86, R5 ;  /* 0x0000000556087221 */ /* 0x000fe20000010000 */
[----:B------:R-:W-:Y:S01]  /*ab00*/  MOV R86, R2 ;  /* 0x0000000200567202 */ /* 0x000fe20000000f00 */
[----:B------:R-:W-:Y:S02]  /*ab10*/  FADD.FTZ R5, R163, R3 ;  /* 0x00000003a3057221 */ /* 0x000fe40000010000 */
[----:B------:R-:W-:Y:S02]  /*ab20*/  FADD.FTZ R3, R155, R0 ;  /* 0x000000009b037221 */ /* 0x000fe40000010000 */
[----:B------:R-:W-:Y:S02]  /*ab30*/  FADD.FTZ R6, R160, R5 ;  /* 0x00000005a0067221 */ /* 0x000fe40000010000 */
[----:B------:R-:W-:Y:S02]  /*ab40*/  FADD.FTZ R5, R152, R3 ;  /* 0x0000000398057221 */ /* 0x000fe40000010000 */
[----:B------:R-:W-:Y:S02]  /*ab50*/  FADD.FTZ R6, R159, R6 ;  /* 0x000000069f067221 */ /* 0x000fe40000010000 */
[----:B------:R-:W-:Y:S01]  /*ab60*/  FADD.FTZ R0, R85, R8 ;  /* 0x0000000855007221 */ /* 0x000fe20000010000 */
[----:B------:R-:W-:Y:S02]  /*ab70*/  MOV R85, R70 ;  /* 0x0000004600557202 */ /* 0x000fe40000000f00 */
[----:B------:R3:W-:Y:S01]  /*ab80*/  STL [R1+0x4], R6 ;  /* 0x0000040601007387 */ /* 0x0007e20000100800 */
[----:B------:R-:W-:Y:S01]  /*ab90*/  FADD.FTZ R3, R84, R0 ;  /* 0x0000000054037221 */ /* 0x000fe20000010000 */
[C---:B------:R-:W-:Y:S02]  /*aba0*/  IADD3 R0, R230.reuse, -0x1, RZ ;  /* 0xffffffffe6007810 */ /* 0x040fe40007ffe0ff */
[----:B------:R-:W-:Y:S01]  /*abb0*/  MOV R84, R71 ;  /* 0x0000004700547202 */ /* 0x000fe20000000f00 */
[----:B------:R-:W-:Y:S02]  /*abc0*/  FADD.FTZ R3, R75, R3 ;  /* 0x000000034b037221 */ /* 0x000fe40000010000 */
[----:B-1----:R-:W-:Y:S05]  /*abd0*/  FADD.FTZ R4, R87, R5 ;  /* 0x0000000557047221 */ /* 0x002fea0000010000 */
[----:B------:R3:W-:Y:S04]  /*abe0*/  STL [R1+0x8], R4 ;  /* 0x0000080401007387 */ /* 0x0007e80000100800 */
[----:B------:R3:W-:Y:S01]  /*abf0*/  STL [R1+0xc], R3 ;  /* 0x00000c0301007387 */ /* 0x0007e20000100800 */
[----:B--2---:R-:W-:Y:S02]  /*ac00*/  ISETP.GT.AND P1, PT, R230, R13, PT ;  /* 0x0000000de600720c */ /* 0x004fe40003f24270 */
[----:B------:R-:W-:Y:S02]  /*ac10*/  MOV R230, R0 ;  /* 0x0000000000e67202 */ /* 0x000fe40000000f00 */
[----:B------:R-:W-:Y:S09]  /*ac20*/  MOV R0, R72 ;  /* 0x0000004800007202 */ /* 0x000ff20000000f00 */
[----:B---3--:R-:W-:-:S05]  /*ac30*/  @P1 BRA `(.L_x_88) ;  /* 0xffffc15000001947 */ /* 0x008fca000383ffff */
.L_x_81:
[----:B------:R-:W-:Y:S05]  /*ac40*/  BRA.DIV ~URZ, `(.L_x_89) ;  /* 0x000060b27f007947 */ /* 0x000fea000b800000 */
[----:B------:R-:W2:Y:S04]  /*ac50*/  LDL.LU R13, [R1] ;  /* 0x00000000010d7983 */ /* 0x000ea80000300800 */
[----:B------:R-:W3:Y:S04]  /*ac60*/  LDL.LU R12, [R1+0x4] ;  /* 0x00000400010c7983 */ /* 0x000ee80000300800 */
[----:B------:R-:W4:Y:S04]  /*ac70*/  LDL.LU R11, [R1+0x8] ;  /* 0x00000800010b7983 */ /* 0x000f280000300800 */
[----:B------:R-:W5:Y:S04]  /*ac80*/  LDL.LU R10, [R1+0xc] ;  /* 0x00000c00010a7983 */ /* 0x000f680000300800 */
[----:B--2---:R-:W2:Y:S04]  /*ac90*/  SHFL.BFLY PT, R0, R13, 0x2, 0x1f ;  /* 0x0c401f000d007f89 */ /* 0x004ea800000e0000 */
[----:B-1-3--:R-:W1:Y:S04]  /*aca0*/  SHFL.BFLY PT, R2, R12, 0x2, 0x1f ;  /* 0x0c401f000c027f89 */ /* 0x00ae6800000e0000 */
[----:B----4-:R-:W3:Y:S04]  /*acb0*/  SHFL.BFLY PT, R3, R11, 0x2, 0x1f ;  /* 0x0c401f000b037f89 */ /* 0x010ee800000e0000 */
[----:B-----5:R-:W4:Y:S01]  /*acc0*/  SHFL.BFLY PT, R4, R10, 0x2, 0x1f ;  /* 0x0c401f000a047f89 */ /* 0x020f2200000e0000 */
[----:B--2---:R-:W-:-:S02]  /*acd0*/  FADD.FTZ R0, R0, R13 ;  /* 0x0000000d00007221 */ /* 0x004fc40000010000 */
[----:B-1----:R-:W-:-:S03]  /*ace0*/  FADD.FTZ R2, R2, R12 ;  /* 0x0000000c02027221 */ /* 0x002fc60000010000 */
[----:B------:R-:W1:Y:S01]  /*acf0*/  SHFL.BFLY PT, R5, R0, 0x1, 0x1f ;  /* 0x0c201f0000057f89 */ /* 0x000e6200000e0000 */
[----:B---3--:R-:W-:-:S03]  /*ad00*/  FADD.FTZ R3, R3, R11 ;  /* 0x0000000b03037221 */ /* 0x008fc60000010000 */
[----:B------:R-:W2:Y:S01]  /*ad10*/  SHFL.BFLY PT, R6, R2, 0x1, 0x1f ;  /* 0x0c201f0002067f89 */ /* 0x000ea200000e0000 */
[----:B----4-:R-:W-:-:S03]  /*ad20*/  FADD.FTZ R4, R4, R10 ;  /* 0x0000000a04047221 */ /* 0x010fc60000010000 */
[----:B------:R-:W3:Y:S04]  /*ad30*/  SHFL.BFLY PT, R7, R3, 0x1, 0x1f ;  /* 0x0c201f0003077f89 */ /* 0x000ee800000e0000 */
[----:B------:R4:W4:Y:S01]  /*ad40*/  SHFL.BFLY PT, R8, R4, 0x1, 0x1f ;  /* 0x0c201f0004087f89 */ /* 0x00092200000e0000 */
[----:B-1----:R-:W-:Y:S02]  /*ad50*/  FADD.FTZ R5, R0, R5 ;  /* 0x0000000500057221 */ /* 0x002fe40000010000 */
[----:B--2---:R-:W-:Y:S02]  /*ad60*/  FADD.FTZ R6, R2, R6 ;  /* 0x0000000602067221 */ /* 0x004fe40000010000 */
[----:B---3--:R-:W-:Y:S02]  /*ad70*/  FADD.FTZ R7, R3, R7 ;  /* 0x0000000703077221 */ /* 0x008fe40000010000 */
.L_x_179:
[----:B------:R-:W-:Y:S01]  /*ad80*/  FSETP.NE.FTZ.AND P3, PT, R5, RZ, PT ;  /* 0x000000ff0500720b */ /* 0x000fe20003f75000 */
[----:B------:R-:W-:Y:S01]  /*ad90*/  CS2R R2, SRZ ;  /* 0x0000000000027805 */ /* 0x000fe2000001ff00 */
[----:B------:R-:W-:Y:S01]  /*ada0*/  MOV R0, RZ ;  /* 0x000000ff00007202 */ /* 0x000fe20000000f00 */
[----:B----4-:R-:W-:Y:S01]  /*adb0*/  FADD.FTZ R4, R8, R4 ;  /* 0x0000000408047221 */ /* 0x010fe20000010000 */
[----:B------:R-:W-:-:S02]  /*adc0*/  FSETP.NE.FTZ.AND P1, PT, R7, RZ, PT ;  /* 0x000000ff0700720b */ /* 0x000fc40003f35000 */
[----:B------:R-:W-:Y:S02]  /*add0*/  FSETP.NE.FTZ.AND P2, PT, R6, RZ, PT ;  /* 0x000000ff0600720b */ /* 0x000fe40003f55000 */
[----:B------:R-:W-:Y:S02]  /*ade0*/  FSETP.NE.FTZ.AND P0, PT, R4, RZ, PT ;  /* 0x000000ff0400720b */ /* 0x000fe40003f15000 */
[----:B------:R-:W-:Y:S02]  /*adf0*/  MOV R24, 0xff800000 ;  /* 0xff80000000187802 */ /* 0x000fe40000000f00 */
[----:B------:R-:W-:Y:S01]  /*ae00*/  MOV R22, 0xff800000 ;  /* 0xff80000000167802 */ /* 0x000fe20000000f00 */
[----:B------:R-:W1:Y:S01]  /*ae10*/  @P3 MUFU.RCP R0, R5 ;  /* 0x0000000500003308 */ /* 0x000e620000001000 */
[----:B------:R-:W-:Y:S02]  /*ae20*/  MOV R23, 0xff800000 ;  /* 0xff80000000177802 */ /* 0x000fe40000000f00 */
[----:B------:R-:W-:-:S02]  /*ae30*/  MOV R19, 0xff800000 ;  /* 0xff80000000137802 */ /* 0x000fc40000000f00 */
[----:B------:R-:W-:-:S03]  /*ae40*/  @P1 MOV R11, 0x3f317218 ;  /* 0x3f317218000b1802 */ /* 0x000fc60000000f00 */
[----:B------:R-:W2:Y:S01]  /*ae50*/  @P2 MUFU.RCP R3, R6 ;  /* 0x0000000600032308 */ /* 0x000ea20000001000 */
[----:B-1----:R-:W-:-:S07]  /*ae60*/  FMUL.FTZ R68, R0, R92 ;  /* 0x0000005c00447220 */ /* 0x002fce0000410000 */
[----:B------:R-:W-:Y:S01]  /*ae70*/  @P1 MUFU.RCP R2, R7 ;  /* 0x0000000700021308 */ /* 0x000fe20000001000 */
[C---:B------:R-:W-:Y:S02]  /*ae80*/  FMUL.FTZ R69, R0.reuse, R93 ;  /* 0x0000005d00457220 */ /* 0x040fe40000410000 */
[C---:B------:R-:W-:Y:S02]  /*ae90*/  FMUL.FTZ R74, R0.reuse, R100 ;  /* 0x00000064004a7220 */ /* 0x040fe40000410000 */
[C---:B------:R-:W-:Y:S02]  /*aea0*/  FMUL.FTZ R75, R0.reuse, R101 ;  /* 0x00000065004b7220 */ /* 0x040fe40000410000 */
[C---:B------:R-:W-:Y:S01]  /*aeb0*/  FMUL.FTZ R76, R0.reuse, R104 ;  /* 0x00000068004c7220 */ /* 0x040fe20000410000 */
[----:B------:R1:W-:Y:S01]  /*aec0*/  @P3 MUFU.LG2 R10, R5 ;  /* 0x00000005000a3308 */ /* 0x0003e20000000c00 */
        /* <DEDUP_REMOVED lines=9> */
[----:B-1----:R-:W-:Y:S01]  /*af60*/  @P2 MOV R5, 0x3f317218 ;  /* 0x3f31721800052802 */ /* 0x002fe20000000f00 */
[----:B------:R-:W-:-:S02]  /*af70*/  FMUL.FTZ R81, R0, R137 ;  /* 0x0000008900517220 */ /* 0x000fc40000410000 */
[C---:B------:R-:W-:Y:S02]  /*af80*/  FMUL.FTZ R62, R0.reuse, R148 ;  /* 0x00000094003e7220 */ /* 0x040fe40000410000 */
[----:B------:R-:W-:Y:S02]  /*af90*/  FMUL.FTZ R63, R0, R149 ;  /* 0x00000095003f7220 */ /* 0x000fe40000410000 */
[----:B------:R-:W1:Y:S01]  /*afa0*/  @P1 MUFU.LG2 R0, R7 ;  /* 0x0000000700001308 */ /* 0x000e620000000c00 */
[C---:B--2---:R-:W-:Y:S02]  /*afb0*/  FMUL.FTZ R86, R3.reuse, R94 ;  /* 0x0000005e03567220 */ /* 0x044fe40000410000 */
[C---:B------:R-:W-:Y:S02]  /*afc0*/  FMUL.FTZ R87, R3.reuse, R95 ;  /* 0x0000005f03577220 */ /* 0x040fe40000410000 */
[C---:B------:R-:W-:Y:S02]  /*afd0*/  FMUL.FTZ R92, R3.reuse, R102 ;  /* 0x00000066035c7220 */ /* 0x040fe40000410000 */
[----:B------:R-:W-:-:S02]  /*afe0*/  FMUL.FTZ R93, R3, R103 ;  /* 0x00000067035d7220 */ /* 0x000fc40000410000 */
[C---:B------:R-:W-:Y:S02]  /*aff0*/  FMUL.FTZ R94, R3.reuse, R106 ;  /* 0x0000006a035e7220 */ /* 0x040fe40000410000 */
[C---:B------:R-:W-:Y:S02]  /*b000*/  FMUL.FTZ R95, R3.reuse, R107 ;  /* 0x0000006b035f7220 */ /* 0x040fe40000410000 */
[C---:B------:R-:W-:Y:S02]  /*b010*/  FMUL.FTZ R100, R3.reuse, R118 ;  /* 0x0000007603647220 */ /* 0x040fe40000410000 */
[C---:B------:R-:W-:Y:S02]  /*b020*/  FMUL.FTZ R101, R3.reuse, R119 ;  /* 0x0000007703657220 */ /* 0x040fe40000410000 */
[----:B-1----:R-:W-:Y:S01]  /*b030*/  @P1 FMUL.FTZ R7, R0, 0.69314718246459960938 ;  /* 0x3f31721800071820 */ /* 0x002fe20000410000 */
[----:B------:R-:W-:Y:S01]  /*b040*/  MOV R0, RZ ;  /* 0x000000ff00007202 */ /* 0x000fe20000000f00 */
[----:B------:R-:W-:-:S02]  /*b050*/  FMUL.FTZ R104, R3, R122 ;  /* 0x0000007a03687220 */ /* 0x000fc40000410000 */
[C---:B------:R-:W-:Y:S02]  /*b060*/  FMUL.FTZ R105, R3.reuse, R123 ;  /* 0x0000007b03697220 */ /* 0x040fe40000410000 */
[C---:B------:R-:W-:Y:S01]  /*b070*/  FMUL.FTZ R102, R3.reuse, R134 ;  /* 0x0000008603667220 */ /* 0x040fe20000410000 */
[----:B------:R-:W1:Y:S01]  /*b080*/  @P0 MUFU.RCP R0, R4 ;  /* 0x0000000400000308 */ /* 0x000e620000001000 */
[C---:B------:R-:W-:Y:S02]  /*b090*/  FMUL.FTZ R103, R3.reuse, R135 ;  /* 0x0000008703677220 */ /* 0x040fe40000410000 */
[C---:B------:R-:W-:Y:S02]  /*b0a0*/  FMUL.FTZ R84, R3.reuse, R138 ;  /* 0x0000008a03547220 */ /* 0x040fe40000410000 */
[C---:B------:R-:W-:Y:S02]  /*b0b0*/  FMUL.FTZ R85, R3.reuse, R139 ;  /* 0x0000008b03557220 */ /* 0x040fe40000410000 */
[----:B------:R-:W-:-:S02]  /*b0c0*/  FMUL.FTZ R66, R3, R150 ;  /* 0x0000009603427220 */ /* 0x000fc40000410000 */
[----:B------:R-:W-:Y:S01]  /*b0d0*/  FMUL.FTZ R67, R3, R151 ;  /* 0x0000009703437220 */ /* 0x000fe20000410000 */
[----:B------:R-:W-:Y:S01]  /*b0e0*/  @P3 MOV R3, 0x3f317218 ;  /* 0x3f31721800033802 */ /* 0x000fe20000000f00 */
        /* <DEDUP_REMOVED lines=15> */
[----:B------:R-:W-:Y:S02]  /*b1e0*/  FMUL.FTZ R27, R2, R145 ;  /* 0x00000091021b7220 */ /* 0x000fe40000410000 */
[----:B------:R2:W3:Y:S01]  /*b1f0*/  @P0 MUFU.LG2 R2, R4 ;  /* 0x0000000400020308 */ /* 0x0004e20000000c00 */
[----:B------:R-:W-:-:S02]  /*b200*/  @P3 FMUL.FTZ R6, R3, c[0x0][0x2d0] ;  /* 0x0000b40003063a20 */ /* 0x000fc40000410000 */
[----:B------:R-:W-:Y:S02]  /*b210*/  @P1 FMUL.FTZ R3, R11, c[0x0][0x2d0] ;  /* 0x0000b4000b031a20 */ /* 0x000fe40000410000 */
[----:B------:R-:W-:Y:S02]  /*b220*/  @P3 FMUL.FTZ R10, R10, 0.69314718246459960938 ;  /* 0x3f3172180a0a3820 */ /* 0x000fe40000410000 */
[----:B------:R-:W-:Y:S01]  /*b230*/  @P1 FFMA.FTZ R24, R3, R70, R7 ;  /* 0x0000004603181223 */ /* 0x000fe20000010007 */
[----:B------:R-:W-:Y:S01]  /*b240*/  @P0 MOV R3, 0x3f317218 ;  /* 0x3f31721800030802 */ /* 0x000fe20000000f00 */
[----:B------:R-:W-:Y:S02]  /*b250*/  @P2 FMUL.FTZ R8, R8, 0.69314718246459960938 ;  /* 0x3f31721808082820 */ /* 0x000fe40000410000 */
[----:B------:R-:W-:Y:S02]  /*b260*/  @P2 FMUL.FTZ R5, R5, c[0x0][0x2d0] ;  /* 0x0000b40005052a20 */ /* 0x000fe40000410000 */
[----:B------:R-:W-:-:S02]  /*b270*/  @P0 FMUL.FTZ R3, R3, c[0x0][0x2d0] ;  /* 0x0000b40003030a20 */ /* 0x000fc40000410000 */
[----:B-1----:R-:W-:Y:S01]  /*b280*/  FMUL.FTZ R30, R0, R90 ;  /* 0x0000005a001e7220 */ /* 0x002fe20000410000 */
[----:B--2---:R-:W-:Y:S01]  /*b290*/  MOV R4, 0x1 ;  /* 0x0000000100047802 */ /* 0x004fe20000000f00 */
[----:B---3--:R-:W-:Y:S02]  /*b2a0*/  @P0 FMUL.FTZ R2, R2, 0.69314718246459960938 ;  /* 0x3f31721802020820 */ /* 0x008fe40000410000 */
        /* <DEDUP_REMOVED lines=14> */
[----:B------:R-:W-:Y:S01]  /*b390*/  FMUL.FTZ R29, R0, R147 ;  /* 0x00000093001d7220 */ /* 0x000fe20000410000 */
[----:B------:R-:W-:Y:S01]  /*b3a0*/  PRMT R0, R4, 0x7610, R0 ;  /* 0x0000761004007816 */ /* 0x000fe20000000000 */
[----:B------:R-:W-:-:S02]  /*b3b0*/  @P3 FFMA.FTZ R22, R6, R72, R10 ;  /* 0x0000004806163223 */ /* 0x000fc4000001000a */
[----:B------:R-:W-:Y:S02]  /*b3c0*/  @P2 FFMA.FTZ R23, R5, R71, R8 ;  /* 0x0000004705172223 */ /* 0x000fe40000010008 */
[----:B------:R-:W-:Y:S02]  /*b3d0*/  @P0 FFMA.FTZ R19, R3, R9, R2 ;  /* 0x0000000903130223 */ /* 0x000fe40000010002 */
.L_x_48:
[----:B-1----:R1:W5:Y:S04]  /*b3e0*/  LDL R6, [R1+0x40] ;  /* 0x0000400001067983 */ /* 0x0023680000100800 */
[----:B------:R-:W2:Y:S01]  /*b3f0*/  S2R R2, SR_TID.X ;  /* 0x0000000000027919 */ /* 0x000ea20000002100 */
[----:B------:R-:W-:Y:S01]  /*b400*/  BSSY B0, `(.L_x_90) ;  /* 0x0000011000007945 */ /* 0x000fe20003800000 */
[----:B--2---:R-:W-:-:S13]  /*b410*/  LOP3.LUT P0, RZ, R2, 0x7f, RZ, 0xc0, !PT ;  /* 0x0000007f02ff7812 */ /* 0x004fda000780c0ff */
[----:B------:R-:W-:Y:S05]  /*b420*/  @P0 BRA `(.L_x_91) ;  /* 0x000000e000000947 */ /* 0x000fea0003800000 */
[----:B-1----:R-:W1:Y:S01]  /*b430*/  S2R R4, SR_LANEID ;  /* 0x0000000000047919 */ /* 0x002e620000000000 */
[----:B------:R-:W-:Y:S01]  /*b440*/  VOTEU.ANY UR4, UPT, PT ;  /* 0x0000000000047886 */ /* 0x000fe200038e0100 */
[----:B------:R-:W-:Y:S01]  /*b450*/  IMAD.MOV.U32 R5, RZ, RZ, c[0x0][0x564] ;  /* 0x00015900ff057624 */ /* 0x000fe200078e00ff */
[----:B------:R-:W1:Y:S08]  /*b460*/  FLO.U32 R3, UR4 ;  /* 0x0000000400037d00 */ /* 0x000e7000080e0000 */
[----:B------:R-:W2:Y:S01]  /*b470*/  POPC R2, UR4 ;  /* 0x0000000400027d09 */ /* 0x000ea20008000000 */
[----:B-1----:R-:W-:Y:S01]  /*b480*/  ISETP.EQ.U32.AND P0, PT, R3, R4, PT ;  /* 0x000000040300720c */ /* 0x002fe20003f02070 */
[----:B------:R-:W-:-:S12]  /*b490*/  IMAD.MOV.U32 R4, RZ, RZ, c[0x0][0x560] ;  /* 0x00015800ff047624 */ /* 0x000fd800078e00ff */
[----:B--2---:R1:W2:Y:S04]  /*b4a0*/  @P0 ATOMG.E.ADD.STRONG.GPU PT, R2, [R4.64], R2 ;  /* 0x00000002040209a8 */ /* 0x0042a800081ee1c6 */
[----:B-1----:R-:W1:Y:S04]  /*b4b0*/  S2R R4, SR_LTMASK ;  /* 0x0000000000047919 */ /* 0x002e680000003900 */
[----:B--2---:R1:W2:Y:S02]  /*b4c0*/  SHFL.IDX PT, R3, R2, R3, 0x1f ;  /* 0x00001f0302037589 */ /* 0x0042a400000e0000 */
[----:B-1----:R-:W-:-:S06]  /*b4d0*/  LOP3.LUT R2, R4, UR4, RZ, 0xc0, !PT ;  /* 0x0000000404027c12 */ /* 0x002fcc000f8ec0ff */
[----:B------:R-:W2:Y:S02]  /*b4e0*/  POPC R2, R2 ;  /* 0x0000000200027309 */ /* 0x000ea40000000000 */
[----:B--2--5:R-:W-:-:S05]  /*b4f0*/  IADD3 R6, R3, c[0x0][0xc], R2 ;  /* 0x0000030003067a10 */ /* 0x024fca0007ffe002 */
[----:B------:R1:W-:Y:S02]  /*b500*/  STL [R1+0x40], R6 ;  /* 0x0000400601007387 */ /* 0x0003e40000100800 */
.L_x_91:
[----:B-1----:R-:W-:Y:S05]  /*b510*/  BSYNC B0 ;  /* 0x0000000000007941 */ /* 0x002fea0003800000 */
.L_x_90:
[----:B------:R-:W-:Y:S01]  /*b520*/  PRMT R0, R0, 0x9910, RZ ;  /* 0x0000991000007816 */ /* 0x000fe200000000ff */
[----:B------:R-:W-:Y:S01]  /*b530*/  BSSY B1, `(.L_x_92) ;  /* 0x0000303000017945 */ /* 0x000fe20003800000 */
[----:B-----5:R-:W-:Y:S02]  /*b540*/  IMAD.MOV.U32 R57, RZ, RZ, R6 ;  /* 0x000000ffff397224 */ /* 0x020fe400078e0006 */
[----:B------:R-:W-:-:S13]  /*b550*/  ISETP.NE.AND P0, PT, R0, RZ, PT ;  /* 0x000000ff0000720c */ /* 0x000fda0003f05270 */
[----:B------:R-:W-:Y:S05]  /*b560*/  @!P0 BRA `(.L_x_93) ;  /* 0x0000232000008947 */ /* 0x000fea0003800000 */
[----:B------:R-:W2:Y:S04]  /*b570*/  LDL R6, [R1+0x84] ;  /* 0x0000840001067983 */ /* 0x000ea80000100800 */
[----:B------:R-:W3:Y:S04]  /*b580*/  LDL R5, [R1+0x94] ;  /* 0x0000940001057983 */ /* 0x000ee80000100800 */
[----:B------:R-:W4:Y:S04]  /*b590*/  LDL R9, [R1+0xb8] ;  /* 0x0000b80001097983 */ /* 0x000f280000100800 */
[----:B------:R-:W4:Y:S01]  /*b5a0*/  LDL R8, [R1+0xb4] ;  /* 0x0000b40001087983 */ /* 0x000f220000100800 */
[----:B------:R-:W-:Y:S01]  /*b5b0*/  WARPSYNC 0xffffffff ;  /* 0xffffffff00007948 */ /* 0x000fe20003800000 */
[----:B------:R-:W-:-:S02]  /*b5c0*/  F2FP.BF16.PACK_AB R0, R69, R68 ;  /* 0x000000444500723e */ /* 0x000fc400000010ff */
[----:B------:R-:W-:Y:S01]  /*b5d0*/  BAR.SYNC.DEFER_BLOCKING 0x1, 0x80 ;  /* 0x0042000000007b1d */ /* 0x000fe20000010000 */
[----:B------:R-:W-:Y:S02]  /*b5e0*/  F2FP.BF16.PACK_AB R3, R87, R86 ;  /* 0x000000565703723e */ /* 0x000fe400000010ff */
[----:B------:R-:W-:-:S03]  /*b5f0*/  F2FP.BF16.PACK_AB R2, R75, R74 ;  /* 0x0000004a4b02723e */ /* 0x000fc600000010ff */
[----:B------:R-:W4:Y:S01]  /*b600*/  LDL R7, [R1+0x88] ;  /* 0x0000880001077983 */ /* 0x000f220000100800 */
[----:B------:R-:W-:-:S03]  /*b610*/  F2FP.BF16.PACK_AB R4, R45, R44 ;  /* 0x0000002c2d04723e */ /* 0x000fc600000010ff */
[----:B------:R-:W4:Y:S04]  /*b620*/  LDL R13, [R1+0x8c] ;  /* 0x00008c00010d7983 */ /* 0x000f280000100800 */
[----:B------:R-:W4:Y:S04]  /*b630*/  LDL R12, [R1+0xbc] ;  /* 0x0000bc00010c7983 */ /* 0x000f280000100800 */
[----:B------:R-:W4:Y:S04]  /*b640*/  LDL R10, [R1+0xc0] ;  /* 0x0000c000010a7983 */ /* 0x000f280000100800 */
[----:B--2---:R1:W-:Y:S04]  /*b650*/  STS [R6], R0 ;  /* 0x0000000006007388 */ /* 0x0043e80000000800 */
[----:B------:R2:W-:Y:S04]  /*b660*/  STS [R6+0x400], R3 ;  /* 0x0004000306007388 */ /* 0x0005e80000000800 */
[----:B---3--:R3:W-:Y:S01]  /*b670*/  STS [R5], R2 ;  /* 0x0000000205007388 */ /* 0x0087e20000000800 */
[----:B-1----:R-:W-:-:S02]  /*b680*/  F2FP.BF16.PACK_AB R0, R93, R92 ;  /* 0x0000005c5d00723e */ /* 0x002fc400000010ff */
[----:B--2---:R-:W-:-:S03]  /*b690*/  F2FP.BF16.PACK_AB R3, R43, R42 ;  /* 0x0000002a2b03723e */ /* 0x004fc600000010ff */
[----:B------:R1:W-:Y:S01]  /*b6a0*/  STS [R5+0x400], R0 ;  /* 0x0004000005007388 */ /* 0x0003e20000000800 */
[----:B---3--:R-:W-:-:S03]  /*b6b0*/  F2FP.BF16.PACK_AB R2, R31, R30 ;  /* 0x0000001e1f02723e */ /* 0x008fc600000010ff */
[----:B------:R-:W-:Y:S04]  /*b6c0*/  STS [R6+0x2000], R3 ;  /* 0x0020000306007388 */ /* 0x000fe80000000800 */
[----:B------:R2:W-:Y:S01]  /*b6d0*/  STS [R6+0x2400], R2 ;  /* 0x0024000206007388 */ /* 0x0005e20000000800 */
[----:B-1----:R-:W-:-:S03]  /*b6e0*/  F2FP.BF16.PACK_AB R0, R33, R32 ;  /* 0x000000202100723e */ /* 0x002fc600000010ff */
[----:B--2---:R-:W2:Y:S01]  /*b6f0*/  LDL R6, [R1+0x90] ;  /* 0x0000900001067983 */ /* 0x004ea20000100800 */
[----:B------:R-:W-:Y:S02]  /*b700*/  F2FP.BF16.PACK_AB R3, R77, R76 ;  /* 0x0000004c4d03723e */ /* 0x000fe400000010ff */
[----:B------:R-:W-:Y:S01]  /*b710*/  F2FP.BF16.PACK_AB R2, R95, R94 ;  /* 0x0000005e5f02723e */ /* 0x000fe200000010ff */
[----:B------:R1:W-:Y:S04]  /*b720*/  STS [R5+0x2000], R0 ;  /* 0x0020000005007388 */ /* 0x0003e80000000800 */
[----:B------:R3:W-:Y:S04]  /*b730*/  STS [R5+0x2400], R4 ;  /* 0x0024000405007388 */ /* 0x0007e80000000800 */
[----:B----4-:R4:W-:Y:S04]  /*b740*/  STS [R9], R3 ;  /* 0x0000000309007388 */ /* 0x0109e80000000800 */
[----:B------:R4:W-:Y:S04]  /*b750*/  STS [R9+0x400], R2 ;  /* 0x0004000209007388 */ /* 0x0009e80000000800 */
[----:B------:R-:W2:Y:S01]  /*b760*/  LDL.LU R11, [R1+0x6c] ;  /* 0x00006c00010b7983 */ /* 0x000ea20000300800 */
[----:B-1----:R-:W-:-:S02]  /*b770*/  F2FP.BF16.PACK_AB R0, R79, R78 ;  /* 0x0000004e4f00723e */ /* 0x002fc400000010ff */
[----:B---3--:R-:W-:-:S03]  /*b780*/  F2FP.BF16.PACK_AB R4, R35, R34 ;  /* 0x000000222304723e */ /* 0x008fc600000010ff */
[----:B------:R1:W-:Y:S01]  /*b790*/  STS [R8], R0 ;  /* 0x0000000008007388 */ /* 0x0003e20000000800 */
[----:B------:R-:W-:Y:S02]  /*b7a0*/  F2FP.BF16.PACK_AB R5, R61, R60 ;  /* 0x0000003c3d05723e */ /* 0x000fe400000010ff */
[----:B----4-:R-:W-:Y:S02]  /*b7b0*/  F2FP.BF16.PACK_AB R3, R101, R100 ;  /* 0x000000646503723e */ /* 0x010fe400000010ff */
[----:B------:R-:W-:-:S03]  /*b7c0*/  F2FP.BF16.PACK_AB R2, R47, R46 ;  /* 0x0000002e2f02723e */ /* 0x000fc600000010ff */
[----:B------:R-:W-:Y:S04]  /*b7d0*/  STS [R8+0x400], R3 ;  /* 0x0004000308007388 */ /* 0x000fe80000000800 */
[----:B------:R-:W-:Y:S04]  /*b7e0*/  STS [R9+0x2000], R4 ;  /* 0x0020000409007388 */ /* 0x000fe80000000800 */
[----:B------:R3:W-:Y:S01]  /*b7f0*/  STS [R9+0x2400], R2 ;  /* 0x0024000209007388 */ /* 0x0007e20000000800 */
[----:B-1----:R-:W-:-:S03]  /*b800*/  F2FP.BF16.PACK_AB R0, R37, R36 ;  /* 0x000000242500723e */ /* 0x002fc600000010ff */
[----:B---3--:R-:W3:Y:S01]  /*b810*/  LDL.LU R9, [R1+0x70] ;  /* 0x0000700001097983 */ /* 0x008ee20000300800 */
[----:B------:R-:W-:Y:S02]  /*b820*/  F2FP.BF16.PACK_AB R4, R65, R64 ;  /* 0x000000404104723e */ /* 0x000fe400000010ff */
[----:B------:R-:W-:Y:S01]  /*b830*/  F2FP.BF16.PACK_AB R3, R105, R104 ;  /* 0x000000686903723e */ /* 0x000fe200000010ff */
[----:B------:R1:W-:Y:S01]  /*b840*/  STS [R8+0x2000], R0 ;  /* 0x0020000008007388 */ /* 0x0003e20000000800 */
[----:B------:R-:W-:-:S03]  /*b850*/  F2FP.BF16.PACK_AB R2, R83, R82 ;  /* 0x000000525302723e */ /* 0x000fc600000010ff */
[----:B------:R4:W-:Y:S04]  /*b860*/  STS [R8+0x2400], R5 ;  /* 0x0024000508007388 */ /* 0x0009e80000000800 */
[----:B------:R4:W-:Y:S04]  /*b870*/  STS [R7], R4 ;  /* 0x0000000407007388 */ /* 0x0009e80000000800 */
[----:B------:R4:W-:Y:S01]  /*b880*/  STS [R7+0x400], R3 ;  /* 0x0004000307007388 */ /* 0x0009e20000000800 */
[----:B-1----:R-:W-:Y:S02]  /*b890*/  F2FP.BF16.PACK_AB R0, R103, R102 ;  /* 0x000000666700723e */ /* 0x002fe400000010ff */
[----:B------:R-:W-:-:S02]  /*b8a0*/  ISETP.NE.U32.AND P3, PT, RZ, c[0x0][0x508], PT ;  /* 0x00014200ff007a0c */ /* 0x000fc40003f65070 */
[----:B------:R-:W-:Y:S01]  /*b8b0*/  ISETP.NE.U32.AND P2, PT, RZ, c[0x0][0x500], PT ;  /* 0x00014000ff007a0c */ /* 0x000fe20003f45070 */
[----:B----4-:R-:W4:Y:S01]  /*b8c0*/  LDL.LU R8, [R1+0x78] ;  /* 0x0000780001087983 */ /* 0x010f220000300800 */
[----:B------:R-:W-:Y:S02]  /*b8d0*/  F2FP.BF16.PACK_AB R4, R53, R52 ;  /* 0x000000343504723e */ /* 0x000fe400000010ff */
[----:B------:R-:W-:Y:S02]  /*b8e0*/  F2FP.BF16.PACK_AB R3, R55, R54 ;  /* 0x000000363703723e */ /* 0x000fe400000010ff */
[----:B------:R-:W-:Y:S02]  /*b8f0*/  ISETP.NE.AND.EX P3, PT, RZ, c[0x0][0x50c], PT, P3 ;  /* 0x00014300ff007a0c */ /* 0x000fe40003f65330 */
[----:B------:R-:W-:Y:S01]  /*b900*/  ISETP.NE.AND.EX P2, PT, RZ, c[0x0][0x504], PT, P2 ;  /* 0x00014100ff007a0c */ /* 0x000fe20003f45320 */
[----:B--2---:R1:W-:Y:S04]  /*b910*/  STS [R6], R2 ;  /* 0x0000000206007388 */ /* 0x0043e80000000800 */
[----:B------:R2:W-:Y:S04]  /*b920*/  STS [R6+0x400], R0 ;  /* 0x0004000006007388 */ /* 0x0005e80000000800 */
[----:B------:R2:W-:Y:S04]  /*b930*/  STS [R7+0x2000], R4 ;  /* 0x0020000407007388 */ /* 0x0005e80000000800 */
[----:B------:R2:W-:Y:S01]  /*b940*/  STS [R7+0x2400], R3 ;  /* 0x0024000307007388 */ /* 0x0005e20000000800 */
[----:B-1----:R-:W-:-:S02]  /*b950*/  F2FP.BF16.PACK_AB R2, R49, R48 ;  /* 0x000000303102723e */ /* 0x002fc400000010ff */
[----:B--2---:R-:W-:-:S03]  /*b960*/  F2FP.BF16.PACK_AB R0, R51, R50 ;  /* 0x000000323300723e */ /* 0x004fc600000010ff */
[----:B------:R-:W-:Y:S04]  /*b970*/  STS [R6+0x2000], R2 ;  /* 0x0020000206007388 */ /* 0x000fe80000000800 */
[----:B------:R1:W-:Y:S01]  /*b980*/  STS [R6+0x2400], R0 ;  /* 0x0024000006007388 */ /* 0x0003e20000000800 */
[----:B------:R-:W-:Y:S02]  /*b990*/  F2FP.BF16.PACK_AB R4, R85, R84 ;  /* 0x000000545504723e */ /* 0x000fe400000010ff */
[----:B------:R-:W-:Y:S02]  /*b9a0*/  F2FP.BF16.PACK_AB R3, R63, R62 ;  /* 0x0000003e3f03723e */ /* 0x000fe400000010ff */
[----:B-1----:R-:W-:Y:S02]  /*b9b0*/  F2FP.BF16.PACK_AB R0, R81, R80 ;  /* 0x000000505100723e */ /* 0x002fe400000010ff */
[----:B------:R-:W-:-:S03]  /*b9c0*/  F2FP.BF16.PACK_AB R2, R67, R66 ;  /* 0x000000424302723e */ /* 0x000fc600000010ff */
[----:B------:R1:W-:Y:S04]  /*b9d0*/  STS [R13], R0 ;  /* 0x000000000d007388 */ /* 0x0003e80000000800 */
[----:B------:R-:W-:Y:S04]  /*b9e0*/  STS [R13+0x400], R4 ;  /* 0x000400040d007388 */ /* 0x000fe80000000800 */
[----:B------:R2:W-:Y:S04]  /*b9f0*/  STS [R12], R3 ;  /* 0x000000030c007388 */ /* 0x0005e80000000800 */
[----:B------:R3:W-:Y:S01]  /*ba00*/  STS [R10+0x400], R2 ;  /* 0x000400020a007388 */ /* 0x0007e20000000800 */
[----:B-1----:R-:W-:-:S05]  /*ba10*/  F2FP.BF16.PACK_AB R0, R39, R38 ;  /* 0x000000262700723e */ /* 0x002fca00000010ff */
[----:B------:R1:W-:Y:S01]  /*ba20*/  STS [R13+0x2000], R0 ;  /* 0x002000000d007388 */ /* 0x0003e20000000800 */
[----:B--2---:R-:W-:Y:S02]  /*ba30*/  F2FP.BF16.PACK_AB R3, R29, R28 ;  /* 0x0000001c1d03723e */ /* 0x004fe400000010ff */
[----:B---3--:R-:W-:-:S05]  /*ba40*/  F2FP.BF16.PACK_AB R2, R41, R40 ;  /* 0x000000282902723e */ /* 0x008fca00000010ff */
[----:B------:R2:W-:Y:S01]  /*ba50*/  STS [R13+0x2400], R2 ;  /* 0x002400020d007388 */ /* 0x0005e20000000800 */
[----:B-1----:R-:W-:-:S05]  /*ba60*/  F2FP.BF16.PACK_AB R0, R27, R26 ;  /* 0x0000001a1b00723e */ /* 0x002fca00000010ff */
[----:B------:R-:W-:Y:S04]  /*ba70*/  STS [R12+0x2000], R0 ;  /* 0x002000000c007388 */ /* 0x000fe80000000800 */
[----:B------:R1:W-:Y:S04]  /*ba80*/  STS [R10+0x2400], R3 ;  /* 0x002400030a007388 */ /* 0x0003e80000000800 */
[----:B------:R-:W-:Y:S01]  /*ba90*/  BAR.SYNC.DEFER_BLOCKING 0x1, 0x80 ;  /* 0x0042000000007b1d */ /* 0x000fe20000010000 */
[C---:B------:R-:W-:Y:S02]  /*baa0*/  @P3 IADD3 R6, P0, R11.reuse, c[0x0][0x508], RZ ;  /* 0x000142000b063a10 */ /* 0x040fe40007f1e0ff */
[----:B------:R-:W-:Y:S01]  /*bab0*/  IADD3 R4, P1, R11, c[0x0][0x500], RZ ;  /* 0x000140000b047a10 */ /* 0x000fe20007f3e0ff */
[----:B------:R-:W-:Y:S01]  /*bac0*/  IMAD.MOV.U32 R11, RZ, RZ, c[0x0][0x388] ;  /* 0x0000e200ff0b7624 */ /* 0x000fe200078e00ff */
[C---:B------:R-:W-:Y:S01]  /*bad0*/  @P3 IADD3.X R7, R9.reuse, c[0x0][0x50c], RZ, P0, !PT ;  /* 0x0001430009073a10 */ /* 0x040fe200007fe4ff */
[----:B--2---:R-:W-:Y:S01]  /*bae0*/  IMAD.MOV.U32 R2, RZ, RZ, RZ ;  /* 0x000000ffff027224 */ /* 0x004fe200078e00ff */
[----:B------:R-:W-:-:S03]  /*baf0*/  IADD3.X R5, R9, c[0x0][0x504], RZ, P1, !PT ;  /* 0x0001410009057a10 */ /* 0x000fc60000ffe4ff */
[----:B------:R2:W5:Y:S04]  /*bb00*/  @P3 LDG.E R11, [R6.64] ;  /* 0x00000006060b3981 */ /* 0x000568000c1e1900 */
[----:B------:R2:W5:Y:S01]  /*bb10*/  @P2 LDG.E R2, [R4.64] ;  /* 0x0000000604022981 */ /* 0x000562000c1e1900 */
[----:B----4-:R-:W-:-:S04]  /*bb20*/  ISETP.NE.AND P0, PT, R8, RZ, PT ;  /* 0x000000ff0800720c */ /* 0x010fc80003f05270 */
[----:B-1----:R-:W-:Y:S01]  /*bb30*/  SEL R3, R8, c[0x0][0x3d4], P0 ;  /* 0x0000f50008037a07 */ /* 0x002fe20000000000 */
[----:B------:R-:W-:Y:S05]  /*bb40*/  @P3 BRA `(.L_x_94) ;  /* 0x0000004000003947 */ /* 0x000fea0003800000 */
[----:B------:R-:W-:Y:S05]  /*bb50*/  @!P2 BRA `(.L_x_94) ;  /* 0x000000300000a947 */ /* 0x000fea0003800000 */
[----:B------:R1:W3:Y:S04]  /*bb60*/  LDG.E R0, [R4.64] ;  /* 0x0000000604007981 */ /* 0x0002e8000c1e1900 */
[----:B-12---:R-:W3:Y:S02]  /*bb70*/  LDG.E R4, [R4.64+0x4] ;  /* 0x0000040604047981 */ /* 0x006ee4000c1e1900 */
[----:B---3-5:R-:W-:Y:S02]  /*bb80*/  IADD3 R11, -R0, R4, RZ ;  /* 0x00000004000b7210 */ /* 0x028fe40007ffe1ff */
.L_x_94:
[----:B------:R-:W3:Y:S04]  /*bb90*/  LDL.LU R8, [R1+0x3c] ;  /* 0x00003c0001087983 */ /* 0x000ee80000300800 */
[----:B------:R-:W4:Y:S04]  /*bba0*/  LDL R10, [R1+0xcc] ;  /* 0x0000cc00010a7983 */ /* 0x000f280000100800 */
[----:B--2---:R-:W2:Y:S04]  /*bbb0*/  LDL.LU R7, [R1+0x7c] ;  /* 0x00007c0001077983 */ /* 0x004ea80000300800 */
[----:B------:R-:W4:Y:S04]  /*bbc0*/  LDL.LU R6, [R1+0x48] ;  /* 0x0000480001067983 */ /* 0x000f280000300800 */
[----:B------:R-:W4:Y:S04]  /*bbd0*/  LDL R25, [R1+0x44] ;  /* 0x0000440001197983 */ /* 0x000f280000100800 */
[----:B------:R-:W4:Y:S04]  /*bbe0*/  LDL R18, [R1+0x80] ;  /* 0x0000800001127983 */ /* 0x000f280000100800 */
[----:B------:R-:W4:Y:S01]  /*bbf0*/  LDL R59, [R1+0xc8] ;  /* 0x0000c800013b7983 */ /* 0x000f220000100800 */
[----:B------:R-:W-:Y:S01]  /*bc00*/  IMAD.MOV.U32 R9, RZ, RZ, 0x368 ;  /* 0x00000368ff097424 */ /* 0x000fe200078e00ff */
[----:B------:R-:W-:-:S04]  /*bc10*/  ISETP.GT.AND P3, PT, R3, 0x1, PT ;  /* 0x000000010300780c */ /* 0x000fc80003f64270 */
[----:B------:R-:W-:-:S04]  /*bc20*/  SEL R9, R9, 0x328, P3 ;  /* 0x0000032809097807 */ /* 0x000fc80001800000 */
[----:B------:R-:W1:Y:S08]  /*bc30*/  LDC.64 R4, c[0x0][R9+0x170] ;  /* 0x00005c0009047b82 */ /* 0x000e700000000a00 */
[----:B------:R-:W1:Y:S08]  /*bc40*/  LDC.64 R12, c[0x0][R9+0x168] ;  /* 0x00005a00090c7b82 */ /* 0x000e700000000a00 */
[----:B------:R1:W1:Y:S08]  /*bc50*/  LDC.64 R14, c[0x0][R9+0x178] ;  /* 0x00005e00090e7b82 */ /* 0x0002700000000a00 */
[----:B------:R1:W1:Y:S01]  /*bc60*/  LDC.64 R20, c[0x0][R9+0x160] ;  /* 0x0000580009147b82 */ /* 0x0002620000000a00 */
[----:B------:R-:W-:Y:S01]  /*bc70*/  ISETP.NE.U32.AND P0, PT, RZ, c[0x0][0x500], PT ;  /* 0x00014000ff007a0c */ /* 0x000fe20003f05070 */
[----:B------:R-:W-:-:S03]  /*bc80*/  IMAD.MOV.U32 R0, RZ, RZ, c[0x0][0x4e8] ;  /* 0x00013a00ff007624 */ /* 0x000fc600078e00ff */
[----:B------:R-:W-:Y:S02]  /*bc90*/  ISETP.NE.AND.EX P0, PT, RZ, c[0x0][0x504], PT, P0 ;  /* 0x00014100ff007a0c */ /* 0x000fe40003f05300 */
[----:B------:R-:W-:Y:S01]  /*bca0*/  ISETP.NE.AND P2, PT, R0, 0x1, PT ;  /* 0x000000010000780c */ /* 0x000fe20003f45270 */
[----:B------:R-:W1:Y:S02]  /*bcb0*/  S2R R70, SR_TID.X ;  /* 0x0000000000467919 */ /* 0x000e640000002100 */
[----:B-1----:R-:W-:-:S04]  /*bcc0*/  SHF.R.S32.HI R56, RZ, 0x1f, R70 ;  /* 0x0000001fff387819 */ /* 0x002fc80000011446 */
[----:B------:R-:W-:-:S04]  /*bcd0*/  LEA.HI R56, R56, R70, RZ, 0x5 ;  /* 0x0000004638387211 */ /* 0x000fc800078f28ff */
[----:B------:R-:W-:-:S05]  /*bce0*/  LOP3.LUT R56, R56, 0xffffffe0, RZ, 0xc0, !PT ;  /* 0xffffffe038387812 */ /* 0x000fca00078ec0ff */
[----:B------:R-:W-:Y:S01]  /*bcf0*/  IMAD.IADD R56, R70, 0x1, -R56 ;  /* 0x0000000146387824 */ /* 0x000fe200078e0a38 */
[----:B---3--:R-:W-:-:S05]  /*bd00*/  SEL R8, R8, RZ, !P0 ;  /* 0x000000ff08087207 */ /* 0x008fca0004000000 */
[----:B------:R-:W-:Y:S01]  /*bd10*/  IMAD R0, R5, R8, RZ ;  /* 0x0000000805007224 */ /* 0x000fe200078e02ff */
[----:B--2---:R-:W-:Y:S02]  /*bd20*/  SEL R3, R7, RZ, !P0 ;  /* 0x000000ff07037207 */ /* 0x004fe40004000000 */
[----:B----4-:R-:W-:Y:S01]  /*bd30*/  LOP3.LUT R16, R6, 0xffff, RZ, 0xc0, !PT ;  /* 0x0000ffff06107812 */ /* 0x010fe200078ec0ff */
[----:B------:R-:W-:Y:S02]  /*bd40*/  IMAD R17, R25, 0x80, R10 ;  /* 0x0000008019117824 */ /* 0x000fe400078e020a */
[----:B------:R-:W-:Y:S02]  /*bd50*/  IMAD R10, R4, R3, R0 ;  /* 0x00000003040a7224 */ /* 0x000fe400078e0200 */
[----:B------:R-:W-:-:S04]  /*bd60*/  @P2 IMAD.HI.U32 R3, R17, c[0x0][0x4ec], RZ ;  /* 0x00013b0011032a27 */ /* 0x000fc800078e00ff */
[----:B------:R-:W-:-:S04]  /*bd70*/  IMAD.WIDE.U32 R4, R4, R8, RZ ;  /* 0x0000000804047225 */ /* 0x000fc800078e00ff */
[----:B------:R-:W-:-:S04]  /*bd80*/  IMAD.WIDE.U32 R6, R12, R16, RZ ;  /* 0x000000100c067225 */ /* 0x000fc800078e00ff */
[----:B------:R-:W-:Y:S01]  /*bd90*/  IMAD.MOV.U32 R0, RZ, RZ, R17 ;  /* 0x000000ffff007224 */ /* 0x000fe200078e0011 */
[----:B------:R-:W-:Y:S01]  /*bda0*/  @P2 SHF.R.U32.HI R0, RZ, c[0x0][0x4f0], R3 ;  /* 0x00013c00ff002a19 */ /* 0x000fe20000011603 */
[----:B------:R-:W-:Y:S01]  /*bdb0*/  IMAD R9, R13, R16, RZ ;  /* 0x000000100d097224 */ /* 0x000fe200078e02ff */
[----:B------:R-:W-:Y:S01]  /*bdc0*/  SEL R3, R18, RZ, P3 ;  /* 0x000000ff12037207 */ /* 0x000fe20001800000 */
[----:B------:R-:W-:Y:S01]  /*bdd0*/  IMAD.IADD R10, R5, 0x1, R10 ;  /* 0x00000001050a7824 */ /* 0x000fe200078e020a */
[--C-:B-----5:R-:W-:Y:S01]  /*bde0*/  IADD3 R12, P1, P0, R4, R6, R2.reuse ;  /* 0x00000006040c7210 */ /* 0x120fe2000783e002 */
[----:B------:R-:W-:Y:S01]  /*bdf0*/  IMAD.IADD R6, R7, 0x1, R9 ;  /* 0x0000000107067824 */ /* 0x000fe200078e0209 */
[----:B------:R-:W-:Y:S01]  /*be00*/  SHF.R.S32.HI R18, RZ, 0x1f, R2 ;  /* 0x0000001fff127819 */ /* 0x000fe20000011402 */
[----:B------:R-:W-:Y:S02]  /*be10*/  IMAD.MOV R7, RZ, RZ, -R0 ;  /* 0x000000ffff077224 */ /* 0x000fe400078e0a00 */
[----:B------:R-:W-:-:S02]  /*be20*/  IMAD R9, R15, R3, RZ ;  /* 0x000000030f097224 */ /* 0x000fc400078e02ff */
[----:B------:R-:W-:Y:S01]  /*be30*/  IMAD.WIDE.U32 R4, R14, R3, RZ ;  /* 0x000000030e047225 */ /* 0x000fe200078e00ff */
[----:B------:R-:W-:-:S03]  /*be40*/  IADD3.X R10, R10, R6, R18, P1, P0 ;  /* 0x000000060a0a7210 */ /* 0x000fc60000fe0412 */
[----:B------:R-:W-:Y:S01]  /*be50*/  IMAD R6, R7, c[0x0][0x4e8], R17 ;  /* 0x00013a0007067a24 */ /* 0x000fe200078e0211 */
[----:B------:R-:W-:Y:S01]  /*be60*/  IADD3 R4, P1, P0, R0, R12, R4 ;  /* 0x0000000c00047210 */ /* 0x000fe2000783e004 */
[----:B------:R-:W-:Y:S01]  /*be70*/  IMAD.IADD R9, R5, 0x1, R9 ;  /* 0x0000000105097824 */ /* 0x000fe200078e0209 */
[----:B------:R-:W-:Y:S01]  /*be80*/  SHF.R.S32.HI R3, RZ, 0x1f, R0 ;  /* 0x0000001fff037819 */ /* 0x000fe20000011400 */
[----:B------:R-:W-:Y:S01]  /*be90*/  IMAD R0, R21, R6, RZ ;  /* 0x0000000615007224 */ /* 0x000fe200078e02ff */
[----:B------:R-:W-:Y:S02]  /*bea0*/  SHF.R.S32.HI R7, RZ, 0x1f, R6 ;  /* 0x0000001fff077819 */ /* 0x000fe40000011406 */
[----:B------:R-:W-:Y:S01]  /*beb0*/  IADD3.X R5, R3, R10, R9, P1, P0 ;  /* 0x0000000a03057210 */ /* 0x000fe20000fe0409 */
[----:B------:R-:W-:Y:S02]  /*bec0*/  IMAD.MOV.U32 R3, RZ, RZ, c[0x0][0x4a8] ;  /* 0x00012a00ff037624 */ /* 0x000fe400078e00ff */
[----:B------:R-:W-:-:S02]  /*bed0*/  IMAD R0, R20, R7, R0 ;  /* 0x0000000714007224 */ /* 0x000fc400078e0200 */
[----:B------:R-:W-:Y:S01]  /*bee0*/  IMAD.WIDE.U32 R6, R20, R6, R4 ;  /* 0x0000000614067225 */ /* 0x000fe200078e0004 */
[----:B------:R-:W-:-:S03]  /*bef0*/  SEL R4, R3, c[0x0][0x450], P3 ;  /* 0x0001140003047a07 */ /* 0x000fc60001800000 */
[----:B------:R-:W-:Y:S01]  /*bf00*/  IMAD.MOV.U32 R5, RZ, RZ, c[0x0][0x4ac] ;  /* 0x00012b00ff057624 */ /* 0x000fe200078e00ff */
[----:B------:R-:W-:Y:S01]  /*bf10*/  LEA R4, P0, R6, R4, 0x2 ;  /* 0x0000000406047211 */ /* 0x000fe200078010ff */
[----:B------:R-:W-:-:S03]  /*bf20*/  IMAD.IADD R3, R7, 0x1, R0 ;  /* 0x0000000107037824 */ /* 0x000fc600078e0200 */
[----:B------:R-:W-:-:S04]  /*bf30*/  SEL R5, R5, c[0x0][0x454], P3 ;  /* 0x0001150005057a07 */ /* 0x000fc80001800000 */
[----:B------:R-:W-:Y:S01]  /*bf40*/  LEA.HI.X R3, R6, R5, R3, 0x2, P0 ;  /* 0x0000000506037211 */ /* 0x000fe200000f1403 */
[----:B------:R-:W-:Y:S01]  /*bf50*/  IMAD R0, R11, c[0x0][0x4e8], RZ ;  /* 0x00013a000b007a24 */ /* 0x000fe200078e02ff */
[----:B------:R-:W-:Y:S04]  /*bf60*/  SHFL.IDX PT, R12, R4, RZ, 0x1c1f ;  /* 0x001c1fff040c7589 */ /* 0x000fe800000e0000 */
[----:B------:R-:W1:Y:S04]  /*bf70*/  SHFL.IDX PT, R13, R3, RZ, 0x1c1f ;  /* 0x001c1fff030d7589 */ /* 0x000e6800000e0000 */
[----:B------:R-:W-:Y:S04]  /*bf80*/  SHFL.IDX PT, R10, R4, 0x1, 0x1c1f ;  /* 0x003c1f00040a7f89 */ /* 0x000fe800000e0000 */
[----:B------:R-:W2:Y:S04]  /*bf90*/  SHFL.IDX PT, R11, R3, 0x1, 0x1c1f ;  /* 0x003c1f00030b7f89 */ /* 0x000ea800000e0000 */
[----:B------:R-:W-:Y:S04]  /*bfa0*/  SHFL.IDX PT, R6, R4, 0x2, 0x1c1f ;  /* 0x005c1f0004067f89 */ /* 0x000fe800000e0000 */
[----:B------:R-:W3:Y:S04]  /*bfb0*/  SHFL.IDX PT, R7, R3, 0x2, 0x1c1f ;  /* 0x005c1f0003077f89 */ /* 0x000ee800000e0000 */
[----:B------:R4:W-:Y:S04]  /*bfc0*/  SHFL.IDX PT, R5, R3, 0x3, 0x1c1f ;  /* 0x007c1f0003057f89 */ /* 0x0009e800000e0000 */
[----:B------:R-:W1:Y:S01]  /*bfd0*/  SHFL.IDX PT, R4, R4, 0x3, 0x1c1f ;  /* 0x007c1f0004047f89 */ /* 0x000e6200000e0000 */
[----:B------:R-:W-:Y:S01]  /*bfe0*/  LOP3.LUT P0, RZ, R56, 0x3, RZ, 0xc0, !PT ;  /* 0x0000000338ff7812 */ /* 0x000fe2000780c0ff */
[----:B----4-:R-:W-:-:S05]  /*bff0*/  IMAD R3, R25, 0x80, R59 ;  /* 0x0000008019037824 */ /* 0x010fca00078e023b */
[C---:B------:R-:W-:Y:S02]  /*c000*/  IADD3 R15, R3.reuse, 0x8, RZ ;  /* 0x00000008030f7810 */ /* 0x040fe40007ffe0ff */
[C---:B------:R-:W-:Y:S02]  /*c010*/  IADD3 R14, R3.reuse, 0x40, RZ ;  /* 0x00000040030e7810 */ /* 0x040fe40007ffe0ff */
[C---:B------:R-:W-:Y:S02]  /*c020*/  IADD3 R9, R3.reuse, 0x48, RZ ;  /* 0x0000004803097810 */ /* 0x040fe40007ffe0ff */
[-C--:B------:R-:W-:Y:S02]  /*c030*/  ISETP.GE.OR P5, PT, R3, R0.reuse, P0 ;  /* 0x000000000300720c */ /* 0x080fe400007a6670 */
[-C--:B------:R-:W-:Y:S02]  /*c040*/  ISETP.GE.OR P4, PT, R15, R0.reuse, P0 ;  /* 0x000000000f00720c */ /* 0x080fe40000786670 */
[----:B------:R-:W-:-:S02]  /*c050*/  ISETP.GE.OR P1, PT, R14, R0, P0 ;  /* 0x000000000e00720c */ /* 0x000fc40000726670 */
[----:B------:R-:W-:-:S07]  /*c060*/  ISETP.GE.OR P0, PT, R9, R0, P0 ;  /* 0x000000000900720c */ /* 0x000fce0000706670 */
[----:B-1----:R1:W-:Y:S01]  /*c070*/  @!P5 ST.E [R12.64], R22 ;  /* 0x000000160c00d985 */ /* 0x0023e2000c101906 */
[----:B------:R-:W-:-:S03]  /*c080*/  ISETP.GE.AND P5, PT, R9, R0, PT ;  /* 0x000000000900720c */ /* 0x000fc60003fa6270 */
[----:B--2---:R1:W-:Y:S01]  /*c090*/  @!P4 ST.E [R10.64], R23 ;  /* 0x000000170a00c985 */ /* 0x0043e2000c101906 */
[----:B------:R-:W-:-:S03]  /*c0a0*/  ISETP.GE.AND P4, PT, R14, R0, PT ;  /* 0x000000000e00720c */ /* 0x000fc60003f86270 */
[----:B---3--:R1:W-:Y:S01]  /*c0b0*/  @!P1 ST.E [R6.64], R24 ;  /* 0x0000001806009985 */ /* 0x0083e2000c101906 */
[----:B------:R-:W-:-:S03]  /*c0c0*/  ISETP.GE.AND P1, PT, R3, R0, PT ;  /* 0x000000000300720c */ /* 0x000fc60003f26270 */
[----:B------:R1:W-:Y:S01]  /*c0d0*/  @!P0 ST.E [R4.64], R19 ;  /* 0x0000001304008985 */ /* 0x0003e2000c101906 */
[----:B------:R-:W-:Y:S01]  /*c0e0*/  ISETP.GE.AND P0, PT, R15, R0, PT ;  /* 0x000000000f00720c */ /* 0x000fe20003f06270 */
[----:B------:R-:W-:Y:S05]  /*c0f0*/  @P3 BRA `(.L_x_95) ;  /* 0x000007f000003947 */ /* 0x000fea0003800000 */
[----:B------:R-:W2:Y:S01]  /*c100*/  S2R R59, SR_TID.X ;  /* 0x00000000003b7919 */ /* 0x000ea20000002100 */
[----:B------:R-:W-:Y:S01]  /*c110*/  IMAD R3, R18, c[0x0][0x3a0], RZ ;  /* 0x0000e80012037a24 */ /* 0x000fe200078e02ff */
[----:B-1----:R-:W-:Y:S01]  /*c120*/  SHF.R.S32.HI R7, RZ, 0x1f, R8 ;  /* 0x0000001fff077819 */ /* 0x002fe20000011408 */
[C---:B------:R-:W-:Y:S01]  /*c130*/  IMAD.WIDE.U32 R4, R2.reuse, c[0x0][0x3a0], RZ ;  /* 0x0000e80002047a25 */ /* 0x040fe200078e00ff */
[----:B------:R1:W3:Y:S03]  /*c140*/  LDS.128 R12, [R204+0x80] ;  /* 0x00008000cc0c7984 */ /* 0x0002e60000000c00 */
[----:B------:R-:W-:Y:S01]  /*c150*/  IMAD R2, R2, c[0x0][0x3a4], R3 ;  /* 0x0000e90002027a24 */ /* 0x000fe200078e0203 */
[----:B------:R1:W4:Y:S04]  /*c160*/  LDS.128 R20, [R204+0x1080] ;  /* 0x00108000cc147984 */ /* 0x0003280000000c00 */
[----:B------:R-:W-:Y:S01]  /*c170*/  IADD3 R3, R5, R2, RZ ;  /* 0x0000000205037210 */ /* 0x000fe20007ffe0ff */
[----:B------:R1:W1:Y:S01]  /*c180*/  LDS.128 R28, [R204+0x2080] ;  /* 0x00208000cc1c7984 */ /* 0x0002620000000c00 */
[----:B------:R-:W-:-:S03]  /*c190*/  MOV R2, R4 ;  /* 0x0000000400027202 */ /* 0x000fc60000000f00 */
[----:B------:R1:W1:Y:S02]  /*c1a0*/  LDS.128 R32, [R204+0x2880] ;  /* 0x00288000cc207984 */ /* 0x0002640000000c00 */
[C---:B------:R-:W-:Y:S02]  /*c1b0*/  IMAD.WIDE.U32 R4, R16.reuse, c[0x0][0x3e8], R2 ;  /* 0x0000fa0010047a25 */ /* 0x040fe400078e0002 */
[----:B------:R1:W1:Y:S02]  /*c1c0*/  LDS.128 R36, [R204+0x3080] ;  /* 0x00308000cc247984 */ /* 0x0002640000000c00 */
[----:B------:R-:W-:Y:S01]  /*c1d0*/  IMAD R3, R7, c[0x0][0x3f0], RZ ;  /* 0x0000fc0007037a24 */ /* 0x000fe200078e02ff */
[----:B--2---:R-:W-:Y:S01]  /*c1e0*/  SHF.R.S32.HI R56, RZ, 0x1f, R59 ;  /* 0x0000001fff387819 */ /* 0x004fe2000001143b */
[----:B------:R-:W-:Y:S01]  /*c1f0*/  IMAD R5, R16, c[0x0][0x3ec], R5 ;  /* 0x0000fb0010057a24 */ /* 0x000fe200078e0205 */
[----:B------:R2:W1:Y:S01]  /*c200*/  LDS.128 R40, [R204+0x3880] ;  /* 0x00388000cc287984 */ /* 0x0004620000000c00 */
[----:B------:R-:W-:Y:S01]  /*c210*/  IMAD R9, R8, c[0x0][0x3f4], R3 ;  /* 0x0000fd0008097a24 */ /* 0x000fe200078e0203 */
[----:B------:R-:W-:Y:S01]  /*c220*/  LEA.HI R56, R56, R59, RZ, 0x3 ;  /* 0x0000003b38387211 */ /* 0x000fe200078f18ff */
[----:B------:R-:W-:Y:S01]  /*c230*/  IMAD.WIDE.U32 R4, R8, c[0x0][0x3f0], R4 ;  /* 0x0000fc0008047a25 */ /* 0x000fe200078e0004 */
[----:B------:R2:W1:Y:S02]  /*c240*/  LDS.128 R16, [R204+0x880] ;  /* 0x00088000cc107984 */ /* 0x0004640000000c00 */
[----:B------:R-:W-:-:S02]  /*c250*/  SHF.R.S32.HI R56, RZ, 0x3, R56 ;  /* 0x00000003ff387819 */ /* 0x000fc40000011438 */
[----:B------:R-:W-:Y:S02]  /*c260*/  IADD3 R5, R5, R9, RZ ;  /* 0x0000000905057210 */ /* 0x000fe40007ffe0ff */
[----:B------:R-:W-:-:S04]  /*c270*/  LEA R6, R244, R56, 0x4 ;  /* 0x00000038f4067211 */ /* 0x000fc800078e20ff */
[----:B------:R-:W-:Y:S02]  /*c280*/  LEA R6, R25, R6, 0x7 ;  /* 0x0000000619067211 */ /* 0x000fe400078e38ff */
[----:B------:R2:W1:Y:S02]  /*c290*/  LDS.128 R24, [R204+0x1880] ;  /* 0x00188000cc187984 */ /* 0x0004640000000c00 */
[----:B------:R-:W-:Y:S01]  /*c2a0*/  MOV R2, R6 ;  /* 0x0000000600027202 */ /* 0x000fe20000000f00 */
[----:B------:R-:W-:-:S05]  /*c2b0*/  @P2 IMAD.HI.U32 R7, R6, c[0x0][0x4ec], RZ ;  /* 0x00013b0006072a27 */ /* 0x000fca00078e00ff */
[----:B------:R-:W-:Y:S02]  /*c2c0*/  @P2 SHF.R.U32.HI R2, RZ, c[0x0][0x4f0], R7 ;  /* 0x00013c00ff022a19 */ /* 0x000fe40000011607 */
[----:B------:R-:W-:Y:S02]  /*c2d0*/  ISETP.GE.AND P2, PT, R231, c[0x0][0x3c8], PT ;  /* 0x0000f200e7007a0c */ /* 0x000fe40003f46270 */
[----:B------:R-:W-:Y:S02]  /*c2e0*/  SHF.R.S32.HI R7, RZ, 0x1f, R2 ;  /* 0x0000001fff077819 */ /* 0x000fe40000011402 */
[----:B------:R-:W-:-:S03]  /*c2f0*/  IADD3 R3, -R2, RZ, RZ ;  /* 0x000000ff02037210 */ /* 0x000fc60007ffe1ff */
[----:B------:R-:W-:Y:S02]  /*c300*/  IMAD R7, R7, c[0x0][0x3e0], RZ ;  /* 0x0000f80007077a24 */ /* 0x000fe400078e02ff */
[----:B------:R-:W-:Y:S02]  /*c310*/  IMAD R6, R3, c[0x0][0x4e8], R6 ;  /* 0x00013a0003067a24 */ /* 0x000fe400078e0206 */
[C---:B------:R-:W-:Y:S02]  /*c320*/  IMAD R7, R2.reuse, c[0x0][0x3e4], R7 ;  /* 0x0000f90002077a24 */ /* 0x040fe400078e0207 */
[----:B------:R-:W-:Y:S01]  /*c330*/  IMAD.WIDE.U32 R2, R2, c[0x0][0x3e0], R4 ;  /* 0x0000f80002027a25 */ /* 0x000fe200078e0004 */
[----:B------:R-:W-:-:S04]  /*c340*/  SHF.R.S32.HI R4, RZ, 0x1f, R6 ;  /* 0x0000001fff047819 */ /* 0x000fc80000011406 */
[----:B------:R-:W-:Y:S01]  /*c350*/  IADD3 R3, R3, R7, RZ ;  /* 0x0000000703037210 */ /* 0x000fe20007ffe0ff */
[----:B------:R-:W-:-:S04]  /*c360*/  IMAD R4, R4, c[0x0][0x3d8], RZ ;  /* 0x0000f60004047a24 */ /* 0x000fc800078e02ff */
[----:B------:R-:W-:-:S04]  /*c370*/  IMAD.WIDE.U32 R2, R6, c[0x0][0x3d8], R2 ;  /* 0x0000f60006027a25 */ /* 0x000fc800078e0002 */
[----:B------:R-:W-:Y:S01]  /*c380*/  IMAD R4, R6, c[0x0][0x3dc], R4 ;  /* 0x0000f70006047a24 */ /* 0x000fe200078e0204 */
[----:B------:R-:W-:-:S04]  /*c390*/  LEA R6, P0, R2, c[0x0][0x380], 0x1 ;  /* 0x0000e00002067a11 */ /* 0x000fc800078008ff */
[----:B------:R-:W-:-:S04]  /*c3a0*/  IADD3 R3, R3, R4, RZ ;  /* 0x0000000403037210 */ /* 0x000fc80007ffe0ff */
[----:B------:R-:W-:Y:S01]  /*c3b0*/  LEA.HI.X R5, R2, c[0x0][0x384], R3, 0x1, P0 ;  /* 0x0000e10002057a11 */ /* 0x000fe200000f0c03 */
[----:B------:R-:W-:Y:S05]  /*c3c0*/  BRA.DIV ~URZ, `(.L_x_96) ;  /* 0x00004be27f007947 */ /* 0x000fea000b800000 */
[----:B-1234-:R1:W2:Y:S02]  /*c3d0*/  SHFL.IDX PT, R7, R5, RZ, 0x181f ;  /* 0x00181fff05077589 */ /* 0x01e2a400000e0000 */
.L_x_180:
[----:B------:R-:W-:Y:S05]  /*c3e0*/  BRA.DIV ~URZ, `(.L_x_97) ;  /* 0x00004c327f007947 */ /* 0x000fea000b800000 */
[----:B------:R3:W4:Y:S02]  /*c3f0*/  SHFL.IDX PT, R2, R6, RZ, 0x181f ;  /* 0x00181fff06027589 */ /* 0x00072400000e0000 */
.L_x_181:
[----:B------:R-:W5:Y:S02]  /*c400*/  S2R R3, SR_TID.X ;  /* 0x0000000000037919 */ /* 0x000f640000002100 */
[----:B-----5:R-:W-:-:S04]  /*c410*/  SHF.R.S32.HI R4, RZ, 0x1f, R3 ;  /* 0x0000001fff047819 */ /* 0x020fc80000011403 */
[----:B------:R-:W-:Y:S02]  /*c420*/  LEA.HI R4, R4, R3, RZ, 0x3 ;  /* 0x0000000304047211 */ /* 0x000fe400078f18ff */
[----:B------:R-:W5:Y:S02]  /*c430*/  LDL.LU R3, [R1+0x44] ;  /* 0x0000440001037983 */ /* 0x000f640000300800 */
[----:B------:R-:W-:Y:S02]  /*c440*/  SHF.R.S32.HI R4, RZ, 0x3, R4 ;  /* 0x00000003ff047819 */ /* 0x000fe40000011404 */
[----:B------:R-:W-:-:S03]  /*c450*/  SHF.R.S32.HI R8, RZ, 0x1f, R231 ;  /* 0x0000001fff087819 */ /* 0x000fc600000114e7 */
[----:B-----5:R-:W-:-:S05]  /*c460*/  IMAD R4, R3, 0x80, R4 ;  /* 0x0000008003047824 */ /* 0x020fca00078e0204 */
[----:B------:R-:W-:-:S13]  /*c470*/  ISETP.GE.OR P1, PT, R4, R0, P2 ;  /* 0x000000000400720c */ /* 0x000fda0001726670 */
[----:B----4-:R-:W-:-:S04]  /*c480*/  @!P1 LEA R2, P0, R231, R2, 0x1 ;  /* 0x00000002e7029211 */ /* 0x010fc800078008ff */
[----:B--2---:R-:W-:-:S05]  /*c490*/  @!P1 LEA.HI.X R3, R231, R7, R8, 0x1, P0 ;  /* 0x00000007e7039211 */ /* 0x004fca00000f0c08 */
[----:B------:R2:W-:Y:S01]  /*c4a0*/  @!P1 ST.E.128 [R2.64], R12 ;  /* 0x0000000c02009985 */ /* 0x0005e2000c101d06 */
[----:B------:R-:W-:Y:S05]  /*c4b0*/  BRA.DIV ~URZ, `(.L_x_98) ;  /* 0x00004bd27f007947 */ /* 0x000fea000b800000 */
[----:B------:R4:W1:Y:S04]  /*c4c0*/  SHFL.IDX PT, R7, R5, 0x1, 0x181f ;  /* 0x00381f0005077f89 */ /* 0x00086800000e0000 */
[----:B--2---:R4:W2:Y:S02]  /*c4d0*/  SHFL.IDX PT, R2, R6, 0x1, 0x181f ;  /* 0x00381f0006027f89 */ /* 0x0048a400000e0000 */
.L_x_182:
[----:B------:R-:W-:Y:S02]  /*c4e0*/  IADD3 R3, R4, 0x10, RZ ;  /* 0x0000001004037810 */ /* 0x000fe40007ffe0ff */
[----:B------:R-:W-:Y:S02]  /*c4f0*/  SHF.R.S32.HI R8, RZ, 0x1f, R231 ;  /* 0x0000001fff087819 */ /* 0x000fe400000114e7 */
[----:B------:R-:W-:-:S13]  /*c500*/  ISETP.GE.OR P1, PT, R3, R0, P2 ;  /* 0x000000000300720c */ /* 0x000fda0001726670 */
[----:B--2---:R-:W-:-:S04]  /*c510*/  @!P1 LEA R2, P0, R231, R2, 0x1 ;  /* 0x00000002e7029211 */ /* 0x004fc800078008ff */
[----:B-1----:R-:W-:-:S05]  /*c520*/  @!P1 LEA.HI.X R3, R231, R7, R8, 0x1, P0 ;  /* 0x00000007e7039211 */ /* 0x002fca00000f0c08 */
[----:B------:R1:W-:Y:S01]  /*c530*/  @!P1 ST.E.128 [R2.64], R16 ;  /* 0x0000001002009985 */ /* 0x0003e2000c101d06 */
[----:B------:R-:W-:Y:S05]  /*c540*/  BRA.DIV ~URZ, `(.L_x_99) ;  /* 0x00004c127f007947 */ /* 0x000fea000b800000 */
[----:B------:R2:W1:Y:S02]  /*c550*/  SHFL.IDX PT, R7, R5, 0x2, 0x181f ;  /* 0x00581f0005077f89 */ /* 0x00046400000e0000 */
.L_x_183:
[----:B------:R-:W-:Y:S05]  /*c560*/  BRA.DIV ~URZ, `(.L_x_100) ;  /* 0x00004c627f007947 */ /* 0x000fea000b800000 */
[----:B-1----:R1:W2:Y:S02]  /*c570*/  SHFL.IDX PT, R2, R6, 0x2, 0x181f ;  /* 0x00581f0006027f89 */ /* 0x0022a400000e0000 */
.L_x_184:
[----:B------:R-:W-:Y:S02]  /*c580*/  IADD3 R3, R4, 0x20, RZ ;  /* 0x0000002004037810 */ /* 0x000fe40007ffe0ff */
[----:B------:R-:W-:Y:S02]  /*c590*/  SHF.R.S32.HI R8, RZ, 0x1f, R231 ;  /* 0x0000001fff087819 */ /* 0x000fe400000114e7 */
[----:B------:R-:W-:-:S13]  /*c5a0*/  ISETP.GE.OR P1, PT, R3, R0, P2 ;  /* 0x000000000300720c */ /* 0x000fda0001726670 */
[----:B--2---:R-:W-:-:S04]  /*c5b0*/  @!P1 LEA R2, P0, R231, R2, 0x1 ;  /* 0x00000002e7029211 */ /* 0x004fc800078008ff */
[----:B------:R-:W-:-:S05]  /*c5c0*/  @!P1 LEA.HI.X R3, R231, R7, R8, 0x1, P0 ;  /* 0x00000007e7039211 */ /* 0x000fca00000f0c08 */
[----:B------:R2:W-:Y:S01]  /*c5d0*/  @!P1 ST.E.128 [R2.64], R20 ;  /* 0x0000001402009985 */ /* 0x0005e2000c101d06 */
[----:B------:R-:W-:Y:S05]  /*c5e0*/  BRA.DIV ~URZ, `(.L_x_101) ;  /* 0x00004c527f007947 */ /* 0x000fea000b800000 */
[----:B------:R1:W2:Y:S04]  /*c5f0*/  SHFL.IDX PT, R7, R5, 0x3, 0x181f ;  /* 0x00781f0005077f89 */ /* 0x0002a800000e0000 */
[----:B--2---:R1:W2:Y:S02]  /*c600*/  SHFL.IDX PT, R2, R6, 0x3, 0x181f ;  /* 0x00781f0006027f89 */ /* 0x0042a400000e0000 */
.L_x_185:
[----:B------:R-:W-:Y:S02]  /*c610*/  IADD3 R3, R4, 0x30, RZ ;  /* 0x0000003004037810 */ /* 0x000fe40007ffe0ff */
[----:B------:R-:W-:Y:S02]  /*c620*/  SHF.R.S32.HI R8, RZ, 0x1f, R231 ;  /* 0x0000001fff087819 */ /* 0x000fe400000114e7 */
[----:B------:R-:W-:-:S13]  /*c630*/  ISETP.GE.OR P1, PT, R3, R0, P2 ;  /* 0x000000000300720c */ /* 0x000fda0001726670 */
[----:B--2---:R-:W-:-:S04]  /*c640*/  @!P1 LEA R2, P0, R231, R2, 0x1 ;  /* 0x00000002e7029211 */ /* 0x004fc800078008ff */
[----:B------:R-:W-:-:S05]  /*c650*/  @!P1 LEA.HI.X R3, R231, R7, R8, 0x1, P0 ;  /* 0x00000007e7039211 */ /* 0x000fca00000f0c08 */
[----:B------:R2:W-:Y:S01]  /*c660*/  @!P1 ST.E.128 [R2.64], R24 ;  /* 0x0000001802009985 */ /* 0x0005e2000c101d06 */
[----:B------:R-:W-:Y:S05]  /*c670*/  BRA.DIV ~URZ, `(.L_x_102) ;  /* 0x00004c927f007947 */ /* 0x000fea000b800000 */
[----:B------:R1:W2:Y:S02]  /*c680*/  SHFL.IDX PT, R7, R5, 0x4, 0x181f ;  /* 0x00981f0005077f89 */ /* 0x0002a400000e0000 */
.L_x_186:
[----:B------:R-:W-:Y:S05]  /*c690*/  BRA.DIV ~URZ, `(.L_x_103) ;  /* 0x00004ce27f007947 */ /* 0x000fea000b800000 */
[----:B--2---:R2:W1:Y:S02]  /*c6a0*/  SHFL.IDX PT, R2, R6, 0x4, 0x181f ;  /* 0x00981f0006027f89 */ /* 0x00446400000e0000 */
.L_x_187:
[----:B------:R-:W-:Y:S02]  /*c6b0*/  IADD3 R3, R4, 0x40, RZ ;  /* 0x0000004004037810 */ /* 0x000fe40007ffe0ff */
[----:B------:R-:W-:Y:S02]  /*c6c0*/  SHF.R.S32.HI R8, RZ, 0x1f, R231 ;  /* 0x0000001fff087819 */ /* 0x000fe400000114e7 */
[----:B------:R-:W-:-:S13]  /*c6d0*/  ISETP.GE.OR P1, PT, R3, R0, P2 ;  /* 0x000000000300720c */ /* 0x000fda0001726670 */
[----:B-1----:R-:W-:-:S04]  /*c6e0*/  @!P1 LEA R2, P0, R231, R2, 0x1 ;  /* 0x00000002e7029211 */ /* 0x002fc800078008ff */
[----:B------:R-:W-:-:S05]  /*c6f0*/  @!P1 LEA.HI.X R3, R231, R7, R8, 0x1, P0 ;  /* 0x00000007e7039211 */ /* 0x000fca00000f0c08 */
[----:B------:R1:W-:Y:S01]  /*c700*/  @!P1 ST.E.128 [R2.64], R28 ;  /* 0x0000001c02009985 */ /* 0x0003e2000c101d06 */
[----:B------:R-:W-:Y:S05]  /*c710*/  BRA.DIV ~URZ, `(.L_x_104) ;  /* 0x00004cd27f007947 */ /* 0x000fea000b800000 */
[----:B------:R1:W2:Y:S04]  /*c720*/  SHFL.IDX PT, R7, R5, 0x5, 0x181f ;  /* 0x00b81f0005077f89 */ /* 0x0002a800000e0000 */
[----:B-1----:R1:W3:Y:S02]  /*c730*/  SHFL.IDX PT, R2, R6, 0x5, 0x181f ;  /* 0x00b81f0006027f89 */ /* 0x0022e400000e0000 */
.L_x_188:
[----:B------:R-:W-:Y:S02]  /*c740*/  IADD3 R3, R4, 0x50, RZ ;  /* 0x0000005004037810 */ /* 0x000fe40007ffe0ff */
[----:B------:R-:W-:Y:S02]  /*c750*/  SHF.R.S32.HI R8, RZ, 0x1f, R231 ;  /* 0x0000001fff087819 */ /* 0x000fe400000114e7 */
[----:B------:R-:W-:-:S13]  /*c760*/  ISETP.GE.OR P1, PT, R3, R0, P2 ;  /* 0x000000000300720c */ /* 0x000fda0001726670 */
[----:B---3--:R-:W-:-:S04]  /*c770*/  @!P1 LEA R2, P0, R231, R2, 0x1 ;  /* 0x00000002e7029211 */ /* 0x008fc800078008ff */
[----:B--2---:R-:W-:-:S05]  /*c780*/  @!P1 LEA.HI.X R3, R231, R7, R8, 0x1, P0 ;  /* 0x00000007e7039211 */ /* 0x004fca00000f0c08 */
[----:B------:R2:W-:Y:S01]  /*c790*/  @!P1 ST.E.128 [R2.64], R32 ;  /* 0x0000002002009985 */ /* 0x0005e2000c101d06 */
[----:B------:R-:W-:Y:S05]  /*c7a0*/  BRA.DIV ~URZ, `(.L_x_105) ;  /* 0x00004d127f007947 */ /* 0x000fea000b800000 */
[----:B------:R3:W1:Y:S02]  /*c7b0*/  SHFL.IDX PT, R7, R5, 0x6, 0x181f ;  /* 0x00d81f0005077f89 */ /* 0x00066400000e0000 */
.L_x_189:
[----:B------:R-:W-:Y:S05]  /*c7c0*/  BRA.DIV ~URZ, `(.L_x_106) ;  /* 0x00004d627f007947 */ /* 0x000fea000b800000 */
[----:B--2---:R2:W3:Y:S02]  /*c7d0*/  SHFL.IDX PT, R2, R6, 0x6, 0x181f ;  /* 0x00d81f0006027f89 */ /* 0x0044e400000e0000 */
.L_x_190:
[----:B------:R-:W-:Y:S02]  /*c7e0*/  IADD3 R3, R4, 0x60, RZ ;  /* 0x0000006004037810 */ /* 0x000fe40007ffe0ff */
[----:B------:R-:W-:Y:S02]  /*c7f0*/  SHF.R.S32.HI R8, RZ, 0x1f, R231 ;  /* 0x0000001fff087819 */ /* 0x000fe400000114e7 */
[----:B------:R-:W-:-:S13]  /*c800*/  ISETP.GE.OR P1, PT, R3, R0, P2 ;  /* 0x000000000300720c */ /* 0x000fda0001726670 */
[----:B---3--:R-:W-:-:S04]  /*c810*/  @!P1 LEA R2, P0, R231, R2, 0x1 ;  /* 0x00000002e7029211 */ /* 0x008fc800078008ff */
[----:B-1----:R-:W-:-:S05]  /*c820*/  @!P1 LEA.HI.X R3, R231, R7, R8, 0x1, P0 ;  /* 0x00000007e7039211 */ /* 0x002fca00000f0c08 */
[----:B------:R1:W-:Y:S01]  /*c830*/  @!P1 ST.E.128 [R2.64], R36 ;  /* 0x0000002402009985 */ /* 0x0003e2000c101d06 */
[----:B------:R-:W-:Y:S05]  /*c840*/  BRA.DIV ~URZ, `(.L_x_107) ;  /* 0x00004d527f007947 */ /* 0x000fea000b800000 */
[----:B----4-:R-:W3:Y:S04]  /*c850*/  SHFL.IDX PT, R5, R5, 0x7, 0x181f ;  /* 0x00f81f0005057f89 */ /* 0x010ee800000e0000 */
[----:B-1----:R1:W4:Y:S02]  /*c860*/  SHFL.IDX PT, R3, R6, 0x7, 0x181f ;  /* 0x00f81f0006037f89 */ /* 0x00232400000e0000 */
.L_x_191:
[----:B------:R-:W-:-:S04]  /*c870*/  IADD3 R2, R4, 0x70, RZ ;  /* 0x0000007004027810 */ /* 0x000fc80007ffe0ff */
[----:B------:R-:W-:-:S13]  /*c880*/  ISETP.GE.OR P2, PT, R2, R0, P2 ;  /* 0x000000000200720c */ /* 0x000fda0001746670 */
[----:B------:R-:W-:Y:S05]  /*c890*/  @P2 BRA `(.L_x_108) ;  /* 0x00001cc000002947 */ /* 0x000fea0003800000 */
[----:B-12---:R-:W-:Y:S02]  /*c8a0*/  SHF.R.S32.HI R6, RZ, 0x1f, R231 ;  /* 0x0000001fff067819 */ /* 0x006fe400000114e7 */
[----:B----4-:R-:W-:-:S04]  /*c8b0*/  LEA R2, P0, R231, R3, 0x1 ;  /* 0x00000003e7027211 */ /* 0x010fc800078008ff */
[----:B---3--:R-:W-:-:S05]  /*c8c0*/  LEA.HI.X R3, R231, R5, R6, 0x1, P0 ;  /* 0x00000005e7037211 */ /* 0x008fca00000f0c06 */
[----:B------:R1:W-:Y:S01]  /*c8d0*/  ST.E.128 [R2.64], R40 ;  /* 0x0000002802007985 */ /* 0x0003e2000c101d06 */
[----:B------:R-:W-:Y:S05]  /*c8e0*/  BRA `(.L_x_108) ;  /* 0x00001c7000007947 */ /* 0x000fea0003800000 */
.L_x_95:
[----:B-1----:R-:W2:Y:S01]  /*c8f0*/  LDL.LU R6, [R1+0x80] ;  /* 0x0000800001067983 */ /* 0x002ea20000300800 */
[----:B------:R-:W-:Y:S02]  /*c900*/  IMAD R0, R18, c[0x0][0x408], RZ ;  /* 0x0001020012007a24 */ /* 0x000fe400078e02ff */
[----:B------:R-:W-:-:S04]  /*c910*/  IMAD.WIDE.U32 R4, R2, c[0x0][0x408], RZ ;  /* 0x0001020002047a25 */ /* 0x000fc800078e00ff */
[----:B------:R-:W-:Y:S01]  /*c920*/  IMAD R2, R2, c[0x0][0x40c], R0 ;  /* 0x0001030002027a24 */ /* 0x000fe200078e0200 */
[----:B------:R-:W-:-:S04]  /*c930*/  SHF.R.S32.HI R0, RZ, 0x1f, R8 ;  /* 0x0000001fff007819 */ /* 0x000fc80000011408 */
[----:B------:R-:W-:Y:S01]  /*c940*/  IADD3 R3, R5, R2, RZ ;  /* 0x0000000205037210 */ /* 0x000fe20007ffe0ff */
[----:B------:R-:W-:Y:S01]  /*c950*/  IMAD R0, R0, c[0x0][0x440], RZ ;  /* 0x0001100000007a24 */ /* 0x000fe200078e02ff */
[----:B------:R-:W-:Y:S01]  /*c960*/  MOV R2, R4 ;  /* 0x0000000400027202 */ /* 0x000fe20000000f00 */
[----:B------:R-:W-:-:S04]  /*c970*/  @P2 IMAD.HI.U32 R5, R17, c[0x0][0x4ec], RZ ;  /* 0x00013b0011052a27 */ /* 0x000fc800078e00ff */
[----:B------:R-:W-:-:S04]  /*c980*/  IMAD.WIDE.U32 R2, R16, c[0x0][0x438], R2 ;  /* 0x00010e0010027a25 */ /* 0x000fc800078e0002 */
[----:B------:R-:W-:Y:S02]  /*c990*/  IMAD R3, R16, c[0x0][0x43c], R3 ;  /* 0x00010f0010037a24 */ /* 0x000fe400078e0203 */
[C---:B------:R-:W-:Y:S01]  /*c9a0*/  IMAD R4, R8.reuse, c[0x0][0x444], R0 ;  /* 0x0001110008047a24 */ /* 0x040fe200078e0200 */
[----:B------:R-:W-:Y:S01]  /*c9b0*/  MOV R0, R17 ;  /* 0x0000001100007202 */ /* 0x000fe20000000f00 */
[----:B------:R-:W-:Y:S01]  /*c9c0*/  IMAD.WIDE.U32 R2, R8, c[0x0][0x440], R2 ;  /* 0x0001100008027a25 */ /* 0x000fe200078e0002 */
[----:B------:R-:W-:-:S04]  /*c9d0*/  @P2 SHF.R.U32.HI R0, RZ, c[0x0][0x4f0], R5 ;  /* 0x00013c00ff002a19 */ /* 0x000fc80000011605 */
[----:B------:R-:W-:Y:S02]  /*c9e0*/  IADD3 R3, R3, R4, RZ ;  /* 0x0000000403037210 */ /* 0x000fe40007ffe0ff */
[----:B------:R-:W-:Y:S02]  /*c9f0*/  SHF.R.S32.HI R5, RZ, 0x1f, R0 ;  /* 0x0000001fff057819 */ /* 0x000fe40000011400 */
[----:B------:R-:W-:-:S03]  /*ca00*/  IADD3 R4, -R0, RZ, RZ ;  /* 0x000000ff00047210 */ /* 0x000fc60007ffe1ff */
[----:B------:R-:W-:Y:S02]  /*ca10*/  IMAD R5, R5, c[0x0][0x430], RZ ;  /* 0x00010c0005057a24 */ /* 0x000fe400078e02ff */
[----:B------:R-:W-:Y:S02]  /*ca20*/  IMAD R4, R4, c[0x0][0x4e8], R17 ;  /* 0x00013a0004047a24 */ /* 0x000fe400078e0211 */
[----:B------:R-:W-:Y:S02]  /*ca30*/  IMAD R5, R0, c[0x0][0x434], R5 ;  /* 0x00010d0000057a24 */ /* 0x000fe400078e0205 */
[----:B--2---:R-:W-:-:S04]  /*ca40*/  IMAD.WIDE.U32 R2, R6, c[0x0][0x448], R2 ;  /* 0x0001120006027a25 */ /* 0x004fc800078e0002 */
[----:B------:R-:W-:-:S04]  /*ca50*/  IMAD R3, R6, c[0x0][0x44c], R3 ;  /* 0x0001130006037a24 */ /* 0x000fc800078e0203 */
        /* <DEDUP_REMOVED lines=10> */
[----:B------:R1:W2:Y:S02]  /*cb00*/  SHFL.IDX PT, R4, R5, RZ, 0x1c1f ;  /* 0x001c1fff05047589 */ /* 0x0002a400000e0000 */
.L_x_192:
[----:B------:R-:W-:Y:S05]  /*cb10*/  BRA.DIV ~URZ, `(.L_x_110) ;  /* 0x00004bc27f007947 */ /* 0x000fea000b800000 */
[----:B------:R3:W4:Y:S02]  /*cb20*/  SHFL.IDX PT, R0, R12, RZ, 0x1c1f ;  /* 0x001c1fff0c007589 */ /* 0x00072400000e0000 */
.L_x_193:
[----:B------:R-:W-:Y:S01]  /*cb30*/  BSSY B0, `(.L_x_111) ;  /* 0x0000032000007945 */ /* 0x000fe20003800000 */
[----:B------:R-:W-:Y:S05]  /*cb40*/  @P1 BRA `(.L_x_112) ;  /* 0x0000030000001947 */ /* 0x000fea0003800000 */
[----:B------:R-:W5:Y:S04]  /*cb50*/  LDL R6, [R1+0x74] ;  /* 0x0000740001067983 */ /* 0x000f680000100800 */
[----:B---3--:R-:W3:Y:S04]  /*cb60*/  LDL R8, [R1+0x68] ;  /* 0x0000680001087983 */ /* 0x008ee80000100800 */
[----:B----4-:R-:W4:Y:S04]  /*cb70*/  LDL R21, [R1+0x64] ;  /* 0x0000640001157983 */ /* 0x010f280000100800 */
[----:B--2---:R-:W2:Y:S04]  /*cb80*/  LDL R19, [R1+0x60] ;  /* 0x0000600001137983 */ /* 0x004ea80000100800 */
[----:B------:R-:W2:Y:S04]  /*cb90*/  LDL R9, [R1+0xb0] ;  /* 0x0000b00001097983 */ /* 0x000ea80000100800 */
        /* <DEDUP_REMOVED lines=9> */
[----:B------:R-:W2:Y:S01]  /*cc30*/  LDL R11, [R1+0x98] ;  /* 0x00009800010b7983 */ /* 0x000ea20000100800 */
[----:B-----5:R-:W-:-:S02]  /*cc40*/  ISETP.GE.AND P3, PT, R6, c[0x0][0x3c8], PT ;  /* 0x0000f20006007a0c */ /* 0x020fc40003f66270 */
[----:B---3--:R-:W-:Y:S02]  /*cc50*/  ISETP.GE.AND P1, PT, R8, c[0x0][0x3c8], PT ;  /* 0x0000f20008007a0c */ /* 0x008fe40003f26270 */
[----:B----4-:R-:W-:-:S09]  /*cc60*/  ISETP.GE.AND P6, PT, R21, c[0x0][0x3c8], PT ;  /* 0x0000f20015007a0c */ /* 0x010fd20003fc6270 */
[----:B------:R-:W-:Y:S02]  /*cc70*/  @!P3 IMAD.MOV.U32 R2, RZ, RZ, R0 ;  /* 0x000000ffff02b224 */ /* 0x000fe400078e0000 */
[----:B------:R-:W-:-:S04]  /*cc80*/  @!P3 IMAD.MOV.U32 R3, RZ, RZ, R4 ;  /* 0x000000ffff03b224 */ /* 0x000fc800078e0004 */
[----:B------:R-:W-:Y:S01]  /*cc90*/  @!P3 IMAD.WIDE R6, R6, 0x4, R2 ;  /* 0x000000040606b825 */ /* 0x000fe200078e0202 */
[----:B------:R-:W-:-:S04]  /*cca0*/  @!P1 LEA R2, P2, R8, R0, 0x2 ;  /* 0x0000000008029211 */ /* 0x000fc800078410ff */
[----:B------:R3:W-:Y:S01]  /*ccb0*/  @!P3 ST.E.64 [R6.64], R68 ;  /* 0x000000440600b985 */ /* 0x0007e2000c101b06 */
[----:B--2---:R-:W-:Y:S02]  /*ccc0*/  ISETP.GE.AND P3, PT, R19, c[0x0][0x3c8], PT ;  /* 0x0000f20013007a0c */ /* 0x004fe40003f66270 */
[----:B------:R-:W-:Y:S02]  /*ccd0*/  @!P1 LEA.HI.X R3, R8, R4, R9, 0x2, P2 ;  /* 0x0000000408039211 */ /* 0x000fe400010f1409 */
[----:B------:R-:W-:-:S03]  /*cce0*/  @!P6 LEA R8, P2, R21, R0, 0x2 ;  /* 0x000000001508e211 */ /* 0x000fc600078410ff */
[----:B------:R2:W-:Y:S01]  /*ccf0*/  @!P1 ST.E.64 [R2.64], R74 ;  /* 0x0000004a02009985 */ /* 0x0005e2000c101b06 */
[----:B------:R-:W-:Y:S02]  /*cd00*/  ISETP.GE.AND P1, PT, R17, c[0x0][0x3c8], PT ;  /* 0x0000f20011007a0c */ /* 0x000fe40003f26270 */
[----:B------:R-:W-:-:S05]  /*cd10*/  @!P6 LEA.HI.X R9, R21, R4, R22, 0x2, P2 ;  /* 0x000000041509e211 */ /* 0x000fca00010f1416 */
[----:B------:R4:W-:Y:S01]  /*cd20*/  @!P6 ST.E.64 [R8.64], R76 ;  /* 0x0000004c0800e985 */ /* 0x0009e2000c101b06 */
[----:B------:R-:W-:Y:S02]  /*cd30*/  ISETP.GE.AND P6, PT, R15, c[0x0][0x3c8], PT ;  /* 0x0000f2000f007a0c */ /* 0x000fe40003fc6270 */
[----:B---3--:R-:W-:-:S04]  /*cd40*/  @!P3 LEA R6, P2, R19, R0, 0x2 ;  /* 0x000000001306b211 */ /* 0x008fc800078410ff */
[----:B------:R-:W-:Y:S02]  /*cd50*/  @!P3 LEA.HI.X R7, R19, R4, R20, 0x2, P2 ;  /* 0x000000041307b211 */ /* 0x000fe400010f1414 */
[----:B--2---:R-:W-:-:S03]  /*cd60*/  @!P1 LEA R2, P2, R17, R0, 0x2 ;  /* 0x0000000011029211 */ /* 0x004fc600078410ff */
[----:B------:R2:W-:Y:S01]  /*cd70*/  @!P3 ST.E.64 [R6.64], R78 ;  /* 0x0000004e0600b985 */ /* 0x0005e2000c101b06 */
[----:B------:R-:W-:Y:S02]  /*cd80*/  ISETP.GE.AND P3, PT, R13, c[0x0][0x3c8], PT ;  /* 0x0000f2000d007a0c */ /* 0x000fe40003f66270 */
[----:B------:R-:W-:Y:S02]  /*cd90*/  @!P1 LEA.HI.X R3, R17, R4, R18, 0x2, P2 ;  /* 0x0000000411039211 */ /* 0x000fe400010f1412 */
[----:B------:R-:W-:-:S03]  /*cda0*/  ISETP.GE.AND P2, PT, R10, c[0x0][0x3c8], PT ;  /* 0x0000f2000a007a0c */ /* 0x000fc60003f46270 */
[----:B------:R3:W-:Y:S01]  /*cdb0*/  @!P1 ST.E.64 [R2.64], R64 ;  /* 0x0000004002009985 */ /* 0x0007e2000c101b06 */
[----:B----4-:R-:W-:-:S04]  /*cdc0*/  @!P6 LEA R8, P1, R15, R0, 0x2 ;  /* 0x000000000f08e211 */ /* 0x010fc800078210ff */
[----:B------:R-:W-:Y:S02]  /*cdd0*/  @!P6 LEA.HI.X R9, R15, R4, R16, 0x2, P1 ;  /* 0x000000040f09e211 */ /* 0x000fe400008f1410 */
[----:B--2---:R-:W-:-:S04]  /*cde0*/  @!P3 LEA R6, P1, R13, R0, 0x2 ;  /* 0x000000000d06b211 */ /* 0x004fc800078210ff */
[----:B------:R-:W-:Y:S02]  /*cdf0*/  @!P3 LEA.HI.X R7, R13, R4, R14, 0x2, P1 ;  /* 0x000000040d07b211 */ /* 0x000fe400008f140e */
[C---:B---3--:R-:W-:Y:S01]  /*ce00*/  @!P2 LEA R2, P1, R10.reuse, R0, 0x2 ;  /* 0x000000000a02a211 */ /* 0x048fe200078210ff */
[----:B------:R2:W-:Y:S03]  /*ce10*/  @!P6 ST.E.64 [R8.64], R82 ;  /* 0x000000520800e985 */ /* 0x0005e6000c101b06 */
[----:B------:R-:W-:Y:S01]  /*ce20*/  @!P2 LEA.HI.X R3, R10, R4, R11, 0x2, P1 ;  /* 0x000000040a03a211 */ /* 0x000fe200008f140b */
[----:B------:R2:W-:Y:S04]  /*ce30*/  @!P3 ST.E.64 [R6.64], R80 ;  /* 0x000000500600b985 */ /* 0x0005e8000c101b06 */
[----:B------:R2:W-:Y:S04]  /*ce40*/  @!P2 ST.E.64 [R2.64], R62 ;  /* 0x0000003e0200a985 */ /* 0x0005e8000c101b06 */
.L_x_112:
[----:B------:R-:W-:Y:S05]  /*ce50*/  BSYNC B0 ;  /* 0x0000000000007941 */ /* 0x000fea0003800000 */
.L_x_111:
[----:B------:R-:W-:Y:S05]  /*ce60*/  BRA.DIV ~URZ, `(.L_x_113) ;  /* 0x000048e27f007947 */ /* 0x000fea000b800000 */
[----:B--2---:R2:W1:Y:S04]  /*ce70*/  SHFL.IDX PT, R4, R5, 0x1, 0x1c1f ;  /* 0x003c1f0005047f89 */ /* 0x00446800000e0000 */
[----:B----4-:R2:W4:Y:S02]  /*ce80*/  SHFL.IDX PT, R0, R12, 0x1, 0x1c1f ;  /* 0x003c1f000c007f89 */ /* 0x01052400000e0000 */
.L_x_194:
[----:B------:R-:W-:Y:S01]  /*ce90*/  BSSY B0, `(.L_x_114) ;  /* 0x0000032000007945 */ /* 0x000fe20003800000 */
[----:B------:R-:W-:Y:S05]  /*cea0*/  @P0 BRA `(.L_x_115) ;  /* 0x0000030000000947 */ /* 0x000fea0003800000 */
[----:B------:R-:W5:Y:S04]  /*ceb0*/  LDL R23, [R1+0x74] ;  /* 0x0000740001177983 */ /* 0x000f680000100800 */
[----:B--2---:R-:W2:Y:S04]  /*cec0*/  LDL R21, [R1+0x68] ;  /* 0x0000680001157983 */ /* 0x004ea80000100800 */
[----:B---3--:R-:W3:Y:S04]  /*ced0*/  LDL R19, [R1+0x64] ;  /* 0x0000640001137983 */ /* 0x008ee80000100800 */
[----:B----4-:R-:W4:Y:S04]  /*cee0*/  LDL R10, [R1+0x60] ;  /* 0x00006000010a7983 */ /* 0x010f280000100800 */
[----:B------:R-:W4:Y:S04]  /*cef0*/  LDL R22, [R1+0xb0] ;  /* 0x0000b00001167983 */ /* 0x000f280000100800 */
        /* <DEDUP_REMOVED lines=9> */
[----:B------:R-:W4:Y:S01]  /*cf90*/  LDL R14, [R1+0x98] ;  /* 0x00009800010e7983 */ /* 0x000f220000100800 */
[----:B-----5:R-:W-:-:S02]  /*cfa0*/  ISETP.GE.AND P2, PT, R23, c[0x0][0x3c8], PT ;  /* 0x0000f20017007a0c */ /* 0x020fc40003f46270 */
[----:B--2---:R-:W-:Y:S02]  /*cfb0*/  ISETP.GE.AND P6, PT, R21, c[0x0][0x3c8], PT ;  /* 0x0000f20015007a0c */ /* 0x004fe40003fc6270 */
[----:B---3--:R-:W-:-:S09]  /*cfc0*/  ISETP.GE.AND P1, PT, R19, c[0x0][0x3c8], PT ;  /* 0x0000f20013007a0c */ /* 0x008fd20003f26270 */
[----:B------:R-:W-:Y:S02]  /*cfd0*/  @!P2 IMAD.MOV.U32 R6, RZ, RZ, R0 ;  /* 0x000000ffff06a224 */ /* 0x000fe400078e0000 */
[----:B-1----:R-:W-:Y:S01]  /*cfe0*/  @!P2 IMAD.MOV.U32 R7, RZ, RZ, R4 ;  /* 0x000000ffff07a224 */ /* 0x002fe200078e0004 */
[----:B----4-:R-:W-:Y:S02]  /*cff0*/  ISETP.GE.AND P0, PT, R10, c[0x0][0x3c8], PT ;  /* 0x0000f2000a007a0c */ /* 0x010fe40003f06270 */
[----:B------:R-:W-:Y:S01]  /*d000*/  @!P6 LEA R2, P3, R21, R0, 0x2 ;  /* 0x000000001502e211 */ /* 0x000fe200078610ff */
[----:B------:R-:W-:-:S03]  /*d010*/  @!P2 IMAD.WIDE R6, R23, 0x4, R6 ;  /* 0x000000041706a825 */ /* 0x000fc600078e0206 */
[----:B------:R-:W-:Y:S02]  /*d020*/  @!P6 LEA.HI.X R3, R21, R4, R22, 0x2, P3 ;  /* 0x000000041503e211 */ /* 0x000fe400018f1416 */
[----:B------:R1:W-:Y:S01]  /*d030*/  @!P2 ST.E.64 [R6.64], R86 ;  /* 0x000000560600a985 */ /* 0x0003e2000c101b06 */
[----:B------:R-:W-:-:S03]  /*d040*/  ISETP.GE.AND P3, PT, R8, c[0x0][0x3c8], PT ;  /* 0x0000f20008007a0c */ /* 0x000fc60003f66270 */
[----:B------:R2:W-:Y:S01]  /*d050*/  @!P6 ST.E.64 [R2.64], R92 ;  /* 0x0000005c0200e985 */ /* 0x0005e2000c101b06 */
[----:B-1----:R-:W-:-:S04]  /*d060*/  @!P1 LEA R6, P2, R19, R0, 0x2 ;  /* 0x0000000013069211 */ /* 0x002fc800078410ff */
[----:B------:R-:W-:Y:S02]  /*d070*/  @!P1 LEA.HI.X R7, R19, R4, R20, 0x2, P2 ;  /* 0x0000000413079211 */ /* 0x000fe400010f1414 */
[C---:B--2---:R-:W-:Y:S02]  /*d080*/  @!P0 LEA R2, P6, R10.reuse, R0, 0x2 ;  /* 0x000000000a028211 */ /* 0x044fe400078c10ff */
[----:B------:R-:W-:Y:S01]  /*d090*/  ISETP.GE.AND P2, PT, R17, c[0x0][0x3c8], PT ;  /* 0x0000f20011007a0c */ /* 0x000fe20003f46270 */
[----:B------:R1:W-:Y:S01]  /*d0a0*/  @!P1 ST.E.64 [R6.64], R94 ;  /* 0x0000005e06009985 */ /* 0x0003e2000c101b06 */
[----:B------:R-:W-:Y:S02]  /*d0b0*/  @!P0 LEA.HI.X R3, R10, R4, R11, 0x2, P6 ;  /* 0x000000040a038211 */ /* 0x000fe400030f140b */
[----:B------:R-:W-:Y:S02]  /*d0c0*/  ISETP.GE.AND P1, PT, R15, c[0x0][0x3c8], PT ;  /* 0x0000f2000f007a0c */ /* 0x000fe40003f26270 */
[----:B------:R-:W-:Y:S01]  /*d0d0*/  @!P3 LEA R10, P6, R8, R0, 0x2 ;  /* 0x00000000080ab211 */ /* 0x000fe200078c10ff */
[----:B------:R2:W-:Y:S01]  /*d0e0*/  @!P0 ST.E.64 [R2.64], R100 ;  /* 0x0000006402008985 */ /* 0x0005e2000c101b06 */
[----:B------:R-:W-:-:S02]  /*d0f0*/  ISETP.GE.AND P0, PT, R13, c[0x0][0x3c8], PT ;  /* 0x0000f2000d007a0c */ /* 0x000fc40003f06270 */
[----:B------:R-:W-:-:S03]  /*d100*/  @!P3 LEA.HI.X R11, R8, R4, R9, 0x2, P6 ;  /* 0x00000004080bb211 */ /* 0x000fc600030f1409 */
[----:B------:R-:W-:-:S04]  /*d110*/  @!P2 LEA R8, P6, R17, R0, 0x2 ;  /* 0x000000001108a211 */ /* 0x000fc800078c10ff */
[----:B------:R-:W-:Y:S01]  /*d120*/  @!P2 LEA.HI.X R9, R17, R4, R18, 0x2, P6 ;  /* 0x000000041109a211 */ /* 0x000fe200030f1412 */
[----:B------:R3:W-:Y:S01]  /*d130*/  @!P3 ST.E.64 [R10.64], R104 ;  /* 0x000000680a00b985 */ /* 0x0007e2000c101b06 */
[----:B-1----:R-:W-:-:S04]  /*d140*/  @!P1 LEA R6, P6, R15, R0, 0x2 ;  /* 0x000000000f069211 */ /* 0x002fc800078c10ff */
[----:B------:R-:W-:Y:S02]  /*d150*/  @!P1 LEA.HI.X R7, R15, R4, R16, 0x2, P6 ;  /* 0x000000040f079211 */ /* 0x000fe400030f1410 */
[C---:B--2---:R-:W-:Y:S01]  /*d160*/  @!P0 LEA R2, P6, R13.reuse, R0, 0x2 ;  /* 0x000000000d028211 */ /* 0x044fe200078c10ff */
[----:B------:R3:W-:Y:S03]  /*d170*/  @!P2 ST.E.64 [R8.64], R102 ;  /* 0x000000660800a985 */ /* 0x0007e6000c101b06 */
[----:B------:R-:W-:Y:S01]  /*d180*/  @!P0 LEA.HI.X R3, R13, R4, R14, 0x2, P6 ;  /* 0x000000040d038211 */ /* 0x000fe200030f140e */
[----:B------:R3:W-:Y:S04]  /*d190*/  @!P1 ST.E.64 [R6.64], R84 ;  /* 0x0000005406009985 */ /* 0x0007e8000c101b06 */
[----:B------:R3:W-:Y:S04]  /*d1a0*/  @!P0 ST.E.64 [R2.64], R66 ;  /* 0x0000004202008985 */ /* 0x0007e8000c101b06 */
.L_x_115:
[----:B------:R-:W-:Y:S05]  /*d1b0*/  BSYNC B0 ;  /* 0x0000000000007941 */ /* 0x000fea0003800000 */
.L_x_114:
[----:B------:R-:W-:Y:S05]  /*d1c0*/  BRA.DIV ~URZ, `(.L_x_116) ;  /* 0x000046527f007947 */ /* 0x000fea000b800000 */
[----:B-1----:R1:W2:Y:S02]  /*d1d0*/  SHFL.IDX PT, R4, R5, 0x2, 0x1c1f ;  /* 0x005c1f0005047f89 */ /* 0x0022a400000e0000 */
.L_x_195:
[----:B------:R-:W-:Y:S05]  /*d1e0*/  BRA.DIV ~URZ, `(.L_x_117) ;  /* 0x000046a27f007947 */ /* 0x000fea000b800000 */
[----:B----4-:R4:W1:Y:S02]  /*d1f0*/  SHFL.IDX PT, R0, R12, 0x2, 0x1c1f ;  /* 0x005c1f000c007f89 */ /* 0x01086400000e0000 */
.L_x_196:
[----:B------:R-:W-:Y:S01]  /*d200*/  BSSY B0, `(.L_x_118) ;  /* 0x0000032000007945 */ /* 0x000fe20003800000 */
[----:B------:R-:W-:Y:S05]  /*d210*/  @P4 BRA `(.L_x_119) ;  /* 0x0000030000004947 */ /* 0x000fea0003800000 */
[----:B---3--:R-:W3:Y:S04]  /*d220*/  LDL R8, [R1+0x74] ;  /* 0x0000740001087983 */ /* 0x008ee80000100800 */
[----:B------:R-:W5:Y:S04]  /*d230*/  LDL R23, [R1+0x68] ;  /* 0x0000680001177983 */ /* 0x000f680000100800 */
        /* <DEDUP_REMOVED lines=13> */
[----:B---3--:R-:W-:-:S02]  /*d310*/  ISETP.GE.AND P3, PT, R8, c[0x0][0x3c8], PT ;  /* 0x0000f20008007a0c */ /* 0x008fc40003f66270 */
[----:B-----5:R-:W-:Y:S02]  /*d320*/  ISETP.GE.AND P1, PT, R23, c[0x0][0x3c8], PT ;  /* 0x0000f20017007a0c */ /* 0x020fe40003f26270 */
[----:B----4-:R-:W-:Y:S02]  /*d330*/  ISETP.GE.AND P0, PT, R21, c[0x0][0x3c8], PT ;  /* 0x0000f20015007a0c */ /* 0x010fe40003f06270 */
[----:B--2---:R-:W-:-:S07]  /*d340*/  ISETP.GE.AND P4, PT, R10, c[0x0][0x3c8], PT ;  /* 0x0000f2000a007a0c */ /* 0x004fce0003f86270 */
[----:B-1----:R-:W-:Y:S02]  /*d350*/  @!P3 IMAD.MOV.U32 R6, RZ, RZ, R0 ;  /* 0x000000ffff06b224 */ /* 0x002fe400078e0000 */
[----:B------:R-:W-:Y:S01]  /*d360*/  @!P3 IMAD.MOV.U32 R7, RZ, RZ, R4 ;  /* 0x000000ffff07b224 */ /* 0x000fe200078e0004 */
[----:B------:R-:W-:-:S03]  /*d370*/  @!P1 LEA R2, P6, R23, R0, 0x2 ;  /* 0x0000000017029211 */ /* 0x000fc600078c10ff */
[----:B------:R-:W-:Y:S01]  /*d380*/  @!P3 IMAD.WIDE R8, R8, 0x4, R6 ;  /* 0x000000040808b825 */ /* 0x000fe200078e0206 */
[----:B------:R-:W-:Y:S02]  /*d390*/  @!P0 LEA R6, P2, R21, R0, 0x2 ;  /* 0x0000000015068211 */ /* 0x000fe400078410ff */
[-C--:B------:R-:W-:Y:S02]  /*d3a0*/  @!P1 LEA.HI.X R3, R23, R4.reuse, R24, 0x2, P6 ;  /* 0x0000000417039211 */ /* 0x080fe400030f1418 */
[----:B------:R-:W-:Y:S01]  /*d3b0*/  @!P3 ST.E.64 [R8.64], R42 ;  /* 0x0000002a0800b985 */ /* 0x000fe2000c101b06 */
[----:B------:R-:W-:Y:S02]  /*d3c0*/  ISETP.GE.AND P3, PT, R19, c[0x0][0x3c8], PT ;  /* 0x0000f20013007a0c */ /* 0x000fe40003f66270 */
[----:B------:R-:W-:Y:S02]  /*d3d0*/  @!P0 LEA.HI.X R7, R21, R4, R22, 0x2, P2 ;  /* 0x0000000415078211 */ /* 0x000fe400010f1416 */
[----:B------:R-:W-:Y:S01]  /*d3e0*/  ISETP.GE.AND P2, PT, R17, c[0x0][0x3c8], PT ;  /* 0x0000f20011007a0c */ /* 0x000fe20003f46270 */
[----:B------:R1:W-:Y:S01]  /*d3f0*/  @!P1 ST.E.64 [R2.64], R32 ;  /* 0x0000002002009985 */ /* 0x0003e2000c101b06 */
[----:B------:R-:W-:-:S03]  /*d400*/  ISETP.GE.AND P1, PT, R15, c[0x0][0x3c8], PT ;  /* 0x0000f2000f007a0c */ /* 0x000fc60003f26270 */
[----:B------:R2:W-:Y:S01]  /*d410*/  @!P0 ST.E.64 [R6.64], R34 ;  /* 0x0000002206008985 */ /* 0x0005e2000c101b06 */
[----:B------:R-:W-:Y:S02]  /*d420*/  ISETP.GE.AND P0, PT, R13, c[0x0][0x3c8], PT ;  /* 0x0000f2000d007a0c */ /* 0x000fe40003f06270 */
[----:B-1----:R-:W-:-:S04]  /*d430*/  @!P4 LEA R2, P6, R10, R0, 0x2 ;  /* 0x000000000a02c211 */ /* 0x002fc800078c10ff */
[----:B------:R-:W-:Y:S02]  /*d440*/  @!P4 LEA.HI.X R3, R10, R4, R11, 0x2, P6 ;  /* 0x000000040a03c211 */ /* 0x000fe400030f140b */
[----:B------:R-:W-:-:S03]  /*d450*/  @!P3 LEA R10, P6, R19, R0, 0x2 ;  /* 0x00000000130ab211 */ /* 0x000fc600078c10ff */
[----:B------:R1:W-:Y:S01]  /*d460*/  @!P4 ST.E.64 [R2.64], R36 ;  /* 0x000000240200c985 */ /* 0x0003e2000c101b06 */
[----:B------:R-:W-:Y:S02]  /*d470*/  @!P2 LEA R8, P4, R17, R0, 0x2 ;  /* 0x000000001108a211 */ /* 0x000fe400078810ff */
[----:B------:R-:W-:Y:S02]  /*d480*/  @!P3 LEA.HI.X R11, R19, R4, R20, 0x2, P6 ;  /* 0x00000004130bb211 */ /* 0x000fe400030f1414 */
[----:B--2---:R-:W-:Y:S02]  /*d490*/  @!P1 LEA R6, P6, R15, R0, 0x2 ;  /* 0x000000000f069211 */ /* 0x004fe400078c10ff */
[-C--:B------:R-:W-:Y:S02]  /*d4a0*/  @!P2 LEA.HI.X R9, R17, R4.reuse, R18, 0x2, P4 ;  /* 0x000000041109a211 */ /* 0x080fe400020f1412 */
[----:B------:R-:W-:Y:S01]  /*d4b0*/  @!P1 LEA.HI.X R7, R15, R4, R16, 0x2, P6 ;  /* 0x000000040f079211 */ /* 0x000fe200030f1410 */
[----:B------:R2:W-:Y:S04]  /*d4c0*/  @!P3 ST.E.64 [R10.64], R52 ;  /* 0x000000340a00b985 */ /* 0x0005e8000c101b06 */
[----:B------:R2:W-:Y:S04]  /*d4d0*/  @!P2 ST.E.64 [R8.64], R48 ;  /* 0x000000300800a985 */ /* 0x0005e8000c101b06 */
[----:B------:R2:W-:Y:S01]  /*d4e0*/  @!P1 ST.E.64 [R6.64], R38 ;  /* 0x0000002606009985 */ /* 0x0005e2000c101b06 */
[----:B-1----:R-:W-:-:S04]  /*d4f0*/  @!P0 LEA R2, P4, R13, R0, 0x2 ;  /* 0x000000000d028211 */ /* 0x002fc800078810ff */
[----:B------:R-:W-:-:S05]  /*d500*/  @!P0 LEA.HI.X R3, R13, R4, R14, 0x2, P4 ;  /* 0x000000040d038211 */ /* 0x000fca00020f140e */
[----:B------:R2:W-:Y:S04]  /*d510*/  @!P0 ST.E.64 [R2.64], R26 ;  /* 0x0000001a02008985 */ /* 0x0005e8000c101b06 */
.L_x_119:
[----:B------:R-:W-:Y:S05]  /*d520*/  BSYNC B0 ;  /* 0x0000000000007941 */ /* 0x000fea0003800000 */
.L_x_118:
[----:B------:R-:W-:Y:S05]  /*d530*/  BRA.DIV ~URZ, `(.L_x_120) ;  /* 0x000043c27f007947 */ /* 0x000fea000b800000 */
[----:B--2---:R2:W3:Y:S04]  /*d540*/  SHFL.IDX PT, R4, R5, 0x3, 0x1c1f ;  /* 0x007c1f0005047f89 */ /* 0x0044e800000e0000 */
[----:B-1----:R2:W1:Y:S02]  /*d550*/  SHFL.IDX PT, R0, R12, 0x3, 0x1c1f ;  /* 0x007c1f000c007f89 */ /* 0x00246400000e0000 */
.L_x_197:
[----:B------:R-:W-:Y:S05]  /*d560*/  @P5 BRA `(.L_x_108) ;  /* 0x00000ff000005947 */ /* 0x000fea0003800000 */
[----:B---3--:R-:W3:Y:S04]  /*d570*/  LDL R6, [R1+0x74] ;  /* 0x0000740001067983 */ /* 0x008ee80000100800 */
[----:B------:R-:W5:Y:S04]  /*d580*/  LDL R10, [R1+0x68] ;  /* 0x00006800010a7983 */ /* 0x000f680000100800 */
[----:B--2---:R-:W2:Y:S04]  /*d590*/  LDL R8, [R1+0x64] ;  /* 0x0000640001087983 */ /* 0x004ea80000100800 */
        /* <DEDUP_REMOVED lines=11> */
[----:B---3--:R-:W-:-:S02]  /*d650*/  ISETP.GE.AND P0, PT, R6, c[0x0][0x3c8], PT ;  /* 0x0000f20006007a0c */ /* 0x008fc40003f06270 */
[----:B-----5:R-:W-:Y:S02]  /*d660*/  ISETP.GE.AND P4, PT, R10, c[0x0][0x3c8], PT ;  /* 0x0000f2000a007a0c */ /* 0x020fe40003f86270 */
[----:B--2---:R-:W-:-:S09]  /*d670*/  ISETP.GE.AND P5, PT, R8, c[0x0][0x3c8], PT ;  /* 0x0000f20008007a0c */ /* 0x004fd20003fa6270 */
[----:B-1----:R-:W-:Y:S02]  /*d680*/  @!P0 IMAD.MOV.U32 R2, RZ, RZ, R0 ;  /* 0x000000ffff028224 */ /* 0x002fe400078e0000 */
[----:B------:R-:W-:-:S04]  /*d690*/  @!P0 IMAD.MOV.U32 R3, RZ, RZ, R4 ;  /* 0x000000ffff038224 */ /* 0x000fc800078e0004 */
[----:B------:R-:W-:Y:S01]  /*d6a0*/  @!P0 IMAD.WIDE R2, R6, 0x4, R2 ;  /* 0x0000000406028825 */ /* 0x000fe200078e0202 */
[----:B----4-:R-:W-:-:S04]  /*d6b0*/  ISETP.GE.AND P3, PT, R18, c[0x0][0x3c8], PT ;  /* 0x0000f20012007a0c */ /* 0x010fc80003f66270 */
[----:B------:R1:W-:Y:S01]  /*d6c0*/  @!P0 ST.E.64 [R2.64], R30 ;  /* 0x0000001e02008985 */ /* 0x0003e2000c101b06 */
[----:B------:R-:W-:Y:S02]  /*d6d0*/  @!P4 LEA R6, P0, R10, R0, 0x2 ;  /* 0x000000000a06c211 */ /* 0x000fe400078010ff */
[----:B------:R-:W-:Y:S02]  /*d6e0*/  ISETP.GE.AND P2, PT, R16, c[0x0][0x3c8], PT ;  /* 0x0000f20010007a0c */ /* 0x000fe40003f46270 */
[----:B------:R-:W-:Y:S02]  /*d6f0*/  ISETP.GE.AND P1, PT, R14, c[0x0][0x3c8], PT ;  /* 0x0000f2000e007a0c */ /* 0x000fe40003f26270 */
[----:B------:R-:W-:Y:S02]  /*d700*/  @!P4 LEA.HI.X R7, R10, R4, R11, 0x2, P0 ;  /* 0x000000040a07c211 */ /* 0x000fe400000f140b */
[----:B------:R-:W-:-:S03]  /*d710*/  ISETP.GE.AND P0, PT, R12, c[0x0][0x3c8], PT ;  /* 0x0000f2000c007a0c */ /* 0x000fc60003f06270 */
[----:B------:R2:W-:Y:S01]  /*d720*/  @!P4 ST.E.64 [R6.64], R44 ;  /* 0x0000002c0600c985 */ /* 0x0005e2000c101b06 */
[----:B------:R-:W-:-:S04]  /*d730*/  @!P3 LEA R10, P4, R18, R0, 0x2 ;  /* 0x00000000120ab211 */ /* 0x000fc800078810ff */
[----:B------:R-:W-:Y:S02]  /*d740*/  @!P3 LEA.HI.X R11, R18, R4, R19, 0x2, P4 ;  /* 0x00000004120bb211 */ /* 0x000fe400020f1413 */
[----:B-1----:R-:W-:-:S04]  /*d750*/  @!P5 LEA R2, P6, R8, R0, 0x2 ;  /* 0x000000000802d211 */ /* 0x002fc800078c10ff */
[----:B------:R-:W-:Y:S02]  /*d760*/  @!P5 LEA.HI.X R3, R8, R4, R9, 0x2, P6 ;  /* 0x000000040803d211 */ /* 0x000fe400030f1409 */
[----:B------:R-:W-:-:S03]  /*d770*/  @!P2 LEA R8, P6, R16, R0, 0x2 ;  /* 0x000000001008a211 */ /* 0x000fc600078c10ff */
[----:B------:R1:W-:Y:S01]  /*d780*/  @!P5 ST.E.64 [R2.64], R46 ;  /* 0x0000002e0200d985 */ /* 0x0003e2000c101b06 */
        /* <DEDUP_REMOVED lines=8> */
[----:B------:R2:W-:Y:S01]  /*d810*/  @!P0 ST.E.64 [R2.64], R40 ;  /* 0x0000002802008985 */ /* 0x0005e2000c101b06 */
[----:B------:R-:W-:-:S13]  /*d820*/  ISETP.GE.AND P0, PT, R5, c[0x0][0x3c8], PT ;  /* 0x0000f20005007a0c */ /* 0x000fda0003f06270 */
[----:B------:R-:W-:Y:S05]  /*d830*/  @P0 BRA `(.L_x_108) ;  /* 0x00000d2000000947 */ /* 0x000fea0003800000 */
[----:B------:R-:W3:Y:S01]  /*d840*/  LDL R12, [R1+0x98] ;  /* 0x00009800010c7983 */ /* 0x000ee20000100800 */
[----:B--2---:R-:W-:-:S04]  /*d850*/  LEA R2, P0, R5, R0, 0x2 ;  /* 0x0000000005027211 */ /* 0x004fc800078010ff */
[----:B---3--:R-:W-:-:S05]  /*d860*/  LEA.HI.X R3, R5, R4, R12, 0x2, P0 ;  /* 0x0000000405037211 */ /* 0x008fca00000f140c */
[----:B------:R1:W-:Y:S01]  /*d870*/  ST.E.64 [R2.64], R28 ;  /* 0x0000001c02007985 */ /* 0x0003e2000c101b06 */
[----:B------:R-:W-:Y:S05]  /*d880*/  BRA `(.L_x_108) ;  /* 0x00000cd000007947 */ /* 0x000fea0003800000 */
.L_x_93:
[----:B------:R-:W2:Y:S04]  /*d890*/  LDL.LU R4, [R1+0x6c] ;  /* 0x00006c0001047983 */ /* 0x000ea80000300800 */
[----:B------:R-:W3:Y:S01]  /*d8a0*/  LDL.LU R6, [R1+0x70] ;  /* 0x0000700001067983 */ /* 0x000ee20000300800 */
[----:B------:R-:W-:Y:S02]  /*d8b0*/  ISETP.NE.U32.AND P1, PT, RZ, c[0x0][0x508], PT ;  /* 0x00014200ff007a0c */ /* 0x000fe40003f25070 */
[----:B------:R-:W-:Y:S01]  /*d8c0*/  ISETP.NE.U32.AND P3, PT, RZ, c[0x0][0x500], PT ;  /* 0x00014000ff007a0c */ /* 0x000fe20003f65070 */
[----:B------:R-:W4:Y:S01]  /*d8d0*/  LDL.LU R0, [R1+0x78] ;  /* 0x0000780001007983 */ /* 0x000f220000300800 */
[----:B------:R-:W-:Y:S01]  /*d8e0*/  ISETP.NE.AND.EX P1, PT, RZ, c[0x0][0x50c], PT, P1 ;  /* 0x00014300ff007a0c */ /* 0x000fe20003f25310 */
[----:B------:R-:W-:Y:S01]  /*d8f0*/  IMAD.MOV.U32 R8, RZ, RZ, RZ ;  /* 0x000000ffff087224 */ /* 0x000fe200078e00ff */
[----:B------:R-:W-:Y:S01]  /*d900*/  ISETP.NE.AND.EX P3, PT, RZ, c[0x0][0x504], PT, P3 ;  /* 0x00014100ff007a0c */ /* 0x000fe20003f65330 */
[----:B------:R-:W-:Y:S01]  /*d910*/  IMAD.MOV.U32 R20, RZ, RZ, c[0x0][0x388] ;  /* 0x0000e200ff147624 */ /* 0x000fe200078e00ff */
[----:B--2---:R-:W-:-:S09]  /*d920*/  IADD3 R2, P2, R4, c[0x0][0x500], RZ ;  /* 0x0001400004027a10 */ /* 0x004fd20007f5e0ff */
[----:B------:R-:W-:Y:S02]  /*d930*/  @P1 IADD3 R4, P0, R4, c[0x0][0x508], RZ ;  /* 0x0001420004041a10 */ /* 0x000fe40007f1e0ff */
[C---:B---3--:R-:W-:Y:S02]  /*d940*/  IADD3.X R3, R6.reuse, c[0x0][0x504], RZ, P2, !PT ;  /* 0x0001410006037a10 */ /* 0x048fe400017fe4ff */
[----:B------:R-:W-:-:S03]  /*d950*/  @P1 IADD3.X R5, R6, c[0x0][0x50c], RZ, P0, !PT ;  /* 0x0001430006051a10 */ /* 0x000fc600007fe4ff */
[----:B------:R1:W5:Y:S04]  /*d960*/  @P3 LDG.E R8, [R2.64] ;  /* 0x0000000602083981 */ /* 0x000368000c1e1900 */
[----:B------:R1:W5:Y:S01]  /*d970*/  @P1 LDG.E R20, [R4.64] ;  /* 0x0000000604141981 */ /* 0x000362000c1e1900 */
[----:B----4-:R-:W-:-:S04]  /*d980*/  ISETP.NE.AND P0, PT, R0, RZ, PT ;  /* 0x000000ff0000720c */ /* 0x010fc80003f05270 */
[----:B------:R-:W-:Y:S01]  /*d990*/  SEL R19, R0, c[0x0][0x3d4], P0 ;  /* 0x0000f50000137a07 */ /* 0x000fe20000000000 */
[----:B------:R-:W-:Y:S05]  /*d9a0*/  @P1 BRA `(.L_x_121) ;  /* 0x0000004000001947 */ /* 0x000fea0003800000 */
[----:B------:R-:W-:Y:S05]  /*d9b0*/  @!P3 BRA `(.L_x_121) ;  /* 0x000000300000b947 */ /* 0x000fea0003800000 */
[----:B------:R2:W3:Y:S04]  /*d9c0*/  LDG.E R0, [R2.64] ;  /* 0x0000000602007981 */ /* 0x0004e8000c1e1900 */
[----:B-12---:R-:W3:Y:S02]  /*d9d0*/  LDG.E R2, [R2.64+0x4] ;  /* 0x0000040602027981 */ /* 0x006ee4000c1e1900 */
[----:B---3-5:R-:W-:Y:S02]  /*d9e0*/  IADD3 R20, -R0, R2, RZ ;  /* 0x0000000200147210 */ /* 0x028fe40007ffe1ff */
.L_x_121:
[----:B-1----:R-:W2:Y:S04]  /*d9f0*/  LDL.LU R4, [R1+0x48] ;  /* 0x0000480001047983 */ /* 0x002ea80000300800 */
[----:B------:R-:W3:Y:S04]  /*da00*/  LDL.LU R2, [R1+0x3c] ;  /* 0x00003c0001027983 */ /* 0x000ee80000300800 */
[----:B------:R-:W4:Y:S01]  /*da10*/  LDL.LU R0, [R1+0x7c] ;  /* 0x00007c0001007983 */ /* 0x000f220000300800 */
[----:B------:R-:W-:Y:S01]  /*da20*/  BSSY B0, `(.L_x_122) ;  /* 0x0000039000007945 */ /* 0x000fe20003800000 */
[----:B-----5:R-:W-:-:S02]  /*da30*/  SHF.R.S32.HI R18, RZ, 0x1f, R8 ;  /* 0x0000001fff127819 */ /* 0x020fc40000011408 */
[----:B------:R-:W1:Y:S02]  /*da40*/  S2R R3, SR_TID.X ;  /* 0x0000000000037919 */ /* 0x000e640000002100 */
[----:B-1----:R-:W-:Y:S02]  /*da50*/  ISETP.GT.AND P0, PT, R3, 0x7f, PT ;  /* 0x0000007f0300780c */ /* 0x002fe40003f04270 */
[----:B--2---:R-:W-:Y:S02]  /*da60*/  LOP3.LUT R14, R4, 0xffff, RZ, 0xc0, !PT ;  /* 0x0000ffff040e7812 */ /* 0x004fe400078ec0ff */
[----:B---3--:R-:W-:Y:S02]  /*da70*/  SEL R15, R2, RZ, !P3 ;  /* 0x000000ff020f7207 */ /* 0x008fe40005800000 */
[----:B----4-:R-:W-:-:S07]  /*da80*/  SEL R21, R0, RZ, !P3 ;  /* 0x000000ff00157207 */ /* 0x010fce0005800000 */
[----:B------:R-:W-:Y:S05]  /*da90*/  @P0 BRA `(.L_x_123) ;  /* 0x0000031000000947 */ /* 0x000fea0003800000 */
[----:B------:R-:W2:Y:S01]  /*daa0*/  LDL R2, [R1+0x44] ;  /* 0x0000440001027983 */ /* 0x000ea20000100800 */
[----:B------:R-:W-:Y:S01]  /*dab0*/  IMAD R0, R20, c[0x0][0x4e8], RZ ;  /* 0x00013a0014007a24 */ /* 0x000fe200078e02ff */
[----:B--2---:R-:W-:-:S04]  /*dac0*/  LEA R9, R2, R3, 0x7 ;  /* 0x0000000302097211 */ /* 0x004fc800078e38ff */
[----:B------:R-:W-:-:S13]  /*dad0*/  ISETP.GE.AND P0, PT, R9, R0, PT ;  /* 0x000000000900720c */ /* 0x000fda0003f06270 */
[----:B------:R-:W-:Y:S05]  /*dae0*/  @P0 BRA `(.L_x_123) ;  /* 0x000002c000000947 */ /* 0x000fea0003800000 */
[----:B------:R-:W2:Y:S01]  /*daf0*/  LDL.LU R22, [R1+0x80] ;  /* 0x0000800001167983 */ /* 0x000ea20000300800 */
[----:B------:R-:W-:Y:S01]  /*db00*/  IMAD.MOV.U32 R0, RZ, RZ, 0x368 ;  /* 0x00000368ff007424 */ /* 0x000fe200078e00ff */
[----:B------:R-:W-:-:S04]  /*db10*/  ISETP.GT.AND P2, PT, R19, 0x1, PT ;  /* 0x000000011300780c */ /* 0x000fc80003f44270 */
[----:B------:R-:W-:-:S04]  /*db20*/  SEL R0, R0, 0x328, P2 ;  /* 0x0000032800007807 */ /* 0x000fc80001000000 */
[----:B------:R1:W3:Y:S08]  /*db30*/  LDC.64 R6, c[0x0][R0+0x170] ;  /* 0x00005c0000067b82 */ /* 0x0002f00000000a00 */
[----:B------:R1:W4:Y:S08]  /*db40*/  LDC.64 R4, c[0x0][R0+0x168] ;  /* 0x00005a0000047b82 */ /* 0x0003300000000a00 */
[----:B------:R1:W5:Y:S08]  /*db50*/  LDC.64 R12, c[0x0][R0+0x178] ;  /* 0x00005e00000c7b82 */ /* 0x0003700000000a00 */
[----:B------:R1:W2:Y:S02]  /*db60*/  LDC.64 R10, c[0x0][R0+0x160] ;  /* 0x00005800000a7b82 */ /* 0x0002a40000000a00 */
[----:B-1----:R-:W-:-:S02]  /*db70*/  IMAD.MOV.U32 R0, RZ, RZ, c[0x0][0x4e8] ;  /* 0x00013a00ff007624 */ /* 0x002fc400078e00ff */
[-C--:B---3--:R-:W-:Y:S02]  /*db80*/  IMAD R7, R7, R15.reuse, RZ ;  /* 0x0000000f07077224 */ /* 0x088fe400078e02ff */
[----:B------:R-:W-:Y:S01]  /*db90*/  IMAD.WIDE.U32 R2, R6, R15, RZ ;  /* 0x0000000f06027225 */ /* 0x000fe200078e00ff */
[----:B------:R-:W-:Y:S02]  /*dba0*/  ISETP.NE.AND P0, PT, R0, 0x1, PT ;  /* 0x000000010000780c */ /* 0x000fe40003f05270 */
[----:B------:R-:W-:Y:S01]  /*dbb0*/  MOV R0, R9 ;  /* 0x0000000900007202 */ /* 0x000fe20000000f00 */
[----:B------:R-:W-:Y:S02]  /*dbc0*/  IMAD R7, R6, R21, R7 ;  /* 0x0000001506077224 */ /* 0x000fe400078e0207 */
[-C--:B----4-:R-:W-:Y:S02]  /*dbd0*/  IMAD R16, R5, R14.reuse, RZ ;  /* 0x0000000e05107224 */ /* 0x090fe400078e02ff */
[----:B------:R-:W-:Y:S01]  /*dbe0*/  IMAD.WIDE.U32 R4, R4, R14, RZ ;  /* 0x0000000e04047225 */ /* 0x000fe200078e00ff */
[----:B------:R-:W-:-:S03]  /*dbf0*/  IADD3 R3, R3, R7, RZ ;  /* 0x0000000703037210 */ /* 0x000fc60007ffe0ff */
[----:B------:R-:W-:Y:S02]  /*dc00*/  IMAD.IADD R16, R5, 0x1, R16 ;  /* 0x0000000105107824 */ /* 0x000fe400078e0210 */
[----:B------:R-:W-:-:S05]  /*dc10*/  @P0 IMAD.HI.U32 R17, R9, c[0x0][0x4ec], RZ ;  /* 0x00013b0009110a27 */ /* 0x000fca00078e00ff */
[----:B------:R-:W-:Y:S02]  /*dc20*/  @P0 SHF.R.U32.HI R0, RZ, c[0x0][0x4f0], R17 ;  /* 0x00013c00ff000a19 */ /* 0x000fe40000011611 */
[----:B------:R-:W-:-:S03]  /*dc30*/  IADD3 R17, P1, P0, R2, R4, R8 ;  /* 0x0000000402117210 */ /* 0x000fc6000783e008 */
[----:B------:R-:W-:-:S04]  /*dc40*/  IMAD.MOV R2, RZ, RZ, -R0 ;  /* 0x000000ffff027224 */ /* 0x000fc800078e0a00 */
[----:B------:R-:W-:Y:S01]  /*dc50*/  IMAD R2, R2, c[0x0][0x4e8], R9 ;  /* 0x00013a0002027a24 */ /* 0x000fe200078e0209 */
[----:B------:R-:W-:Y:S02]  /*dc60*/  IADD3.X R9, R3, R16, R18, P1, P0 ;  /* 0x0000001003097210 */ /* 0x000fe40000fe0412 */
[----:B------:R-:W-:Y:S02]  /*dc70*/  SHF.R.S32.HI R3, RZ, 0x1f, R0 ;  /* 0x0000001fff037819 */ /* 0x000fe40000011400 */
[----:B--2---:R-:W-:-:S05]  /*dc80*/  SEL R6, R22, RZ, P2 ;  /* 0x000000ff16067207 */ /* 0x004fca0001000000 */
[-C--:B-----5:R-:W-:Y:S02]  /*dc90*/  IMAD R7, R13, R6.reuse, RZ ;  /* 0x000000060d077224 */ /* 0x0a0fe400078e02ff */
[----:B------:R-:W-:Y:S01]  /*dca0*/  IMAD.WIDE.U32 R4, R12, R6, RZ ;  /* 0x000000060c047225 */ /* 0x000fe200078e00ff */
[----:B------:R-:W-:-:S04]  /*dcb0*/  SHF.R.S32.HI R6, RZ, 0x1f, R2 ;  /* 0x0000001fff067819 */ /* 0x000fc80000011402 */
[----:B------:R-:W-:Y:S01]  /*dcc0*/  IADD3 R5, R5, R7, RZ ;  /* 0x0000000705057210 */ /* 0x000fe20007ffe0ff */
[----:B------:R-:W-:Y:S01]  /*dcd0*/  IMAD.MOV.U32 R7, RZ, RZ, c[0x0][0x4a8] ;  /* 0x00012a00ff077624 */ /* 0x000fe200078e00ff */
[----:B------:R-:W-:Y:S01]  /*dce0*/  IADD3 R4, P1, P0, R0, R17, R4 ;  /* 0x0000001100047210 */ /* 0x000fe2000783e004 */
[----:B------:R-:W-:-:S03]  /*dcf0*/  IMAD R0, R11, R2, RZ ;  /* 0x000000020b007224 */ /* 0x000fc600078e02ff */
[----:B------:R-:W-:Y:S01]  /*dd00*/  IADD3.X R5, R3, R9, R5, P1, P0 ;  /* 0x0000000903057210 */ /* 0x000fe20000fe0405 */
[----:B------:R-:W-:-:S04]  /*dd10*/  IMAD R0, R10, R6, R0 ;  /* 0x000000060a007224 */ /* 0x000fc800078e0200 */
[----:B------:R-:W-:Y:S01]  /*dd20*/  IMAD.WIDE.U32 R2, R10, R2, R4 ;  /* 0x000000020a027225 */ /* 0x000fe200078e0004 */
[----:B------:R-:W-:Y:S02]  /*dd30*/  MOV R5, c[0x0][0x4ac] ;  /* 0x00012b0000057a02 */ /* 0x000fe40000000f00 */
[----:B------:R-:W-:Y:S01]  /*dd40*/  SEL R4, R7, c[0x0][0x450], P2 ;  /* 0x0001140007047a07 */ /* 0x000fe20001000000 */
[----:B------:R-:W-:Y:S01]  /*dd50*/  IMAD.IADD R0, R3, 0x1, R0 ;  /* 0x0000000103007824 */ /* 0x000fe200078e0200 */
[----:B------:R-:W-:Y:S02]  /*dd60*/  SEL R5, R5, c[0x0][0x454], P2 ;  /* 0x0001150005057a07 */ /* 0x000fe40001000000 */
[----:B------:R-:W-:-:S04]  /*dd70*/  LEA R4, P0, R2, R4, 0x2 ;  /* 0x0000000402047211 */ /* 0x000fc800078010ff */
[----:B------:R-:W-:Y:S02]  /*dd80*/  LEA.HI.X R5, R2, R5, R0, 0x2, P0 ;  /* 0x0000000502057211 */ /* 0x000fe400000f1400 */
[----:B------:R-:W-:-:S05]  /*dd90*/  MOV R0, 0xff800000 ;  /* 0xff80000000007802 */ /* 0x000fca0000000f00 */
[----:B------:R1:W-:Y:S02]  /*dda0*/  STG.E [R4.64], R0 ;  /* 0x0000000004007986 */ /* 0x0003e4000c101906 */
.L_x_123:
[----:B------:R-:W-:Y:S05]  /*ddb0*/  BSYNC B0 ;  /* 0x0000000000007941 */ /* 0x000fea0003800000 */
.L_x_122:
[----:B------:R-:W-:-:S13]  /*ddc0*/  ISETP.GT.AND P0, PT, R19, 0x1, PT ;  /* 0x000000011300780c */ /* 0x000fda0003f04270 */
[----:B------:R-:W-:Y:S05]  /*ddd0*/  @P0 BRA `(.L_x_108) ;  /* 0x0000078000000947 */ /* 0x000fea0003800000 */
[----:B-1----:R-:W2:Y:S01]  /*dde0*/  LDL R0, [R1+0x44] ;  /* 0x0000440001007983 */ /* 0x002ea20000100800 */
[----:B------:R-:W-:-:S03]  /*ddf0*/  MOV R2, c[0x0][0x4e8] ;  /* 0x00013a0000027a02 */ /* 0x000fc60000000f00 */
[----:B------:R-:W1:Y:S01]  /*de00*/  S2R R3, SR_TID.X ;  /* 0x0000000000037919 */ /* 0x000e620000002100 */
[----:B------:R-:W-:Y:S02]  /*de10*/  ISETP.NE.AND P0, PT, R2, 0x1, PT ;  /* 0x000000010200780c */ /* 0x000fe40003f05270 */
[----:B-1----:R-:W-:-:S04]  /*de20*/  SHF.R.S32.HI R4, RZ, 0x1f, R3 ;  /* 0x0000001fff047819 */ /* 0x002fc80000011403 */
[----:B------:R-:W-:Y:S01]  /*de30*/  LEA.HI R4, R4, R3, RZ, 0x3 ;  /* 0x0000000304047211 */ /* 0x000fe200078f18ff */
[----:B------:R-:W-:-:S03]  /*de40*/  IMAD.WIDE.U32 R2, R8, c[0x0][0x3a0], RZ ;  /* 0x0000e80008027a25 */ /* 0x000fc600078e00ff */
[----:B------:R-:W-:-:S04]  /*de50*/  SHF.R.S32.HI R4, RZ, 0x3, R4 ;  /* 0x00000003ff047819 */ /* 0x000fc80000011404 */
[----:B------:R-:W-:Y:S02]  /*de60*/  LEA R4, R244, R4, 0x4 ;  /* 0x00000004f4047211 */ /* 0x000fe400078e20ff */
[----:B--2---:R-:W-:Y:S01]  /*de70*/  MOV R5, R0 ;  /* 0x0000000000057202 */ /* 0x004fe20000000f00 */
[----:B------:R-:W-:-:S03]  /*de80*/  IMAD R0, R18, c[0x0][0x3a0], RZ ;  /* 0x0000e80012007a24 */ /* 0x000fc600078e02ff */
[----:B------:R-:W-:Y:S01]  /*de90*/  LEA R4, R5, R4, 0x7 ;  /* 0x0000000405047211 */ /* 0x000fe200078e38ff */
[----:B------:R-:W-:Y:S02]  /*dea0*/  IMAD R0, R8, c[0x0][0x3a4], R0 ;  /* 0x0000e90008007a24 */ /* 0x000fe400078e0200 */
[----:B------:R-:W-:Y:S02]  /*deb0*/  IMAD R5, R21, c[0x0][0x3f0], RZ ;  /* 0x0000fc0015057a24 */ /* 0x000fe400078e02ff */
[----:B------:R-:W-:Y:S01]  /*dec0*/  IMAD.IADD R3, R3, 0x1, R0 ;  /* 0x0000000103037824 */ /* 0x000fe200078e0200 */
[----:B------:R-:W-:Y:S01]  /*ded0*/  MOV R0, R4 ;  /* 0x0000000400007202 */ /* 0x000fe20000000f00 */
[----:B------:R-:W-:-:S04]  /*dee0*/  @P0 IMAD.HI.U32 R6, R4, c[0x0][0x4ec], RZ ;  /* 0x00013b0004060a27 */ /* 0x000fc800078e00ff */
[C---:B------:R-:W-:Y:S01]  /*def0*/  IMAD.WIDE.U32 R2, R14.reuse, c[0x0][0x3e8], R2 ;  /* 0x0000fa000e027a25 */ /* 0x040fe200078e0002 */
[----:B------:R-:W-:Y:S02]  /*df00*/  @P0 SHF.R.U32.HI R0, RZ, c[0x0][0x4f0], R6 ;  /* 0x00013c00ff000a19 */ /* 0x000fe40000011606 */
[----:B------:R-:W-:Y:S01]  /*df10*/  ISETP.GE.AND P0, PT, R231, c[0x0][0x3c8], PT ;  /* 0x0000f200e7007a0c */ /* 0x000fe20003f06270 */
[----:B------:R-:W-:Y:S01]  /*df20*/  IMAD R3, R14, c[0x0][0x3ec], R3 ;  /* 0x0000fb000e037a24 */ /* 0x000fe200078e0203 */
[----:B------:R-:W-:Y:S01]  /*df30*/  SHF.R.S32.HI R6, RZ, 0x1f, R0 ;  /* 0x0000001fff067819 */ /* 0x000fe20000011400 */
[C---:B------:R-:W-:Y:S01]  /*df40*/  IMAD R7, R15.reuse, c[0x0][0x3f4], R5 ;  /* 0x0000fd000f077a24 */ /* 0x040fe200078e0205 */
[----:B------:R-:W-:Y:S01]  /*df50*/  IADD3 R5, -R0, RZ, RZ ;  /* 0x000000ff00057210 */ /* 0x000fe20007ffe1ff */
[----:B------:R-:W-:-:S04]  /*df60*/  IMAD.WIDE.U32 R2, R15, c[0x0][0x3f0], R2 ;  /* 0x0000fc000f027a25 */ /* 0x000fc800078e0002 */
[----:B------:R-:W-:Y:S02]  /*df70*/  IMAD R6, R6, c[0x0][0x3e0], RZ ;  /* 0x0000f80006067a24 */ /* 0x000fe400078e02ff */
[----:B------:R-:W-:Y:S02]  /*df80*/  IMAD.IADD R3, R3, 0x1, R7 ;  /* 0x0000000103037824 */ /* 0x000fe400078e0207 */
        /* <DEDUP_REMOVED lines=13> */
.L_x_198:
[----:B------:R-:W-:Y:S05]  /*e060*/  BRA.DIV ~URZ, `(.L_x_125) ;  /* 0x000039d27f007947 */ /* 0x000fea000b800000 */
[----:B------:R3:W4:Y:S02]  /*e070*/  SHFL.IDX PT, R2, R6, RZ, 0x181f ;  /* 0x00181fff06027589 */ /* 0x00072400000e0000 */
.L_x_199:
[----:B------:R-:W5:Y:S02]  /*e080*/  S2R R0, SR_TID.X ;  /* 0x0000000000007919 */ /* 0x000f640000002100 */
[----:B-----5:R-:W-:-:S04]  /*e090*/  SHF.R.S32.HI R3, RZ, 0x1f, R0 ;  /* 0x0000001fff037819 */ /* 0x020fc80000011400 */
[----:B------:R-:W-:Y:S02]  /*e0a0*/  LEA.HI R3, R3, R0, RZ, 0x3 ;  /* 0x0000000003037211 */ /* 0x000fe400078f18ff */
[----:B------:R-:W5:Y:S02]  /*e0b0*/  LDL.LU R0, [R1+0x44] ;  /* 0x0000440001007983 */ /* 0x000f640000300800 */
[----:B------:R-:W-:Y:S01]  /*e0c0*/  SHF.R.S32.HI R3, RZ, 0x3, R3 ;  /* 0x00000003ff037819 */ /* 0x000fe20000011403 */
[----:B------:R-:W-:Y:S01]  /*e0d0*/  IMAD R4, R20, c[0x0][0x4e8], RZ ;  /* 0x00013a0014047a24 */ /* 0x000fe200078e02ff */
[----:B------:R-:W-:-:S03]  /*e0e0*/  SHF.R.S32.HI R8, RZ, 0x1f, R231 ;  /* 0x0000001fff087819 */ /* 0x000fc600000114e7 */
[----:B-----5:R-:W-:-:S05]  /*e0f0*/  IMAD R0, R0, 0x80, R3 ;  /* 0x0000008000007824 */ /* 0x020fca00078e0203 */
[----:B------:R-:W-:-:S13]  /*e100*/  ISETP.GE.OR P2, PT, R0, R4, P0 ;  /* 0x000000040000720c */ /* 0x000fda0000746670 */
[----:B----4-:R-:W-:-:S04]  /*e110*/  @!P2 LEA R2, P1, R231, R2, 0x1 ;  /* 0x00000002e702a211 */ /* 0x010fc800078208ff */
[----:B--2---:R-:W-:-:S05]  /*e120*/  @!P2 LEA.HI.X R3, R231, R7, R8, 0x1, P1 ;  /* 0x00000007e703a211 */ /* 0x004fca00008f0c08 */
[----:B------:R2:W-:Y:S01]  /*e130*/  @!P2 ST.E.128 [R2.64], RZ ;  /* 0x000000ff0200a985 */ /* 0x0005e2000c101d06 */
[----:B------:R-:W-:Y:S05]  /*e140*/  BRA.DIV ~URZ, `(.L_x_126) ;  /* 0x000039627f007947 */ /* 0x000fea000b800000 */
[----:B------:R4:W1:Y:S04]  /*e150*/  SHFL.IDX PT, R7, R5, 0x1, 0x181f ;  /* 0x00381f0005077f89 */ /* 0x00086800000e0000 */
[----:B--2---:R4:W2:Y:S02]  /*e160*/  SHFL.IDX PT, R2, R6, 0x1, 0x181f ;  /* 0x00381f0006027f89 */ /* 0x0048a400000e0000 */
.L_x_200:
[----:B------:R-:W-:Y:S02]  /*e170*/  IADD3 R3, R0, 0x10, RZ ;  /* 0x0000001000037810 */ /* 0x000fe40007ffe0ff */
[----:B------:R-:W-:Y:S02]  /*e180*/  SHF.R.S32.HI R8, RZ, 0x1f, R231 ;  /* 0x0000001fff087819 */ /* 0x000fe400000114e7 */
[----:B------:R-:W-:-:S13]  /*e190*/  ISETP.GE.OR P2, PT, R3, R4, P0 ;  /* 0x000000040300720c */ /* 0x000fda0000746670 */
[----:B--2---:R-:W-:-:S04]  /*e1a0*/  @!P2 LEA R2, P1, R231, R2, 0x1 ;  /* 0x00000002e702a211 */ /* 0x004fc800078208ff */
[----:B-1----:R-:W-:-:S05]  /*e1b0*/  @!P2 LEA.HI.X R3, R231, R7, R8, 0x1, P1 ;  /* 0x00000007e703a211 */ /* 0x002fca00008f0c08 */
[----:B------:R1:W-:Y:S01]  /*e1c0*/  @!P2 ST.E.128 [R2.64], RZ ;  /* 0x000000ff0200a985 */ /* 0x0003e2000c101d06 */
[----:B------:R-:W-:Y:S05]  /*e1d0*/  BRA.DIV ~URZ, `(.L_x_127) ;  /* 0x000039a27f007947 */ /* 0x000fea000b800000 */
[----:B------:R2:W1:Y:S02]  /*e1e0*/  SHFL.IDX PT, R7, R5, 0x2, 0x181f ;  /* 0x00581f0005077f89 */ /* 0x00046400000e0000 */
.L_x_201:
[----:B------:R-:W-:Y:S05]  /*e1f0*/  BRA.DIV ~URZ, `(.L_x_128) ;  /* 0x000039f27f007947 */ /* 0x000fea000b800000 */
[----:B-1----:R1:W2:Y:S02]  /*e200*/  SHFL.IDX PT, R2, R6, 0x2, 0x181f ;  /* 0x00581f0006027f89 */ /* 0x0022a400000e0000 */
.L_x_202:
[----:B------:R-:W-:Y:S02]  /*e210*/  IADD3 R3, R0, 0x20, RZ ;  /* 0x0000002000037810 */ /* 0x000fe40007ffe0ff */
[----:B------:R-:W-:Y:S02]  /*e220*/  SHF.R.S32.HI R8, RZ, 0x1f, R231 ;  /* 0x0000001fff087819 */ /* 0x000fe400000114e7 */
[----:B------:R-:W-:-:S13]  /*e230*/  ISETP.GE.OR P2, PT, R3, R4, P0 ;  /* 0x000000040300720c */ /* 0x000fda0000746670 */
[----:B--2---:R-:W-:-:S04]  /*e240*/  @!P2 LEA R2, P1, R231, R2, 0x1 ;  /* 0x00000002e702a211 */ /* 0x004fc800078208ff */
[----:B------:R-:W-:-:S05]  /*e250*/  @!P2 LEA.HI.X R3, R231, R7, R8, 0x1, P1 ;  /* 0x00000007e703a211 */ /* 0x000fca00008f0c08 */
[----:B------:R2:W-:Y:S01]  /*e260*/  @!P2 ST.E.128 [R2.64], RZ ;  /* 0x000000ff0200a985 */ /* 0x0005e2000c101d06 */
[----:B------:R-:W-:Y:S05]  /*e270*/  BRA.DIV ~URZ, `(.L_x_129) ;  /* 0x000039e27f007947 */ /* 0x000fea000b800000 */
[----:B------:R1:W2:Y:S04]  /*e280*/  SHFL.IDX PT, R7, R5, 0x3, 0x181f ;  /* 0x00781f0005077f89 */ /* 0x0002a800000e0000 */
[----:B--2---:R1:W2:Y:S02]  /*e290*/  SHFL.IDX PT, R2, R6, 0x3, 0x181f ;  /* 0x00781f0006027f89 */ /* 0x0042a400000e0000 */
.L_x_203:
[----:B------:R-:W-:Y:S02]  /*e2a0*/  IADD3 R3, R0, 0x30, RZ ;  /* 0x0000003000037810 */ /* 0x000fe40007ffe0ff */
[----:B------:R-:W-:Y:S02]  /*e2b0*/  SHF.R.S32.HI R8, RZ, 0x1f, R231 ;  /* 0x0000001fff087819 */ /* 0x000fe400000114e7 */
[----:B------:R-:W-:-:S13]  /*e2c0*/  ISETP.GE.OR P2, PT, R3, R4, P0 ;  /* 0x000000040300720c */ /* 0x000fda0000746670 */
[----:B--2---:R-:W-:-:S04]  /*e2d0*/  @!P2 LEA R2, P1, R231, R2, 0x1 ;  /* 0x00000002e702a211 */ /* 0x004fc800078208ff */
[----:B------:R-:W-:-:S05]  /*e2e0*/  @!P2 LEA.HI.X R3, R231, R7, R8, 0x1, P1 ;  /* 0x00000007e703a211 */ /* 0x000fca00008f0c08 */
[----:B------:R2:W-:Y:S01]  /*e2f0*/  @!P2 ST.E.128 [R2.64], RZ ;  /* 0x000000ff0200a985 */ /* 0x0005e2000c101d06 */
[----:B------:R-:W-:Y:S05]  /*e300*/  BRA.DIV ~URZ, `(.L_x_130) ;  /* 0x00003a227f007947 */ /* 0x000fea000b800000 */
[----:B------:R1:W2:Y:S02]  /*e310*/  SHFL.IDX PT, R7, R5, 0x4, 0x181f ;  /* 0x00981f0005077f89 */ /* 0x0002a400000e0000 */
.L_x_204:
[----:B------:R-:W-:Y:S05]  /*e320*/  BRA.DIV ~URZ, `(.L_x_131) ;  /* 0x00003a727f007947 */ /* 0x000fea000b800000 */
[----:B--2---:R2:W1:Y:S02]  /*e330*/  SHFL.IDX PT, R2, R6, 0x4, 0x181f ;  /* 0x00981f0006027f89 */ /* 0x00446400000e0000 */
.L_x_205:
[----:B------:R-:W-:Y:S02]  /*e340*/  IADD3 R3, R0, 0x40, RZ ;  /* 0x0000004000037810 */ /* 0x000fe40007ffe0ff */
[----:B------:R-:W-:Y:S02]  /*e350*/  SHF.R.S32.HI R8, RZ, 0x1f, R231 ;  /* 0x0000001fff087819 */ /* 0x000fe400000114e7 */
[----:B------:R-:W-:-:S13]  /*e360*/  ISETP.GE.OR P2, PT, R3, R4, P0 ;  /* 0x000000040300720c */ /* 0x000fda0000746670 */
[----:B-1----:R-:W-:-:S04]  /*e370*/  @!P2 LEA R2, P1, R231, R2, 0x1 ;  /* 0x00000002e702a211 */ /* 0x002fc800078208ff */
[----:B------:R-:W-:-:S05]  /*e380*/  @!P2 LEA.HI.X R3, R231, R7, R8, 0x1, P1 ;  /* 0x00000007e703a211 */ /* 0x000fca00008f0c08 */
[----:B------:R1:W-:Y:S01]  /*e390*/  @!P2 ST.E.128 [R2.64], RZ ;  /* 0x000000ff0200a985 */ /* 0x0003e2000c101d06 */
[----:B------:R-:W-:Y:S05]  /*e3a0*/  BRA.DIV ~URZ, `(.L_x_132) ;  /* 0x00003a627f007947 */ /* 0x000fea000b800000 */
[----:B------:R1:W2:Y:S04]  /*e3b0*/  SHFL.IDX PT, R7, R5, 0x5, 0x181f ;  /* 0x00b81f0005077f89 */ /* 0x0002a800000e0000 */
[----:B-1----:R1:W3:Y:S02]  /*e3c0*/  SHFL.IDX PT, R2, R6, 0x5, 0x181f ;  /* 0x00b81f0006027f89 */ /* 0x0022e400000e0000 */
.L_x_206:
[----:B------:R-:W-:Y:S02]  /*e3d0*/  IADD3 R3, R0, 0x50, RZ ;  /* 0x0000005000037810 */ /* 0x000fe40007ffe0ff */
[----:B------:R-:W-:Y:S02]  /*e3e0*/  SHF.R.S32.HI R8, RZ, 0x1f, R231 ;  /* 0x0000001fff087819 */ /* 0x000fe400000114e7 */
[----:B------:R-:W-:-:S13]  /*e3f0*/  ISETP.GE.OR P2, PT, R3, R4, P0 ;  /* 0x000000040300720c */ /* 0x000fda0000746670 */
[----:B---3--:R-:W-:-:S04]  /*e400*/  @!P2 LEA R2, P1, R231, R2, 0x1 ;  /* 0x00000002e702a211 */ /* 0x008fc800078208ff */
[----:B--2---:R-:W-:-:S05]  /*e410*/  @!P2 LEA.HI.X R3, R231, R7, R8, 0x1, P1 ;  /* 0x00000007e703a211 */ /* 0x004fca00008f0c08 */
[----:B------:R2:W-:Y:S01]  /*e420*/  @!P2 ST.E.128 [R2.64], RZ ;  /* 0x000000ff0200a985 */ /* 0x0005e2000c101d06 */
[----:B------:R-:W-:Y:S05]  /*e430*/  BRA.DIV ~URZ, `(.L_x_133) ;  /* 0x00003aa27f007947 */ /* 0x000fea000b800000 */
[----:B------:R3:W1:Y:S02]  /*e440*/  SHFL.IDX PT, R7, R5, 0x6, 0x181f ;  /* 0x00d81f0005077f89 */ /* 0x00066400000e0000 */
.L_x_207:
[----:B------:R-:W-:Y:S05]  /*e450*/  BRA.DIV ~URZ, `(.L_x_134) ;  /* 0x00003af27f007947 */ /* 0x000fea000b800000 */
[----:B--2---:R2:W3:Y:S02]  /*e460*/  SHFL.IDX PT, R2, R6, 0x6, 0x181f ;  /* 0x00d81f0006027f89 */ /* 0x0044e400000e0000 */
.L_x_208:
[----:B------:R-:W-:Y:S02]  /*e470*/  IADD3 R3, R0, 0x60, RZ ;  /* 0x0000006000037810 */ /* 0x000fe40007ffe0ff */
[----:B------:R-:W-:Y:S02]  /*e480*/  SHF.R.S32.HI R8, RZ, 0x1f, R231 ;  /* 0x0000001fff087819 */ /* 0x000fe400000114e7 */
[----:B------:R-:W-:-:S13]  /*e490*/  ISETP.GE.OR P2, PT, R3, R4, P0 ;  /* 0x000000040300720c */ /* 0x000fda0000746670 */
[----:B---3--:R-:W-:-:S04]  /*e4a0*/  @!P2 LEA R2, P1, R231, R2, 0x1 ;  /* 0x00000002e702a211 */ /* 0x008fc800078208ff */
[----:B-1----:R-:W-:-:S05]  /*e4b0*/  @!P2 LEA.HI.X R3, R231, R7, R8, 0x1, P1 ;  /* 0x00000007e703a211 */ /* 0x002fca00008f0c08 */
[----:B------:R1:W-:Y:S01]  /*e4c0*/  @!P2 ST.E.128 [R2.64], RZ ;  /* 0x000000ff0200a985 */ /* 0x0003e2000c101d06 */
[----:B------:R-:W-:Y:S05]  /*e4d0*/  BRA.DIV ~URZ, `(.L_x_135) ;  /* 0x00003ae27f007947 */ /* 0x000fea000b800000 */
[----:B----4-:R-:W3:Y:S04]  /*e4e0*/  SHFL.IDX PT, R5, R5, 0x7, 0x181f ;  /* 0x00f81f0005057f89 */ /* 0x010ee800000e0000 */
[----:B-1----:R1:W4:Y:S02]  /*e4f0*/  SHFL.IDX PT, R2, R6, 0x7, 0x181f ;  /* 0x00f81f0006027f89 */ /* 0x00232400000e0000 */
.L_x_209:
[----:B------:R-:W-:Y:S02]  /*e500*/  IADD3 R0, R0, 0x70, RZ ;  /* 0x0000007000007810 */ /* 0x000fe40007ffe0ff */
[----:B-12---:R-:W-:Y:S02]  /*e510*/  SHF.R.S32.HI R6, RZ, 0x1f, R231 ;  /* 0x0000001fff067819 */ /* 0x006fe400000114e7 */
[----:B------:R-:W-:-:S13]  /*e520*/  ISETP.GE.OR P1, PT, R0, R4, P0 ;  /* 0x000000040000720c */ /* 0x000fda0000726670 */
[----:B----4-:R-:W-:-:S04]  /*e530*/  @!P1 LEA R2, P0, R231, R2, 0x1 ;  /* 0x00000002e7029211 */ /* 0x010fc800078008ff */
[----:B---3--:R-:W-:-:S05]  /*e540*/  @!P1 LEA.HI.X R3, R231, R5, R6, 0x1, P0 ;  /* 0x00000005e7039211 */ /* 0x008fca00000f0c06 */
[----:B------:R1:W-:Y:S04]  /*e550*/  @!P1 ST.E.128 [R2.64], RZ ;  /* 0x000000ff02009985 */ /* 0x0003e8000c101d06 */
.L_x_108:
[----:B------:R-:W-:Y:S05]  /*e560*/  BSYNC B1 ;  /* 0x0000000000017941 */ /* 0x000fea0003800000 */
.L_x_92:
[----:B-1----:R-:W5:Y:S02]  /*e570*/  LDL R0, [R1+0xc4] ;  /* 0x0000c40001007983 */ /* 0x002f640000100800 */
[----:B-----5:R-:W-:-:S13]  /*e580*/  ISETP.NE.AND P0, PT, R0, RZ, PT ;  /* 0x000000ff0000720c */ /* 0x020fda0003f05270 */
[----:B------:R-:W-:Y:S01]  /*e590*/  @P0 WARPSYNC 0xffffffff ;  /* 0xffffffff00000948 */ /* 0x000fe20003800000 */
[----:B------:R-:W-:Y:S06]  /*e5a0*/  @P0 BAR.SYNC.DEFER_BLOCKING 0x5, 0x80 ;  /* 0x0142000000000b1d */ /* 0x000fec0000010000 */
[----:B--23--:R-:W1:Y:S04]  /*e5b0*/  @P0 LDS.128 R4, [0x9100] ;  /* 0x00910000ff040984 */ /* 0x00ce680000000c00 */
[----:B-1----:R1:W-:Y:S04]  /*e5c0*/  @P0 STL.64 [R1+0x40], R4 ;  /* 0x0000400401000387 */ /* 0x0023e80000100a00 */
[----:B------:R1:W-:Y:S04]  /*e5d0*/  @P0 STL.64 [R1+0x48], R6 ;  /* 0x0000480601000387 */ /* 0x0003e80000100a00 */
[----:B------:R-:W-:Y:S06]  /*e5e0*/  @P0 BAR.ARV 0x4, 0x80 ;  /* 0x0102000000000b1d */ /* 0x000fec0000002000 */
[----:B------:R-:W-:Y:S05]  /*e5f0*/  @P0 BRA `(.L_x_136) ;  /* 0x00000b9000000947 */ /* 0x000fea0003800000 */
[----:B------:R-:W2:Y:S01]  /*e600*/  S2R R0, SR_TID.X ;  /* 0x0000000000007919 */ /* 0x000ea20000002100 */
[----:B-1----:R-:W-:Y:S01]  /*e610*/  IMAD.MOV.U32 R7, RZ, RZ, RZ ;  /* 0x000000ffff077224 */ /* 0x002fe200078e00ff */
[----:B--2---:R-:W-:-:S04]  /*e620*/  LOP3.LUT R13, R0, 0x1f, RZ, 0xc0, !PT ;  /* 0x0000001f000d7812 */ /* 0x004fc800078ec0ff */
[----:B------:R-:W-:Y:S01]  /*e630*/  ISETP.NE.AND P5, PT, R13, 0x1f, PT ;  /* 0x0000001f0d00780c */ /* 0x000fe20003fa5270 */
[----:B------:R-:W-:Y:S10]  /*e640*/  BRA.DIV ~URZ, `(.L_x_137) ;  /* 0x00003a427f007947 */ /* 0x000ff4000b800000 */
[----:B------:R1:W2:Y:S02]  /*e650*/  SHFL.IDX PT, R9, R57, RZ, 0x1f ;  /* 0x00001fff39097589 */ /* 0x0002a400000e0000 */
.L_x_210:
[----:B------:R-:W-:Y:S05]  /*e660*/  BRA.DIV ~URZ, `(.L_x_138) ;  /* 0x00003a927f007947 */ /* 0x000fea000b800000 */
[----:B------:R3:W1:Y:S02]  /*e670*/  SHFL.IDX PT, R8, R57, 0x1, 0x1f ;  /* 0x00201f0039087f89 */ /* 0x00066400000e0000 */
.L_x_211:
[----:B------:R-:W5:Y:S01]  /*e680*/  LDL R0, [R1+0x4c] ;  /* 0x00004c0001007983 */ /* 0x000f620000100800 */
[----:B------:R-:W-:Y:S02]  /*e690*/  IMAD.MOV.U32 R6, RZ, RZ, RZ ;  /* 0x000000ffff067224 */ /* 0x000fe400078e00ff */
[----:B-----5:R-:W-:-:S05]  /*e6a0*/  IMAD.IADD R0, R0, 0x1, R13 ;  /* 0x0000000100007824 */ /* 0x020fca00078e020d */
[----:B------:R-:W-:-:S13]  /*e6b0*/  ISETP.GE.OR P0, PT, R0, c[0x0][0x53c], !P5 ;  /* 0x00014f0000007a0c */ /* 0x000fda0006f06670 */
[----:B------:R-:W-:Y:S01]  /*e6c0*/  @!P0 IMAD.MOV.U32 R2, RZ, RZ, 0x4 ;  /* 0x00000004ff028424 */ /* 0x000fe200078e00ff */
[----:B----4-:R-:W-:-:S03]  /*e6d0*/  @!P0 MOV R3, 0x4 ;  /* 0x0000000400038802 */ /* 0x010fc60000000f00 */
[----:B------:R-:W-:-:S04]  /*e6e0*/  @!P0 IMAD.WIDE R4, R0, R2, c[0x0][0x580] ;  /* 0x0001600000048625 */ /* 0x000fc800078e0202 */
[----:B------:R-:W-:Y:S01]  /*e6f0*/  @!P0 IMAD.WIDE R2, R0, R3, c[0x0][0x578] ;  /* 0x00015e0000028625 */ /* 0x000fe200078e0203 */
[----:B------:R-:W4:Y:S04]  /*e700*/  @!P0 LDG.E R6, [R4.64] ;  /* 0x0000000604068981 */ /* 0x000f28000c1e1900 */
[----:B------:R-:W4:Y:S01]  /*e710*/  @!P0 LDG.E R7, [R2.64] ;  /* 0x0000000602078981 */ /* 0x000f22000c1e1900 */
[C---:B------:R-:W-:Y:S02]  /*e720*/  ISETP.GE.U32.AND P4, PT, R13.reuse, 0x10, PT ;  /* 0x000000100d00780c */ /* 0x040fe40003f86070 */
[C---:B------:R-:W-:Y:S02]  /*e730*/  ISETP.GE.U32.AND P3, PT, R13.reuse, 0x8, PT ;  /* 0x000000080d00780c */ /* 0x040fe40003f66070 */
[----:B------:R-:W-:-:S02]  /*e740*/  ISETP.GE.U32.AND P2, PT, R13, 0x4, PT ;  /* 0x000000040d00780c */ /* 0x000fc40003f46070 */
[C---:B------:R-:W-:Y:S02]  /*e750*/  ISETP.GE.U32.AND P1, PT, R13.reuse, 0x2, PT ;  /* 0x000000020d00780c */ /* 0x040fe40003f26070 */
[----:B------:R-:W-:Y:S02]  /*e760*/  ISETP.NE.AND P0, PT, R13, RZ, PT ;  /* 0x000000ff0d00720c */ /* 0x000fe40003f05270 */
[----:B------:R-:W-:Y:S01]  /*e770*/  MOV R12, RZ ;  /* 0x000000ff000c7202 */ /* 0x000fe20000000f00 */
[----:B----4-:R-:W-:Y:S01]  /*e780*/  IMAD R0, R7, R6, RZ ;  /* 0x0000000607007224 */ /* 0x010fe200078e02ff */
[----:B------:R-:W-:Y:S07]  /*e790*/  BRA.DIV ~URZ, `(.L_x_139) ;  /* 0x000039d27f007947 */ /* 0x000fee000b800000 */
[----:B------:R4:W3:Y:S02]  /*e7a0*/  SHFL.UP PT, R4, R0, 0x1, RZ ;  /* 0x0420000000047989 */ /* 0x0008e400000e00ff */
.L_x_212:
[----:B---3--:R-:W-:-:S04]  /*e7b0*/  SEL R4, R4, RZ, P0 ;  /* 0x000000ff04047207 */ /* 0x008fc80000000000 */
[----:B----4-:R-:W-:Y:S01]  /*e7c0*/  IADD3 R0, R0, R4, RZ ;  /* 0x0000000400007210 */ /* 0x010fe20007ffe0ff */
[----:B------:R-:W-:Y:S05]  /*e7d0*/  BRA.DIV ~URZ, `(.L_x_140) ;  /* 0x000039d27f007947 */ /* 0x000fea000b800000 */
[----:B------:R-:W3:Y:S02]  /*e7e0*/  SHFL.UP PT, R2, R0, 0x2, RZ ;  /* 0x0440000000027989 */ /* 0x000ee400000e00ff */
[----:B---3--:R-:W-:-:S05]  /*e7f0*/  SEL R2, R2, RZ, P1 ;  /* 0x000000ff02027207 */ /* 0x008fca0000800000 */
[----:B------:R-:W-:-:S05]  /*e800*/  IMAD.IADD R4, R0, 0x1, R2 ;  /* 0x0000000100047824 */ /* 0x000fca00078e0202 */
        /* <DEDUP_REMOVED lines=9> */
[----:B------:R3:W4:Y:S02]  /*e8a0*/  SHFL.IDX PT, R0, R4, 0x1f, 0x1f ;  /* 0x03e01f0004007f89 */ /* 0x00072400000e0000 */
.L_x_213:
[----:B----4-:R-:W-:Y:S01]  /*e8b0*/  IMAD R0, R0, c[0x0][0x538], RZ ;  /* 0x00014e0000007a24 */ /* 0x010fe200078e02ff */
[----:B------:R-:W-:Y:S04]  /*e8c0*/  BSSY B1, `(.L_x_141) ;  /* 0x0000083000017945 */ /* 0x000fe80003800000 */
[----:B-1----:R-:W-:-:S04]  /*e8d0*/  IADD3 R8, R0, R8, RZ ;  /* 0x0000000800087210 */ /* 0x002fc80007ffe0ff */
[----:B--2---:R-:W-:-:S13]  /*e8e0*/  ISETP.GT.AND P6, PT, R8, R9, PT ;  /* 0x000000090800720c */ /* 0x004fda0003fc4270 */
[----:B------:R-:W-:Y:S05]  /*e8f0*/  @P6 BRA `(.L_x_142) ;  /* 0x0000025000006947 */ /* 0x000fea0003800000 */
.L_x_146:
[----:B------:R-:W2:Y:S02]  /*e900*/  LDL.LU R0, [R1+0x4c] ;  /* 0x00004c0001007983 */ /* 0x000ea40000300800 */
[----:B--2---:R-:W-:-:S04]  /*e910*/  IADD3 R0, R0, 0x1f, RZ ;  /* 0x0000001f00007810 */ /* 0x004fc80007ffe0ff */
[----:B------:R-:W-:-:S13]  /*e920*/  ISETP.GE.AND P6, PT, R0, c[0x0][0x53c], PT ;  /* 0x00014f0000007a0c */ /* 0x000fda0003fc6270 */
[----:B------:R-:W-:Y:S05]  /*e930*/  @P6 BRA `(.L_x_143) ;  /* 0x0000076000006947 */ /* 0x000fea0003800000 */
[----:B------:R1:W-:Y:S01]  /*e940*/  STL [R1+0x4c], R0 ;  /* 0x00004c0001007387 */ /* 0x0003e20000100800 */
[----:B------:R-:W-:Y:S01]  /*e950*/  CS2R R6, SRZ ;  /* 0x0000000000067805 */ /* 0x000fe2000001ff00 */
[----:B-1----:R-:W-:-:S04]  /*e960*/  IADD3 R0, R0, R13, RZ ;  /* 0x0000000d00007210 */ /* 0x002fc80007ffe0ff */
[----:B------:R-:W-:-:S13]  /*e970*/  ISETP.GE.OR P6, PT, R0, c[0x0][0x53c], !P5 ;  /* 0x00014f0000007a0c */ /* 0x000fda0006fc6670 */
[----:B------:R-:W-:Y:S02]  /*e980*/  @!P6 MOV R2, 0x4 ;  /* 0x000000040002e802 */ /* 0x000fe40000000f00 */
[----:B------:R-:W-:-:S03]  /*e990*/  @!P6 MOV R3, 0x4 ;  /* 0x000000040003e802 */ /* 0x000fc60000000f00 */
[----:B---3--:R-:W-:-:S04]  /*e9a0*/  @!P6 IMAD.WIDE R4, R0, R2, c[0x0][0x580] ;  /* 0x000160000004e625 */ /* 0x008fc800078e0202 */
[----:B------:R-:W-:Y:S01]  /*e9b0*/  @!P6 IMAD.WIDE R2, R0, R3, c[0x0][0x578] ;  /* 0x00015e000002e625 */ /* 0x000fe200078e0203 */
[----:B------:R-:W2:Y:S04]  /*e9c0*/  @!P6 LDG.E R6, [R4.64] ;  /* 0x000000060406e981 */ /* 0x000ea8000c1e1900 */
[----:B------:R-:W2:Y:S02]  /*e9d0*/  @!P6 LDG.E R7, [R2.64] ;  /* 0x000000060207e981 */ /* 0x000ea4000c1e1900 */
[----:B--2---:R-:W-:Y:S01]  /*e9e0*/  IMAD R0, R7, R6, RZ ;  /* 0x0000000607007224 */ /* 0x004fe200078e02ff */
[----:B------:R-:W-:Y:S05]  /*e9f0*/  BRA.DIV ~URZ, `(.L_x_144) ;  /* 0x000039627f007947 */ /* 0x000fea000b800000 */
[----:B------:R1:W2:Y:S02]  /*ea00*/  SHFL.UP PT, R2, R0, 0x1, RZ ;  /* 0x0420000000027989 */ /* 0x0002a400000e00ff */
.L_x_214:
        /* <DEDUP_REMOVED lines=16> */
.L_x_215:
[----:B--2---:R-:W-:-:S05]  /*eb10*/  IMAD R0, R0, c[0x0][0x538], RZ ;  /* 0x00014e0000007a24 */ /* 0x004fca00078e02ff */
[----:B------:R-:W-:-:S04]  /*eb20*/  IADD3 R8, R0, R8, RZ ;  /* 0x0000000800087210 */ /* 0x000fc80007ffe0ff */
[----:B------:R-:W-:-:S13]  /*eb30*/  ISETP.GT.AND P6, PT, R8, R9, PT ;  /* 0x000000090800720c */ /* 0x000fda0003fc4270 */
[----:B-1----:R-:W-:Y:S05]  /*eb40*/  @!P6 BRA `(.L_x_146) ;  /* 0xfffffdb00000e947 */ /* 0x002fea000383ffff */
.L_x_142:
[----:B------:R-:W-:-:S05]  /*eb50*/  IADD3 R8, -R0, R8, RZ ;  /* 0x0000000800087210 */ /* 0x000fca0007ffe1ff */
[----:B------:R-:W-:-:S05]  /*eb60*/  IMAD R0, R4, c[0x0][0x538], R8 ;  /* 0x00014e0004007a24 */ /* 0x000fca00078e0208 */
[----:B------:R-:W-:Y:S01]  /*eb70*/  ISETP.GT.AND P0, PT, R0, R9, PT ;  /* 0x000000090000720c */ /* 0x000fe20003f04270 */
[----:B------:R-:W-:-:S12]  /*eb80*/  BRA.DIV ~URZ, `(.L_x_147) ;  /* 0x000039d27f007947 */ /* 0x000fd8000b800000 */
[----:B------:R-:W-:-:S04]  /*eb90*/  VOTE.ANY R0, PT, !P0 ;  /* 0x0000000000007806 */ /* 0x000fc800040e0100 */
.L_x_216:
[----:B------:R1:W2:Y:S01]  /*eba0*/  POPC R11, R0 ;  /* 0x00000000000b7309 */ /* 0x0002a20000000000 */
[----:B------:R-:W-:Y:S05]  /*ebb0*/  BRA.DIV ~URZ, `(.L_x_148) ;  /* 0x000039e27f007947 */ /* 0x000fea000b800000 */
[----:B--2---:R2:W4:Y:S04]  /*ebc0*/  SHFL.IDX PT, R6, R6, R11, 0x1f ;  /* 0x00001f0b06067589 */ /* 0x00452800000e0000 */
[----:B------:R2:W1:Y:S02]  /*ebd0*/  SHFL.IDX PT, R7, R7, R11, 0x1f ;  /* 0x00001f0b07077589 */ /* 0x00046400000e0000 */
.L_x_217:
[----:B------:R-:W-:Y:S01]  /*ebe0*/  ISETP.NE.AND P0, PT, R0, RZ, PT ;  /* 0x000000ff0000720c */ /* 0x000fe20003f05270 */
[----:B------:R-:W-:-:S12]  /*ebf0*/  BSSY B0, `(.L_x_149) ;  /* 0x0000005000007945 */ /* 0x000fd80003800000 */
[----:B------:R-:W-:Y:S05]  /*ec00*/  @!P0 BRA `(.L_x_150) ;  /* 0x0000003000008947 */ /* 0x000fea0003800000 */
[----:B-1----:R-:W-:Y:S01]  /*ec10*/  IADD3 R0, R11, -0x1, RZ ;  /* 0xffffffff0b007810 */ /* 0x002fe20007ffe0ff */
[----:B------:R-:W-:Y:S05]  /*ec20*/  BRA.DIV ~URZ, `(.L_x_151) ;  /* 0x00003a427f007947 */ /* 0x000fea000b800000 */
[----:B------:R1:W2:Y:S02]  /*ec30*/  SHFL.IDX PT, R12, R4, R0, 0x1f ;  /* 0x00001f00040c7589 */ /* 0x0002a400000e0000 */
.L_x_150:
[----:B------:R-:W-:Y:S05]  /*ec40*/  BSYNC B0 ;  /* 0x0000000000007941 */ /* 0x000fea0003800000 */
.L_x_149:
[----:B--2---:R-:W-:Y:S01]  /*ec50*/  IMAD R5, R12, c[0x0][0x538], R8 ;  /* 0x00014e000c057a24 */ /* 0x004fe200078e0208 */
[----:B-1-34-:R-:W-:Y:S02]  /*ec60*/  IABS R4, R6 ;  /* 0x0000000600047213 */ /* 0x01afe40000000000 */
[----:B------:R-:W-:Y:S01]  /*ec70*/  IABS R0, R7 ;  /* 0x0000000700007213 */ /* 0x000fe20000000000 */
[----:B------:R-:W-:Y:S01]  /*ec80*/  IMAD.IADD R10, R9, 0x1, -R5 ;  /* 0x00000001090a7824 */ /* 0x000fe200078e0a05 */
[----:B------:R1:W-:Y:S01]  /*ec90*/  STL [R1+0x40], R5 ;  /* 0x0000400501007387 */ /* 0x0003e20000100800 */
[----:B------:R-:W2:Y:S03]  /*eca0*/  I2F.RP R2, R4 ;  /* 0x0000000400027306 */ /* 0x000ea60000209400 */
[----:B------:R-:W3:Y:S05]  /*ecb0*/  LDL.LU R14, [R1+0x4c] ;  /* 0x00004c00010e7983 */ /* 0x000eea0000300800 */
[----:B--2---:R-:W2:Y:S02]  /*ecc0*/  MUFU.RCP R2, R2 ;  /* 0x0000000200027308 */ /* 0x004ea40000001000 */
[----:B--2---:R-:W-:-:S06]  /*ecd0*/  IADD3 R2, R2, 0xffffffe, RZ ;  /* 0x0ffffffe02027810 */ /* 0x004fcc0007ffe0ff */
[----:B------:R-:W2:Y:S01]  /*ece0*/  F2I.FTZ.U32.TRUNC.NTZ R3, R2 ;  /* 0x0000000200037305 */ /* 0x000ea2000021f000 */
[----:B-1----:R-:W-:Y:S01]  /*ecf0*/  IMAD.MOV.U32 R5, RZ, RZ, R0 ;  /* 0x000000ffff057224 */ /* 0x002fe200078e0000 */
[----:B------:R-:W-:Y:S02]  /*ed00*/  IABS R0, R6 ;  /* 0x0000000600007213 */ /* 0x000fe40000000000 */
[----:B------:R-:W-:-:S04]  /*ed10*/  IABS R9, R10 ;  /* 0x0000000a00097213 */ /* 0x000fc80000000000 */
[----:B------:R-:W1:Y:S01]  /*ed20*/  I2F.RP R12, R5 ;  /* 0x00000005000c7306 */ /* 0x000e620000209400 */
[----:B--2---:R-:W-:-:S04]  /*ed30*/  IMAD.MOV R2, RZ, RZ, -R3 ;  /* 0x000000ffff027224 */ /* 0x004fc800078e0a03 */
[----:B------:R-:W-:Y:S01]  /*ed40*/  IMAD R8, R2, R4, RZ ;  /* 0x0000000402087224 */ /* 0x000fe200078e02ff */
[----:B------:R-:W-:Y:S01]  /*ed50*/  MOV R2, RZ ;  /* 0x000000ff00027202 */ /* 0x000fe20000000f00 */
[----:B------:R-:W-:-:S04]  /*ed60*/  IMAD.MOV R0, RZ, RZ, -R0 ;  /* 0x000000ffff007224 */ /* 0x000fc800078e0a00 */
[----:B------:R-:W-:-:S04]  /*ed70*/  IMAD.HI.U32 R8, R3, R8, R2 ;  /* 0x0000000803087227 */ /* 0x000fc800078e0002 */
[----:B------:R-:W-:Y:S02]  /*ed80*/  IMAD.MOV.U32 R2, RZ, RZ, R9 ;  /* 0x000000ffff027224 */ /* 0x000fe400078e0009 */
[----:B------:R-:W-:Y:S02]  /*ed90*/  IMAD.MOV.U32 R3, RZ, RZ, R0 ;  /* 0x000000ffff037224 */ /* 0x000fe400078e0000 */
[----:B------:R-:W-:-:S04]  /*eda0*/  IMAD.HI.U32 R0, R8, R2, RZ ;  /* 0x0000000208007227 */ /* 0x000fc800078e00ff */
[----:B------:R-:W-:Y:S02]  /*edb0*/  IMAD R2, R0, R3, R2 ;  /* 0x0000000300027224 */ /* 0x000fe400078e0202 */
[----:B-1----:R-:W1:Y:S03]  /*edc0*/  MUFU.RCP R3, R12 ;  /* 0x0000000c00037308 */ /* 0x002e660000001000 */
[----:B------:R-:W-:Y:S02]  /*edd0*/  ISETP.GT.U32.AND P1, PT, R4, R2, PT ;  /* 0x000000020400720c */ /* 0x000fe40003f24070 */
[----:B-1----:R-:W-:-:S11]  /*ede0*/  IADD3 R3, R3, 0xffffffe, RZ ;  /* 0x0ffffffe03037810 */ /* 0x002fd60007ffe0ff */
[-C--:B------:R-:W-:Y:S01]  /*edf0*/  @!P1 IADD3 R2, R2, -R4.reuse, RZ ;  /* 0x8000000402029210 */ /* 0x080fe20007ffe0ff */
[----:B------:R-:W1:Y:S03]  /*ee00*/  F2I.FTZ.U32.TRUNC.NTZ R3, R3 ;  /* 0x0000000300037305 */ /* 0x000e66000021f000 */
[----:B------:R-:W-:Y:S02]  /*ee10*/  ISETP.GE.U32.AND P2, PT, R2, R4, PT ;  /* 0x000000040200720c */ /* 0x000fe40003f46070 */
[----:B------:R-:W-:Y:S02]  /*ee20*/  LOP3.LUT R2, R10, R6, RZ, 0x3c, !PT ;  /* 0x000000060a027212 */ /* 0x000fe400078e3cff */
[----:B------:R-:W-:Y:S02]  /*ee30*/  @!P1 IADD3 R0, R0, 0x1, RZ ;  /* 0x0000000100009810 */ /* 0x000fe40007ffe0ff */
[----:B------:R-:W-:-:S02]  /*ee40*/  ISETP.GE.AND P0, PT, R2, RZ, PT ;  /* 0x000000ff0200720c */ /* 0x000fc40003f06270 */
[----:B------:R-:W-:-:S05]  /*ee50*/  ISETP.NE.AND P1, PT, R6, RZ, PT ;  /* 0x000000ff0600720c */ /* 0x000fca0003f25270 */
[----:B------:R-:W-:Y:S01]  /*ee60*/  @P2 IADD3 R0, R0, 0x1, RZ ;  /* 0x0000000100002810 */ /* 0x000fe20007ffe0ff */
[----:B-1----:R-:W-:-:S04]  /*ee70*/  IMAD.MOV R2, RZ, RZ, -R3 ;  /* 0x000000ffff027224 */ /* 0x002fc800078e0a03 */
[----:B------:R-:W-:Y:S01]  /*ee80*/  IMAD.MOV.U32 R4, RZ, RZ, R2 ;  /* 0x000000ffff047224 */ /* 0x000fe200078e0002 */
[----:B------:R-:W-:Y:S01]  /*ee90*/  IABS R2, R7 ;  /* 0x0000000700027213 */ /* 0x000fe20000000000 */
[----:B------:R-:W-:Y:S01]  /*eea0*/  @!P0 IMAD.MOV R0, RZ, RZ, -R0 ;  /* 0x000000ffff008224 */ /* 0x000fe200078e0a00 */
[----:B------:R-:W-:Y:S01]  /*eeb0*/  @!P1 LOP3.LUT R0, RZ, R6, RZ, 0x33, !PT ;  /* 0x00000006ff009212 */ /* 0x000fe200078e33ff */
[----:B------:R-:W-:Y:S01]  /*eec0*/  IMAD R4, R4, R5, RZ ;  /* 0x0000000504047224 */ /* 0x000fe200078e02ff */
[----:B------:R-:W-:Y:S01]  /*eed0*/  IADD3 R8, RZ, -R2, RZ ;  /* 0x80000002ff087210 */ /* 0x000fe20007ffe0ff */
[----:B------:R-:W-:Y:S01]  /*eee0*/  IMAD.MOV.U32 R2, RZ, RZ, RZ ;  /* 0x000000ffff027224 */ /* 0x000fe200078e00ff */
[----:B------:R-:W-:-:S03]  /*eef0*/  IABS R9, R0 ;  /* 0x0000000000097213 */ /* 0x000fc60000000000 */
[----:B------:R-:W-:Y:S01]  /*ef00*/  IMAD.HI.U32 R2, R3, R4, R2 ;  /* 0x0000000403027227 */ /* 0x000fe200078e0002 */
[----:B------:R-:W-:-:S03]  /*ef10*/  MOV R4, R8 ;  /* 0x0000000800047202 */ /* 0x000fc60000000f00 */
[----:B------:R-:W-:-:S04]  /*ef20*/  IMAD.MOV.U32 R3, RZ, RZ, R9 ;  /* 0x000000ffff037224 */ /* 0x000fc800078e0009 */
[----:B------:R-:W-:-:S04]  /*ef30*/  IMAD.HI.U32 R2, R2, R3, RZ ;  /* 0x0000000302027227 */ /* 0x000fc800078e00ff */
[----:B------:R-:W-:-:S05]  /*ef40*/  IMAD R3, R2, R4, R3 ;  /* 0x0000000402037224 */ /* 0x000fca00078e0203 */
[----:B------:R-:W-:-:S13]  /*ef50*/  ISETP.GT.U32.AND P1, PT, R5, R3, PT ;  /* 0x000000030500720c */ /* 0x000fda0003f24070 */
[----:B------:R-:W-:-:S05]  /*ef60*/  @!P1 IMAD.IADD R3, R3, 0x1, -R5 ;  /* 0x0000000103039824 */ /* 0x000fca00078e0a05 */
[----:B------:R-:W-:Y:S02]  /*ef70*/  ISETP.GE.U32.AND P2, PT, R3, R5, PT ;  /* 0x000000050300720c */ /* 0x000fe40003f46070 */
[----:B------:R-:W-:Y:S02]  /*ef80*/  LOP3.LUT R3, R0, R7, RZ, 0x3c, !PT ;  /* 0x0000000700037212 */ /* 0x000fe400078e3cff */
[----:B------:R-:W-:Y:S02]  /*ef90*/  @!P1 IADD3 R2, R2, 0x1, RZ ;  /* 0x0000000102029810 */ /* 0x000fe40007ffe0ff */
[----:B------:R-:W-:Y:S02]  /*efa0*/  ISETP.GE.AND P0, PT, R3, RZ, PT ;  /* 0x000000ff0300720c */ /* 0x000fe40003f06270 */
[----:B------:R-:W-:-:S05]  /*efb0*/  ISETP.NE.AND P1, PT, R7, RZ, PT ;  /* 0x000000ff0700720c */ /* 0x000fca0003f25270 */
[----:B------:R-:W-:-:S06]  /*efc0*/  @P2 IADD3 R2, R2, 0x1, RZ ;  /* 0x0000000102022810 */ /* 0x000fcc0007ffe0ff */
[----:B------:R-:W-:Y:S02]  /*efd0*/  @!P0 IMAD.MOV R2, RZ, RZ, -R2 ;  /* 0x000000ffff028224 */ /* 0x000fe400078e0a02 */
[----:B------:R-:W-:-:S04]  /*efe0*/  @!P1 LOP3.LUT R2, RZ, R7, RZ, 0x33, !PT ;  /* 0x00000007ff029212 */ /* 0x000fc800078e33ff */
[----:B------:R-:W-:Y:S01]  /*eff0*/  IADD3 R3, -R2, RZ, RZ ;  /* 0x000000ff02037210 */ /* 0x000fe20007ffe1ff */
[----:B------:R-:W-:Y:S02]  /*f000*/  IMAD R6, R0, R6, RZ ;  /* 0x0000000600067224 */ /* 0x000fe400078e02ff */
[C---:B------:R-:W-:Y:S02]  /*f010*/  IMAD R2, R7.reuse, 0x1000000, R2 ;  /* 0x0100000007027824 */ /* 0x040fe400078e0202 */
[----:B------:R-:W-:Y:S01]  /*f020*/  IMAD R0, R7, R3, R0 ;  /* 0x0000000307007224 */ /* 0x000fe200078e0200 */
[----:B------:R-:W-:-:S03]  /*f030*/  IADD3 R3, R10, -R6, RZ ;  /* 0x800000060a037210 */ /* 0x000fc60007ffe0ff */
[----:B------:R-:W-:-:S05]  /*f040*/  IMAD R0, R0, 0x10000, R2 ;  /* 0x0001000000007824 */ /* 0x000fca00078e0202 */
[----:B------:R1:W-:Y:S01]  /*f050*/  STL [R1+0x48], R0 ;  /* 0x0000480001007387 */ /* 0x0003e20000100800 */
[----:B---3--:R-:W-:-:S05]  /*f060*/  IMAD.IADD R14, R11, 0x1, R14 ;  /* 0x000000010b0e7824 */ /* 0x008fca00078e020e */
[----:B------:R1:W-:Y:S04]  /*f070*/  STL [R1+0x4c], R14 ;  /* 0x00004c0e01007387 */ /* 0x0003e80000100800 */
[----:B------:R1:W-:Y:S01]  /*f080*/  STL [R1+0x44], R3 ;  /* 0x0000440301007387 */ /* 0x0003e20000100800 */
[----:B------:R-:W-:Y:S05]  /*f090*/  BRA `(.L_x_152) ;  /* 0x0000005000007947 */ /* 0x000fea0003800000 */
.L_x_143:
[----:B------:R-:W-:Y:S01]  /*f0a0*/  MOV R0, c[0x0][0x53c] ;  /* 0x00014f0000007a02 */ /* 0x000fe20000000f00 */
[----:B------:R1:W-:Y:S04]  /*f0b0*/  STL [R1+0x40], R9 ;  /* 0x0000400901007387 */ /* 0x0003e80000100800 */
[----:B------:R1:W-:Y:S04]  /*f0c0*/  STL [R1+0x44], RZ ;  /* 0x000044ff01007387 */ /* 0x0003e80000100800 */
[----:B------:R1:W-:Y:S04]  /*f0d0*/  STL [R1+0x48], RZ ;  /* 0x000048ff01007387 */ /* 0x0003e80000100800 */
[----:B------:R1:W-:Y:S02]  /*f0e0*/  STL [R1+0x4c], R0 ;  /* 0x00004c0001007387 */ /* 0x0003e40000100800 */
.L_x_152:
[----:B------:R-:W-:Y:S05]  /*f0f0*/  BSYNC B1 ;  /* 0x0000000000017941 */ /* 0x000fea0003800000 */
.L_x_141:
[----:B---3--:R-:W2:Y:S04]  /*f100*/  LDL R4, [R1+0x40] ;  /* 0x0000400001047983 */ /* 0x008ea80000100800 */
[----:B------:R-:W2:Y:S04]  /*f110*/  LDL R5, [R1+0x44] ;  /* 0x0000440001057983 */ /* 0x000ea80000100800 */
[----:B------:R-:W2:Y:S04]  /*f120*/  LDL R6, [R1+0x48] ;  /* 0x0000480001067983 */ /* 0x000ea80000100800 */
[----:B------:R-:W2:Y:S01]  /*f130*/  LDL R7, [R1+0x4c] ;  /* 0x00004c0001077983 */ /* 0x000ea20000100800 */
[----:B------:R-:W-:Y:S03]  /*f140*/  WARPSYNC 0xffffffff ;  /* 0xffffffff00007948 */ /* 0x000fe60003800000 */
[----:B------:R-:W-:Y:S01]  /*f150*/  BAR.SYNC.DEFER_BLOCKING 0x4, 0x80 ;  /* 0x0102000000007b1d */ /* 0x000fe20000010000 */
[----:B------:R-:W-:-:S13]  /*f160*/  ISETP.NE.AND P0, PT, R13, RZ, PT ;  /* 0x000000ff0d00720c */ /* 0x000fda0003f05270 */
[----:B--2---:R2:W-:Y:S04]  /*f170*/  @!P0 STS.128 [0x9100], R4 ;  /* 0x00910004ff008388 */ /* 0x0045e80000000c00 */
[----:B------:R-:W-:Y:S06]  /*f180*/  BAR.ARV 0x5, 0x80 ;  /* 0x0142000000007b1d */ /* 0x000fec0000002000 */
.L_x_136:
[----:B-1----:R-:W3:Y:S02]  /*f190*/  LDL R0, [R1+0x4c] ;  /* 0x00004c0001007983 */ /* 0x002ee40000100800 */
[----:B---3--:R-:W-:-:S13]  /*f1a0*/  ISETP.GE.AND P0, PT, R0, c[0x0][0x53c], PT ;  /* 0x00014f0000007a0c */ /* 0x008fda0003f06270 */
[----:B--2-4-:R-:W-:Y:S01]  /*f1b0*/  @P0 CALL.REL.NOINC `(.L_x_153) ;  /* 0x0000001000000944 */ /* 0x014fe20003c00000 */
[----:B------:R-:W-:Y:S05]  /*f1c0*/  BRA `(.L_x_154) ;  /* 0xffff23f000007947 */ /* 0x000fea000383ffff */
.L_x_153:
[----:B------:R-:W-:Y:S05]  /*f1d0*/  EXIT ;  /* 0x000000000000794d */ /* 0x000fea0003800000 */
.L_x_34:
[----:B------:R-:W-:Y:S01]  /*f1e0*/  IMAD.MOV.U32 R0, RZ, RZ, R5 ;  /* 0x000000ffff007224 */ /* 0x000fe200078e0005 */
[----:B------:R-:W-:Y:S02]  /*f1f0*/  MOV R2, 0x1 ;  /* 0x0000000100027802 */ /* 0x000fe40000000f00 */
[----:B------:R-:W-:Y:S02]  /*f200*/  MOV R3, 0xf220 ;  /* 0x0000f22000037802 */ /* 0x000fe40000000f00 */
[----:B------:R-:W-:Y:S05]  /*f210*/  CALL.REL.NOINC `($__internal_2_$__cuda_sm70_shflsync_up_p) ;  /* 0x0000357000007944 */ /* 0x000fea0003c00000 */
[----:B------:R-:W-:Y:S01]  /*f220*/  MOV R0, R4 ;  /* 0x0000000400007202 */ /* 0x000fe20000000f00 */
[----:B------:R-:W-:Y:S05]  /*f230*/  BRA `(.L_x_155) ;  /* 0xffff123000007947 */ /* 0x000fea000383ffff */
.L_x_35:
[----:B------:R-:W-:Y:S01]  /*f240*/  IMAD.MOV.U32 R0, RZ, RZ, R5 ;  /* 0x000000ffff007224 */ /* 0x000fe200078e0005 */
[----:B------:R-:W-:Y:S02]  /*f250*/  MOV R2, 0x2 ;  /* 0x0000000200027802 */ /* 0x000fe40000000f00 */
[----:B------:R-:W-:Y:S02]  /*f260*/  MOV R3, 0xf280 ;  /* 0x0000f28000037802 */ /* 0x000fe40000000f00 */
[----:B------:R-:W-:Y:S05]  /*f270*/  CALL.REL.NOINC `($__internal_2_$__cuda_sm70_shflsync_up_p) ;  /* 0x0000351000007944 */ /* 0x000fea0003c00000 */
[----:B------:R-:W-:Y:S01]  /*f280*/  SEL R0, R4, RZ, P4 ;  /* 0x000000ff04007207 */ /* 0x000fe20002000000 */
[----:B------:R-:W-:Y:S01]  /*f290*/  IMAD.MOV.U32 R2, RZ, RZ, 0x4 ;  /* 0x00000004ff027424 */ /* 0x000fe200078e00ff */
[----:B------:R-:W-:-:S03]  /*f2a0*/  MOV R3, 0xf2d0 ;  /* 0x0000f2d000037802 */ /* 0x000fc60000000f00 */
[----:B------:R-:W-:Y:S02]  /*f2b0*/  IMAD.IADD R0, R5, 0x1, R0 ;  /* 0x0000000105007824 */ /* 0x000fe400078e0200 */
        /* <DEDUP_REMOVED lines=13> */
[----:B------:R-:W-:Y:S02]  /*f390*/  MOV R3, 0x1f ;  /* 0x0000001f00037802 */ /* 0x000fe40000000f00 */
[----:B------:R-:W-:Y:S01]  /*f3a0*/  MOV R2, 0xf3e0 ;  /* 0x0000f3e000027802 */ /* 0x000fe20000000f00 */
[----:B------:R-:W-:-:S04]  /*f3b0*/  IMAD.IADD R4, R0, 0x1, R4 ;  /* 0x0000000100047824 */ /* 0x000fc800078e0204 */
[----:B------:R-:W-:Y:S02]  /*f3c0*/  IMAD.MOV.U32 R56, RZ, RZ, R4 ;  /* 0x000000ffff387224 */ /* 0x000fe400078e0004 */
[----:B------:R-:W-:Y:S05]  /*f3d0*/  CALL.REL.NOINC `($__internal_1_$__cuda_sm70_shflsync_idx_p) ;  /* 0x0000336000007944 */ /* 0x000fea0003c00000 */
[----:B------:R-:W-:Y:S01]  /*f3e0*/  MOV R0, R58 ;  /* 0x0000003a00007202 */ /* 0x000fe20000000f00 */
[----:B------:R-:W-:Y:S05]  /*f3f0*/  BRA `(.L_x_156) ;  /* 0xffff117000007947 */ /* 0x000fea000383ffff */
.L_x_37:
[----:B------:R-:W-:Y:S02]  /*f400*/  SEL R0, RZ, 0x1, P0 ;  /* 0x00000001ff007807 */ /* 0x000fe40000000000 */
[----:B------:R-:W-:Y:S02]  /*f410*/  MOV R2, 0xf430 ;  /* 0x0000f43000027802 */ /* 0x000fe40000000f00 */
[----:B------:R-:W-:Y:S05]  /*f420*/  CALL.REL.NOINC `($__internal_3_$__cuda_sm70_votesync_ballot) ;  /* 0x000033d000007944 */ /* 0x000fea0003c00000 */
[----:B------:R-:W-:Y:S05]  /*f430*/  BRA `(.L_x_157) ;  /* 0xffff11c000007947 */ /* 0x000fea000383ffff */
.L_x_38:
[----:B------:R-:W-:Y:S01]  /*f440*/  IMAD.MOV.U32 R56, RZ, RZ, R8 ;  /* 0x000000ffff387224 */ /* 0x000fe200078e0008 */
[----:B--2---:R-:W-:Y:S01]  /*f450*/  MOV R10, R14 ;  /* 0x0000000e000a7202 */ /* 0x004fe20000000f00 */
[----:B------:R-:W-:Y:S01]  /*f460*/  IMAD.MOV.U32 R3, RZ, RZ, 0x1f ;  /* 0x0000001fff037424 */ /* 0x000fe200078e00ff */
[----:B------:R-:W-:Y:S02]  /*f470*/  MOV R2, 0xf490 ;  /* 0x0000f49000027802 */ /* 0x000fe40000000f00 */
[----:B-1----:R-:W-:Y:S05]  /*f480*/  CALL.REL.NOINC `($__internal_1_$__cuda_sm70_shflsync_idx_p) ;  /* 0x000032b000007944 */ /* 0x002fea0003c00000 */
[----:B------:R-:W-:Y:S01]  /*f490*/  IMAD.MOV.U32 R12, RZ, RZ, R58 ;  /* 0x000000ffff0c7224 */ /* 0x000fe200078e003a */
[----:B------:R-:W-:Y:S01]  /*f4a0*/  MOV R56, R7 ;  /* 0x0000000700387202 */ /* 0x000fe20000000f00 */
[----:B------:R-:W-:Y:S01]  /*f4b0*/  IMAD.MOV.U32 R6, RZ, RZ, RZ ;  /* 0x000000ffff067224 */ /* 0x000fe200078e00ff */
[----:B------:R-:W-:Y:S01]  /*f4c0*/  MOV R10, R14 ;  /* 0x0000000e000a7202 */ /* 0x000fe20000000f00 */
[----:B------:R-:W-:Y:S01]  /*f4d0*/  IMAD.MOV.U32 R3, RZ, RZ, 0x1f ;  /* 0x0000001fff037424 */ /* 0x000fe200078e00ff */
[----:B------:R-:W-:-:S02]  /*f4e0*/  MOV R2, 0xf500 ;  /* 0x0000f50000027802 */ /* 0x000fc40000000f00 */
[----:B------:R-:W-:Y:S05]  /*f4f0*/  CALL.REL.NOINC `($__internal_1_$__cuda_sm70_shflsync_idx_p) ;  /* 0x0000324000007944 */ /* 0x000fea0003c00000 */
[----:B------:R-:W-:Y:S01]  /*f500*/  MOV R11, R58 ;  /* 0x0000003a000b7202 */ /* 0x000fe20000000f00 */
[----:B------:R-:W-:Y:S05]  /*f510*/  BRA `(.L_x_158) ;  /* 0xffff113000007947 */ /* 0x000fea000383ffff */
.L_x_41:
[----:B------:R-:W-:Y:S01]  /*f520*/  IMAD.MOV.U32 R56, RZ, RZ, R4 ;  /* 0x000000ffff387224 */ /* 0x000fe200078e0004 */
[----:B------:R-:W-:-:S02]  /*f530*/  MOV R3, 0x1f ;  /* 0x0000001f00037802 */ /* 0x000fc40000000f00 */
[----:B------:R-:W-:Y:S02]  /*f540*/  MOV R2, 0xf560 ;  /* 0x0000f56000027802 */ /* 0x000fe40000000f00 */
[----:B-1234-:R-:W-:Y:S05]  /*f550*/  CALL.REL.NOINC `($__internal_1_$__cuda_sm70_shflsync_idx_p) ;  /* 0x000031e000007944 */ /* 0x01efea0003c00000 */
[----:B------:R-:W-:Y:S01]  /*f560*/  MOV R6, R58 ;  /* 0x0000003a00067202 */ /* 0x000fe20000000f00 */
[----:B------:R-:W-:Y:S05]  /*f570*/  BRA `(.L_x_40) ;  /* 0xffff113000007947 */ /* 0x000fea000383ffff */
.L_x_49:
[----:B------:R-:W-:Y:S01]  /*f580*/  IMAD.MOV.U32 R56, RZ, RZ, R5 ;  /* 0x000000ffff387224 */ /* 0x000fe200078e0005 */
[----:B------:R-:W-:Y:S01]  /*f590*/  MOV R10, RZ ;  /* 0x000000ff000a7202 */ /* 0x000fe20000000f00 */
[----:B------:R-:W-:Y:S01]  /*f5a0*/  IMAD.MOV.U32 R3, RZ, RZ, 0x181f ;  /* 0x0000181fff037424 */ /* 0x000fe200078e00ff */
[----:B------:R-:W-:Y:S02]  /*f5b0*/  MOV R2, 0xf5d0 ;  /* 0x0000f5d000027802 */ /* 0x000fe40000000f00 */
[----:B-----5:R-:W-:Y:S05]  /*f5c0*/  CALL.REL.NOINC `($__internal_1_$__cuda_sm70_shflsync_idx_p) ;  /* 0x0000317000007944 */ /* 0x020fea0003c00000 */
[----:B------:R-:W-:Y:S01]  /*f5d0*/  MOV R7, R58 ;  /* 0x0000003a00077202 */ /* 0x000fe20000000f00 */
[----:B------:R-:W-:Y:S05]  /*f5e0*/  BRA `(.L_x_159) ;  /* 0xffff2bd000007947 */ /* 0x000fea000383ffff */
.L_x_50:
[----:B------:R-:W-:Y:S01]  /*f5f0*/  IMAD.MOV.U32 R56, RZ, RZ, R6 ;  /* 0x000000ffff387224 */ /* 0x000fe200078e0006 */
[----:B------:R-:W-:Y:S01]  /*f600*/  MOV R10, RZ ;  /* 0x000000ff000a7202 */ /* 0x000fe20000000f00 */
[----:B------:R-:W-:Y:S01]  /*f610*/  IMAD.MOV.U32 R3, RZ, RZ, 0x181f ;  /* 0x0000181fff037424 */ /* 0x000fe200078e00ff */
[----:B------:R-:W-:Y:S02]  /*f620*/  MOV R2, 0xf640 ;  /* 0x0000f64000027802 */ /* 0x000fe40000000f00 */
[----:B-12--5:R-:W-:Y:S05]  /*f630*/  CALL.REL.NOINC `($__internal_1_$__cuda_sm70_shflsync_idx_p) ;  /* 0x0000310000007944 */ /* 0x026fea0003c00000 */
[----:B------:R-:W-:Y:S01]  /*f640*/  MOV R2, R58 ;  /* 0x0000003a00027202 */ /* 0x000fe20000000f00 */
[----:B------:R-:W-:Y:S05]  /*f650*/  BRA `(.L_x_160) ;  /* 0xffff2b8000007947 */ /* 0x000fea000383ffff */
.L_x_53:
[----:B------:R-:W-:Y:S01]  /*f660*/  IMAD.MOV.U32 R56, RZ, RZ, R5 ;  /* 0x000000ffff387224 */ /* 0x000fe200078e0005 */
[----:B------:R-:W-:Y:S01]  /*f670*/  MOV R10, 0x1 ;  /* 0x00000001000a7802 */ /* 0x000fe20000000f00 */
[----:B-1----:R-:W-:Y:S01]  /*f680*/  IMAD.MOV.U32 R3, RZ, RZ, 0x181f ;  /* 0x0000181fff037424 */ /* 0x002fe200078e00ff */
[----:B----4-:R-:W-:-:S02]  /*f690*/  MOV R2, 0xf6b0 ;  /* 0x0000f6b000027802 */ /* 0x010fc40000000f00 */
[----:B--2--5:R-:W-:Y:S05]  /*f6a0*/  CALL.REL.NOINC `($__internal_1_$__cuda_sm70_shflsync_idx_p) ;  /* 0x0000309000007944 */ /* 0x024fea0003c00000 */
[----:B------:R-:W-:Y:S01]  /*f6b0*/  IMAD.MOV.U32 R7, RZ, RZ, R58 ;  /* 0x000000ffff077224 */ /* 0x000fe200078e003a */
[----:B------:R-:W-:Y:S01]  /*f6c0*/  MOV R10, 0x1 ;  /* 0x00000001000a7802 */ /* 0x000fe20000000f00 */
[----:B------:R-:W-:Y:S01]  /*f6d0*/  IMAD.MOV.U32 R56, RZ, RZ, R6 ;  /* 0x000000ffff387224 */ /* 0x000fe200078e0006 */
[----:B------:R-:W-:-:S02]  /*f6e0*/  MOV R3, 0x181f ;  /* 0x0000181f00037802 */ /* 0x000fc40000000f00 */
[----:B------:R-:W-:Y:S02]  /*f6f0*/  MOV R2, 0xf710 ;  /* 0x0000f71000027802 */ /* 0x000fe40000000f00 */
[----:B------:R-:W-:Y:S05]  /*f700*/  CALL.REL.NOINC `($__internal_1_$__cuda_sm70_shflsync_idx_p) ;  /* 0x0000303000007944 */ /* 0x000fea0003c00000 */
[----:B------:R-:W-:Y:S01]  /*f710*/  MOV R2, R58 ;  /* 0x0000003a00027202 */ /* 0x000fe20000000f00 */
[----:B------:R-:W-:Y:S05]  /*f720*/  BRA `(.L_x_161) ;  /* 0xffff2c0000007947 */ /* 0x000fea000383ffff */
.L_x_56:
[----:B------:R-:W-:Y:S01]  /*f730*/  IMAD.MOV.U32 R56, RZ, RZ, R5 ;  /* 0x000000ffff387224 */ /* 0x000fe200078e0005 */
[----:B------:R-:W-:Y:S01]  /*f740*/  MOV R10, 0x2 ;  /* 0x00000002000a7802 */ /* 0x000fe20000000f00 */
[----:B-1----:R-:W-:Y:S01]  /*f750*/  IMAD.MOV.U32 R3, RZ, RZ, 0x181f ;  /* 0x0000181fff037424 */ /* 0x002fe200078e00ff */
[----:B------:R-:W-:Y:S02]  /*f760*/  MOV R2, 0xf780 ;  /* 0x0000f78000027802 */ /* 0x000fe40000000f00 */
[----:B--23-5:R-:W-:Y:S05]  /*f770*/  CALL.REL.NOINC `($__internal_1_$__cuda_sm70_shflsync_idx_p) ;  /* 0x00002fc000007944 */ /* 0x02cfea0003c00000 */
[----:B------:R-:W-:Y:S01]  /*f780*/  MOV R7, R58 ;  /* 0x0000003a00077202 */ /* 0x000fe20000000f00 */
[----:B------:R-:W-:Y:S05]  /*f790*/  BRA `(.L_x_162) ;  /* 0xffff2c7000007947 */ /* 0x000fea000383ffff */
.L_x_57:
[----:B------:R-:W-:Y:S01]  /*f7a0*/  IMAD.MOV.U32 R56, RZ, RZ, R6 ;  /* 0x000000ffff387224 */ /* 0x000fe200078e0006 */
[----:B------:R-:W-:Y:S01]  /*f7b0*/  MOV R10, 0x2 ;  /* 0x00000002000a7802 */ /* 0x000fe20000000f00 */
[----:B-1----:R-:W-:Y:S01]  /*f7c0*/  IMAD.MOV.U32 R3, RZ, RZ, 0x181f ;  /* 0x0000181fff037424 */ /* 0x002fe200078e00ff */
[----:B------:R-:W-:Y:S02]  /*f7d0*/  MOV R2, 0xf7f0 ;  /* 0x0000f7f000027802 */ /* 0x000fe40000000f00 */
[----:B--2345:R-:W-:Y:S05]  /*f7e0*/  CALL.REL.NOINC `($__internal_1_$__cuda_sm70_shflsync_idx_p) ;  /* 0x00002f5000007944 */ /* 0x03cfea0003c00000 */
[----:B------:R-:W-:Y:S01]  /*f7f0*/  MOV R2, R58 ;  /* 0x0000003a00027202 */ /* 0x000fe20000000f00 */
[----:B------:R-:W-:Y:S05]  /*f800*/  BRA `(.L_x_163) ;  /* 0xffff2c2000007947 */ /* 0x000fea000383ffff */
.L_x_60:
[----:B------:R-:W-:Y:S01]  /*f810*/  IMAD.MOV.U32 R56, RZ, RZ, R5 ;  /* 0x000000ffff387224 */ /* 0x000fe200078e0005 */
[----:B------:R-:W-:Y:S01]  /*f820*/  MOV R10, 0x3 ;  /* 0x00000003000a7802 */ /* 0x000fe20000000f00 */
[----:B--2---:R-:W-:Y:S01]  /*f830*/  IMAD.MOV.U32 R3, RZ, RZ, 0x181f ;  /* 0x0000181fff037424 */ /* 0x004fe200078e00ff */
[----:B------:R-:W-:-:S02]  /*f840*/  MOV R2, 0xf860 ;  /* 0x0000f86000027802 */ /* 0x000fc40000000f00 */
[----:B-1-345:R-:W-:Y:S05]  /*f850*/  CALL.REL.NOINC `($__internal_1_$__cuda_sm70_shflsync_idx_p) ;  /* 0x00002ee000007944 */ /* 0x03afea0003c00000 */
        /* <DEDUP_REMOVED lines=8> */
.L_x_63:
[----:B------:R-:W-:Y:S01]  /*f8e0*/  IMAD.MOV.U32 R56, RZ, RZ, R5 ;  /* 0x000000ffff387224 */ /* 0x000fe200078e0005 */
[----:B------:R-:W-:Y:S01]  /*f8f0*/  MOV R10, 0x4 ;  /* 0x00000004000a7802 */ /* 0x000fe20000000f00 */
[----:B-1----:R-:W-:Y:S01]  /*f900*/  IMAD.MOV.U32 R3, RZ, RZ, 0x181f ;  /* 0x0000181fff037424 */ /* 0x002fe200078e00ff */
[----:B--2---:R-:W-:Y:S02]  /*f910*/  MOV R2, 0xf930 ;  /* 0x0000f93000027802 */ /* 0x004fe40000000f00 */
[----:B---345:R-:W-:Y:S05]  /*f920*/  CALL.REL.NOINC `($__internal_1_$__cuda_sm70_shflsync_idx_p) ;  /* 0x00002e1000007944 */ /* 0x038fea0003c00000 */
[----:B------:R-:W-:Y:S01]  /*f930*/  MOV R7, R58 ;  /* 0x0000003a00077202 */ /* 0x000fe20000000f00 */
[----:B------:R-:W-:Y:S05]  /*f940*/  BRA `(.L_x_165) ;  /* 0xffff2cb000007947 */ /* 0x000fea000383ffff */
.L_x_64:
[----:B------:R-:W-:Y:S01]  /*f950*/  IMAD.MOV.U32 R56, RZ, RZ, R6 ;  /* 0x000000ffff387224 */ /* 0x000fe200078e0006 */
[----:B------:R-:W-:Y:S01]  /*f960*/  MOV R10, 0x4 ;  /* 0x00000004000a7802 */ /* 0x000fe20000000f00 */
[----:B------:R-:W-:Y:S01]  /*f970*/  IMAD.MOV.U32 R3, RZ, RZ, 0x181f ;  /* 0x0000181fff037424 */ /* 0x000fe200078e00ff */
[----:B--2---:R-:W-:Y:S02]  /*f980*/  MOV R2, 0xf9a0 ;  /* 0x0000f9a000027802 */ /* 0x004fe40000000f00 */
[----:B-1-345:R-:W-:Y:S05]  /*f990*/  CALL.REL.NOINC `($__internal_1_$__cuda_sm70_shflsync_idx_p) ;  /* 0x00002da000007944 */ /* 0x03afea0003c00000 */
[----:B------:R-:W-:Y:S01]  /*f9a0*/  MOV R2, R58 ;  /* 0x0000003a00027202 */ /* 0x000fe20000000f00 */
[----:B------:R-:W-:Y:S05]  /*f9b0*/  BRA `(.L_x_166) ;  /* 0xffff2c6000007947 */ /* 0x000fea000383ffff */
.L_x_67:
[----:B------:R-:W-:Y:S01]  /*f9c0*/  IMAD.MOV.U32 R56, RZ, RZ, R5 ;  /* 0x000000ffff387224 */ /* 0x000fe200078e0005 */
[----:B------:R-:W-:Y:S01]  /*f9d0*/  MOV R10, 0x5 ;  /* 0x00000005000a7802 */ /* 0x000fe20000000f00 */
[----:B-1----:R-:W-:Y:S01]  /*f9e0*/  IMAD.MOV.U32 R3, RZ, RZ, 0x181f ;  /* 0x0000181fff037424 */ /* 0x002fe200078e00ff */
[----:B------:R-:W-:-:S02]  /*f9f0*/  MOV R2, 0xfa10 ;  /* 0x0000fa1000027802 */ /* 0x000fc40000000f00 */
[----:B--2345:R-:W-:Y:S05]  /*fa00*/  CALL.REL.NOINC `($__internal_1_$__cuda_sm70_shflsync_idx_p) ;  /* 0x00002d3000007944 */ /* 0x03cfea0003c00000 */
        /* <DEDUP_REMOVED lines=8> */
.L_x_70:
[----:B------:R-:W-:Y:S01]  /*fa90*/  IMAD.MOV.U32 R56, RZ, RZ, R5 ;  /* 0x000000ffff387224 */ /* 0x000fe200078e0005 */
[----:B------:R-:W-:Y:S01]  /*faa0*/  MOV R10, 0x6 ;  /* 0x00000006000a7802 */ /* 0x000fe20000000f00 */
[----:B-1----:R-:W-:Y:S01]  /*fab0*/  IMAD.MOV.U32 R3, RZ, RZ, 0x181f ;  /* 0x0000181fff037424 */ /* 0x002fe200078e00ff */
[----:B------:R-:W-:Y:S02]  /*fac0*/  MOV R2, 0xfae0 ;  /* 0x0000fae000027802 */ /* 0x000fe40000000f00 */
[----:B--2345:R-:W-:Y:S05]  /*fad0*/  CALL.REL.NOINC `($__internal_1_$__cuda_sm70_shflsync_idx_p) ;  /* 0x00002c6000007944 */ /* 0x03cfea0003c00000 */
[----:B------:R-:W-:Y:S01]  /*fae0*/  MOV R7, R58 ;  /* 0x0000003a00077202 */ /* 0x000fe20000000f00 */
[----:B------:R-:W-:Y:S05]  /*faf0*/  BRA `(.L_x_168) ;  /* 0xffff2cf000007947 */ /* 0x000fea000383ffff */
.L_x_71:
[----:B------:R-:W-:Y:S01]  /*fb00*/  IMAD.MOV.U32 R56, RZ, RZ, R6 ;  /* 0x000000ffff387224 */ /* 0x000fe200078e0006 */
[----:B------:R-:W-:Y:S01]  /*fb10*/  MOV R10, 0x6 ;  /* 0x00000006000a7802 */ /* 0x000fe20000000f00 */
[----:B-1----:R-:W-:Y:S01]  /*fb20*/  IMAD.MOV.U32 R3, RZ, RZ, 0x181f ;  /* 0x0000181fff037424 */ /* 0x002fe200078e00ff */
[----:B------:R-:W-:Y:S02]  /*fb30*/  MOV R2, 0xfb50 ;  /* 0x0000fb5000027802 */ /* 0x000fe40000000f00 */
[----:B--2345:R-:W-:Y:S05]  /*fb40*/  CALL.REL.NOINC `($__internal_1_$__cuda_sm70_shflsync_idx_p) ;  /* 0x00002bf000007944 */ /* 0x03cfea0003c00000 */
[----:B------:R-:W-:Y:S01]  /*fb50*/  MOV R2, R58 ;  /* 0x0000003a00027202 */ /* 0x000fe20000000f00 */
[----:B------:R-:W-:Y:S05]  /*fb60*/  BRA `(.L_x_169) ;  /* 0xffff2ca000007947 */ /* 0x000fea000383ffff */
.L_x_74:
        /* <DEDUP_REMOVED lines=13> */
.L_x_77:
[----:B------:R-:W-:Y:S01]  /*fc40*/  IMAD.MOV.U32 R56, RZ, RZ, R4 ;  /* 0x000000ffff387224 */ /* 0x000fe200078e0004 */
[----:B------:R-:W-:Y:S01]  /*fc50*/  MOV R10, RZ ;  /* 0x000000ff000a7202 */ /* 0x000fe20000000f00 */
[----:B------:R-:W-:Y:S01]  /*fc60*/  IMAD.MOV.U32 R3, RZ, RZ, 0x181f ;  /* 0x0000181fff037424 */ /* 0x000fe200078e00ff */
[----:B------:R-:W-:Y:S02]  /*fc70*/  MOV R2, 0xfc90 ;  /* 0x0000fc9000027802 */ /* 0x000fe40000000f00 */
[----:B------:R-:W-:Y:S05]  /*fc80*/  CALL.REL.NOINC `($__internal_1_$__cuda_sm70_shflsync_idx_p) ;  /* 0x00002ab000007944 */ /* 0x000fea0003c00000 */
[----:B------:R-:W-:Y:S01]  /*fc90*/  MOV R7, R58 ;  /* 0x0000003a00077202 */ /* 0x000fe20000000f00 */
[----:B------:R-:W-:Y:S05]  /*fca0*/  BRA `(.L_x_171) ;  /* 0xffff495000007947 */ /* 0x000fea000383ffff */
.L_x_78:
[----:B------:R-:W-:Y:S01]  /*fcb0*/  IMAD.MOV.U32 R56, RZ, RZ, R0 ;  /* 0x000000ffff387224 */ /* 0x000fe200078e0000 */
[----:B------:R-:W-:Y:S01]  /*fcc0*/  MOV R10, RZ ;  /* 0x000000ff000a7202 */ /* 0x000fe20000000f00 */
[----:B------:R-:W-:Y:S01]  /*fcd0*/  IMAD.MOV.U32 R3, RZ, RZ, 0x181f ;  /* 0x0000181fff037424 */ /* 0x000fe200078e00ff */
[----:B------:R-:W-:Y:S02]  /*fce0*/  MOV R2, 0xfd00 ;  /* 0x0000fd0000027802 */ /* 0x000fe40000000f00 */
[----:B-12---:R-:W-:Y:S05]  /*fcf0*/  CALL.REL.NOINC `($__internal_1_$__cuda_sm70_shflsync_idx_p) ;  /* 0x00002a4000007944 */ /* 0x006fea0003c00000 */
[----:B------:R-:W-:Y:S01]  /*fd00*/  ISETP.GE.AND P1, PT, R231, c[0x0][0x1d4], PT ;  /* 0x00007500e7007a0c */ /* 0x000fe20003f26270 */
[----:B------:R-:W-:Y:S01]  /*fd10*/  IMAD.MOV.U32 R56, RZ, RZ, R4 ;  /* 0x000000ffff387224 */ /* 0x000fe200078e0004 */
[----:B------:R-:W-:Y:S01]  /*fd20*/  IADD3 R2, P2, R58, R155, RZ ;  /* 0x0000009b3a027210 */ /* 0x000fe20007f5e0ff */
[----:B------:R-:W-:Y:S01]  /*fd30*/  IMAD.MOV.U32 R10, RZ, RZ, 0x1 ;  /* 0x00000001ff0a7424 */ /* 0x000fe200078e00ff */
[----:B------:R-:W-:-:S03]  /*fd40*/  SEL R5, RZ, 0x10, P1 ;  /* 0x00000010ff057807 */ /* 0x000fc60000800000 */
[----:B------:R-:W-:-:S06]  /*fd50*/  IMAD.X R3, R7, 0x1, R36, P2 ;  /* 0x0000000107037824 */ /* 0x000fcc00010e0624 */
[----:B------:R-:W-:Y:S01]  /*fd60*/  @!PT LDS RZ, [RZ] ;  /* 0x00000000fffff984 */ /* 0x000fe20000000800 */
[----:B------:R-:W-:Y:S01]  /*fd70*/  @!PT LDS RZ, [RZ] ;  /* 0x00000000fffff984 */ /* 0x000fe20000000800 */
[----:B------:R-:W-:Y:S01]  /*fd80*/  @!PT LDS RZ, [RZ] ;  /* 0x00000000fffff984 */ /* 0x000fe20000000800 */
[----:B------:R1:W-:Y:S02]  /*fd90*/  LDGSTS.E.BYPASS.LTC128B.128 [R204+0x2900], [R2.64], !P1 ;  /* 0x0290000002cc7fae */ /* 0x0003e4000c901d46 */
[----:B-1----:R-:W-:Y:S01]  /*fda0*/  IMAD.MOV.U32 R3, RZ, RZ, 0x181f ;  /* 0x0000181fff037424 */ /* 0x002fe200078e00ff */
[----:B------:R-:W-:Y:S02]  /*fdb0*/  MOV R2, 0xfdd0 ;  /* 0x0000fdd000027802 */ /* 0x000fe40000000f00 */
[----:B------:R-:W-:Y:S05]  /*fdc0*/  CALL.REL.NOINC `($__internal_1_$__cuda_sm70_shflsync_idx_p) ;  /* 0x0000297000007944 */ /* 0x000fea0003c00000 */
[----:B------:R-:W-:Y:S01]  /*fdd0*/  IMAD.MOV.U32 R7, RZ, RZ, R58 ;  /* 0x000000ffff077224 */ /* 0x000fe200078e003a */
[----:B------:R-:W-:Y:S01]  /*fde0*/  MOV R10, 0x1 ;  /* 0x00000001000a7802 */ /* 0x000fe20000000f00 */
[----:B------:R-:W-:Y:S01]  /*fdf0*/  IMAD.MOV.U32 R56, RZ, RZ, R0 ;  /* 0x000000ffff387224 */ /* 0x000fe200078e0000 */
[----:B------:R-:W-:Y:S02]  /*fe00*/  MOV R3, 0x181f ;  /* 0x0000181f00037802 */ /* 0x000fe40000000f00 */
[----:B------:R-:W-:Y:S02]  /*fe10*/  MOV R2, 0xfe30 ;  /* 0x0000fe3000027802 */ /* 0x000fe40000000f00 */
[----:B------:R-:W-:Y:S05]  /*fe20*/  CALL.REL.NOINC `($__internal_1_$__cuda_sm70_shflsync_idx_p) ;  /* 0x0000291000007944 */ /* 0x000fea0003c00000 */
[C---:B------:R-:W-:Y:S01]  /*fe30*/  IADD3 R2, -R5.reuse, 0x10, RZ ;  /* 0x0000001005027810 */ /* 0x040fe20007ffe1ff */
[----:B------:R-:W-:Y:S01]  /*fe40*/  IMAD.MOV.U32 R56, RZ, RZ, R4 ;  /* 0x000000ffff387224 */ /* 0x000fe200078e0004 */
[----:B------:R-:W-:Y:S01]  /*fe50*/  ISETP.NE.U32.AND P3, PT, R5, RZ, PT ;  /* 0x000000ff0500720c */ /* 0x000fe20003f65070 */
[----:B------:R-:W-:Y:S01]  /*fe60*/  IMAD.MOV.U32 R10, RZ, RZ, 0x2 ;  /* 0x00000002ff0a7424 */ /* 0x000fe200078e00ff */
[----:B------:R-:W-:-:S04]  /*fe70*/  LOP3.LUT R2, R2, 0xf, RZ, 0xc0, !PT ;  /* 0x0000000f02027812 */ /* 0x000fc800078ec0ff */
[----:B------:R-:W-:-:S04]  /*fe80*/  IADD3 R2, P2, P1, R2, R58, R155 ;  /* 0x0000003a02027210 */ /* 0x000fc8000795e09b */
[----:B------:R-:W-:-:S05]  /*fe90*/  IADD3.X R3, RZ, R7, R36, P2, P1 ;  /* 0x00000007ff037210 */ /* 0x000fca00017e2424 */
[----:B------:R-:W-:Y:S01]  /*fea0*/  @!PT LDS RZ, [RZ] ;  /* 0x00000000fffff984 */ /* 0x000fe20000000800 */
[----:B------:R-:W-:Y:S01]  /*feb0*/  @!PT LDS RZ, [RZ] ;  /* 0x00000000fffff984 */ /* 0x000fe20000000800 */
[----:B------:R-:W-:Y:S01]  /*fec0*/  @!PT LDS RZ, [RZ] ;  /* 0x00000000fffff984 */ /* 0x000fe20000000800 */
[----:B------:R1:W-:Y:S02]  /*fed0*/  LDGSTS.E.BYPASS.LTC128B.128.ZFILL [R204+0x3100], [R2.64], P3 ;  /* 0x0310000002cc7fae */ /* 0x0003e40009941d46 */
        /* <DEDUP_REMOVED lines=49> */
[----:B------:R-:W-:Y:S01]  /*101f0*/  MOV R0, R58 ;  /* 0x0000003a00007202 */ /* 0x000fe20000000f00 */
[----:B------:R-:W-:Y:S05]  /*10200*/  BRA `(.L_x_172) ;  /* 0xffff457000007947 */ /* 0x000fea000383ffff */
.L_x_79:
[----:B------:R-:W-:Y:S02]  /*10210*/  MOV R3, 0x2 ;  /* 0x0000000200037802 */ /* 0x000fe40000000f00 */
[----:B------:R-:W-:-:S02]  /*10220*/  MOV R2, 0x10240 ;  /* 0x0001024000027802 */ /* 0x000fc40000000f00 */
[----:B------:R-:W-:Y:S05]  /*10230*/  CALL.REL.NOINC `($__internal_0_$__cuda_sm70_shflsync_bfly_p) ;  /* 0x000024a000007944 */ /* 0x000fea0003c00000 */
[----:B------:R-:W-:Y:S01]  /*10240*/  MOV R0, R8 ;  /* 0x0000000800007202 */ /* 0x000fe20000000f00 */
[----:B------:R-:W-:Y:S05]  /*10250*/  BRA `(.L_x_173) ;  /* 0xffff511000007947 */ /* 0x000fea000383ffff */
.L_x_80:
[----:B------:R-:W-:Y:S02]  /*10260*/  MOV R3, 0x1 ;  /* 0x0000000100037802 */ /* 0x000fe40000000f00 */
[----:B------:R-:W-:-:S02]  /*10270*/  MOV R2, 0x10290 ;  /* 0x0001029000027802 */ /* 0x000fc40000000f00 */
[----:B------:R-:W-:Y:S05]  /*10280*/  CALL.REL.NOINC `($__internal_0_$__cuda_sm70_shflsync_bfly_p) ;  /* 0x0000245000007944 */ /* 0x000fea0003c00000 */
[----:B------:R-:W-:Y:S01]  /*10290*/  FMNMX.FTZ R72, R4, R8, !PT ;  /* 0x0000000804487209 */ /* 0x000fe20007810000 */
[----:B------:R-:W-:Y:S01]  /*102a0*/  IMAD.MOV.U32 R4, RZ, RZ, R5 ;  /* 0x000000ffff047224 */ /* 0x000fe200078e0005 */
[----:B------:R-:W-:Y:S01]  /*102b0*/  MOV R2, 0x102e0 ;  /* 0x000102e000027802 */ /* 0x000fe20000000f00 */
[----:B------:R-:W-:-:S02]  /*102c0*/  IMAD.MOV.U32 R3, RZ, RZ, 0x2 ;  /* 0x00000002ff037424 */ /* 0x000fc400078e00ff */
[----:B------:R-:W-:Y:S05]  /*102d0*/  CALL.REL.NOINC `($__internal_0_$__cuda_sm70_shflsync_bfly_p) ;  /* 0x0000240000007944 */ /* 0x000fea0003c00000 */
[----:B------:R-:W-:Y:S01]  /*102e0*/  FMNMX.FTZ R5, R5, R8, !PT ;  /* 0x0000000805057209 */ /* 0x000fe20007810000 */
[----:B------:R-:W-:Y:S01]  /*102f0*/  IMAD.MOV.U32 R3, RZ, RZ, 0x1 ;  /* 0x00000001ff037424 */ /* 0x000fe200078e00ff */
[----:B------:R-:W-:-:S03]  /*10300*/  MOV R2, 0x10330 ;  /* 0x0001033000027802 */ /* 0x000fc60000000f00 */
[----:B------:R-:W-:Y:S02]  /*10310*/  IMAD.MOV.U32 R4, RZ, RZ, R5 ;  /* 0x000000ffff047224 */ /* 0x000fe400078e0005 */
[----:B------:R-:W-:Y:S05]  /*10320*/  CALL.REL.NOINC `($__internal_0_$__cuda_sm70_shflsync_bfly_p) ;  /* 0x000023b000007944 */ /* 0x000fea0003c00000 */
[----:B------:R-:W-:Y:S01]  /*10330*/  FMNMX.FTZ R71, R5, R8, !PT ;  /* 0x0000000805477209 */ /* 0x000fe20007810000 */
[----:B------:R-:W-:Y:S01]  /*10340*/  IMAD.MOV.U32 R4, RZ, RZ, R6 ;  /* 0x000000ffff047224 */ /* 0x000fe200078e0006 */
[----:B------:R-:W-:Y:S01]  /*10350*/  MOV R2, 0x10380 ;  /* 0x0001038000027802 */ /* 0x000fe20000000f00 */
[----:B------:R-:W-:Y:S02]  /*10360*/  IMAD.MOV.U32 R3, RZ, RZ, 0x2 ;  /* 0x00000002ff037424 */ /* 0x000fe400078e00ff */
        /* <DEDUP_REMOVED lines=16> */
[----:B------:R-:W-:Y:S01]  /*10470*/  MOV R14, R8 ;  /* 0x00000008000e7202 */ /* 0x000fe20000000f00 */
[----:B------:R-:W-:Y:S05]  /*10480*/  BRA `(.L_x_174) ;  /* 0xffff4fd000007947 */ /* 0x000fea000383ffff */
.L_x_82:
[----:B-1--4-:R-:W-:Y:S01]  /*10490*/  MOV R3, 0x181f ;  /* 0x0000181f00037802 */ /* 0x012fe20000000f00 */
[----:B------:R-:W-:Y:S01]  /*104a0*/  IMAD.MOV.U32 R10, RZ, RZ, RZ ;  /* 0x000000ffff0a7224 */ /* 0x000fe200078e00ff */
[----:B------:R-:W-:Y:S02]  /*104b0*/  MOV R2, 0x104d0 ;  /* 0x000104d000027802 */ /* 0x000fe40000000f00 */
[----:B------:R-:W-:Y:S05]  /*104c0*/  CALL.REL.NOINC `($__internal_1_$__cuda_sm70_shflsync_idx_p) ;  /* 0x0000227000007944 */ /* 0x000fea0003c00000 */
[----:B------:R-:W-:-:S05]  /*104d0*/  BRA `(.L_x_175) ;  /* 0xffff6b9000007947 */ /* 0x000fca000383ffff */
.L_x_85:
[----:B------:R-:W-:Y:S01]  /*104e0*/  MOV R10, RZ ;  /* 0x000000ff000a7202 */ /* 0x000fe20000000f00 */
[----:B------:R-:W-:Y:S01]  /*104f0*/  IMAD.MOV.U32 R56, RZ, RZ, R5 ;  /* 0x000000ffff387224 */ /* 0x000fe200078e0005 */
[----:B------:R-:W-:Y:S01]  /*10500*/  MOV R2, 0x10530 ;  /* 0x0001053000027802 */ /* 0x000fe20000000f00 */
[----:B------:R-:W-:Y:S02]  /*10510*/  IMAD.MOV.U32 R3, RZ, RZ, 0x181f ;  /* 0x0000181fff037424 */ /* 0x000fe400078e00ff */
[----:B------:R-:W-:Y:S05]  /*10520*/  CALL.REL.NOINC `($__internal_1_$__cuda_sm70_shflsync_idx_p) ;  /* 0x0000221000007944 */ /* 0x000fea0003c00000 */
[----:B------:R-:W-:Y:S01]  /*10530*/  MOV R9, R58 ;  /* 0x0000003a00097202 */ /* 0x000fe20000000f00 */
[----:B------:R-:W-:-:S05]  /*10540*/  BRA `(.L_x_176) ;  /* 0xffff7ff000007947 */ /* 0x000fca000383ffff */
.L_x_86:
[----:B------:R-:W-:Y:S01]  /*10550*/  MOV R10, RZ ;  /* 0x000000ff000a7202 */ /* 0x000fe20000000f00 */
[----:B------:R-:W-:Y:S01]  /*10560*/  IMAD.MOV.U32 R56, RZ, RZ, R4 ;  /* 0x000000ffff387224 */ /* 0x000fe200078e0004 */
[----:B------:R-:W-:Y:S01]  /*10570*/  MOV R2, 0x105a0 ;  /* 0x000105a000027802 */ /* 0x000fe20000000f00 */
[----:B------:R-:W-:Y:S02]  /*10580*/  IMAD.MOV.U32 R3, RZ, RZ, 0x181f ;  /* 0x0000181fff037424 */ /* 0x000fe400078e00ff */
[----:B-12---:R-:W-:Y:S05]  /*10590*/  CALL.REL.NOINC `($__internal_1_$__cuda_sm70_shflsync_idx_p) ;  /* 0x000021a000007944 */ /* 0x006fea0003c00000 */
[C---:B------:R-:W-:Y:S01]  /*105a0*/  IADD3 R2, -R198.reuse, 0x10, RZ ;  /* 0x00000010c6027810 */ /* 0x040fe20007ffe1ff */
[----:B------:R-:W-:Y:S01]  /*105b0*/  IMAD.MOV.U32 R56, RZ, RZ, R5 ;  /* 0x000000ffff387224 */ /* 0x000fe200078e0005 */
[----:B------:R-:W-:Y:S01]  /*105c0*/  ISETP.NE.U32.AND P1, PT, R198, RZ, PT ;  /* 0x000000ffc600720c */ /* 0x000fe20003f25070 */
[----:B------:R-:W-:Y:S01]  /*105d0*/  IMAD.MOV.U32 R10, RZ, RZ, 0x1 ;  /* 0x00000001ff0a7424 */ /* 0x000fe200078e00ff */
[----:B------:R-:W-:Y:S04]  /*105e0*/  LOP3.LUT R2, R2, 0xf, RZ, 0xc0, !PT ;  /* 0x0000000f02027812 */ /* 0x000fe800078ec0ff */
[----:B------:R-:W-:Y:S04]  /*105f0*/  IADD3 R2, P3, P2, R2, R58, R17 ;  /* 0x0000003a02027210 */ /* 0x000fe80007a7e011 */
[----:B------:R-:W-:Y:S05]  /*10600*/  IADD3.X R3, RZ, R9, R6, P3, P2 ;  /* 0x00000009ff037210 */ /* 0x000fea0001fe4406 */
[----:B------:R-:W-:Y:S01]  /*10610*/  @!PT LDS RZ, [RZ] ;  /* 0x00000000fffff984 */ /* 0x000fe20000000800 */
[----:B------:R-:W-:Y:S01]  /*10620*/  @!PT LDS RZ, [RZ] ;  /* 0x00000000fffff984 */ /* 0x000fe20000000800 */
[----:B------:R-:W-:Y:S01]  /*10630*/  @!PT LDS RZ, [RZ] ;  /* 0x00000000fffff984 */ /* 0x000fe20000000800 */
[----:B------:R1:W-:Y:S02]  /*10640*/  LDGSTS.E.BYPASS.LTC128B.128.ZFILL [R204+0x2900], [R2.64], P1 ;  /* 0x0290000002cc7fae */ /* 0x0003e40008941d46 */
[----:B-1----:R-:W-:Y:S01]  /*10650*/  MOV R2, 0x10680 ;  /* 0x0001068000027802 */ /* 0x002fe20000000f00 */
[----:B------:R-:W-:Y:S04]  /*10660*/  IMAD.MOV.U32 R3, RZ, RZ, 0x181f ;  /* 0x0000181fff037424 */ /* 0x000fe800078e00ff */
[----:B------:R-:W-:Y:S05]  /*10670*/  CALL.REL.NOINC `($__internal_1_$__cuda_sm70_shflsync_idx_p) ;  /* 0x000020c000007944 */ /* 0x000fea0003c00000 */
[----:B------:R-:W-:Y:S01]  /*10680*/  MOV R10, 0x1 ;  /* 0x00000001000a7802 */ /* 0x000fe20000000f00 */
[----:B------:R-:W-:Y:S01]  /*10690*/  IMAD.MOV.U32 R7, RZ, RZ, R58 ;  /* 0x000000ffff077224 */ /* 0x000fe200078e003a */
[----:B------:R-:W-:Y:S01]  /*106a0*/  MOV R3, 0x181f ;  /* 0x0000181f00037802 */ /* 0x000fe20000000f00 */
[----:B------:R-:W-:Y:S01]  /*106b0*/  IMAD.MOV.U32 R56, RZ, RZ, R4 ;  /* 0x000000ffff387224 */ /* 0x000fe200078e0004 */
[----:B------:R-:W-:Y:S02]  /*106c0*/  MOV R2, 0x106e0 ;  /* 0x000106e000027802 */ /* 0x000fe40000000f00 */
[----:B------:R-:W-:Y:S05]  /*106d0*/  CALL.REL.NOINC `($__internal_1_$__cuda_sm70_shflsync_idx_p) ;  /* 0x0000206000007944 */ /* 0x000fea0003c00000 */
        /* <DEDUP_REMOVED lines=60> */
[----:B------:R-:W-:Y:S01]  /*10aa0*/  MOV R4, R58 ;  /* 0x0000003a00047202 */ /* 0x000fe20000000f00 */
[----:B------:R-:W-:-:S05]  /*10ab0*/  BRA `(.L_x_177) ;  /* 0xffff7c1000007947 */ /* 0x000fca000383ffff */
.L_x_87:
[----:B------:R-:W-:Y:S02]  /*10ac0*/  MOV R3, 0x2 ;  /* 0x0000000200037802 */ /* 0x000fe40000000f00 */
[----:B------:R-:W-:Y:S02]  /*10ad0*/  MOV R2, 0x10af0 ;  /* 0x00010af000027802 */ /* 0x000fe40000000f00 */
[----:B------:R-:W-:Y:S05]  /*10ae0*/  CALL.REL.NOINC `($__internal_0_$__cuda_sm70_shflsync_bfly_p) ;  /* 0x00001bf000007944 */ /* 0x000fea0003c00000 */
[----:B------:R-:W-:Y:S01]  /*10af0*/  FMNMX.FTZ R4, R4, R8, !PT ;  /* 0x0000000804047209 */ /* 0x000fe20007810000 */
[----:B------:R-:W-:Y:S01]  /*10b00*/  IMAD.MOV.U32 R3, RZ, RZ, 0x1 ;  /* 0x00000001ff037424 */ /* 0x000fe200078e00ff */
[----:B------:R-:W-:Y:S02]  /*10b10*/  MOV R2, 0x10b30 ;  /* 0x00010b3000027802 */ /* 0x000fe40000000f00 */
[----:B------:R-:W-:Y:S05]  /*10b20*/  CALL.REL.NOINC `($__internal_0_$__cuda_sm70_shflsync_bfly_p) ;  /* 0x00001bb000007944 */ /* 0x000fea0003c00000 */
[----:B------:R-:W-:Y:S01]  /*10b30*/  IMAD.MOV.U32 R3, RZ, RZ, 0x2 ;  /* 0x00000002ff037424 */ /* 0x000fe200078e00ff */
[----:B------:R-:W-:Y:S01]  /*10b40*/  FMNMX.FTZ R72, R4, R8, !PT ;  /* 0x0000000804487209 */ /* 0x000fe20007810000 */
[----:B------:R-:W-:Y:S01]  /*10b50*/  IMAD.MOV.U32 R4, RZ, RZ, R5 ;  /* 0x000000ffff047224 */ /* 0x000fe200078e0005 */
        /* <DEDUP_REMOVED lines=24> */
[----:B------:R-:W-:Y:S01]  /*10ce0*/  MOV R2, R8 ;  /* 0x0000000800027202 */ /* 0x000fe20000000f00 */
[----:B------:R-:W-:-:S05]  /*10cf0*/  BRA `(.L_x_178) ;  /* 0xffff808000007947 */ /* 0x000fca000383ffff */
.L_x_89:
[----:B-1----:R1:W5:Y:S01]  /*10d00*/  LDL R4, [R1] ;  /* 0x0000000001047983 */ /* 0x0023620000100800 */
[----:B------:R-:W-:-:S02]  /*10d10*/  MOV R3, 0x2 ;  /* 0x0000000200037802 */ /* 0x000fc40000000f00 */
[----:B------:R-:W-:Y:S02]  /*10d20*/  MOV R2, 0x10d40 ;  /* 0x00010d4000027802 */ /* 0x000fe40000000f00 */
[----:B-1---5:R-:W-:Y:S05]  /*10d30*/  CALL.REL.NOINC `($__internal_0_$__cuda_sm70_shflsync_bfly_p) ;  /* 0x000019a000007944 */ /* 0x022fea0003c00000 */
[----:B------:R-:W2:Y:S01]  /*10d40*/  LDL.LU R0, [R1] ;  /* 0x0000000001007983 */ /* 0x000ea20000300800 */
[----:B------:R-:W-:Y:S02]  /*10d50*/  MOV R3, 0x1 ;  /* 0x0000000100037802 */ /* 0x000fe40000000f00 */
[----:B------:R-:W-:Y:S01]  /*10d60*/  MOV R2, 0x10da0 ;  /* 0x00010da000027802 */ /* 0x000fe20000000f00 */
[----:B--2---:R-:W-:-:S05]  /*10d70*/  FADD.FTZ R5, R0, R8 ;  /* 0x0000000800057221 */ /* 0x004fca0000010000 */
[----:B------:R-:W-:Y:S02]  /*10d80*/  MOV R4, R5 ;  /* 0x0000000500047202 */ /* 0x000fe40000000f00 */
[----:B------:R-:W-:Y:S05]  /*10d90*/  CALL.REL.NOINC `($__internal_0_$__cuda_sm70_shflsync_bfly_p) ;  /* 0x0000194000007944 */ /* 0x000fea0003c00000 */
[----:B------:R1:W5:Y:S01]  /*10da0*/  LDL R4, [R1+0x4] ;  /* 0x0000040001047983 */ /* 0x0003620000100800 */
[----:B------:R-:W-:Y:S01]  /*10db0*/  FADD.FTZ R5, R5, R8 ;  /* 0x0000000805057221 */ /* 0x000fe20000010000 */
[----:B------:R-:W-:Y:S02]  /*10dc0*/  MOV R3, 0x2 ;  /* 0x0000000200037802 */ /* 0x000fe40000000f00 */
[----:B------:R-:W-:Y:S02]  /*10dd0*/  MOV R2, 0x10df0 ;  /* 0x00010df000027802 */ /* 0x000fe40000000f00 */
[----:B-1---5:R-:W-:Y:S05]  /*10de0*/  CALL.REL.NOINC `($__internal_0_$__cuda_sm70_shflsync_bfly_p) ;  /* 0x000018f000007944 */ /* 0x022fea0003c00000 */
[----:B------:R-:W2:Y:S01]  /*10df0*/  LDL.LU R0, [R1+0x4] ;  /* 0x0000040001007983 */ /* 0x000ea20000300800 */
        /* <DEDUP_REMOVED lines=24> */
[----:B--2---:R-:W-:Y:S02]  /*10f80*/  FADD.FTZ R4, R0, R8 ;  /* 0x0000000800047221 */ /* 0x004fe40000010000 */
[----:B------:R-:W-:Y:S05]  /*10f90*/  CALL.REL.NOINC `($__internal_0_$__cuda_sm70_shflsync_bfly_p) ;  /* 0x0000174000007944 */ /* 0x000fea0003c00000 */
[----:B------:R-:W-:Y:S05]  /*10fa0*/  BRA `(.L_x_179) ;  /* 0xffff9dd000007947 */ /* 0x000fea000383ffff */
.L_x_96:
[----:B-1234-:R-:W-:Y:S01]  /*10fb0*/  IMAD.MOV.U32 R56, RZ, RZ, R5 ;  /* 0x000000ffff387224 */ /* 0x01efe200078e0005 */
[----:B------:R-:W-:Y:S01]  /*10fc0*/  MOV R10, RZ ;  /* 0x000000ff000a7202 */ /* 0x000fe20000000f00 */
[----:B------:R-:W-:Y:S01]  /*10fd0*/  IMAD.MOV.U32 R3, RZ, RZ, 0x181f ;  /* 0x0000181fff037424 */ /* 0x000fe200078e00ff */
[----:B------:R-:W-:-:S02]  /*10fe0*/  MOV R2, 0x11000 ;  /* 0x0001100000027802 */ /* 0x000fc40000000f00 */
[----:B------:R-:W-:Y:S05]  /*10ff0*/  CALL.REL.NOINC `($__internal_1_$__cuda_sm70_shflsync_idx_p) ;  /* 0x0000174000007944 */ /* 0x000fea0003c00000 */
[----:B------:R-:W-:Y:S01]  /*11000*/  MOV R7, R58 ;  /* 0x0000003a00077202 */ /* 0x000fe20000000f00 */
[----:B------:R-:W-:Y:S05]  /*11010*/  BRA `(.L_x_180) ;  /* 0xffffb3c000007947 */ /* 0x000fea000383ffff */
.L_x_97:
[----:B------:R-:W-:Y:S01]  /*11020*/  IMAD.MOV.U32 R56, RZ, RZ, R6 ;  /* 0x000000ffff387224 */ /* 0x000fe200078e0006 */
[----:B------:R-:W-:Y:S01]  /*11030*/  MOV R10, RZ ;  /* 0x000000ff000a7202 */ /* 0x000fe20000000f00 */
[----:B------:R-:W-:Y:S01]  /*11040*/  IMAD.MOV.U32 R3, RZ, RZ, 0x181f ;  /* 0x0000181fff037424 */ /* 0x000fe200078e00ff */
[----:B------:R-:W-:-:S02]  /*11050*/  MOV R2, 0x11070 ;  /* 0x0001107000027802 */ /* 0x000fc40000000f00 */
[----:B-12---:R-:W-:Y:S05]  /*11060*/  CALL.REL.NOINC `($__internal_1_$__cuda_sm70_shflsync_idx_p) ;  /* 0x000016d000007944 */ /* 0x006fea0003c00000 */
[----:B------:R-:W-:Y:S01]  /*11070*/  MOV R2, R58 ;  /* 0x0000003a00027202 */ /* 0x000fe20000000f00 */
[----:B------:R-:W-:Y:S05]  /*11080*/  BRA `(.L_x_181) ;  /* 0xffffb37000007947 */ /* 0x000fea000383ffff */
.L_x_98:
[----:B------:R-:W-:Y:S01]  /*11090*/  IMAD.MOV.U32 R56, RZ, RZ, R5 ;  /* 0x000000ffff387224 */ /* 0x000fe200078e0005 */
[----:B------:R-:W-:Y:S01]  /*110a0*/  MOV R10, 0x1 ;  /* 0x00000001000a7802 */ /* 0x000fe20000000f00 */
[----:B--2---:R-:W-:Y:S01]  /*110b0*/  IMAD.MOV.U32 R3, RZ, RZ, 0x181f ;  /* 0x0000181fff037424 */ /* 0x004fe200078e00ff */
[----:B------:R-:W-:-:S02]  /*110c0*/  MOV R2, 0x110e0 ;  /* 0x000110e000027802 */ /* 0x000fc40000000f00 */
[----:B-1-3--:R-:W-:Y:S05]  /*110d0*/  CALL.REL.NOINC `($__internal_1_$__cuda_sm70_shflsync_idx_p) ;  /* 0x0000166000007944 */ /* 0x00afea0003c00000 */
        /* <DEDUP_REMOVED lines=8> */
.L_x_99:
[----:B------:R-:W-:Y:S01]  /*11160*/  IMAD.MOV.U32 R56, RZ, RZ, R5 ;  /* 0x000000ffff387224 */ /* 0x000fe200078e0005 */
[----:B------:R-:W-:Y:S01]  /*11170*/  MOV R10, 0x2 ;  /* 0x00000002000a7802 */ /* 0x000fe20000000f00 */
[----:B-1----:R-:W-:Y:S01]  /*11180*/  IMAD.MOV.U32 R3, RZ, RZ, 0x181f ;  /* 0x0000181fff037424 */ /* 0x002fe200078e00ff */
[----:B------:R-:W-:Y:S02]  /*11190*/  MOV R2, 0x111b0 ;  /* 0x000111b000027802 */ /* 0x000fe40000000f00 */
[----:B---34-:R-:W-:Y:S05]  /*111a0*/  CALL.REL.NOINC `($__internal_1_$__cuda_sm70_shflsync_idx_p) ;  /* 0x0000159000007944 */ /* 0x018fea0003c00000 */
[----:B------:R-:W-:Y:S01]  /*111b0*/  MOV R7, R58 ;  /* 0x0000003a00077202 */ /* 0x000fe20000000f00 */
[----:B------:R-:W-:Y:S05]  /*111c0*/  BRA `(.L_x_183) ;  /* 0xffffb39000007947 */ /* 0x000fea000383ffff */
.L_x_100:
[----:B------:R-:W-:Y:S01]  /*111d0*/  IMAD.MOV.U32 R56, RZ, RZ, R6 ;  /* 0x000000ffff387224 */ /* 0x000fe200078e0006 */
[----:B------:R-:W-:Y:S01]  /*111e0*/  MOV R10, 0x2 ;  /* 0x00000002000a7802 */ /* 0x000fe20000000f00 */
[----:B-1----:R-:W-:Y:S01]  /*111f0*/  IMAD.MOV.U32 R3, RZ, RZ, 0x181f ;  /* 0x0000181fff037424 */ /* 0x002fe200078e00ff */
[----:B------:R-:W-:Y:S02]  /*11200*/  MOV R2, 0x11220 ;  /* 0x0001122000027802 */ /* 0x000fe40000000f00 */
[----:B--234-:R-:W-:Y:S05]  /*11210*/  CALL.REL.NOINC `($__internal_1_$__cuda_sm70_shflsync_idx_p) ;  /* 0x0000152000007944 */ /* 0x01cfea0003c00000 */
[----:B------:R-:W-:Y:S01]  /*11220*/  MOV R2, R58 ;  /* 0x0000003a00027202 */ /* 0x000fe20000000f00 */
[----:B------:R-:W-:Y:S05]  /*11230*/  BRA `(.L_x_184) ;  /* 0xffffb34000007947 */ /* 0x000fea000383ffff */
.L_x_101:
[----:B------:R-:W-:Y:S01]  /*11240*/  IMAD.MOV.U32 R56, RZ, RZ, R5 ;  /* 0x000000ffff387224 */ /* 0x000fe200078e0005 */
[----:B------:R-:W-:Y:S01]  /*11250*/  MOV R10, 0x3 ;  /* 0x00000003000a7802 */ /* 0x000fe20000000f00 */
[----:B--2---:R-:W-:Y:S01]  /*11260*/  IMAD.MOV.U32 R3, RZ, RZ, 0x181f ;  /* 0x0000181fff037424 */ /* 0x004fe200078e00ff */
[----:B------:R-:W-:-:S02]  /*11270*/  MOV R2, 0x11290 ;  /* 0x0001129000027802 */ /* 0x000fc40000000f00 */
[----:B-1-34-:R-:W-:Y:S05]  /*11280*/  CALL.REL.NOINC `($__internal_1_$__cuda_sm70_shflsync_idx_p) ;  /* 0x000014b000007944 */ /* 0x01afea0003c00000 */
        /* <DEDUP_REMOVED lines=8> */
.L_x_102:
[----:B------:R-:W-:Y:S01]  /*11310*/  IMAD.MOV.U32 R56, RZ, RZ, R5 ;  /* 0x000000ffff387224 */ /* 0x000fe200078e0005 */
[----:B------:R-:W-:Y:S01]  /*11320*/  MOV R10, 0x4 ;  /* 0x00000004000a7802 */ /* 0x000fe20000000f00 */
[----:B--2---:R-:W-:Y:S01]  /*11330*/  IMAD.MOV.U32 R3, RZ, RZ, 0x181f ;  /* 0x0000181fff037424 */ /* 0x004fe200078e00ff */
[----:B------:R-:W-:Y:S02]  /*11340*/  MOV R2, 0x11360 ;  /* 0x0001136000027802 */ /* 0x000fe40000000f00 */
[----:B-1-34-:R-:W-:Y:S05]  /*11350*/  CALL.REL.NOINC `($__internal_1_$__cuda_sm70_shflsync_idx_p) ;  /* 0x000013e000007944 */ /* 0x01afea0003c00000 */
[----:B------:R-:W-:Y:S01]  /*11360*/  MOV R7, R58 ;  /* 0x0000003a00077202 */ /* 0x000fe20000000f00 */
[----:B------:R-:W-:Y:S05]  /*11370*/  BRA `(.L_x_186) ;  /* 0xffffb31000007947 */ /* 0x000fea000383ffff */
.L_x_103:
[----:B------:R-:W-:Y:S01]  /*11380*/  IMAD.MOV.U32 R56, RZ, RZ, R6 ;  /* 0x000000ffff387224 */ /* 0x000fe200078e0006 */
[----:B------:R-:W-:Y:S01]  /*11390*/  MOV R10, 0x4 ;  /* 0x00000004000a7802 */ /* 0x000fe20000000f00 */
[----:B--2---:R-:W-:Y:S01]  /*113a0*/  IMAD.MOV.U32 R3, RZ, RZ, 0x181f ;  /* 0x0000181fff037424 */ /* 0x004fe200078e00ff */
[----:B------:R-:W-:Y:S02]  /*113b0*/  MOV R2, 0x113d0 ;  /* 0x000113d000027802 */ /* 0x000fe40000000f00 */
[----:B-1-34-:R-:W-:Y:S05]  /*113c0*/  CALL.REL.NOINC `($__internal_1_$__cuda_sm70_shflsync_idx_p) ;  /* 0x0000137000007944 */ /* 0x01afea0003c00000 */
[----:B------:R-:W-:Y:S01]  /*113d0*/  MOV R2, R58 ;  /* 0x0000003a00027202 */ /* 0x000fe20000000f00 */
[----:B------:R-:W-:Y:S05]  /*113e0*/  BRA `(.L_x_187) ;  /* 0xffffb2c000007947 */ /* 0x000fea000383ffff */
.L_x_104:
[----:B------:R-:W-:Y:S01]  /*113f0*/  IMAD.MOV.U32 R56, RZ, RZ, R5 ;  /* 0x000000ffff387224 */ /* 0x000fe200078e0005 */
[----:B------:R-:W-:Y:S01]  /*11400*/  MOV R10, 0x5 ;  /* 0x00000005000a7802 */ /* 0x000fe20000000f00 */
[----:B-1----:R-:W-:Y:S01]  /*11410*/  IMAD.MOV.U32 R3, RZ, RZ, 0x181f ;  /* 0x0000181fff037424 */ /* 0x002fe200078e00ff */
[----:B------:R-:W-:-:S02]  /*11420*/  MOV R2, 0x11440 ;  /* 0x0001144000027802 */ /* 0x000fc40000000f00 */
[----:B--234-:R-:W-:Y:S05]  /*11430*/  CALL.REL.NOINC `($__internal_1_$__cuda_sm70_shflsync_idx_p) ;  /* 0x0000130000007944 */ /* 0x01cfea0003c00000 */
        /* <DEDUP_REMOVED lines=8> */
.L_x_105:
[----:B------:R-:W-:Y:S01]  /*114c0*/  IMAD.MOV.U32 R56, RZ, RZ, R5 ;  /* 0x000000ffff387224 */ /* 0x000fe200078e0005 */
[----:B------:R-:W-:Y:S01]  /*114d0*/  MOV R10, 0x6 ;  /* 0x00000006000a7802 */ /* 0x000fe20000000f00 */
[----:B--2---:R-:W-:Y:S01]  /*114e0*/  IMAD.MOV.U32 R3, RZ, RZ, 0x181f ;  /* 0x0000181fff037424 */ /* 0x004fe200078e00ff */
[----:B------:R-:W-:Y:S02]  /*114f0*/  MOV R2, 0x11510 ;  /* 0x0001151000027802 */ /* 0x000fe40000000f00 */
[----:B-1--4-:R-:W-:Y:S05]  /*11500*/  CALL.REL.NOINC `($__internal_1_$__cuda_sm70_shflsync_idx_p) ;  /* 0x0000123000007944 */ /* 0x012fea0003c00000 */
[----:B------:R-:W-:Y:S01]  /*11510*/  MOV R7, R58 ;  /* 0x0000003a00077202 */ /* 0x000fe20000000f00 */
[----:B------:R-:W-:Y:S05]  /*11520*/  BRA `(.L_x_189) ;  /* 0xffffb29000007947 */ /* 0x000fea000383ffff */
.L_x_106:
[----:B------:R-:W-:Y:S01]  /*11530*/  IMAD.MOV.U32 R56, RZ, RZ, R6 ;  /* 0x000000ffff387224 */ /* 0x000fe200078e0006 */
[----:B------:R-:W-:Y:S01]  /*11540*/  MOV R10, 0x6 ;  /* 0x00000006000a7802 */ /* 0x000fe20000000f00 */
[----:B--2---:R-:W-:Y:S01]  /*11550*/  IMAD.MOV.U32 R3, RZ, RZ, 0x181f ;  /* 0x0000181fff037424 */ /* 0x004fe200078e00ff */
[----:B------:R-:W-:Y:S02]  /*11560*/  MOV R2, 0x11580 ;  /* 0x0001158000027802 */ /* 0x000fe40000000f00 */
[----:B-1-34-:R-:W-:Y:S05]  /*11570*/  CALL.REL.NOINC `($__internal_1_$__cuda_sm70_shflsync_idx_p) ;  /* 0x000011c000007944 */ /* 0x01afea0003c00000 */
[----:B------:R-:W-:Y:S01]  /*11580*/  MOV R2, R58 ;  /* 0x0000003a00027202 */ /* 0x000fe20000000f00 */
[----:B------:R-:W-:Y:S05]  /*11590*/  BRA `(.L_x_190) ;  /* 0xffffb24000007947 */ /* 0x000fea000383ffff */
.L_x_107:
[----:B------:R-:W-:Y:S01]  /*115a0*/  IMAD.MOV.U32 R56, RZ, RZ, R5 ;  /* 0x000000ffff387224 */ /* 0x000fe200078e0005 */
[----:B------:R-:W-:Y:S01]  /*115b0*/  MOV R10, 0x7 ;  /* 0x00000007000a7802 */ /* 0x000fe20000000f00 */
[----:B-1----:R-:W-:Y:S01]  /*115c0*/  IMAD.MOV.U32 R3, RZ, RZ, 0x181f ;  /* 0x0000181fff037424 */ /* 0x002fe200078e00ff */
[----:B------:R-:W-:-:S02]  /*115d0*/  MOV R2, 0x115f0 ;  /* 0x000115f000027802 */ /* 0x000fc40000000f00 */
[----:B--2-4-:R-:W-:Y:S05]  /*115e0*/  CALL.REL.NOINC `($__internal_1_$__cuda_sm70_shflsync_idx_p) ;  /* 0x0000115000007944 */ /* 0x014fea0003c00000 */
        /* <DEDUP_REMOVED lines=8> */
.L_x_109:
[----:B------:R-:W-:Y:S01]  /*11670*/  IMAD.MOV.U32 R56, RZ, RZ, R5 ;  /* 0x000000ffff387224 */ /* 0x000fe200078e0005 */
[----:B------:R-:W-:Y:S01]  /*11680*/  MOV R10, RZ ;  /* 0x000000ff000a7202 */ /* 0x000fe20000000f00 */
[----:B------:R-:W-:Y:S01]  /*11690*/  IMAD.MOV.U32 R3, RZ, RZ, 0x1c1f ;  /* 0x00001c1fff037424 */ /* 0x000fe200078e00ff */
[----:B------:R-:W-:Y:S02]  /*116a0*/  MOV R2, 0x116c0 ;  /* 0x000116c000027802 */ /* 0x000fe40000000f00 */
[----:B------:R-:W-:Y:S05]  /*116b0*/  CALL.REL.NOINC `($__internal_1_$__cuda_sm70_shflsync_idx_p) ;  /* 0x0000108000007944 */ /* 0x000fea0003c00000 */
[----:B------:R-:W-:Y:S01]  /*116c0*/  MOV R4, R58 ;  /* 0x0000003a00047202 */ /* 0x000fe20000000f00 */
[----:B------:R-:W-:Y:S05]  /*116d0*/  BRA `(.L_x_192) ;  /* 0xffffb43000007947 */ /* 0x000fea000383ffff */
.L_x_110:
[----:B------:R-:W-:Y:S01]  /*116e0*/  IMAD.MOV.U32 R56, RZ, RZ, R12 ;  /* 0x000000ffff387224 */ /* 0x000fe200078e000c */
[----:B------:R-:W-:Y:S01]  /*116f0*/  MOV R10, RZ ;  /* 0x000000ff000a7202 */ /* 0x000fe20000000f00 */
[----:B------:R-:W-:Y:S01]  /*11700*/  IMAD.MOV.U32 R3, RZ, RZ, 0x1c1f ;  /* 0x00001c1fff037424 */ /* 0x000fe200078e00ff */
[----:B------:R-:W-:Y:S02]  /*11710*/  MOV R2, 0x11730 ;  /* 0x0001173000027802 */ /* 0x000fe40000000f00 */
[----:B-12---:R-:W-:Y:S05]  /*11720*/  CALL.REL.NOINC `($__internal_1_$__cuda_sm70_shflsync_idx_p) ;  /* 0x0000101000007944 */ /* 0x006fea0003c00000 */
[----:B------:R-:W-:Y:S01]  /*11730*/  MOV R0, R58 ;  /* 0x0000003a00007202 */ /* 0x000fe20000000f00 */
[----:B------:R-:W-:Y:S05]  /*11740*/  BRA `(.L_x_193) ;  /* 0xffffb3e000007947 */ /* 0x000fea000383ffff */
.L_x_113:
        /* <DEDUP_REMOVED lines=13> */
.L_x_116:
[----:B------:R-:W-:Y:S01]  /*11820*/  IMAD.MOV.U32 R56, RZ, RZ, R5 ;  /* 0x000000ffff387224 */ /* 0x000fe200078e0005 */
[----:B---3--:R-:W-:Y:S01]  /*11830*/  MOV R10, 0x2 ;  /* 0x00000002000a7802 */ /* 0x008fe20000000f00 */
[----:B------:R-:W-:Y:S01]  /*11840*/  IMAD.MOV.U32 R3, RZ, RZ, 0x1c1f ;  /* 0x00001c1fff037424 */ /* 0x000fe200078e00ff */
[----:B------:R-:W-:Y:S02]  /*11850*/  MOV R2, 0x11870 ;  /* 0x0001187000027802 */ /* 0x000fe40000000f00 */
[----:B-12-4-:R-:W-:Y:S05]  /*11860*/  CALL.REL.NOINC `($__internal_1_$__cuda_sm70_shflsync_idx_p) ;  /* 0x00000ed000007944 */ /* 0x016fea0003c00000 */
[----:B------:R-:W-:Y:S01]  /*11870*/  MOV R4, R58 ;  /* 0x0000003a00047202 */ /* 0x000fe20000000f00 */
[----:B------:R-:W-:Y:S05]  /*11880*/  BRA `(.L_x_195) ;  /* 0xffffb95000007947 */ /* 0x000fea000383ffff */
.L_x_117:
[----:B------:R-:W-:Y:S01]  /*11890*/  IMAD.MOV.U32 R56, RZ, RZ, R12 ;  /* 0x000000ffff387224 */ /* 0x000fe200078e000c */
[----:B---3--:R-:W-:Y:S01]  /*118a0*/  MOV R10, 0x2 ;  /* 0x00000002000a7802 */ /* 0x008fe20000000f00 */
[----:B------:R-:W-:Y:S01]  /*118b0*/  IMAD.MOV.U32 R3, RZ, RZ, 0x1c1f ;  /* 0x00001c1fff037424 */ /* 0x000fe200078e00ff */
[----:B------:R-:W-:Y:S02]  /*118c0*/  MOV R2, 0x118e0 ;  /* 0x000118e000027802 */ /* 0x000fe40000000f00 */
[----:B-12-4-:R-:W-:Y:S05]  /*118d0*/  CALL.REL.NOINC `($__internal_1_$__cuda_sm70_shflsync_idx_p) ;  /* 0x00000e6000007944 */ /* 0x016fea0003c00000 */
[----:B------:R-:W-:Y:S01]  /*118e0*/  MOV R0, R58 ;  /* 0x0000003a00007202 */ /* 0x000fe20000000f00 */
[----:B------:R-:W-:Y:S05]  /*118f0*/  BRA `(.L_x_196) ;  /* 0xffffb90000007947 */ /* 0x000fea000383ffff */
.L_x_120:
[----:B------:R-:W-:Y:S01]  /*11900*/  IMAD.MOV.U32 R56, RZ, RZ, R5 ;  /* 0x000000ffff387224 */ /* 0x000fe200078e0005 */
[----:B--23--:R-:W-:Y:S01]  /*11910*/  MOV R10, 0x3 ;  /* 0x00000003000a7802 */ /* 0x00cfe20000000f00 */
[----:B------:R-:W-:Y:S01]  /*11920*/  IMAD.MOV.U32 R3, RZ, RZ, 0x1c1f ;  /* 0x00001c1fff037424 */ /* 0x000fe200078e00ff */
[----:B------:R-:W-:-:S02]  /*11930*/  MOV R2, 0x11950 ;  /* 0x0001195000027802 */ /* 0x000fc40000000f00 */
[----:B-1--4-:R-:W-:Y:S05]  /*11940*/  CALL.REL.NOINC `($__internal_1_$__cuda_sm70_shflsync_idx_p) ;  /* 0x00000df000007944 */ /* 0x012fea0003c00000 */
        /* <DEDUP_REMOVED lines=8> */
.L_x_124:
[----:B------:R-:W-:Y:S01]  /*119d0*/  IMAD.MOV.U32 R56, RZ, RZ, R5 ;  /* 0x000000ffff387224 */ /* 0x000fe200078e0005 */
[----:B------:R-:W-:Y:S01]  /*119e0*/  MOV R10, RZ ;  /* 0x000000ff000a7202 */ /* 0x000fe20000000f00 */
[----:B------:R-:W-:Y:S01]  /*119f0*/  IMAD.MOV.U32 R3, RZ, RZ, 0x181f ;  /* 0x0000181fff037424 */ /* 0x000fe200078e00ff */
[----:B------:R-:W-:Y:S02]  /*11a00*/  MOV R2, 0x11a20 ;  /* 0x00011a2000027802 */ /* 0x000fe40000000f00 */
[----:B------:R-:W-:Y:S05]  /*11a10*/  CALL.REL.NOINC `($__internal_1_$__cuda_sm70_shflsync_idx_p) ;  /* 0x00000d2000007944 */ /* 0x000fea0003c00000 */
[----:B------:R-:W-:Y:S01]  /*11a20*/  MOV R7, R58 ;  /* 0x0000003a00077202 */ /* 0x000fe20000000f00 */
[----:B------:R-:W-:Y:S05]  /*11a30*/  BRA `(.L_x_198) ;  /* 0xffffc62000007947 */ /* 0x000fea000383ffff */
.L_x_125:
[----:B------:R-:W-:Y:S01]  /*11a40*/  IMAD.MOV.U32 R56, RZ, RZ, R6 ;  /* 0x000000ffff387224 */ /* 0x000fe200078e0006 */
[----:B------:R-:W-:Y:S01]  /*11a50*/  MOV R10, RZ ;  /* 0x000000ff000a7202 */ /* 0x000fe20000000f00 */
[----:B------:R-:W-:Y:S01]  /*11a60*/  IMAD.MOV.U32 R3, RZ, RZ, 0x181f ;  /* 0x0000181fff037424 */ /* 0x000fe200078e00ff */
[----:B------:R-:W-:Y:S02]  /*11a70*/  MOV R2, 0x11a90 ;  /* 0x00011a9000027802 */ /* 0x000fe40000000f00 */
[----:B-12---:R-:W-:Y:S05]  /*11a80*/  CALL.REL.NOINC `($__internal_1_$__cuda_sm70_shflsync_idx_p) ;  /* 0x00000cb000007944 */ /* 0x006fea0003c00000 */
[----:B------:R-:W-:Y:S01]  /*11a90*/  MOV R2, R58 ;  /* 0x0000003a00027202 */ /* 0x000fe20000000f00 */
[----:B------:R-:W-:Y:S05]  /*11aa0*/  BRA `(.L_x_199) ;  /* 0xffffc5d000007947 */ /* 0x000fea000383ffff */
.L_x_126:
        /* <DEDUP_REMOVED lines=13> */
.L_x_127:
[----:B------:R-:W-:Y:S01]  /*11b80*/  IMAD.MOV.U32 R56, RZ, RZ, R5 ;  /* 0x000000ffff387224 */ /* 0x000fe200078e0005 */
[----:B------:R-:W-:Y:S01]  /*11b90*/  MOV R10, 0x2 ;  /* 0x00000002000a7802 */ /* 0x000fe20000000f00 */
[----:B-1----:R-:W-:Y:S01]  /*11ba0*/  IMAD.MOV.U32 R3, RZ, RZ, 0x181f ;  /* 0x0000181fff037424 */ /* 0x002fe200078e00ff */
[----:B------:R-:W-:Y:S02]  /*11bb0*/  MOV R2, 0x11bd0 ;  /* 0x00011bd000027802 */ /* 0x000fe40000000f00 */
[----:B---34-:R-:W-:Y:S05]  /*11bc0*/  CALL.REL.NOINC `($__internal_1_$__cuda_sm70_shflsync_idx_p) ;  /* 0x00000b7000007944 */ /* 0x018fea0003c00000 */
[----:B------:R-:W-:Y:S01]  /*11bd0*/  MOV R7, R58 ;  /* 0x0000003a00077202 */ /* 0x000fe20000000f00 */
[----:B------:R-:W-:Y:S05]  /*11be0*/  BRA `(.L_x_201) ;  /* 0xffffc60000007947 */ /* 0x000fea000383ffff */
.L_x_128:
[----:B------:R-:W-:Y:S01]  /*11bf0*/  IMAD.MOV.U32 R56, RZ, RZ, R6 ;  /* 0x000000ffff387224 */ /* 0x000fe200078e0006 */
[----:B------:R-:W-:Y:S01]  /*11c00*/  MOV R10, 0x2 ;  /* 0x00000002000a7802 */ /* 0x000fe20000000f00 */
[----:B-1----:R-:W-:Y:S01]  /*11c10*/  IMAD.MOV.U32 R3, RZ, RZ, 0x181f ;  /* 0x0000181fff037424 */ /* 0x002fe200078e00ff */
[----:B------:R-:W-:Y:S02]  /*11c20*/  MOV R2, 0x11c40 ;  /* 0x00011c4000027802 */ /* 0x000fe40000000f00 */
[----:B--234-:R-:W-:Y:S05]  /*11c30*/  CALL.REL.NOINC `($__internal_1_$__cuda_sm70_shflsync_idx_p) ;  /* 0x00000b0000007944 */ /* 0x01cfea0003c00000 */
[----:B------:R-:W-:Y:S01]  /*11c40*/  MOV R2, R58 ;  /* 0x0000003a00027202 */ /* 0x000fe20000000f00 */
[----:B------:R-:W-:Y:S05]  /*11c50*/  BRA `(.L_x_202) ;  /* 0xffffc5b000007947 */ /* 0x000fea000383ffff */
.L_x_129:
        /* <DEDUP_REMOVED lines=13> */
.L_x_130:
[----:B------:R-:W-:Y:S01]  /*11d30*/  IMAD.MOV.U32 R56, RZ, RZ, R5 ;  /* 0x000000ffff387224 */ /* 0x000fe200078e0005 */
[----:B------:R-:W-:Y:S01]  /*11d40*/  MOV R10, 0x4 ;  /* 0x00000004000a7802 */ /* 0x000fe20000000f00 */
[----:B--2---:R-:W-:Y:S01]  /*11d50*/  IMAD.MOV.U32 R3, RZ, RZ, 0x181f ;  /* 0x0000181fff037424 */ /* 0x004fe200078e00ff */
[----:B------:R-:W-:Y:S02]  /*11d60*/  MOV R2, 0x11d80 ;  /* 0x00011d8000027802 */ /* 0x000fe40000000f00 */
[----:B-1-34-:R-:W-:Y:S05]  /*11d70*/  CALL.REL.NOINC `($__internal_1_$__cuda_sm70_shflsync_idx_p) ;  /* 0x000009c000007944 */ /* 0x01afea0003c00000 */
[----:B------:R-:W-:Y:S01]  /*11d80*/  MOV R7, R58 ;  /* 0x0000003a00077202 */ /* 0x000fe20000000f00 */
[----:B------:R-:W-:Y:S05]  /*11d90*/  BRA `(.L_x_204) ;  /* 0xffffc58000007947 */ /* 0x000fea000383ffff */
.L_x_131:
[----:B------:R-:W-:Y:S01]  /*11da0*/  IMAD.MOV.U32 R56, RZ, RZ, R6 ;  /* 0x000000ffff387224 */ /* 0x000fe200078e0006 */
[----:B------:R-:W-:Y:S01]  /*11db0*/  MOV R10, 0x4 ;  /* 0x00000004000a7802 */ /* 0x000fe20000000f00 */
[----:B--2---:R-:W-:Y:S01]  /*11dc0*/  IMAD.MOV.U32 R3, RZ, RZ, 0x181f ;  /* 0x0000181fff037424 */ /* 0x004fe200078e00ff */
[----:B------:R-:W-:Y:S02]  /*11dd0*/  MOV R2, 0x11df0 ;  /* 0x00011df000027802 */ /* 0x000fe40000000f00 */
[----:B-1-34-:R-:W-:Y:S05]  /*11de0*/  CALL.REL.NOINC `($__internal_1_$__cuda_sm70_shflsync_idx_p) ;  /* 0x0000095000007944 */ /* 0x01afea0003c00000 */
[----:B------:R-:W-:Y:S01]  /*11df0*/  MOV R2, R58 ;  /* 0x0000003a00027202 */ /* 0x000fe20000000f00 */
[----:B------:R-:W-:Y:S05]  /*11e00*/  BRA `(.L_x_205) ;  /* 0xffffc53000007947 */ /* 0x000fea000383ffff */
.L_x_132:
        /* <DEDUP_REMOVED lines=13> */
.L_x_133:
[----:B------:R-:W-:Y:S01]  /*11ee0*/  IMAD.MOV.U32 R56, RZ, RZ, R5 ;  /* 0x000000ffff387224 */ /* 0x000fe200078e0005 */
[----:B------:R-:W-:Y:S01]  /*11ef0*/  MOV R10, 0x6 ;  /* 0x00000006000a7802 */ /* 0x000fe20000000f00 */
[----:B--2---:R-:W-:Y:S01]  /*11f00*/  IMAD.MOV.U32 R3, RZ, RZ, 0x181f ;  /* 0x0000181fff037424 */ /* 0x004fe200078e00ff */
[----:B------:R-:W-:Y:S02]  /*11f10*/  MOV R2, 0x11f30 ;  /* 0x00011f3000027802 */ /* 0x000fe40000000f00 */
[----:B-1--4-:R-:W-:Y:S05]  /*11f20*/  CALL.REL.NOINC `($__internal_1_$__cuda_sm70_shflsync_idx_p) ;  /* 0x0000081000007944 */ /* 0x012fea0003c00000 */
[----:B------:R-:W-:Y:S01]  /*11f30*/  MOV R7, R58 ;  /* 0x0000003a00077202 */ /* 0x000fe20000000f00 */
[----:B------:R-:W-:Y:S05]  /*11f40*/  BRA `(.L_x_207) ;  /* 0xffffc50000007947 */ /* 0x000fea000383ffff */
.L_x_134:
[----:B------:R-:W-:Y:S01]  /*11f50*/  IMAD.MOV.U32 R56, RZ, RZ, R6 ;  /* 0x000000ffff387224 */ /* 0x000fe200078e0006 */
[----:B------:R-:W-:Y:S01]  /*11f60*/  MOV R10, 0x6 ;  /* 0x00000006000a7802 */ /* 0x000fe20000000f00 */
[----:B--2---:R-:W-:Y:S01]  /*11f70*/  IMAD.MOV.U32 R3, RZ, RZ, 0x181f ;  /* 0x0000181fff037424 */ /* 0x004fe200078e00ff */
[----:B------:R-:W-:Y:S02]  /*11f80*/  MOV R2, 0x11fa0 ;  /* 0x00011fa000027802 */ /* 0x000fe40000000f00 */
[----:B-1-34-:R-:W-:Y:S05]  /*11f90*/  CALL.REL.NOINC `($__internal_1_$__cuda_sm70_shflsync_idx_p) ;  /* 0x000007a000007944 */ /* 0x01afea0003c00000 */
[----:B------:R-:W-:Y:S01]  /*11fa0*/  MOV R2, R58 ;  /* 0x0000003a00027202 */ /* 0x000fe20000000f00 */
[----:B------:R-:W-:Y:S05]  /*11fb0*/  BRA `(.L_x_208) ;  /* 0xffffc4b000007947 */ /* 0x000fea000383ffff */
.L_x_135:
        /* <DEDUP_REMOVED lines=13> */
.L_x_137:
[----:B------:R-:W-:Y:S01]  /*12090*/  IMAD.MOV.U32 R56, RZ, RZ, R57 ;  /* 0x000000ffff387224 */ /* 0x000fe200078e0039 */
[----:B------:R-:W-:Y:S01]  /*120a0*/  MOV R10, RZ ;  /* 0x000000ff000a7202 */ /* 0x000fe20000000f00 */
[----:B----4-:R-:W-:Y:S01]  /*120b0*/  IMAD.MOV.U32 R3, RZ, RZ, 0x1f ;  /* 0x0000001fff037424 */ /* 0x010fe200078e00ff */
[----:B------:R-:W-:Y:S02]  /*120c0*/  MOV R2, 0x120e0 ;  /* 0x000120e000027802 */ /* 0x000fe40000000f00 */
[----:B------:R-:W-:Y:S05]  /*120d0*/  CALL.REL.NOINC `($__internal_1_$__cuda_sm70_shflsync_idx_p) ;  /* 0x0000066000007944 */ /* 0x000fea0003c00000 */
[----:B------:R-:W-:Y:S01]  /*120e0*/  MOV R9, R58 ;  /* 0x0000003a00097202 */ /* 0x000fe20000000f00 */
[----:B------:R-:W-:Y:S05]  /*120f0*/  BRA `(.L_x_210) ;  /* 0xffffc56000007947 */ /* 0x000fea000383ffff */
.L_x_138:
[----:B------:R-:W-:Y:S01]  /*12100*/  IMAD.MOV.U32 R56, RZ, RZ, R57 ;  /* 0x000000ffff387224 */ /* 0x000fe200078e0039 */
[----:B------:R-:W-:Y:S01]  /*12110*/  MOV R10, 0x1 ;  /* 0x00000001000a7802 */ /* 0x000fe20000000f00 */
[----:B----4-:R-:W-:Y:S01]  /*12120*/  IMAD.MOV.U32 R3, RZ, RZ, 0x1f ;  /* 0x0000001fff037424 */ /* 0x010fe200078e00ff */
[----:B------:R-:W-:Y:S02]  /*12130*/  MOV R2, 0x12150 ;  /* 0x0001215000027802 */ /* 0x000fe40000000f00 */
[----:B-12---:R-:W-:Y:S05]  /*12140*/  CALL.REL.NOINC `($__internal_1_$__cuda_sm70_shflsync_idx_p) ;  /* 0x000005f000007944 */ /* 0x006fea0003c00000 */
[----:B------:R-:W-:Y:S01]  /*12150*/  MOV R8, R58 ;  /* 0x0000003a00087202 */ /* 0x000fe20000000f00 */
[----:B------:R-:W-:Y:S05]  /*12160*/  BRA `(.L_x_211) ;  /* 0xffffc51000007947 */ /* 0x000fea000383ffff */
.L_x_139:
[----:B------:R-:W-:Y:S02]  /*12170*/  MOV R2, 0x1 ;  /* 0x0000000100027802 */ /* 0x000fe40000000f00 */
[----:B------:R-:W-:-:S02]  /*12180*/  MOV R3, 0x121a0 ;  /* 0x000121a000037802 */ /* 0x000fc40000000f00 */
[----:B-123--:R-:W-:Y:S05]  /*12190*/  CALL.REL.NOINC `($__internal_2_$__cuda_sm70_shflsync_up_p) ;  /* 0x000005f000007944 */ /* 0x00efea0003c00000 */
[----:B------:R-:W-:Y:S05]  /*121a0*/  BRA `(.L_x_212) ;  /* 0xffffc60000007947 */ /* 0x000fea000383ffff */
.L_x_140:
[----:B------:R-:W-:Y:S02]  /*121b0*/  MOV R2, 0x2 ;  /* 0x0000000200027802 */ /* 0x000fe40000000f00 */
[----:B------:R-:W-:-:S02]  /*121c0*/  MOV R3, 0x121e0 ;  /* 0x000121e000037802 */ /* 0x000fc40000000f00 */
[----:B-12---:R-:W-:Y:S05]  /*121d0*/  CALL.REL.NOINC `($__internal_2_$__cuda_sm70_shflsync_up_p) ;  /* 0x000005b000007944 */ /* 0x006fea0003c00000 */
        /* <DEDUP_REMOVED lines=24> */
.L_x_144:
[----:B------:R-:W-:Y:S02]  /*12360*/  MOV R2, 0x1 ;  /* 0x0000000100027802 */ /* 0x000fe40000000f00 */
[----:B------:R-:W-:Y:S02]  /*12370*/  MOV R3, 0x12390 ;  /* 0x0001239000037802 */ /* 0x000fe40000000f00 */
[----:B------:R-:W-:Y:S05]  /*12380*/  CALL.REL.NOINC `($__internal_2_$__cuda_sm70_shflsync_up_p) ;  /* 0x0000040000007944 */ /* 0x000fea0003c00000 */
[----:B------:R-:W-:Y:S01]  /*12390*/  MOV R2, R4 ;  /* 0x0000000400027202 */ /* 0x000fe20000000f00 */
[----:B------:R-:W-:Y:S05]  /*123a0*/  BRA `(.L_x_214) ;  /* 0xffffc66000007947 */ /* 0x000fea000383ffff */
.L_x_145:
        /* <DEDUP_REMOVED lines=27> */
.L_x_147:
[----:B------:R-:W-:Y:S02]  /*12560*/  SEL R0, RZ, 0x1, P0 ;  /* 0x00000001ff007807 */ /* 0x000fe40000000000 */
[----:B------:R-:W-:Y:S02]  /*12570*/  MOV R2, 0x12590 ;  /* 0x0001259000027802 */ /* 0x000fe40000000f00 */
[----:B---3--:R-:W-:Y:S05]  /*12580*/  CALL.REL.NOINC `($__internal_3_$__cuda_sm70_votesync_ballot) ;  /* 0x0000027000007944 */ /* 0x008fea0003c00000 */
[----:B------:R-:W-:Y:S05]  /*12590*/  BRA `(.L_x_216) ;  /* 0xffffc60000007947 */ /* 0x000fea000383ffff */
.L_x_148:
[----:B------:R-:W-:Y:S01]  /*125a0*/  IMAD.MOV.U32 R56, RZ, RZ, R6 ;  /* 0x000000ffff387224 */ /* 0x000fe200078e0006 */
[----:B--2---:R-:W-:Y:S01]  /*125b0*/  MOV R10, R11 ;  /* 0x0000000b000a7202 */ /* 0x004fe20000000f00 */
[----:B------:R-:W-:Y:S01]  /*125c0*/  IMAD.MOV.U32 R3, RZ, RZ, 0x1f ;  /* 0x0000001fff037424 */ /* 0x000fe200078e00ff */
[----:B------:R-:W-:Y:S02]  /*125d0*/  MOV R2, 0x125f0 ;  /* 0x000125f000027802 */ /* 0x000fe40000000f00 */
[----:B-1-3--:R-:W-:Y:S05]  /*125e0*/  CALL.REL.NOINC `($__internal_1_$__cuda_sm70_shflsync_idx_p) ;  /* 0x0000015000007944 */ /* 0x00afea0003c00000 */
[----:B------:R-:W-:Y:S01]  /*125f0*/  IMAD.MOV.U32 R6, RZ, RZ, R58 ;  /* 0x000000ffff067224 */ /* 0x000fe200078e003a */
[----:B------:R-:W-:Y:S01]  /*12600*/  MOV R10, R11 ;  /* 0x0000000b000a7202 */ /* 0x000fe20000000f00 */
[----:B------:R-:W-:Y:S01]  /*12610*/  IMAD.MOV.U32 R56, RZ, RZ, R7 ;  /* 0x000000ffff387224 */ /* 0x000fe200078e0007 */
[----:B------:R-:W-:Y:S02]  /*12620*/  MOV R3, 0x1f ;  /* 0x0000001f00037802 */ /* 0x000fe40000000f00 */
[----:B------:R-:W-:-:S02]  /*12630*/  MOV R2, 0x12650 ;  /* 0x0001265000027802 */ /* 0x000fc40000000f00 */
[----:B------:R-:W-:Y:S05]  /*12640*/  CALL.REL.NOINC `($__internal_1_$__cuda_sm70_shflsync_idx_p) ;  /* 0x000000f000007944 */ /* 0x000fea0003c00000 */
[----:B------:R-:W-:Y:S01]  /*12650*/  MOV R7, R58 ;  /* 0x0000003a00077202 */ /* 0x000fe20000000f00 */
[----:B------:R-:W-:Y:S05]  /*12660*/  BRA `(.L_x_217) ;  /* 0xffffc57000007947 */ /* 0x000fea000383ffff */
.L_x_151:
[----:B------:R-:W-:Y:S01]  /*12670*/  IMAD.MOV.U32 R56, RZ, RZ, R4 ;  /* 0x000000ffff387224 */ /* 0x000fe200078e0004 */
[----:B------:R-:W-:Y:S01]  /*12680*/  MOV R10, R0 ;  /* 0x00000000000a7202 */ /* 0x000fe20000000f00 */
[----:B------:R-:W-:Y:S01]  /*12690*/  IMAD.MOV.U32 R3, RZ, RZ, 0x1f ;  /* 0x0000001fff037424 */ /* 0x000fe200078e00ff */
[----:B------:R-:W-:-:S02]  /*126a0*/  MOV R2, 0x126c0 ;  /* 0x000126c000027802 */ /* 0x000fc40000000f00 */
[----:B--234-:R-:W-:Y:S05]  /*126b0*/  CALL.REL.NOINC `($__internal_1_$__cuda_sm70_shflsync_idx_p) ;  /* 0x0000008000007944 */ /* 0x01cfea0003c00000 */
[----:B------:R-:W-:Y:S01]  /*126c0*/  MOV R12, R58 ;  /* 0x0000003a000c7202 */ /* 0x000fe20000000f00 */
[----:B------:R-:W-:Y:S05]  /*126d0*/  BRA `(.L_x_150) ;  /* 0xffffc56000007947 */ /* 0x000fea000383ffff */
        .weak           $__internal_0_$__cuda_sm70_shflsync_bfly_p
        .type           $__internal_0_$__cuda_sm70_shflsync_bfly_p,@function
        .size           $__internal_0_$__cuda_sm70_shflsync_bfly_p,($__internal_1_$__cuda_sm70_shflsync_idx_p - $__internal_0_$__cuda_sm70_shflsync_bfly_p)
$__internal_0_$__cuda_sm70_shflsync_bfly_p:
[----:B------:R-:W-:Y:S02]  /*126e0*/  MOV R8, 0x1f ;  /* 0x0000001f00087802 */ /* 0x000fe40000000f00 */
[----:B------:R-:W-:-:S04]  /*126f0*/  MOV R14, 0xffffffff ;  /* 0xffffffff000e7802 */ /* 0x000fc80000000f00 */
[----:B------:R-:W-:Y:S04]  /*12700*/  WARPSYNC R14 ;  /* 0x0000000e00007348 */ /* 0x000fe80003800000 */
[----:B------:R1:W2:Y:S02]  /*12710*/  SHFL.BFLY PT, R8, R4, R3, R8 ;  /* 0x0c00000304087389 */ /* 0x0002a400000e0008 */
[----:B-1----:R-:W-:-:S04]  /*12720*/  MOV R3, 0x0 ;  /* 0x0000000000037802 */ /* 0x002fc80000000f00 */
[----:B--2---:R-:W-:Y:S05]  /*12730*/  RET.REL.NODEC R2 `(_ZN7cutlass13device_kernelIN5flash19enable_sm80_to_sm89INS1_16FlashAttnFwdSm80INS1_25CollectiveMainloopFwdSm80ILi4ELi1ELb0EN4cute5tupleIJNS5_1CILi128EEENS7_ILi80EEENS7_ILi64EEEEEELi64ENS_10bfloat16_tEfNS_4arch4Sm80ELb0ELb0ELb1ELb1ELb1ELb0ELb1ELb1EEENS1_21CollectiveEpilogueFwdINS6_IJS8_SA_S9_EEENS6_IJNS7_ILi1EEESI_SI_EEESC_SE_Li128ELb1ELb1ELb1ELb0EEENS1_36VarlenDynamicPersistentTileSchedulerILi128ELi80ELi128ELi128ELb1ELb1ELb0ELb0ELb1ELb1EEEEEEEEEvNT_6ParamsE) ;  /* 0xfffed8c002007950 */ /* 0x004fea0003c3ffff */
        .weak           $__internal_1_$__cuda_sm70_shflsync_idx_p
        .type           $__internal_1_$__cuda_sm70_shflsync_idx_p,@function
        .size           $__internal_1_$__cuda_sm70_shflsync_idx_p,($__internal_2_$__cuda_sm70_shflsync_up_p - $__internal_1_$__cuda_sm70_shflsync_idx_p)
$__internal_1_$__cuda_sm70_shflsync_idx_p:
[----:B------:R-:W-:-:S04]  /*12740*/  MOV R58, 0xffffffff ;  /* 0xffffffff003a7802 */ /* 0x000fc80000000f00 */
[----:B------:R-:W-:Y:S04]  /*12750*/  WARPSYNC R58 ;  /* 0x0000003a00007348 */ /* 0x000fe80003800000 */
[----:B------:R1:W2:Y:S02]  /*12760*/  SHFL.IDX PT, R58, R56, R10, R3 ;  /* 0x0000000a383a7389 */ /* 0x0002a400000e0003 */
[----:B-1----:R-:W-:-:S04]  /*12770*/  MOV R3, 0x0 ;  /* 0x0000000000037802 */ /* 0x002fc80000000f00 */
[----:B--2---:R-:W-:Y:S05]  /*12780*/  RET.REL.NODEC R2 `(_ZN7cutlass13device_kernelIN5flash19enable_sm80_to_sm89INS1_16FlashAttnFwdSm80INS1_25CollectiveMainloopFwdSm80ILi4ELi1ELb0EN4cute5tupleIJNS5_1CILi128EEENS7_ILi80EEENS7_ILi64EEEEEELi64ENS_10bfloat16_tEfNS_4arch4Sm80ELb0ELb0ELb1ELb1ELb1ELb0ELb1ELb1EEENS1_21CollectiveEpilogueFwdINS6_IJS8_SA_S9_EEENS6_IJNS7_ILi1EEESI_SI_EEESC_SE_Li128ELb1ELb1ELb1ELb0EEENS1_36VarlenDynamicPersistentTileSchedulerILi128ELi80ELi128ELi128ELb1ELb1ELb0ELb0ELb1ELb1EEEEEEEEEvNT_6ParamsE) ;  /* 0xfffed87002007950 */ /* 0x004fea0003c3ffff */
        .weak           $__internal_2_$__cuda_sm70_shflsync_up_p
        .type           $__internal_2_$__cuda_sm70_shflsync_up_p,@function
        .size           $__internal_2_$__cuda_sm70_shflsync_up_p,($__internal_3_$__cuda_sm70_votesync_ballot - $__internal_2_$__cuda_sm70_shflsync_up_p)
$__internal_2_$__cuda_sm70_shflsync_up_p:
[----:B------:R-:W-:Y:S02]  /*12790*/  IMAD.MOV.U32 R4, RZ, RZ, RZ ;  /* 0x000000ffff047224 */ /* 0x000fe400078e00ff */
[----:B------:R-:W-:-:S04]  /*127a0*/  IMAD.MOV.U32 R10, RZ, RZ, -0x1 ;  /* 0xffffffffff0a7424 */ /* 0x000fc800078e00ff */
[----:B------:R-:W-:Y:S04]  /*127b0*/  WARPSYNC R10 ;  /* 0x0000000a00007348 */ /* 0x000fe80003800000 */
[----:B------:R1:W2:Y:S02]  /*127c0*/  SHFL.UP PT, R4, R0, R2, R4 ;  /* 0x0400000200047389 */ /* 0x0002a400000e0004 */
[----:B-1----:R-:W-:Y:S02]  /*127d0*/  MOV R2, R3 ;  /* 0x0000000300027202 */ /* 0x002fe40000000f00 */
[----:B------:R-:W-:-:S04]  /*127e0*/  MOV R3, 0x0 ;  /* 0x0000000000037802 */ /* 0x000fc80000000f00 */
[----:B--2---:R-:W-:Y:S05]  /*127f0*/  RET.REL.NODEC R2 `(_ZN7cutlass13device_kernelIN5flash19enable_sm80_to_sm89INS1_16FlashAttnFwdSm80INS1_25CollectiveMainloopFwdSm80ILi4ELi1ELb0EN4cute5tupleIJNS5_1CILi128EEENS7_ILi80EEENS7_ILi64EEEEEELi64ENS_10bfloat16_tEfNS_4arch4Sm80ELb0ELb0ELb1ELb1ELb1ELb0ELb1ELb1EEENS1_21CollectiveEpilogueFwdINS6_IJS8_SA_S9_EEENS6_IJNS7_ILi1EEESI_SI_EEESC_SE_Li128ELb1ELb1ELb1ELb0EEENS1_36VarlenDynamicPersistentTileSchedulerILi128ELi80ELi128ELi128ELb1ELb1ELb0ELb0ELb1ELb1EEEEEEEEEvNT_6ParamsE) ;  /* 0xfffed80002007950 */ /* 0x004fea0003c3ffff */
        .weak           $__internal_3_$__cuda_sm70_votesync_ballot
        .type           $__internal_3_$__cuda_sm70_votesync_ballot,@function
        .size           $__internal_3_$__cuda_sm70_votesync_ballot,(.L_x_3819 - $__internal_3_$__cuda_sm70_votesync_ballot)
$__internal_3_$__cuda_sm70_votesync_ballot:
[----:B------:R-:W-:Y:S01]  /*12800*/  ISETP.NE.U32.AND P0, PT, R0, 0x1, PT ;  /* 0x000000010000780c */ /* 0x000fe20003f05070 */
[----:B------:R-:W-:-:S04]  /*12810*/  IMAD.MOV.U32 R3, RZ, RZ, -0x1 ;  /* 0xffffffffff037424 */ /* 0x000fc800078e00ff */
[----:B------:R-:W-:Y:S08]  /*12820*/  WARPSYNC R3 ;  /* 0x0000000300007348 */ /* 0x000ff00003800000 */
[----:B------:R-:W-:-:S04]  /*12830*/  VOTE.ANY R0, PT, !P0 ;  /* 0x0000000000007806 */ /* 0x000fc800040e0100 */
[----:B------:R-:W-:Y:S01]  /*12840*/  LOP3.LUT R0, R0, R3, RZ, 0xc0, !PT ;  /* 0x0000000300007212 */ /* 0x000fe200078ec0ff */
[----:B------:R-:W-:-:S04]  /*12850*/  IMAD.MOV.U32 R3, RZ, RZ, 0x0 ;  /* 0x00000000ff037424 */ /* 0x000fc800078e00ff */
[----:B------:R-:W-:Y:S05]  /*12860*/  RET.REL.NODEC R2 `(_ZN7cutlass13device_kernelIN5flash19enable_sm80_to_sm89INS1_16FlashAttnFwdSm80INS1_25CollectiveMainloopFwdSm80ILi4ELi1ELb0EN4cute5tupleIJNS5_1CILi128EEENS7_ILi80EEENS7_ILi64EEEEEELi64ENS_10bfloat16_tEfNS_4arch4Sm80ELb0ELb0ELb1ELb1ELb1ELb0ELb1ELb1EEENS1_21CollectiveEpilogueFwdINS6_IJS8_SA_S9_EEENS6_IJNS7_ILi1EEESI_SI_EEESC_SE_Li128ELb1ELb1ELb1ELb0EEENS1_36VarlenDynamicPersistentTileSchedulerILi128ELi80ELi128ELi128ELb1ELb1ELb0ELb0ELb1ELb1EEEEEEEEEvNT_6ParamsE) ;  /* 0xfffed79002007950 */ /* 0x000fea0003c3ffff */
.L_x_218:
        /* <DEDUP_REMOVED lines=9> */
.L_x_3819:


//--------------------- .text._ZN7cutlass13device_kernelIN5flash19enable_sm80_to_sm89INS1_16FlashAttnFwdSm80INS1_25CollectiveMainloopFwdSm80ILi4ELi1ELb0EN4cute5tupleIJNS5_1CILi128EEENS7_ILi80EEENS7_ILi64EEEEEELi64ENS_10bfloat16_tEfNS_4arch4Sm80ELb0ELb0ELb1ELb1ELb1ELb1ELb1ELb1EEENS1_21CollectiveEpilogueFwdINS6_IJS8_SA_S9_EEENS6_IJNS7_ILi1EEESI_SI_EEESC_SE_Li128ELb1ELb1ELb1ELb0EEENS1_36VarlenDynamicPersistentTileSchedulerILi128ELi80ELi128ELi128ELb1ELb1ELb0ELb0ELb1ELb1EEEEEEEEEvNT_6ParamsE --------------------------
	.section	.text._ZN7cutlass13device_kernelIN5flash19enable_sm80_to_sm89INS1_16FlashAttnFwdSm80INS1_25CollectiveMainloopFwdSm80ILi4ELi1ELb0EN4cute5tupleIJNS5_1CILi128EEENS7_ILi80EEENS7_ILi64EEEEEELi64ENS_10bfloat16_tEfNS_4arch4Sm80ELb0ELb0ELb1ELb1ELb1ELb1ELb1ELb1EEENS1_21CollectiveEpilogueFwdINS6_IJS8_SA_S9_EEENS6_IJNS7_ILi1EEESI_SI_EEESC_SE_Li128ELb1ELb1ELb1ELb0EEENS1_36VarlenDynamicPersistentTileSchedulerILi128ELi80ELi128ELi128ELb1ELb1ELb0ELb0ELb1ELb1EEEEEEEEEvNT_6ParamsE,"ax",@progbits
	.sectioninfo	@"SHI_REGISTERS=255"
	.align	128
.text._ZN7cutlass13device_kernelIN5flash19enable_sm80_to_sm89INS1_16FlashAttnFwdSm80INS1_25CollectiveMainloopFwdSm80ILi4ELi1ELb0EN4cute5tupleIJNS5_1CILi128EEENS7_ILi80EEENS7_ILi64EEEEEELi64ENS_10bfloat16_tEfNS_4arch4Sm80ELb0ELb0ELb1ELb1ELb1ELb1ELb1ELb1EEENS1_21CollectiveEpilogueFwdINS6_IJS8_SA_S9_EEENS6_IJNS7_ILi1EEESI_SI_EEESC_SE_Li128ELb1ELb1ELb1ELb0EEENS1_36VarlenDynamicPersistentTileSchedulerILi128ELi80ELi128ELi128ELb1ELb1ELb0ELb0ELb1ELb1EEEEEEEEEvNT_6ParamsE:
        .type           _ZN7cutlass13device_kernelIN5flash19enable_sm80_to_sm89INS1_16FlashAttnFwdSm80INS1_25CollectiveMainloopFwdSm80ILi4ELi1ELb0EN4cute5tupleIJNS5_1CILi128EEENS7_ILi80EEENS7_ILi64EEEEEELi64ENS_10bfloat16_tEfNS_4arch4Sm80ELb0ELb0ELb1ELb1ELb1ELb1ELb1ELb1EEENS1_21CollectiveEpilogueFwdINS6_IJS8_SA_S9_EEENS6_IJNS7_ILi1EEESI_SI_EEESC_SE_Li128ELb1ELb1ELb1ELb0EEENS1_36VarlenDynamicPersistentTileSchedulerILi128ELi80ELi128ELi128ELb1ELb1ELb0ELb0ELb1ELb1EEEEEEEEEvNT_6ParamsE,@function
        .size           _ZN7cutlass13device_kernelIN5flash19enable_sm80_to_sm89INS1_16FlashAttnFwdSm80INS1_25CollectiveMainloopFwdSm80ILi4ELi1ELb0EN4cute5tupleIJNS5_1CILi128EEENS7_ILi80EEENS7_ILi64EEEEEELi64ENS_10bfloat16_tEfNS_4arch4Sm80ELb0ELb0ELb1ELb1ELb1ELb1ELb1ELb1EEENS1_21CollectiveEpilogueFwdINS6_IJS8_SA_S9_EEENS6_IJNS7_ILi1EEESI_SI_EEESC_SE_Li128ELb1ELb1ELb1ELb0EEENS1_36VarlenDynamicPersistentTileSchedulerILi128ELi80ELi128ELi128ELb1ELb1ELb0ELb0ELb1ELb1EEEEEEEEEvNT_6ParamsE,(.L_x_3824 - _ZN7cutlass13device_kernelIN5flash19enable_sm80_to_sm89INS1_16FlashAttnFwdSm80INS1_25CollectiveMainloopFwdSm80ILi4ELi1ELb0EN4cute5tupleIJNS5_1CILi128EEENS7_ILi80EEENS7_ILi64EEEEEELi64ENS_10bfloat16_tEfNS_4arch4Sm80ELb0ELb0ELb1ELb1ELb1ELb1ELb1ELb1EEENS1_21CollectiveEpilogueFwdINS6_IJS8_SA_S9_EEENS6_IJNS7_ILi1EEESI_SI_EEESC_SE_Li128ELb1ELb1ELb1ELb0EEENS1_36VarlenDynamicPersistentTileSchedulerILi128ELi80ELi128ELi128ELb1ELb1ELb0ELb0ELb1ELb1EEEEEEEEEvNT_6ParamsE)
        .other          _ZN7cutlass13device_kernelIN5flash19enable_sm80_to_sm89INS1_16FlashAttnFwdSm80INS1_25CollectiveMainloopFwdSm80ILi4ELi1ELb0EN4cute5tupleIJNS5_1CILi128EEENS7_ILi80EEENS7_ILi64EEEEEELi64ENS_10bfloat16_tEfNS_4arch4Sm80ELb0ELb0ELb1ELb1ELb1ELb1ELb1ELb1EEENS1_21CollectiveEpilogueFwdINS6_IJS8_SA_S9_EEENS6_IJNS7_ILi1EEESI_SI_EEESC_SE_Li128ELb1ELb1ELb1ELb0EEENS1_36VarlenDynamicPersistentTileSchedulerILi128ELi80ELi128ELi128ELb1ELb1ELb0ELb0ELb1ELb1EEEEEEEEEvNT_6ParamsE,@"STO_CUDA_ENTRY STV_DEFAULT"
_ZN7cutlass13device_kernelIN5flash19enable_sm80_to_sm89INS1_16FlashAttnFwdSm80INS1_25CollectiveMainloopFwdSm80ILi4ELi1ELb0EN4cute5tupleIJNS5_1CILi128EEENS7_ILi80EEENS7_ILi64EEEEEELi64ENS_10bfloat16_tEfNS_4arch4Sm80ELb0ELb0ELb1ELb1ELb1ELb1ELb1ELb1EEENS1_21CollectiveEpilogueFwdINS6_IJS8_SA_S9_EEENS6_IJNS7_ILi1EEESI_SI_EEESC_SE_Li128ELb1ELb1ELb1ELb0EEENS1_36VarlenDynamicPersistentTileSchedulerILi128ELi80ELi128ELi128ELb1ELb1ELb0ELb0ELb1ELb1EEEEEEEEEvNT_6ParamsE:
        /* <DEDUP_REMOVED lines=54> */
.L_x_224:
        /* <DEDUP_REMOVED lines=17> */
.L_x_411:
        /* <DEDUP_REMOVED lines=16> */
.L_x_412:
[----:B--2---:R-:W-:-:S05]  /*0570*/  IMAD R0, R0, c[0x0][0x538], RZ ;  /* 0x00014e0000007a24 */ /* 0x004fca00078e02ff */
[----:B------:R-:W-:-:S04]  /*0580*/  IADD3 R6, R0, R6, RZ ;  /* 0x0000000600067210 */ /* 0x000fc80007ffe0ff */
[----:B------:R-:W-:-:S13]  /*0590*/  ISETP.GT.AND P0, PT, R6, UR4, PT ;  /* 0x0000000406007c0c */ /* 0x000fda000bf04270 */
[----:B-1----:R-:W-:Y:S05]  /*05a0*/  @!P0 BRA `(.L_x_224) ;  /* 0xfffffdb000008947 */ /* 0x002fea000383ffff */
.L_x_220:
[----:B------:R-:W-:-:S05]  /*05b0*/  IADD3 R12, -R0, R6, RZ ;  /* 0x00000006000c7210 */ /* 0x000fca0007ffe1ff */
[----:B------:R-:W-:-:S05]  /*05c0*/  IMAD R0, R4, c[0x0][0x538], R12 ;  /* 0x00014e0004007a24 */ /* 0x000fca00078e020c */
[----:B------:R-:W-:Y:S01]  /*05d0*/  ISETP.GT.AND P0, PT, R0, UR4, PT ;  /* 0x0000000400007c0c */ /* 0x000fe2000bf04270 */
[----:B------:R-:W-:-:S12]  /*05e0*/  BRA.DIV ~URZ, `(.L_x_225) ;  /* 0x000181d27f007947 */ /* 0x000fd8000b800000 */
[----:B------:R-:W-:-:S04]  /*05f0*/  VOTE.ANY R0, PT, !P0 ;  /* 0x0000000000007806 */ /* 0x000fc800040e0100 */
.L_x_413:
[----:B------:R1:W2:Y:S01]  /*0600*/  POPC R13, R0 ;  /* 0x00000000000d7309 */ /* 0x0002a20000000000 */
[----:B------:R-:W-:Y:S05]  /*0610*/  BRA.DIV ~URZ, `(.L_x_226) ;  /* 0x000181e27f007947 */ /* 0x000fea000b800000 */
[----:B--2---:R2:W3:Y:S01]  /*0620*/  SHFL.IDX PT, R11, R8, R13, 0x1f ;  /* 0x00001f0d080b7589 */ /* 0x0044e200000e0000 */
[----:B------:R-:W-:-:S03]  /*0630*/  MOV R6, RZ ;  /* 0x000000ff00067202 */ /* 0x000fc60000000f00 */
[----:B------:R2:W4:Y:S04]  /*0640*/  SHFL.IDX PT, R10, R7, R13, 0x1f ;  /* 0x00001f0d070a7589 */ /* 0x00052800000e0000 */
.L_x_414:
[----:B------:R-:W-:Y:S01]  /*0650*/  ISETP.NE.AND P0, PT, R0, RZ, PT ;  /* 0x000000ff0000720c */ /* 0x000fe20003f05270 */
[----:B------:R-:W-:-:S12]  /*0660*/  BSSY B0, `(.L_x_227) ;  /* 0x0000005000007945 */ /* 0x000fd80003800000 */
[----:B------:R-:W-:Y:S05]  /*0670*/  @!P0 BRA `(.L_x_228) ;  /* 0x0000003000008947 */ /* 0x000fea0003800000 */
[----:B------:R-:W-:Y:S01]  /*0680*/  IADD3 R47, R13, -0x1, RZ ;  /* 0xffffffff0d2f7810 */ /* 0x000fe20007ffe0ff */
[----:B------:R-:W-:Y:S05]  /*0690*/  BRA.DIV ~URZ, `(.L_x_229) ;  /* 0x000182427f007947 */ /* 0x000fea000b800000 */
[----:B------:R1:W2:Y:S02]  /*06a0*/  SHFL.IDX PT, R6, R4, R47, 0x1f ;  /* 0x00001f2f04067589 */ /* 0x0002a400000e0000 */
.L_x_228:
[----:B------:R-:W-:Y:S05]  /*06b0*/  BSYNC B0 ;  /* 0x0000000000007941 */ /* 0x000fea0003800000 */
.L_x_227:
        /* <DEDUP_REMOVED lines=69> */
.L_x_221:
[----:B------:R-:W-:Y:S01]  /*0b10*/  MOV R0, UR4 ;  /* 0x0000000400007c02 */ /* 0x000fe20008000f00 */
[----:B------:R-:W-:Y:S04]  /*0b20*/  STL [R1+0x2c], RZ ;  /* 0x00002cff01007387 */ /* 0x000fe80000100800 */
[----:B------:R-:W-:Y:S04]  /*0b30*/  STL [R1+0x30], RZ ;  /* 0x000030ff01007387 */ /* 0x000fe80000100800 */
[----:B------:R1:W-:Y:S02]  /*0b40*/  STL [R1+0x28], R0 ;  /* 0x0000280001007387 */ /* 0x0003e40000100800 */
[----:B-1----:R-:W-:-:S05]  /*0b50*/  MOV R0, c[0x0][0x53c] ;  /* 0x00014f0000007a02 */ /* 0x002fca0000000f00 */
[----:B------:R1:W-:Y:S02]  /*0b60*/  STL [R1+0x34], R0 ;  /* 0x0000340001007387 */ /* 0x0003e40000100800 */
.L_x_230:
        /* <DEDUP_REMOVED lines=8> */
.L_x_219:
[----:B------:R-:W2:Y:S02]  /*0bf0*/  LDL R0, [R1+0x34] ;  /* 0x0000340001007983 */ /* 0x000ea40000100800 */
[----:B--2---:R-:W-:-:S13]  /*0c00*/  ISETP.GE.AND P0, PT, R0, c[0x0][0x53c], PT ;  /* 0x00014f0000007a0c */ /* 0x004fda0003f06270 */
[----:B------:R-:W-:Y:S05]  /*0c10*/  @P0 EXIT ;  /* 0x000000000000094d */ /* 0x000fea0003800000 */
[----:B------:R-:W2:Y:S01]  /*0c20*/  S2R R15, SR_TID.X ;  /* 0x00000000000f7919 */ /* 0x000ea20000002100 */
[----:B------:R-:W-:Y:S01]  /*0c30*/  IMAD.MOV.U32 R18, RZ, RZ, -0x10 ;  /* 0xfffffff0ff127424 */ /* 0x000fe200078e00ff */
[----:B------:R-:W-:Y:S01]  /*0c40*/  ULDC UR4, c[0x0][0x2ac] ;  /* 0x0000ab0000047ab9 */ /* 0x000fe20000000800 */
[----:B------:R-:W-:Y:S01]  /*0c50*/  IMAD.MOV.U32 R17, RZ, RZ, 0x20 ;  /* 0x00000020ff117424 */ /* 0x000fe200078e00ff */
[----:B------:R-:W-:Y:S01]  /*0c60*/  ULDC UR6, c[0x0][0x1d0] ;  /* 0x0000740000067ab9 */ /* 0x000fe20000000800 */
[----:B------:R-:W-:Y:S01]  /*0c70*/  IMAD.MOV.U32 R16, RZ, RZ, 0x40 ;  /* 0x00000040ff107424 */ /* 0x000fe200078e00ff */
[----:B------:R-:W-:Y:S01]  /*0c80*/  UIMAD UR6, UR4, UR6, URZ ;  /* 0x00000006040672a4 */ /* 0x000fe2000f8e023f */
[----:B--2---:R-:W-:-:S04]  /*0c90*/  SHF.R.S32.HI R14, RZ, 0x1f, R15 ;  /* 0x0000001fff0e7819 */ /* 0x004fc8000001140f */
[CC--:B------:R-:W-:Y:S02]  /*0ca0*/  LEA.HI R10, R14.reuse, R15.reuse, RZ, 0x3 ;  /* 0x0000000f0e0a7211 */ /* 0x0c0fe400078f18ff */
[----:B------:R-:W-:Y:S02]  /*0cb0*/  LEA.HI R2, R14, R15, RZ, 0x4 ;  /* 0x0000000f0e027211 */ /* 0x000fe400078f20ff */
[----:B------:R-:W-:Y:S02]  /*0cc0*/  SHF.R.S32.HI R26, RZ, 0x3, R10 ;  /* 0x00000003ff1a7819 */ /* 0x000fe4000001140a */
[----:B-1----:R-:W-:Y:S02]  /*0cd0*/  LOP3.LUT R4, R10, 0xfffffff8, RZ, 0xc0, !PT ;  /* 0xfffffff80a047812 */ /* 0x002fe400078ec0ff */
[----:B------:R-:W-:Y:S01]  /*0ce0*/  SHF.R.S32.HI R3, RZ, 0x4, R2 ;  /* 0x00000004ff037819 */ /* 0x000fe20000011402 */
[----:B------:R-:W-:Y:S01]  /*0cf0*/  IMAD.SHL.U32 R6, R26, 0x40, RZ ;  /* 0x000000401a067824 */ /* 0x000fe200078e00ff */
[C---:B------:R-:W-:Y:S01]  /*0d00*/  LOP3.LUT R0, R2.reuse, 0xfffffff0, RZ, 0xc0, !PT ;  /* 0xfffffff002007812 */ /* 0x040fe200078ec0ff */
[----:B------:R-:W-:Y:S01]  /*0d10*/  IMAD.IADD R9, R15, 0x1, -R4 ;  /* 0x000000010f097824 */ /* 0x000fe200078e0a04 */
[----:B------:R-:W-:-:S03]  /*0d20*/  LEA.HI R5, R2, R3, RZ, 0x1 ;  /* 0x0000000302057211 */ /* 0x000fc600078f08ff */
[----:B------:R-:W-:Y:S01]  /*0d30*/  IMAD.IADD R2, R15, 0x1, -R0 ;  /* 0x000000010f027824 */ /* 0x000fe200078e0a00 */
[----:B------:R-:W-:Y:S01]  /*0d40*/  LOP3.LUT R0, R6, 0x1c0, RZ, 0xc0, !PT ;  /* 0x000001c006007812 */ /* 0x000fe200078ec0ff */
[----:B------:R-:W-:Y:S01]  /*0d50*/  IMAD.SHL.U32 R244, R9, 0x8, RZ ;  /* 0x0000000809f47824 */ /* 0x000fe200078e00ff */
[----:B------:R-:W-:Y:S01]  /*0d60*/  LOP3.LUT R5, R5, 0xfffffffe, RZ, 0xc0, !PT ;  /* 0xfffffffe05057812 */ /* 0x000fe200078ec0ff */
[C---:B------:R-:W-:Y:S01]  /*0d70*/  IMAD.SHL.U32 R7, R9.reuse, 0x40, RZ ;  /* 0x0000004009077824 */ /* 0x040fe200078e00ff */
[----:B------:R-:W-:Y:S01]  /*0d80*/  SHF.R.S32.HI R8, RZ, 0x1f, R2 ;  /* 0x0000001fff087819 */ /* 0x000fe20000011402 */
[----:B------:R-:W-:Y:S01]  /*0d90*/  IMAD R251, R9, 0x10, R26 ;  /* 0x0000001009fb7824 */ /* 0x000fe200078e021a */
[----:B------:R-:W-:Y:S01]  /*0da0*/  LOP3.LUT R6, R0, 0x38, R244, 0xf8, !PT ;  /* 0x0000003800067812 */ /* 0x000fe200078ef8f4 */
[----:B------:R-:W-:Y:S01]  /*0db0*/  IMAD.IADD R12, R3, 0x1, -R5 ;  /* 0x00000001030c7824 */ /* 0x000fe200078e0a05 */
[----:B------:R-:W-:Y:S02]  /*0dc0*/  SHF.R.U32.HI R4, RZ, 0x3, R0 ;  /* 0x00000003ff047819 */ /* 0x000fe40000011600 */
[----:B------:R-:W-:-:S02]  /*0dd0*/  LEA.HI R11, R8, R2, RZ, 0x3 ;  /* 0x00000002080b7211 */ /* 0x000fc400078f18ff */
[----:B------:R-:W-:Y:S02]  /*0de0*/  LOP3.LUT R0, R7, 0x1c0, RZ, 0xc0, !PT ;  /* 0x000001c007007812 */ /* 0x000fe400078ec0ff */
[----:B------:R-:W-:Y:S02]  /*0df0*/  LOP3.LUT R5, R6, R4, RZ, 0x3c, !PT ;  /* 0x0000000406057212 */ /* 0x000fe400078e3cff */
[-C--:B------:R-:W-:Y:S02]  /*0e00*/  LEA.HI R7, R14, R15.reuse, RZ, 0x6 ;  /* 0x0000000f0e077211 */ /* 0x080fe400078f30ff */
[----:B------:R-:W-:Y:S02]  /*0e10*/  LOP3.LUT R4, R11, 0xfffffff8, RZ, 0xc0, !PT ;  /* 0xfffffff80b047812 */ /* 0x000fe400078ec0ff */
[----:B------:R-:W-:Y:S02]  /*0e20*/  LOP3.LUT R6, R0, 0x8, R10, 0xf8, !PT ;  /* 0x0000000800067812 */ /* 0x000fe400078ef80a */
[----:B------:R-:W-:Y:S01]  /*0e30*/  SHF.R.U32.HI R3, RZ, 0x3, R0 ;  /* 0x00000003ff037819 */ /* 0x000fe20000011600 */
[----:B------:R-:W-:Y:S01]  /*0e40*/  IMAD.SHL.U32 R0, R7, 0x8, RZ ;  /* 0x0000000807007824 */ /* 0x000fe200078e00ff */
[-C--:B------:R-:W-:Y:S01]  /*0e50*/  LEA.HI R10, R14, R15.reuse, RZ, 0x2 ;  /* 0x0000000f0e0a7211 */ /* 0x080fe200078f10ff */
[----:B------:R-:W-:Y:S01]  /*0e60*/  IMAD.IADD R8, R2, 0x1, -R4 ;  /* 0x0000000102087824 */ /* 0x000fe200078e0a04 */
[----:B------:R-:W-:-:S02]  /*0e70*/  LEA.HI R2, R14, R15, RZ, 0x5 ;  /* 0x0000000f0e027211 */ /* 0x000fc400078f28ff */
[----:B------:R-:W-:Y:S02]  /*0e80*/  LOP3.LUT R13, R6, R3, RZ, 0x3c, !PT ;  /* 0x00000003060d7212 */ /* 0x000fe400078e3cff */
[--C-:B------:R-:W-:Y:S02]  /*0e90*/  SHF.R.S32.HI R93, RZ, 0x2, R10.reuse ;  /* 0x00000002ff5d7819 */ /* 0x100fe4000001140a */
[----:B------:R-:W-:Y:S02]  /*0ea0*/  SHF.R.S32.HI R3, RZ, 0x1f, R10 ;  /* 0x0000001fff037819 */ /* 0x000fe4000001140a */
[----:B------:R-:W-:Y:S02]  /*0eb0*/  LOP3.LUT R209, R5, 0x7ffffe00, R0, 0xf8, !PT ;  /* 0x7ffffe0005d17812 */ /* 0x000fe400078ef800 */
[----:B------:R-:W-:Y:S02]  /*0ec0*/  LOP3.LUT R0, R2, 0xffffffe0, RZ, 0xc0, !PT ;  /* 0xffffffe002007812 */ /* 0x000fe400078ec0ff */
[--C-:B------:R-:W-:Y:S01]  /*0ed0*/  SHF.R.S32.HI R7, RZ, 0x5, R2.reuse ;  /* 0x00000005ff077819 */ /* 0x100fe20000011402 */
[----:B------:R-:W-:Y:S01]  /*0ee0*/  IMAD.SHL.U32 R209, R209, 0x2, RZ ;  /* 0x00000002d1d17824 */ /* 0x000fe200078e00ff */
[----:B------:R-:W-:Y:S01]  /*0ef0*/  SHF.R.S32.HI R2, RZ, 0x1f, R2 ;  /* 0x0000001fff027819 */ /* 0x000fe20000011402 */
[----:B------:R-:W-:Y:S01]  /*0f00*/  IMAD.IADD R20, R15, 0x1, -R0 ;  /* 0x000000010f147824 */ /* 0x000fe200078e0a00 */
[----:B------:R-:W-:Y:S01]  /*0f10*/  LEA.HI R4, R3, R93, RZ, 0x3 ;  /* 0x0000005d03047211 */ /* 0x000fe200078f18ff */
[----:B------:R-:W-:Y:S01]  /*0f20*/  IMAD.SHL.U32 R19, R7, 0x200, RZ ;  /* 0x0000020007137824 */ /* 0x000fe200078e00ff */
[----:B------:R-:W-:-:S02]  /*0f30*/  LOP3.LUT R3, R10, 0xfffffffc, RZ, 0xc0, !PT ;  /* 0xfffffffc0a037812 */ /* 0x000fc400078ec0ff */
[----:B------:R-:W-:Y:S02]  /*0f40*/  LEA.HI R0, R2, R7, RZ, 0x2 ;  /* 0x0000000702007211 */ /* 0x000fe400078f10ff */
[----:B------:R-:W-:Y:S01]  /*0f50*/  LOP3.LUT R2, R4, 0xfffffff8, RZ, 0xc0, !PT ;  /* 0xfffffff804027812 */ /* 0x000fe200078ec0ff */
[----:B------:R-:W-:Y:S01]  /*0f60*/  IMAD.IADD R94, R15, 0x1, -R3 ;  /* 0x000000010f5e7824 */ /* 0x000fe200078e0a03 */
[----:B------:R-:W-:Y:S02]  /*0f70*/  SHF.R.S32.HI R4, RZ, 0x1f, R20 ;  /* 0x0000001fff047819 */ /* 0x000fe40000011414 */
[----:B------:R-:W-:Y:S01]  /*0f80*/  LOP3.LUT R3, R0, 0xffffffc, RZ, 0xc0, !PT ;  /* 0x0ffffffc00037812 */ /* 0x000fe200078ec0ff */
[----:B------:R-:W-:Y:S01]  /*0f90*/  IMAD.IADD R0, R93, 0x1, -R2 ;  /* 0x000000015d007824 */ /* 0x000fe200078e0a02 */
[C---:B------:R-:W-:Y:S01]  /*0fa0*/  LEA.HI R2, R94.reuse, R94, RZ, 0x1 ;  /* 0x0000005e5e027211 */ /* 0x040fe200078f08ff */
[----:B------:R-:W-:Y:S01]  /*0fb0*/  IMAD.SHL.U32 R86, R94, 0x4, RZ ;  /* 0x000000045e567824 */ /* 0x000fe200078e00ff */
[----:B------:R-:W-:Y:S01]  /*0fc0*/  LEA.HI R10, R4, R20, RZ, 0x2 ;  /* 0x00000014040a7211 */ /* 0x000fe200078f10ff */
[----:B------:R-:W-:Y:S01]  /*0fd0*/  IMAD.IADD R5, R7, 0x1, -R3 ;  /* 0x0000000107057824 */ /* 0x000fe200078e0a03 */
[C---:B------:R-:W-:Y:S01]  /*0fe0*/  LOP3.LUT R3, R2.reuse, 0x1ffffffe, RZ, 0xc0, !PT ;  /* 0x1ffffffe02037812 */ /* 0x040fe200078ec0ff */
[----:B------:R-:W-:Y:S01]  /*0ff0*/  IMAD.SHL.U32 R2, R2, 0x20, RZ ;  /* 0x0000002002027824 */ /* 0x000fe200078e00ff */
[----:B------:R-:W-:Y:S01]  /*1000*/  SHF.R.S32.HI R4, RZ, 0x2, R10 ;  /* 0x00000002ff047819 */ /* 0x000fe2000001140a */
[----:B------:R-:W-:Y:S01]  /*1010*/  IMAD.SHL.U32 R84, R94, 0x8, RZ ;  /* 0x000000085e547824 */ /* 0x000fe200078e00ff */
[----:B------:R-:W-:Y:S01]  /*1020*/  LOP3.LUT R6, R0, 0x1, RZ, 0xc0, !PT ;  /* 0x0000000100067812 */ /* 0x000fe200078ec0ff */
[----:B------:R-:W-:Y:S01]  /*1030*/  IMAD.IADD R3, R94, 0x1, -R3 ;  /* 0x000000015e037824 */ /* 0x000fe200078e0a03 */
[----:B------:R-:W-:Y:S01]  /*1040*/  LOP3.LUT R2, R2, 0xffffffc0, RZ, 0xc0, !PT ;  /* 0xffffffc002027812 */ /* 0x000fe200078ec0ff */
[----:B------:R-:W-:Y:S01]  /*1050*/  IMAD R27, R5, 0x10, R4 ;  /* 0x00000010051b7824 */ /* 0x000fe200078e0204 */
[C---:B------:R-:W-:Y:S01]  /*1060*/  LOP3.LUT P2, RZ, R0.reuse, 0x4, RZ, 0xc0, !PT ;  /* 0x0000000400ff7812 */ /* 0x040fe2000784c0ff */
[C---:B------:R-:W-:Y:S01]  /*1070*/  IMAD.SHL.U32 R4, R0.reuse, 0x40, RZ ;  /* 0x0000004000047824 */ /* 0x040fe200078e00ff */
[----:B------:R-:W-:Y:S01]  /*1080*/  LOP3.LUT P0, RZ, R0, 0x2, RZ, 0xc0, !PT ;  /* 0x0000000200ff7812 */ /* 0x000fe2000780c0ff */
[----:B------:R-:W-:Y:S01]  /*1090*/  IMAD.SHL.U32 R0, R8, 0x40, RZ ;  /* 0x0000004008007824 */ /* 0x000fe200078e00ff */
[----:B------:R-:W-:Y:S01]  /*10a0*/  ISETP.NE.U32.AND P1, PT, R6, 0x1, PT ;  /* 0x000000010600780c */ /* 0x000fe20003f25070 */
[----:B------:R-:W-:Y:S01]  /*10b0*/  IMAD R14, R3, 0x8, R2 ;  /* 0x00000008030e7824 */ /* 0x000fe200078e0202 */
[----:B------:R-:W-:Y:S01]  /*10c0*/  LOP3.LUT R22, R4, 0x1c0, RZ, 0xc0, !PT ;  /* 0x000001c004167812 */ /* 0x000fe200078ec0ff */
[----:B------:R-:W-:Y:S01]  /*10d0*/  IMAD.SHL.U32 R2, R12, 0x8, RZ ;  /* 0x000000080c027824 */ /* 0x000fe200078e00ff */
[----:B------:R-:W-:Y:S01]  /*10e0*/  LOP3.LUT R0, R0, 0x1c0, RZ, 0xc0, !PT ;  /* 0x000001c000007812 */ /* 0x000fe200078ec0ff */
[----:B------:R-:W-:Y:S01]  /*10f0*/  IMAD.SHL.U32 R5, R7, 0x400, RZ ;  /* 0x0000040007057824 */ /* 0x000fe200078e00ff */
[----:B------:R-:W-:Y:S01]  /*1100*/  SHF.R.U32.HI R21, RZ, 0x3, R22 ;  /* 0x00000003ff157819 */ /* 0x000fe20000011616 */
[----:B------:R-:W-:Y:S01]  /*1110*/  IMAD.SHL.U32 R3, R11, 0x40, RZ ;  /* 0x000000400b037824 */ /* 0x000fe200078e00ff */
[----:B------:R-:W-:Y:S01]  /*1120*/  LOP3.LUT R2, R0, 0x8, R2, 0xf8, !PT ;  /* 0x0000000800027812 */ /* 0x000fe200078ef802 */
[----:B------:R-:W-:Y:S01]  /*1130*/  IMAD R6, R94, 0x2, R5 ;  /* 0x000000025e067824 */ /* 0x000fe200078e0205 */
[----:B------:R-:W-:Y:S01]  /*1140*/  SHF.R.U32.HI R0, RZ, 0x3, R0 ;  /* 0x00000003ff007819 */ /* 0x000fe20000011600 */
[----:B------:R-:W-:Y:S01]  /*1150*/  STL [R1+0xe4], R27 ;  /* 0x0000e41b01007387 */ /* 0x000fe20000100800 */
[----:B------:R-:W-:-:S02]  /*1160*/  LOP3.LUT R4, R21, R22, RZ, 0xfc, !PT ;  /* 0x0000001615047212 */ /* 0x000fc400078efcff */
[----:B------:R-:W-:Y:S01]  /*1170*/  LOP3.LUT R0, R2, R0, RZ, 0x3c, !PT ;  /* 0x0000000002007212 */ /* 0x000fe200078e3cff */
[----:B------:R-:W-:Y:S01]  /*1180*/  IMAD R2, R12, 0x200, R13 ;  /* 0x000002000c027824 */ /* 0x000fe200078e020d */
[----:B------:R-:W-:Y:S01]  /*1190*/  LOP3.LUT R3, R3, 0xfffffe00, RZ, 0xc0, !PT ;  /* 0xfffffe0003037812 */ /* 0x000fe200078ec0ff */
[----:B------:R-:W-:Y:S01]  /*11a0*/  IMAD.IADD R15, R6, 0x1, R4 ;  /* 0x00000001060f7824 */ /* 0x000fe200078e0204 */
[C---:B------:R-:W-:Y:S01]  /*11b0*/  IADD3 R25, R93.reuse, 0x20, RZ ;  /* 0x000000205d197810 */ /* 0x040fe20007ffe0ff */
[----:B------:R-:W-:Y:S01]  /*11c0*/  STL [R1+0x38], R22 ;  /* 0x0000381601007387 */ /* 0x000fe20000100800 */
[C---:B------:R-:W-:Y:S02]  /*11d0*/  IADD3 R24, R93.reuse, 0x60, RZ ;  /* 0x000000605d187810 */ /* 0x040fe40007ffe0ff */
[----:B------:R-:W-:Y:S01]  /*11e0*/  IADD3 R23, R93, 0x40, RZ ;  /* 0x000000405d177810 */ /* 0x000fe20007ffe0ff */
[----:B------:R-:W-:Y:S01]  /*11f0*/  IMAD.SHL.U32 R6, R25, 0x40, RZ ;  /* 0x0000004019067824 */ /* 0x000fe200078e00ff */
[CC--:B------:R-:W-:Y:S01]  /*1200*/  IADD3 R4, R0.reuse, R3.reuse, R5 ;  /* 0x0000000300047210 */ /* 0x0c0fe20007ffe005 */
[----:B------:R-:W-:Y:S01]  /*1210*/  STL [R1+0x3c], R21 ;  /* 0x00003c1501007387 */ /* 0x000fe20000100800 */
[----:B------:R-:W-:Y:S01]  /*1220*/  LOP3.LUT R5, R0, R3, RZ, 0xfc, !PT ;  /* 0x0000000300057212 */ /* 0x000fe200078efcff */
[----:B------:R-:W-:Y:S01]  /*1230*/  IMAD.SHL.U32 R0, R24, 0x40, RZ ;  /* 0x0000004018007824 */ /* 0x000fe200078e00ff */
[C---:B------:R-:W-:Y:S01]  /*1240*/  LOP3.LUT P6, RZ, R8.reuse, 0x2, RZ, 0xc0, !PT ;  /* 0x0000000208ff7812 */ /* 0x040fe200078cc0ff */
[----:B------:R-:W-:Y:S01]  /*1250*/  IMAD.SHL.U32 R3, R23, 0x40, RZ ;  /* 0x0000004017037824 */ /* 0x000fe200078e00ff */
[----:B------:R-:W-:-:S02]  /*1260*/  LOP3.LUT P5, RZ, R8, 0x4, RZ, 0xc0, !PT ;  /* 0x0000000408ff7812 */ /* 0x000fc400078ac0ff */
[----:B------:R-:W-:Y:S02]  /*1270*/  SHF.R.S32.HI R7, RZ, 0x1f, R25 ;  /* 0x0000001fff077819 */ /* 0x000fe40000011419 */
[----:B------:R-:W-:Y:S02]  /*1280*/  SHF.R.S32.HI R8, RZ, 0x1f, R23 ;  /* 0x0000001fff087819 */ /* 0x000fe40000011417 */
[C---:B------:R-:W-:Y:S02]  /*1290*/  LOP3.LUT P4, RZ, R9.reuse, 0x2, RZ, 0xc0, !PT ;  /* 0x0000000209ff7812 */ /* 0x040fe4000788c0ff */
[----:B------:R-:W-:Y:S02]  /*12a0*/  LOP3.LUT P3, RZ, R9, 0x4, RZ, 0xc0, !PT ;  /* 0x0000000409ff7812 */ /* 0x000fe4000786c0ff */
[----:B------:R-:W-:Y:S02]  /*12b0*/  SHF.R.S32.HI R9, RZ, 0x1f, R24 ;  /* 0x0000001fff097819 */ /* 0x000fe40000011418 */
[----:B------:R-:W-:-:S02]  /*12c0*/  LOP3.LUT R11, R6, 0x1c0, RZ, 0xc0, !PT ;  /* 0x000001c0060b7812 */ /* 0x000fc400078ec0ff */
[----:B------:R-:W-:Y:S02]  /*12d0*/  LEA.HI R7, R7, R25, RZ, 0x3 ;  /* 0x0000001907077211 */ /* 0x000fe400078f18ff */
[----:B------:R-:W-:Y:S02]  /*12e0*/  LEA.HI R6, R8, R23, RZ, 0x3 ;  /* 0x0000001708067211 */ /* 0x000fe400078f18ff */
[----:B------:R-:W-:Y:S01]  /*12f0*/  LOP3.LUT R13, R0, 0x1c0, RZ, 0xc0, !PT ;  /* 0x000001c0000d7812 */ /* 0x000fe200078ec0ff */
[----:B------:R-:W-:Y:S01]  /*1300*/  IMAD.SHL.U32 R8, R7, 0x40, RZ ;  /* 0x0000004007087824 */ /* 0x000fe200078e00ff */
[----:B------:R-:W-:Y:S01]  /*1310*/  IADD3 R88, R86, 0x10, RZ ;  /* 0x0000001056587810 */ /* 0x000fe20007ffe0ff */
[----:B------:R-:W-:Y:S01]  /*1320*/  IMAD.SHL.U32 R7, R6, 0x40, RZ ;  /* 0x0000004006077824 */ /* 0x000fe200078e00ff */
[----:B------:R-:W-:Y:S02]  /*1330*/  LOP3.LUT R23, R3, 0x1c0, RZ, 0xc0, !PT ;  /* 0x000001c003177812 */ /* 0x000fe400078ec0ff */
[----:B------:R-:W-:-:S02]  /*1340*/  LEA.HI R3, R9, R24, RZ, 0x3 ;  /* 0x0000001809037211 */ /* 0x000fc400078f18ff */
[----:B------:R-:W-:Y:S02]  /*1350*/  LOP3.LUT R9, R10, 0x7ffffffc, RZ, 0xc0, !PT ;  /* 0x7ffffffc0a097812 */ /* 0x000fe400078ec0ff */
[----:B------:R-:W-:Y:S01]  /*1360*/  LOP3.LUT R10, R13, 0x38, R84, 0xf8, !PT ;  /* 0x000000380d0a7812 */ /* 0x000fe200078ef854 */
[----:B------:R-:W-:Y:S01]  /*1370*/  IMAD.SHL.U32 R6, R3, 0x40, RZ ;  /* 0x0000004003067824 */ /* 0x000fe200078e00ff */
[----:B------:R-:W-:Y:S01]  /*1380*/  SHF.R.U32.HI R24, RZ, 0x3, R13 ;  /* 0x00000003ff187819 */ /* 0x000fe2000001160d */
[----:B------:R-:W-:Y:S01]  /*1390*/  IMAD.SHL.U32 R13, R88, 0x2, RZ ;  /* 0x00000002580d7824 */ /* 0x000fe200078e00ff */
[----:B------:R-:W-:Y:S01]  /*13a0*/  SHF.R.S32.HI R3, RZ, 0x1f, R88 ;  /* 0x0000001fff037819 */ /* 0x000fe20000011458 */
[----:B------:R-:W-:Y:S01]  /*13b0*/  IMAD.IADD R9, R20, 0x1, -R9 ;  /* 0x0000000114097824 */ /* 0x000fe200078e0a09 */
[----:B------:R-:W-:Y:S02]  /*13c0*/  LOP3.LUT R12, R11, 0x38, R84, 0xf8, !PT ;  /* 0x000000380b0c7812 */ /* 0x000fe400078ef854 */
[----:B------:R1:W-:Y:S01]  /*13d0*/  STL [R1+0xd8], R13 ;  /* 0x0000d80d01007387 */ /* 0x0003e20000100800 */
[----:B------:R-:W-:Y:S01]  /*13e0*/  SHF.L.U64.HI R3, R88, 0x1, R3 ;  /* 0x0000000158037819 */ /* 0x000fe20000010203 */
[----:B------:R-:W-:Y:S01]  /*13f0*/  IMAD.SHL.U32 R20, R9, 0x2, RZ ;  /* 0x0000000209147824 */ /* 0x000fe200078e00ff */
[----:B------:R-:W-:-:S02]  /*1400*/  SHF.R.U32.HI R26, RZ, 0x3, R11 ;  /* 0x00000003ff1a7819 */ /* 0x000fc4000001160b */
[--C-:B------:R-:W-:Y:S02]  /*1410*/  LOP3.LUT R11, R23, 0x38, R84.reuse, 0xf8, !PT ;  /* 0x00000038170b7812 */ /* 0x100fe400078ef854 */
[----:B------:R-:W-:Y:S02]  /*1420*/  SHF.R.U32.HI R25, RZ, 0x3, R23 ;  /* 0x00000003ff197819 */ /* 0x000fe40000011617 */
[----:B------:R-:W-:Y:S02]  /*1430*/  LOP3.LUT R7, R7, 0xfffffe00, RZ, 0xc0, !PT ;  /* 0xfffffe0007077812 */ /* 0x000fe400078ec0ff */
[----:B------:R-:W-:Y:S02]  /*1440*/  LOP3.LUT R23, R6, 0xfffffe00, RZ, 0xc0, !PT ;  /* 0xfffffe0006177812 */ /* 0x000fe400078ec0ff */
[----:B------:R-:W-:Y:S02]  /*1450*/  LOP3.LUT R9, R22, 0x38, R84, 0xf8, !PT ;  /* 0x0000003816097812 */ /* 0x000fe400078ef854 */
[----:B------:R-:W-:-:S02]  /*1460*/  LEA R95, R2, 0x2900, 0x1 ;  /* 0x00002900025f7811 */ /* 0x000fc400078e08ff */
[----:B------:R-:W-:Y:S02]  /*1470*/  LOP3.LUT R9, R19, R9, R21, 0xf6, !PT ;  /* 0x0000000913097212 */ /* 0x000fe400078ef615 */
[C---:B------:R-:W-:Y:S02]  /*1480*/  SEL R6, R17.reuse, 0xffffffe0, !P0 ;  /* 0xffffffe011067807 */ /* 0x040fe40004000000 */
[----:B------:R-:W-:Y:S02]  /*1490*/  SEL R2, R17, 0xffffffe0, !P6 ;  /* 0xffffffe011027807 */ /* 0x000fe40007000000 */
[----:B------:R-:W-:Y:S02]  /*14a0*/  SEL R0, R16, 0xffffffc0, !P3 ;  /* 0xffffffc010007807 */ /* 0x000fe40005800000 */
[----:B-1----:R-:W-:Y:S02]  /*14b0*/  LOP3.LUT R13, R8, 0xfffffe00, RZ, 0xc0, !PT ;  /* 0xfffffe00080d7812 */ /* 0x002fe400078ec0ff */
[----:B------:R-:W-:Y:S01]  /*14c0*/  SEL R8, R16, 0xffffffc0, !P2 ;  /* 0xffffffc010087807 */ /* 0x000fe20005000000 */
[----:B------:R-:W-:Y:S01]  /*14d0*/  IMAD.IADD R197, R95, 0x1, R0 ;  /* 0x000000015fc57824 */ /* 0x000fe200078e0200 */
[----:B------:R-:W-:Y:S01]  /*14e0*/  IADD3 R17, R20, 0x18, RZ ;  /* 0x0000001814117810 */ /* 0x000fe20007ffe0ff */
[----:B------:R1:W-:Y:S01]  /*14f0*/  STL [R1+0x44], R13 ;  /* 0x0000440d01007387 */ /* 0x0003e20000100800 */
[----:B------:R-:W-:-:S02]  /*1500*/  LEA R9, R9, 0x5100, 0x1 ;  /* 0x0000510009097811 */ /* 0x000fc400078e08ff */
[C---:B------:R-:W-:Y:S01]  /*1510*/  IADD3 R202, R95.reuse, 0x20, RZ ;  /* 0x000000205fca7810 */ /* 0x040fe20007ffe0ff */
[----:B------:R2:W-:Y:S01]  /*1520*/  STL [R1+0xd4], R3 ;  /* 0x0000d40301007387 */ /* 0x0005e20000100800 */
[----:B------:R-:W-:Y:S02]  /*1530*/  @P4 IADD3 R202, R95, -0x20, RZ ;  /* 0xffffffe05fca4810 */ /* 0x000fe40007ffe0ff */
[----:B------:R-:W-:Y:S01]  /*1540*/  LEA R198, R4, 0x5100, 0x1 ;  /* 0x0000510004c67811 */ /* 0x000fe200078e08ff */
[----:B------:R3:W-:Y:S01]  /*1550*/  STL [R1+0x40], R7 ;  /* 0x0000400701007387 */ /* 0x0007e20000100800 */
[----:B------:R-:W-:Y:S01]  /*1560*/  LEA R192, R5, 0x100, 0x1 ;  /* 0x0000010005c07811 */ /* 0x000fe200078e08ff */
[----:B------:R-:W-:Y:S01]  /*1570*/  IMAD.IADD R194, R0, 0x1, R202 ;  /* 0x0000000100c27824 */ /* 0x000fe200078e02ca */
[----:B------:R-:W-:Y:S01]  /*1580*/  IADD3 R208, R84, 0x20, RZ ;  /* 0x0000002054d07810 */ /* 0x000fe20007ffe0ff */
[----:B------:R-:W-:Y:S01]  /*1590*/  STL [R1+0xe0], R23 ;  /* 0x0000e01701007387 */ /* 0x000fe20000100800 */
[----:B------:R-:W-:Y:S01]  /*15a0*/  SHF.R.S32.HI R245, RZ, 0x1f, R244 ;  /* 0x0000001ffff57819 */ /* 0x000fe200000114f4 */
[----:B------:R-:W-:Y:S01]  /*15b0*/  IMAD.IADD R201, R198, 0x1, R2 ;  /* 0x00000001c6c97824 */ /* 0x000fe200078e0202 */
[----:B------:R-:W-:Y:S01]  /*15c0*/  SHF.R.S32.HI R85, RZ, 0x1f, R84 ;  /* 0x0000001fff557819 */ /* 0x000fe20000011454 */
[----:B------:R-:W-:Y:S01]  /*15d0*/  IMAD.IADD R196, R2, 0x1, R192 ;  /* 0x0000000102c47824 */ /* 0x000fe200078e02c0 */
[----:B------:R-:W-:-:S02]  /*15e0*/  SHF.R.S32.HI R250, RZ, 0x1f, R208 ;  /* 0x0000001ffffa7819 */ /* 0x000fc400000114d0 */
[C---:B------:R-:W-:Y:S02]  /*15f0*/  IADD3 R206, R202.reuse, 0x800, RZ ;  /* 0x00000800cace7810 */ /* 0x040fe40007ffe0ff */
[C---:B------:R-:W-:Y:S02]  /*1600*/  IADD3 R205, R202.reuse, 0x1000, RZ ;  /* 0x00001000cacd7810 */ /* 0x040fe40007ffe0ff */
[----:B------:R-:W-:Y:S02]  /*1610*/  IADD3 R204, R202, 0x1800, RZ ;  /* 0x00001800cacc7810 */ /* 0x000fe40007ffe0ff */
[----:B-1----:R-:W-:Y:S02]  /*1620*/  LOP3.LUT R13, R13, R12, R26, 0xf6, !PT ;  /* 0x0000000c0d0d7212 */ /* 0x002fe400078ef61a */
[----:B------:R-:W-:Y:S01]  /*1630*/  LOP3.LUT R12, R7, R11, R25, 0xf6, !PT ;  /* 0x0000000b070c7212 */ /* 0x000fe200078ef619 */
[----:B--2---:R-:W-:Y:S01]  /*1640*/  IMAD.IADD R3, R27, 0x1, R14 ;  /* 0x000000011b037824 */ /* 0x004fe200078e020e */
[----:B------:R-:W-:-:S02]  /*1650*/  LOP3.LUT R11, R23, R10, R24, 0xf6, !PT ;  /* 0x0000000a170b7212 */ /* 0x000fc400078ef618 */
[----:B------:R-:W-:Y:S02]  /*1660*/  LEA R13, R13, 0x5100, 0x1 ;  /* 0x000051000d0d7811 */ /* 0x000fe400078e08ff */
[----:B------:R1:W-:Y:S01]  /*1670*/  STL [R1+0xe8], R3 ;  /* 0x0000e80301007387 */ /* 0x0003e20000100800 */
[----:B------:R-:W-:Y:S02]  /*1680*/  LEA R12, R12, 0x5100, 0x1 ;  /* 0x000051000c0c7811 */ /* 0x000fe400078e08ff */
[----:B------:R-:W-:Y:S01]  /*1690*/  LEA R11, R11, 0x5100, 0x1 ;  /* 0x000051000b0b7811 */ /* 0x000fe200078e08ff */
[----:B------:R-:W-:Y:S01]  /*16a0*/  STL [R1+0x74], R20 ;  /* 0x0000741401007387 */ /* 0x000fe20000100800 */
[----:B---3--:R-:W-:Y:S02]  /*16b0*/  SEL R7, R18, 0x10, !P1 ;  /* 0x0000001012077807 */ /* 0x008fe40004800000 */
[C---:B------:R-:W-:Y:S01]  /*16c0*/  IADD3 R18, R20.reuse, 0x10, RZ ;  /* 0x0000001014127810 */ /* 0x040fe20007ffe0ff */
[----:B------:R2:W-:Y:S01]  /*16d0*/  STL [R1+0xd0], R13 ;  /* 0x0000d00d01007387 */ /* 0x0005e20000100800 */
[----:B------:R-:W-:-:S02]  /*16e0*/  IADD3 R14, R20, 0x28, RZ ;  /* 0x00000028140e7810 */ /* 0x000fc40007ffe0ff */
[----:B------:R-:W-:Y:S01]  /*16f0*/  IADD3 R203, R202, 0x2000, RZ ;  /* 0x00002000cacb7810 */ /* 0x000fe20007ffe0ff */
[----:B------:R3:W-:Y:S04]  /*1700*/  STL [R1+0xcc], R12 ;  /* 0x0000cc0c01007387 */ /* 0x0007e80000100800 */
[----:B------:R4:W-:Y:S01]  /*1710*/  STL [R1+0xc8], R11 ;  /* 0x0000c80b01007387 */ /* 0x0009e20000100800 */
[----:B-1----:R-:W-:-:S04]  /*1720*/  LOP3.LUT R3, R22, 0x18, R84, 0xf8, !PT ;  /* 0x0000001816037812 */ /* 0x002fc800078ef854 */
[----:B------:R-:W-:Y:S02]  /*1730*/  LOP3.LUT R10, R19, R3, R21, 0xf6, !PT ;  /* 0x00000003130a7212 */ /* 0x000fe400078ef615 */
[----:B------:R-:W-:Y:S02]  /*1740*/  IADD3 R19, R20, 0x8, RZ ;  /* 0x0000000814137810 */ /* 0x000fe40007ffe0ff */
[----:B------:R-:W-:Y:S02]  /*1750*/  SEL R3, R16, 0xffffffc0, !P5 ;  /* 0xffffffc010037807 */ /* 0x000fe40006800000 */
[C---:B------:R-:W-:Y:S01]  /*1760*/  IADD3 R16, R20.reuse, 0x20, RZ ;  /* 0x0000002014107810 */ /* 0x040fe20007ffe0ff */
[----:B------:R-:W-:Y:S01]  /*1770*/  STL [R1+0x6c], R19 ;  /* 0x00006c1301007387 */ /* 0x000fe20000100800 */
[----:B--2---:R-:W-:Y:S01]  /*1780*/  IADD3 R13, R20, 0x30, RZ ;  /* 0x00000030140d7810 */ /* 0x004fe20007ffe0ff */
[----:B------:R-:W-:Y:S01]  /*1790*/  IMAD.IADD R199, R198, 0x1, R3 ;  /* 0x00000001c6c77824 */ /* 0x000fe200078e0203 */
[----:B---3--:R-:W-:Y:S01]  /*17a0*/  IADD3 R12, R20, 0x38, RZ ;  /* 0x00000038140c7810 */ /* 0x008fe20007ffe0ff */
[----:B------:R-:W-:Y:S01]  /*17b0*/  STL [R1+0x68], R18 ;  /* 0x0000681201007387 */ /* 0x000fe20000100800 */
[----:B----4-:R-:W-:Y:S01]  /*17c0*/  SHF.R.S32.HI R11, RZ, 0x1f, R19 ;  /* 0x0000001fff0b7819 */ /* 0x010fe20000011413 */
[----:B------:R-:W-:Y:S01]  /*17d0*/  IMAD.IADD R193, R3, 0x1, R192 ;  /* 0x0000000103c17824 */ /* 0x000fe200078e02c0 */
[----:B------:R-:W-:Y:S01]  /*17e0*/  LEA R248, R10, 0x100, 0x1 ;  /* 0x000001000af87811 */ /* 0x000fe200078e08ff */
[----:B------:R-:W-:Y:S01]  /*17f0*/  STL [R1+0x64], R17 ;  /* 0x0000641101007387 */ /* 0x000fe20000100800 */
[----:B------:R-:W-:Y:S01]  /*1800*/  SHF.R.S32.HI R10, RZ, 0x1f, R18 ;  /* 0x0000001fff0a7819 */ /* 0x000fe20000011412 */
[----:B------:R-:W-:-:S02]  /*1810*/  IMAD.IADD R200, R2, 0x1, R199 ;  /* 0x0000000102c87824 */ /* 0x000fc400078e02c7 */
[----:B------:R-:W-:Y:S01]  /*1820*/  STL [R1+0x60], R16 ;  /* 0x0000601001007387 */ /* 0x000fe20000100800 */
[----:B------:R-:W-:Y:S02]  /*1830*/  IMAD.IADD R249, R8, 0x1, R248 ;  /* 0x0000000108f97824 */ /* 0x000fe400078e02f8 */
[----:B------:R-:W-:Y:S01]  /*1840*/  IMAD.IADD R195, R2, 0x1, R193 ;  /* 0x0000000102c37824 */ /* 0x000fe200078e02c1 */
[----:B------:R-:W-:Y:S04]  /*1850*/  STL [R1+0x5c], R14 ;  /* 0x00005c0e01007387 */ /* 0x000fe80000100800 */
[----:B------:R-:W-:Y:S04]  /*1860*/  STL [R1+0x58], R13 ;  /* 0x0000580d01007387 */ /* 0x000fe80000100800 */
[----:B------:R1:W-:Y:S04]  /*1870*/  STL [R1+0xc4], R9 ;  /* 0x0000c40901007387 */ /* 0x0003e80000100800 */
[----:B------:R-:W-:Y:S04]  /*1880*/  STL [R1+0x54], R12 ;  /* 0x0000540c01007387 */ /* 0x000fe80000100800 */
[----:B------:R2:W-:Y:S04]  /*1890*/  STL [R1+0xb8], R11 ;  /* 0x0000b80b01007387 */ /* 0x0005e80000100800 */
[----:B------:R3:W-:Y:S01]  /*18a0*/  STL [R1+0xb4], R10 ;  /* 0x0000b40a01007387 */ /* 0x0007e20000100800 */
[----:B-1----:R-:W-:-:S05]  /*18b0*/  SHF.R.S32.HI R9, RZ, 0x1f, R17 ;  /* 0x0000001fff097819 */ /* 0x002fca0000011411 */
[----:B------:R1:W-:Y:S01]  /*18c0*/  STL [R1+0xb0], R9 ;  /* 0x0000b00901007387 */ /* 0x0003e20000100800 */
[----:B--2---:R-:W-:Y:S02]  /*18d0*/  SHF.R.S32.HI R11, RZ, 0x1f, R16 ;  /* 0x0000001fff0b7819 */ /* 0x004fe40000011410 */
[----:B---3--:R-:W-:-:S03]  /*18e0*/  SHF.R.S32.HI R10, RZ, 0x1f, R14 ;  /* 0x0000001fff0a7819 */ /* 0x008fc6000001140e */
[----:B------:R2:W-:Y:S04]  /*18f0*/  STL [R1+0xac], R11 ;  /* 0x0000ac0b01007387 */ /* 0x0005e80000100800 */
[----:B------:R3:W-:Y:S01]  /*1900*/  STL [R1+0xa8], R10 ;  /* 0x0000a80a01007387 */ /* 0x0007e20000100800 */
[----:B-1----:R-:W-:-:S05]  /*1910*/  SHF.R.S32.HI R9, RZ, 0x1f, R13 ;  /* 0x0000001fff097819 */ /* 0x002fca000001140d */
[----:B------:R1:W-:Y:S01]  /*1920*/  STL [R1+0xa4], R9 ;  /* 0x0000a40901007387 */ /* 0x0003e20000100800 */
[----:B--2---:R-:W-:-:S05]  /*1930*/  LEA R11, R15, 0x80, 0x1 ;  /* 0x000000800f0b7811 */ /* 0x004fca00078e08ff */
[C---:B---3--:R-:W-:Y:S02]  /*1940*/  IMAD.IADD R10, R11.reuse, 0x1, R8 ;  /* 0x000000010b0a7824 */ /* 0x048fe400078e0208 */
[----:B------:R-:W-:Y:S02]  /*1950*/  IMAD.IADD R0, R11, 0x1, R6 ;  /* 0x000000010b007824 */ /* 0x000fe400078e0206 */
[----:B------:R-:W-:-:S04]  /*1960*/  IMAD.IADD R4, R6, 0x1, R10 ;  /* 0x0000000106047824 */ /* 0x000fc800078e020a */
[----:B------:R-:W-:Y:S01]  /*1970*/  IMAD.IADD R3, R7, 0x1, R4 ;  /* 0x0000000107037824 */ /* 0x000fe200078e0204 */
[----:B-1----:R-:W-:-:S05]  /*1980*/  SHF.R.S32.HI R9, RZ, 0x1f, R12 ;  /* 0x0000001fff097819 */ /* 0x002fca000001140c */
[----:B------:R1:W-:Y:S04]  /*1990*/  STL [R1+0xa0], R9 ;  /* 0x0000a00901007387 */ /* 0x0003e80000100800 */
[----:B------:R-:W-:Y:S04]  /*19a0*/  STL [R1+0x84], R11 ;  /* 0x0000840b01007387 */ /* 0x000fe80000100800 */
[----:B------:R-:W-:Y:S04]  /*19b0*/  STL [R1+0x88], R10 ;  /* 0x0000880a01007387 */ /* 0x000fe80000100800 */
[----:B------:R2:W-:Y:S01]  /*19c0*/  STL [R1+0x9c], R0 ;  /* 0x00009c0001007387 */ /* 0x0005e20000100800 */
[----:B-1----:R-:W-:-:S04]  /*19d0*/  IMAD.IADD R9, R11, 0x1, R7 ;  /* 0x000000010b097824 */ /* 0x002fc800078e0207 */
[----:B------:R-:W-:Y:S01]  /*19e0*/  IMAD.IADD R5, R9, 0x1, R6 ;  /* 0x0000000109057824 */ /* 0x000fe200078e0206 */
[----:B------:R-:W-:Y:S01]  /*19f0*/  STL [R1+0x94], R9 ;  /* 0x0000940901007387 */ /* 0x000fe20000100800 */
[----:B--2---:R-:W-:-:S05]  /*1a00*/  IMAD.IADD R0, R7, 0x1, R10 ;  /* 0x0000000107007824 */ /* 0x004fca00078e020a */
[----:B------:R1:W-:Y:S04]  /*1a10*/  STL [R1+0x90], R0 ;  /* 0x0000900001007387 */ /* 0x0003e80000100800 */
[----:B------:R2:W-:Y:S04]  /*1a20*/  STL [R1+0x98], R5 ;  /* 0x0000980501007387 */ /* 0x0005e80000100800 */
[----:B------:R2:W-:Y:S04]  /*1a30*/  STL [R1+0x8c], R4 ;  /* 0x00008c0401007387 */ /* 0x0005e80000100800 */
[----:B------:R2:W-:Y:S01]  /*1a40*/  STL [R1+0xc0], R3 ;  /* 0x0000c00301007387 */ /* 0x0005e20000100800 */
[----:B-1----:R-:W-:-:S05]  /*1a50*/  IMAD.IADD R0, R6, 0x1, R0 ;  /* 0x0000000106007824 */ /* 0x002fca00078e0200 */
[----:B------:R2:W-:Y:S02]  /*1a60*/  STL [R1+0xbc], R0 ;  /* 0x0000bc0001007387 */ /* 0x0005e40000100800 */
.L_x_410:
[----:B--2---:R-:W2:Y:S01]  /*1a70*/  LDL R0, [R1+0x34] ;  /* 0x0000340001007983 */ /* 0x004ea20000100800 */
[----:B------:R-:W-:Y:S01]  /*1a80*/  IMAD.MOV.U32 R2, RZ, RZ, 0x4 ;  /* 0x00000004ff027424 */ /* 0x000fe200078e00ff */
[----:B------:R-:W-:-:S04]  /*1a90*/  ISETP.NE.U32.AND P0, PT, RZ, c[0x0][0x370], PT ;  /* 0x0000dc00ff007a0c */ /* 0x000fc80003f05070 */
[----:B------:R-:W-:Y:S01]  /*1aa0*/  ISETP.NE.AND.EX P1, PT, RZ, c[0x0][0x374], PT, P0 ;  /* 0x0000dd00ff007a0c */ /* 0x000fe20003f25300 */
[----:B--2---:R-:W-:-:S05]  /*1ab0*/  IMAD.WIDE R2, R0, R2, c[0x0][0x588] ;  /* 0x0001620000027625 */ /* 0x004fca00078e0202 */
[----:B------:R-:W2:Y:S01]  /*1ac0*/  LDG.E R27, [R2.64] ;  /* 0x00000008021b7981 */ /* 0x000ea2000c1e1900 */
[----:B------:R-:W-:Y:S01]  /*1ad0*/  ISETP.NE.U32.AND P4, PT, RZ, c[0x0][0x360], PT ;  /* 0x0000d800ff007a0c */ /* 0x000fe20003f85070 */
[----:B------:R-:W-:Y:S01]  /*1ae0*/  IMAD.MOV.U32 R9, RZ, RZ, RZ ;  /* 0x000000ffff097224 */ /* 0x000fe200078e00ff */
[----:B------:R-:W-:Y:S02]  /*1af0*/  ISETP.NE.U32.AND P3, PT, RZ, c[0x0][0x348], PT ;  /* 0x0000d200ff007a0c */ /* 0x000fe40003f65070 */
[----:B------:R-:W-:Y:S02]  /*1b00*/  ISETP.NE.AND.EX P4, PT, RZ, c[0x0][0x364], PT, P4 ;  /* 0x0000d900ff007a0c */ /* 0x000fe40003f85340 */
[----:B------:R-:W-:Y:S02]  /*1b10*/  ISETP.NE.U32.AND P5, PT, RZ, c[0x0][0x350], PT ;  /* 0x0000d400ff007a0c */ /* 0x000fe40003fa5070 */
[----:B------:R-:W-:Y:S02]  /*1b20*/  ISETP.NE.U32.AND P6, PT, RZ, c[0x0][0x358], PT ;  /* 0x0000d600ff007a0c */ /* 0x000fe40003fc5070 */
[----:B------:R-:W-:-:S02]  /*1b30*/  ISETP.NE.AND.EX P3, PT, RZ, c[0x0][0x34c], PT, P3 ;  /* 0x0000d300ff007a0c */ /* 0x000fc40003f65330 */
[----:B------:R-:W-:Y:S02]  /*1b40*/  ISETP.NE.AND.EX P5, PT, RZ, c[0x0][0x354], PT, P5 ;  /* 0x0000d500ff007a0c */ /* 0x000fe40003fa5350 */
[----:B------:R-:W-:Y:S01]  /*1b50*/  ISETP.NE.AND.EX P6, PT, RZ, c[0x0][0x35c], PT, P6 ;  /* 0x0000d700ff007a0c */ /* 0x000fe20003fc5360 */
[----:B------:R-:W-:Y:S01]  /*1b60*/  IMAD.MOV.U32 R144, RZ, RZ, RZ ;  /* 0x000000ffff907224 */ /* 0x000fe200078e00ff */
[----:B------:R-:W-:Y:S01]  /*1b70*/  CS2R R12, SRZ ;  /* 0x00000000000c7805 */ /* 0x000fe2000001ff00 */
[----:B--2---:R-:W-:Y:S01]  /*1b80*/  SHF.R.S32.HI R28, RZ, 0x1f, R27 ;  /* 0x0000001fff1c7819 */ /* 0x004fe2000001141b */
[C---:B------:R-:W-:Y:S01]  /*1b90*/  IMAD.SHL.U32 R16, R27.reuse, 0x4, RZ ;  /* 0x000000041b107824 */ /* 0x040fe200078e00ff */
[C---:B------:R-:W-:Y:S01]  /*1ba0*/  @P1 LEA R4, P0, R27.reuse, c[0x0][0x370], 0x2 ;  /* 0x0000dc001b041a11 */ /* 0x040fe200078010ff */
[----:B------:R1:W-:Y:S01]  /*1bb0*/  STL [R1+0x50], R27 ;  /* 0x0000501b01007387 */ /* 0x0003e20000100800 */
[C-C-:B------:R-:W-:Y:S02]  /*1bc0*/  SHF.L.U64.HI R15, R27.reuse, 0x2, R28.reuse ;  /* 0x000000021b0f7819 */ /* 0x140fe4000001021c */
[----:B------:R-:W-:Y:S01]  /*1bd0*/  @P1 LEA.HI.X R5, R27, c[0x0][0x374], R28, 0x2, P0 ;  /* 0x0000dd001b051a11 */ /* 0x000fe200000f141c */
[----:B------:R1:W-:Y:S01]  /*1be0*/  STL [R1+0x78], R28 ;  /* 0x0000781c01007387 */ /* 0x0003e20000100800 */
[----:B------:R-:W-:-:S03]  /*1bf0*/  @P4 IADD3 R2, P0, R16, c[0x0][0x360], RZ ;  /* 0x0000d80010024a10 */ /* 0x000fc60007f1e0ff */
[----:B------:R2:W3:Y:S01]  /*1c00*/  @P1 LDG.E R9, [R4.64] ;  /* 0x0000000804091981 */ /* 0x0004e2000c1e1900 */
[C---:B------:R-:W-:Y:S02]  /*1c10*/  @P4 IADD3.X R3, R15.reuse, c[0x0][0x364], RZ, P0, !PT ;  /* 0x0000d9000f034a10 */ /* 0x040fe400007fe4ff */
[----:B------:R-:W-:Y:S01]  /*1c20*/  IADD3 R6, P2, R16, c[0x0][0x348], RZ ;  /* 0x0000d20010067a10 */ /* 0x000fe20007f5e0ff */
[----:B------:R1:W-:Y:S04]  /*1c30*/  STL [R1+0x48], R16 ;  /* 0x0000481001007387 */ /* 0x0003e80000100800 */
[----:B------:R4:W5:Y:S01]  /*1c40*/  @P4 LDG.E R148, [R2.64] ;  /* 0x0000000802944981 */ /* 0x000962000c1e1900 */
[----:B------:R-:W-:-:S03]  /*1c50*/  IADD3.X R7, R15, c[0x0][0x34c], RZ, P2, !PT ;  /* 0x0000d3000f077a10 */ /* 0x000fc600017fe4ff */
[----:B------:R1:W-:Y:S04]  /*1c60*/  STL [R1+0x4c], R15 ;  /* 0x00004c0f01007387 */ /* 0x0003e80000100800 */
[----:B------:R1:W5:Y:S01]  /*1c70*/  @P3 LDG.E R144, [R6.64] ;  /* 0x0000000806903981 */ /* 0x000362000c1e1900 */
[----:B--2---:R-:W-:-:S04]  /*1c80*/  IADD3 R4, P1, R16, c[0x0][0x350], RZ ;  /* 0x0000d40010047a10 */ /* 0x004fc80007f3e0ff */
[----:B------:R-:W-:Y:S02]  /*1c90*/  IADD3.X R5, R15, c[0x0][0x354], RZ, P1, !PT ;  /* 0x0000d5000f057a10 */ /* 0x000fe40000ffe4ff */
[----:B----4-:R-:W-:-:S03]  /*1ca0*/  IADD3 R2, P0, R16, c[0x0][0x358], RZ ;  /* 0x0000d60010027a10 */ /* 0x010fc60007f1e0ff */
[----:B------:R1:W5:Y:S01]  /*1cb0*/  @P5 LDG.E R13, [R4.64] ;  /* 0x00000008040d5981 */ /* 0x000362000c1e1900 */
[----:B------:R-:W-:-:S05]  /*1cc0*/  IADD3.X R3, R15, c[0x0][0x35c], RZ, P0, !PT ;  /* 0x0000d7000f037a10 */ /* 0x000fca00007fe4ff */
[----:B------:R1:W5:Y:S01]  /*1cd0*/  @P6 LDG.E R12, [R2.64] ;  /* 0x00000008020c6981 */ /* 0x000362000c1e1900 */
[----:B------:R-:W-:Y:S03]  /*1ce0*/  YIELD ;  /* 0x0000000000007946 */ /* 0x000fe60003800000 */
[----:B---3--:R1:W-:Y:S01]  /*1cf0*/  STL [R1+0x24], R9 ;  /* 0x0000240901007387 */ /* 0x0083e20000100800 */
[----:B------:R-:W-:Y:S05]  /*1d00*/  @P4 BRA `(.L_x_231) ;  /* 0x0000005000004947 */ /* 0x000fea0003800000 */
[----:B-----5:R-:W-:Y:S01]  /*1d10*/  MOV R148, c[0x0][0x168] ;  /* 0x00005a0000947a02 */ /* 0x020fe20000000f00 */
[----:B------:R-:W-:Y:S05]  /*1d20*/  @!P3 BRA `(.L_x_231) ;  /* 0x000000300000b947 */ /* 0x000fea0003800000 */
[----:B------:R-:W2:Y:S04]  /*1d30*/  LDG.E R8, [R6.64] ;  /* 0x0000000806087981 */ /* 0x000ea8000c1e1900 */
[----:B------:R-:W2:Y:S02]  /*1d40*/  LDG.E R0, [R6.64+0x4] ;  /* 0x0000040806007981 */ /* 0x000ea4000c1e1900 */
[----:B--2---:R-:W-:-:S02]  /*1d50*/  IADD3 R148, -R8, R0, RZ ;  /* 0x0000000008947210 */ /* 0x004fc40007ffe1ff */
.L_x_231:
[----:B------:R-:W-:-:S04]  /*1d60*/  ISETP.NE.U32.AND P0, PT, RZ, c[0x0][0x368], PT ;  /* 0x0000da00ff007a0c */ /* 0x000fc80003f05070 */
[----:B------:R-:W-:-:S13]  /*1d70*/  ISETP.NE.AND.EX P0, PT, RZ, c[0x0][0x36c], PT, P0 ;  /* 0x0000db00ff007a0c */ /* 0x000fda0003f05300 */
[----:B------:R-:W-:Y:S05]  /*1d80*/  @!P0 BRA `(.L_x_232) ;  /* 0x0000004000008947 */ /* 0x000fea0003800000 */
[----:B-1----:R-:W-:-:S04]  /*1d90*/  IADD3 R6, P0, R16, c[0x0][0x368], RZ ;  /* 0x0000da0010067a10 */ /* 0x002fc80007f1e0ff */
[----:B------:R-:W-:-:S05]  /*1da0*/  IADD3.X R7, R15, c[0x0][0x36c], RZ, P0, !PT ;  /* 0x0000db000f077a10 */ /* 0x000fca00007fe4ff */
[----:B------:R1:W5:Y:S01]  /*1db0*/  LDG.E R6, [R6.64] ;  /* 0x0000000806067981 */ /* 0x000362000c1e1900 */
[----:B------:R-:W-:Y:S05]  /*1dc0*/  BRA `(.L_x_233) ;  /* 0x0000005000007947 */ /* 0x000fea0003800000 */
.L_x_232:
[----:B-1----:R-:W-:Y:S01]  /*1dd0*/  MOV R6, UR6 ;  /* 0x0000000600067c02 */ /* 0x002fe20008000f00 */
[----:B------:R-:W-:Y:S05]  /*1de0*/  @!P5 BRA `(.L_x_233) ;  /* 0x000000300000d947 */ /* 0x000fea0003800000 */
[----:B------:R-:W2:Y:S04]  /*1df0*/  LDG.E R6, [R4.64] ;  /* 0x0000000804067981 */ /* 0x000ea8000c1e1900 */
[----:B------:R-:W2:Y:S02]  /*1e00*/  LDG.E R0, [R4.64+0x4] ;  /* 0x0000040804007981 */ /* 0x000ea4000c1e1900 */
[----:B--2---:R-:W-:Y:S02]  /*1e10*/  IADD3 R6, -R6, R0, RZ ;  /* 0x0000000006067210 */ /* 0x004fe40007ffe1ff */
.L_x_233:
[----:B------:R-:W2:Y:S04]  /*1e20*/  LDL R14, [R1+0x30] ;  /* 0x00003000010e7983 */ /* 0x000ea80000100800 */
[----:B------:R3:W4:Y:S04]  /*1e30*/  @P6 LDG.E R4, [R2.64] ;  /* 0x0000000802046981 */ /* 0x000728000c1e1900 */
[----:B------:R3:W4:Y:S01]  /*1e40*/  @P6 LDG.E R0, [R2.64+0x4] ;  /* 0x0000040802006981 */ /* 0x000722000c1e1900 */
[----:B------:R-:W-:Y:S01]  /*1e50*/  ISETP.NE.U32.AND P0, PT, RZ, c[0x0][0x378], PT ;  /* 0x0000de00ff007a0c */ /* 0x000fe20003f05070 */
[----:B-----5:R-:W-:-:S03]  /*1e60*/  IMAD.MOV.U32 R142, RZ, RZ, R6 ;  /* 0x000000ffff8e7224 */ /* 0x020fc600078e0006 */
[----:B------:R-:W-:-:S13]  /*1e70*/  ISETP.NE.AND.EX P1, PT, RZ, c[0x0][0x37c], PT, P0 ;  /* 0x0000df00ff007a0c */ /* 0x000fda0003f25300 */
[----:B---3--:R-:W-:-:S04]  /*1e80*/  @P1 IADD3 R2, P0, R16, c[0x0][0x378], RZ ;  /* 0x0000de0010021a10 */ /* 0x008fc80007f1e0ff */
[----:B------:R-:W-:-:S05]  /*1e90*/  @P1 IADD3.X R3, R15, c[0x0][0x37c], RZ, P0, !PT ;  /* 0x0000df000f031a10 */ /* 0x000fca00007fe4ff */
[----:B------:R3:W5:Y:S01]  /*1ea0*/  @P1 LDG.E R142, [R2.64] ;  /* 0x00000008028e1981 */ /* 0x000762000c1e1900 */
[----:B-1----:R-:W-:Y:S01]  /*1eb0*/  IMAD.IADD R7, R6, 0x1, -R9 ;  /* 0x0000000106077824 */ /* 0x002fe200078e0a09 */
[----:B------:R-:W-:Y:S01]  /*1ec0*/  BSSY B0, `(.L_x_234) ;  /* 0x0000031000007945 */ /* 0x000fe20003800000 */
[----:B---3--:R-:W-:Y:S01]  /*1ed0*/  IMAD.MOV.U32 R2, RZ, RZ, c[0x0][0x228] ;  /* 0x00008a00ff027624 */ /* 0x008fe200078e00ff */
[----:B--2---:R-:W-:-:S04]  /*1ee0*/  LOP3.LUT R3, R14, 0xff000000, RZ, 0xc0, !PT ;  /* 0xff0000000e037812 */ /* 0x004fc800078ec0ff */
[----:B------:R-:W-:Y:S01]  /*1ef0*/  SHF.R.U32.HI R3, RZ, 0x8, R3 ;  /* 0x00000008ff037819 */ /* 0x000fe20000011603 */
[----:B----4-:R-:W-:Y:S01]  /*1f00*/  @P6 IMAD.IADD R2, R0, 0x1, -R4 ;  /* 0x0000000100026824 */ /* 0x010fe200078e0a04 */
[----:B------:R-:W-:-:S03]  /*1f10*/  LOP3.LUT R4, R14, 0xff0000, RZ, 0xc0, !PT ;  /* 0x00ff00000e047812 */ /* 0x000fc600078ec0ff */
[----:B------:R-:W-:Y:S01]  /*1f20*/  IMAD.IADD R143, R7, 0x1, R2 ;  /* 0x00000001078f7824 */ /* 0x000fe200078e0202 */
[----:B------:R-:W-:-:S04]  /*1f30*/  LEA.HI R3, R4, R3, RZ, 0x10 ;  /* 0x0000000304037211 */ /* 0x000fc800078f80ff */
[----:B------:R-:W-:Y:S02]  /*1f40*/  SHF.R.U32.HI R5, RZ, 0x10, R3 ;  /* 0x00000010ff057819 */ /* 0x000fe40000011603 */
[----:B------:R-:W-:Y:S02]  /*1f50*/  LOP3.LUT R17, R3, 0xff, RZ, 0xc0, !PT ;  /* 0x000000ff03117812 */ /* 0x000fe400078ec0ff */
[C---:B------:R-:W-:Y:S01]  /*1f60*/  IADD3 R0, R143.reuse, 0x4f, RZ ;  /* 0x0000004f8f007810 */ /* 0x040fe20007ffe0ff */
[----:B------:R1:W-:Y:S01]  /*1f70*/  STL [R1+0x7c], R5 ;  /* 0x00007c0501007387 */ /* 0x0003e20000100800 */
[----:B------:R-:W-:Y:S02]  /*1f80*/  ISETP.GE.AND P0, PT, R143, 0x1, PT ;  /* 0x000000018f00780c */ /* 0x000fe40003f06270 */
[----:B------:R-:W-:Y:S01]  /*1f90*/  ISETP.NE.AND P1, PT, R5, RZ, PT ;  /* 0x000000ff0500720c */ /* 0x000fe20003f25270 */
[----:B------:R1:W-:Y:S01]  /*1fa0*/  STL [R1+0x80], R17 ;  /* 0x0000801101007387 */ /* 0x0003e20000100800 */
[----:B------:R-:W-:-:S02]  /*1fb0*/  IMAD.HI R0, R0, 0x66666667, RZ ;  /* 0x6666666700007827 */ /* 0x000fc400078e02ff */
[----:B------:R-:W-:-:S03]  /*1fc0*/  SEL R130, R5, c[0x0][0x338], P1 ;  /* 0x0000ce0005827a07 */ /* 0x000fc60000800000 */
[----:B------:R-:W-:-:S04]  /*1fd0*/  SHF.R.U32.HI R4, RZ, 0x1f, R0 ;  /* 0x0000001fff047819 */ /* 0x000fc80000011600 */
[----:B------:R-:W-:Y:S01]  /*1fe0*/  LEA.HI.SX32 R138, R0, R4, 0x1b ;  /* 0x00000004008a7211 */ /* 0x000fe200078fdaff */
[----:B------:R-:W-:Y:S01]  /*1ff0*/  IMAD.MOV.U32 R0, RZ, RZ, RZ ;  /* 0x000000ffff007224 */ /* 0x000fe200078e00ff */
[----:B------:R-:W-:Y:S05]  /*2000*/  @!P0 BRA `(.L_x_235) ;  /* 0x000001c000008947 */ /* 0x000fea0003800000 */
        /* <DEDUP_REMOVED lines=11> */
[----:B------:R-:W-:Y:S02]  /*20c0*/  IMAD.MOV.U32 R4, RZ, RZ, RZ ;  /* 0x000000ffff047224 */ /* 0x000fe400078e00ff */
        /* <DEDUP_REMOVED lines=16> */
.L_x_235:
[----:B------:R-:W-:Y:S05]  /*21d0*/  BSYNC B0 ;  /* 0x0000000000007941 */ /* 0x000fea0003800000 */
.L_x_234:
[----:B------:R-:W-:-:S04]  /*21e0*/  IMAD R3, R17, R0, RZ ;  /* 0x0000000011037224 */ /* 0x000fc800078e02ff */
[C---:B------:R-:W-:Y:S02]  /*21f0*/  IMAD.IADD R0, R3.reuse, 0x1, R0 ;  /* 0x0000000103007824 */ /* 0x040fe400078e0200 */
[----:B------:R-:W-:-:S03]  /*2200*/  IMAD R3, R3, 0x50, -R7 ;  /* 0x0000005003037824 */ /* 0x000fc600078e0a07 */
[----:B------:R-:W-:Y:S02]  /*2210*/  IMNMX R0, R138, R0, PT ;  /* 0x000000008a007217 */ /* 0x000fe40003800200 */
[----:B------:R-:W-:-:S03]  /*2220*/  IMNMX R3, RZ, R3, !PT ;  /* 0x00000003ff037217 */ /* 0x000fc60007800200 */
[----:B------:R-:W-:Y:S02]  /*2230*/  IMAD R0, R0, 0x50, -R7 ;  /* 0x0000005000007824 */ /* 0x000fe400078e0a07 */
[----:B-1----:R-:W-:-:S03]  /*2240*/  IMAD.WIDE.U32 R4, R3, -0x33333333, RZ ;  /* 0xcccccccd03047825 */ /* 0x002fc600078e00ff */
[----:B------:R-:W-:Y:S02]  /*2250*/  IMNMX R0, R0, R2, PT ;  /* 0x0000000200007217 */ /* 0x000fe40003800200 */
[----:B------:R-:W-:Y:S02]  /*2260*/  SHF.R.U32.HI R120, RZ, 0x6, R5 ;  /* 0x00000006ff787819 */ /* 0x000fe40000011605 */
[----:B------:R-:W-:-:S13]  /*2270*/  ISETP.GT.AND P0, PT, R0, R3, PT ;  /* 0x000000030000720c */ /* 0x000fda0003f04270 */
[----:B------:R-:W-:Y:S01]  /*2280*/  @P0 IADD3 R3, R0, 0x4f, RZ ;  /* 0x0000004f00030810 */ /* 0x000fe20007ffe0ff */
[----:B------:R-:W-:-:S04]  /*2290*/  IMAD.MOV.U32 R0, RZ, RZ, R120 ;  /* 0x000000ffff007224 */ /* 0x000fc800078e0078 */
[----:B------:R-:W-:-:S05]  /*22a0*/  @P0 IMAD.HI R3, R3, 0x66666667, RZ ;  /* 0x6666666703030827 */ /* 0x000fca00078e02ff */
[----:B------:R-:W-:-:S04]  /*22b0*/  @P0 SHF.R.U32.HI R4, RZ, 0x1f, R3 ;  /* 0x0000001fff040819 */ /* 0x000fc80000011603 */
[----:B------:R-:W-:-:S04]  /*22c0*/  @P0 LEA.HI.SX32 R0, R3, R4, 0x1b ;  /* 0x0000000403000211 */ /* 0x000fc800078fdaff */
[----:B------:R-:W-:-:S13]  /*22d0*/  ISETP.GT.AND P0, PT, R0, R120, PT ;  /* 0x000000780000720c */ /* 0x000fda0003f04270 */
[----:B------:R-:W-:Y:S05]  /*22e0*/  @!P0 BRA `(.L_x_236) ;  /* 0x0000592000008947 */ /* 0x000fea0003800000 */
[----:B------:R-:W-:Y:S01]  /*22f0*/  ISETP.NE.U32.AND P0, PT, RZ, c[0x0][0x340], PT ;  /* 0x0000d000ff007a0c */ /* 0x000fe20003f05070 */
[----:B------:R-:W1:Y:S03]  /*2300*/  S2R R9, SR_TID.X ;  /* 0x0000000000097919 */ /* 0x000e660000002100 */
[----:B------:R-:W-:-:S13]  /*2310*/  ISETP.NE.AND.EX P5, PT, RZ, c[0x0][0x344], PT, P0 ;  /* 0x0000d100ff007a0c */ /* 0x000fda0003fa5300 */
[----:B------:R-:W-:-:S04]  /*2320*/  @P5 IADD3 R4, P0, R16, c[0x0][0x340], RZ ;  /* 0x0000d00010045a10 */ /* 0x000fc80007f1e0ff */
[----:B------:R-:W-:Y:S02]  /*2330*/  @P5 IADD3.X R5, R15, c[0x0][0x344], RZ, P0, !PT ;  /* 0x0000d1000f055a10 */ /* 0x000fe400007fe4ff */
[----:B-1----:R-:W-:-:S03]  /*2340*/  SHF.R.S32.HI R8, RZ, 0x1f, R9 ;  /* 0x0000001fff087819 */ /* 0x002fc60000011409 */
[----:B------:R1:W2:Y:S01]  /*2350*/  @P5 LDG.E R23, [R4.64] ;  /* 0x0000000804175981 */ /* 0x0002a2000c1e1900 */
[----:B------:R-:W-:-:S04]  /*2360*/  LEA.HI R8, R8, R9, RZ, 0x3 ;  /* 0x0000000908087211 */ /* 0x000fc800078f18ff */
[----:B------:R-:W-:Y:S02]  /*2370*/  SHF.R.S32.HI R8, RZ, 0x3, R8 ;  /* 0x00000003ff087819 */ /* 0x000fe40000011408 */
[----:B------:R-:W-:Y:S02]  /*2380*/  SHF.R.S32.HI R3, RZ, 0x1f, R12 ;  /* 0x0000001fff037819 */ /* 0x000fe4000001140c */
[----:B------:R-:W-:-:S04]  /*2390*/  IADD3 R108, P0, R8, R12, RZ ;  /* 0x0000000c086c7210 */ /* 0x000fc80007f1e0ff */
[----:B------:R-:W-:-:S05]  /*23a0*/  LEA.HI.X.SX32 R109, R8, R3, 0x1, P0 ;  /* 0x00000003086d7211 */ /* 0x000fca00000f0eff */
[----:B------:R-:W-:Y:S01]  /*23b0*/  IMAD R3, R109, c[0x0][0x238], RZ ;  /* 0x00008e006d037a24 */ /* 0x000fe200078e02ff */
[----:B------:R-:W-:-:S03]  /*23c0*/  LOP3.LUT R26, R14, 0xffff, RZ, 0xc0, !PT ;  /* 0x0000ffff0e1a7812 */ /* 0x000fc600078ec0ff */
[C---:B------:R-:W-:Y:S02]  /*23d0*/  IMAD R3, R108.reuse, c[0x0][0x23c], R3 ;  /* 0x00008f006c037a24 */ /* 0x040fe400078e0203 */
[----:B-1----:R-:W-:Y:S01]  /*23e0*/  IMAD.WIDE.U32 R4, R108, c[0x0][0x238], R244 ;  /* 0x00008e006c047a25 */ /* 0x002fe200078e00f4 */
[----:B------:R-:W-:-:S03]  /*23f0*/  SEL R24, R28, RZ, !P6 ;  /* 0x000000ff1c187207 */ /* 0x000fc60007000000 */
[----:B------:R-:W-:Y:S01]  /*2400*/  IMAD.IADD R5, R5, 0x1, R3 ;  /* 0x0000000105057824 */ /* 0x000fe200078e0203 */
[----:B------:R-:W-:Y:S01]  /*2410*/  IADD3 R29, R0, -0x1, RZ ;  /* 0xffffffff001d7810 */ /* 0x000fe20007ffe0ff */
[----:B------:R-:W-:Y:S01]  /*2420*/  IMAD.MOV.U32 R134, RZ, RZ, 0x50 ;  /* 0x00000050ff867424 */ /* 0x000fe200078e00ff */
[----:B------:R-:W-:Y:S01]  /*2430*/  IADD3 R107, -R8, R2, RZ ;  /* 0x00000002086b7210 */ /* 0x000fe20007ffe1ff */
[----:B------:R-:W-:Y:S01]  /*2440*/  IMAD.WIDE.U32 R4, R26, c[0x0][0x240], R4 ;  /* 0x000090001a047a25 */ /* 0x000fe200078e0004 */
[----:B------:R-:W-:-:S03]  /*2450*/  SEL R25, R27, RZ, !P6 ;  /* 0x000000ff1b197207 */ /* 0x000fc60007000000 */
[----:B------:R-:W-:Y:S02]  /*2460*/  IMAD R5, R26, c[0x0][0x244], R5 ;  /* 0x000091001a057a24 */ /* 0x000fe400078e0205 */
[----:B------:R-:W-:Y:S02]  /*2470*/  IMAD R3, R24, c[0x0][0x248], RZ ;  /* 0x0000920018037a24 */ /* 0x000fe400078e02ff */
[C---:B------:R-:W-:Y:S02]  /*2480*/  IMAD R151, R134.reuse, c[0x0][0x23c], RZ ;  /* 0x00008f0086977a24 */ /* 0x040fe400078e02ff */
[----:B------:R-:W-:-:S04]  /*2490*/  IMAD.WIDE.U32 R132, R134, c[0x0][0x238], RZ ;  /* 0x00008e0086847a25 */ /* 0x000fc800078e00ff */
[----:B------:R-:W-:Y:S02]  /*24a0*/  IMAD R0, R29, -0x50, R107 ;  /* 0xffffffb01d007824 */ /* 0x000fe400078e026b */
[C---:B------:R-:W-:Y:S02]  /*24b0*/  IMAD R7, R25.reuse, c[0x0][0x24c], R3 ;  /* 0x0000930019077a24 */ /* 0x040fe400078e0203 */
[----:B------:R-:W-:Y:S01]  /*24c0*/  IMAD.WIDE.U32 R112, R25, c[0x0][0x248], R4 ;  /* 0x0000920019707a25 */ /* 0x000fe200078e0004 */
[----:B------:R-:W-:-:S03]  /*24d0*/  ISETP.GE.AND P1, PT, R0, 0x1, PT ;  /* 0x000000010000780c */ /* 0x000fc60003f26270 */
[----:B------:R-:W-:Y:S01]  /*24e0*/  IMAD.IADD R151, R133, 0x1, R151 ;  /* 0x0000000185977824 */ /* 0x000fe200078e0297 */
[----:B------:R-:W-:Y:S01]  /*24f0*/  SHF.R.S32.HI R4, RZ, 0x1f, R29 ;  /* 0x0000001fff047819 */ /* 0x000fe2000001141d */
[----:B------:R-:W-:Y:S01]  /*2500*/  IMAD.MOV.U32 R110, RZ, RZ, R112 ;  /* 0x000000ffff6e7224 */ /* 0x000fe200078e0070 */
[----:B------:R-:W-:Y:S01]  /*2510*/  IADD3 R111, R113, R7, RZ ;  /* 0x00000007716f7210 */ /* 0x000fe20007ffe0ff */
[----:B------:R-:W-:Y:S01]  /*2520*/  IMAD R3, R151, R29, RZ ;  /* 0x0000001d97037224 */ /* 0x000fe200078e02ff */
[----:B------:R-:W-:-:S03]  /*2530*/  ISETP.GE.AND P3, PT, R0, 0x11, PT ;  /* 0x000000110000780c */ /* 0x000fc60003f66270 */
[-C--:B------:R-:W-:Y:S01]  /*2540*/  IMAD R3, R4, R132.reuse, R3 ;  /* 0x0000008404037224 */ /* 0x080fe200078e0203 */
[----:B------:R-:W-:Y:S01]  /*2550*/  ISETP.GE.AND P6, PT, R244, c[0x0][0x1d4], PT ;  /* 0x00007500f4007a0c */ /* 0x000fe20003fc6270 */
[----:B------:R-:W-:Y:S01]  /*2560*/  IMAD.WIDE.U32 R4, R29, R132, R110 ;  /* 0x000000841d047225 */ /* 0x000fe200078e006e */
[----:B------:R-:W-:Y:S02]  /*2570*/  SHF.R.S32.HI R10, RZ, 0x1f, R93 ;  /* 0x0000001fff0a7819 */ /* 0x000fe4000001145d */
[----:B------:R-:W-:Y:S01]  /*2580*/  ISETP.GE.AND P2, PT, R0, 0x21, PT ;  /* 0x000000210000780c */ /* 0x000fe20003f46270 */
[----:B------:R-:W-:Y:S01]  /*2590*/  IMAD.IADD R128, R6, 0x1, R13 ;  /* 0x0000000106807824 */ /* 0x000fe200078e020d */
[----:B------:R-:W-:Y:S01]  /*25a0*/  @P1 LEA R6, P0, R4, c[0x0][0x220], 0x1 ;  /* 0x0000880004061a11 */ /* 0x000fe200078008ff */
[----:B------:R-:W-:Y:S01]  /*25b0*/  IMAD.IADD R5, R5, 0x1, R3 ;  /* 0x0000000105057824 */ /* 0x000fe200078e0203 */
[----:B------:R-:W-:Y:S01]  /*25c0*/  SHF.R.S32.HI R87, RZ, 0x1f, R86 ;  /* 0x0000001fff577819 */ /* 0x000fe20000011456 */
[----:B------:R-:W-:Y:S01]  /*25d0*/  IMAD R3, R10, c[0x0][0x280], RZ ;  /* 0x0000a0000a037a24 */ /* 0x000fe200078e02ff */
[----:B------:R-:W-:-:S02]  /*25e0*/  MOV R139, c[0x0][0x238] ;  /* 0x00008e00008b7a02 */ /* 0x000fc40000000f00 */
[----:B------:R-:W-:Y:S01]  /*25f0*/  @P1 LEA.HI.X R7, R4, c[0x0][0x224], R5, 0x1, P0 ;  /* 0x0000890004071a11 */ /* 0x000fe200000f0c05 */
[C---:B------:R-:W-:Y:S01]  /*2600*/  IMAD R22, R93.reuse, c[0x0][0x284], R3 ;  /* 0x0000a1005d167a24 */ /* 0x040fe200078e0203 */
[----:B------:R-:W-:Y:S01]  /*2610*/  ISETP.GE.AND P0, PT, R0, 0x31, PT ;  /* 0x000000310000780c */ /* 0x000fe20003f06270 */
[----:B------:R-:W-:Y:S01]  /*2620*/  IMAD.WIDE.U32 R8, R93, c[0x0][0x280], R86 ;  /* 0x0000a0005d087a25 */ /* 0x000fe200078e0056 */
[----:B------:R-:W-:Y:S01]  /*2630*/  MOV R131, c[0x0][0x23c] ;  /* 0x00008f0000837a02 */ /* 0x000fe20000000f00 */
[----:B------:R-:W-:Y:S01]  /*2640*/  @!PT LDS RZ, [RZ] ;  /* 0x00000000fffff984 */ /* 0x000fe20000000800 */
[----:B------:R-:W-:Y:S01]  /*2650*/  @!PT LDS RZ, [RZ] ;  /* 0x00000000fffff984 */ /* 0x000fe20000000800 */
[----:B------:R-:W-:Y:S01]  /*2660*/  @!PT LDS RZ, [RZ] ;  /* 0x00000000fffff984 */ /* 0x000fe20000000800 */
[----:B------:R1:W-:Y:S01]  /*2670*/  @P1 LDGSTS.E.BYPASS.LTC128B.128 [R209+0x2900], [R6.64], !P6 ;  /* 0x0290000006d11fae */ /* 0x0003e2000f101d48 */
[C---:B------:R-:W-:Y:S01]  /*2680*/  @P3 LEA R3, P4, R139.reuse, R4, 0x4 ;  /* 0x000000048b033211 */ /* 0x040fe200078820ff */
[----:B------:R-:W-:Y:S01]  /*2690*/  IMAD.WIDE.U32 R14, R139, 0x20, RZ ;  /* 0x000000208b0e7825 */ /* 0x000fe200078e00ff */
[----:B------:R-:W-:Y:S02]  /*26a0*/  IADD3 R13, R9, R22, RZ ;  /* 0x00000016090d7210 */ /* 0x000fe40007ffe0ff */
[----:B------:R-:W-:-:S02]  /*26b0*/  @P3 LEA R20, P1, R3, c[0x0][0x220], 0x1 ;  /* 0x0000880003143a11 */ /* 0x000fc400078208ff */
[----:B-1----:R-:W-:Y:S01]  /*26c0*/  @P3 LEA.HI.X R6, R139, R5, R131, 0x4, P4 ;  /* 0x000000058b063211 */ /* 0x002fe200020f2483 */
[----:B------:R-:W-:Y:S01]  /*26d0*/  IMAD.SHL.U32 R7, R131, 0x20, RZ ;  /* 0x0000002083077824 */ /* 0x000fe200078e00ff */
[----:B------:R-:W-:Y:S02]  /*26e0*/  @P2 IADD3 R9, P4, R4, R14, RZ ;  /* 0x0000000e04092210 */ /* 0x000fe40007f9e0ff */
[----:B------:R-:W-:Y:S02]  /*26f0*/  @P3 LEA.HI.X R21, R3, c[0x0][0x224], R6, 0x1, P1 ;  /* 0x0000890003153a11 */ /* 0x000fe400008f0c06 */
[----:B------:R-:W-:Y:S02]  /*2700*/  ISETP.GE.AND P1, PT, R0, 0x41, PT ;  /* 0x000000410000780c */ /* 0x000fe40003f26270 */
[----:B------:R-:W-:Y:S01]  /*2710*/  @P2 IADD3.X R0, R5, R15, R7, P4, !PT ;  /* 0x0000000f05002210 */ /* 0x000fe200027fe407 */
[----:B------:R-:W-:Y:S01]  /*2720*/  @P0 IMAD R3, R131, 0x30, RZ ;  /* 0x0000003083030824 */ /* 0x000fe200078e02ff */
[----:B------:R-:W-:Y:S01]  /*2730*/  @P2 LEA R18, P4, R9, c[0x0][0x220], 0x1 ;  /* 0x0000880009122a11 */ /* 0x000fe200078808ff */
[----:B------:R-:W-:Y:S01]  /*2740*/  @P0 IMAD.WIDE.U32 R6, R139, 0x30, R4 ;  /* 0x000000308b060825 */ /* 0x000fe200078e0004 */
[----:B------:R1:W-:Y:S02]  /*2750*/  @P3 LDGSTS.E.BYPASS.LTC128B.128 [R209+0x3100], [R20.64], !P6 ;  /* 0x0310000014d13fae */ /* 0x0003e4000f101d48 */
[----:B------:R-:W-:Y:S01]  /*2760*/  @P2 LEA.HI.X R19, R9, c[0x0][0x224], R0, 0x1, P4 ;  /* 0x0000890009132a11 */ /* 0x000fe200020f0c00 */
[----:B------:R-:W-:Y:S01]  /*2770*/  IMAD R0, R10, c[0x0][0x290], RZ ;  /* 0x0000a4000a007a24 */ /* 0x000fe200078e02ff */
[----:B------:R-:W-:Y:S01]  /*2780*/  @P0 LEA R16, P4, R6, c[0x0][0x220], 0x1 ;  /* 0x0000880006100a11 */ /* 0x000fe200078808ff */
[----:B------:R-:W-:-:S02]  /*2790*/  @P0 IMAD.IADD R3, R7, 0x1, R3 ;  /* 0x0000000107030824 */ /* 0x000fc400078e0203 */
[C---:B------:R-:W-:Y:S01]  /*27a0*/  IMAD.WIDE.U32 R10, R93.reuse, c[0x0][0x290], R86 ;  /* 0x0000a4005d0a7a25 */ /* 0x040fe200078e0056 */
[----:B------:R1:W-:Y:S02]  /*27b0*/  @P2 LDGSTS.E.BYPASS.LTC128B.128 [R209+0x3900], [R18.64], !P6 ;  /* 0x0390000012d12fae */ /* 0x0003e4000f101d48 */
[----:B------:R-:W-:Y:S01]  /*27c0*/  @P0 LEA.HI.X R17, R6, c[0x0][0x224], R3, 0x1, P4 ;  /* 0x0000890006110a11 */ /* 0x000fe200020f0c03 */
[C---:B------:R-:W-:Y:S02]  /*27d0*/  IMAD R0, R93.reuse, c[0x0][0x294], R0 ;  /* 0x0000a5005d007a24 */ /* 0x040fe400078e0200 */
[----:B------:R-:W-:Y:S01]  /*27e0*/  IMAD.WIDE.U32 R14, R93, c[0x0][0x290], R84 ;  /* 0x0000a4005d0e7a25 */ /* 0x000fe200078e0054 */
[----:B------:R-:W-:Y:S01]  /*27f0*/  @P1 LEA R3, P4, R139, R4, 0x6 ;  /* 0x000000048b031211 */ /* 0x000fe200078830ff */
[----:B------:R1:W-:Y:S01]  /*2800*/  @P0 LDGSTS.E.BYPASS.LTC128B.128 [R209+0x4100], [R16.64], !P6 ;  /* 0x0410000010d10fae */ /* 0x0003e2000f101d48 */
[----:B------:R-:W-:Y:S02]  /*2810*/  IADD3 R11, R11, R0, RZ ;  /* 0x000000000b0b7210 */ /* 0x000fe40007ffe0ff */
[----:B------:R-:W-:-:S02]  /*2820*/  IADD3 R7, R0, R15, RZ ;  /* 0x0000000f00077210 */ /* 0x000fc40007ffe0ff */
[----:B------:R-:W-:Y:S02]  /*2830*/  @P1 LEA.HI.X R0, R139, R5, R131, 0x6, P4 ;  /* 0x000000058b001211 */ /* 0x000fe400020f3483 */
[----:B------:R-:W-:-:S04]  /*2840*/  @P1 LEA R4, P4, R3, c[0x0][0x220], 0x1 ;  /* 0x0000880003041a11 */ /* 0x000fc800078808ff */
[----:B------:R-:W-:Y:S02]  /*2850*/  @P1 LEA.HI.X R5, R3, c[0x0][0x224], R0, 0x1, P4 ;  /* 0x0000890003051a11 */ /* 0x000fe400020f0c00 */
[----:B-----5:R-:W-:Y:S02]  /*2860*/  SHF.R.S32.HI R0, RZ, 0x1f, R142 ;  /* 0x0000001fff007819 */ /* 0x020fe4000001148e */
[----:B------:R-:W-:Y:S01]  /*2870*/  MOV R12, R8 ;  /* 0x00000008000c7202 */ /* 0x000fe20000000f00 */
[----:B------:R2:W-:Y:S01]  /*2880*/  @P1 LDGSTS.E.BYPASS.LTC128B.128 [R209+0x4900], [R4.64], !P6 ;  /* 0x0490000004d11fae */ /* 0x0005e2000f101d48 */
[----:B------:R-:W-:-:S04]  /*2890*/  IMAD.WIDE.U32 R8, R93, c[0x0][0x280], R84 ;  /* 0x0000a0005d087a25 */ /* 0x000fc800078e0054 */
[----:B------:R-:W-:Y:S02]  /*28a0*/  IMAD R3, R0, c[0x0][0x280], RZ ;  /* 0x0000a00000037a24 */ /* 0x000fe400078e02ff */
[----:B------:R-:W-:Y:S01]  /*28b0*/  IMAD.MOV.U32 R6, RZ, RZ, R14 ;  /* 0x000000ffff067224 */ /* 0x000fe200078e000e */
[----:B------:R-:W-:Y:S01]  /*28c0*/  MOV R147, 0x5 ;  /* 0x0000000500937802 */ /* 0x000fe20000000f00 */
[----:B------:R-:W-:Y:S02]  /*28d0*/  IMAD.IADD R9, R22, 0x1, R9 ;  /* 0x0000000116097824 */ /* 0x000fe400078e0209 */
[----:B------:R-:W-:Y:S02]  /*28e0*/  IMAD.MOV.U32 R140, RZ, RZ, c[0x0][0x280] ;  /* 0x0000a000ff8c7624 */ /* 0x000fe400078e00ff */
[C---:B------:R-:W-:Y:S02]  /*28f0*/  IMAD R149, R134.reuse, c[0x0][0x284], RZ ;  /* 0x0000a10086957a24 */ /* 0x040fe400078e02ff */
[----:B------:R-:W-:-:S02]  /*2900*/  IMAD R150, R134, c[0x0][0x294], RZ ;  /* 0x0000a50086967a24 */ /* 0x000fc400078e02ff */
[----:B------:R-:W-:Y:S01]  /*2910*/  IMAD.WIDE.U32 R136, R134, c[0x0][0x280], RZ ;  /* 0x0000a00086887a25 */ /* 0x000fe200078e00ff */
[----:B------:R-:W-:Y:S01]  /*2920*/  ISETP.GE.AND P1, PT, R208, c[0x0][0x1d4], PT ;  /* 0x00007500d0007a0c */ /* 0x000fe20003f26270 */
[----:B------:R-:W0:Y:S02]  /*2930*/  LDGDEPBAR ;  /* 0x00000000000079af */ /* 0x000e240000000000 */
[----:B------:R-:W-:Y:S01]  /*2940*/  IMAD R0, R0, c[0x0][0x290], RZ ;  /* 0x0000a40000007a24 */ /* 0x000fe200078e02ff */
[----:B------:R-:W-:Y:S01]  /*2950*/  ISETP.GE.AND P0, PT, R84, c[0x0][0x1d4], PT ;  /* 0x0000750054007a0c */ /* 0x000fe20003f06270 */
[----:B------:R-:W-:Y:S01]  /*2960*/  IMAD.MOV.U32 R153, RZ, RZ, c[0x0][0x290] ;  /* 0x0000a400ff997624 */ /* 0x000fe200078e00ff */
[----:B------:R-:W-:Y:S01]  /*2970*/  MOV R145, c[0x0][0x27c] ;  /* 0x00009f0000917a02 */ /* 0x000fe20000000f00 */
[----:B------:R-:W-:Y:S01]  /*2980*/  IMAD.WIDE.U32 R134, R134, c[0x0][0x290], RZ ;  /* 0x0000a40086867a25 */ /* 0x000fe200078e00ff */
[----:B------:R-:W-:Y:S03]  /*2990*/  WARPSYNC 0xffffffff ;  /* 0xffffffff00007948 */ /* 0x000fe60003800000 */
[----:B------:R-:W-:-:S02]  /*29a0*/  IMAD R3, R142, c[0x0][0x284], R3 ;  /* 0x0000a1008e037a24 */ /* 0x000fc400078e0203 */
[C---:B------:R-:W-:Y:S02]  /*29b0*/  IMAD R0, R142.reuse, c[0x0][0x294], R0 ;  /* 0x0000a5008e007a24 */ /* 0x040fe400078e0200 */
[----:B------:R-:W-:-:S04]  /*29c0*/  IMAD.WIDE.U32 R90, R142, c[0x0][0x280], R8 ;  /* 0x0000a0008e5a7a25 */ /* 0x000fc800078e0008 */
[----:B------:R-:W-:Y:S01]  /*29d0*/  IMAD.WIDE.U32 R82, R142, c[0x0][0x290], R6 ;  /* 0x0000a4008e527a25 */ /* 0x000fe200078e0006 */
[----:B------:R-:W-:-:S03]  /*29e0*/  SHF.L.U64.HI R146, R140, R147, c[0x0][0x284] ;  /* 0x0000a1008c927619 */ /* 0x000fc60000010293 */
[----:B------:R-:W-:-:S04]  /*29f0*/  IMAD.WIDE.U32 R118, R26, c[0x0][0x1e8], RZ ;  /* 0x00007a001a767a25 */ /* 0x000fc800078e00ff */
[----:B------:R-:W-:-:S04]  /*2a00*/  IMAD.WIDE.U32 R116, R26, c[0x0][0x210], RZ ;  /* 0x000084001a747a25 */ /* 0x000fc800078e00ff */
[----:B------:R-:W-:-:S04]  /*2a10*/  IMAD.WIDE.U32 R98, R142, c[0x0][0x280], R12 ;  /* 0x0000a0008e627a25 */ /* 0x000fc800078e000c */
[----:B------:R-:W-:Y:S01]  /*2a20*/  IMAD.WIDE.U32 R96, R142, c[0x0][0x290], R10 ;  /* 0x0000a4008e607a25 */ /* 0x000fe200078e000a */
[----:B------:R-:W-:Y:S02]  /*2a30*/  P2R R106, PR, RZ, 0x2 ;  /* 0x00000002ff6a7803 */ /* 0x000fe40000000000 */
[----:B------:R-:W-:Y:S01]  /*2a40*/  P2R R81, PR, RZ, 0x1 ;  /* 0x00000001ff517803 */ /* 0x000fe20000000000 */
[----:B------:R-:W-:Y:S01]  /*2a50*/  IMAD.SHL.U32 R154, R140, 0x20, RZ ;  /* 0x000000208c9a7824 */ /* 0x000fe200078e00ff */
[----:B------:R-:W-:Y:S01]  /*2a60*/  SHF.L.U32 R145, R145, 0x1, RZ ;  /* 0x0000000191917819 */ /* 0x000fe200000006ff */
[----:B------:R-:W-:Y:S01]  /*2a70*/  IMAD.IADD R149, R137, 0x1, R149 ;  /* 0x0000000189957824 */ /* 0x000fe200078e0295 */
[C---:B------:R-:W-:Y:S01]  /*2a80*/  SHF.L.U64.HI R147, R153.reuse, R147, c[0x0][0x294] ;  /* 0x0000a50099937619 */ /* 0x040fe20000010293 */
[C---:B------:R-:W-:Y:S01]  /*2a90*/  IMAD R127, R26.reuse, c[0x0][0x1ec], R119 ;  /* 0x00007b001a7f7a24 */ /* 0x040fe200078e0277 */
[----:B------:R-:W-:Y:S01]  /*2aa0*/  SHF.L.U32 R155, R153, 0x5, RZ ;  /* 0x00000005999b7819 */ /* 0x000fe200000006ff */
[----:B------:R-:W-:Y:S01]  /*2ab0*/  IMAD R126, R26, c[0x0][0x214], R117 ;  /* 0x000085001a7e7a24 */ /* 0x000fe200078e0275 */
[----:B------:R-:W-:Y:S01]  /*2ac0*/  IADD3 R150, R135, R150, RZ ;  /* 0x0000009687967210 */ /* 0x000fe20007ffe0ff */
[----:B------:R-:W-:Y:S01]  /*2ad0*/  IMAD.IADD R105, R99, 0x1, R3 ;  /* 0x0000000163697824 */ /* 0x000fe200078e0203 */
[----:B------:R-:W-:Y:S01]  /*2ae0*/  IADD3 R103, R3, R91, RZ ;  /* 0x0000005b03677210 */ /* 0x000fe20007ffe0ff */
[----:B------:R-:W-:Y:S01]  /*2af0*/  IMAD.IADD R104, R97, 0x1, R0 ;  /* 0x0000000161687824 */ /* 0x000fe200078e0200 */
[----:B------:R-:W-:-:S02]  /*2b00*/  IADD3 R102, R0, R83, RZ ;  /* 0x0000005300667210 */ /* 0x000fc40007ffe0ff */
[----:B--2---:R-:W-:Y:S01]  /*2b10*/  @P5 SHF.R.S32.HI R4, RZ, 0x1f, R23 ;  /* 0x0000001fff045819 */ /* 0x004fe20000011417 */
[----:B------:R-:W-:Y:S01]  /*2b20*/  @!P5 IMAD.MOV.U32 R4, RZ, RZ, R28 ;  /* 0x000000ffff04d224 */ /* 0x000fe200078e001c */
[----:B------:R-:W-:-:S03]  /*2b30*/  @!P5 MOV R23, R27 ;  /* 0x0000001b0017d202 */ /* 0x000fc60000000f00 */
[----:B------:R-:W-:Y:S02]  /*2b40*/  IMAD R4, R4, c[0x0][0x2b0], RZ ;  /* 0x0000ac0004047a24 */ /* 0x000fe400078e02ff */
[----:B------:R-:W-:-:S04]  /*2b50*/  IMAD.WIDE.U32 R114, R23, c[0x0][0x2b0], RZ ;  /* 0x0000ac0017727a25 */ /* 0x000fc800078e00ff */
[----:B------:R-:W-:-:S04]  /*2b60*/  IMAD R4, R23, c[0x0][0x2b4], R4 ;  /* 0x0000ad0017047a24 */ /* 0x000fc800078e0204 */
[----:B------:R-:W-:Y:S02]  /*2b70*/  IMAD.IADD R124, R115, 0x1, R4 ;  /* 0x00000001737c7824 */ /* 0x000fe400078e0204 */
[----:B-1----:R-:W2:Y:S04]  /*2b80*/  LDL R17, [R1+0x38] ;  /* 0x0000380001117983 */ /* 0x002ea80000100800 */
[----:B------:R-:W3:Y:S04]  /*2b90*/  LDL R14, [R1+0x3c] ;  /* 0x00003c00010e7983 */ /* 0x000ee80000100800 */
[----:B------:R-:W4:Y:S04]  /*2ba0*/  LDL R13, [R1+0x44] ;  /* 0x00004400010d7983 */ /* 0x000f280000100800 */
[----:B------:R-:W5:Y:S01]  /*2bb0*/  LDL R12, [R1+0x40] ;  /* 0x00004000010c7983 */ /* 0x000f620000100800 */
[----:B------:R-:W-:Y:S01]  /*2bc0*/  ISETP.GE.AND P0, PT, R84, c[0x0][0x27c], PT ;  /* 0x00009f0054007a0c */ /* 0x000fe20003f06270 */
[C---:B------:R-:W-:Y:S01]  /*2bd0*/  IMAD.WIDE.U32 R4, R26.reuse, c[0x0][0x260], R244 ;  /* 0x000098001a047a25 */ /* 0x040fe200078e00f4 */
[C---:B------:R-:W-:Y:S01]  /*2be0*/  IADD3 R15, R93.reuse, 0x20, RZ ;  /* 0x000000205d0f7810 */ /* 0x040fe20007ffe0ff */
[----:B------:R-:W-:Y:S01]  /*2bf0*/  ULDC.U8 UR5, c[0x0][0x298] ;  /* 0x0000a60000057ab9 */ /* 0x000fe20000000000 */
[----:B------:R-:W-:Y:S01]  /*2c00*/  SEL R3, RZ, c[0x0][0x27c], !P0 ;  /* 0x00009f00ff037a07 */ /* 0x000fe20004000000 */
[----:B------:R-:W-:Y:S01]  /*2c10*/  IMAD R5, R26, c[0x0][0x264], R5 ;  /* 0x000099001a057a24 */ /* 0x000fe200078e0205 */
[----:B------:R-:W-:Y:S01]  /*2c20*/  IADD3 R16, R93, 0x40, RZ ;  /* 0x000000405d107810 */ /* 0x000fe20007ffe0ff */
[----:B------:R-:W-:Y:S01]  /*2c30*/  IMAD.SHL.U32 R15, R15, 0x40, RZ ;  /* 0x000000400f0f7824 */ /* 0x000fe200078e00ff */
[----:B------:R-:W-:Y:S01]  /*2c40*/  P2R R125, PR, RZ, 0x1 ;  /* 0x00000001ff7d7803 */ /* 0x000fe20000000000 */
[----:B------:R-:W-:Y:S01]  /*2c50*/  IMAD.IADD R3, R84, 0x1, R3 ;  /* 0x0000000154037824 */ /* 0x000fe200078e0203 */
[----:B------:R-:W-:Y:S01]  /*2c60*/  SHF.L.U64.HI R131, R139, 0x5, R131 ;  /* 0x000000058b837819 */ /* 0x000fe20000010283 */
[----:B------:R-:W-:Y:S01]  /*2c70*/  IMAD.WIDE.U32 R78, R25, c[0x0][0x268], R4 ;  /* 0x00009a00194e7a25 */ /* 0x000fe200078e0004 */
[----:B------:R-:W-:-:S02]  /*2c80*/  LOP3.LUT R15, R15, 0x1c0, RZ, 0xc0, !PT ;  /* 0x000001c00f0f7812 */ /* 0x000fc400078ec0ff */
[----:B------:R-:W-:Y:S01]  /*2c90*/  SHF.R.S32.HI R6, RZ, 0x1f, R3 ;  /* 0x0000001fff067819 */ /* 0x000fe20000011403 */
[----:B------:R-:W-:Y:S02]  /*2ca0*/  IMAD.SHL.U32 R16, R16, 0x40, RZ ;  /* 0x0000004010107824 */ /* 0x000fe400078e00ff */
[----:B------:R-:W-:Y:S01]  /*2cb0*/  IMAD R0, R24, c[0x0][0x268], RZ ;  /* 0x00009a0018007a24 */ /* 0x000fe200078e02ff */
[----:B------:R-:W-:Y:S01]  /*2cc0*/  LEA.HI R3, R6, R3, RZ, 0x3 ;  /* 0x0000000306037211 */ /* 0x000fe200078f18ff */
[----:B------:R-:W-:Y:S01]  /*2cd0*/  IMAD.MOV.U32 R141, RZ, RZ, 0x6 ;  /* 0x00000006ff8d7424 */ /* 0x000fe200078e00ff */
[----:B------:R-:W-:Y:S01]  /*2ce0*/  LOP3.LUT R16, R16, 0x1c0, RZ, 0xc0, !PT ;  /* 0x000001c010107812 */ /* 0x000fe200078ec0ff */
[----:B------:R-:W-:Y:S01]  /*2cf0*/  IMAD.MOV.U32 R157, RZ, RZ, c[0x0][0x2b8] ;  /* 0x0000ae00ff9d7624 */ /* 0x000fe200078e00ff */
[--C-:B------:R-:W-:Y:S01]  /*2d00*/  LOP3.LUT R5, R15, 0x38, R3.reuse, 0xf8, !PT ;  /* 0x000000380f057812 */ /* 0x100fe200078ef803 */
[----:B------:R-:W-:Y:S01]  /*2d10*/  IMAD.MOV.U32 R156, RZ, RZ, c[0x0][0x27c] ;  /* 0x00009f00ff9c7624 */ /* 0x000fe200078e00ff */
[----:B------:R-:W1:Y:S01]  /*2d20*/  S2R R15, SR_TID.X ;  /* 0x00000000000f7919 */ /* 0x000e620000002100 */
[--C-:B------:R-:W-:Y:S01]  /*2d30*/  LOP3.LUT R4, R16, 0x38, R3.reuse, 0xf8, !PT ;  /* 0x0000003810047812 */ /* 0x100fe200078ef803 */
[----:B------:R-:W-:Y:S01]  /*2d40*/  IMAD R7, R25, c[0x0][0x26c], R0 ;  /* 0x00009b0019077a24 */ /* 0x000fe200078e0200 */
[----:B------:R-:W-:Y:S01]  /*2d50*/  IADD3 R16, R93, 0x20, RZ ;  /* 0x000000205d107810 */ /* 0x000fe20007ffe0ff */
[----:B------:R-:W-:Y:S01]  /*2d60*/  IMAD.SHL.U32 R152, R140, 0x40, RZ ;  /* 0x000000408c987824 */ /* 0x000fe200078e00ff */
[----:B------:R-:W-:Y:S01]  /*2d70*/  SHF.R.S32.HI R101, RZ, 0x3, R3 ;  /* 0x00000003ff657819 */ /* 0x000fe20000011403 */
[----:B------:R-:W-:Y:S01]  /*2d80*/  IMAD.SHL.U32 R139, R139, 0x20, RZ ;  /* 0x000000208b8b7824 */ /* 0x000fe200078e00ff */
[----:B------:R-:W-:Y:S01]  /*2d90*/  LOP3.LUT R77, R3, 0xfffffff8, RZ, 0xc0, !PT ;  /* 0xfffffff8034d7812 */ /* 0x000fe200078ec0ff */
[----:B------:R-:W-:Y:S01]  /*2da0*/  IMAD.SHL.U32 R16, R16, 0x40, RZ ;  /* 0x0000004010107824 */ /* 0x000fe200078e00ff */
[-C--:B------:R-:W-:Y:S01]  /*2db0*/  SHF.L.U64.HI R140, R140, R141.reuse, c[0x0][0x284] ;  /* 0x0000a1008c8c7619 */ /* 0x080fe2000001028d */
[----:B------:R-:W-:Y:S01]  /*2dc0*/  IMAD R0, R94, 0x20, R93 ;  /* 0x000000205e007824 */ /* 0x000fe200078e025d */
[C---:B------:R-:W-:Y:S01]  /*2dd0*/  SHF.L.U64.HI R141, R153.reuse, R141, c[0x0][0x294] ;  /* 0x0000a500998d7619 */ /* 0x040fe2000001028d */
[----:B------:R-:W-:Y:S01]  /*2de0*/  IMAD.SHL.U32 R153, R153, 0x40, RZ ;  /* 0x0000004099997824 */ /* 0x000fe200078e00ff */
[----:B------:R-:W-:Y:S01]  /*2df0*/  LOP3.LUT R16, R16, 0x1c0, RZ, 0xc0, !PT ;  /* 0x000001c010107812 */ /* 0x000fe200078ec0ff */
[----:B------:R-:W-:Y:S01]  /*2e00*/  IMAD.IADD R80, R79, 0x1, R7 ;  /* 0x000000014f507824 */ /* 0x000fe200078e0207 */
[----:B------:R-:W-:-:S02]  /*2e10*/  SHF.R.S32.HI R100, RZ, 0x1f, R77 ;  /* 0x0000001fff647819 */ /* 0x000fc4000001144d */
[----:B------:R-:W-:Y:S01]  /*2e20*/  SHF.R.U32.HI R16, RZ, 0x3, R16 ;  /* 0x00000003ff107819 */ /* 0x000fe20000011610 */
[----:B------:R-:W-:Y:S01]  /*2e30*/  BAR.SYNC.DEFER_BLOCKING 0x0 ;  /* 0x0000000000007b1d */ /* 0x000fe20000010000 */
[----:B------:R-:W-:Y:S02]  /*2e40*/  ISETP.NE.AND P1, PT, R157, 0x1, PT ;  /* 0x000000019d00780c */ /* 0x000fe40003f25270 */
[----:B------:R-:W-:Y:S02]  /*2e50*/  LOP3.LUT R5, R5, R16, RZ, 0x3c, !PT ;  /* 0x0000001005057212 */ /* 0x000fe400078e3cff */
[----:B------:R-:W-:Y:S02]  /*2e60*/  ISETP.GE.AND P0, PT, R156, 0x1, PT ;  /* 0x000000019c00780c */ /* 0x000fe40003f06270 */
[----:B--2---:R-:W-:-:S04]  /*2e70*/  LOP3.LUT R6, R17, 0x38, R3, 0xf8, !PT ;  /* 0x0000003811067812 */ /* 0x004fc800078ef803 */
[----:B---3--:R-:W-:Y:S02]  /*2e80*/  LOP3.LUT R6, R6, R14, RZ, 0x3c, !PT ;  /* 0x0000000e06067212 */ /* 0x008fe400078e3cff */
[----:B-1----:R-:W-:Y:S01]  /*2e90*/  SHF.R.S32.HI R14, RZ, 0x1f, R15 ;  /* 0x0000001fff0e7819 */ /* 0x002fe2000001140f */
[----:B----4-:R-:W-:-:S03]  /*2ea0*/  IMAD.IADD R5, R13, 0x1, R5 ;  /* 0x000000010d057824 */ /* 0x010fc600078e0205 */
[----:B------:R-:W-:Y:S02]  /*2eb0*/  LEA.HI R14, R14, R15, RZ, 0x5 ;  /* 0x0000000f0e0e7211 */ /* 0x000fe400078f28ff */
[----:B------:R-:W-:Y:S01]  /*2ec0*/  IADD3 R15, R93, 0x40, RZ ;  /* 0x000000405d0f7810 */ /* 0x000fe20007ffe0ff */
[----:B------:R-:W-:Y:S01]  /*2ed0*/  IMAD.SHL.U32 R122, R5, 0x2, RZ ;  /* 0x00000002057a7824 */ /* 0x000fe200078e00ff */
[----:B------:R-:W-:-:S03]  /*2ee0*/  SHF.R.S32.HI R14, RZ, 0x5, R14 ;  /* 0x00000005ff0e7819 */ /* 0x000fc6000001140e */
[----:B------:R-:W-:Y:S02]  /*2ef0*/  IMAD.SHL.U32 R15, R15, 0x40, RZ ;  /* 0x000000400f0f7824 */ /* 0x000fe400078e00ff */
[----:B------:R-:W-:-:S03]  /*2f00*/  IMAD.SHL.U32 R14, R14, 0x200, RZ ;  /* 0x000002000e0e7824 */ /* 0x000fc600078e00ff */
[----:B------:R-:W-:Y:S01]  /*2f10*/  LOP3.LUT R15, R15, 0x1c0, RZ, 0xc0, !PT ;  /* 0x000001c00f0f7812 */ /* 0x000fe200078ec0ff */
[----:B------:R-:W-:-:S03]  /*2f20*/  IMAD.IADD R6, R14, 0x1, R6 ;  /* 0x000000010e067824 */ /* 0x000fc600078e0206 */
[----:B------:R-:W-:Y:S01]  /*2f30*/  SHF.R.U32.HI R15, RZ, 0x3, R15 ;  /* 0x00000003ff0f7819 */ /* 0x000fe2000001160f */
[----:B------:R-:W-:-:S03]  /*2f40*/  IMAD.SHL.U32 R123, R6, 0x2, RZ ;  /* 0x00000002067b7824 */ /* 0x000fc600078e00ff */
[----:B------:R-:W-:-:S05]  /*2f50*/  LOP3.LUT R4, R4, R15, RZ, 0x3c, !PT ;  /* 0x0000000f04047212 */ /* 0x000fca00078e3cff */
[----:B-----5:R-:W-:-:S04]  /*2f60*/  IMAD.IADD R3, R12, 0x1, R4 ;  /* 0x000000010c037824 */ /* 0x020fc800078e0204 */
[----:B------:R-:W-:Y:S02]  /*2f70*/  IMAD.SHL.U32 R121, R3, 0x2, RZ ;  /* 0x0000000203797824 */ /* 0x000fe400078e00ff */
.L_x_271:
[----:B------:R-:W-:Y:S01]  /*2f80*/  IMAD R3, R29, 0x50, R0 ;  /* 0x000000501d037824 */ /* 0x000fe200078e0200 */
[----:B------:R-:W-:Y:S01]  /*2f90*/  ISETP.NE.AND P1, PT, R157, 0x1, PT ;  /* 0x000000019d00780c */ /* 0x000fe20003f25270 */
[----:B------:R-:W-:Y:S01]  /*2fa0*/  IMAD.MOV.U32 R75, RZ, RZ, RZ ;  /* 0x000000ffff4b7224 */ /* 0x000fe200078e00ff */
[----:B------:R-:W-:Y:S04]  /*2fb0*/  DEPBAR.LE SB0, 0x0 ;  /* 0x000080000000791a */ /* 0x000fe80000000000 */
[----:B-1----:R-:W-:Y:S01]  /*2fc0*/  IMAD.IADD R4, R128, 0x1, R3 ;  /* 0x0000000180047824 */ /* 0x002fe200078e0203 */
[----:B------:R-:W-:Y:S01]  /*2fd0*/  ISETP.GE.AND P0, PT, R3, R2, PT ;  /* 0x000000020300720c */ /* 0x000fe20003f06270 */
[----:B------:R-:W-:Y:S01]  /*2fe0*/  WARPSYNC 0xffffffff ;  /* 0xffffffff00007948 */ /* 0x000fe20003800000 */
[----:B------:R-:W-:Y:S01]  /*2ff0*/  ISETP.GE.AND P2, PT, R156, 0x1, PT ;  /* 0x000000019c00780c */ /* 0x000fe20003f46270 */
[--C-:B------:R-:W-:Y:S01]  /*3000*/  IMAD.MOV.U32 R3, RZ, RZ, R4.reuse ;  /* 0x000000ffff037224 */ /* 0x100fe200078e0004 */
[----:B------:R-:W-:Y:S01]  /*3010*/  ISETP.GT.OR P0, PT, R0, 0x4f, P0 ;  /* 0x0000004f0000780c */ /* 0x000fe20000704670 */
[----:B------:R-:W-:Y:S01]  /*3020*/  BSSY B2, `(.L_x_237) ;  /* 0x0000415000027945 */ /* 0x000fe20003800000 */
[----:B------:R-:W-:Y:S05]  /*3030*/  @P1 IMAD.HI.U32 R5, R4, c[0x0][0x2bc], RZ ;  /* 0x0000af0004051a27 */ /* 0x000fea00078e00ff */
[----:B------:R-:W-:Y:S06]  /*3040*/  @P1 SHF.R.U32.HI R3, RZ, c[0x0][0x2c0], R5 ;  /* 0x0000b000ff031a19 */ /* 0x000fec0000011605 */
[C---:B------:R-:W-:Y:S04]  /*3050*/  @!P0 IADD3 R5, P1, R3.reuse, R114, RZ ;  /* 0x0000007203058210 */ /* 0x040fe80007f3e0ff */
[----:B------:R-:W-:Y:S01]  /*3060*/  @!P0 LEA.HI.X.SX32 R7, R3, R124, 0x1, P1 ;  /* 0x0000007c03078211 */ /* 0x000fe200008f0eff */
[----:B------:R-:W-:Y:S01]  /*3070*/  IMAD.MOV R3, RZ, RZ, -R3 ;  /* 0x000000ffff037224 */ /* 0x000fe200078e0a03 */
[----:B------:R-:W-:Y:S03]  /*3080*/  @!P0 LEA R6, P1, R5, c[0x0][0x2a0], 0x2 ;  /* 0x0000a80005068a11 */ /* 0x000fe600078210ff */
[----:B------:R-:W-:Y:S01]  /*3090*/  IMAD R76, R3, c[0x0][0x2b8], R4 ;  /* 0x0000ae00034c7a24 */ /* 0x000fe200078e0204 */
[----:B------:R-:W-:Y:S03]  /*30a0*/  @!P0 LEA.HI.X R7, R5, c[0x0][0x2a4], R7, 0x2, P1 ;  /* 0x0000a90005078a11 */ /* 0x000fe600008f1407 */
[C---:B------:R-:W-:Y:S01]  /*30b0*/  IMAD.WIDE.U32 R4, R76.reuse, c[0x0][0x1e0], RZ ;  /* 0x000078004c047a25 */ /* 0x040fe200078e00ff */
[----:B------:R-:W-:Y:S01]  /*30c0*/  SHF.R.S32.HI R89, RZ, 0x1f, R76 ;  /* 0x0000001fff597819 */ /* 0x000fe2000001144c */
[----:B------:R-:W2:Y:S04]  /*30d0*/  @!P0 LDG.E R75, [R6.64] ;  /* 0x00000008064b8981 */ /* 0x000ea8000c1e1900 */
[----:B------:R-:W-:Y:S01]  /*30e0*/  IMAD R3, R89, c[0x0][0x1e0], RZ ;  /* 0x0000780059037a24 */ /* 0x000fe200078e02ff */
[----:B------:R-:W-:Y:S03]  /*30f0*/  BAR.SYNC.DEFER_BLOCKING 0x0 ;  /* 0x0000000000007b1d */ /* 0x000fe60000010000 */
[----:B------:R-:W-:Y:S04]  /*3100*/  IMAD R3, R76, c[0x0][0x1e4], R3 ;  /* 0x000079004c037a24 */ /* 0x000fe800078e0203 */
[----:B------:R-:W-:Y:S01]  /*3110*/  IMAD.IADD R5, R5, 0x1, R3 ;  /* 0x0000000105057824 */ /* 0x000fe200078e0203 */
[----:B--2---:R-:W-:Y:S03]  /*3120*/  SHF.R.S32.HI R92, RZ, 0x1f, R75 ;  /* 0x0000001fff5c7819 */ /* 0x004fe6000001144b */
[C---:B------:R-:W-:Y:S04]  /*3130*/  IMAD.WIDE.U32 R4, R75.reuse, c[0x0][0x1f0], R4 ;  /* 0x00007c004b047a25 */ /* 0x040fe800078e0004 */
[----:B------:R-:W-:Y:S01]  /*3140*/  IMAD R6, R92, c[0x0][0x1f0], RZ ;  /* 0x00007c005c067a24 */ /* 0x000fe200078e02ff */
[----:B------:R-:W-:Y:S03]  /*3150*/  IADD3 R3, P0, R118, R4, RZ ;  /* 0x0000000476037210 */ /* 0x000fe60007f1e0ff */
[----:B------:R-:W-:Y:S05]  /*3160*/  IMAD R6, R75, c[0x0][0x1f4], R6 ;  /* 0x00007d004b067a24 */ /* 0x000fea00078e0206 */
[----:B------:R-:W-:Y:S02]  /*3170*/  IADD3.X R4, R127, R5, R6, P0, !PT ;  /* 0x000000057f047210 */ /* 0x000fe400007fe406 */
[C---:B------:R-:W-:Y:S04]  /*3180*/  LEA R74, P0, R3.reuse, c[0x0][0x1c8], 0x1 ;  /* 0x00007200034a7a11 */ /* 0x040fe800078008ff */
[----:B------:R-:W-:Y:S01]  /*3190*/  LEA.HI.X R71, R3, c[0x0][0x1cc], R4, 0x1, P0 ;  /* 0x0000730003477a11 */ /* 0x000fe200000f0c04 */
[----:B------:R-:W-:-:S05]  /*31a0*/  @!P2 BRA `(.L_x_238) ;  /* 0x00003c400000a947 */ /* 0x000fca0003800000 */
[-C--:B------:R-:W-:Y:S01]  /*31b0*/  IMAD R5, R149, R29.reuse, RZ ;  /* 0x0000001d95057224 */ /* 0x080fe200078e02ff */
[----:B------:R-:W-:Y:S01]  /*31c0*/  ISETP.NE.AND P0, PT, RZ, UR5, PT ;  /* 0x00000005ff007c0c */ /* 0x000fe2000bf05270 */
[-C--:B------:R-:W-:Y:S01]  /*31d0*/  IMAD R4, R150, R29.reuse, RZ ;  /* 0x0000001d96047224 */ /* 0x080fe200078e02ff */
[----:B------:R-:W-:Y:S01]  /*31e0*/  SHF.R.S32.HI R3, RZ, 0x1f, R29 ;  /* 0x0000001fff037819 */ /* 0x000fe2000001141d */
[----:B------:R-:W-:Y:S04]  /*31f0*/  IMAD.WIDE.U32 R32, R136, R29, RZ ;  /* 0x0000001d88207225 */ /* 0x000fe800078e00ff */
[C---:B------:R-:W-:Y:S02]  /*3200*/  IMAD R5, R3.reuse, R136, R5 ;  /* 0x0000008803057224 */ /* 0x040fe400078e0205 */
[----:B------:R-:W-:Y:S02]  /*3210*/  IMAD R4, R3, R134, R4 ;  /* 0x0000008603047224 */ /* 0x000fe400078e0204 */
[----:B------:R-:W-:Y:S01]  /*3220*/  IMAD R3, R29, -0x50, R2 ;  /* 0xffffffb01d037824 */ /* 0x000fe200078e0202 */
[----:B------:R-:W-:Y:S01]  /*3230*/  IADD3 R34, R33, R5, RZ ;  /* 0x0000000521227210 */ /* 0x000fe20007ffe0ff */
[----:B------:R-:W-:Y:S03]  /*3240*/  IMAD.WIDE.U32 R10, R134, R29, RZ ;  /* 0x0000001d860a7225 */ /* 0x000fe600078e00ff */
[----:B------:R-:W-:Y:S02]  /*3250*/  IMNMX R60, R3, 0x50, PT ;  /* 0x00000050033c7817 */ /* 0x000fe40003800200 */
[----:B------:R-:W-:Y:S01]  /*3260*/  IADD3 R56, R11, R4, RZ ;  /* 0x000000040b387210 */ /* 0x000fe20007ffe0ff */
[----:B------:R-:W-:-:S05]  /*3270*/  @!P0 BRA `(.L_x_239) ;  /* 0x00001e2000008947 */ /* 0x000fca0003800000 */
[----:B------:R-:W-:Y:S01]  /*3280*/  ISETP.GE.AND P3, PT, R93, R60, PT ;  /* 0x0000003c5d00720c */ /* 0x000fe20003f66270 */
[----:B------:R-:W-:Y:S01]  /*3290*/  BSSY B0, `(.L_x_240) ;  /* 0x000001b000007945 */ /* 0x000fe20003800000 */
[----:B------:R-:W-:Y:S01]  /*32a0*/  CS2R R16, SRZ ;  /* 0x0000000000107805 */ /* 0x000fe2000001ff00 */
[----:B------:R-:W-:Y:S01]  /*32b0*/  CS2R R12, SRZ ;  /* 0x00000000000c7805 */ /* 0x000fe2000001ff00 */
[----:B------:R-:W-:Y:S01]  /*32c0*/  CS2R R4, SRZ ;  /* 0x0000000000047805 */ /* 0x000fe2000001ff00 */
[----:B------:R-:W-:Y:S01]  /*32d0*/  CS2R R36, SRZ ;  /* 0x0000000000247805 */ /* 0x000fe2000001ff00 */
[----:B------:R-:W-:Y:S07]  /*32e0*/  CS2R R30, SRZ ;  /* 0x00000000001e7805 */ /* 0x000fee000001ff00 */
[----:B------:R-:W-:-:S05]  /*32f0*/  @P3 BRA `(.L_x_241) ;  /* 0x0000014000003947 */ /* 0x000fca0003800000 */
[----:B------:R-:W-:Y:S01]  /*3300*/  IADD3 R3, P0, R98, R32, RZ ;  /* 0x0000002062037210 */ /* 0x000fe20007f1e0ff */
[----:B------:R-:W-:Y:S01]  /*3310*/  CS2R R30, SRZ ;  /* 0x00000000001e7805 */ /* 0x000fe2000001ff00 */
[----:B------:R-:W-:Y:S01]  /*3320*/  CS2R R12, SRZ ;  /* 0x00000000000c7805 */ /* 0x000fe2000001ff00 */
[----:B------:R-:W-:Y:S02]  /*3330*/  CS2R R36, SRZ ;  /* 0x0000000000247805 */ /* 0x000fe4000001ff00 */
[----:B------:R-:W-:Y:S01]  /*3340*/  IMAD.X R5, R34, 0x1, R105, P0 ;  /* 0x0000000122057824 */ /* 0x000fe200000e0669 */
[----:B------:R-:W-:Y:S05]  /*3350*/  IADD3 R4, P0, R96, R10, RZ ;  /* 0x0000000a60047210 */ /* 0x000fea0007f1e0ff */
[----:B------:R-:W-:Y:S01]  /*3360*/  IMAD.X R7, R56, 0x1, R104, P0 ;  /* 0x0000000138077824 */ /* 0x000fe200000e0668 */
[C---:B------:R-:W-:Y:S04]  /*3370*/  LEA R8, P0, R3.reuse, c[0x0][0x270], 0x1 ;  /* 0x00009c0003087a11 */ /* 0x040fe800078008ff */
[----:B------:R-:W-:Y:S02]  /*3380*/  LEA.HI.X R9, R3, c[0x0][0x274], R5, 0x1, P0 ;  /* 0x00009d0003097a11 */ /* 0x000fe400000f0c05 */
[C---:B------:R-:W-:Y:S04]  /*3390*/  LEA R6, P0, R4.reuse, c[0x0][0x288], 0x1 ;  /* 0x0000a20004067a11 */ /* 0x040fe800078008ff */
[----:B------:R-:W-:Y:S02]  /*33a0*/  LEA.HI.X R7, R4, c[0x0][0x28c], R7, 0x1, P0 ;  /* 0x0000a30004077a11 */ /* 0x000fe400000f0c07 */
[----:B------:R-:W-:Y:S01]  /*33b0*/  ISETP.GE.AND P0, PT, R86, c[0x0][0x27c], PT ;  /* 0x00009f0056007a0c */ /* 0x000fe20003f06270 */
[----:B------:R-:W-:Y:S11]  /*33c0*/  CS2R R4, SRZ ;  /* 0x0000000000047805 */ /* 0x000ff6000001ff00 */
[----:B------:R-:W-:Y:S01]  /*33d0*/  @!UPT UIADD3 URZ, URZ, URZ, URZ ;  /* 0x0000003f3f3ff290 */ /* 0x000fe2000fffe03f */
[----:B------:R1:W5:Y:S04]  /*33e0*/  @!P0 LDG.E.64 R4, [R8.64] ;  /* 0x0000000808048981 */ /* 0x000368000c1e1b00 */
[----:B------:R1:W5:Y:S01]  /*33f0*/  @!P0 LDG.E.64 R30, [R6.64] ;  /* 0x00000008061e8981 */ /* 0x000362000c1e1b00 */
[----:B------:R-:W-:Y:S11]  /*3400*/  ISETP.GE.AND P0, PT, R88, c[0x0][0x27c], PT ;  /* 0x00009f0058007a0c */ /* 0x000ff60003f06270 */
[----:B------:R-:W-:Y:S02]  /*3410*/  @!UPT UIADD3 URZ, URZ, URZ, URZ ;  /* 0x0000003f3f3ff290 */ /* 0x000fe4000fffe03f */
[----:B------:R1:W5:Y:S04]  /*3420*/  @!P0 LDG.E.64 R12, [R8.64+0x20] ;  /* 0x00002008080c8981 */ /* 0x000368000c1e1b00 */
[----:B------:R1:W5:Y:S02]  /*3430*/  @!P0 LDG.E.64 R36, [R6.64+0x20] ;  /* 0x0000200806248981 */ /* 0x000364000c1e1b00 */
.L_x_241:
[----:B------:R-:W-:Y:S05]  /*3440*/  BSYNC B0 ;  /* 0x0000000000007941 */ /* 0x000fea0003800000 */
.L_x_240:
[----:B-1----:R-:W-:Y:S01]  /*3450*/  IADD3 R9, R93, 0x20, RZ ;  /* 0x000000205d097810 */ /* 0x002fe20007ffe0ff */
[----:B-----5:R-:W-:Y:S01]  /*3460*/  IMAD.MOV.U32 R8, RZ, RZ, R12 ;  /* 0x000000ffff087224 */ /* 0x020fe200078e000c */
[----:B------:R-:W-:Y:S01]  /*3470*/  BSSY B0, `(.L_x_242) ;  /* 0x0000025000007945 */ /* 0x000fe20003800000 */
[----:B------:R-:W-:Y:S01]  /*3480*/  IMAD.MOV.U32 R7, RZ, RZ, R13 ;  /* 0x000000ffff077224 */ /* 0x000fe200078e000d */
[----:B------:R-:W-:Y:S01]  /*3490*/  ISETP.GE.AND P4, PT, R9, R60, PT ;  /* 0x0000003c0900720c */ /* 0x000fe20003f86270 */
[----:B------:R-:W-:Y:S01]  /*34a0*/  IMAD.MOV.U32 R6, RZ, RZ, R4 ;  /* 0x000000ffff067224 */ /* 0x000fe200078e0004 */
[----:B------:R-:W-:Y:S01]  /*34b0*/  CS2R R14, SRZ ;  /* 0x00000000000e7805 */ /* 0x000fe2000001ff00 */
[----:B------:R-:W-:Y:S01]  /*34c0*/  IMAD.MOV.U32 R3, RZ, RZ, R5 ;  /* 0x000000ffff037224 */ /* 0x000fe200078e0005 */
[----:B------:R-:W-:Y:S01]  /*34d0*/  PRMT R23, R7, 0x5410, R8 ;  /* 0x0000541007177816 */ /* 0x000fe20000000008 */
[----:B------:R-:W-:Y:S01]  /*34e0*/  IMAD.MOV.U32 R7, RZ, RZ, R37 ;  /* 0x000000ffff077224 */ /* 0x000fe200078e0025 */
[----:B------:R-:W-:Y:S01]  /*34f0*/  MOV R8, R36 ;  /* 0x0000002400087202 */ /* 0x000fe20000000f00 */
[----:B------:R-:W-:Y:S01]  /*3500*/  CS2R R40, SRZ ;  /* 0x0000000000287805 */ /* 0x000fe2000001ff00 */
[----:B------:R-:W-:Y:S01]  /*3510*/  PRMT R22, R3, 0x5410, R6 ;  /* 0x0000541003167816 */ /* 0x000fe20000000006 */
[----:B------:R-:W-:Y:S01]  /*3520*/  IMAD.MOV.U32 R6, RZ, RZ, R30 ;  /* 0x000000ffff067224 */ /* 0x000fe200078e001e */
[----:B------:R-:W-:Y:S01]  /*3530*/  MOV R3, R31 ;  /* 0x0000001f00037202 */ /* 0x000fe20000000f00 */
[----:B------:R-:W-:Y:S01]  /*3540*/  CS2R R38, SRZ ;  /* 0x0000000000267805 */ /* 0x000fe2000001ff00 */
[----:B------:R-:W-:Y:S02]  /*3550*/  PRMT R35, R8, 0x5410, R7 ;  /* 0x0000541008237816 */ /* 0x000fe40000000007 */
[----:B------:R-:W-:Y:S01]  /*3560*/  PRMT R28, R6, 0x5410, R3 ;  /* 0x00005410061c7816 */ /* 0x000fe20000000003 */
[----:B------:R-:W-:-:S05]  /*3570*/  @P4 BRA `(.L_x_243) ;  /* 0x0000014000004947 */ /* 0x000fca0003800000 */
[----:B------:R-:W-:Y:S01]  /*3580*/  IADD3 R3, P1, P0, R98, R32, R154 ;  /* 0x0000002062037210 */ /* 0x000fe2000783e09a */
[----:B------:R-:W-:Y:S01]  /*3590*/  CS2R R38, SRZ ;  /* 0x0000000000267805 */ /* 0x000fe2000001ff00 */
[----:B------:R-:W-:Y:S01]  /*35a0*/  CS2R R16, SRZ ;  /* 0x0000000000107805 */ /* 0x000fe2000001ff00 */
[----:B------:R-:W-:Y:S01]  /*35b0*/  CS2R R40, SRZ ;  /* 0x0000000000287805 */ /* 0x000fe2000001ff00 */
[----:B------:R-:W-:Y:S02]  /*35c0*/  IADD3.X R6, R105, R34, R146, P1, P0 ;  /* 0x0000002269067210 */ /* 0x000fe40000fe0492 */
[----:B------:R-:W-:Y:S04]  /*35d0*/  IADD3 R7, P1, P0, R96, R10, R155 ;  /* 0x0000000a60077210 */ /* 0x000fe8000783e09b */
[----:B------:R-:W-:Y:S02]  /*35e0*/  IADD3.X R14, R104, R56, R147, P1, P0 ;  /* 0x00000038680e7210 */ /* 0x000fe40000fe0493 */
        /* <DEDUP_REMOVED lines=13> */
.L_x_243:
[----:B------:R-:W-:Y:S05]  /*36c0*/  BSYNC B0 ;  /* 0x0000000000007941 */ /* 0x000fea0003800000 */
.L_x_242:
        /* <DEDUP_REMOVED lines=16> */
[----:B------:R-:W-:Y:S01]  /*37d0*/  PRMT R47, R8, 0x5410, R7 ;  /* 0x00005410082f7816 */ /* 0x000fe20000000007 */
[----:B------:R-:W-:Y:S01]  /*37e0*/  CS2R R42, SRZ ;  /* 0x00000000002a7805 */ /* 0x000fe2000001ff00 */
[----:B------:R-:W-:Y:S01]  /*37f0*/  PRMT R46, R6, 0x5410, R3 ;  /* 0x00005410062e7816 */ /* 0x000fe20000000003 */
[----:B------:R-:W-:-:S05]  /*3800*/  @P2 BRA `(.L_x_245) ;  /* 0x0000012000002947 */ /* 0x000fca0003800000 */
[----:B------:R-:W-:Y:S01]  /*3810*/  IADD3 R6, P1, P0, R98, R152, R32 ;  /* 0x0000009862067210 */ /* 0x000fe2000783e020 */
[----:B------:R-:W-:Y:S01]  /*3820*/  CS2R R20, SRZ ;  /* 0x0000000000147805 */ /* 0x000fe2000001ff00 */
[----:B------:R-:W-:Y:S02]  /*3830*/  CS2R R44, SRZ ;  /* 0x00000000002c7805 */ /* 0x000fe4000001ff00 */
[----:B------:R-:W-:Y:S02]  /*3840*/  IADD3.X R9, R105, R140, R34, P1, P0 ;  /* 0x0000008c69097210 */ /* 0x000fe40000fe0422 */
[----:B------:R-:W-:Y:S04]  /*3850*/  IADD3 R3, P1, P0, R96, R153, R10 ;  /* 0x0000009960037210 */ /* 0x000fe8000783e00a */
[----:B------:R-:W-:Y:S02]  /*3860*/  IADD3.X R7, R104, R141, R56, P1, P0 ;  /* 0x0000008d68077210 */ /* 0x000fe40000fe0438 */
[C---:B------:R-:W-:Y:S04]  /*3870*/  LEA R8, P0, R6.reuse, c[0x0][0x270], 0x1 ;  /* 0x00009c0006087a11 */ /* 0x040fe800078008ff */
[----:B------:R-:W-:Y:S02]  /*3880*/  LEA.HI.X R9, R6, c[0x0][0x274], R9, 0x1, P0 ;  /* 0x00009d0006097a11 */ /* 0x000fe400000f0c09 */
[C---:B------:R-:W-:Y:S04]  /*3890*/  LEA R6, P0, R3.reuse, c[0x0][0x288], 0x1 ;  /* 0x0000a20003067a11 */ /* 0x040fe800078008ff */
[----:B------:R-:W-:Y:S02]  /*38a0*/  LEA.HI.X R7, R3, c[0x0][0x28c], R7, 0x1, P0 ;  /* 0x0000a30003077a11 */ /* 0x000fe400000f0c07 */
[----:B------:R-:W-:Y:S11]  /*38b0*/  ISETP.GE.AND P0, PT, R86, c[0x0][0x27c], PT ;  /* 0x00009f0056007a0c */ /* 0x000ff60003f06270 */
[----:B------:R-:W-:Y:S02]  /*38c0*/  @!UPT UIADD3 URZ, URZ, URZ, URZ ;  /* 0x0000003f3f3ff290 */ /* 0x000fe4000fffe03f */
[----:B------:R1:W5:Y:S04]  /*38d0*/  @!P0 LDG.E.64 R18, [R8.64] ;  /* 0x0000000808128981 */ /* 0x000368000c1e1b00 */
[----:B------:R1:W5:Y:S01]  /*38e0*/  @!P0 LDG.E.64 R42, [R6.64] ;  /* 0x00000008062a8981 */ /* 0x000362000c1e1b00 */
[----:B------:R-:W-:Y:S11]  /*38f0*/  ISETP.GE.AND P0, PT, R88, c[0x0][0x27c], PT ;  /* 0x00009f0058007a0c */ /* 0x000ff60003f06270 */
[----:B------:R-:W-:Y:S02]  /*3900*/  @!UPT UIADD3 URZ, URZ, URZ, URZ ;  /* 0x0000003f3f3ff290 */ /* 0x000fe4000fffe03f */
[----:B------:R1:W5:Y:S04]  /*3910*/  @!P0 LDG.E.64 R20, [R8.64+0x20] ;  /* 0x0000200808148981 */ /* 0x000368000c1e1b00 */
[----:B------:R1:W5:Y:S02]  /*3920*/  @!P0 LDG.E.64 R44, [R6.64+0x20] ;  /* 0x00002008062c8981 */ /* 0x000364000c1e1b00 */
.L_x_245:
[----:B------:R-:W-:Y:S05]  /*3930*/  BSYNC B0 ;  /* 0x0000000000007941 */ /* 0x000fea0003800000 */
.L_x_244:
[----:B-1---5:R-:W-:Y:S01]  /*3940*/  MOV R6, R18 ;  /* 0x0000001200067202 */ /* 0x022fe20000000f00 */
[----:B------:R1:W2:Y:S01]  /*3950*/  SHFL.IDX PT, R53, R71, RZ, 0x1c1f ;  /* 0x001c1fff47357589 */ /* 0x0002a200000e0000 */
[----:B------:R-:W-:Y:S01]  /*3960*/  IMAD.MOV.U32 R8, RZ, RZ, R20 ;  /* 0x000000ffff087224 */ /* 0x000fe200078e0014 */
[----:B------:R-:W-:Y:S01]  /*3970*/  BSSY B1, `(.L_x_246) ;  /* 0x0000081000017945 */ /* 0x000fe20003800000 */
[----:B------:R-:W-:Y:S02]  /*3980*/  IMAD.MOV.U32 R7, RZ, RZ, R21 ;  /* 0x000000ffff077224 */ /* 0x000fe400078e0015 */
[----:B------:R-:W-:Y:S01]  /*3990*/  IMAD.MOV.U32 R3, RZ, RZ, R19 ;  /* 0x000000ffff037224 */ /* 0x000fe200078e0013 */
[----:B------:R1:W3:Y:S02]  /*39a0*/  SHFL.IDX PT, R52, R74, RZ, 0x1c1f ;  /* 0x001c1fff4a347589 */ /* 0x0002e400000e0000 */
[----:B------:R-:W-:Y:S01]  /*39b0*/  PRMT R27, R7, 0x5410, R8 ;  /* 0x00005410071b7816 */ /* 0x000fe20000000008 */
[----:B------:R-:W-:Y:S01]  /*39c0*/  IMAD.MOV.U32 R8, RZ, RZ, R44 ;  /* 0x000000ffff087224 */ /* 0x000fe200078e002c */
[----:B------:R-:W-:Y:S01]  /*39d0*/  PRMT R26, R3, 0x5410, R6 ;  /* 0x00005410031a7816 */ /* 0x000fe20000000006 */
[----:B------:R-:W-:Y:S01]  /*39e0*/  IMAD.MOV.U32 R6, RZ, RZ, R42 ;  /* 0x000000ffff067224 */ /* 0x000fe200078e002a */
[----:B------:R-:W-:Y:S02]  /*39f0*/  MOV R7, R45 ;  /* 0x0000002d00077202 */ /* 0x000fe40000000f00 */
[----:B------:R-:W-:Y:S02]  /*3a00*/  MOV R3, R43 ;  /* 0x0000002b00037202 */ /* 0x000fe40000000f00 */
[----:B------:R-:W-:Y:S02]  /*3a10*/  PRMT R49, R8, 0x5410, R7 ;  /* 0x0000541008317816 */ /* 0x000fe40000000007 */
[----:B------:R-:W-:Y:S01]  /*3a20*/  PRMT R48, R6, 0x5410, R3 ;  /* 0x0000541006307816 */ /* 0x000fe20000000003 */
[----:B------:R-:W-:-:S05]  /*3a30*/  @P3 BRA `(.L_x_247) ;  /* 0x0000074000003947 */ /* 0x000fca0003800000 */
[----:B------:R-:W-:Y:S01]  /*3a40*/  ISETP.NE.AND P0, PT, R81, RZ, PT ;  /* 0x000000ff5100720c */ /* 0x000fe20003f05270 */
[----:B------:R-:W-:Y:S01]  /*3a50*/  @!UPT UIADD3 URZ, URZ, URZ, URZ ;  /* 0x0000003f3f3ff290 */ /* 0x000fe2000fffe03f */
[----:B------:R-:W-:Y:S11]  /*3a60*/  BSSY B0, `(.L_x_248) ;  /* 0x0000038000007945 */ /* 0x000ff60003800000 */
[----:B------:R-:W-:-:S05]  /*3a70*/  @P0 BRA `(.L_x_249) ;  /* 0x0000036000000947 */ /* 0x000fca0003800000 */
[C---:B---3--:R-:W-:Y:S01]  /*3a80*/  LEA R50, P0, R84.reuse, R52, 0x1 ;  /* 0x0000003454327211 */ /* 0x048fe200078008ff */
[----:B------:R-:W3:Y:S03]  /*3a90*/  LDS.128 R8, [R248+0x2800] ;  /* 0x00280000f8087984 */ /* 0x000ee60000000c00 */
[----:B--2---:R-:W-:Y:S02]  /*3aa0*/  LEA.HI.X R51, R84, R53, R85, 0x1, P0 ;  /* 0x0000003554337211 */ /* 0x004fe400000f0c55 */
[----:B------:R-:W-:Y:S11]  /*3ab0*/  ISETP.GE.AND P0, PT, R86, c[0x0][0x27c], PT ;  /* 0x00009f0056007a0c */ /* 0x000ff60003f06270 */
[----:B------:R-:W-:Y:S02]  /*3ac0*/  @!UPT UIADD3 URZ, URZ, URZ, URZ ;  /* 0x0000003f3f3ff290 */ /* 0x000fe4000fffe03f */
[----:B------:R-:W-:Y:S02]  /*3ad0*/  @!P0 SHF.R.U64 R6, R30, 0x10, R31 ;  /* 0x000000101e068819 */ /* 0x000fe4000000121f */
[--C-:B------:R-:W-:Y:S02]  /*3ae0*/  @!P0 SHF.R.U64 R3, R4, 0x10, R5.reuse ;  /* 0x0000001004038819 */ /* 0x100fe40000001205 */
[----:B------:R-:W-:Y:S02]  /*3af0*/  @!P0 SHF.R.U32.HI R4, RZ, 0x10, R5 ;  /* 0x00000010ff048819 */ /* 0x000fe40000011605 */
[----:B------:R-:W-:Y:S02]  /*3b00*/  @!P0 SHF.R.U32.HI R7, RZ, 0x10, R31 ;  /* 0x00000010ff078819 */ /* 0x000fe4000001161f */
[----:B------:R-:W-:Y:S02]  /*3b10*/  @!P0 PRMT R6, R28, 0x5410, R6 ;  /* 0x000054101c068816 */ /* 0x000fe40000000006 */
[----:B------:R-:W-:Y:S02]  /*3b20*/  @!P0 PRMT R3, R22, 0x5432, R3 ;  /* 0x0000543216038816 */ /* 0x000fe40000000003 */
[----:B------:R-:W-:Y:S01]  /*3b30*/  @!P0 PRMT R33, R28, 0x5432, R7 ;  /* 0x000054321c218816 */ /* 0x000fe20000000007 */
[----:B------:R-:W-:Y:S01]  /*3b40*/  @!P0 IMAD.U32 R28, R6, 0x10000, RZ ;  /* 0x00010000061c8824 */ /* 0x000fe200078e00ff */
[----:B------:R-:W-:Y:S01]  /*3b50*/  @!P0 PRMT R7, R22, 0x5410, R4 ;  /* 0x0000541016078816 */ /* 0x000fe20000000004 */
[C---:B------:R-:W-:Y:S01]  /*3b60*/  @!P0 IMAD.U32 R22, R3.reuse, 0x10000, RZ ;  /* 0x0001000003168824 */ /* 0x040fe200078e00ff */
[----:B------:R-:W-:Y:S02]  /*3b70*/  @!P0 LOP3.LUT R31, R6, 0xffff0000, RZ, 0xc0, !PT ;  /* 0xffff0000061f8812 */ /* 0x000fe400078ec0ff */
[----:B------:R-:W-:Y:S01]  /*3b80*/  @!P0 LOP3.LUT R6, R3, 0xffff0000, RZ, 0xc0, !PT ;  /* 0xffff000003068812 */ /* 0x000fe200078ec0ff */
[C---:B---3--:R-:W-:Y:S01]  /*3b90*/  @!P0 IMAD.U32 R30, R8.reuse, 0x10000, RZ ;  /* 0x00010000081e8824 */ /* 0x048fe200078e00ff */
[----:B------:R-:W-:Y:S02]  /*3ba0*/  @!P0 LOP3.LUT R4, R8, 0xffff0000, RZ, 0xc0, !PT ;  /* 0xffff000008048812 */ /* 0x000fe400078ec0ff */
[C---:B------:R-:W-:Y:S02]  /*3bb0*/  @!P0 LOP3.LUT R5, R9.reuse, 0xffff0000, RZ, 0xc0, !PT ;  /* 0xffff000009058812 */ /* 0x040fe400078ec0ff */
[----:B------:R-:W-:Y:S01]  /*3bc0*/  @!P0 SHF.L.U32 R32, R9, 0x10, RZ ;  /* 0x0000001009208819 */ /* 0x000fe200000006ff */
[C---:B------:R-:W-:Y:S02]  /*3bd0*/  @!P0 FMUL.FTZ R34, R4.reuse, R28 ;  /* 0x0000001c04228220 */ /* 0x040fe40000410000 */
[-C--:B------:R-:W-:Y:S02]  /*3be0*/  @!P0 FMUL.FTZ R3, R4, R22.reuse ;  /* 0x0000001604038220 */ /* 0x080fe40000410000 */
[----:B------:R-:W-:Y:S02]  /*3bf0*/  @!P0 FMUL.FTZ R54, R5, R31 ;  /* 0x0000001f05368220 */ /* 0x000fe40000410000 */
[----:B------:R-:W-:Y:S01]  /*3c00*/  @!P0 FFMA.FTZ R57, R30, R22, -R34 ;  /* 0x000000161e398223 */ /* 0x000fe20000010822 */
[----:B------:R-:W-:Y:S01]  /*3c10*/  @!P0 SHF.L.U32 R22, R7, 0x10, RZ ;  /* 0x0000001007168819 */ /* 0x000fe200000006ff */
[----:B------:R-:W-:Y:S01]  /*3c20*/  @!P0 FMUL.FTZ R4, R5, R6 ;  /* 0x0000000605048220 */ /* 0x000fe20000410000 */
[----:B------:R-:W-:Y:S01]  /*3c30*/  @!P0 LOP3.LUT R5, R10, 0xffff0000, RZ, 0xc0, !PT ;  /* 0xffff00000a058812 */ /* 0x000fe200078ec0ff */
[----:B------:R-:W-:Y:S01]  /*3c40*/  @!P0 FFMA.FTZ R3, R28, R30, R3 ;  /* 0x0000001e1c038223 */ /* 0x000fe20000010003 */
[----:B------:R-:W-:Y:S01]  /*3c50*/  @!P0 LOP3.LUT R7, R7, 0xffff0000, RZ, 0xc0, !PT ;  /* 0xffff000007078812 */ /* 0x000fe200078ec0ff */
[C---:B------:R-:W-:Y:S01]  /*3c60*/  @!P0 IMAD.U32 R28, R33.reuse, 0x10000, RZ ;  /* 0x00010000211c8824 */ /* 0x040fe200078e00ff */
[----:B------:R-:W-:Y:S01]  /*3c70*/  @!P0 LOP3.LUT R33, R33, 0xffff0000, RZ, 0xc0, !PT ;  /* 0xffff000021218812 */ /* 0x000fe200078ec0ff */
[----:B------:R-:W-:Y:S01]  /*3c80*/  @!P0 FFMA.FTZ R56, R32, R6, -R54 ;  /* 0x0000000620388223 */ /* 0x000fe20000010836 */
[----:B------:R-:W-:Y:S01]  /*3c90*/  @!P0 LOP3.LUT R6, R11, 0xffff0000, RZ, 0xc0, !PT ;  /* 0xffff00000b068812 */ /* 0x000fe200078ec0ff */
[----:B------:R-:W-:Y:S02]  /*3ca0*/  @!P0 IMAD.U32 R30, R10, 0x10000, RZ ;  /* 0x000100000a1e8824 */ /* 0x000fe400078e00ff */
[C---:B------:R-:W-:Y:S02]  /*3cb0*/  @!P0 FMUL.FTZ R54, R5.reuse, R28 ;  /* 0x0000001c05368220 */ /* 0x040fe40000410000 */
[----:B------:R-:W-:Y:S02]  /*3cc0*/  @!P0 FMUL.FTZ R5, R5, R22 ;  /* 0x0000001605058220 */ /* 0x000fe40000410000 */
[----:B------:R-:W-:Y:S02]  /*3cd0*/  @!P0 IMAD.U32 R34, R11, 0x10000, RZ ;  /* 0x000100000b228824 */ /* 0x000fe400078e00ff */
[C---:B------:R-:W-:Y:S02]  /*3ce0*/  @!P0 FMUL.FTZ R55, R6.reuse, R33 ;  /* 0x0000002106378220 */ /* 0x040fe40000410000 */
[-C--:B------:R-:W-:Y:S02]  /*3cf0*/  @!P0 FMUL.FTZ R6, R6, R7.reuse ;  /* 0x0000000706068220 */ /* 0x080fe40000410000 */
[----:B------:R-:W-:Y:S02]  /*3d00*/  @!P0 FFMA.FTZ R4, R31, R32, R4 ;  /* 0x000000201f048223 */ /* 0x000fe40000010004 */
[----:B------:R-:W-:Y:S02]  /*3d10*/  @!P0 FFMA.FTZ R5, R28, R30, R5 ;  /* 0x0000001e1c058223 */ /* 0x000fe40000010005 */
[----:B------:R-:W-:Y:S01]  /*3d20*/  @!P0 FFMA.FTZ R54, R30, R22, -R54 ;  /* 0x000000161e368223 */ /* 0x000fe20000010836 */
[----:B------:R-:W-:Y:S01]  /*3d30*/  @!P0 F2FP.BF16.PACK_AB R4, R4, R56 ;  /* 0x000000380404823e */ /* 0x000fe200000010ff */
[----:B------:R-:W-:Y:S01]  /*3d40*/  @!P0 FFMA.FTZ R55, R34, R7, -R55 ;  /* 0x0000000722378223 */ /* 0x000fe20000010837 */
[----:B------:R-:W-:Y:S01]  /*3d50*/  @!P0 F2FP.BF16.PACK_AB R7, R3, R57 ;  /* 0x000000390307823e */ /* 0x000fe200000010ff */
[----:B------:R-:W-:Y:S01]  /*3d60*/  @!P0 FFMA.FTZ R6, R33, R34, R6 ;  /* 0x0000002221068223 */ /* 0x000fe20000010006 */
[----:B------:R-:W-:Y:S02]  /*3d70*/  @!P0 F2FP.BF16.PACK_AB R5, R5, R54 ;  /* 0x000000360505823e */ /* 0x000fe400000010ff */
[----:B------:R-:W-:Y:S01]  /*3d80*/  @!P0 MOV R9, R4 ;  /* 0x0000000400098202 */ /* 0x000fe20000000f00 */
[----:B------:R-:W-:Y:S01]  /*3d90*/  @!P0 IMAD.MOV.U32 R8, RZ, RZ, R7 ;  /* 0x000000ffff088224 */ /* 0x000fe200078e0007 */
[----:B------:R-:W-:Y:S01]  /*3da0*/  @!P0 F2FP.BF16.PACK_AB R3, R6, R55 ;  /* 0x000000370603823e */ /* 0x000fe200000010ff */
[----:B------:R-:W-:Y:S03]  /*3db0*/  @!P0 IMAD.MOV.U32 R10, RZ, RZ, R5 ;  /* 0x000000ffff0a8224 */ /* 0x000fe600078e0005 */
[----:B------:R-:W-:Y:S05]  /*3dc0*/  @!P0 MOV R11, R3 ;  /* 0x00000003000b8202 */ /* 0x000fea0000000f00 */
[----:B------:R2:W-:Y:S02]  /*3dd0*/  ST.E.128 [R50.64], R8 ;  /* 0x0000000832007985 */ /* 0x0005e4000c101d08 */
.L_x_249:
[----:B------:R-:W-:Y:S05]  /*3de0*/  BSYNC B0 ;  /* 0x0000000000007941 */ /* 0x000fea0003800000 */
.L_x_248:
[----:B------:R-:W-:Y:S11]  /*3df0*/  ISETP.NE.AND P0, PT, R106, RZ, PT ;  /* 0x000000ff6a00720c */ /* 0x000ff60003f05270 */
[----:B------:R-:W-:Y:S02]  /*3e00*/  @!UPT UIADD3 URZ, URZ, URZ, URZ ;  /* 0x0000003f3f3ff290 */ /* 0x000fe4000fffe03f */
[----:B------:R-:W-:-:S05]  /*3e10*/  @P0 BRA `(.L_x_247) ;  /* 0x0000036000000947 */ /* 0x000fca0003800000 */
[C---:B---3--:R-:W-:Y:S01]  /*3e20*/  LEA R32, P0, R208.reuse, R52, 0x1 ;  /* 0x00000034d0207211 */ /* 0x048fe200078008ff */
[----:B--2---:R-:W2:Y:S03]  /*3e30*/  LDS.128 R8, [R249+0x2800] ;  /* 0x00280000f9087984 */ /* 0x004ea60000000c00 */
[----:B------:R-:W-:Y:S02]  /*3e40*/  LEA.HI.X R33, R208, R53, R250, 0x1, P0 ;  /* 0x00000035d0217211 */ /* 0x000fe400000f0cfa */
[----:B------:R-:W-:Y:S11]  /*3e50*/  ISETP.GE.AND P0, PT, R88, c[0x0][0x27c], PT ;  /* 0x00009f0058007a0c */ /* 0x000ff60003f06270 */
[----:B------:R-:W-:Y:S02]  /*3e60*/  @!UPT UIADD3 URZ, URZ, URZ, URZ ;  /* 0x0000003f3f3ff290 */ /* 0x000fe4000fffe03f */
[----:B------:R-:W-:Y:S02]  /*3e70*/  @!P0 SHF.R.U64 R6, R36, 0x10, R37 ;  /* 0x0000001024068819 */ /* 0x000fe40000001225 */
[--C-:B------:R-:W-:Y:S02]  /*3e80*/  @!P0 SHF.R.U64 R3, R12, 0x10, R13.reuse ;  /* 0x000000100c038819 */ /* 0x100fe4000000120d */
[----:B------:R-:W-:Y:S02]  /*3e90*/  @!P0 SHF.R.U32.HI R4, RZ, 0x10, R13 ;  /* 0x00000010ff048819 */ /* 0x000fe4000001160d */
[----:B------:R-:W-:Y:S02]  /*3ea0*/  @!P0 PRMT R6, R35, 0x5410, R6 ;  /* 0x0000541023068816 */ /* 0x000fe40000000006 */
[C---:B------:R-:W-:Y:S02]  /*3eb0*/  @!P0 PRMT R3, R23.reuse, 0x5432, R3 ;  /* 0x0000543217038816 */ /* 0x040fe40000000003 */
[----:B------:R-:W-:Y:S01]  /*3ec0*/  @!P0 SHF.R.U32.HI R5, RZ, 0x10, R37 ;  /* 0x00000010ff058819 */ /* 0x000fe20000011625 */
[C---:B------:R-:W-:Y:S01]  /*3ed0*/  @!P0 IMAD.U32 R13, R6.reuse, 0x10000, RZ ;  /* 0x00010000060d8824 */ /* 0x040fe200078e00ff */
[----:B------:R-:W-:Y:S01]  /*3ee0*/  @!P0 PRMT R7, R23, 0x5410, R4 ;  /* 0x0000541017078816 */ /* 0x000fe20000000004 */
[----:B------:R-:W-:Y:S01]  /*3ef0*/  @!P0 IMAD.U32 R12, R3, 0x10000, RZ ;  /* 0x00010000030c8824 */ /* 0x000fe200078e00ff */
[----:B------:R-:W-:Y:S02]  /*3f00*/  @!P0 PRMT R30, R35, 0x5432, R5 ;  /* 0x00005432231e8816 */ /* 0x000fe40000000005 */
[----:B------:R-:W-:Y:S02]  /*3f10*/  @!P0 LOP3.LUT R23, R6, 0xffff0000, RZ, 0xc0, !PT ;  /* 0xffff000006178812 */ /* 0x000fe400078ec0ff */
[----:B------:R-:W-:Y:S01]  /*3f20*/  @!P0 LOP3.LUT R6, R3, 0xffff0000, RZ, 0xc0, !PT ;  /* 0xffff000003068812 */ /* 0x000fe200078ec0ff */
[C---:B--2---:R-:W-:Y:S01]  /*3f30*/  @!P0 IMAD.U32 R22, R8.reuse, 0x10000, RZ ;  /* 0x0001000008168824 */ /* 0x044fe200078e00ff */
        /* <DEDUP_REMOVED lines=36> */
.L_x_247:
[----:B------:R-:W-:Y:S05]  /*4180*/  BSYNC B1 ;  /* 0x0000000000017941 */ /* 0x000fea0003800000 */
.L_x_246:
[----:B--2---:R2:W4:Y:S01]  /*4190*/  SHFL.IDX PT, R32, R71, 0x1, 0x1c1f ;  /* 0x003c1f0047207f89 */ /* 0x00452200000e0000 */
[----:B------:R-:W-:Y:S03]  /*41a0*/  BSSY B1, `(.L_x_250) ;  /* 0x0000077000017945 */ /* 0x000fe60003800000 */
[----:B------:R2:W1:Y:S01]  /*41b0*/  SHFL.IDX PT, R28, R74, 0x1, 0x1c1f ;  /* 0x003c1f004a1c7f89 */ /* 0x00046200000e0000 */
[----:B------:R-:W-:-:S05]  /*41c0*/  @P4 BRA `(.L_x_251) ;  /* 0x0000074000004947 */ /* 0x000fca0003800000 */
[----:B------:R-:W-:Y:S01]  /*41d0*/  ISETP.NE.AND P0, PT, R81, RZ, PT ;  /* 0x000000ff5100720c */ /* 0x000fe20003f05270 */
[----:B------:R-:W-:Y:S01]  /*41e0*/  @!UPT UIADD3 URZ, URZ, URZ, URZ ;  /* 0x0000003f3f3ff290 */ /* 0x000fe2000fffe03f */
[----:B------:R-:W-:Y:S11]  /*41f0*/  BSSY B0, `(.L_x_252) ;  /* 0x0000038000007945 */ /* 0x000ff60003800000 */
[----:B------:R-:W-:-:S05]  /*4200*/  @P0 BRA `(.L_x_253) ;  /* 0x0000036000000947 */ /* 0x000fca0003800000 */
[C---:B-1----:R-:W-:Y:S01]  /*4210*/  LEA R30, P0, R84.reuse, R28, 0x1 ;  /* 0x0000001c541e7211 */ /* 0x042fe200078008ff */
[----:B------:R-:W1:Y:S03]  /*4220*/  LDS.128 R8, [R248+0x3800] ;  /* 0x00380000f8087984 */ /* 0x000e660000000c00 */
[----:B----4-:R-:W-:Y:S02]  /*4230*/  LEA.HI.X R31, R84, R32, R85, 0x1, P0 ;  /* 0x00000020541f7211 */ /* 0x010fe400000f0c55 */
[----:B------:R-:W-:Y:S11]  /*4240*/  ISETP.GE.AND P0, PT, R86, c[0x0][0x27c], PT ;  /* 0x00009f0056007a0c */ /* 0x000ff60003f06270 */
[----:B------:R-:W-:Y:S02]  /*4250*/  @!UPT UIADD3 URZ, URZ, URZ, URZ ;  /* 0x0000003f3f3ff290 */ /* 0x000fe4000fffe03f */
[----:B------:R-:W-:Y:S02]  /*4260*/  @!P0 SHF.R.U64 R6, R38, 0x10, R39 ;  /* 0x0000001026068819 */ /* 0x000fe40000001227 */
[--C-:B------:R-:W-:Y:S02]  /*4270*/  @!P0 SHF.R.U64 R3, R14, 0x10, R15.reuse ;  /* 0x000000100e038819 */ /* 0x100fe4000000120f */
[----:B------:R-:W-:Y:S02]  /*4280*/  @!P0 SHF.R.U32.HI R4, RZ, 0x10, R15 ;  /* 0x00000010ff048819 */ /* 0x000fe4000001160f */
[----:B------:R-:W-:Y:S02]  /*4290*/  @!P0 PRMT R6, R46, 0x5410, R6 ;  /* 0x000054102e068816 */ /* 0x000fe40000000006 */
[----:B------:R-:W-:Y:S02]  /*42a0*/  @!P0 PRMT R3, R24, 0x5432, R3 ;  /* 0x0000543218038816 */ /* 0x000fe40000000003 */
[----:B------:R-:W-:Y:S01]  /*42b0*/  @!P0 SHF.R.U32.HI R5, RZ, 0x10, R39 ;  /* 0x00000010ff058819 */ /* 0x000fe20000011627 */
[----:B------:R-:W-:Y:S01]  /*42c0*/  @!P0 IMAD.U32 R13, R6, 0x10000, RZ ;  /* 0x00010000060d8824 */ /* 0x000fe200078e00ff */
[----:B------:R-:W-:Y:S01]  /*42d0*/  @!P0 PRMT R7, R24, 0x5410, R4 ;  /* 0x0000541018078816 */ /* 0x000fe20000000004 */
[C---:B------:R-:W-:Y:S01]  /*42e0*/  @!P0 IMAD.U32 R12, R3.reuse, 0x10000, RZ ;  /* 0x00010000030c8824 */ /* 0x040fe200078e00ff */
[----:B------:R-:W-:Y:S02]  /*42f0*/  @!P0 PRMT R23, R46, 0x5432, R5 ;  /* 0x000054322e178816 */ /* 0x000fe40000000005 */
[----:B------:R-:W-:Y:S02]  /*4300*/  @!P0 LOP3.LUT R15, R6, 0xffff0000, RZ, 0xc0, !PT ;  /* 0xffff0000060f8812 */ /* 0x000fe400078ec0ff */
[----:B------:R-:W-:Y:S01]  /*4310*/  @!P0 LOP3.LUT R6, R3, 0xffff0000, RZ, 0xc0, !PT ;  /* 0xffff000003068812 */ /* 0x000fe200078ec0ff */
[C---:B-1----:R-:W-:Y:S01]  /*4320*/  @!P0 IMAD.U32 R14, R8.reuse, 0x10000, RZ ;  /* 0x00010000080e8824 */ /* 0x042fe200078e00ff */
        /* <DEDUP_REMOVED lines=21> */
[----:B------:R-:W-:Y:S02]  /*4480*/  @!P0 FMUL.FTZ R6, R6, R7 ;  /* 0x0000000706068220 */ /* 0x000fe40000410000 */
        /* <DEDUP_REMOVED lines=14> */
.L_x_253:
[----:B------:R-:W-:Y:S05]  /*4570*/  BSYNC B0 ;  /* 0x0000000000007941 */ /* 0x000fea0003800000 */
.L_x_252:
[----:B------:R-:W-:Y:S11]  /*4580*/  ISETP.NE.AND P0, PT, R106, RZ, PT ;  /* 0x000000ff6a00720c */ /* 0x000ff60003f05270 */
[----:B------:R-:W-:Y:S02]  /*4590*/  @!UPT UIADD3 URZ, URZ, URZ, URZ ;  /* 0x0000003f3f3ff290 */ /* 0x000fe4000fffe03f */
        /* <DEDUP_REMOVED lines=55> */
.L_x_251:
[----:B------:R-:W-:Y:S05]  /*4910*/  BSYNC B1 ;  /* 0x0000000000017941 */ /* 0x000fea0003800000 */
.L_x_250:
[----:B-1----:R1:W2:Y:S04]  /*4920*/  SHFL.IDX PT, R28, R71, 0x2, 0x1c1f ;  /* 0x005c1f00471c7f89 */ /* 0x0022a800000e0000 */
[----:B------:R1:W4:Y:S01]  /*4930*/  SHFL.IDX PT, R25, R74, 0x2, 0x1c1f ;  /* 0x005c1f004a197f89 */ /* 0x00032200000e0000 */
[----:B------:R-:W-:-:S05]  /*4940*/  @P2 BRA `(.L_x_254) ;  /* 0x0000282000002947 */ /* 0x000fca0003800000 */
[----:B------:R-:W-:Y:S01]  /*4950*/  ISETP.NE.AND P0, PT, R81, RZ, PT ;  /* 0x000000ff5100720c */ /* 0x000fe20003f05270 */
[----:B------:R-:W-:Y:S01]  /*4960*/  @!UPT UIADD3 URZ, URZ, URZ, URZ ;  /* 0x0000003f3f3ff290 */ /* 0x000fe2000fffe03f */
[----:B------:R-:W-:Y:S11]  /*4970*/  BSSY B0, `(.L_x_255) ;  /* 0x0000038000007945 */ /* 0x000ff60003800000 */
[----:B------:R-:W-:-:S05]  /*4980*/  @P0 BRA `(.L_x_256) ;  /* 0x0000036000000947 */ /* 0x000fca0003800000 */
[C---:B----4-:R-:W-:Y:S01]  /*4990*/  LEA R22, P0, R84.reuse, R25, 0x1 ;  /* 0x0000001954167211 */ /* 0x050fe200078008ff */
[----:B------:R-:W4:Y:S03]  /*49a0*/  LDS.128 R8, [R248+0x4800] ;  /* 0x00480000f8087984 */ /* 0x000f260000000c00 */
[----:B--2---:R-:W-:Y:S02]  /*49b0*/  LEA.HI.X R23, R84, R28, R85, 0x1, P0 ;  /* 0x0000001c54177211 */ /* 0x004fe400000f0c55 */
        /* <DEDUP_REMOVED lines=14> */
[C---:B----4-:R-:W-:Y:S01]  /*4aa0*/  @!P0 IMAD.U32 R14, R8.reuse, 0x10000, RZ ;  /* 0x00010000080e8824 */ /* 0x050fe200078e00ff */
        /* <DEDUP_REMOVED lines=36> */
.L_x_256:
[----:B------:R-:W-:Y:S05]  /*4cf0*/  BSYNC B0 ;  /* 0x0000000000007941 */ /* 0x000fea0003800000 */
.L_x_255:
[----:B------:R-:W-:Y:S11]  /*4d00*/  ISETP.NE.AND P0, PT, R106, RZ, PT ;  /* 0x000000ff6a00720c */ /* 0x000ff60003f05270 */
[----:B------:R-:W-:Y:S02]  /*4d10*/  @!UPT UIADD3 URZ, URZ, URZ, URZ ;  /* 0x0000003f3f3ff290 */ /* 0x000fe4000fffe03f */
[----:B------:R-:W-:-:S05]  /*4d20*/  @P0 BRA `(.L_x_254) ;  /* 0x0000244000000947 */ /* 0x000fca0003800000 */
[C---:B--2-4-:R-:W-:Y:S01]  /*4d30*/  LEA R22, P0, R208.reuse, R25, 0x1 ;  /* 0x00000019d0167211 */ /* 0x054fe200078008ff */
[----:B------:R-:W2:Y:S03]  /*4d40*/  LDS.128 R8, [R249+0x4800] ;  /* 0x00480000f9087984 */ /* 0x000ea60000000c00 */
        /* <DEDUP_REMOVED lines=51> */
[----:B------:R2:W-:Y:S01]  /*5080*/  ST.E.128 [R22.64], R8 ;  /* 0x0000000816007985 */ /* 0x0005e2000c101d08 */
[----:B------:R-:W-:-:S05]  /*5090*/  BRA `(.L_x_254) ;  /* 0x000020d000007947 */ /* 0x000fca0003800000 */
.L_x_239:
[C---:B------:R-:W-:Y:S01]  /*50a0*/  IADD3 R159, R93.reuse, 0x20, RZ ;  /* 0x000000205d9f7810 */ /* 0x040fe20007ffe0ff */
[----:B------:R-:W-:Y:S01]  /*50b0*/  CS2R R50, SRZ ;  /* 0x0000000000327805 */ /* 0x000fe2000001ff00 */
[----:B------:R-:W-:Y:S01]  /*50c0*/  IADD3 R158, R93, 0x40, RZ ;  /* 0x000000405d9e7810 */ /* 0x000fe20007ffe0ff */
[----:B------:R-:W-:Y:S01]  /*50d0*/  CS2R R48, SRZ ;  /* 0x0000000000307805 */ /* 0x000fe2000001ff00 */
[----:B------:R-:W-:Y:S01]  /*50e0*/  ISETP.GE.AND P0, PT, R159, R60, PT ;  /* 0x0000003c9f00720c */ /* 0x000fe20003f06270 */
[----:B------:R-:W-:Y:S01]  /*50f0*/  CS2R R26, SRZ ;  /* 0x00000000001a7805 */ /* 0x000fe2000001ff00 */
[----:B------:R-:W-:Y:S01]  /*5100*/  ISETP.NE.AND P5, PT, R81, RZ, PT ;  /* 0x000000ff5100720c */ /* 0x000fe20003fa5270 */
[----:B------:R-:W-:Y:S01]  /*5110*/  CS2R R24, SRZ ;  /* 0x0000000000187805 */ /* 0x000fe2000001ff00 */
[----:B------:R-:W-:Y:S01]  /*5120*/  ISETP.GE.OR P2, PT, R84, c[0x0][0x27c], P0 ;  /* 0x00009f0054007a0c */ /* 0x000fe20000746670 */
[----:B------:R-:W-:Y:S01]  /*5130*/  CS2R R54, SRZ ;  /* 0x0000000000367805 */ /* 0x000fe2000001ff00 */
[----:B------:R-:W-:Y:S01]  /*5140*/  ISETP.NE.AND P4, PT, R125, RZ, PT ;  /* 0x000000ff7d00720c */ /* 0x000fe20003f85270 */
[----:B------:R-:W-:Y:S01]  /*5150*/  CS2R R52, SRZ ;  /* 0x0000000000347805 */ /* 0x000fe2000001ff00 */
[----:B------:R-:W-:Y:S01]  /*5160*/  IADD3 R129, -R145, c[0x0][0x1d4], RZ ;  /* 0x0000750091817a10 */ /* 0x000fe20007ffe1ff */
[----:B------:R-:W-:Y:S01]  /*5170*/  CS2R R22, SRZ ;  /* 0x0000000000167805 */ /* 0x000fe2000001ff00 */
[----:B------:R-:W-:Y:S01]  /*5180*/  CS2R R20, SRZ ;  /* 0x0000000000147805 */ /* 0x000fe2000001ff00 */
[----:B------:R1:W2:Y:S01]  /*5190*/  SHFL.IDX PT, R41, R71, RZ, 0x1c1f ;  /* 0x001c1fff47297589 */ /* 0x0002a200000e0000 */
[----:B------:R-:W-:Y:S05]  /*51a0*/  BSSY B0, `(.L_x_257) ;  /* 0x00000c5000007945 */ /* 0x000fea0003800000 */
[----:B------:R-:W-:Y:S02]  /*51b0*/  @!P2 IADD3 R3, P1, P0, R90, R32, R154 ;  /* 0x000000205a03a210 */ /* 0x000fe4000783e09a */
[----:B------:R1:W3:Y:S02]  /*51c0*/  SHFL.IDX PT, R40, R74, RZ, 0x1c1f ;  /* 0x001c1fff4a287589 */ /* 0x0002e400000e0000 */
[C---:B------:R-:W-:Y:S02]  /*51d0*/  @!P2 IADD3.X R4, R103.reuse, R34, R146, P1, P0 ;  /* 0x000000226704a210 */ /* 0x040fe40000fe0492 */
[----:B------:R-:W-:Y:S04]  /*51e0*/  @!P2 IADD3 R5, P1, P0, R82, R10, R155 ;  /* 0x0000000a5205a210 */ /* 0x000fe8000783e09b */
[----:B------:R-:W-:Y:S02]  /*51f0*/  @!P2 IADD3.X R11, R102, R56, R147, P1, P0 ;  /* 0x00000038660ba210 */ /* 0x000fe40000fe0493 */
[----:B------:R-:W-:Y:S04]  /*5200*/  ISETP.GE.AND P0, PT, R158, R60, PT ;  /* 0x0000003c9e00720c */ /* 0x000fe80003f06270 */
[----:B------:R-:W-:Y:S11]  /*5210*/  ISETP.GE.OR P1, PT, R84, c[0x0][0x27c], P0 ;  /* 0x00009f0054007a0c */ /* 0x000ff60000726670 */
[----:B------:R-:W-:Y:S02]  /*5220*/  @!UPT UIADD3 URZ, URZ, URZ, URZ ;  /* 0x0000003f3f3ff290 */ /* 0x000fe4000fffe03f */
[----:B------:R-:W-:Y:S04]  /*5230*/  @!P1 IADD3 R8, P3, P0, R90, R152, R32 ;  /* 0x000000985a089210 */ /* 0x000fe8000787e020 */
[----:B------:R-:W-:Y:S02]  /*5240*/  @!P1 IADD3.X R13, R103, R140, R34, P3, P0 ;  /* 0x0000008c670d9210 */ /* 0x000fe40001fe0422 */
[----:B------:R-:W-:Y:S04]  /*5250*/  @!P1 IADD3 R9, P3, P0, R82, R153, R10 ;  /* 0x0000009952099210 */ /* 0x000fe8000787e00a */
[----:B------:R-:W-:Y:S02]  /*5260*/  @!P1 IADD3.X R14, R102, R141, R56, P3, P0 ;  /* 0x0000008d660e9210 */ /* 0x000fe40001fe0438 */
[C---:B------:R-:W-:Y:S04]  /*5270*/  @!P2 LEA R6, P0, R3.reuse, c[0x0][0x270], 0x1 ;  /* 0x00009c000306aa11 */ /* 0x040fe800078008ff */
[----:B------:R-:W-:Y:S02]  /*5280*/  @!P2 LEA.HI.X R7, R3, c[0x0][0x274], R4, 0x1, P0 ;  /* 0x00009d000307aa11 */ /* 0x000fe400000f0c04 */
[C---:B------:R-:W-:Y:S03]  /*5290*/  @!P2 LEA R4, P0, R5.reuse, c[0x0][0x288], 0x1 ;  /* 0x0000a2000504aa11 */ /* 0x040fe600078008ff */
[----:B------:R4:W2:Y:S01]  /*52a0*/  @!P2 LDG.E.128 R20, [R6.64] ;  /* 0x000000080614a981 */ /* 0x0008a2000c1e1d00 */
[----:B------:R-:W-:Y:S02]  /*52b0*/  @!P2 LEA.HI.X R5, R5, c[0x0][0x28c], R11, 0x1, P0 ;  /* 0x0000a3000505aa11 */ /* 0x000fe400000f0c0b */
[C---:B------:R-:W-:Y:S04]  /*52c0*/  @!P1 LEA R12, P0, R8.reuse, c[0x0][0x270], 0x1 ;  /* 0x00009c00080c9a11 */ /* 0x040fe800078008ff */
[----:B------:R-:W-:Y:S01]  /*52d0*/  @!P1 LEA.HI.X R13, R8, c[0x0][0x274], R13, 0x1, P0 ;  /* 0x00009d00080d9a11 */ /* 0x000fe200000f0c0d */
[----:B------:R1:W3:Y:S01]  /*52e0*/  @!P2 LDG.E.128 R48, [R4.64] ;  /* 0x000000080430a981 */ /* 0x0002e2000c1e1d00 */
[C---:B------:R-:W-:Y:S04]  /*52f0*/  @!P1 LEA R8, P0, R9.reuse, c[0x0][0x288], 0x1 ;  /* 0x0000a20009089a11 */ /* 0x040fe800078008ff */
[----:B------:R-:W-:Y:S02]  /*5300*/  @!P1 LEA.HI.X R9, R9, c[0x0][0x28c], R14, 0x1, P0 ;  /* 0x0000a30009099a11 */ /* 0x000fe400000f0c0e */
[----:B------:R-:W-:Y:S01]  /*5310*/  ISETP.GE.AND P0, PT, R93, R60, PT ;  /* 0x0000003c5d00720c */ /* 0x000fe20003f06270 */
[----:B------:R1:W3:Y:S03]  /*5320*/  @!P1 LDG.E.128 R24, [R12.64] ;  /* 0x000000080c189981 */ /* 0x0002e6000c1e1d00 */
[----:B------:R-:W-:Y:S05]  /*5330*/  ISETP.GE.OR P0, PT, R84, c[0x0][0x27c], P0 ;  /* 0x00009f0054007a0c */ /* 0x000fea0000706670 */
[----:B------:R1:W3:Y:S01]  /*5340*/  @!P1 LDG.E.128 R52, [R8.64] ;  /* 0x0000000808349981 */ /* 0x0002e2000c1e1d00 */
[----:B----4-:R-:W-:Y:S07]  /*5350*/  CS2R R6, SRZ ;  /* 0x0000000000067805 */ /* 0x010fee000001ff00 */
[----:B------:R-:W-:Y:S02]  /*5360*/  @!P0 IADD3 R3, P1, R90, R32, RZ ;  /* 0x000000205a038210 */ /* 0x000fe40007f3e0ff */
[----:B------:R-:W-:Y:S03]  /*5370*/  CS2R R32, SRZ ;  /* 0x0000000000207805 */ /* 0x000fe6000001ff00 */
[----:B-1----:R-:W-:Y:S02]  /*5380*/  @!P0 IMAD.X R4, R34, 0x1, R103, P1 ;  /* 0x0000000122048824 */ /* 0x002fe400008e0667 */
[----:B------:R-:W-:Y:S01]  /*5390*/  CS2R R34, SRZ ;  /* 0x0000000000227805 */ /* 0x000fe2000001ff00 */
[C---:B------:R-:W-:Y:S04]  /*53a0*/  @!P0 LEA R12, P1, R3.reuse, c[0x0][0x270], 0x1 ;  /* 0x00009c00030c8a11 */ /* 0x040fe800078208ff */
[----:B------:R-:W-:Y:S02]  /*53b0*/  @!P0 LEA.HI.X R13, R3, c[0x0][0x274], R4, 0x1, P1 ;  /* 0x00009d00030d8a11 */ /* 0x000fe400008f0c04 */
[----:B------:R-:W-:Y:S05]  /*53c0*/  @!P0 IADD3 R3, P1, R82, R10, RZ ;  /* 0x0000000a52038210 */ /* 0x000fea0007f3e0ff */
[----:B------:R-:W-:Y:S01]  /*53d0*/  @!P0 IMAD.X R4, R56, 0x1, R102, P1 ;  /* 0x0000000138048824 */ /* 0x000fe200008e0666 */
[C---:B------:R-:W-:Y:S04]  /*53e0*/  @!P0 LEA R8, P1, R3.reuse, c[0x0][0x288], 0x1 ;  /* 0x0000a20003088a11 */ /* 0x040fe800078208ff */
[----:B------:R-:W-:Y:S02]  /*53f0*/  @!P0 LEA.HI.X R9, R3, c[0x0][0x28c], R4, 0x1, P1 ;  /* 0x0000a30003098a11 */ /* 0x000fe400008f0c04 */
[----:B------:R-:W-:Y:S01]  /*5400*/  CS2R R4, SRZ ;  /* 0x0000000000047805 */ /* 0x000fe2000001ff00 */
[----:B------:R-:W-:Y:S02]  /*5410*/  ISETP.GE.AND P1, PT, R84, c[0x0][0x27c], PT ;  /* 0x00009f0054007a0c */ /* 0x000fe40003f26270 */
[----:B------:R1:W5:Y:S08]  /*5420*/  @!P0 LDG.E.128 R32, [R8.64] ;  /* 0x0000000808208981 */ /* 0x000370000c1e1d00 */
[----:B------:R4:W5:Y:S01]  /*5430*/  @!P0 LDG.E.128 R4, [R12.64] ;  /* 0x000000080c048981 */ /* 0x000962000c1e1d00 */
[----:B------:R-:W-:Y:S01]  /*5440*/  ISETP.GE.OR P0, PT, R93, R60, P5 ;  /* 0x0000003c5d00720c */ /* 0x000fe20002f06670 */
[----:B--2---:R-:W-:Y:S02]  /*5450*/  IMAD.MOV.U32 R10, RZ, RZ, R22 ;  /* 0x000000ffff0a7224 */ /* 0x004fe400078e0016 */
[----:B-1----:R-:W-:Y:S02]  /*5460*/  IMAD.MOV.U32 R9, RZ, RZ, R23 ;  /* 0x000000ffff097224 */ /* 0x002fe400078e0017 */
[----:B------:R-:W-:Y:S02]  /*5470*/  IMAD.MOV.U32 R8, RZ, RZ, R20 ;  /* 0x000000ffff087224 */ /* 0x000fe400078e0014 */
[----:B------:R-:W-:Y:S01]  /*5480*/  IMAD.MOV.U32 R3, RZ, RZ, R21 ;  /* 0x000000ffff037224 */ /* 0x000fe200078e0015 */
[----:B------:R-:W-:Y:S01]  /*5490*/  PRMT R18, R9, 0x5410, R10 ;  /* 0x0000541009127816 */ /* 0x000fe2000000000a */
[----:B---3--:R-:W-:Y:S02]  /*54a0*/  IMAD.MOV.U32 R10, RZ, RZ, R50 ;  /* 0x000000ffff0a7224 */ /* 0x008fe400078e0032 */
[----:B------:R-:W-:Y:S01]  /*54b0*/  IMAD.MOV.U32 R9, RZ, RZ, R51 ;  /* 0x000000ffff097224 */ /* 0x000fe200078e0033 */
[----:B------:R-:W-:Y:S01]  /*54c0*/  PRMT R17, R3, 0x5410, R8 ;  /* 0x0000541003117816 */ /* 0x000fe20000000008 */
[----:B------:R-:W-:Y:S02]  /*54d0*/  IMAD.MOV.U32 R8, RZ, RZ, R48 ;  /* 0x000000ffff087224 */ /* 0x000fe400078e0030 */
        /* <DEDUP_REMOVED lines=13> */
[----:B------:R-:W-:Y:S04]  /*55b0*/  PRMT R59, R10, 0x5410, R9 ;  /* 0x000054100a3b7816 */ /* 0x000fe80000000009 */
[----:B------:R-:W-:Y:S01]  /*55c0*/  PRMT R58, R3, 0x5410, R8 ;  /* 0x00005410033a7816 */ /* 0x000fe20000000008 */
[----:B------:R-:W-:-:S05]  /*55d0*/  @P0 BRA `(.L_x_258) ;  /* 0x0000081000000947 */ /* 0x000fca0003800000 */
[----:B----4-:R-:W-:Y:S01]  /*55e0*/  SEL R3, R145, R129, !P4 ;  /* 0x0000008191037207 */ /* 0x010fe20006000000 */
[----:B------:R-:W2:Y:S01]  /*55f0*/  LDL R30, [R1+0x38] ;  /* 0x00003800011e7983 */ /* 0x000ea20000100800 */
[----:B-----5:R-:W-:Y:S01]  /*5600*/  MOV R11, R7 ;  /* 0x00000007000b7202 */ /* 0x020fe20000000f00 */
[----:B------:R-:W-:Y:S01]  /*5610*/  IMAD.MOV.U32 R37, RZ, RZ, R35 ;  /* 0x000000ffff257224 */ /* 0x000fe200078e0023 */
[----:B------:R-:W-:Y:S01]  /*5620*/  SHF.R.S32.HI R8, RZ, 0x1f, R3 ;  /* 0x0000001fff087819 */ /* 0x000fe20000011403 */
[----:B------:R-:W3:Y:S01]  /*5630*/  LDL R16, [R1+0x3c] ;  /* 0x00003c0001107983 */ /* 0x000ee20000100800 */
[----:B------:R-:W-:Y:S01]  /*5640*/  MOV R10, R5 ;  /* 0x00000005000a7202 */ /* 0x000fe20000000f00 */
[----:B------:R-:W-:Y:S01]  /*5650*/  IMAD.MOV.U32 R9, RZ, RZ, R6 ;  /* 0x000000ffff097224 */ /* 0x000fe200078e0006 */
[----:B------:R-:W-:Y:S01]  /*5660*/  LEA.HI R3, R8, R3, RZ, 0x4 ;  /* 0x0000000308037211 */ /* 0x000fe200078f20ff */
[----:B------:R-:W-:Y:S01]  /*5670*/  IMAD.MOV.U32 R36, RZ, RZ, R33 ;  /* 0x000000ffff247224 */ /* 0x000fe200078e0021 */
[----:B------:R-:W-:Y:S01]  /*5680*/  @!P1 SHF.R.U64 R8, R4, 0x10, R5 ;  /* 0x0000001004089819 */ /* 0x000fe20000001205 */
[----:B------:R-:W1:Y:S01]  /*5690*/  S2R R31, SR_TID.X ;  /* 0x00000000001f7919 */ /* 0x000e620000002100 */
[----:B------:R-:W-:Y:S02]  /*56a0*/  LEA.HI.SX32 R3, R3, R101, 0x1c ;  /* 0x0000006503037211 */ /* 0x000fe400078fe2ff */
[----:B------:R-:W-:Y:S02]  /*56b0*/  LEA R64, P0, R77, R40, 0x1 ;  /* 0x000000284d407211 */ /* 0x000fe400078008ff */
[----:B------:R-:W-:Y:S01]  /*56c0*/  @!P1 SHF.R.U64 R6, R6, 0x10, R7 ;  /* 0x0000001006069819 */ /* 0x000fe20000001207 */
[----:B------:R-:W-:Y:S01]  /*56d0*/  IMAD.SHL.U32 R39, R3, 0x8, RZ ;  /* 0x0000000803277824 */ /* 0x000fe200078e00ff */
[----:B------:R-:W-:Y:S01]  /*56e0*/  LEA.HI.X R65, R77, R41, R100, 0x1, P0 ;  /* 0x000000294d417211 */ /* 0x000fe200000f0c64 */
[----:B------:R-:W4:Y:S01]  /*56f0*/  LDS.128 R44, [R123+0x2900] ;  /* 0x002900007b2c7984 */ /* 0x000f220000000c00 */
[----:B------:R-:W-:Y:S02]  /*5700*/  @!P1 SHF.R.U32.HI R5, RZ, 0x10, R5 ;  /* 0x00000010ff059819 */ /* 0x000fe40000011605 */
[C---:B------:R-:W-:Y:S11]  /*5710*/  ISETP.GE.AND P0, PT, R39.reuse, c[0x0][0x1d4], PT ;  /* 0x0000750027007a0c */ /* 0x040ff60003f06270 */
[----:B------:R-:W-:Y:S02]  /*5720*/  @!UPT UIADD3 URZ, URZ, URZ, URZ ;  /* 0x0000003f3f3ff290 */ /* 0x000fe4000fffe03f */
[----:B------:R-:W-:Y:S04]  /*5730*/  @!P0 IMAD.WIDE R72, R39, 0x2, R40 ;  /* 0x0000000227488825 */ /* 0x000fe800078e0228 */
[C---:B----4-:R-:W-:Y:S01]  /*5740*/  @!P1 IMAD.U32 R41, R47.reuse, 0x10000, RZ ;  /* 0x000100002f299824 */ /* 0x050fe200078e00ff */
[----:B-1----:R-:W-:Y:S02]  /*5750*/  SHF.R.S32.HI R15, RZ, 0x1f, R31 ;  /* 0x0000001fff0f7819 */ /* 0x002fe4000001141f */
[----:B------:R-:W-:Y:S02]  /*5760*/  @!P1 LOP3.LUT R43, R47, 0xffff0000, RZ, 0xc0, !PT ;  /* 0xffff00002f2b9812 */ /* 0x000fe400078ec0ff */
[----:B------:R-:W-:Y:S02]  /*5770*/  LEA.HI R15, R15, R31, RZ, 0x5 ;  /* 0x0000001f0f0f7211 */ /* 0x000fe400078f28ff */
[----:B------:R-:W-:Y:S02]  /*5780*/  @!P1 SHF.R.U64 R31, R32, 0x10, R33 ;  /* 0x00000010201f9819 */ /* 0x000fe40000001221 */
[----:B------:R-:W-:Y:S05]  /*5790*/  SHF.R.S32.HI R15, RZ, 0x5, R15 ;  /* 0x00000005ff0f7819 */ /* 0x000fea000001140f */
[----:B------:R-:W-:Y:S01]  /*57a0*/  IMAD.SHL.U32 R15, R15, 0x200, RZ ;  /* 0x000002000f0f7824 */ /* 0x000fe200078e00ff */
[----:B--2---:R-:W-:Y:S01]  /*57b0*/  LOP3.LUT R3, R30, 0x38, R39, 0xf8, !PT ;  /* 0x000000381e037812 */ /* 0x004fe200078ef827 */
[----:B------:R-:W-:Y:S01]  /*57c0*/  IMAD.MOV.U32 R30, RZ, RZ, R34 ;  /* 0x000000ffff1e7224 */ /* 0x000fe200078e0022 */
[----:B------:R-:W-:Y:S02]  /*57d0*/  @!P1 LOP3.LUT R39, R46, 0xffff0000, RZ, 0xc0, !PT ;  /* 0xffff00002e279812 */ /* 0x000fe400078ec0ff */
[----:B---3--:R-:W-:Y:S01]  /*57e0*/  LOP3.LUT R3, R3, R16, RZ, 0x3c, !PT ;  /* 0x0000001003037212 */ /* 0x008fe200078e3cff */
[----:B------:R-:W-:Y:S01]  /*57f0*/  IMAD.MOV.U32 R16, RZ, RZ, R32 ;  /* 0x000000ffff107224 */ /* 0x000fe200078e0020 */
[----:B------:R-:W-:Y:S02]  /*5800*/  @!P1 SHF.R.U32.HI R32, RZ, 0x10, R33 ;  /* 0x00000010ff209819 */ /* 0x000fe40000011621 */
[----:B------:R-:W-:Y:S01]  /*5810*/  @!P1 SHF.R.U64 R33, R34, 0x10, R35 ;  /* 0x0000001022219819 */ /* 0x000fe20000001223 */
[----:B------:R-:W-:Y:S01]  /*5820*/  IMAD.IADD R3, R15, 0x1, R3 ;  /* 0x000000010f037824 */ /* 0x000fe200078e0203 */
[----:B------:R-:W-:Y:S02]  /*5830*/  @!P1 SHF.R.U32.HI R35, RZ, 0x10, R35 ;  /* 0x00000010ff239819 */ /* 0x000fe40000011623 */
[----:B------:R-:W-:Y:S02]  /*5840*/  @!P1 PRMT R38, R30, 0x5410, R33 ;  /* 0x000054101e269816 */ /* 0x000fe40000000021 */
[----:B------:R-:W-:Y:S02]  /*5850*/  SHF.L.U32 R3, R3, 0x1, RZ ;  /* 0x0000000103037819 */ /* 0x000fe400000006ff */
[----:B------:R-:W-:Y:S01]  /*5860*/  @!P1 PRMT R42, R37, 0x5410, R35 ;  /* 0x00005410252a9816 */ /* 0x000fe20000000023 */
[----:B------:R-:W-:Y:S01]  /*5870*/  @!P1 IMAD.U32 R37, R46, 0x10000, RZ ;  /* 0x000100002e259824 */ /* 0x000fe200078e00ff */
[----:B------:R-:W-:Y:S01]  /*5880*/  @!P1 LOP3.LUT R35, R45, 0xffff0000, RZ, 0xc0, !PT ;  /* 0xffff00002d239812 */ /* 0x000fe200078ec0ff */
[----:B------:R1:W2:Y:S01]  /*5890*/  LDS.128 R12, [R3+0x2900] ;  /* 0x00290000030c7984 */ /* 0x0002a20000000c00 */
[----:B------:R-:W-:Y:S01]  /*58a0*/  @!P1 PRMT R34, R36, 0x5410, R32 ;  /* 0x0000541024229816 */ /* 0x000fe20000000020 */
[C---:B------:R-:W-:Y:S01]  /*58b0*/  @!P1 IMAD.U32 R36, R38.reuse, 0x10000, RZ ;  /* 0x0001000026249824 */ /* 0x040fe200078e00ff */
[----:B------:R-:W-:Y:S01]  /*58c0*/  @!P1 LOP3.LUT R38, R38, 0xffff0000, RZ, 0xc0, !PT ;  /* 0xffff000026269812 */ /* 0x000fe200078ec0ff */
[----:B-1----:R-:W-:Y:S01]  /*58d0*/  IMAD.MOV.U32 R3, RZ, RZ, R4 ;  /* 0x000000ffff037224 */ /* 0x002fe200078e0004 */
[----:B------:R-:W-:Y:S02]  /*58e0*/  @!P1 SHF.R.U32.HI R4, RZ, 0x10, R7 ;  /* 0x00000010ff049819 */ /* 0x000fe40000011607 */
[----:B------:R-:W-:Y:S02]  /*58f0*/  @!P1 PRMT R7, R16, 0x5410, R31 ;  /* 0x0000541010079816 */ /* 0x000fe4000000001f */
[C---:B------:R-:W-:Y:S02]  /*5900*/  @!P1 LOP3.LUT R31, R44.reuse, 0xffff0000, RZ, 0xc0, !PT ;  /* 0xffff00002c1f9812 */ /* 0x040fe400078ec0ff */
[----:B------:R-:W-:Y:S02]  /*5910*/  @!P1 LOP3.LUT R30, R7, 0xffff0000, RZ, 0xc0, !PT ;  /* 0xffff0000071e9812 */ /* 0x000fe400078ec0ff */
[----:B------:R-:W-:Y:S01]  /*5920*/  @!P1 PRMT R16, R11, 0x5410, R4 ;  /* 0x000054100b109816 */ /* 0x000fe20000000004 */
[----:B------:R-:W-:Y:S01]  /*5930*/  @!P1 IMAD.U32 R11, R44, 0x10000, RZ ;  /* 0x000100002c0b9824 */ /* 0x000fe200078e00ff */
[----:B------:R-:W-:Y:S02]  /*5940*/  @!P1 PRMT R3, R3, 0x5410, R8 ;  /* 0x0000541003039816 */ /* 0x000fe40000000008 */
[----:B------:R-:W-:Y:S02]  /*5950*/  @!P1 PRMT R8, R10, 0x5410, R5 ;  /* 0x000054100a089816 */ /* 0x000fe40000000005 */
[----:B------:R-:W-:Y:S01]  /*5960*/  @!P1 LOP3.LUT R5, R3, 0xffff0000, RZ, 0xc0, !PT ;  /* 0xffff000003059812 */ /* 0x000fe200078ec0ff */
[C---:B--2---:R-:W-:Y:S01]  /*5970*/  @!P1 IMAD.U32 R4, R12.reuse, 0x10000, RZ ;  /* 0x000100000c049824 */ /* 0x044fe200078e00ff */
[----:B------:R-:W-:Y:S01]  /*5980*/  @!P1 PRMT R10, R9, 0x5410, R6 ;  /* 0x00005410090a9816 */ /* 0x000fe20000000006 */
[----:B------:R-:W-:Y:S01]  /*5990*/  @!P1 IMAD.U32 R9, R7, 0x10000, RZ ;  /* 0x0001000007099824 */ /* 0x000fe200078e00ff */
[----:B------:R-:W-:Y:S02]  /*59a0*/  @!P1 LOP3.LUT R7, R12, 0xffff0000, RZ, 0xc0, !PT ;  /* 0xffff00000c079812 */ /* 0x000fe400078ec0ff */
[----:B------:R-:W-:Y:S01]  /*59b0*/  @!P1 SHF.L.U32 R6, R3, 0x10, RZ ;  /* 0x0000001003069819 */ /* 0x000fe200000006ff */
[C---:B------:R-:W-:Y:S02]  /*59c0*/  @!P1 FMUL.FTZ R32, R4.reuse, R9 ;  /* 0x0000000904209220 */ /* 0x040fe40000410000 */
[----:B------:R-:W-:Y:S02]  /*59d0*/  @!P1 FMUL.FTZ R33, R7, R30 ;  /* 0x0000001e07219220 */ /* 0x000fe40000410000 */
[-C--:B------:R-:W-:Y:S02]  /*59e0*/  @!P1 FMUL.FTZ R3, R4, R6.reuse ;  /* 0x0000000604039220 */ /* 0x080fe40000410000 */
[----:B------:R-:W-:Y:S01]  /*59f0*/  @!P1 FFMA.FTZ R70, R11, R6, -R32 ;  /* 0x000000060b469223 */ /* 0x000fe20000010820 */
[C---:B------:R-:W-:Y:S01]  /*5a00*/  @!P1 SHF.L.U32 R6, R8.reuse, 0x10, RZ ;  /* 0x0000001008069819 */ /* 0x040fe200000006ff */
[-C--:B------:R-:W-:Y:S01]  /*5a10*/  @!P1 FMUL.FTZ R4, R7, R5.reuse ;  /* 0x0000000507049220 */ /* 0x080fe20000410000 */
[----:B------:R-:W-:Y:S01]  /*5a20*/  @!P1 LOP3.LUT R7, R13, 0xffff0000, RZ, 0xc0, !PT ;  /* 0xffff00000d079812 */ /* 0x000fe200078ec0ff */
[----:B------:R-:W-:Y:S01]  /*5a30*/  @!P1 FFMA.FTZ R69, R31, R5, -R33 ;  /* 0x000000051f459223 */ /* 0x000fe20000010821 */
[----:B------:R-:W-:Y:S01]  /*5a40*/  @!P1 LOP3.LUT R8, R8, 0xffff0000, RZ, 0xc0, !PT ;  /* 0xffff000008089812 */ /* 0x000fe200078ec0ff */
[C---:B------:R-:W-:Y:S01]  /*5a50*/  @!P1 IMAD.U32 R32, R34.reuse, 0x10000, RZ ;  /* 0x0001000022209824 */ /* 0x040fe200078e00ff */
[----:B------:R-:W-:Y:S01]  /*5a60*/  @!P1 LOP3.LUT R34, R34, 0xffff0000, RZ, 0xc0, !PT ;  /* 0xffff000022229812 */ /* 0x000fe200078ec0ff */
[----:B------:R-:W-:Y:S02]  /*5a70*/  @!P1 IMAD.U32 R5, R13, 0x10000, RZ ;  /* 0x000100000d059824 */ /* 0x000fe400078e00ff */
[----:B------:R-:W-:Y:S02]  /*5a80*/  @!P1 FFMA.FTZ R3, R9, R11, R3 ;  /* 0x0000000b09039223 */ /* 0x000fe40000010003 */
[----:B------:R-:W-:Y:S02]  /*5a90*/  @!P1 IMAD.U32 R33, R45, 0x10000, RZ ;  /* 0x000100002d219824 */ /* 0x000fe400078e00ff */
[----:B------:R-:W-:Y:S02]  /*5aa0*/  @!P1 FMUL.FTZ R9, R5, R32 ;  /* 0x0000002005099220 */ /* 0x000fe40000410000 */
[----:B------:R-:W-:Y:S02]  /*5ab0*/  @!P1 FMUL.FTZ R11, R7, R34 ;  /* 0x00000022070b9220 */ /* 0x000fe40000410000 */
[-C--:B------:R-:W-:Y:S02]  /*5ac0*/  @!P1 FMUL.FTZ R5, R5, R6.reuse ;  /* 0x0000000605059220 */ /* 0x080fe40000410000 */
[----:B------:R-:W-:Y:S01]  /*5ad0*/  @!P1 FFMA.FTZ R68, R33, R6, -R9 ;  /* 0x0000000621449223 */ /* 0x000fe20000010809 */
[C---:B------:R-:W-:Y:S01]  /*5ae0*/  @!P1 LOP3.LUT R9, R14.reuse, 0xffff0000, RZ, 0xc0, !PT ;  /* 0xffff00000e099812 */ /* 0x040fe200078ec0ff */
[-C--:B------:R-:W-:Y:S01]  /*5af0*/  @!P1 FMUL.FTZ R6, R7, R8.reuse ;  /* 0x0000000807069220 */ /* 0x080fe20000410000 */
[----:B------:R-:W-:Y:S01]  /*5b00*/  @!P1 SHF.L.U32 R7, R14, 0x10, RZ ;  /* 0x000000100e079819 */ /* 0x000fe200000006ff */
[----:B------:R-:W-:Y:S02]  /*5b10*/  @!P1 FFMA.FTZ R67, R35, R8, -R11 ;  /* 0x0000000823439223 */ /* 0x000fe4000001080b */
[C---:B------:R-:W-:Y:S01]  /*5b20*/  @!P1 IMAD.U32 R8, R10.reuse, 0x10000, RZ ;  /* 0x000100000a089824 */ /* 0x040fe200078e00ff */
[----:B------:R-:W-:Y:S01]  /*5b30*/  @!P1 LOP3.LUT R10, R10, 0xffff0000, RZ, 0xc0, !PT ;  /* 0xffff00000a0a9812 */ /* 0x000fe200078ec0ff */
[----:B------:R-:W-:Y:S02]  /*5b40*/  @!P1 FMUL.FTZ R11, R7, R36 ;  /* 0x00000024070b9220 */ /* 0x000fe40000410000 */
[----:B------:R-:W-:Y:S02]  /*5b50*/  @!P1 FMUL.FTZ R40, R9, R38 ;  /* 0x0000002609289220 */ /* 0x000fe40000410000 */
[----:B------:R-:W-:Y:S01]  /*5b60*/  @!P1 FFMA.FTZ R66, R37, R8, -R11 ;  /* 0x0000000825429223 */ /* 0x000fe2000001080b */
[----:B------:R-:W-:Y:S01]  /*5b70*/  @!P1 LOP3.LUT R11, R15, 0xffff0000, RZ, 0xc0, !PT ;  /* 0xffff00000f0b9812 */ /* 0x000fe200078ec0ff */
[----:B------:R-:W-:Y:S01]  /*5b80*/  @!P1 FFMA.FTZ R63, R39, R10, -R40 ;  /* 0x0000000a273f9223 */ /* 0x000fe20000010828 */
[C---:B------:R-:W-:Y:S01]  /*5b90*/  @!P1 SHF.L.U32 R40, R42.reuse, 0x10, RZ ;  /* 0x000000102a289819 */ /* 0x040fe200000006ff */
[----:B------:R-:W-:Y:S01]  /*5ba0*/  @!P1 FMUL.FTZ R7, R7, R8 ;  /* 0x0000000807079220 */ /* 0x000fe20000410000 */
[----:B------:R-:W-:Y:S01]  /*5bb0*/  @!P1 LOP3.LUT R42, R42, 0xffff0000, RZ, 0xc0, !PT ;  /* 0xffff00002a2a9812 */ /* 0x000fe200078ec0ff */
[----:B------:R-:W-:Y:S02]  /*5bc0*/  @!P1 FMUL.FTZ R8, R9, R10 ;  /* 0x0000000a09089220 */ /* 0x000fe40000410000 */
[----:B------:R-:W-:Y:S02]  /*5bd0*/  @!P1 IMAD.U32 R9, R15, 0x10000, RZ ;  /* 0x000100000f099824 */ /* 0x000fe400078e00ff */
[C---:B------:R-:W-:Y:S01]  /*5be0*/  @!P1 IMAD.U32 R10, R16.reuse, 0x10000, RZ ;  /* 0x00010000100a9824 */ /* 0x040fe200078e00ff */
[----:B------:R-:W-:Y:S01]  /*5bf0*/  @!P1 LOP3.LUT R16, R16, 0xffff0000, RZ, 0xc0, !PT ;  /* 0xffff000010109812 */ /* 0x000fe200078ec0ff */
[----:B------:R-:W-:Y:S01]  /*5c00*/  @!P1 FFMA.FTZ R4, R30, R31, R4 ;  /* 0x0000001f1e049223 */ /* 0x000fe20000010004 */
[----:B------:R-:W-:Y:S01]  /*5c10*/  @!P1 F2FP.BF16.PACK_AB R30, R63, R66 ;  /* 0x000000423f1e923e */ /* 0x000fe200000010ff */
[----:B------:R-:W-:Y:S02]  /*5c20*/  @!P1 FMUL.FTZ R61, R9, R40 ;  /* 0x00000028093d9220 */ /* 0x000fe40000410000 */
[----:B------:R-:W-:Y:S01]  /*5c30*/  @!P1 FMUL.FTZ R62, R11, R42 ;  /* 0x0000002a0b3e9220 */ /* 0x000fe20000410000 */
[----:B------:R-:W-:Y:S01]  /*5c40*/  @!P1 F2FP.BF16.PACK_AB R4, R4, R3 ;  /* 0x000000030404923e */ /* 0x000fe200000010ff */
[----:B------:R-:W-:Y:S02]  /*5c50*/  @!P1 FFMA.FTZ R5, R32, R33, R5 ;  /* 0x0000002120059223 */ /* 0x000fe40000010005 */
[----:B------:R-:W-:Y:S02]  /*5c60*/  @!P1 FFMA.FTZ R6, R34, R35, R6 ;  /* 0x0000002322069223 */ /* 0x000fe40000010006 */
[----:B------:R-:W-:Y:S02]  /*5c70*/  @!P1 FFMA.FTZ R61, R41, R10, -R61 ;  /* 0x0000000a293d9223 */ /* 0x000fe4000001083d */
[----:B------:R-:W-:Y:S01]  /*5c80*/  @!P1 FFMA.FTZ R62, R43, R16, -R62 ;  /* 0x000000102b3e9223 */ /* 0x000fe2000001083e */
[----:B------:R-:W-:Y:S01]  /*5c90*/  @!P1 F2FP.BF16.PACK_AB R5, R6, R5 ;  /* 0x000000050605923e */ /* 0x000fe200000010ff */
[----:B------:R-:W-:Y:S02]  /*5ca0*/  @!P1 FMUL.FTZ R9, R9, R10 ;  /* 0x0000000a09099220 */ /* 0x000fe40000410000 */
[----:B------:R-:W-:Y:S01]  /*5cb0*/  @!P1 FFMA.FTZ R7, R36, R37, R7 ;  /* 0x0000002524079223 */ /* 0x000fe20000010007 */
[----:B------:R-:W-:Y:S01]  /*5cc0*/  @!P1 F2FP.BF16.PACK_AB R31, R62, R61 ;  /* 0x0000003d3e1f923e */ /* 0x000fe200000010ff */
[----:B------:R-:W-:Y:S01]  /*5cd0*/  @!P1 FMUL.FTZ R10, R11, R16 ;  /* 0x000000100b0a9220 */ /* 0x000fe20000410000 */
[----:B------:R-:W-:Y:S01]  /*5ce0*/  @!P1 F2FP.BF16.PACK_AB R16, R67, R68 ;  /* 0x000000444310923e */ /* 0x000fe200000010ff */
[----:B------:R-:W-:Y:S01]  /*5cf0*/  @!P1 FFMA.FTZ R8, R38, R39, R8 ;  /* 0x0000002726089223 */ /* 0x000fe20000010008 */
[----:B------:R-:W-:Y:S01]  /*5d00*/  @!P1 F2FP.BF16.PACK_AB R11, R69, R70 ;  /* 0x00000046450b923e */ /* 0x000fe200000010ff */
[----:B------:R-:W-:Y:S01]  /*5d10*/  @!P1 FFMA.FTZ R9, R40, R41, R9 ;  /* 0x0000002928099223 */ /* 0x000fe20000010009 */
[----:B------:R-:W-:Y:S01]  /*5d20*/  @!P1 MOV R47, R31 ;  /* 0x0000001f002f9202 */ /* 0x000fe20000000f00 */
[----:B------:R-:W-:Y:S01]  /*5d30*/  @!P1 FFMA.FTZ R10, R42, R43, R10 ;  /* 0x0000002b2a0a9223 */ /* 0x000fe2000001000a */
[----:B------:R-:W-:Y:S01]  /*5d40*/  @!P1 MOV R44, R11 ;  /* 0x0000000b002c9202 */ /* 0x000fe20000000f00 */
[----:B------:R-:W-:Y:S01]  /*5d50*/  @!P1 IMAD.MOV.U32 R45, RZ, RZ, R16 ;  /* 0x000000ffff2d9224 */ /* 0x000fe200078e0010 */
[----:B------:R-:W-:Y:S01]  /*5d60*/  @!P1 F2FP.BF16.PACK_AB R7, R8, R7 ;  /* 0x000000070807923e */ /* 0x000fe200000010ff */
[----:B------:R-:W-:Y:S01]  /*5d70*/  @!P1 IMAD.MOV.U32 R46, RZ, RZ, R30 ;  /* 0x000000ffff2e9224 */ /* 0x000fe200078e001e */
[----:B------:R-:W-:Y:S01]  /*5d80*/  @!P1 F2FP.BF16.PACK_AB R3, R10, R9 ;  /* 0x000000090a03923e */ /* 0x000fe200000010ff */
[----:B------:R-:W-:Y:S01]  /*5d90*/  @!P1 IMAD.MOV.U32 R12, RZ, RZ, R4 ;  /* 0x000000ffff0c9224 */ /* 0x000fe200078e0004 */
[----:B------:R-:W-:Y:S01]  /*5da0*/  @!P1 MOV R14, R7 ;  /* 0x00000007000e9202 */ /* 0x000fe20000000f00 */
[----:B------:R-:W-:Y:S01]  /*5db0*/  @!P1 IMAD.MOV.U32 R13, RZ, RZ, R5 ;  /* 0x000000ffff0d9224 */ /* 0x000fe200078e0005 */
[----:B------:R1:W-:Y:S01]  /*5dc0*/  ST.E.128 [R64.64], R44 ;  /* 0x0000002c40007985 */ /* 0x0003e2000c101d08 */
[----:B------:R-:W-:Y:S07]  /*5dd0*/  @!P1 IMAD.MOV.U32 R15, RZ, RZ, R3 ;  /* 0x000000ffff0f9224 */ /* 0x000fee00078e0003 */
[----:B------:R1:W-:Y:S02]  /*5de0*/  @!P0 ST.E.128 [R72.64], R12 ;  /* 0x0000000c48008985 */ /* 0x0003e4000c101d08 */
.L_x_258:
[----:B----4-:R-:W-:Y:S05]  /*5df0*/  BSYNC B0 ;  /* 0x0000000000007941 */ /* 0x010fea0003800000 */
.L_x_257:
[----:B-----5:R2:W3:Y:S01]  /*5e00*/  SHFL.IDX PT, R35, R71, 0x1, 0x1c1f ;  /* 0x003c1f0047237f89 */ /* 0x0204e200000e0000 */
[----:B------:R-:W-:Y:S01]  /*5e10*/  ISETP.GE.OR P0, PT, R159, R60, P5 ;  /* 0x0000003c9f00720c */ /* 0x000fe20002f06670 */
[----:B------:R-:W-:Y:S02]  /*5e20*/  BSSY B0, `(.L_x_259) ;  /* 0x000007c000007945 */ /* 0x000fe40003800000 */
[----:B------:R2:W4:Y:S10]  /*5e30*/  SHFL.IDX PT, R34, R74, 0x1, 0x1c1f ;  /* 0x003c1f004a227f89 */ /* 0x00053400000e0000 */
[----:B------:R-:W-:-:S05]  /*5e40*/  @P0 BRA `(.L_x_260) ;  /* 0x0000079000000947 */ /* 0x000fca0003800000 */
[----:B------:R-:W-:Y:S01]  /*5e50*/  SEL R3, R145, R129, !P4 ;  /* 0x0000008191037207 */ /* 0x000fe20006000000 */
[----:B------:R-:W5:Y:S01]  /*5e60*/  LDL R5, [R1+0x44] ;  /* 0x0000440001057983 */ /* 0x000f620000100800 */
[C---:B------:R-:W-:Y:S02]  /*5e70*/  IADD3 R6, R93.reuse, 0x20, RZ ;  /* 0x000000205d067810 */ /* 0x040fe40007ffe0ff */
[----:B------:R-:W-:Y:S01]  /*5e80*/  SHF.R.S32.HI R4, RZ, 0x1f, R3 ;  /* 0x0000001fff047819 */ /* 0x000fe20000011403 */
[----:B------:R-:W1:Y:S01]  /*5e90*/  LDS.128 R40, [R122+0x2900] ;  /* 0x002900007a287984 */ /* 0x000e620000000c00 */
[----:B------:R-:W-:Y:S01]  /*5ea0*/  IADD3 R7, R93, 0x20, RZ ;  /* 0x000000205d077810 */ /* 0x000fe20007ffe0ff */
[----:B------:R-:W-:Y:S01]  /*5eb0*/  IMAD.SHL.U32 R6, R6, 0x40, RZ ;  /* 0x0000004006067824 */ /* 0x000fe200078e00ff */
[----:B------:R-:W-:Y:S02]  /*5ec0*/  LEA.HI R3, R4, R3, RZ, 0x4 ;  /* 0x0000000304037211 */ /* 0x000fe400078f20ff */
[----:B----4-:R-:W-:Y:S01]  /*5ed0*/  LEA R62, P0, R77, R34, 0x1 ;  /* 0x000000224d3e7211 */ /* 0x010fe200078008ff */
[----:B------:R-:W-:Y:S01]  /*5ee0*/  IMAD.SHL.U32 R7, R7, 0x40, RZ ;  /* 0x0000004007077824 */ /* 0x000fe200078e00ff */
[----:B------:R-:W-:Y:S02]  /*5ef0*/  LEA.HI.SX32 R3, R3, R101, 0x1c ;  /* 0x0000006503037211 */ /* 0x000fe400078fe2ff */
[----:B---3--:R-:W-:Y:S02]  /*5f00*/  LEA.HI.X R63, R77, R35, R100, 0x1, P0 ;  /* 0x000000234d3f7211 */ /* 0x008fe400000f0c64 */
[----:B------:R-:W-:Y:S01]  /*5f10*/  @!P1 SHF.R.U64 R10, R50, 0x10, R51 ;  /* 0x00000010320a9819 */ /* 0x000fe20000001233 */
[----:B------:R-:W-:Y:S01]  /*5f20*/  IMAD.SHL.U32 R33, R3, 0x8, RZ ;  /* 0x0000000803217824 */ /* 0x000fe200078e00ff */
[----:B------:R-:W-:Y:S02]  /*5f30*/  LOP3.LUT R7, R7, 0x1c0, RZ, 0xc0, !PT ;  /* 0x000001c007077812 */ /* 0x000fe400078ec0ff */
[----:B------:R-:W-:Y:S02]  /*5f40*/  LOP3.LUT R6, R6, 0x1c0, RZ, 0xc0, !PT ;  /* 0x000001c006067812 */ /* 0x000fe400078ec0ff */
[----:B------:R-:W-:Y:S02]  /*5f50*/  LOP3.LUT R3, R7, 0x38, R33, 0xf8, !PT ;  /* 0x0000003807037812 */ /* 0x000fe400078ef821 */
[----:B------:R-:W-:Y:S02]  /*5f60*/  SHF.R.U32.HI R6, RZ, 0x3, R6 ;  /* 0x00000003ff067819 */ /* 0x000fe40000011606 */
[----:B------:R-:W-:Y:S02]  /*5f70*/  ISETP.GE.AND P0, PT, R33, c[0x0][0x1d4], PT ;  /* 0x0000750021007a0c */ /* 0x000fe40003f06270 */
[----:B------:R-:W-:Y:S02]  /*5f80*/  LOP3.LUT R3, R3, R6, RZ, 0x3c, !PT ;  /* 0x0000000603037212 */ /* 0x000fe400078e3cff */
[----:B------:R-:W-:Y:S02]  /*5f90*/  @!P1 SHF.R.U32.HI R11, RZ, 0x10, R51 ;  /* 0x00000010ff0b9819 */ /* 0x000fe40000011633 */
[----:B------:R-:W-:Y:S02]  /*5fa0*/  @!P1 SHF.R.U32.HI R4, RZ, 0x10, R21 ;  /* 0x00000010ff049819 */ /* 0x000fe40000011615 */
[----:B------:R-:W-:Y:S02]  /*5fb0*/  @!P1 SHF.R.U32.HI R6, RZ, 0x10, R23 ;  /* 0x00000010ff069819 */ /* 0x000fe40000011617 */
[----:B------:R-:W-:Y:S02]  /*5fc0*/  @!P1 PRMT R32, R57, 0x5432, R10 ;  /* 0x0000543239209816 */ /* 0x000fe4000000000a */
[----:B------:R-:W-:Y:S01]  /*5fd0*/  @!P1 SHF.R.U64 R7, R48, 0x10, R49 ;  /* 0x0000001030079819 */ /* 0x000fe20000001231 */
[----:B------:R-:W-:Y:S01]  /*5fe0*/  @!P0 IMAD.WIDE R50, R33, 0x2, R34 ;  /* 0x0000000221328825 */ /* 0x000fe200078e0222 */
[----:B------:R-:W-:Y:S02]  /*5ff0*/  @!P1 SHF.R.U32.HI R8, RZ, 0x10, R49 ;  /* 0x00000010ff089819 */ /* 0x000fe40000011631 */
[----:B------:R-:W-:Y:S02]  /*6000*/  @!P1 PRMT R30, R56, 0x5410, R7 ;  /* 0x00005410381e9816 */ /* 0x000fe40000000007 */
[----:B------:R-:W-:Y:S01]  /*6010*/  @!P1 PRMT R31, R57, 0x5410, R11 ;  /* 0x00005410391f9816 */ /* 0x000fe2000000000b */
[C---:B-1----:R-:W-:Y:S01]  /*6020*/  @!P1 IMAD.U32 R35, R43.reuse, 0x10000, RZ ;  /* 0x000100002b239824 */ /* 0x042fe200078e00ff */
[----:B------:R-:W-:Y:S01]  /*6030*/  @!P1 SHF.L.U32 R10, R40, 0x10, RZ ;  /* 0x00000010280a9819 */ /* 0x000fe200000006ff */
[----:B------:R-:W-:Y:S01]  /*6040*/  @!P1 IMAD.U32 R7, R30, 0x10000, RZ ;  /* 0x000100001e079824 */ /* 0x000fe200078e00ff */
[----:B------:R-:W-:Y:S01]  /*6050*/  @!P1 LOP3.LUT R37, R43, 0xffff0000, RZ, 0xc0, !PT ;  /* 0xffff00002b259812 */ /* 0x000fe200078ec0ff */
[C---:B------:R-:W-:Y:S01]  /*6060*/  @!P1 IMAD.U32 R34, R31.reuse, 0x10000, RZ ;  /* 0x000100001f229824 */ /* 0x040fe200078e00ff */
[----:B------:R-:W-:Y:S02]  /*6070*/  @!P1 LOP3.LUT R33, R42, 0xffff0000, RZ, 0xc0, !PT ;  /* 0xffff00002a219812 */ /* 0x000fe400078ec0ff */
[----:B------:R-:W-:Y:S02]  /*6080*/  @!P1 PRMT R11, R18, 0x5410, R6 ;  /* 0x00005410120b9816 */ /* 0x000fe40000000006 */
[----:B------:R-:W-:Y:S01]  /*6090*/  @!P1 LOP3.LUT R36, R31, 0xffff0000, RZ, 0xc0, !PT ;  /* 0xffff00001f249812 */ /* 0x000fe200078ec0ff */
[----:B-----5:R-:W-:Y:S01]  /*60a0*/  IMAD.IADD R3, R5, 0x1, R3 ;  /* 0x0000000105037824 */ /* 0x020fe200078e0203 */
[----:B------:R-:W-:Y:S02]  /*60b0*/  @!P1 SHF.R.U64 R5, R22, 0x10, R23 ;  /* 0x0000001016059819 */ /* 0x000fe40000001217 */
[----:B------:R-:W-:Y:S01]  /*60c0*/  @!P1 LOP3.LUT R23, R41, 0xffff0000, RZ, 0xc0, !PT ;  /* 0xffff000029179812 */ /* 0x000fe200078ec0ff */
[----:B------:R-:W-:Y:S01]  /*60d0*/  IMAD.SHL.U32 R3, R3, 0x2, RZ ;  /* 0x0000000203037824 */ /* 0x000fe200078e00ff */
[----:B------:R-:W-:Y:S02]  /*60e0*/  @!P1 PRMT R16, R18, 0x5432, R5 ;  /* 0x0000543212109816 */ /* 0x000fe40000000005 */
[----:B------:R-:W-:Y:S02]  /*60f0*/  @!P1 PRMT R22, R56, 0x5432, R8 ;  /* 0x0000543238169816 */ /* 0x000fe40000000008 */
[----:B------:R1:W3:Y:S01]  /*6100*/  LDS.128 R12, [R3+0x2900] ;  /* 0x00290000030c7984 */ /* 0x0002e20000000c00 */
[----:B------:R-:W-:Y:S05]  /*6110*/  @!P1 PRMT R8, R17, 0x5410, R4 ;  /* 0x0000541011089816 */ /* 0x000fea0000000004 */
[----:B------:R-:W-:Y:S01]  /*6120*/  @!P1 IMAD.U32 R6, R8, 0x10000, RZ ;  /* 0x0001000008069824 */ /* 0x000fe200078e00ff */
[----:B-1----:R-:W-:Y:S01]  /*6130*/  @!P1 SHF.R.U64 R3, R20, 0x10, R21 ;  /* 0x0000001014039819 */ /* 0x002fe20000001215 */
[C---:B------:R-:W-:Y:S01]  /*6140*/  @!P1 IMAD.U32 R20, R22.reuse, 0x10000, RZ ;  /* 0x0001000016149824 */ /* 0x040fe200078e00ff */
[----:B------:R-:W-:Y:S01]  /*6150*/  @!P1 LOP3.LUT R22, R22, 0xffff0000, RZ, 0xc0, !PT ;  /* 0xffff000016169812 */ /* 0x000fe200078ec0ff */
[----:B------:R-:W-:Y:S01]  /*6160*/  @!P1 IMAD.U32 R21, R41, 0x10000, RZ ;  /* 0x0001000029159824 */ /* 0x000fe200078e00ff */
[----:B------:R-:W-:Y:S05]  /*6170*/  @!P1 PRMT R9, R17, 0x5432, R3 ;  /* 0x0000543211099816 */ /* 0x000fea0000000003 */
[----:B------:R-:W-:Y:S02]  /*6180*/  @!P1 IMAD.U32 R4, R9, 0x10000, RZ ;  /* 0x0001000009049824 */ /* 0x000fe400078e00ff */
[----:B---3--:R-:W-:Y:S01]  /*6190*/  @!P1 IMAD.U32 R3, R12, 0x10000, RZ ;  /* 0x000100000c039824 */ /* 0x008fe200078e00ff */
[----:B------:R-:W-:Y:S03]  /*61a0*/  @!P1 SHF.L.U32 R5, R13, 0x10, RZ ;  /* 0x000000100d059819 */ /* 0x000fe600000006ff */
[C---:B------:R-:W-:Y:S02]  /*61b0*/  @!P1 FMUL.FTZ R17, R3.reuse, R7 ;  /* 0x0000000703119220 */ /* 0x040fe40000410000 */
[----:B------:R-:W-:Y:S02]  /*61c0*/  @!P1 FMUL.FTZ R3, R3, R4 ;  /* 0x0000000403039220 */ /* 0x000fe40000410000 */
[----:B------:R-:W-:Y:S02]  /*61d0*/  @!P1 FMUL.FTZ R18, R5, R20 ;  /* 0x0000001405129220 */ /* 0x000fe40000410000 */
[----:B------:R-:W-:Y:S01]  /*61e0*/  @!P1 FFMA.FTZ R49, R10, R4, -R17 ;  /* 0x000000040a319223 */ /* 0x000fe20000010811 */
[----:B------:R-:W-:Y:S01]  /*61f0*/  @!P1 LOP3.LUT R17, R30, 0xffff0000, RZ, 0xc0, !PT ;  /* 0xffff00001e119812 */ /* 0x000fe200078ec0ff */
[----:B------:R-:W-:Y:S01]  /*6200*/  @!P1 FFMA.FTZ R3, R7, R10, R3 ;  /* 0x0000000a07039223 */ /* 0x000fe20000010003 */
[----:B------:R-:W-:Y:S01]  /*6210*/  @!P1 LOP3.LUT R7, R12, 0xffff0000, RZ, 0xc0, !PT ;  /* 0xffff00000c079812 */ /* 0x000fe200078ec0ff */
[-C--:B------:R-:W-:Y:S01]  /*6220*/  @!P1 FMUL.FTZ R5, R5, R6.reuse ;  /* 0x0000000605059220 */ /* 0x080fe20000410000 */
[----:B------:R-:W-:Y:S01]  /*6230*/  @!P1 LOP3.LUT R4, R8, 0xffff0000, RZ, 0xc0, !PT ;  /* 0xffff000008049812 */ /* 0x000fe200078ec0ff */
[----:B------:R-:W-:Y:S01]  /*6240*/  @!P1 FFMA.FTZ R48, R21, R6, -R18 ;  /* 0x0000000615309223 */ /* 0x000fe20000010812 */
[----:B------:R-:W-:Y:S01]  /*6250*/  @!P1 LOP3.LUT R6, R13, 0xffff0000, RZ, 0xc0, !PT ;  /* 0xffff00000d069812 */ /* 0x000fe200078ec0ff */
[----:B------:R-:W-:Y:S01]  /*6260*/  @!P1 FMUL.FTZ R10, R7, R17 ;  /* 0x00000011070a9220 */ /* 0x000fe20000410000 */
[----:B------:R-:W-:Y:S02]  /*6270*/  @!P1 LOP3.LUT R18, R40, 0xffff0000, RZ, 0xc0, !PT ;  /* 0xffff000028129812 */ /* 0x000fe400078ec0ff */
[----:B------:R-:W-:Y:S01]  /*6280*/  @!P1 LOP3.LUT R8, R9, 0xffff0000, RZ, 0xc0, !PT ;  /* 0xffff000009089812 */ /* 0x000fe200078ec0ff */
[C---:B------:R-:W-:Y:S02]  /*6290*/  @!P1 FMUL.FTZ R9, R6.reuse, R22 ;  /* 0x0000001606099220 */ /* 0x040fe40000410000 */
[-C--:B------:R-:W-:Y:S02]  /*62a0*/  @!P1 FMUL.FTZ R6, R6, R4.reuse ;  /* 0x0000000406069220 */ /* 0x080fe40000410000 */
[----:B------:R-:W-:Y:S02]  /*62b0*/  @!P1 FFMA.FTZ R47, R23, R4, -R9 ;  /* 0x00000004172f9223 */ /* 0x000fe40000010809 */
[-C--:B------:R-:W-:Y:S01]  /*62c0*/  @!P1 FMUL.FTZ R4, R7, R8.reuse ;  /* 0x0000000807049220 */ /* 0x080fe20000410000 */
[C---:B------:R-:W-:Y:S01]  /*62d0*/  @!P1 SHF.L.U32 R7, R15.reuse, 0x10, RZ ;  /* 0x000000100f079819 */ /* 0x040fe200000006ff */
[----:B------:R-:W-:Y:S01]  /*62e0*/  @!P1 FFMA.FTZ R46, R18, R8, -R10 ;  /* 0x00000008122e9223 */ /* 0x000fe2000001080a */
[----:B------:R-:W-:Y:S01]  /*62f0*/  @!P1 LOP3.LUT R10, R15, 0xffff0000, RZ, 0xc0, !PT ;  /* 0xffff00000f0a9812 */ /* 0x000fe200078ec0ff */
[C---:B------:R-:W-:Y:S01]  /*6300*/  @!P1 IMAD.U32 R8, R11.reuse, 0x10000, RZ ;  /* 0x000100000b089824 */ /* 0x040fe200078e00ff */
[----:B------:R-:W-:Y:S01]  /*6310*/  @!P1 LOP3.LUT R11, R11, 0xffff0000, RZ, 0xc0, !PT ;  /* 0xffff00000b0b9812 */ /* 0x000fe200078ec0ff */
[----:B------:R-:W-:Y:S02]  /*6320*/  @!P1 FMUL.FTZ R30, R7, R34 ;  /* 0x00000022071e9220 */ /* 0x000fe40000410000 */
[C---:B------:R-:W-:Y:S02]  /*6330*/  @!P1 FMUL.FTZ R31, R10.reuse, R36 ;  /* 0x000000240a1f9220 */ /* 0x040fe40000410000 */
[-C--:B------:R-:W-:Y:S02]  /*6340*/  @!P1 FFMA.FTZ R45, R35, R8.reuse, -R30 ;  /* 0x00000008232d9223 */ /* 0x080fe4000001081e */
[-C--:B------:R-:W-:Y:S02]  /*6350*/  @!P1 FMUL.FTZ R10, R10, R11.reuse ;  /* 0x0000000b0a0a9220 */ /* 0x080fe40000410000 */
[----:B------:R-:W-:Y:S01]  /*6360*/  @!P1 FFMA.FTZ R44, R37, R11, -R31 ;  /* 0x0000000b252c9223 */ /* 0x000fe2000001081f */
[----:B------:R-:W-:Y:S01]  /*6370*/  @!P1 LOP3.LUT R11, R14, 0xffff0000, RZ, 0xc0, !PT ;  /* 0xffff00000e0b9812 */ /* 0x000fe200078ec0ff */
[C---:B------:R-:W-:Y:S01]  /*6380*/  @!P1 IMAD.U32 R30, R32.reuse, 0x10000, RZ ;  /* 0x00010000201e9824 */ /* 0x040fe200078e00ff */
[----:B------:R-:W-:Y:S01]  /*6390*/  @!P1 LOP3.LUT R32, R32, 0xffff0000, RZ, 0xc0, !PT ;  /* 0xffff000020209812 */ /* 0x000fe200078ec0ff */
[----:B------:R-:W-:Y:S01]  /*63a0*/  @!P1 FMUL.FTZ R9, R7, R8 ;  /* 0x0000000807099220 */ /* 0x000fe20000410000 */
[----:B------:R-:W-:Y:S01]  /*63b0*/  @!P1 SHF.L.U32 R8, R16, 0x10, RZ ;  /* 0x0000001010089819 */ /* 0x000fe200000006ff */
[----:B------:R-:W-:Y:S01]  /*63c0*/  @!P1 IMAD.U32 R7, R14, 0x10000, RZ ;  /* 0x000100000e079824 */ /* 0x000fe200078e00ff */
[----:B------:R-:W-:Y:S01]  /*63d0*/  @!P1 LOP3.LUT R16, R16, 0xffff0000, RZ, 0xc0, !PT ;  /* 0xffff000010109812 */ /* 0x000fe200078ec0ff */
[----:B------:R-:W-:Y:S02]  /*63e0*/  @!P1 IMAD.U32 R31, R42, 0x10000, RZ ;  /* 0x000100002a1f9824 */ /* 0x000fe400078e00ff */
[----:B------:R-:W-:Y:S02]  /*63f0*/  @!P1 FMUL.FTZ R38, R7, R30 ;  /* 0x0000001e07269220 */ /* 0x000fe40000410000 */
[----:B------:R-:W-:Y:S02]  /*6400*/  @!P1 FMUL.FTZ R39, R11, R32 ;  /* 0x000000200b279220 */ /* 0x000fe40000410000 */
[----:B------:R-:W-:Y:S01]  /*6410*/  @!P1 FFMA.FTZ R4, R17, R18, R4 ;  /* 0x0000001211049223 */ /* 0x000fe20000010004 */
[----:B------:R-:W-:Y:S01]  /*6420*/  @!P1 F2FP.BF16.PACK_AB R18, R44, R45 ;  /* 0x0000002d2c12923e */ /* 0x000fe200000010ff */
[-C--:B------:R-:W-:Y:S02]  /*6430*/  @!P1 FMUL.FTZ R7, R7, R8.reuse ;  /* 0x0000000807079220 */ /* 0x080fe40000410000 */
[----:B------:R-:W-:Y:S01]  /*6440*/  @!P1 FFMA.FTZ R5, R20, R21, R5 ;  /* 0x0000001514059223 */ /* 0x000fe20000010005 */
[----:B------:R-:W-:Y:S01]  /*6450*/  @!P1 F2FP.BF16.PACK_AB R4, R4, R3 ;  /* 0x000000030404923e */ /* 0x000fe200000010ff */
[----:B------:R-:W-:Y:S02]  /*6460*/  @!P1 FFMA.FTZ R38, R31, R8, -R38 ;  /* 0x000000081f269223 */ /* 0x000fe40000010826 */
[----:B------:R-:W-:Y:S01]  /*6470*/  @!P1 FMUL.FTZ R8, R11, R16 ;  /* 0x000000100b089220 */ /* 0x000fe20000410000 */
[----:B------:R-:W-:Y:S01]  /*6480*/  @!P1 MOV R12, R4 ;  /* 0x00000004000c9202 */ /* 0x000fe20000000f00 */
[----:B------:R-:W-:Y:S01]  /*6490*/  @!P1 FFMA.FTZ R39, R33, R16, -R39 ;  /* 0x0000001021279223 */ /* 0x000fe20000010827 */
[----:B------:R-:W-:Y:S01]  /*64a0*/  @!P1 F2FP.BF16.PACK_AB R16, R47, R48 ;  /* 0x000000302f10923e */ /* 0x000fe200000010ff */
[----:B------:R-:W-:Y:S01]  /*64b0*/  @!P1 FFMA.FTZ R6, R22, R23, R6 ;  /* 0x0000001716069223 */ /* 0x000fe20000010006 */
[----:B------:R-:W-:Y:S01]  /*64c0*/  @!P1 F2FP.BF16.PACK_AB R11, R46, R49 ;  /* 0x000000312e0b923e */ /* 0x000fe200000010ff */
[----:B------:R-:W-:Y:S01]  /*64d0*/  @!P1 FFMA.FTZ R7, R30, R31, R7 ;  /* 0x0000001f1e079223 */ /* 0x000fe20000010007 */
[----:B------:R-:W-:Y:S01]  /*64e0*/  @!P1 F2FP.BF16.PACK_AB R17, R39, R38 ;  /* 0x000000262711923e */ /* 0x000fe200000010ff */
[----:B------:R-:W-:Y:S01]  /*64f0*/  @!P1 FFMA.FTZ R8, R32, R33, R8 ;  /* 0x0000002120089223 */ /* 0x000fe20000010008 */
[----:B------:R-:W-:Y:S01]  /*6500*/  @!P1 F2FP.BF16.PACK_AB R5, R6, R5 ;  /* 0x000000050605923e */ /* 0x000fe200000010ff */
[----:B------:R-:W-:Y:S02]  /*6510*/  @!P1 FFMA.FTZ R9, R34, R35, R9 ;  /* 0x0000002322099223 */ /* 0x000fe40000010009 */
[----:B------:R-:W-:Y:S01]  /*6520*/  @!P1 FFMA.FTZ R10, R36, R37, R10 ;  /* 0x00000025240a9223 */ /* 0x000fe2000001000a */
[----:B------:R-:W-:Y:S01]  /*6530*/  @!P1 F2FP.BF16.PACK_AB R7, R8, R7 ;  /* 0x000000070807923e */ /* 0x000fe200000010ff */
[----:B------:R-:W-:Y:S02]  /*6540*/  @!P1 IMAD.MOV.U32 R40, RZ, RZ, R11 ;  /* 0x000000ffff289224 */ /* 0x000fe400078e000b */
[----:B------:R-:W-:Y:S01]  /*6550*/  @!P1 IMAD.MOV.U32 R41, RZ, RZ, R16 ;  /* 0x000000ffff299224 */ /* 0x000fe200078e0010 */
[----:B------:R-:W-:Y:S01]  /*6560*/  @!P1 F2FP.BF16.PACK_AB R3, R10, R9 ;  /* 0x000000090a03923e */ /* 0x000fe200000010ff */
[----:B------:R-:W-:Y:S02]  /*6570*/  @!P1 IMAD.MOV.U32 R42, RZ, RZ, R17 ;  /* 0x000000ffff2a9224 */ /* 0x000fe400078e0011 */
[----:B------:R-:W-:Y:S02]  /*6580*/  @!P1 IMAD.MOV.U32 R43, RZ, RZ, R18 ;  /* 0x000000ffff2b9224 */ /* 0x000fe400078e0012 */
[----:B------:R-:W-:Y:S02]  /*6590*/  @!P1 IMAD.MOV.U32 R13, RZ, RZ, R5 ;  /* 0x000000ffff0d9224 */ /* 0x000fe400078e0005 */
[----:B------:R-:W-:Y:S01]  /*65a0*/  @!P1 IMAD.MOV.U32 R14, RZ, RZ, R7 ;  /* 0x000000ffff0e9224 */ /* 0x000fe200078e0007 */
[----:B------:R1:W-:Y:S01]  /*65b0*/  ST.E.128 [R62.64], R40 ;  /* 0x000000283e007985 */ /* 0x0003e2000c101d08 */
[----:B------:R-:W-:Y:S07]  /*65c0*/  @!P1 IMAD.MOV.U32 R15, RZ, RZ, R3 ;  /* 0x000000ffff0f9224 */ /* 0x000fee00078e0003 */
[----:B------:R1:W-:Y:S02]  /*65d0*/  @!P0 ST.E.128 [R50.64], R12 ;  /* 0x0000000c32008985 */ /* 0x0003e4000c101d08 */
.L_x_260:
[----:B------:R-:W-:Y:S05]  /*65e0*/  BSYNC B0 ;  /* 0x0000000000007941 */ /* 0x000fea0003800000 */
.L_x_259:
[----:B-1----:R1:W2:Y:S01]  /*65f0*/  SHFL.IDX PT, R41, R71, 0x2, 0x1c1f ;  /* 0x005c1f0047297f89 */ /* 0x0022a200000e0000 */
[----:B------:R-:W-:Y:S03]  /*6600*/  ISETP.GE.OR P0, PT, R158, R60, P5 ;  /* 0x0000003c9e00720c */ /* 0x000fe60002f06670 */
        /* <DEDUP_REMOVED lines=13> */
[----:B--2---:R-:W-:Y:S02]  /*66e0*/  LEA.HI.X R49, R77, R41, R100, 0x1, P0 ;  /* 0x000000294d317211 */ /* 0x004fe400000f0c64 */
[----:B------:R-:W-:Y:S01]  /*66f0*/  @!P1 SHF.R.U64 R4, R24, 0x10, R25 ;  /* 0x0000001018049819 */ /* 0x000fe20000001219 */
[----:B------:R-:W-:Y:S01]  /*6700*/  IMAD.SHL.U32 R44, R3, 0x8, RZ ;  /* 0x00000008032c7824 */ /* 0x000fe200078e00ff */
[----:B------:R-:W-:Y:S02]  /*6710*/  LOP3.LUT R7, R7, 0x1c0, RZ, 0xc0, !PT ;  /* 0x000001c007077812 */ /* 0x000fe400078ec0ff */
[----:B------:R-:W-:Y:S02]  /*6720*/  LOP3.LUT R6, R6, 0x1c0, RZ, 0xc0, !PT ;  /* 0x000001c006067812 */ /* 0x000fe400078ec0ff */
[----:B------:R-:W-:Y:S02]  /*6730*/  LOP3.LUT R3, R7, 0x38, R44, 0xf8, !PT ;  /* 0x0000003807037812 */ /* 0x000fe400078ef82c */
[----:B------:R-:W-:Y:S02]  /*6740*/  SHF.R.U32.HI R6, RZ, 0x3, R6 ;  /* 0x00000003ff067819 */ /* 0x000fe40000011606 */
[----:B------:R-:W-:Y:S02]  /*6750*/  @!P1 PRMT R9, R19, 0x5432, R4 ;  /* 0x0000543213099816 */ /* 0x000fe40000000004 */
[----:B------:R-:W-:Y:S02]  /*6760*/  LOP3.LUT R3, R3, R6, RZ, 0x3c, !PT ;  /* 0x0000000603037212 */ /* 0x000fe400078e3cff */
[----:B------:R-:W-:Y:S02]  /*6770*/  @!P1 SHF.R.U32.HI R7, RZ, 0x10, R27 ;  /* 0x00000010ff079819 */ /* 0x000fe4000001161b */
[--C-:B------:R-:W-:Y:S02]  /*6780*/  @!P1 SHF.R.U32.HI R6, RZ, 0x10, R53.reuse ;  /* 0x00000010ff069819 */ /* 0x100fe40000011635 */
[----:B------:R-:W-:Y:S02]  /*6790*/  @!P1 SHF.R.U64 R11, R52, 0x10, R53 ;  /* 0x00000010340b9819 */ /* 0x000fe40000001235 */
[C---:B------:R-:W-:Y:S02]  /*67a0*/  @!P1 PRMT R8, R58.reuse, 0x5410, R6 ;  /* 0x000054103a089816 */ /* 0x040fe40000000006 */
[----:B------:R-:W-:Y:S02]  /*67b0*/  @!P1 PRMT R11, R58, 0x5432, R11 ;  /* 0x000054323a0b9816 */ /* 0x000fe4000000000b */
[C---:B------:R-:W-:Y:S02]  /*67c0*/  @!P1 SHF.L.U32 R22, R8.reuse, 0x10, RZ ;  /* 0x0000001008169819 */ /* 0x040fe400000006ff */
[----:B------:R-:W-:Y:S02]  /*67d0*/  @!P1 LOP3.LUT R24, R8, 0xffff0000, RZ, 0xc0, !PT ;  /* 0xffff000008189812 */ /* 0x000fe400078ec0ff */
[----:B------:R-:W-:Y:S01]  /*67e0*/  @!P1 PRMT R16, R28, 0x5432, R7 ;  /* 0x000054321c109816 */ /* 0x000fe20000000007 */
[----:B-1----:R-:W-:Y:S01]  /*67f0*/  @!P1 IMAD.U32 R23, R37, 0x10000, RZ ;  /* 0x0001000025179824 */ /* 0x002fe200078e00ff */
[----:B------:R-:W-:Y:S01]  /*6800*/  @!P1 LOP3.LUT R34, R39, 0xffff0000, RZ, 0xc0, !PT ;  /* 0xffff000027229812 */ /* 0x000fe200078ec0ff */
[----:B------:R-:W-:Y:S01]  /*6810*/  @!P1 IMAD.U32 R7, R9, 0x10000, RZ ;  /* 0x0001000009079824 */ /* 0x000fe200078e00ff */
[----:B------:R-:W-:Y:S01]  /*6820*/  @!P1 LOP3.LUT R30, R38, 0xffff0000, RZ, 0xc0, !PT ;  /* 0xffff0000261e9812 */ /* 0x000fe200078ec0ff */
[----:B------:R-:W-:Y:S01]  /*6830*/  @!P1 IMAD.U32 R32, R39, 0x10000, RZ ;  /* 0x0001000027209824 */ /* 0x000fe200078e00ff */
[--C-:B------:R-:W-:Y:S02]  /*6840*/  @!P1 SHF.R.U64 R10, R54, 0x10, R55.reuse ;  /* 0x00000010360a9819 */ /* 0x100fe40000001237 */
[----:B------:R-:W-:Y:S02]  /*6850*/  @!P1 SHF.R.U32.HI R17, RZ, 0x10, R55 ;  /* 0x00000010ff119819 */ /* 0x000fe40000011637 */
[C---:B---3--:R-:W-:Y:S02]  /*6860*/  @!P1 PRMT R35, R59.reuse, 0x5410, R10 ;  /* 0x000054103b239816 */ /* 0x048fe4000000000a */
[----:B------:R-:W-:Y:S02]  /*6870*/  @!P1 PRMT R17, R59, 0x5432, R17 ;  /* 0x000054323b119816 */ /* 0x000fe40000000011 */
[----:B------:R-:W-:Y:S02]  /*6880*/  ISETP.GE.AND P0, PT, R44, c[0x0][0x1d4], PT ;  /* 0x000075002c007a0c */ /* 0x000fe40003f06270 */
[C---:B------:R-:W-:Y:S01]  /*6890*/  @!P1 LOP3.LUT R33, R17.reuse, 0xffff0000, RZ, 0xc0, !PT ;  /* 0xffff000011219812 */ /* 0x040fe200078ec0ff */
[----:B------:R-:W-:Y:S02]  /*68a0*/  @!P1 IMAD.U32 R31, R17, 0x10000, RZ ;  /* 0x00010000111f9824 */ /* 0x000fe400078e00ff */
[----:B-----5:R-:W-:Y:S01]  /*68b0*/  IMAD.IADD R3, R5, 0x1, R3 ;  /* 0x0000000105037824 */ /* 0x020fe200078e0203 */
[----:B------:R-:W-:Y:S01]  /*68c0*/  @!P1 SHF.R.U64 R5, R26, 0x10, R27 ;  /* 0x000000101a059819 */ /* 0x000fe2000000121b */
[----:B------:R-:W-:Y:S02]  /*68d0*/  @!P1 IMAD.U32 R26, R35, 0x10000, RZ ;  /* 0x00010000231a9824 */ /* 0x000fe400078e00ff */
[----:B------:R-:W-:Y:S01]  /*68e0*/  IMAD.SHL.U32 R3, R3, 0x2, RZ ;  /* 0x0000000203037824 */ /* 0x000fe200078e00ff */
[----:B------:R-:W-:Y:S01]  /*68f0*/  @!P1 PRMT R10, R28, 0x5410, R5 ;  /* 0x000054101c0a9816 */ /* 0x000fe20000000005 */
[----:B------:R-:W-:Y:S03]  /*6900*/  @!P1 IMAD.U32 R27, R38, 0x10000, RZ ;  /* 0x00010000261b9824 */ /* 0x000fe600078e00ff */
[----:B------:R1:W2:Y:S02]  /*6910*/  LDS.128 R12, [R3+0x2900] ;  /* 0x00290000030c7984 */ /* 0x0002a40000000c00 */
[----:B-1----:R-:W-:Y:S02]  /*6920*/  @!P1 SHF.R.U32.HI R3, RZ, 0x10, R25 ;  /* 0x00000010ff039819 */ /* 0x002fe40000011619 */
[----:B------:R-:W-:Y:S02]  /*6930*/  @!P1 LOP3.LUT R25, R37, 0xffff0000, RZ, 0xc0, !PT ;  /* 0xffff000025199812 */ /* 0x000fe400078ec0ff */
[----:B------:R-:W-:Y:S01]  /*6940*/  @!P1 PRMT R6, R19, 0x5410, R3 ;  /* 0x0000541013069816 */ /* 0x000fe20000000003 */
[----:B------:R-:W-:Y:S04]  /*6950*/  @!P1 IMAD.U32 R19, R36, 0x10000, RZ ;  /* 0x0001000024139824 */ /* 0x000fe800078e00ff */
[----:B------:R-:W-:Y:S02]  /*6960*/  @!P1 IMAD.U32 R4, R6, 0x10000, RZ ;  /* 0x0001000006049824 */ /* 0x000fe400078e00ff */
[----:B--2---:R-:W-:Y:S01]  /*6970*/  @!P1 IMAD.U32 R3, R13, 0x10000, RZ ;  /* 0x000100000d039824 */ /* 0x004fe200078e00ff */
[----:B------:R-:W-:Y:S02]  /*6980*/  @!P1 SHF.L.U32 R8, R12, 0x10, RZ ;  /* 0x000000100c089819 */ /* 0x000fe400000006ff */
[----:B------:R-:W-:Y:S01]  /*6990*/  @!P1 LOP3.LUT R17, R15, 0xffff0000, RZ, 0xc0, !PT ;  /* 0xffff00000f119812 */ /* 0x000fe200078ec0ff */
[C---:B------:R-:W-:Y:S02]  /*69a0*/  @!P1 FMUL.FTZ R18, R3.reuse, R22 ;  /* 0x0000001603129220 */ /* 0x040fe40000410000 */
[-C--:B------:R-:W-:Y:S01]  /*69b0*/  @!P1 FMUL.FTZ R5, R3, R4.reuse ;  /* 0x0000000403059220 */ /* 0x080fe20000410000 */
[----:B------:R-:W-:Y:S01]  /*69c0*/  @!P1 LOP3.LUT R3, R13, 0xffff0000, RZ, 0xc0, !PT ;  /* 0xffff00000d039812 */ /* 0x000fe200078ec0ff */
[----:B------:R-:W-:Y:S01]  /*69d0*/  @!P1 FFMA.FTZ R52, R23, R4, -R18 ;  /* 0x0000000417349223 */ /* 0x000fe20000010812 */
[----:B------:R-:W-:Y:S01]  /*69e0*/  @!P1 LOP3.LUT R4, R6, 0xffff0000, RZ, 0xc0, !PT ;  /* 0xffff000006049812 */ /* 0x000fe200078ec0ff */
[----:B------:R-:W-:Y:S02]  /*69f0*/  @!P1 IMAD.U32 R18, R11, 0x10000, RZ ;  /* 0x000100000b129824 */ /* 0x000fe400078e00ff */
[C---:B------:R-:W-:Y:S02]  /*6a00*/  @!P1 FMUL.FTZ R20, R3.reuse, R24 ;  /* 0x0000001803149220 */ /* 0x040fe40000410000 */
[C---:B------:R-:W-:Y:S02]  /*6a10*/  @!P1 FMUL.FTZ R21, R8.reuse, R18 ;  /* 0x0000001208159220 */ /* 0x040fe40000410000 */
[-C--:B------:R-:W-:Y:S02]  /*6a20*/  @!P1 FMUL.FTZ R6, R3, R4.reuse ;  /* 0x0000000403069220 */ /* 0x080fe40000410000 */
[----:B------:R-:W-:Y:S01]  /*6a30*/  @!P1 FFMA.FTZ R51, R25, R4, -R20 ;  /* 0x0000000419339223 */ /* 0x000fe20000010814 */
[----:B------:R-:W-:Y:S01]  /*6a40*/  @!P1 LOP3.LUT R20, R11, 0xffff0000, RZ, 0xc0, !PT ;  /* 0xffff00000b149812 */ /* 0x000fe200078ec0ff */
[-C--:B------:R-:W-:Y:S01]  /*6a50*/  @!P1 FMUL.FTZ R3, R8, R7.reuse ;  /* 0x0000000708039220 */ /* 0x080fe20000410000 */
[----:B------:R-:W-:Y:S01]  /*6a60*/  @!P1 LOP3.LUT R4, R12, 0xffff0000, RZ, 0xc0, !PT ;  /* 0xffff00000c049812 */ /* 0x000fe200078ec0ff */
[----:B------:R-:W-:Y:S02]  /*6a70*/  @!P1 IMAD.U32 R8, R14, 0x10000, RZ ;  /* 0x000100000e089824 */ /* 0x000fe400078e00ff */
[----:B------:R-:W-:Y:S01]  /*6a80*/  @!P1 FFMA.FTZ R50, R19, R7, -R21 ;  /* 0x0000000713329223 */ /* 0x000fe20000010815 */
[----:B------:R-:W-:Y:S01]  /*6a90*/  @!P1 LOP3.LUT R21, R36, 0xffff0000, RZ, 0xc0, !PT ;  /* 0xffff000024159812 */ /* 0x000fe200078ec0ff */
[----:B------:R-:W-:Y:S01]  /*6aa0*/  @!P1 FMUL.FTZ R11, R4, R20 ;  /* 0x00000014040b9220 */ /* 0x000fe20000410000 */
[----:B------:R-:W-:Y:S01]  /*6ab0*/  @!P1 LOP3.LUT R7, R9, 0xffff0000, RZ, 0xc0, !PT ;  /* 0xffff000009079812 */ /* 0x000fe200078ec0ff */
[----:B------:R-:W-:Y:S01]  /*6ac0*/  @!P1 FMUL.FTZ R28, R8, R26 ;  /* 0x0000001a081c9220 */ /* 0x000fe20000410000 */
[----:B------:R-:W-:Y:S01]  /*6ad0*/  @!P1 SHF.L.U32 R9, R10, 0x10, RZ ;  /* 0x000000100a099819 */ /* 0x000fe200000006ff */
[----:B------:R-:W-:Y:S01]  /*6ae0*/  @!P1 FFMA.FTZ R3, R18, R19, R3 ;  /* 0x0000001312039223 */ /* 0x000fe20000010003 */
[----:B------:R-:W-:Y:S01]  /*6af0*/  @!P1 LOP3.LUT R10, R10, 0xffff0000, RZ, 0xc0, !PT ;  /* 0xffff00000a0a9812 */ /* 0x000fe200078ec0ff */
[-C--:B------:R-:W-:Y:S02]  /*6b00*/  @!P1 FMUL.FTZ R4, R4, R7.reuse ;  /* 0x0000000704049220 */ /* 0x080fe40000410000 */
[----:B------:R-:W-:Y:S02]  /*6b10*/  @!P1 FFMA.FTZ R47, R21, R7, -R11 ;  /* 0x00000007152f9223 */ /* 0x000fe4000001080b */
[-C--:B------:R-:W-:Y:S01]  /*6b20*/  @!P1 FMUL.FTZ R7, R8, R9.reuse ;  /* 0x0000000908079220 */ /* 0x080fe20000410000 */
[----:B------:R-:W-:Y:S01]  /*6b30*/  @!P1 LOP3.LUT R8, R14, 0xffff0000, RZ, 0xc0, !PT ;  /* 0xffff00000e089812 */ /* 0x000fe200078ec0ff */
[----:B------:R-:W-:Y:S01]  /*6b40*/  @!P1 FFMA.FTZ R46, R27, R9, -R28 ;  /* 0x000000091b2e9223 */ /* 0x000fe2000001081c */
[----:B------:R-:W-:Y:S01]  /*6b50*/  @!P1 LOP3.LUT R28, R35, 0xffff0000, RZ, 0xc0, !PT ;  /* 0xffff0000231c9812 */ /* 0x000fe200078ec0ff */
[----:B------:R-:W-:Y:S01]  /*6b60*/  @!P1 IMAD.U32 R11, R15, 0x10000, RZ ;  /* 0x000100000f0b9824 */ /* 0x000fe200078e00ff */
[C---:B------:R-:W-:Y:S01]  /*6b70*/  @!P1 SHF.L.U32 R9, R16.reuse, 0x10, RZ ;  /* 0x0000001010099819 */ /* 0x040fe200000006ff */
[----:B------:R-:W-:Y:S01]  /*6b80*/  @!P1 FMUL.FTZ R35, R17, R33 ;  /* 0x0000002111239220 */ /* 0x000fe20000410000 */
[----:B------:R-:W-:Y:S01]  /*6b90*/  @!P1 LOP3.LUT R16, R16, 0xffff0000, RZ, 0xc0, !PT ;  /* 0xffff000010109812 */ /* 0x000fe200078ec0ff */
[----:B------:R-:W-:Y:S02]  /*6ba0*/  @!P1 FMUL.FTZ R42, R11, R31 ;  /* 0x0000001f0b2a9220 */ /* 0x000fe40000410000 */
[C---:B------:R-:W-:Y:S02]  /*6bb0*/  @!P1 FMUL.FTZ R43, R8.reuse, R28 ;  /* 0x0000001c082b9220 */ /* 0x040fe40000410000 */
[----:B------:R-:W-:Y:S02]  /*6bc0*/  @!P1 FMUL.FTZ R8, R8, R10 ;  /* 0x0000000a08089220 */ /* 0x000fe40000410000 */
[-C--:B------:R-:W-:Y:S01]  /*6bd0*/  @!P1 FFMA.FTZ R45, R32, R9.reuse, -R42 ;  /* 0x00000009202d9223 */ /* 0x080fe2000001082a */
[----:B------:R-:W-:Y:S01]  /*6be0*/  @!P1 F2FP.BF16.PACK_AB R42, R47, R50 ;  /* 0x000000322f2a923e */ /* 0x000fe200000010ff */
[----:B------:R-:W-:Y:S02]  /*6bf0*/  @!P1 FFMA.FTZ R35, R34, R16, -R35 ;  /* 0x0000001022239223 */ /* 0x000fe40000010823 */
[----:B------:R-:W-:Y:S01]  /*6c00*/  @!P1 FFMA.FTZ R10, R30, R10, -R43 ;  /* 0x0000000a1e0a9223 */ /* 0x000fe2000001082b */
[----:B------:R-:W-:Y:S01]  /*6c10*/  @!P1 F2FP.BF16.PACK_AB R43, R51, R52 ;  /* 0x00000034332b923e */ /* 0x000fe200000010ff */
[----:B------:R-:W-:Y:S01]  /*6c20*/  @!P1 FMUL.FTZ R9, R11, R9 ;  /* 0x000000090b099220 */ /* 0x000fe20000410000 */
[----:B------:R-:W-:Y:S01]  /*6c30*/  @!P1 F2FP.BF16.PACK_AB R35, R35, R45 ;  /* 0x0000002d2323923e */ /* 0x000fe200000010ff */
[----:B------:R-:W-:Y:S01]  /*6c40*/  @!P1 IMAD.MOV.U32 R36, RZ, RZ, R42 ;  /* 0x000000ffff249224 */ /* 0x000fe200078e002a */
[----:B------:R-:W-:Y:S01]  /*6c50*/  @!P1 F2FP.BF16.PACK_AB R11, R10, R46 ;  /* 0x0000002e0a0b923e */ /* 0x000fe200000010ff */
[----:B------:R-:W-:Y:S02]  /*6c60*/  @!P1 IMAD.MOV.U32 R37, RZ, RZ, R43 ;  /* 0x000000ffff259224 */ /* 0x000fe400078e002b */
[----:B------:R-:W-:Y:S02]  /*6c70*/  @!P1 IMAD.MOV.U32 R39, RZ, RZ, R35 ;  /* 0x000000ffff279224 */ /* 0x000fe400078e0023 */
[----:B------:R-:W-:Y:S02]  /*6c80*/  @!P1 IMAD.MOV.U32 R38, RZ, RZ, R11 ;  /* 0x000000ffff269224 */ /* 0x000fe400078e000b */
[----:B------:R-:W-:Y:S02]  /*6c90*/  @!P1 FFMA.FTZ R4, R20, R21, R4 ;  /* 0x0000001514049223 */ /* 0x000fe40000010004 */
[----:B------:R-:W-:Y:S01]  /*6ca0*/  @!P1 FFMA.FTZ R5, R22, R23, R5 ;  /* 0x0000001716059223 */ /* 0x000fe20000010005 */
[----:B------:R1:W-:Y:S01]  /*6cb0*/  ST.E.128 [R48.64], R36 ;  /* 0x0000002430007985 */ /* 0x0003e2000c101d08 */
[----:B------:R-:W-:Y:S01]  /*6cc0*/  @!P1 FFMA.FTZ R6, R24, R25, R6 ;  /* 0x0000001918069223 */ /* 0x000fe20000010006 */
[----:B------:R-:W-:Y:S01]  /*6cd0*/  @!P1 F2FP.BF16.PACK_AB R4, R4, R3 ;  /* 0x000000030404923e */ /* 0x000fe200000010ff */
[----:B------:R-:W-:Y:S02]  /*6ce0*/  @!P1 FFMA.FTZ R7, R26, R27, R7 ;  /* 0x0000001b1a079223 */ /* 0x000fe40000010007 */
[----:B------:R-:W-:Y:S01]  /*6cf0*/  @!P1 FMUL.FTZ R10, R17, R16 ;  /* 0x00000010110a9220 */ /* 0x000fe20000410000 */
[----:B------:R-:W-:Y:S01]  /*6d00*/  @!P1 F2FP.BF16.PACK_AB R5, R6, R5 ;  /* 0x000000050605923e */ /* 0x000fe200000010ff */
[----:B------:R-:W-:Y:S01]  /*6d10*/  @!P1 FFMA.FTZ R8, R28, R30, R8 ;  /* 0x0000001e1c089223 */ /* 0x000fe20000010008 */
[----:B------:R-:W-:Y:S01]  /*6d20*/  @!P1 MOV R12, R4 ;  /* 0x00000004000c9202 */ /* 0x000fe20000000f00 */
[----:B------:R-:W-:Y:S02]  /*6d30*/  @!P1 FFMA.FTZ R9, R31, R32, R9 ;  /* 0x000000201f099223 */ /* 0x000fe40000010009 */
[----:B------:R-:W-:Y:S01]  /*6d40*/  @!P1 FFMA.FTZ R10, R33, R34, R10 ;  /* 0x00000022210a9223 */ /* 0x000fe2000001000a */
[----:B------:R-:W-:Y:S01]  /*6d50*/  @!P1 F2FP.BF16.PACK_AB R7, R8, R7 ;  /* 0x000000070807923e */ /* 0x000fe200000010ff */
[----:B------:R-:W-:Y:S03]  /*6d60*/  @!P1 IMAD.MOV.U32 R13, RZ, RZ, R5 ;  /* 0x000000ffff0d9224 */ /* 0x000fe600078e0005 */
[----:B------:R-:W-:Y:S01]  /*6d70*/  @!P1 F2FP.BF16.PACK_AB R3, R10, R9 ;  /* 0x000000090a03923e */ /* 0x000fe200000010ff */
[----:B------:R-:W-:Y:S04]  /*6d80*/  @!P1 IMAD.MOV.U32 R14, RZ, RZ, R7 ;  /* 0x000000ffff0e9224 */ /* 0x000fe800078e0007 */
[----:B------:R-:W-:Y:S01]  /*6d90*/  @!P1 IMAD.MOV.U32 R15, RZ, RZ, R3 ;  /* 0x000000ffff0f9224 */ /* 0x000fe200078e0003 */
[----:B------:R-:W-:-:S05]  /*6da0*/  @P0 BRA `(.L_x_254) ;  /* 0x000003c000000947 */ /* 0x000fca0003800000 */
[C---:B------:R-:W-:Y:S04]  /*6db0*/  LEA R4, P0, R44.reuse, R40, 0x1 ;  /* 0x000000282c047211 */ /* 0x040fe800078008ff */
[----:B------:R-:W-:Y:S05]  /*6dc0*/  LEA.HI.X.SX32 R5, R44, R41, 0x1, P0 ;  /* 0x000000292c057211 */ /* 0x000fea00000f0eff */
[----:B------:R2:W-:Y:S01]  /*6dd0*/  ST.E.128 [R4.64], R12 ;  /* 0x0000000c04007985 */ /* 0x0005e2000c101d08 */
[----:B------:R-:W-:-:S05]  /*6de0*/  BRA `(.L_x_254) ;  /* 0x0000038000007947 */ /* 0x000fca0003800000 */
.L_x_238:
[----:B------:R1:W2:Y:S01]  /*6df0*/  SHFL.IDX PT, R5, R71, RZ, 0x1c1f ;  /* 0x001c1fff47057589 */ /* 0x0002a200000e0000 */
[----:B------:R-:W-:Y:S01]  /*6e00*/  IMAD R3, R29, -0x50, R2 ;  /* 0xffffffb01d037824 */ /* 0x000fe200078e0202 */
[----:B------:R-:W-:Y:S02]  /*6e10*/  BSSY B0, `(.L_x_261) ;  /* 0x0000013000007945 */ /* 0x000fe40003800000 */
[----:B------:R1:W3:Y:S02]  /*6e20*/  SHFL.IDX PT, R4, R74, RZ, 0x1c1f ;  /* 0x001c1fff4a047589 */ /* 0x0002e400000e0000 */
[----:B------:R-:W-:Y:S04]  /*6e30*/  IMNMX R3, R3, 0x50, PT ;  /* 0x0000005003037817 */ /* 0x000fe80003800200 */
[----:B------:R-:W-:Y:S04]  /*6e40*/  IADD3 R3, -R93, R3, RZ ;  /* 0x000000035d037210 */ /* 0x000fe80007ffe1ff */
[----:B------:R-:W-:Y:S11]  /*6e50*/  ISETP.GE.AND P0, PT, R3, 0x1, PT ;  /* 0x000000010300780c */ /* 0x000ff60003f06270 */
[----:B------:R-:W-:Y:S02]  /*6e60*/  @!UPT UIADD3 URZ, URZ, URZ, URZ ;  /* 0x0000003f3f3ff290 */ /* 0x000fe4000fffe03f */
[----:B------:R-:W-:-:S05]  /*6e70*/  @!P0 BRA `(.L_x_262) ;  /* 0x000000c000008947 */ /* 0x000fca0003800000 */
[C---:B-12---:R-:W-:Y:S11]  /*6e80*/  ISETP.GE.AND P1, PT, R84.reuse, c[0x0][0x1d4], PT ;  /* 0x0000750054007a0c */ /* 0x046ff60003f26270 */
[----:B------:R-:W-:Y:S02]  /*6e90*/  @!UPT UIADD3 URZ, URZ, URZ, URZ ;  /* 0x0000003f3f3ff290 */ /* 0x000fe4000fffe03f */
[----:B------:R-:W1:Y:S01]  /*6ea0*/  @!P1 LDS.128 R8, [R248+0x2800] ;  /* 0x00280000f8089984 */ /* 0x000e620000000c00 */
[CC--:B---3--:R-:W-:Y:S04]  /*6eb0*/  @!P1 LEA R6, P0, R84.reuse, R4.reuse, 0x1 ;  /* 0x0000000454069211 */ /* 0x0c8fe800078008ff */
[-C--:B------:R-:W-:Y:S02]  /*6ec0*/  @!P1 LEA.HI.X R7, R84, R5.reuse, R85, 0x1, P0 ;  /* 0x0000000554079211 */ /* 0x080fe400000f0c55 */
[C---:B------:R-:W-:Y:S11]  /*6ed0*/  ISETP.GE.AND P0, PT, R208.reuse, c[0x0][0x1d4], PT ;  /* 0x00007500d0007a0c */ /* 0x040ff60003f06270 */
[----:B------:R-:W-:Y:S02]  /*6ee0*/  @!UPT UIADD3 URZ, URZ, URZ, URZ ;  /* 0x0000003f3f3ff290 */ /* 0x000fe4000fffe03f */
[C---:B------:R-:W-:Y:S04]  /*6ef0*/  @!P0 LEA R4, P2, R208.reuse, R4, 0x1 ;  /* 0x00000004d0048211 */ /* 0x040fe800078408ff */
[----:B------:R-:W-:Y:S01]  /*6f00*/  @!P0 LEA.HI.X R5, R208, R5, R250, 0x1, P2 ;  /* 0x00000005d0058211 */ /* 0x000fe200010f0cfa */
[----:B-1----:R-:W-:Y:S04]  /*6f10*/  @!P1 ST.E.128 [R6.64], R8 ;  /* 0x0000000806009985 */ /* 0x002fe8000c101d08 */
[----:B------:R-:W1:Y:S04]  /*6f20*/  @!P0 LDS.128 R8, [R249+0x2800] ;  /* 0x00280000f9088984 */ /* 0x000e680000000c00 */
[----:B-1----:R1:W-:Y:S02]  /*6f30*/  @!P0 ST.E.128 [R4.64], R8 ;  /* 0x0000000804008985 */ /* 0x0023e4000c101d08 */
.L_x_262:
[----:B-12---:R-:W-:Y:S05]  /*6f40*/  BSYNC B0 ;  /* 0x0000000000007941 */ /* 0x006fea0003800000 */
.L_x_261:
[----:B------:R1:W2:Y:S01]  /*6f50*/  SHFL.IDX PT, R5, R71, 0x1, 0x1c1f ;  /* 0x003c1f0047057f89 */ /* 0x0002a200000e0000 */
[----:B------:R-:W-:Y:S01]  /*6f60*/  ISETP.GE.AND P0, PT, R3, 0x21, PT ;  /* 0x000000210300780c */ /* 0x000fe20003f06270 */
[----:B------:R-:W-:Y:S02]  /*6f70*/  BSSY B0, `(.L_x_263) ;  /* 0x000000f000007945 */ /* 0x000fe40003800000 */
[----:B---3--:R1:W3:Y:S10]  /*6f80*/  SHFL.IDX PT, R4, R74, 0x1, 0x1c1f ;  /* 0x003c1f004a047f89 */ /* 0x0082f400000e0000 */
[----:B------:R-:W-:-:S05]  /*6f90*/  @!P0 BRA `(.L_x_264) ;  /* 0x000000c000008947 */ /* 0x000fca0003800000 */
[C---:B------:R-:W-:Y:S11]  /*6fa0*/  ISETP.GE.AND P1, PT, R84.reuse, c[0x0][0x1d4], PT ;  /* 0x0000750054007a0c */ /* 0x040ff60003f26270 */
[----:B------:R-:W-:Y:S02]  /*6fb0*/  @!UPT UIADD3 URZ, URZ, URZ, URZ ;  /* 0x0000003f3f3ff290 */ /* 0x000fe4000fffe03f */
[----:B------:R-:W4:Y:S01]  /*6fc0*/  @!P1 LDS.128 R8, [R248+0x3800] ;  /* 0x00380000f8089984 */ /* 0x000f220000000c00 */
[CC--:B---3--:R-:W-:Y:S04]  /*6fd0*/  @!P1 LEA R6, P0, R84.reuse, R4.reuse, 0x1 ;  /* 0x0000000454069211 */ /* 0x0c8fe800078008ff */
[-C--:B--2---:R-:W-:Y:S02]  /*6fe0*/  @!P1 LEA.HI.X R7, R84, R5.reuse, R85, 0x1, P0 ;  /* 0x0000000554079211 */ /* 0x084fe400000f0c55 */
[C---:B------:R-:W-:Y:S11]  /*6ff0*/  ISETP.GE.AND P0, PT, R208.reuse, c[0x0][0x1d4], PT ;  /* 0x00007500d0007a0c */ /* 0x040ff60003f06270 */
[----:B------:R-:W-:Y:S02]  /*7000*/  @!UPT UIADD3 URZ, URZ, URZ, URZ ;  /* 0x0000003f3f3ff290 */ /* 0x000fe4000fffe03f */
[C---:B------:R-:W-:Y:S04]  /*7010*/  @!P0 LEA R4, P2, R208.reuse, R4, 0x1 ;  /* 0x00000004d0048211 */ /* 0x040fe800078408ff */
[----:B------:R-:W-:Y:S01]  /*7020*/  @!P0 LEA.HI.X R5, R208, R5, R250, 0x1, P2 ;  /* 0x00000005d0058211 */ /* 0x000fe200010f0cfa */
[----:B----4-:R-:W-:Y:S04]  /*7030*/  @!P1 ST.E.128 [R6.64], R8 ;  /* 0x0000000806009985 */ /* 0x010fe8000c101d08 */
[----:B------:R-:W2:Y:S04]  /*7040*/  @!P0 LDS.128 R8, [R249+0x3800] ;  /* 0x00380000f9088984 */ /* 0x000ea80000000c00 */
[----:B--2---:R2:W-:Y:S02]  /*7050*/  @!P0 ST.E.128 [R4.64], R8 ;  /* 0x0000000804008985 */ /* 0x0045e4000c101d08 */
.L_x_264:
[----:B------:R-:W-:Y:S05]  /*7060*/  BSYNC B0 ;  /* 0x0000000000007941 */ /* 0x000fea0003800000 */
.L_x_263:
[----:B--2---:R2:W4:Y:S01]  /*7070*/  SHFL.IDX PT, R5, R71, 0x2, 0x1c1f ;  /* 0x005c1f0047057f89 */ /* 0x00452200000e0000 */
[----:B------:R-:W-:Y:S03]  /*7080*/  ISETP.GE.AND P0, PT, R3, 0x41, PT ;  /* 0x000000410300780c */ /* 0x000fe60003f06270 */
[----:B---3--:R2:W3:Y:S10]  /*7090*/  SHFL.IDX PT, R4, R74, 0x2, 0x1c1f ;  /* 0x005c1f004a047f89 */ /* 0x0084f400000e0000 */
[----:B------:R-:W-:-:S05]  /*70a0*/  @!P0 BRA `(.L_x_254) ;  /* 0x000000c000008947 */ /* 0x000fca0003800000 */
[C---:B------:R-:W-:Y:S11]  /*70b0*/  ISETP.GE.AND P1, PT, R84.reuse, c[0x0][0x1d4], PT ;  /* 0x0000750054007a0c */ /* 0x040ff60003f26270 */
[----:B------:R-:W-:Y:S02]  /*70c0*/  @!UPT UIADD3 URZ, URZ, URZ, URZ ;  /* 0x0000003f3f3ff290 */ /* 0x000fe4000fffe03f */
[----:B------:R-:W5:Y:S01]  /*70d0*/  @!P1 LDS.128 R8, [R248+0x4800] ;  /* 0x00480000f8089984 */ /* 0x000f620000000c00 */
[CC--:B---3--:R-:W-:Y:S04]  /*70e0*/  @!P1 LEA R6, P0, R84.reuse, R4.reuse, 0x1 ;  /* 0x0000000454069211 */ /* 0x0c8fe800078008ff */
[-C--:B----4-:R-:W-:Y:S02]  /*70f0*/  @!P1 LEA.HI.X R7, R84, R5.reuse, R85, 0x1, P0 ;  /* 0x0000000554079211 */ /* 0x090fe400000f0c55 */
[C---:B------:R-:W-:Y:S11]  /*7100*/  ISETP.GE.AND P0, PT, R208.reuse, c[0x0][0x1d4], PT ;  /* 0x00007500d0007a0c */ /* 0x040ff60003f06270 */
[----:B------:R-:W-:Y:S02]  /*7110*/  @!UPT UIADD3 URZ, URZ, URZ, URZ ;  /* 0x0000003f3f3ff290 */ /* 0x000fe4000fffe03f */
[C---:B------:R-:W-:Y:S04]  /*7120*/  @!P0 LEA R4, P2, R208.reuse, R4, 0x1 ;  /* 0x00000004d0048211 */ /* 0x040fe800078408ff */
[----:B------:R-:W-:Y:S01]  /*7130*/  @!P0 LEA.HI.X R5, R208, R5, R250, 0x1, P2 ;  /* 0x00000005d0058211 */ /* 0x000fe200010f0cfa */
[----:B-----5:R-:W-:Y:S04]  /*7140*/  @!P1 ST.E.128 [R6.64], R8 ;  /* 0x0000000806009985 */ /* 0x020fe8000c101d08 */
[----:B------:R-:W3:Y:S04]  /*7150*/  @!P0 LDS.128 R8, [R249+0x4800] ;  /* 0x00480000f9088984 */ /* 0x000ee80000000c00 */
[----:B---3--:R3:W-:Y:S02]  /*7160*/  @!P0 ST.E.128 [R4.64], R8 ;  /* 0x0000000804008985 */ /* 0x0087e4000c101d08 */
.L_x_254:
[----:B------:R-:W-:Y:S05]  /*7170*/  BSYNC B2 ;  /* 0x0000000000027941 */ /* 0x000fea0003800000 */
.L_x_237:
[C---:B------:R-:W-:Y:S01]  /*7180*/  IMAD R18, R29.reuse, -0x50, RZ ;  /* 0xffffffb01d127824 */ /* 0x040fe200078e02ff */
[----:B------:R-:W-:Y:S01]  /*7190*/  BSSY B0, `(.L_x_265) ;  /* 0x0000064000007945 */ /* 0x000fe20003800000 */
[----:B------:R-:W-:Y:S04]  /*71a0*/  IMAD.WIDE R6, R29, 0x50, R108 ;  /* 0x000000501d067825 */ /* 0x000fe800078e026c */
[----:B------:R-:W-:Y:S05]  /*71b0*/  IMAD.IADD R3, R107, 0x1, R18 ;  /* 0x000000016b037824 */ /* 0x000fea00078e0212 */
[C---:B------:R-:W-:Y:S02]  /*71c0*/  ISETP.GE.AND P3, PT, R3.reuse, 0x11, PT ;  /* 0x000000110300780c */ /* 0x040fe40003f66270 */
[C---:B------:R-:W-:Y:S02]  /*71d0*/  ISETP.GE.AND P2, PT, R3.reuse, 0x21, PT ;  /* 0x000000210300780c */ /* 0x040fe40003f46270 */
[C---:B------:R-:W-:Y:S09]  /*71e0*/  ISETP.GE.AND P1, PT, R3.reuse, 0x31, PT ;  /* 0x000000310300780c */ /* 0x040ff20003f26270 */
[C---:B--23--:R-:W-:Y:S04]  /*71f0*/  @P3 IADD3 R8, P0, R6.reuse, 0x10, RZ ;  /* 0x0000001006083810 */ /* 0x04cfe80007f1e0ff */
[-C--:B------:R-:W-:Y:S02]  /*7200*/  @P3 IADD3.X R10, RZ, R7.reuse, RZ, P0, !PT ;  /* 0x00000007ff0a3210 */ /* 0x080fe400007fe4ff */
[C---:B------:R-:W-:Y:S05]  /*7210*/  @P2 IADD3 R9, P0, R6.reuse, 0x20, RZ ;  /* 0x0000002006092810 */ /* 0x040fea0007f1e0ff */
[--C-:B------:R-:W-:Y:S01]  /*7220*/  @P2 IMAD.X R11, RZ, RZ, R7.reuse, P0 ;  /* 0x000000ffff0b2224 */ /* 0x100fe200000e0607 */
[C---:B------:R-:W-:Y:S04]  /*7230*/  @P1 IADD3 R16, P0, R6.reuse, 0x30, RZ ;  /* 0x0000003006101810 */ /* 0x040fe80007f1e0ff */
[----:B------:R-:W-:Y:S02]  /*7240*/  @P1 IADD3.X R19, RZ, R7, RZ, P0, !PT ;  /* 0x00000007ff131210 */ /* 0x000fe400007fe4ff */
[C---:B------:R-:W-:Y:S11]  /*7250*/  ISETP.GE.AND P0, PT, R3.reuse, 0x41, PT ;  /* 0x000000410300780c */ /* 0x040ff60003f06270 */
[----:B------:R-:W-:Y:S02]  /*7260*/  @!UPT UIADD3 URZ, URZ, URZ, URZ ;  /* 0x0000003f3f3ff290 */ /* 0x000fe4000fffe03f */
[C---:B------:R-:W-:Y:S05]  /*7270*/  @P0 IADD3 R17, P4, R6.reuse, 0x40, RZ ;  /* 0x0000004006110810 */ /* 0x040fea0007f9e0ff */
[----:B------:R-:W-:Y:S01]  /*7280*/  @P0 IMAD.X R20, RZ, RZ, R7, P4 ;  /* 0x000000ffff140224 */ /* 0x000fe200020e0607 */
[----:B------:R-:W-:Y:S11]  /*7290*/  ISETP.GE.AND P4, PT, R3, 0x1, PT ;  /* 0x000000010300780c */ /* 0x000ff60003f86270 */
[----:B------:R-:W-:Y:S02]  /*72a0*/  @!UPT UIADD3 URZ, URZ, URZ, URZ ;  /* 0x0000003f3f3ff290 */ /* 0x000fe4000fffe03f */
[----:B------:R-:W-:Y:S01]  /*72b0*/  @P4 IMAD R3, R7, c[0x0][0x258], RZ ;  /* 0x0000960007034a24 */ /* 0x000fe200078e02ff */
[----:B------:R-:W-:Y:S01]  /*72c0*/  @P4 MOV R4, R78 ;  /* 0x0000004e00044202 */ /* 0x000fe20000000f00 */
[----:B----4-:R-:W-:Y:S02]  /*72d0*/  @P4 IMAD.MOV.U32 R5, RZ, RZ, R80 ;  /* 0x000000ffff054224 */ /* 0x010fe400078e0050 */
[C---:B------:R-:W-:Y:S02]  /*72e0*/  @P4 IMAD R3, R6.reuse, c[0x0][0x25c], R3 ;  /* 0x0000970006034a24 */ /* 0x040fe400078e0203 */
[----:B------:R-:W-:Y:S05]  /*72f0*/  @P4 IMAD.WIDE.U32 R4, R6, c[0x0][0x258], R4 ;  /* 0x0000960006044a25 */ /* 0x000fea00078e0004 */
[C---:B------:R-:W-:Y:S02]  /*7300*/  @P4 LEA R14, P5, R4.reuse, c[0x0][0x250], 0x1 ;  /* 0x00009400040e4a11 */ /* 0x040fe400078a08ff */
[----:B------:R-:W-:Y:S02]  /*7310*/  @P4 IADD3 R3, R5, R3, RZ ;  /* 0x0000000305034210 */ /* 0x000fe40007ffe0ff */
[----:B------:R-:W-:Y:S02]  /*7320*/  @P3 MOV R5, R80 ;  /* 0x0000005000053202 */ /* 0x000fe40000000f00 */
[----:B------:R-:W-:Y:S01]  /*7330*/  @P4 LEA.HI.X R15, R4, c[0x0][0x254], R3, 0x1, P5 ;  /* 0x00009500040f4a11 */ /* 0x000fe200028f0c03 */
[----:B------:R-:W-:Y:S02]  /*7340*/  @P3 IMAD R3, R10, c[0x0][0x258], RZ ;  /* 0x000096000a033a24 */ /* 0x000fe400078e02ff */
[----:B------:R-:W-:Y:S02]  /*7350*/  @P3 IMAD.MOV.U32 R4, RZ, RZ, R78 ;  /* 0x000000ffff043224 */ /* 0x000fe400078e004e */
[----:B------:R-:W-:Y:S01]  /*7360*/  @!PT LDS RZ, [RZ] ;  /* 0x00000000fffff984 */ /* 0x000fe20000000800 */
[----:B------:R-:W-:Y:S01]  /*7370*/  @!PT LDS RZ, [RZ] ;  /* 0x00000000fffff984 */ /* 0x000fe20000000800 */
[----:B------:R-:W-:Y:S01]  /*7380*/  @!PT LDS RZ, [RZ] ;  /* 0x00000000fffff984 */ /* 0x000fe20000000800 */
[----:B------:R2:W-:Y:S01]  /*7390*/  @P4 LDGSTS.E.BYPASS.LTC128B.128 [R209+0x100], [R14.64], !P6 ;  /* 0x001000000ed14fae */ /* 0x0005e2000f101d48 */
[C---:B------:R-:W-:Y:S02]  /*73a0*/  @P3 IMAD R3, R8.reuse, c[0x0][0x25c], R3 ;  /* 0x0000970008033a24 */ /* 0x040fe400078e0203 */
[----:B------:R-:W-:Y:S04]  /*73b0*/  @P3 IMAD.WIDE.U32 R4, R8, c[0x0][0x258], R4 ;  /* 0x0000960008043a25 */ /* 0x000fe800078e0004 */
[----:B------:R-:W-:Y:S01]  /*73c0*/  @P3 IMAD.IADD R3, R5, 0x1, R3 ;  /* 0x0000000105033824 */ /* 0x000fe200078e0203 */
[C---:B------:R-:W-:Y:S01]  /*73d0*/  @P3 LEA R12, P5, R4.reuse, c[0x0][0x250], 0x1 ;  /* 0x00009400040c3a11 */ /* 0x040fe200078a08ff */
[----:B------:R-:W-:Y:S03]  /*73e0*/  @P2 IMAD.MOV.U32 R5, RZ, RZ, R80 ;  /* 0x000000ffff052224 */ /* 0x000fe600078e0050 */
[----:B------:R-:W-:Y:S01]  /*73f0*/  @P3 LEA.HI.X R13, R4, c[0x0][0x254], R3, 0x1, P5 ;  /* 0x00009500040d3a11 */ /* 0x000fe200028f0c03 */
[----:B------:R-:W-:Y:S01]  /*7400*/  @P2 IMAD R3, R11, c[0x0][0x258], RZ ;  /* 0x000096000b032a24 */ /* 0x000fe200078e02ff */
[----:B------:R-:W-:Y:S03]  /*7410*/  @P2 MOV R4, R78 ;  /* 0x0000004e00042202 */ /* 0x000fe60000000f00 */
[----:B------:R2:W-:Y:S01]  /*7420*/  @P3 LDGSTS.E.BYPASS.LTC128B.128 [R209+0x900], [R12.64], !P6 ;  /* 0x009000000cd13fae */ /* 0x0005e2000f101d48 */
[C---:B------:R-:W-:Y:S02]  /*7430*/  @P2 IMAD R3, R9.reuse, c[0x0][0x25c], R3 ;  /* 0x0000970009032a24 */ /* 0x040fe400078e0203 */
[----:B------:R-:W-:Y:S05]  /*7440*/  @P2 IMAD.WIDE.U32 R4, R9, c[0x0][0x258], R4 ;  /* 0x0000960009042a25 */ /* 0x000fea00078e0004 */
[C---:B------:R-:W-:Y:S02]  /*7450*/  @P2 LEA R10, P5, R4.reuse, c[0x0][0x250], 0x1 ;  /* 0x00009400040a2a11 */ /* 0x040fe400078a08ff */
[----:B------:R-:W-:Y:S02]  /*7460*/  @P2 IADD3 R3, R5, R3, RZ ;  /* 0x0000000305032210 */ /* 0x000fe40007ffe0ff */
[----:B------:R-:W-:Y:S02]  /*7470*/  @P1 MOV R5, R80 ;  /* 0x0000005000051202 */ /* 0x000fe40000000f00 */
[----:B------:R-:W-:Y:S01]  /*7480*/  @P2 LEA.HI.X R11, R4, c[0x0][0x254], R3, 0x1, P5 ;  /* 0x00009500040b2a11 */ /* 0x000fe200028f0c03 */
[----:B------:R-:W-:Y:S02]  /*7490*/  @P1 IMAD.MOV.U32 R4, RZ, RZ, R78 ;  /* 0x000000ffff041224 */ /* 0x000fe400078e004e */
[----:B------:R-:W-:Y:S02]  /*74a0*/  @P1 IMAD R3, R19, c[0x0][0x258], RZ ;  /* 0x0000960013031a24 */ /* 0x000fe400078e02ff */
[----:B------:R2:W-:Y:S01]  /*74b0*/  @P2 LDGSTS.E.BYPASS.LTC128B.128 [R209+0x1100], [R10.64], !P6 ;  /* 0x011000000ad12fae */ /* 0x0005e2000f101d48 */
[C---:B------:R-:W-:Y:S04]  /*74c0*/  @P1 IMAD.WIDE.U32 R4, R16.reuse, c[0x0][0x258], R4 ;  /* 0x0000960010041a25 */ /* 0x040fe800078e0004 */
[----:B------:R-:W-:Y:S01]  /*74d0*/  @P1 IMAD R3, R16, c[0x0][0x25c], R3 ;  /* 0x0000970010031a24 */ /* 0x000fe200078e0203 */
[C---:B------:R-:W-:Y:S03]  /*74e0*/  @P1 LEA R6, P5, R4.reuse, c[0x0][0x250], 0x1 ;  /* 0x0000940004061a11 */ /* 0x040fe600078a08ff */
[----:B------:R-:W-:Y:S02]  /*74f0*/  @P1 IMAD.IADD R3, R5, 0x1, R3 ;  /* 0x0000000105031824 */ /* 0x000fe400078e0203 */
        /* <DEDUP_REMOVED lines=8> */
[----:B------:R-:W-:Y:S04]  /*7580*/  @P0 IADD3 R3, R5, R3, RZ ;  /* 0x0000000305030210 */ /* 0x000fe80007ffe0ff */
[----:B------:R-:W-:Y:S01]  /*7590*/  @P0 LEA.HI.X R9, R4, c[0x0][0x254], R3, 0x1, P5 ;  /* 0x0000950004090a11 */ /* 0x000fe200028f0c03 */
[----:B------:R-:W-:Y:S02]  /*75a0*/  IMAD R3, R89, c[0x0][0x208], RZ ;  /* 0x0000820059037a24 */ /* 0x000fe400078e02ff */
[C---:B------:R-:W-:Y:S02]  /*75b0*/  IMAD.WIDE.U32 R4, R76.reuse, c[0x0][0x208], RZ ;  /* 0x000082004c047a25 */ /* 0x040fe400078e00ff */
[----:B------:R2:W-:Y:S02]  /*75c0*/  @P0 LDGSTS.E.BYPASS.LTC128B.128 [R209+0x2100], [R8.64], !P6 ;  /* 0x0210000008d10fae */ /* 0x0005e4000f101d48 */
[----:B------:R-:W-:Y:S04]  /*75d0*/  IMAD R3, R76, c[0x0][0x20c], R3 ;  /* 0x000083004c037a24 */ /* 0x000fe800078e0203 */
[----:B------:R-:W-:Y:S01]  /*75e0*/  IMAD.IADD R5, R5, 0x1, R3 ;  /* 0x0000000105057824 */ /* 0x000fe200078e0203 */
[----:B------:R-:W0:Y:S01]  /*75f0*/  LDGDEPBAR ;  /* 0x00000000000079af */ /* 0x000e220000000000 */
[----:B---3--:R-:W-:Y:S02]  /*7600*/  IMAD R6, R92, c[0x0][0x218], RZ ;  /* 0x000086005c067a24 */ /* 0x008fe400078e02ff */
[C---:B------:R-:W-:Y:S04]  /*7610*/  IMAD.WIDE.U32 R4, R75.reuse, c[0x0][0x218], R4 ;  /* 0x000086004b047a25 */ /* 0x040fe800078e0004 */
[----:B------:R-:W-:Y:S01]  /*7620*/  IMAD R6, R75, c[0x0][0x21c], R6 ;  /* 0x000087004b067a24 */ /* 0x000fe200078e0206 */
[----:B------:R-:W-:Y:S04]  /*7630*/  IADD3 R3, P0, R116, R4, RZ ;  /* 0x0000000474037210 */ /* 0x000fe80007f1e0ff */
[----:B------:R-:W-:Y:S02]  /*7640*/  IADD3.X R4, R126, R5, R6, P0, !PT ;  /* 0x000000057e047210 */ /* 0x000fe400007fe406 */
[C---:B------:R-:W-:Y:S04]  /*7650*/  LEA R5, P0, R3.reuse, c[0x0][0x1f8], 0x1 ;  /* 0x00007e0003057a11 */ /* 0x040fe800078008ff */
[----:B------:R-:W-:Y:S01]  /*7660*/  LEA.HI.X R4, R3, c[0x0][0x1fc], R4, 0x1, P0 ;  /* 0x00007f0003047a11 */ /* 0x000fe200000f0c04 */
[----:B------:R2:W3:Y:S01]  /*7670*/  SHFL.IDX PT, R6, R5, RZ, 0x1c1f ;  /* 0x001c1fff05067589 */ /* 0x0004e200000e0000 */
[----:B------:R-:W-:Y:S04]  /*7680*/  IADD3 R3, R18, R2, RZ ;  /* 0x0000000212037210 */ /* 0x000fe80007ffe0ff */
[----:B------:R-:W-:Y:S01]  /*7690*/  IMNMX R3, R3, 0x50, PT ;  /* 0x0000005003037817 */ /* 0x000fe20003800200 */
[----:B------:R-:W-:Y:S04]  /*76a0*/  DEPBAR.LE SB0, 0x0 ;  /* 0x000080000000791a */ /* 0x000fe80000000000 */
[----:B------:R2:W4:Y:S01]  /*76b0*/  SHFL.IDX PT, R7, R4, RZ, 0x1c1f ;  /* 0x001c1fff04077589 */ /* 0x00052200000e0000 */
[----:B------:R-:W-:Y:S06]  /*76c0*/  IMAD.IADD R3, R3, 0x1, -R93 ;  /* 0x0000000103037824 */ /* 0x000fec00078e0a5d */
[----:B------:R-:W-:Y:S01]  /*76d0*/  BAR.SYNC.DEFER_BLOCKING 0x0 ;  /* 0x0000000000007b1d */ /* 0x000fe20000010000 */
[----:B------:R-:W-:Y:S11]  /*76e0*/  ISETP.GE.AND P0, PT, R3, 0x1, PT ;  /* 0x000000010300780c */ /* 0x000ff60003f06270 */
[----:B------:R-:W-:Y:S02]  /*76f0*/  @!UPT UIADD3 URZ, URZ, URZ, URZ ;  /* 0x0000003f3f3ff290 */ /* 0x000fe4000fffe03f */
[----:B------:R-:W-:-:S05]  /*7700*/  @!P0 BRA `(.L_x_266) ;  /* 0x000000c000008947 */ /* 0x000fca0003800000 */
[C---:B---3--:R-:W-:Y:S11]  /*7710*/  ISETP.GE.AND P1, PT, R84.reuse, c[0x0][0x1d4], PT ;  /* 0x0000750054007a0c */ /* 0x048ff60003f26270 */
[----:B------:R-:W-:Y:S02]  /*7720*/  @!UPT UIADD3 URZ, URZ, URZ, URZ ;  /* 0x0000003f3f3ff290 */ /* 0x000fe4000fffe03f */
[----:B--2---:R-:W2:Y:S01]  /*7730*/  @!P1 LDS.128 R12, [R248] ;  /* 0x00000000f80c9984 */ /* 0x004ea20000000c00 */
[CC--:B------:R-:W-:Y:S04]  /*7740*/  @!P1 LEA R8, P0, R84.reuse, R6.reuse, 0x1 ;  /* 0x0000000654089211 */ /* 0x0c0fe800078008ff */
[-C--:B----4-:R-:W-:Y:S02]  /*7750*/  @!P1 LEA.HI.X R9, R84, R7.reuse, R85, 0x1, P0 ;  /* 0x0000000754099211 */ /* 0x090fe400000f0c55 */
[C---:B------:R-:W-:Y:S11]  /*7760*/  ISETP.GE.AND P0, PT, R208.reuse, c[0x0][0x1d4], PT ;  /* 0x00007500d0007a0c */ /* 0x040ff60003f06270 */
[----:B------:R-:W-:Y:S02]  /*7770*/  @!UPT UIADD3 URZ, URZ, URZ, URZ ;  /* 0x0000003f3f3ff290 */ /* 0x000fe4000fffe03f */
[C---:B------:R-:W-:Y:S04]  /*7780*/  @!P0 LEA R6, P2, R208.reuse, R6, 0x1 ;  /* 0x00000006d0068211 */ /* 0x040fe800078408ff */
[----:B------:R-:W-:Y:S01]  /*7790*/  @!P0 LEA.HI.X R7, R208, R7, R250, 0x1, P2 ;  /* 0x00000007d0078211 */ /* 0x000fe200010f0cfa */
[----:B--2---:R-:W-:Y:S04]  /*77a0*/  @!P1 ST.E.128 [R8.64], R12 ;  /* 0x0000000c08009985 */ /* 0x004fe8000c101d08 */
[----:B------:R-:W2:Y:S04]  /*77b0*/  @!P0 LDS.128 R8, [R249] ;  /* 0x00000000f9088984 */ /* 0x000ea80000000c00 */
[----:B--2---:R2:W-:Y:S02]  /*77c0*/  @!P0 ST.E.128 [R6.64], R8 ;  /* 0x0000000806008985 */ /* 0x0045e4000c101d08 */
.L_x_266:
[----:B---3--:R-:W-:Y:S05]  /*77d0*/  BSYNC B0 ;  /* 0x0000000000007941 */ /* 0x008fea0003800000 */
.L_x_265:
[----:B--2-4-:R2:W3:Y:S01]  /*77e0*/  SHFL.IDX PT, R7, R4, 0x1, 0x1c1f ;  /* 0x003c1f0004077f89 */ /* 0x0144e200000e0000 */
[----:B------:R-:W-:Y:S01]  /*77f0*/  ISETP.GE.AND P0, PT, R3, 0x21, PT ;  /* 0x000000210300780c */ /* 0x000fe20003f06270 */
[----:B------:R-:W-:Y:S02]  /*7800*/  BSSY B0, `(.L_x_267) ;  /* 0x000000f000007945 */ /* 0x000fe40003800000 */
[----:B------:R2:W4:Y:S10]  /*7810*/  SHFL.IDX PT, R6, R5, 0x1, 0x1c1f ;  /* 0x003c1f0005067f89 */ /* 0x00053400000e0000 */
[----:B------:R-:W-:-:S05]  /*7820*/  @!P0 BRA `(.L_x_268) ;  /* 0x000000c000008947 */ /* 0x000fca0003800000 */
[C---:B------:R-:W-:Y:S11]  /*7830*/  ISETP.GE.AND P1, PT, R84.reuse, c[0x0][0x1d4], PT ;  /* 0x0000750054007a0c */ /* 0x040ff60003f26270 */
[----:B------:R-:W-:Y:S02]  /*7840*/  @!UPT UIADD3 URZ, URZ, URZ, URZ ;  /* 0x0000003f3f3ff290 */ /* 0x000fe4000fffe03f */
[----:B------:R-:W5:Y:S01]  /*7850*/  @!P1 LDS.128 R12, [R248+0x1000] ;  /* 0x00100000f80c9984 */ /* 0x000f620000000c00 */
[CC--:B----4-:R-:W-:Y:S04]  /*7860*/  @!P1 LEA R8, P0, R84.reuse, R6.reuse, 0x1 ;  /* 0x0000000654089211 */ /* 0x0d0fe800078008ff */
[-C--:B---3--:R-:W-:Y:S02]  /*7870*/  @!P1 LEA.HI.X R9, R84, R7.reuse, R85, 0x1, P0 ;  /* 0x0000000754099211 */ /* 0x088fe400000f0c55 */
[C---:B------:R-:W-:Y:S11]  /*7880*/  ISETP.GE.AND P0, PT, R208.reuse, c[0x0][0x1d4], PT ;  /* 0x00007500d0007a0c */ /* 0x040ff60003f06270 */
[----:B------:R-:W-:Y:S02]  /*7890*/  @!UPT UIADD3 URZ, URZ, URZ, URZ ;  /* 0x0000003f3f3ff290 */ /* 0x000fe4000fffe03f */
[C---:B------:R-:W-:Y:S04]  /*78a0*/  @!P0 LEA R6, P2, R208.reuse, R6, 0x1 ;  /* 0x00000006d0068211 */ /* 0x040fe800078408ff */
[----:B------:R-:W-:Y:S01]  /*78b0*/  @!P0 LEA.HI.X R7, R208, R7, R250, 0x1, P2 ;  /* 0x00000007d0078211 */ /* 0x000fe200010f0cfa */
[----:B-----5:R-:W-:Y:S04]  /*78c0*/  @!P1 ST.E.128 [R8.64], R12 ;  /* 0x0000000c08009985 */ /* 0x020fe8000c101d08 */
[----:B------:R-:W3:Y:S04]  /*78d0*/  @!P0 LDS.128 R8, [R249+0x1000] ;  /* 0x00100000f9088984 */ /* 0x000ee80000000c00 */
[----:B---3--:R3:W-:Y:S02]  /*78e0*/  @!P0 ST.E.128 [R6.64], R8 ;  /* 0x0000000806008985 */ /* 0x0087e4000c101d08 */
.L_x_268:
[----:B------:R-:W-:Y:S05]  /*78f0*/  BSYNC B0 ;  /* 0x0000000000007941 */ /* 0x000fea0003800000 */
.L_x_267:
[----:B---3--:R3:W1:Y:S01]  /*7900*/  SHFL.IDX PT, R8, R4, 0x2, 0x1c1f ;  /* 0x005c1f0004087f89 */ /* 0x00866200000e0000 */
[----:B------:R-:W-:Y:S01]  /*7910*/  ISETP.GE.AND P0, PT, R3, 0x41, PT ;  /* 0x000000410300780c */ /* 0x000fe20003f06270 */
[----:B------:R-:W-:Y:S02]  /*7920*/  BSSY B0, `(.L_x_269) ;  /* 0x000000f000007945 */ /* 0x000fe40003800000 */
[----:B--2---:R-:W2:Y:S10]  /*7930*/  SHFL.IDX PT, R5, R5, 0x2, 0x1c1f ;  /* 0x005c1f0005057f89 */ /* 0x004eb400000e0000 */
[----:B------:R-:W-:-:S05]  /*7940*/  @!P0 BRA `(.L_x_270) ;  /* 0x000000c000008947 */ /* 0x000fca0003800000 */
[C---:B------:R-:W-:Y:S11]  /*7950*/  ISETP.GE.AND P1, PT, R84.reuse, c[0x0][0x1d4], PT ;  /* 0x0000750054007a0c */ /* 0x040ff60003f26270 */
[----:B------:R-:W-:Y:S02]  /*7960*/  @!UPT UIADD3 URZ, URZ, URZ, URZ ;  /* 0x0000003f3f3ff290 */ /* 0x000fe4000fffe03f */
[CC--:B--2-4-:R-:W-:Y:S04]  /*7970*/  @!P1 LEA R6, P0, R84.reuse, R5.reuse, 0x1 ;  /* 0x0000000554069211 */ /* 0x0d4fe800078008ff */
[-C--:B-1----:R-:W-:Y:S02]  /*7980*/  @!P1 LEA.HI.X R7, R84, R8.reuse, R85, 0x1, P0 ;  /* 0x0000000854079211 */ /* 0x082fe400000f0c55 */
[C---:B------:R-:W-:Y:S11]  /*7990*/  ISETP.GE.AND P0, PT, R208.reuse, c[0x0][0x1d4], PT ;  /* 0x00007500d0007a0c */ /* 0x040ff60003f06270 */
[----:B------:R-:W-:Y:S02]  /*79a0*/  @!UPT UIADD3 URZ, URZ, URZ, URZ ;  /* 0x0000003f3f3ff290 */ /* 0x000fe4000fffe03f */
[C---:B---3--:R-:W-:Y:S04]  /*79b0*/  @!P0 LEA R4, P2, R208.reuse, R5, 0x1 ;  /* 0x00000005d0048211 */ /* 0x048fe800078408ff */
[----:B------:R-:W-:Y:S02]  /*79c0*/  @!P0 LEA.HI.X R5, R208, R8, R250, 0x1, P2 ;  /* 0x00000008d0058211 */ /* 0x000fe400010f0cfa */
[----:B------:R-:W1:Y:S04]  /*79d0*/  @!P1 LDS.128 R8, [R248+0x2000] ;  /* 0x00200000f8089984 */ /* 0x000e680000000c00 */
[----:B-1----:R-:W-:Y:S04]  /*79e0*/  @!P1 ST.E.128 [R6.64], R8 ;  /* 0x0000000806009985 */ /* 0x002fe8000c101d08 */
[----:B------:R-:W1:Y:S04]  /*79f0*/  @!P0 LDS.128 R8, [R249+0x2000] ;  /* 0x00200000f9088984 */ /* 0x000e680000000c00 */
[----:B-1----:R1:W-:Y:S02]  /*7a00*/  @!P0 ST.E.128 [R4.64], R8 ;  /* 0x0000000804008985 */ /* 0x0023e4000c101d08 */
.L_x_270:
[----:B------:R-:W-:Y:S05]  /*7a10*/  BSYNC B0 ;  /* 0x0000000000007941 */ /* 0x000fea0003800000 */
.L_x_269:
[C---:B------:R-:W-:Y:S02]  /*7a20*/  ISETP.GT.AND P0, PT, R29.reuse, R120, PT ;  /* 0x000000781d00720c */ /* 0x040fe40003f04270 */
[----:B------:R-:W-:Y:S11]  /*7a30*/  IADD3 R29, R29, -0x1, RZ ;  /* 0xffffffff1d1d7810 */ /* 0x000ff60007ffe0ff */
[----:B----4-:R-:W-:Y:S01]  /*7a40*/  @P0 SHF.R.S32.HI R6, RZ, 0x1f, R29 ;  /* 0x0000001fff060819 */ /* 0x010fe2000001141d */
[----:B------:R-:W-:Y:S02]  /*7a50*/  @P0 IMAD R3, R151, R29, RZ ;  /* 0x0000001d97030224 */ /* 0x000fe400078e02ff */
[----:B-1-3--:R-:W-:Y:S02]  /*7a60*/  @P0 IMAD.MOV.U32 R4, RZ, RZ, R112 ;  /* 0x000000ffff040224 */ /* 0x00afe400078e0070 */
[----:B--2---:R-:W-:Y:S02]  /*7a70*/  @P0 IMAD.MOV.U32 R5, RZ, RZ, R111 ;  /* 0x000000ffff050224 */ /* 0x004fe400078e006f */
[-C--:B------:R-:W-:Y:S02]  /*7a80*/  @P0 IMAD R3, R6, R132.reuse, R3 ;  /* 0x0000008406030224 */ /* 0x080fe400078e0203 */
[----:B------:R-:W-:Y:S04]  /*7a90*/  @P0 IMAD.WIDE.U32 R4, R29, R132, R4 ;  /* 0x000000841d040225 */ /* 0x000fe800078e0004 */
[----:B------:R-:W-:Y:S01]  /*7aa0*/  @P0 IMAD.IADD R3, R5, 0x1, R3 ;  /* 0x0000000105030824 */ /* 0x000fe200078e0203 */
[C---:B------:R-:W-:Y:S04]  /*7ab0*/  @P0 LEA R10, P1, R4.reuse, c[0x0][0x220], 0x1 ;  /* 0x00008800040a0a11 */ /* 0x040fe800078208ff */
[----:B------:R-:W-:Y:S02]  /*7ac0*/  @P0 LEA.HI.X R11, R4, c[0x0][0x224], R3, 0x1, P1 ;  /* 0x00008900040b0a11 */ /* 0x000fe400008f0c03 */
[----:B------:R-:W-:Y:S03]  /*7ad0*/  @P0 IADD3 R8, P1, R10, R139, RZ ;  /* 0x0000008b0a080210 */ /* 0x000fe60007f3e0ff */
[----:B------:R-:W-:Y:S01]  /*7ae0*/  @!PT LDS RZ, [RZ] ;  /* 0x00000000fffff984 */ /* 0x000fe20000000800 */
[----:B------:R-:W-:Y:S01]  /*7af0*/  @!PT LDS RZ, [RZ] ;  /* 0x00000000fffff984 */ /* 0x000fe20000000800 */
[----:B------:R-:W-:Y:S01]  /*7b00*/  @!PT LDS RZ, [RZ] ;  /* 0x00000000fffff984 */ /* 0x000fe20000000800 */
[----:B------:R1:W-:Y:S01]  /*7b10*/  @P0 LDGSTS.E.BYPASS.LTC128B.128 [R209+0x2900], [R10.64], !P6 ;  /* 0x029000000ad10fae */ /* 0x0003e2000f101d48 */
[----:B------:R-:W-:Y:S02]  /*7b20*/  @P0 IADD3.X R9, R11, R131, RZ, P1, !PT ;  /* 0x000000830b090210 */ /* 0x000fe40000ffe4ff */
[-C--:B------:R-:W-:Y:S03]  /*7b30*/  @P0 IADD3 R6, P1, R8, R139.reuse, RZ ;  /* 0x0000008b08060210 */ /* 0x080fe60007f3e0ff */
[----:B------:R1:W-:Y:S02]  /*7b40*/  @P0 LDGSTS.E.BYPASS.LTC128B.128 [R209+0x3100], [R8.64], !P6 ;  /* 0x0310000008d10fae */ /* 0x0003e4000f101d48 */
[--C-:B------:R-:W-:Y:S01]  /*7b50*/  @P0 IMAD.X R7, R9, 0x1, R131.reuse, P1 ;  /* 0x0000000109070824 */ /* 0x100fe200008e0683 */
[-C--:B------:R-:W-:Y:S04]  /*7b60*/  @P0 IADD3 R4, P1, R6, R139.reuse, RZ ;  /* 0x0000008b06040210 */ /* 0x080fe80007f3e0ff */
[----:B------:R1:W-:Y:S01]  /*7b70*/  @P0 LDGSTS.E.BYPASS.LTC128B.128 [R209+0x3900], [R6.64], !P6 ;  /* 0x0390000006d10fae */ /* 0x0003e2000f101d48 */
[----:B------:R-:W-:Y:S01]  /*7b80*/  @P0 IMAD.X R5, R7, 0x1, R131, P1 ;  /* 0x0000000107050824 */ /* 0x000fe200008e0683 */
[----:B------:R-:W-:Y:S04]  /*7b90*/  @P0 IADD3 R12, P1, R4, R139, RZ ;  /* 0x0000008b040c0210 */ /* 0x000fe80007f3e0ff */
[----:B------:R1:W-:Y:S01]  /*7ba0*/  @P0 LDGSTS.E.BYPASS.LTC128B.128 [R209+0x4100], [R4.64], !P6 ;  /* 0x0410000004d10fae */ /* 0x0003e2000f101d48 */
[----:B------:R-:W-:Y:S05]  /*7bb0*/  @P0 IADD3.X R13, R5, R131, RZ, P1, !PT ;  /* 0x00000083050d0210 */ /* 0x000fea0000ffe4ff */
[----:B------:R1:W-:Y:S04]  /*7bc0*/  @P0 LDGSTS.E.BYPASS.LTC128B.128 [R209+0x4900], [R12.64], !P6 ;  /* 0x049000000cd10fae */ /* 0x0003e8000f101d48 */
[----:B------:R-:W0:Y:S01]  /*7bd0*/  LDGDEPBAR ;  /* 0x00000000000079af */ /* 0x000e220000000000 */
[----:B------:R-:W-:-:S05]  /*7be0*/  @P0 BRA `(.L_x_271) ;  /* 0xffffb39000000947 */ /* 0x000fca000383ffff */
[----:B------:R-:W-:Y:S01]  /*7bf0*/  WARPSYNC 0xffffffff ;  /* 0xffffffff00007948 */ /* 0x000fe20003800000 */
[----:B------:R-:W-:Y:S06]  /*7c00*/  BAR.SYNC.DEFER_BLOCKING 0x0 ;  /* 0x0000000000007b1d */ /* 0x000fec0000010000 */
.L_x_236:
[----:B------:R-:W-:Y:S01]  /*7c10*/  ISETP.GE.AND P0, PT, R143, 0x1, PT ;  /* 0x000000018f00780c */ /* 0x000fe20003f06270 */
[----:B------:R-:W-:Y:S01]  /*7c20*/  BSSY B0, `(.L_x_272) ;  /* 0x000001f000007945 */ /* 0x000fe20003800000 */
[----:B------:R-:W-:-:S11]  /*7c30*/  MOV R0, RZ ;  /* 0x000000ff00007202 */ /* 0x000fd60000000f00 */
[----:B------:R-:W-:Y:S05]  /*7c40*/  @!P0 BRA `(.L_x_273) ;  /* 0x000001c000008947 */ /* 0x000fea0003800000 */
[----:B------:R-:W-:Y:S01]  /*7c50*/  IABS R2, R130 ;  /* 0x0000008200027213 */ /* 0x000fe20000000000 */
[----:B-1----:R-:W-:Y:S01]  /*7c60*/  IMAD.MOV.U32 R4, RZ, RZ, RZ ;  /* 0x000000ffff047224 */ /* 0x002fe200078e00ff */
[----:B------:R-:W-:Y:S02]  /*7c70*/  IADD3 R6, R138, -0x1, R130 ;  /* 0xffffffff8a067810 */ /* 0x000fe40007ffe082 */
[----:B------:R-:W1:Y:S02]  /*7c80*/  I2F.RP R0, R2 ;  /* 0x0000000200007306 */ /* 0x000e640000209400 */
[----:B------:R-:W-:-:S06]  /*7c90*/  IABS R8, R6 ;  /* 0x0000000600087213 */ /* 0x000fcc0000000000 */
[----:B-1----:R-:W1:Y:S02]  /*7ca0*/  MUFU.RCP R0, R0 ;  /* 0x0000000000007308 */ /* 0x002e640000001000 */
[----:B-1----:R-:W-:-:S06]  /*7cb0*/  IADD3 R0, R0, 0xffffffe, RZ ;  /* 0x0ffffffe00007810 */ /* 0x002fcc0007ffe0ff */
[----:B------:R-:W1:Y:S02]  /*7cc0*/  F2I.FTZ.U32.TRUNC.NTZ R5, R0 ;  /* 0x0000000000057305 */ /* 0x000e64000021f000 */
        /* <DEDUP_REMOVED lines=20> */
.L_x_273:
[----:B------:R-:W-:Y:S05]  /*7e10*/  BSYNC B0 ;  /* 0x0000000000007941 */ /* 0x000fea0003800000 */
.L_x_272:
[----:B------:R-:W2:Y:S01]  /*7e20*/  LDL R2, [R1+0x80] ;  /* 0x0000800001027983 */ /* 0x000ea20000100800 */
        /* <DEDUP_REMOVED lines=33> */
[----:B--2---:R-:W-:-:S04]  /*8040*/  IMAD R252, R2, R0, RZ ;  /* 0x0000000002fc7224 */ /* 0x004fc800078e02ff */
[--C-:B------:R-:W-:Y:S01]  /*8050*/  IMAD.IADD R2, R252, 0x1, R0.reuse ;  /* 0x00000001fc027824 */ /* 0x100fe200078e0200 */
[----:B------:R-:W-:-:S04]  /*8060*/  PRMT R0, RZ, 0x7610, R0 ;  /* 0x00007610ff007816 */ /* 0x000fc80000000000 */
[----:B------:R-:W-:Y:S02]  /*8070*/  IMNMX R228, R138, R2, PT ;  /* 0x000000028ae47217 */ /* 0x000fe40003800200 */
[----:B------:R-:W-:Y:S02]  /*8080*/  CS2R R138, SRZ ;  /* 0x00000000008a7805 */ /* 0x000fe4000001ff00 */
[----:B------:R-:W-:-:S13]  /*8090*/  ISETP.GT.AND P0, PT, R228, R252, PT ;  /* 0x000000fce400720c */ /* 0x000fda0003f04270 */
[----:B------:R-:W-:Y:S05]  /*80a0*/  @!P0 BRA `(.L_x_274) ;  /* 0x0000c80000008947 */ /* 0x000fea0003800000 */
[----:B------:R-:W2:Y:S04]  /*80b0*/  LDL R3, [R1+0x48] ;  /* 0x0000480001037983 */ /* 0x000ea80000100800 */
[----:B-1----:R-:W3:Y:S04]  /*80c0*/  LDL R4, [R1+0x4c] ;  /* 0x00004c0001047983 */ /* 0x002ee80000100800 */
[----:B------:R-:W4:Y:S04]  /*80d0*/  LDL R10, [R1+0x2c] ;  /* 0x00002c00010a7983 */ /* 0x000f280000100800 */
[----:B------:R-:W4:Y:S04]  /*80e0*/  LDL R6, [R1+0x30] ;  /* 0x0000300001067983 */ /* 0x000f280000100800 */
[----:B------:R-:W4:Y:S04]  /*80f0*/  LDL R5, [R1+0x78] ;  /* 0x0000780001057983 */ /* 0x000f280000100800 */
[----:B------:R-:W4:Y:S01]  /*8100*/  LDL R9, [R1+0x50] ;  /* 0x0000500001097983 */ /* 0x000f220000100800 */
[----:B------:R-:W-:-:S04]  /*8110*/  ISETP.NE.U32.AND P0, PT, RZ, c[0x0][0x340], PT ;  /* 0x0000d000ff007a0c */ /* 0x000fc80003f05070 */
[----:B------:R-:W-:Y:S02]  /*8120*/  ISETP.NE.AND.EX P3, PT, RZ, c[0x0][0x344], PT, P0 ;  /* 0x0000d100ff007a0c */ /* 0x000fe40003f65300 */
[----:B------:R-:W-:-:S05]  /*8130*/  SHF.R.S32.HI R0, RZ, 0x1f, R144 ;  /* 0x0000001fff007819 */ /* 0x000fca0000011490 */
[----:B------:R-:W-:-:S04]  /*8140*/  IMAD R0, R0, c[0x0][0x178], RZ ;  /* 0x00005e0000007a24 */ /* 0x000fc800078e02ff */
[----:B------:R-:W-:Y:S02]  /*8150*/  IMAD R0, R144, c[0x0][0x17c], R0 ;  /* 0x00005f0090007a24 */ /* 0x000fe400078e0200 */
[----:B--2---:R-:W-:-:S04]  /*8160*/  @P3 IADD3 R2, P0, R3, c[0x0][0x340], RZ ;  /* 0x0000d00003023a10 */ /* 0x004fc80007f1e0ff */
[----:B---3--:R-:W-:-:S05]  /*8170*/  @P3 IADD3.X R3, R4, c[0x0][0x344], RZ, P0, !PT ;  /* 0x0000d10004033a10 */ /* 0x008fca00007fe4ff */
[----:B------:R1:W5:Y:S01]  /*8180*/  @P3 LDG.E R8, [R2.64] ;  /* 0x0000000802083981 */ /* 0x000362000c1e1900 */
[----:B------:R-:W-:-:S05]  /*8190*/  IMAD.MOV.U32 R4, RZ, RZ, c[0x0][0x2c4] ;  /* 0x0000b100ff047624 */ /* 0x000fca00078e00ff */
[----:B------:R-:W-:Y:S02]  /*81a0*/  ISETP.NE.AND P1, PT, R4, 0x1, PT ;  /* 0x000000010400780c */ /* 0x000fe40003f25270 */
[----:B------:R-:W-:Y:S02]  /*81b0*/  ISETP.NE.U32.AND P0, PT, RZ, c[0x0][0x348], PT ;  /* 0x0000d200ff007a0c */ /* 0x000fe40003f05070 */
[----:B----4-:R-:W-:Y:S02]  /*81c0*/  LEA R4, R10, R251, 0x7 ;  /* 0x000000fb0a047211 */ /* 0x010fe400078e38ff */
[----:B------:R-:W-:Y:S02]  /*81d0*/  LOP3.LUT R39, R6, 0xffff, RZ, 0xc0, !PT ;  /* 0x0000ffff06277812 */ /* 0x000fe400078ec0ff */
[----:B------:R-:W-:Y:S01]  /*81e0*/  ISETP.NE.AND.EX P0, PT, RZ, c[0x0][0x34c], PT, P0 ;  /* 0x0000d300ff007a0c */ /* 0x000fe20003f05300 */
[----:B------:R-:W2:Y:S03]  /*81f0*/  S2R R12, SR_TID.X ;  /* 0x00000000000c7919 */ /* 0x000ea60000002100 */
[----:B------:R-:W-:Y:S01]  /*8200*/  SEL R6, R5, RZ, !P0 ;  /* 0x000000ff05067207 */ /* 0x000fe20004000000 */
[----:B-1----:R-:W-:-:S04]  /*8210*/  IMAD.WIDE.U32 R2, R144, c[0x0][0x178], RZ ;  /* 0x00005e0090027a25 */ /* 0x002fc800078e00ff */
[----:B------:R-:W-:Y:S02]  /*8220*/  IMAD.IADD R3, R3, 0x1, R0 ;  /* 0x0000000103037824 */ /* 0x000fe400078e0200 */
[----:B------:R-:W-:Y:S01]  /*8230*/  @P1 IMAD.HI.U32 R7, R4, c[0x0][0x2c8], RZ ;  /* 0x0000b20004071a27 */ /* 0x000fe200078e00ff */
[----:B------:R-:W-:-:S03]  /*8240*/  SEL R5, R9, RZ, !P0 ;  /* 0x000000ff09057207 */ /* 0x000fc60004000000 */
[----:B------:R-:W-:-:S04]  /*8250*/  IMAD.WIDE.U32 R2, R39, c[0x0][0x1b8], R2 ;  /* 0x00006e0027027a25 */ /* 0x000fc800078e0002 */
[----:B------:R-:W-:Y:S01]  /*8260*/  IMAD.MOV.U32 R0, RZ, RZ, R4 ;  /* 0x000000ffff007224 */ /* 0x000fe200078e0004 */
[----:B------:R-:W-:Y:S01]  /*8270*/  @P1 SHF.R.U32.HI R0, RZ, c[0x0][0x2cc], R7 ;  /* 0x0000b300ff001a19 */ /* 0x000fe20000011607 */
[----:B------:R-:W-:Y:S02]  /*8280*/  IMAD R3, R39, c[0x0][0x1bc], R3 ;  /* 0x00006f0027037a24 */ /* 0x000fe400078e0203 */
[----:B------:R-:W-:Y:S01]  /*8290*/  IMAD R6, R6, c[0x0][0x1c0], RZ ;  /* 0x0000700006067a24 */ /* 0x000fe200078e02ff */
[----:B------:R-:W-:Y:S01]  /*82a0*/  SHF.R.S32.HI R7, RZ, 0x1f, R0 ;  /* 0x0000001fff077819 */ /* 0x000fe20000011400 */
[----:B------:R-:W-:-:S04]  /*82b0*/  IMAD.WIDE.U32 R2, R5, c[0x0][0x1c0], R2 ;  /* 0x0000700005027a25 */ /* 0x000fc800078e0002 */
[----:B------:R-:W-:Y:S02]  /*82c0*/  IMAD R6, R5, c[0x0][0x1c4], R6 ;  /* 0x0000710005067a24 */ /* 0x000fe400078e0206 */
[----:B------:R-:W-:-:S04]  /*82d0*/  IMAD.MOV R5, RZ, RZ, -R0 ;  /* 0x000000ffff057224 */ /* 0x000fc800078e0a00 */
[----:B------:R-:W-:Y:S01]  /*82e0*/  IMAD R4, R5, c[0x0][0x2c4], R4 ;  /* 0x0000b10005047a24 */ /* 0x000fe200078e0204 */
[----:B------:R-:W-:Y:S01]  /*82f0*/  IADD3 R3, R3, R6, RZ ;  /* 0x0000000603037210 */ /* 0x000fe20007ffe0ff */
[----:B------:R-:W-:-:S04]  /*8300*/  IMAD R5, R7, c[0x0][0x1b0], RZ ;  /* 0x00006c0007057a24 */ /* 0x000fc800078e02ff */
[C---:B------:R-:W-:Y:S01]  /*8310*/  IMAD R6, R0.reuse, c[0x0][0x1b4], R5 ;  /* 0x00006d0000067a24 */ /* 0x040fe200078e0205 */
[----:B------:R-:W-:Y:S01]  /*8320*/  SHF.R.S32.HI R5, RZ, 0x1f, R4 ;  /* 0x0000001fff057819 */ /* 0x000fe20000011404 */
[----:B------:R-:W-:Y:S01]  /*8330*/  IMAD.WIDE.U32 R2, R0, c[0x0][0x1b0], R2 ;  /* 0x00006c0000027a25 */ /* 0x000fe200078e0002 */
[----:B--2---:R-:W-:-:S03]  /*8340*/  SHF.R.S32.HI R11, RZ, 0x1f, R12 ;  /* 0x0000001fff0b7819 */ /* 0x004fc6000001140c */
[----:B------:R-:W-:Y:S02]  /*8350*/  IMAD R0, R5, c[0x0][0x1a8], RZ ;  /* 0x00006a0005007a24 */ /* 0x000fe400078e02ff */
[----:B------:R-:W-:Y:S01]  /*8360*/  IMAD.IADD R3, R3, 0x1, R6 ;  /* 0x0000000103037824 */ /* 0x000fe200078e0206 */
[----:B------:R-:W-:Y:S01]  /*8370*/  LEA.HI R11, R11, R12, RZ, 0x3 ;  /* 0x0000000c0b0b7211 */ /* 0x000fe200078f18ff */
[C---:B------:R-:W-:Y:S02]  /*8380*/  IMAD R0, R4.reuse, c[0x0][0x1ac], R0 ;  /* 0x00006b0004007a24 */ /* 0x040fe400078e0200 */
[----:B------:R-:W-:Y:S01]  /*8390*/  IMAD.WIDE.U32 R2, R4, c[0x0][0x1a8], R2 ;  /* 0x00006a0004027a25 */ /* 0x000fe200078e0002 */
[----:B------:R-:W-:-:S04]  /*83a0*/  SHF.R.S32.HI R11, RZ, 0x3, R11 ;  /* 0x00000003ff0b7819 */ /* 0x000fc8000001140b */
[----:B------:R-:W-:Y:S02]  /*83b0*/  IADD3 R0, R3, R0, RZ ;  /* 0x0000000003007210 */ /* 0x000fe40007ffe0ff */
[----:B------:R-:W-:Y:S01]  /*83c0*/  LEA R6, P0, R2, c[0x0][0x160], 0x1 ;  /* 0x0000580002067a11 */ /* 0x000fe200078008ff */
[----:B------:R-:W-:Y:S01]  /*83d0*/  IMAD R4, R10, 0x80, R11 ;  /* 0x000000800a047824 */ /* 0x000fe200078e020b */
[----:B------:R-:W-:Y:S02]  /*83e0*/  ISETP.GE.AND P2, PT, R244, c[0x0][0x198], PT ;  /* 0x00006600f4007a0c */ /* 0x000fe40003f46270 */
[----:B------:R-:W-:Y:S02]  /*83f0*/  LEA.HI.X R5, R2, c[0x0][0x164], R0, 0x1, P0 ;  /* 0x0000590002057a11 */ /* 0x000fe400000f0c00 */
[----:B------:R-:W-:Y:S02]  /*8400*/  IADD3 R161, R228, -0x1, RZ ;  /* 0xffffffffe4a17810 */ /* 0x000fe40007ffe0ff */
[----:B------:R-:W-:Y:S01]  /*8410*/  @!P3 MOV R8, R9 ;  /* 0x000000090008b202 */ /* 0x000fe20000000f00 */
[----:B------:R-:W-:Y:S05]  /*8420*/  BRA.DIV ~URZ, `(.L_x_275) ;  /* 0x000105127f007947 */ /* 0x000fea000b800000 */
[----:B------:R1:W2:Y:S02]  /*8430*/  SHFL.IDX PT, R7, R5, RZ, 0x181f ;  /* 0x00181fff05077589 */ /* 0x0002a400000e0000 */
.L_x_415:
[----:B------:R-:W-:Y:S05]  /*8440*/  BRA.DIV ~URZ, `(.L_x_276) ;  /* 0x000105627f007947 */ /* 0x000fea000b800000 */
[----:B------:R3:W4:Y:S02]  /*8450*/  SHFL.IDX PT, R2, R6, RZ, 0x181f ;  /* 0x00181fff06027589 */ /* 0x00072400000e0000 */
.L_x_416:
[----:B------:R-:W-:Y:S01]  /*8460*/  IMAD R0, R148, c[0x0][0x2c4], RZ ;  /* 0x0000b10094007a24 */ /* 0x000fe200078e02ff */
[----:B------:R-:W-:Y:S04]  /*8470*/  BSSY B0, `(.L_x_277) ;  /* 0x0000009000007945 */ /* 0x000fe80003800000 */
[----:B------:R-:W-:-:S13]  /*8480*/  ISETP.GE.AND P0, PT, R4, R0, PT ;  /* 0x000000000400720c */ /* 0x000fda0003f06270 */
[----:B------:R-:W-:Y:S05]  /*8490*/  @P0 BRA `(.L_x_278) ;  /* 0x0000006000000947 */ /* 0x000fea0003800000 */
[----:B----4-:R-:W-:-:S04]  /*84a0*/  LEA R2, P0, R244, R2, 0x1 ;  /* 0x00000002f4027211 */ /* 0x010fc800078008ff */
[----:B--2---:R-:W-:-:S05]  /*84b0*/  LEA.HI.X R3, R244, R7, R245, 0x1, P0 ;  /* 0x00000007f4037211 */ /* 0x004fca00000f0cf5 */
[----:B------:R-:W-:Y:S01]  /*84c0*/  @!PT LDS RZ, [RZ] ;  /* 0x00000000fffff984 */ /* 0x000fe20000000800 */
[----:B------:R-:W-:Y:S01]  /*84d0*/  @!PT LDS RZ, [RZ] ;  /* 0x00000000fffff984 */ /* 0x000fe20000000800 */
[----:B------:R-:W-:Y:S01]  /*84e0*/  @!PT LDS RZ, [RZ] ;  /* 0x00000000fffff984 */ /* 0x000fe20000000800 */
[----:B------:R2:W-:Y:S04]  /*84f0*/  LDGSTS.E.BYPASS.LTC128B.128 [R209+0x5100], [R2.64], !P2 ;  /* 0x0510000002d17fae */ /* 0x0005e8000d101d48 */
.L_x_278:
[----:B------:R-:W-:Y:S05]  /*8500*/  BSYNC B0 ;  /* 0x0000000000007941 */ /* 0x000fea0003800000 */
.L_x_277:
[----:B------:R-:W-:Y:S05]  /*8510*/  BRA.DIV ~URZ, `(.L_x_279) ;  /* 0x000105027f007947 */ /* 0x000fea000b800000 */
[----:B--2---:R2:W1:Y:S04]  /*8520*/  SHFL.IDX PT, R7, R5, 0x1, 0x181f ;  /* 0x00381f0005077f89 */ /* 0x00446800000e0000 */
[----:B----4-:R2:W4:Y:S02]  /*8530*/  SHFL.IDX PT, R2, R6, 0x1, 0x181f ;  /* 0x00381f0006027f89 */ /* 0x01052400000e0000 */
.L_x_417:
[----:B------:R-:W-:Y:S01]  /*8540*/  IADD3 R3, R4, 0x10, RZ ;  /* 0x0000001004037810 */ /* 0x000fe20007ffe0ff */
[----:B------:R-:W-:Y:S03]  /*8550*/  BSSY B0, `(.L_x_280) ;  /* 0x0000009000007945 */ /* 0x000fe60003800000 */
[----:B------:R-:W-:-:S13]  /*8560*/  ISETP.GE.AND P0, PT, R3, R0, PT ;  /* 0x000000000300720c */ /* 0x000fda0003f06270 */
[----:B------:R-:W-:Y:S05]  /*8570*/  @P0 BRA `(.L_x_281) ;  /* 0x0000006000000947 */ /* 0x000fea0003800000 */
[----:B----4-:R-:W-:-:S04]  /*8580*/  LEA R2, P0, R244, R2, 0x1 ;  /* 0x00000002f4027211 */ /* 0x010fc800078008ff */
[----:B-1----:R-:W-:-:S05]  /*8590*/  LEA.HI.X R3, R244, R7, R245, 0x1, P0 ;  /* 0x00000007f4037211 */ /* 0x002fca00000f0cf5 */
[----:B------:R-:W-:Y:S01]  /*85a0*/  @!PT LDS RZ, [RZ] ;  /* 0x00000000fffff984 */ /* 0x000fe20000000800 */
[----:B------:R-:W-:Y:S01]  /*85b0*/  @!PT LDS RZ, [RZ] ;  /* 0x00000000fffff984 */ /* 0x000fe20000000800 */
[----:B------:R-:W-:Y:S01]  /*85c0*/  @!PT LDS RZ, [RZ] ;  /* 0x00000000fffff984 */ /* 0x000fe20000000800 */
[----:B------:R1:W-:Y:S04]  /*85d0*/  LDGSTS.E.BYPASS.LTC128B.128 [R209+0x5900], [R2.64], !P2 ;  /* 0x0590000002d17fae */ /* 0x0003e8000d101d48 */
.L_x_281:
[----:B------:R-:W-:Y:S05]  /*85e0*/  BSYNC B0 ;  /* 0x0000000000007941 */ /* 0x000fea0003800000 */
.L_x_280:
[----:B------:R-:W-:Y:S05]  /*85f0*/  BRA.DIV ~URZ, `(.L_x_282) ;  /* 0x000104f27f007947 */ /* 0x000fea000b800000 */
[----:B-1----:R1:W2:Y:S02]  /*8600*/  SHFL.IDX PT, R7, R5, 0x2, 0x181f ;  /* 0x00581f0005077f89 */ /* 0x0022a400000e0000 */
.L_x_418:
[----:B------:R-:W-:Y:S05]  /*8610*/  BRA.DIV ~URZ, `(.L_x_283) ;  /* 0x000105427f007947 */ /* 0x000fea000b800000 */
[----:B----4-:R4:W1:Y:S02]  /*8620*/  SHFL.IDX PT, R2, R6, 0x2, 0x181f ;  /* 0x00581f0006027f89 */ /* 0x01086400000e0000 */
.L_x_419:
[----:B------:R-:W-:Y:S01]  /*8630*/  IADD3 R3, R4, 0x20, RZ ;  /* 0x0000002004037810 */ /* 0x000fe20007ffe0ff */
[----:B------:R-:W-:Y:S03]  /*8640*/  BSSY B0, `(.L_x_284) ;  /* 0x0000009000007945 */ /* 0x000fe60003800000 */
[----:B------:R-:W-:-:S13]  /*8650*/  ISETP.GE.AND P0, PT, R3, R0, PT ;  /* 0x000000000300720c */ /* 0x000fda0003f06270 */
[----:B------:R-:W-:Y:S05]  /*8660*/  @P0 BRA `(.L_x_285) ;  /* 0x0000006000000947 */ /* 0x000fea0003800000 */
[----:B-1----:R-:W-:-:S04]  /*8670*/  LEA R2, P0, R244, R2, 0x1 ;  /* 0x00000002f4027211 */ /* 0x002fc800078008ff */
[----:B--2---:R-:W-:-:S05]  /*8680*/  LEA.HI.X R3, R244, R7, R245, 0x1, P0 ;  /* 0x00000007f4037211 */ /* 0x004fca00000f0cf5 */
[----:B------:R-:W-:Y:S01]  /*8690*/  @!PT LDS RZ, [RZ] ;  /* 0x00000000fffff984 */ /* 0x000fe20000000800 */
[----:B------:R-:W-:Y:S01]  /*86a0*/  @!PT LDS RZ, [RZ] ;  /* 0x00000000fffff984 */ /* 0x000fe20000000800 */
[----:B------:R-:W-:Y:S01]  /*86b0*/  @!PT LDS RZ, [RZ] ;  /* 0x00000000fffff984 */ /* 0x000fe20000000800 */
[----:B------:R1:W-:Y:S04]  /*86c0*/  LDGSTS.E.BYPASS.LTC128B.128 [R209+0x6100], [R2.64], !P2 ;  /* 0x0610000002d17fae */ /* 0x0003e8000d101d48 */
.L_x_285:
[----:B------:R-:W-:Y:S05]  /*86d0*/  BSYNC B0 ;  /* 0x0000000000007941 */ /* 0x000fea0003800000 */
.L_x_284:
[----:B------:R-:W-:Y:S05]  /*86e0*/  BRA.DIV ~URZ, `(.L_x_286) ;  /* 0x000104e27f007947 */ /* 0x000fea000b800000 */
[----:B--2---:R2:W3:Y:S04]  /*86f0*/  SHFL.IDX PT, R7, R5, 0x3, 0x181f ;  /* 0x00781f0005077f89 */ /* 0x0044e800000e0000 */
[----:B-1----:R2:W1:Y:S02]  /*8700*/  SHFL.IDX PT, R2, R6, 0x3, 0x181f ;  /* 0x00781f0006027f89 */ /* 0x00246400000e0000 */
.L_x_420:
[----:B------:R-:W-:Y:S01]  /*8710*/  IADD3 R3, R4, 0x30, RZ ;  /* 0x0000003004037810 */ /* 0x000fe20007ffe0ff */
[----:B------:R-:W-:Y:S03]  /*8720*/  BSSY B0, `(.L_x_287) ;  /* 0x0000009000007945 */ /* 0x000fe60003800000 */
[----:B------:R-:W-:-:S13]  /*8730*/  ISETP.GE.AND P0, PT, R3, R0, PT ;  /* 0x000000000300720c */ /* 0x000fda0003f06270 */
[----:B------:R-:W-:Y:S05]  /*8740*/  @P0 BRA `(.L_x_288) ;  /* 0x0000006000000947 */ /* 0x000fea0003800000 */
[----:B-1----:R-:W-:-:S04]  /*8750*/  LEA R2, P0, R244, R2, 0x1 ;  /* 0x00000002f4027211 */ /* 0x002fc800078008ff */
[----:B---3--:R-:W-:-:S05]  /*8760*/  LEA.HI.X R3, R244, R7, R245, 0x1, P0 ;  /* 0x00000007f4037211 */ /* 0x008fca00000f0cf5 */
[----:B------:R-:W-:Y:S01]  /*8770*/  @!PT LDS RZ, [RZ] ;  /* 0x00000000fffff984 */ /* 0x000fe20000000800 */
[----:B------:R-:W-:Y:S01]  /*8780*/  @!PT LDS RZ, [RZ] ;  /* 0x00000000fffff984 */ /* 0x000fe20000000800 */
[----:B------:R-:W-:Y:S01]  /*8790*/  @!PT LDS RZ, [RZ] ;  /* 0x00000000fffff984 */ /* 0x000fe20000000800 */
[----:B------:R1:W-:Y:S04]  /*87a0*/  LDGSTS.E.BYPASS.LTC128B.128 [R209+0x6900], [R2.64], !P2 ;  /* 0x0690000002d17fae */ /* 0x0003e8000d101d48 */
.L_x_288:
[----:B------:R-:W-:Y:S05]  /*87b0*/  BSYNC B0 ;  /* 0x0000000000007941 */ /* 0x000fea0003800000 */
.L_x_287:
[----:B------:R-:W-:Y:S05]  /*87c0*/  BRA.DIV ~URZ, `(.L_x_289) ;  /* 0x000104d27f007947 */ /* 0x000fea000b800000 */
[----:B---3--:R3:W2:Y:S02]  /*87d0*/  SHFL.IDX PT, R7, R5, 0x4, 0x181f ;  /* 0x00981f0005077f89 */ /* 0x0086a400000e0000 */
.L_x_421:
[----:B------:R-:W-:Y:S05]  /*87e0*/  BRA.DIV ~URZ, `(.L_x_290) ;  /* 0x000105227f007947 */ /* 0x000fea000b800000 */
[----:B-1----:R1:W3:Y:S02]  /*87f0*/  SHFL.IDX PT, R2, R6, 0x4, 0x181f ;  /* 0x00981f0006027f89 */ /* 0x0022e400000e0000 */
.L_x_422:
[----:B------:R-:W-:Y:S01]  /*8800*/  IADD3 R3, R4, 0x40, RZ ;  /* 0x0000004004037810 */ /* 0x000fe20007ffe0ff */
[----:B------:R-:W-:Y:S03]  /*8810*/  BSSY B0, `(.L_x_291) ;  /* 0x0000009000007945 */ /* 0x000fe60003800000 */
[----:B------:R-:W-:-:S13]  /*8820*/  ISETP.GE.AND P0, PT, R3, R0, PT ;  /* 0x000000000300720c */ /* 0x000fda0003f06270 */
[----:B------:R-:W-:Y:S05]  /*8830*/  @P0 BRA `(.L_x_292) ;  /* 0x0000006000000947 */ /* 0x000fea0003800000 */
[----:B---3--:R-:W-:-:S04]  /*8840*/  LEA R2, P0, R244, R2, 0x1 ;  /* 0x00000002f4027211 */ /* 0x008fc800078008ff */
[----:B--2---:R-:W-:-:S05]  /*8850*/  LEA.HI.X R3, R244, R7, R245, 0x1, P0 ;  /* 0x00000007f4037211 */ /* 0x004fca00000f0cf5 */
[----:B------:R-:W-:Y:S01]  /*8860*/  @!PT LDS RZ, [RZ] ;  /* 0x00000000fffff984 */ /* 0x000fe20000000800 */
[----:B------:R-:W-:Y:S01]  /*8870*/  @!PT LDS RZ, [RZ] ;  /* 0x00000000fffff984 */ /* 0x000fe20000000800 */
[----:B------:R-:W-:Y:S01]  /*8880*/  @!PT LDS RZ, [RZ] ;  /* 0x00000000fffff984 */ /* 0x000fe20000000800 */
[----:B------:R2:W-:Y:S04]  /*8890*/  LDGSTS.E.BYPASS.LTC128B.128 [R209+0x7100], [R2.64], !P2 ;  /* 0x0710000002d17fae */ /* 0x0005e8000d101d48 */
.L_x_292:
[----:B------:R-:W-:Y:S05]  /*88a0*/  BSYNC B0 ;  /* 0x0000000000007941 */ /* 0x000fea0003800000 */
.L_x_291:
[----:B------:R-:W-:Y:S05]  /*88b0*/  BRA.DIV ~URZ, `(.L_x_293) ;  /* 0x000104c27f007947 */ /* 0x000fea000b800000 */
[----:B--2---:R2:W1:Y:S04]  /*88c0*/  SHFL.IDX PT, R7, R5, 0x5, 0x181f ;  /* 0x00b81f0005077f89 */ /* 0x00446800000e0000 */
[----:B---3--:R2:W3:Y:S02]  /*88d0*/  SHFL.IDX PT, R2, R6, 0x5, 0x181f ;  /* 0x00b81f0006027f89 */ /* 0x0084e400000e0000 */
.L_x_423:
[----:B------:R-:W-:Y:S01]  /*88e0*/  IADD3 R3, R4, 0x50, RZ ;  /* 0x0000005004037810 */ /* 0x000fe20007ffe0ff */
[----:B------:R-:W-:Y:S03]  /*88f0*/  BSSY B0, `(.L_x_294) ;  /* 0x0000009000007945 */ /* 0x000fe60003800000 */
[----:B------:R-:W-:-:S13]  /*8900*/  ISETP.GE.AND P0, PT, R3, R0, PT ;  /* 0x000000000300720c */ /* 0x000fda0003f06270 */
[----:B------:R-:W-:Y:S05]  /*8910*/  @P0 BRA `(.L_x_295) ;  /* 0x0000006000000947 */ /* 0x000fea0003800000 */
[----:B---3--:R-:W-:-:S04]  /*8920*/  LEA R2, P0, R244, R2, 0x1 ;  /* 0x00000002f4027211 */ /* 0x008fc800078008ff */
[----:B-1----:R-:W-:-:S05]  /*8930*/  LEA.HI.X R3, R244, R7, R245, 0x1, P0 ;  /* 0x00000007f4037211 */ /* 0x002fca00000f0cf5 */
[----:B------:R-:W-:Y:S01]  /*8940*/  @!PT LDS RZ, [RZ] ;  /* 0x00000000fffff984 */ /* 0x000fe20000000800 */
[----:B------:R-:W-:Y:S01]  /*8950*/  @!PT LDS RZ, [RZ] ;  /* 0x00000000fffff984 */ /* 0x000fe20000000800 */
[----:B------:R-:W-:Y:S01]  /*8960*/  @!PT LDS RZ, [RZ] ;  /* 0x00000000fffff984 */ /* 0x000fe20000000800 */
[----:B------:R1:W-:Y:S04]  /*8970*/  LDGSTS.E.BYPASS.LTC128B.128 [R209+0x7900], [R2.64], !P2 ;  /* 0x0790000002d17fae */ /* 0x0003e8000d101d48 */
.L_x_295:
[----:B------:R-:W-:Y:S05]  /*8980*/  BSYNC B0 ;  /* 0x0000000000007941 */ /* 0x000fea0003800000 */
.L_x_294:
[----:B------:R-:W-:Y:S05]  /*8990*/  BRA.DIV ~URZ, `(.L_x_296) ;  /* 0x000104b27f007947 */ /* 0x000fea000b800000 */
[----:B-1----:R1:W2:Y:S02]  /*89a0*/  SHFL.IDX PT, R7, R5, 0x6, 0x181f ;  /* 0x00d81f0005077f89 */ /* 0x0022a400000e0000 */
.L_x_424:
[----:B------:R-:W-:Y:S05]  /*89b0*/  BRA.DIV ~URZ, `(.L_x_297) ;  /* 0x000105027f007947 */ /* 0x000fea000b800000 */
[----:B---3--:R3:W1:Y:S02]  /*89c0*/  SHFL.IDX PT, R2, R6, 0x6, 0x181f ;  /* 0x00d81f0006027f89 */ /* 0x00866400000e0000 */
.L_x_425:
        /* <DEDUP_REMOVED lines=10> */
.L_x_299:
[----:B------:R-:W-:Y:S05]  /*8a70*/  BSYNC B0 ;  /* 0x0000000000007941 */ /* 0x000fea0003800000 */
.L_x_298:
[----:B------:R-:W-:Y:S05]  /*8a80*/  BRA.DIV ~URZ, `(.L_x_300) ;  /* 0x000104a27f007947 */ /* 0x000fea000b800000 */
[----:B-12---:R-:W1:Y:S04]  /*8a90*/  SHFL.IDX PT, R5, R5, 0x7, 0x181f ;  /* 0x00f81f0005057f89 */ /* 0x006e6800000e0000 */
[----:B------:R2:W3:Y:S02]  /*8aa0*/  SHFL.IDX PT, R3, R6, 0x7, 0x181f ;  /* 0x00f81f0006037f89 */ /* 0x0004e400000e0000 */
.L_x_426:
[----:B------:R-:W-:Y:S01]  /*8ab0*/  IADD3 R2, R4, 0x70, RZ ;  /* 0x0000007004027810 */ /* 0x000fe20007ffe0ff */
[----:B-----5:R-:W-:-:S03]  /*8ac0*/  IMAD.WIDE.U32 R168, R8, c[0x0][0x2b0], RZ ;  /* 0x0000ac0008a87a25 */ /* 0x020fc600078e00ff */
[----:B------:R-:W-:Y:S02]  /*8ad0*/  ISETP.GE.AND P0, PT, R2, R0, PT ;  /* 0x000000000200720c */ /* 0x000fe40003f06270 */
[----:B------:R2:W-:Y:S11]  /*8ae0*/  STL.64 [R1+0x18], R168 ;  /* 0x000018a801007387 */ /* 0x0005f60000100a00 */
[----:B---3--:R-:W-:-:S04]  /*8af0*/  @!P0 LEA R2, P1, R244, R3, 0x1 ;  /* 0x00000003f4028211 */ /* 0x008fc800078208ff */
[----:B-1----:R-:W-:-:S05]  /*8b00*/  @!P0 LEA.HI.X R3, R244, R5, R245, 0x1, P1 ;  /* 0x00000005f4038211 */ /* 0x002fca00008f0cf5 */
[----:B------:R-:W-:Y:S01]  /*8b10*/  @!PT LDS RZ, [RZ] ;  /* 0x00000000fffff984 */ /* 0x000fe20000000800 */
[----:B------:R-:W-:Y:S01]  /*8b20*/  @!PT LDS RZ, [RZ] ;  /* 0x00000000fffff984 */ /* 0x000fe20000000800 */
[----:B------:R-:W-:Y:S01]  /*8b30*/  @!PT LDS RZ, [RZ] ;  /* 0x00000000fffff984 */ /* 0x000fe20000000800 */
[----:B------:R1:W-:Y:S04]  /*8b40*/  @!P0 LDGSTS.E.BYPASS.LTC128B.128 [R209+0x8900], [R2.64], !P2 ;  /* 0x0890000002d18fae */ /* 0x0003e8000d101d48 */
[----:B------:R-:W0:Y:S01]  /*8b50*/  LDGDEPBAR ;  /* 0x00000000000079af */ /* 0x000e220000000000 */
[----:B------:R-:W-:Y:S01]  /*8b60*/  WARPSYNC 0xffffffff ;  /* 0xffffffff00007948 */ /* 0x000fe20003800000 */
[----:B-1----:R-:W-:-:S05]  /*8b70*/  SHF.R.S32.HI R2, RZ, 0x1f, R8 ;  /* 0x0000001fff027819 */ /* 0x002fca0000011408 */
[----:B------:R-:W-:-:S04]  /*8b80*/  IMAD R2, R2, c[0x0][0x2b0], RZ ;  /* 0x0000ac0002027a24 */ /* 0x000fc800078e02ff */
[----:B------:R-:W-:-:S04]  /*8b90*/  IMAD R2, R8, c[0x0][0x2b4], R2 ;  /* 0x0000ad0008027a24 */ /* 0x000fc800078e0202 */
[----:B------:R-:W-:-:S05]  /*8ba0*/  IMAD.IADD R166, R169, 0x1, R2 ;  /* 0x00000001a9a67824 */ /* 0x000fca00078e0202 */
[----:B------:R2:W-:Y:S02]  /*8bb0*/  STL [R1+0x20], R166 ;  /* 0x000020a601007387 */ /* 0x0005e40000100800 */
[----:B------:R-:W3:Y:S01]  /*8bc0*/  LDL R167, [R1+0x24] ;  /* 0x0000240001a77983 */ /* 0x000ee20000100800 */
[----:B------:R-:W-:Y:S02]  /*8bd0*/  IMAD.MOV.U32 R159, RZ, RZ, 0x50 ;  /* 0x00000050ff9f7424 */ /* 0x000fe400078e00ff */
[----:B------:R-:W-:Y:S02]  /*8be0*/  IMAD.MOV.U32 R162, RZ, RZ, c[0x0][0x2b8] ;  /* 0x0000ae00ffa27624 */ /* 0x000fe400078e00ff */
[----:B------:R-:W-:Y:S02]  /*8bf0*/  IMAD R159, R228, R159, -0x50 ;  /* 0xffffffb0e49f7424 */ /* 0x000fe400078e029f */
[----:B------:R-:W-:Y:S01]  /*8c00*/  IMAD.MOV.U32 R235, RZ, RZ, RZ ;  /* 0x000000ffffeb7224 */ /* 0x000fe200078e00ff */
[----:B------:R-:W-:Y:S01]  /*8c10*/  BAR.SYNC.DEFER_BLOCKING 0x0 ;  /* 0x0000000000007b1d */ /* 0x000fe20000010000 */
[----:B------:R-:W-:Y:S01]  /*8c20*/  ISETP.NE.AND P1, PT, R162, 0x1, PT ;  /* 0x00000001a200780c */ /* 0x000fe20003f25270 */
[----:B------:R-:W-:-:S05]  /*8c30*/  IMAD.IADD R3, R251, 0x1, R159 ;  /* 0x00000001fb037824 */ /* 0x000fca00078e029f */
[----:B------:R-:W-:-:S04]  /*8c40*/  ISETP.GE.AND P0, PT, R3, R143, PT ;  /* 0x0000008f0300720c */ /* 0x000fc80003f06270 */
[----:B------:R-:W-:Y:S01]  /*8c50*/  ISETP.GT.OR P0, PT, R251, 0x4f, P0 ;  /* 0x0000004ffb00780c */ /* 0x000fe20000704670 */
[----:B---3--:R-:W-:-:S04]  /*8c60*/  IMAD.IADD R3, R3, 0x1, R167 ;  /* 0x0000000103037824 */ /* 0x008fc800078e02a7 */
[----:B------:R-:W-:-:S04]  /*8c70*/  @P1 IMAD.HI.U32 R4, R3, c[0x0][0x2bc], RZ ;  /* 0x0000af0003041a27 */ /* 0x000fc800078e00ff */
[----:B------:R-:W-:Y:S01]  /*8c80*/  IMAD.MOV.U32 R2, RZ, RZ, R3 ;  /* 0x000000ffff027224 */ /* 0x000fe200078e0003 */
[----:B------:R-:W-:-:S04]  /*8c90*/  @P1 SHF.R.U32.HI R2, RZ, c[0x0][0x2c0], R4 ;  /* 0x0000b000ff021a19 */ /* 0x000fc80000011604 */
[----:B------:R-:W-:-:S04]  /*8ca0*/  @!P0 IADD3 R5, P1, R2, R168, RZ ;  /* 0x000000a802058210 */ /* 0x000fc80007f3e0ff */
[----:B--2-4-:R-:W-:Y:S02]  /*8cb0*/  @!P0 LEA.HI.X.SX32 R6, R2, R166, 0x1, P1 ;  /* 0x000000a602068211 */ /* 0x014fe400008f0eff */
[----:B------:R-:W-:-:S04]  /*8cc0*/  @!P0 LEA R4, P1, R5, c[0x0][0x2a0], 0x2 ;  /* 0x0000a80005048a11 */ /* 0x000fc800078210ff */
[----:B------:R-:W-:-:S05]  /*8cd0*/  @!P0 LEA.HI.X R5, R5, c[0x0][0x2a4], R6, 0x2, P1 ;  /* 0x0000a90005058a11 */ /* 0x000fca00008f1406 */
[----:B------:R1:W2:Y:S01]  /*8ce0*/  @!P0 LDG.E R235, [R4.64] ;  /* 0x0000000804eb8981 */ /* 0x0002a2000c1e1900 */
[----:B------:R-:W-:Y:S01]  /*8cf0*/  IMAD.MOV R2, RZ, RZ, -R2 ;  /* 0x000000ffff027224 */ /* 0x000fe200078e0a02 */
[----:B------:R-:W-:Y:S01]  /*8d00*/  BSSY B0, `(.L_x_301) ;  /* 0x000003d000007945 */ /* 0x000fe20003800000 */
[C---:B------:R-:W-:Y:S01]  /*8d10*/  IMAD.WIDE.U32 R164, R39.reuse, c[0x0][0x1e8], RZ ;  /* 0x00007a0027a47a25 */ /* 0x040fe200078e00ff */
[----:B------:R-:W3:Y:S03]  /*8d20*/  S2R R7, SR_TID.X ;  /* 0x0000000000077919 */ /* 0x000ee60000002100 */
[----:B------:R-:W-:Y:S01]  /*8d30*/  IMAD R241, R2, c[0x0][0x2b8], R3 ;  /* 0x0000ae0002f17a24 */ /* 0x000fe200078e0203 */
[----:B------:R-:W-:Y:S01]  /*8d40*/  STL.64 [R1+0x10], R164 ;  /* 0x000010a401007387 */ /* 0x000fe20000100a00 */
[----:B------:R-:W-:Y:S02]  /*8d50*/  IMAD R163, R39, c[0x0][0x1ec], R165 ;  /* 0x00007b0027a37a24 */ /* 0x000fe400078e02a5 */
[----:B------:R-:W-:Y:S01]  /*8d60*/  IMAD.WIDE.U32 R2, R241, c[0x0][0x1e0], RZ ;  /* 0x00007800f1027a25 */ /* 0x000fe200078e00ff */
[----:B------:R-:W-:-:S02]  /*8d70*/  SHF.R.S32.HI R40, RZ, 0x1f, R241 ;  /* 0x0000001fff287819 */ /* 0x000fc400000114f1 */
[----:B------:R-:W-:Y:S01]  /*8d80*/  STL [R1+0xc], R163 ;  /* 0x00000ca301007387 */ /* 0x000fe20000100800 */
[----:B------:R-:W-:Y:S02]  /*8d90*/  IMAD R160, R161, -0x50, R143 ;  /* 0xffffffb0a1a07824 */ /* 0x000fe400078e028f */
[----:B-1----:R-:W-:Y:S01]  /*8da0*/  IMAD R4, R40, c[0x0][0x1e0], RZ ;  /* 0x0000780028047a24 */ /* 0x002fe200078e02ff */
[----:B---3--:R-:W-:-:S03]  /*8db0*/  SHF.R.S32.HI R9, RZ, 0x1f, R7 ;  /* 0x0000001fff097819 */ /* 0x008fc60000011407 */
[----:B------:R-:W-:Y:S01]  /*8dc0*/  IMAD R4, R241, c[0x0][0x1e4], R4 ;  /* 0x00007900f1047a24 */ /* 0x000fe200078e0204 */
[----:B------:R-:W-:-:S03]  /*8dd0*/  LEA.HI R9, R9, R7, RZ, 0x3 ;  /* 0x0000000709097211 */ /* 0x000fc600078f18ff */
[----:B------:R-:W-:Y:S01]  /*8de0*/  IMAD.IADD R3, R3, 0x1, R4 ;  /* 0x0000000103037824 */ /* 0x000fe200078e0204 */
[----:B------:R-:W-:-:S05]  /*8df0*/  SHF.R.S32.HI R9, RZ, 0x3, R9 ;  /* 0x00000003ff097819 */ /* 0x000fca0000011409 */
[----:B------:R-:W-:-:S05]  /*8e00*/  IMAD.IADD R38, R160, 0x1, -R9 ;  /* 0x00000001a0267824 */ /* 0x000fca00078e0a09 */
[C---:B------:R-:W-:Y:S02]  /*8e10*/  ISETP.GE.AND P1, PT, R38.reuse, 0x1, PT ;  /* 0x000000012600780c */ /* 0x040fe40003f26270 */
[----:B------:R-:W-:-:S11]  /*8e20*/  ISETP.GE.AND P4, PT, R38, 0x21, PT ;  /* 0x000000212600780c */ /* 0x000fd60003f86270 */
[----:B------:R-:W-:Y:S02]  /*8e30*/  @P1 ISETP.GE.AND P5, PT, R244, c[0x0][0x1d4], PT ;  /* 0x00007500f4001a0c */ /* 0x000fe40003fa6270 */
        /* <DEDUP_REMOVED lines=8> */
[----:B------:R-:W-:Y:S01]  /*8ec0*/  SHFL.IDX PT, R9, R2, 0x2, 0x181f ;  /* 0x00581f0002097f89 */ /* 0x000fe200000e0000 */
[----:B------:R-:W-:-:S03]  /*8ed0*/  ISETP.GE.AND P0, PT, R38, 0x11, PT ;  /* 0x000000112600780c */ /* 0x000fc60003f06270 */
[----:B------:R-:W1:Y:S04]  /*8ee0*/  SHFL.IDX PT, R3, R2, RZ, 0x181f ;  /* 0x00181fff02037589 */ /* 0x000e6800000e0000 */
[----:B------:R-:W2:Y:S04]  /*8ef0*/  SHFL.IDX PT, R4, R2, 0x1, 0x181f ;  /* 0x00381f0002047f89 */ /* 0x000ea800000e0000 */
[----:B------:R-:W3:Y:S04]  /*8f00*/  SHFL.IDX PT, R7, R8, RZ, 0x181f ;  /* 0x00181fff08077589 */ /* 0x000ee800000e0000 */
[----:B------:R-:W4:Y:S04]  /*8f10*/  SHFL.IDX PT, R5, R8, 0x1, 0x181f ;  /* 0x00381f0008057f89 */ /* 0x000f2800000e0000 */
[----:B------:R-:W-:Y:S04]  /*8f20*/  SHFL.IDX PT, R10, R2, 0x3, 0x181f ;  /* 0x00781f00020a7f89 */ /* 0x000fe800000e0000 */
[----:B------:R-:W5:Y:S01]  /*8f30*/  SHFL.IDX PT, R11, R8, 0x2, 0x181f ;  /* 0x00581f00080b7f89 */ /* 0x000f6200000e0000 */
[----:B-1----:R-:W-:-:S03]  /*8f40*/  @P1 LEA R6, P2, R244, R3, 0x1 ;  /* 0x00000003f4061211 */ /* 0x002fc600078408ff */
[----:B------:R-:W-:Y:S01]  /*8f50*/  SHFL.IDX PT, R2, R2, 0x4, 0x181f ;  /* 0x00981f0002027f89 */ /* 0x000fe200000e0000 */
[----:B--2---:R-:W-:-:S03]  /*8f60*/  @P0 LEA R4, P3, R244, R4, 0x1 ;  /* 0x00000004f4040211 */ /* 0x004fc600078608ff */
[----:B------:R-:W1:Y:S01]  /*8f70*/  SHFL.IDX PT, R3, R8, 0x3, 0x181f ;  /* 0x00781f0008037f89 */ /* 0x000e6200000e0000 */
[C-C-:B---3--:R-:W-:Y:S02]  /*8f80*/  @P1 LEA.HI.X R7, R244.reuse, R7, R245.reuse, 0x1, P2 ;  /* 0x00000007f4071211 */ /* 0x148fe400010f0cf5 */
[C---:B------:R-:W-:Y:S02]  /*8f90*/  @P0 ISETP.GE.AND P2, PT, R244.reuse, c[0x0][0x1d4], PT ;  /* 0x00007500f4000a0c */ /* 0x040fe40003f46270 */
[----:B----4-:R-:W-:Y:S01]  /*8fa0*/  @P0 LEA.HI.X R5, R244, R5, R245, 0x1, P3 ;  /* 0x00000005f4050211 */ /* 0x010fe200018f0cf5 */
[----:B------:R2:W-:Y:S01]  /*8fb0*/  @P1 LDGSTS.E.BYPASS.LTC128B.128 [R209+0x2900], [R6.64], !P5 ;  /* 0x0290000006d11fae */ /* 0x0005e2000e901d48 */
[----:B------:R-:W-:Y:S02]  /*8fc0*/  ISETP.GE.AND P3, PT, R38, 0x31, PT ;  /* 0x000000312600780c */ /* 0x000fe40003f66270 */
[----:B------:R-:W-:-:S07]  /*8fd0*/  @P4 ISETP.GE.AND P5, PT, R244, c[0x0][0x1d4], PT ;  /* 0x00007500f4004a0c */ /* 0x000fce0003fa6270 */
[----:B------:R3:W-:Y:S04]  /*8fe0*/  @P0 LDGSTS.E.BYPASS.LTC128B.128 [R209+0x3100], [R4.64], !P2 ;  /* 0x0310000004d10fae */ /* 0x0007e8000d101d48 */
[C---:B------:R-:W-:Y:S02]  /*8ff0*/  @P3 ISETP.GE.AND P0, PT, R244.reuse, c[0x0][0x1d4], PT ;  /* 0x00007500f4003a0c */ /* 0x040fe40003f06270 */
[----:B--2---:R-:W-:-:S04]  /*9000*/  @P4 LEA R6, P2, R244, R9, 0x1 ;  /* 0x00000009f4064211 */ /* 0x004fc800078408ff */
[----:B-----5:R-:W-:-:S05]  /*9010*/  @P4 LEA.HI.X R7, R244, R11, R245, 0x1, P2 ;  /* 0x0000000bf4074211 */ /* 0x020fca00010f0cf5 */
[----:B------:R2:W-:Y:S01]  /*9020*/  @P4 LDGSTS.E.BYPASS.LTC128B.128 [R209+0x3900], [R6.64], !P5 ;  /* 0x0390000006d14fae */ /* 0x0005e2000e901d48 */
[----:B---3--:R-:W-:-:S04]  /*9030*/  @P3 LEA R4, P1, R244, R10, 0x1 ;  /* 0x0000000af4043211 */ /* 0x008fc800078208ff */
[----:B-1----:R-:W-:Y:S02]  /*9040*/  @P3 LEA.HI.X R5, R244, R3, R245, 0x1, P1 ;  /* 0x00000003f4053211 */ /* 0x002fe400008f0cf5 */
[----:B------:R2:W1:Y:S04]  /*9050*/  SHFL.IDX PT, R3, R8, 0x4, 0x181f ;  /* 0x00981f0008037f89 */ /* 0x00046800000e0000 */
[----:B------:R2:W-:Y:S01]  /*9060*/  @P3 LDGSTS.E.BYPASS.LTC128B.128 [R209+0x4100], [R4.64], !P0 ;  /* 0x0410000004d13fae */ /* 0x0005e2000c101d48 */
[----:B------:R-:W-:-:S13]  /*9070*/  ISETP.GE.AND P0, PT, R38, 0x41, PT ;  /* 0x000000412600780c */ /* 0x000fda0003f06270 */
[----:B------:R-:W-:Y:S05]  /*9080*/  @!P0 BRA `(.L_x_302) ;  /* 0x0000004000008947 */ /* 0x000fea0003800000 */
[C---:B------:R-:W-:Y:S02]  /*9090*/  ISETP.GE.AND P0, PT, R244.reuse, c[0x0][0x1d4], PT ;  /* 0x00007500f4007a0c */ /* 0x040fe40003f06270 */
[----:B------:R-:W-:-:S04]  /*90a0*/  LEA R2, P1, R244, R2, 0x1 ;  /* 0x00000002f4027211 */ /* 0x000fc800078208ff */
[----:B-1----:R-:W-:-:S07]  /*90b0*/  LEA.HI.X R3, R244, R3, R245, 0x1, P1 ;  /* 0x00000003f4037211 */ /* 0x002fce00008f0cf5 */
[----:B------:R1:W-:Y:S02]  /*90c0*/  LDGSTS.E.BYPASS.LTC128B.128 [R209+0x4900], [R2.64], !P0 ;  /* 0x0490000002d17fae */ /* 0x0003e4000c101d48 */
.L_x_302:
[----:B------:R-:W-:Y:S05]  /*90d0*/  BSYNC B0 ;  /* 0x0000000000007941 */ /* 0x000fea0003800000 */
.L_x_301:
[----:B------:R-:W-:Y:S01]  /*90e0*/  ISETP.LT.AND P0, PT, RZ, c[0x0][0x27c], PT ;  /* 0x00009f00ff007a0c */ /* 0x000fe20003f01270 */
[----:B------:R-:W0:-:S12]  /*90f0*/  LDGDEPBAR ;  /* 0x00000000000079af */ /* 0x000e180000000000 */
[----:B------:R-:W-:Y:S05]  /*9100*/  @P0 BRA `(.L_x_303) ;  /* 0x0000002000000947 */ /* 0x000fea0003800000 */
[----:B------:R-:W-:-:S04]  /*9110*/  DEPBAR.LE SB0, 0x1 ;  /* 0x000080400000791a */ /* 0x000fc80000000000 */
[----:B------:R-:W-:Y:S05]  /*9120*/  BRA `(.L_x_304) ;  /* 0x0000352000007947 */ /* 0x000fea0003800000 */
.L_x_303:
[----:B------:R-:W3:Y:S01]  /*9130*/  LDL R26, [R1+0x2c] ;  /* 0x00002c00011a7983 */ /* 0x000ee20000100800 */
[----:B-1----:R-:W-:Y:S01]  /*9140*/  SHF.R.S32.HI R2, RZ, 0x1f, R142 ;  /* 0x0000001fff027819 */ /* 0x002fe2000001148e */
[----:B------:R-:W-:Y:S01]  /*9150*/  ULDC.U8 UR4, c[0x0][0x298] ;  /* 0x0000a60000047ab9 */ /* 0x000fe20000000000 */
[----:B--2---:R-:W-:Y:S01]  /*9160*/  IMAD.WIDE.U32 R4, R142, c[0x0][0x290], RZ ;  /* 0x0000a4008e047a25 */ /* 0x004fe200078e00ff */
[----:B------:R-:W-:Y:S01]  /*9170*/  ISETP.NE.AND P2, PT, RZ, UR4, PT ;  /* 0x00000004ff007c0c */ /* 0x000fe2000bf45270 */
[----:B------:R-:W-:Y:S02]  /*9180*/  BSSY B2, `(.L_x_304) ;  /* 0x000034c000027945 */ /* 0x000fe40003800000 */
[C---:B------:R-:W-:Y:S02]  /*9190*/  IMAD R7, R2.reuse, c[0x0][0x280], RZ ;  /* 0x0000a00002077a24 */ /* 0x040fe400078e02ff */
[----:B------:R-:W-:Y:S02]  /*91a0*/  IMAD R6, R2, c[0x0][0x290], RZ ;  /* 0x0000a40002067a24 */ /* 0x000fe400078e02ff */
[----:B------:R-:W-:-:S04]  /*91b0*/  IMAD.WIDE.U32 R2, R142, c[0x0][0x280], RZ ;  /* 0x0000a0008e027a25 */ /* 0x000fc800078e00ff */
[----:B------:R-:W-:Y:S01]  /*91c0*/  IMAD R9, R142, c[0x0][0x284], R7 ;  /* 0x0000a1008e097a24 */ /* 0x000fe200078e0207 */
[----:B------:R-:W-:Y:S01]  /*91d0*/  LEA R7, P0, R4, c[0x0][0x288], 0x1 ;  /* 0x0000a20004077a11 */ /* 0x000fe200078008ff */
[----:B------:R-:W-:Y:S01]  /*91e0*/  IMAD R8, R142, c[0x0][0x294], R6 ;  /* 0x0000a5008e087a24 */ /* 0x000fe200078e0206 */
[----:B------:R-:W-:Y:S02]  /*91f0*/  LEA R6, P1, R2, c[0x0][0x270], 0x1 ;  /* 0x00009c0002067a11 */ /* 0x000fe400078208ff */
[----:B------:R-:W-:Y:S02]  /*9200*/  IADD3 R3, R9, R3, RZ ;  /* 0x0000000309037210 */ /* 0x000fe40007ffe0ff */
[----:B------:R-:W-:Y:S02]  /*9210*/  IADD3 R5, R8, R5, RZ ;  /* 0x0000000508057210 */ /* 0x000fe40007ffe0ff */
[----:B------:R-:W-:Y:S02]  /*9220*/  LEA.HI.X R2, R2, c[0x0][0x274], R3, 0x1, P1 ;  /* 0x00009d0002027a11 */ /* 0x000fe400008f0c03 */
[----:B------:R-:W-:-:S02]  /*9230*/  LEA.HI.X R3, R4, c[0x0][0x28c], R5, 0x1, P0 ;  /* 0x0000a30004037a11 */ /* 0x000fc400000f0c05 */
[----:B---3--:R-:W-:Y:S01]  /*9240*/  LEA R4, R26, R93, 0x7 ;  /* 0x0000005d1a047211 */ /* 0x008fe200078e38ff */
[----:B------:R-:W-:Y:S05]  /*9250*/  @!P2 BRA `(.L_x_305) ;  /* 0x000019200000a947 */ /* 0x000fea0003800000 */
[----:B------:R-:W-:Y:S01]  /*9260*/  ISETP.GE.AND P0, PT, R4, R0, PT ;  /* 0x000000000400720c */ /* 0x000fe20003f06270 */
[----:B------:R-:W1:Y:S01]  /*9270*/  SHFL.IDX PT, R11, R2, RZ, 0x1c1f ;  /* 0x001c1fff020b7589 */ /* 0x000e6200000e0000 */
[----:B------:R-:W-:Y:S01]  /*9280*/  BSSY B0, `(.L_x_306) ;  /* 0x0000019000007945 */ /* 0x000fe20003800000 */
[----:B------:R-:W-:Y:S01]  /*9290*/  CS2R R4, SRZ ;  /* 0x0000000000047805 */ /* 0x000fe2000001ff00 */
[----:B------:R-:W-:Y:S01]  /*92a0*/  CS2R R8, SRZ ;  /* 0x0000000000087805 */ /* 0x000fe2000001ff00 */
[----:B------:R-:W2:Y:S04]  /*92b0*/  SHFL.IDX PT, R10, R6, RZ, 0x1c1f ;  /* 0x001c1fff060a7589 */ /* 0x000ea800000e0000 */
[----:B------:R3:W4:Y:S04]  /*92c0*/  SHFL.IDX PT, R13, R3, RZ, 0x1c1f ;  /* 0x001c1fff030d7589 */ /* 0x00072800000e0000 */
[----:B------:R5:W1:Y:S01]  /*92d0*/  SHFL.IDX PT, R12, R7, RZ, 0x1c1f ;  /* 0x001c1fff070c7589 */ /* 0x000a6200000e0000 */
[----:B---3--:R-:W-:Y:S01]  /*92e0*/  CS2R R2, SRZ ;  /* 0x0000000000027805 */ /* 0x008fe2000001ff00 */
[----:B-----5:R-:W-:Y:S01]  /*92f0*/  CS2R R6, SRZ ;  /* 0x0000000000067805 */ /* 0x020fe2000001ff00 */
[----:B------:R-:W-:Y:S05]  /*9300*/  @P0 BRA `(.L_x_307) ;  /* 0x0000010000000947 */ /* 0x000fea0003800000 */
[----:B-12-4-:R-:W2:Y:S04]  /*9310*/  LDL R16, [R1+0xd8] ;  /* 0x0000d80001107983 */ /* 0x016ea80000100800 */
[----:B------:R-:W3:Y:S01]  /*9320*/  LDL R18, [R1+0xd4] ;  /* 0x0000d40001127983 */ /* 0x000ee20000100800 */
[----:B------:R-:W-:-:S02]  /*9330*/  ISETP.GE.AND P1, PT, R86, c[0x0][0x27c], PT ;  /* 0x00009f0056007a0c */ /* 0x000fc40003f26270 */
[----:B------:R-:W-:Y:S01]  /*9340*/  ISETP.GE.AND P0, PT, R88, c[0x0][0x27c], PT ;  /* 0x00009f0058007a0c */ /* 0x000fe20003f06270 */
[----:B------:R-:W-:-:S10]  /*9350*/  CS2R R4, SRZ ;  /* 0x0000000000047805 */ /* 0x000fd4000001ff00 */
[----:B------:R-:W-:-:S05]  /*9360*/  @!P1 IMAD.WIDE R2, R86, 0x2, R10 ;  /* 0x0000000256029825 */ /* 0x000fca00078e020a */
[----:B------:R1:W5:Y:S02]  /*9370*/  @!P1 LD.E.64 R8, [R2.64] ;  /* 0x0000000802089980 */ /* 0x000364000c101b00 */
[----:B-1----:R-:W-:Y:S01]  /*9380*/  CS2R R2, SRZ ;  /* 0x0000000000027805 */ /* 0x002fe2000001ff00 */
[-C--:B--2---:R-:W-:Y:S02]  /*9390*/  @!P0 IADD3 R14, P3, R10, R16.reuse, RZ ;  /* 0x000000100a0e8210 */ /* 0x084fe40007f7e0ff */
[----:B------:R-:W-:Y:S01]  /*93a0*/  @!P0 IADD3 R10, P2, R12, R16, RZ ;  /* 0x000000100c0a8210 */ /* 0x000fe20007f5e0ff */
[----:B------:R-:W-:-:S04]  /*93b0*/  @!P1 IMAD.WIDE R16, R86, 0x2, R12 ;  /* 0x0000000256109825 */ /* 0x000fc800078e020c */
[--C-:B---3--:R-:W-:Y:S01]  /*93c0*/  @!P0 IMAD.X R15, R11, 0x1, R18.reuse, P3 ;  /* 0x000000010b0f8824 */ /* 0x108fe200018e0612 */
[----:B------:R1:W5:Y:S01]  /*93d0*/  @!P1 LD.E.64 R6, [R16.64] ;  /* 0x0000000810069980 */ /* 0x000362000c101b00 */
[----:B------:R-:W-:-:S03]  /*93e0*/  @!P0 IMAD.X R11, R13, 0x1, R18, P2 ;  /* 0x000000010d0b8824 */ /* 0x000fc600010e0612 */
[----:B------:R1:W5:Y:S04]  /*93f0*/  @!P0 LD.E.64 R4, [R14.64] ;  /* 0x000000080e048980 */ /* 0x000368000c101b00 */
[----:B------:R1:W5:Y:S02]  /*9400*/  @!P0 LD.E.64 R2, [R10.64] ;  /* 0x000000080a028980 */ /* 0x000364000c101b00 */
.L_x_307:
[----:B-12-4-:R-:W-:Y:S05]  /*9410*/  BSYNC B0 ;  /* 0x0000000000007941 */ /* 0x016fea0003800000 */
.L_x_306:
[----:B------:R-:W-:Y:S01]  /*9420*/  IMAD R0, R26, -0x80, R0 ;  /* 0xffffff801a007824 */ /* 0x000fe200078e0200 */
[--C-:B-----5:R-:W-:Y:S01]  /*9430*/  SHF.R.U64 R16, R8, 0x10, R9.reuse ;  /* 0x0000001008107819 */ /* 0x120fe20000001209 */
[----:B------:R-:W-:Y:S01]  /*9440*/  IMAD.MOV.U32 R18, RZ, RZ, R8 ;  /* 0x000000ffff127224 */ /* 0x000fe200078e0008 */
[--C-:B------:R-:W-:Y:S01]  /*9450*/  SHF.R.U32.HI R12, RZ, 0x10, R9.reuse ;  /* 0x00000010ff0c7819 */ /* 0x100fe20000011609 */
[----:B------:R-:W-:Y:S01]  /*9460*/  IMAD.MOV.U32 R17, RZ, RZ, R9 ;  /* 0x000000ffff117224 */ /* 0x000fe200078e0009 */
[----:B------:R-:W-:Y:S01]  /*9470*/  IMNMX R25, R0, 0x80, PT ;  /* 0x0000008000197817 */ /* 0x000fe20003800200 */
[----:B------:R-:W-:Y:S01]  /*9480*/  IMAD.MOV.U32 R15, RZ, RZ, R4 ;  /* 0x000000ffff0f7224 */ /* 0x000fe200078e0004 */
[--C-:B------:R-:W-:Y:S01]  /*9490*/  SHF.R.U64 R13, R4, 0x10, R5.reuse ;  /* 0x00000010040d7819 */ /* 0x100fe20000001205 */
[----:B------:R-:W-:Y:S01]  /*94a0*/  IMAD.MOV.U32 R10, RZ, RZ, R6 ;  /* 0x000000ffff0a7224 */ /* 0x000fe200078e0006 */
[----:B------:R-:W-:Y:S01]  /*94b0*/  ISETP.GE.AND P0, PT, R93, R25, PT ;  /* 0x000000195d00720c */ /* 0x000fe20003f06270 */
[----:B------:R-:W-:Y:S01]  /*94c0*/  IMAD.MOV.U32 R14, RZ, RZ, R5 ;  /* 0x000000ffff0e7224 */ /* 0x000fe200078e0005 */
[--C-:B------:R-:W-:Y:S01]  /*94d0*/  SHF.R.U64 R8, R6, 0x10, R7.reuse ;  /* 0x0000001006087819 */ /* 0x100fe20000001207 */
[----:B------:R-:W-:Y:S01]  /*94e0*/  IMAD.MOV.U32 R9, RZ, RZ, R7 ;  /* 0x000000ffff097224 */ /* 0x000fe200078e0007 */
[----:B------:R-:W-:Y:S01]  /*94f0*/  SHF.R.U32.HI R11, RZ, 0x10, R5 ;  /* 0x00000010ff0b7819 */ /* 0x000fe20000011605 */
[----:B------:R-:W-:Y:S01]  /*9500*/  IMAD.MOV.U32 R6, RZ, RZ, R2 ;  /* 0x000000ffff067224 */ /* 0x000fe200078e0002 */
[----:B------:R-:W-:-:S04]  /*9510*/  DEPBAR.LE SB0, 0x1 ;  /* 0x000080400000791a */ /* 0x000fc80000000000 */
[----:B------:R-:W-:Y:S01]  /*9520*/  IMAD.MOV.U32 R4, RZ, RZ, R3 ;  /* 0x000000ffff047224 */ /* 0x000fe200078e0003 */
[----:B------:R-:W-:Y:S01]  /*9530*/  SHF.R.U32.HI R5, RZ, 0x10, R7 ;  /* 0x00000010ff057819 */ /* 0x000fe20000011607 */
[----:B------:R-:W-:Y:S01]  /*9540*/  BSSY B1, `(.L_x_308) ;  /* 0x000005f000017945 */ /* 0x000fe20003800000 */
[--C-:B------:R-:W-:Y:S02]  /*9550*/  SHF.R.U64 R2, R2, 0x10, R3.reuse ;  /* 0x0000001002027819 */ /* 0x100fe40000001203 */
[----:B------:R-:W-:Y:S02]  /*9560*/  SHF.R.U32.HI R0, RZ, 0x10, R3 ;  /* 0x00000010ff007819 */ /* 0x000fe40000011603 */
[----:B------:R-:W-:Y:S02]  /*9570*/  PRMT R18, R18, 0x5410, R16 ;  /* 0x0000541012127816 */ /* 0x000fe40000000010 */
[----:B------:R-:W-:Y:S02]  /*9580*/  PRMT R20, R17, 0x5410, R12 ;  /* 0x0000541011147816 */ /* 0x000fe4000000000c */
[----:B------:R-:W-:-:S02]  /*9590*/  PRMT R22, R15, 0x5410, R13 ;  /* 0x000054100f167816 */ /* 0x000fc4000000000d */
[----:B------:R-:W-:Y:S02]  /*95a0*/  PRMT R24, R14, 0x5410, R11 ;  /* 0x000054100e187816 */ /* 0x000fe4000000000b */
[----:B------:R-:W-:Y:S02]  /*95b0*/  PRMT R16, R10, 0x5410, R8 ;  /* 0x000054100a107816 */ /* 0x000fe40000000008 */
[----:B------:R-:W-:Y:S02]  /*95c0*/  PRMT R19, R9, 0x5410, R5 ;  /* 0x0000541009137816 */ /* 0x000fe40000000005 */
[----:B------:R-:W-:Y:S02]  /*95d0*/  PRMT R21, R6, 0x5410, R2 ;  /* 0x0000541006157816 */ /* 0x000fe40000000002 */
[----:B------:R-:W-:Y:S01]  /*95e0*/  PRMT R23, R4, 0x5410, R0 ;  /* 0x0000541004177816 */ /* 0x000fe20000000000 */
[----:B------:R-:W-:Y:S06]  /*95f0*/  BAR.SYNC.DEFER_BLOCKING 0x0 ;  /* 0x0000000000007b1d */ /* 0x000fec0000010000 */
[----:B------:R-:W-:Y:S05]  /*9600*/  @P0 BRA `(.L_x_309) ;  /* 0x0000052000000947 */ /* 0x000fea0003800000 */
[----:B------:R-:W-:Y:S01]  /*9610*/  ISETP.GE.AND P0, PT, R86, c[0x0][0x27c], PT ;  /* 0x00009f0056007a0c */ /* 0x000fe20003f06270 */
[----:B------:R-:W-:-:S12]  /*9620*/  BSSY B0, `(.L_x_310) ;  /* 0x0000028000007945 */ /* 0x000fd80003800000 */
[----:B------:R-:W-:Y:S05]  /*9630*/  @P0 BRA `(.L_x_311) ;  /* 0x0000026000000947 */ /* 0x000fea0003800000 */
[----:B------:R-:W1:Y:S01]  /*9640*/  LDS.128 R4, [R248+0x5000] ;  /* 0x00500000f8047984 */ /* 0x000e620000000c00 */
[----:B------:R-:W-:Y:S01]  /*9650*/  SHF.L.U32 R3, R18, 0x10, RZ ;  /* 0x0000001012037819 */ /* 0x000fe200000006ff */
[----:B------:R-:W-:Y:S01]  /*9660*/  IMAD.U32 R0, R16, 0x10000, RZ ;  /* 0x0001000010007824 */ /* 0x000fe200078e00ff */
[----:B------:R-:W-:Y:S02]  /*9670*/  LOP3.LUT R2, R18, 0xffff0000, RZ, 0xc0, !PT ;  /* 0xffff000012027812 */ /* 0x000fe400078ec0ff */
[C---:B-1----:R-:W-:Y:S01]  /*9680*/  SHF.L.U32 R9, R4.reuse, 0x10, RZ ;  /* 0x0000001004097819 */ /* 0x042fe200000006ff */
[----:B------:R-:W-:Y:S01]  /*9690*/  IMAD.U32 R10, R7, 0x10000, RZ ;  /* 0x00010000070a7824 */ /* 0x000fe200078e00ff */
[----:B------:R-:W-:Y:S02]  /*96a0*/  LOP3.LUT R8, R4, 0xffff0000, RZ, 0xc0, !PT ;  /* 0xffff000004087812 */ /* 0x000fe400078ec0ff */
[C---:B------:R-:W-:Y:S02]  /*96b0*/  SHF.L.U32 R13, R5.reuse, 0x10, RZ ;  /* 0x00000010050d7819 */ /* 0x040fe400000006ff */
[----:B------:R-:W-:Y:S01]  /*96c0*/  LOP3.LUT R4, R5, 0xffff0000, RZ, 0xc0, !PT ;  /* 0xffff000005047812 */ /* 0x000fe200078ec0ff */
[-C--:B------:R-:W-:Y:S01]  /*96d0*/  FMUL.FTZ R15, R8, R0.reuse ;  /* 0x00000000080f7220 */ /* 0x080fe20000410000 */
[----:B------:R-:W-:Y:S01]  /*96e0*/  LOP3.LUT R5, R16, 0xffff0000, RZ, 0xc0, !PT ;  /* 0xffff000010057812 */ /* 0x000fe200078ec0ff */
[-C--:B------:R-:W-:Y:S01]  /*96f0*/  FMUL.FTZ R14, R8, R3.reuse ;  /* 0x00000003080e7220 */ /* 0x080fe20000410000 */
[C---:B------:R-:W-:Y:S01]  /*9700*/  SHF.L.U32 R12, R6.reuse, 0x10, RZ ;  /* 0x00000010060c7819 */ /* 0x040fe200000006ff */
[----:B------:R-:W-:Y:S01]  /*9710*/  FFMA.FTZ R17, R9, R3, -R15 ;  /* 0x0000000309117223 */ /* 0x000fe2000001080f */
[----:B------:R-:W-:Y:S01]  /*9720*/  LOP3.LUT R11, R6, 0xffff0000, RZ, 0xc0, !PT ;  /* 0xffff0000060b7812 */ /* 0x000fe200078ec0ff */
[CC--:B------:R-:W-:Y:S01]  /*9730*/  FMUL.FTZ R8, R4.reuse, R5.reuse ;  /* 0x0000000504087220 */ /* 0x0c0fe20000410000 */
[----:B------:R-:W-:Y:S01]  /*9740*/  LOP3.LUT R6, R7, 0xffff0000, RZ, 0xc0, !PT ;  /* 0xffff000007067812 */ /* 0x000fe200078ec0ff */
[----:B------:R-:W-:Y:S01]  /*9750*/  FFMA.FTZ R15, R9, R0, R14 ;  /* 0x00000000090f7223 */ /* 0x000fe2000001000e */
[----:B------:R-:W-:Y:S01]  /*9760*/  LOP3.LUT R0, R19, 0xffff0000, RZ, 0xc0, !PT ;  /* 0xffff000013007812 */ /* 0x000fe200078ec0ff */
[-C--:B------:R-:W-:Y:S01]  /*9770*/  FMUL.FTZ R7, R4, R2.reuse ;  /* 0x0000000204077220 */ /* 0x080fe20000410000 */
[C---:B------:R-:W-:Y:S01]  /*9780*/  SHF.L.U32 R4, R20.reuse, 0x10, RZ ;  /* 0x0000001014047819 */ /* 0x040fe200000006ff */
[----:B------:R-:W-:Y:S01]  /*9790*/  FFMA.FTZ R14, R13, R2, -R8 ;  /* 0x000000020d0e7223 */ /* 0x000fe20000010808 */
[----:B------:R-:W-:Y:S01]  /*97a0*/  SHF.L.U32 R2, R19, 0x10, RZ ;  /* 0x0000001013027819 */ /* 0x000fe200000006ff */
[----:B------:R-:W-:Y:S01]  /*97b0*/  FFMA.FTZ R9, R13, R5, R7 ;  /* 0x000000050d097223 */ /* 0x000fe20000010007 */
[----:B------:R-:W-:Y:S01]  /*97c0*/  LOP3.LUT R3, R20, 0xffff0000, RZ, 0xc0, !PT ;  /* 0xffff000014037812 */ /* 0x000fe200078ec0ff */
[----:B------:R-:W-:-:S02]  /*97d0*/  FMUL.FTZ R7, R6, R0 ;  /* 0x0000000006077220 */ /* 0x000fc40000410000 */
[C---:B------:R-:W-:Y:S02]  /*97e0*/  FMUL.FTZ R8, R11.reuse, R2 ;  /* 0x000000020b087220 */ /* 0x040fe40000410000 */
[-C--:B------:R-:W-:Y:S02]  /*97f0*/  FMUL.FTZ R5, R11, R4.reuse ;  /* 0x000000040b057220 */ /* 0x080fe40000410000 */
[----:B------:R-:W-:Y:S02]  /*9800*/  FMUL.FTZ R6, R6, R3 ;  /* 0x0000000306067220 */ /* 0x000fe40000410000 */
[C---:B------:R-:W-:Y:S01]  /*9810*/  FFMA.FTZ R8, R12.reuse, R4, -R8 ;  /* 0x000000040c087223 */ /* 0x040fe20000010808 */
[----:B------:R-:W-:Y:S01]  /*9820*/  F2FP.BF16.PACK_AB R4, R15, R17 ;  /* 0x000000110f04723e */ /* 0x000fe200000010ff */
[----:B------:R-:W-:Y:S01]  /*9830*/  FFMA.FTZ R2, R12, R2, R5 ;  /* 0x000000020c027223 */ /* 0x000fe20000010005 */
[----:B------:R-:W-:Y:S01]  /*9840*/  F2FP.BF16.PACK_AB R5, R9, R14 ;  /* 0x0000000e0905723e */ /* 0x000fe200000010ff */
[----:B------:R-:W-:-:S02]  /*9850*/  FFMA.FTZ R3, R10, R3, -R7 ;  /* 0x000000030a037223 */ /* 0x000fc40000010807 */
[----:B------:R-:W-:Y:S01]  /*9860*/  FFMA.FTZ R0, R10, R0, R6 ;  /* 0x000000000a007223 */ /* 0x000fe20000010006 */
[----:B------:R-:W-:-:S04]  /*9870*/  F2FP.BF16.PACK_AB R6, R2, R8 ;  /* 0x000000080206723e */ /* 0x000fc800000010ff */
[----:B------:R-:W-:-:S05]  /*9880*/  F2FP.BF16.PACK_AB R7, R0, R3 ;  /* 0x000000030007723e */ /* 0x000fca00000010ff */
[----:B------:R1:W-:Y:S02]  /*9890*/  STS.128 [R248+0x5000], R4 ;  /* 0x00500004f8007388 */ /* 0x0003e40000000c00 */
.L_x_311:
[----:B------:R-:W-:Y:S05]  /*98a0*/  BSYNC B0 ;  /* 0x0000000000007941 */ /* 0x000fea0003800000 */
.L_x_310:
[----:B------:R-:W-:-:S13]  /*98b0*/  ISETP.GE.AND P0, PT, R88, c[0x0][0x27c], PT ;  /* 0x00009f0058007a0c */ /* 0x000fda0003f06270 */
[----:B------:R-:W-:Y:S05]  /*98c0*/  @P0 BRA `(.L_x_309) ;  /* 0x0000026000000947 */ /* 0x000fea0003800000 */
[----:B-1----:R-:W1:Y:S01]  /*98d0*/  LDS.128 R4, [R249+0x5000] ;  /* 0x00500000f9047984 */ /* 0x002e620000000c00 */
[C---:B------:R-:W-:Y:S01]  /*98e0*/  SHF.L.U32 R3, R22.reuse, 0x10, RZ ;  /* 0x0000001016037819 */ /* 0x040fe200000006ff */
[----:B------:R-:W-:Y:S01]  /*98f0*/  IMAD.U32 R0, R21, 0x10000, RZ ;  /* 0x0001000015007824 */ /* 0x000fe200078e00ff */
[----:B------:R-:W-:Y:S02]  /*9900*/  LOP3.LUT R2, R22, 0xffff0000, RZ, 0xc0, !PT ;  /* 0xffff000016027812 */ /* 0x000fe400078ec0ff */
[C---:B-1----:R-:W-:Y:S01]  /*9910*/  SHF.L.U32 R9, R4.reuse, 0x10, RZ ;  /* 0x0000001004097819 */ /* 0x042fe200000006ff */
[----:B------:R-:W-:Y:S01]  /*9920*/  IMAD.U32 R10, R7, 0x10000, RZ ;  /* 0x00010000070a7824 */ /* 0x000fe200078e00ff */
[----:B------:R-:W-:Y:S02]  /*9930*/  LOP3.LUT R8, R4, 0xffff0000, RZ, 0xc0, !PT ;  /* 0xffff000004087812 */ /* 0x000fe400078ec0ff */
[C---:B------:R-:W-:Y:S02]  /*9940*/  SHF.L.U32 R13, R5.reuse, 0x10, RZ ;  /* 0x00000010050d7819 */ /* 0x040fe400000006ff */
[----:B------:R-:W-:Y:S01]  /*9950*/  LOP3.LUT R4, R5, 0xffff0000, RZ, 0xc0, !PT ;  /* 0xffff000005047812 */ /* 0x000fe200078ec0ff */
[CC--:B------:R-:W-:Y:S01]  /*9960*/  FMUL.FTZ R15, R8.reuse, R0.reuse ;  /* 0x00000000080f7220 */ /* 0x0c0fe20000410000 */
        /* <DEDUP_REMOVED lines=28> */
.L_x_309:
[----:B------:R-:W-:Y:S05]  /*9b30*/  BSYNC B1 ;  /* 0x0000000000017941 */ /* 0x000fea0003800000 */
.L_x_308:
[----:B------:R-:W-:Y:S01]  /*9b40*/  IADD3 R0, R93, 0x20, RZ ;  /* 0x000000205d007810 */ /* 0x000fe20007ffe0ff */
[----:B------:R-:W-:Y:S03]  /*9b50*/  BSSY B1, `(.L_x_312) ;  /* 0x0000055000017945 */ /* 0x000fe60003800000 */
[----:B------:R-:W-:-:S13]  /*9b60*/  ISETP.GE.AND P0, PT, R0, R25, PT ;  /* 0x000000190000720c */ /* 0x000fda0003f06270 */
[----:B------:R-:W-:Y:S05]  /*9b70*/  @P0 BRA `(.L_x_313) ;  /* 0x0000052000000947 */ /* 0x000fea0003800000 */
[----:B------:R-:W-:Y:S01]  /*9b80*/  ISETP.GE.AND P0, PT, R86, c[0x0][0x27c], PT ;  /* 0x00009f0056007a0c */ /* 0x000fe20003f06270 */
[----:B------:R-:W-:-:S12]  /*9b90*/  BSSY B0, `(.L_x_314) ;  /* 0x0000028000007945 */ /* 0x000fd80003800000 */
[----:B------:R-:W-:Y:S05]  /*9ba0*/  @P0 BRA `(.L_x_315) ;  /* 0x0000026000000947 */ /* 0x000fea0003800000 */
[----:B-1----:R-:W1:Y:S01]  /*9bb0*/  LDS.128 R4, [R248+0x6000] ;  /* 0x00600000f8047984 */ /* 0x002e620000000c00 */
        /* <DEDUP_REMOVED lines=10> */
[C---:B------:R-:W-:Y:S01]  /*9c60*/  FMUL.FTZ R14, R3.reuse, R8 ;  /* 0x00000008030e7220 */ /* 0x040fe20000410000 */
[C---:B------:R-:W-:Y:S01]  /*9c70*/  SHF.L.U32 R12, R6.reuse, 0x10, RZ ;  /* 0x00000010060c7819 */ /* 0x040fe200000006ff */
[-C--:B------:R-:W-:Y:S01]  /*9c80*/  FFMA.FTZ R17, R3, R9.reuse, -R15 ;  /* 0x0000000903117223 */ /* 0x080fe2000001080f */
[----:B------:R-:W-:Y:S01]  /*9c90*/  LOP3.LUT R11, R6, 0xffff0000, RZ, 0xc0, !PT ;  /* 0xffff0000060b7812 */ /* 0x000fe200078ec0ff */
[-C--:B------:R-:W-:Y:S01]  /*9ca0*/  FMUL.FTZ R8, R5, R4.reuse ;  /* 0x0000000405087220 */ /* 0x080fe20000410000 */
[----:B------:R-:W-:Y:S01]  /*9cb0*/  LOP3.LUT R6, R7, 0xffff0000, RZ, 0xc0, !PT ;  /* 0xffff000007067812 */ /* 0x000fe200078ec0ff */
[----:B------:R-:W-:Y:S01]  /*9cc0*/  FFMA.FTZ R15, R0, R9, R14 ;  /* 0x00000009000f7223 */ /* 0x000fe2000001000e */
[C---:B------:R-:W-:Y:S01]  /*9cd0*/  LOP3.LUT R0, R19.reuse, 0xffff0000, RZ, 0xc0, !PT ;  /* 0xffff000013007812 */ /* 0x040fe200078ec0ff */
[----:B------:R-:W-:Y:S01]  /*9ce0*/  FMUL.FTZ R7, R2, R4 ;  /* 0x0000000402077220 */ /* 0x000fe20000410000 */
[----:B------:R-:W-:Y:S01]  /*9cf0*/  SHF.L.U32 R4, R20, 0x10, RZ ;  /* 0x0000001014047819 */ /* 0x000fe200000006ff */
[-C--:B------:R-:W-:Y:S01]  /*9d00*/  FFMA.FTZ R14, R2, R13.reuse, -R8 ;  /* 0x0000000d020e7223 */ /* 0x080fe20000010808 */
[----:B------:R-:W-:Y:S01]  /*9d10*/  SHF.L.U32 R2, R19, 0x10, RZ ;  /* 0x0000001013027819 */ /* 0x000fe200000006ff */
[----:B------:R-:W-:Y:S01]  /*9d20*/  FFMA.FTZ R9, R5, R13, R7 ;  /* 0x0000000d05097223 */ /* 0x000fe20000010007 */
[----:B------:R-:W-:Y:S01]  /*9d30*/  LOP3.LUT R3, R20, 0xffff0000, RZ, 0xc0, !PT ;  /* 0xffff000014037812 */ /* 0x000fe200078ec0ff */
[----:B------:R-:W-:-:S02]  /*9d40*/  FMUL.FTZ R7, R0, R6 ;  /* 0x0000000600077220 */ /* 0x000fc40000410000 */
[-C--:B------:R-:W-:Y:S02]  /*9d50*/  FMUL.FTZ R8, R2, R11.reuse ;  /* 0x0000000b02087220 */ /* 0x080fe40000410000 */
[C---:B------:R-:W-:Y:S02]  /*9d60*/  FMUL.FTZ R5, R4.reuse, R11 ;  /* 0x0000000b04057220 */ /* 0x040fe40000410000 */
[----:B------:R-:W-:Y:S02]  /*9d70*/  FMUL.FTZ R6, R3, R6 ;  /* 0x0000000603067220 */ /* 0x000fe40000410000 */
[-C--:B------:R-:W-:Y:S01]  /*9d80*/  FFMA.FTZ R8, R4, R12.reuse, -R8 ;  /* 0x0000000c04087223 */ /* 0x080fe20000010808 */
        /* <DEDUP_REMOVED lines=8> */
.L_x_315:
[----:B------:R-:W-:Y:S05]  /*9e10*/  BSYNC B0 ;  /* 0x0000000000007941 */ /* 0x000fea0003800000 */
.L_x_314:
        /* <DEDUP_REMOVED lines=40> */
.L_x_313:
[----:B------:R-:W-:Y:S05]  /*a0a0*/  BSYNC B1 ;  /* 0x0000000000017941 */ /* 0x000fea0003800000 */
.L_x_312:
        /* <DEDUP_REMOVED lines=45> */
.L_x_319:
[----:B------:R-:W-:Y:S05]  /*a380*/  BSYNC B0 ;  /* 0x0000000000007941 */ /* 0x000fea0003800000 */
.L_x_318:
        /* <DEDUP_REMOVED lines=40> */
.L_x_317:
[----:B------:R-:W-:Y:S05]  /*a610*/  BSYNC B1 ;  /* 0x0000000000017941 */ /* 0x000fea0003800000 */
.L_x_316:
[----:B------:R-:W-:-:S04]  /*a620*/  IADD3 R0, R93, 0x60, RZ ;  /* 0x000000605d007810 */ /* 0x000fc80007ffe0ff */
        /* <DEDUP_REMOVED lines=34> */
[----:B------:R-:W-:Y:S01]  /*a850*/  FFMA.FTZ R8, R4, R12, -R8 ;  /* 0x0000000c04087223 */ /* 0x000fe20000010808 */
        /* <DEDUP_REMOVED lines=8> */
.L_x_322:
[----:B------:R-:W-:Y:S05]  /*a8e0*/  BSYNC B0 ;  /* 0x0000000000007941 */ /* 0x000fea0003800000 */
.L_x_321:
        /* <DEDUP_REMOVED lines=39> */
[----:B------:R1:W-:Y:S01]  /*ab60*/  STS.128 [R249+0x8000], R4 ;  /* 0x00800004f9007388 */ /* 0x0003e20000000c00 */
[----:B------:R-:W-:Y:S05]  /*ab70*/  BRA `(.L_x_320) ;  /* 0x00001ac000007947 */ /* 0x000fea0003800000 */
.L_x_305:
[----:B------:R-:W-:Y:S01]  /*ab80*/  ISETP.GE.AND P0, PT, R4, R0, PT ;  /* 0x000000000400720c */ /* 0x000fe20003f06270 */
[----:B------:R-:W1:Y:S01]  /*ab90*/  SHFL.IDX PT, R15, R2, RZ, 0x1c1f ;  /* 0x001c1fff020f7589 */ /* 0x000e6200000e0000 */
[----:B------:R-:W-:Y:S01]  /*aba0*/  BSSY B0, `(.L_x_323) ;  /* 0x0000014000007945 */ /* 0x000fe20003800000 */
[----:B------:R-:W-:Y:S01]  /*abb0*/  CS2R R4, SRZ ;  /* 0x0000000000047805 */ /* 0x000fe2000001ff00 */
[----:B------:R-:W-:Y:S01]  /*abc0*/  CS2R R10, SRZ ;  /* 0x00000000000a7805 */ /* 0x000fe2000001ff00 */
[----:B------:R-:W2:Y:S01]  /*abd0*/  SHFL.IDX PT, R12, R6, RZ, 0x1c1f ;  /* 0x001c1fff060c7589 */ /* 0x000ea200000e0000 */
[----:B------:R-:W-:-:S03]  /*abe0*/  CS2R R8, SRZ ;  /* 0x0000000000087805 */ /* 0x000fc6000001ff00 */
[----:B------:R-:W3:Y:S04]  /*abf0*/  SHFL.IDX PT, R14, R3, RZ, 0x1c1f ;  /* 0x001c1fff030e7589 */ /* 0x000ee800000e0000 */
[----:B------:R4:W1:Y:S02]  /*ac00*/  SHFL.IDX PT, R13, R7, RZ, 0x1c1f ;  /* 0x001c1fff070d7589 */ /* 0x00086400000e0000 */
[----:B----4-:R-:W-:Y:S01]  /*ac10*/  CS2R R6, SRZ ;  /* 0x0000000000067805 */ /* 0x010fe2000001ff00 */
[----:B------:R-:W-:Y:S05]  /*ac20*/  @P0 BRA `(.L_x_324) ;  /* 0x000000b000000947 */ /* 0x000fea0003800000 */
[C---:B-123--:R-:W-:Y:S01]  /*ac30*/  ISETP.GE.AND P0, PT, R84.reuse, c[0x0][0x27c], PT ;  /* 0x00009f0054007a0c */ /* 0x04efe20003f06270 */
[C---:B------:R-:W-:Y:S01]  /*ac40*/  IMAD.SHL.U32 R2, R84.reuse, 0x2, RZ ;  /* 0x0000000254027824 */ /* 0x040fe200078e00ff */
[----:B------:R-:W-:Y:S01]  /*ac50*/  SHF.L.U64.HI R3, R84, 0x1, R85 ;  /* 0x0000000154037819 */ /* 0x000fe20000010255 */
[----:B------:R-:W-:-:S03]  /*ac60*/  CS2R R6, SRZ ;  /* 0x0000000000067805 */ /* 0x000fc6000001ff00 */
[-C--:B------:R-:W-:Y:S02]  /*ac70*/  IADD3 R12, P2, R12, R2.reuse, RZ ;  /* 0x000000020c0c7210 */ /* 0x080fe40007f5e0ff */
[----:B------:R-:W-:-:S03]  /*ac80*/  IADD3 R2, P1, R13, R2, RZ ;  /* 0x000000020d027210 */ /* 0x000fc60007f3e0ff */
[--C-:B------:R-:W-:Y:S02]  /*ac90*/  IMAD.X R13, R15, 0x1, R3.reuse, P2 ;  /* 0x000000010f0d7824 */ /* 0x100fe400010e0603 */
[----:B------:R-:W-:Y:S01]  /*aca0*/  IMAD.X R3, R14, 0x1, R3, P1 ;  /* 0x000000010e037824 */ /* 0x000fe200008e0603 */
[----:B------:R-:W-:Y:S05]  /*acb0*/  @P0 BRA `(.L_x_324) ;  /* 0x0000002000000947 */ /* 0x000fea0003800000 */
[----:B------:R1:W5:Y:S04]  /*acc0*/  LD.E.128 R8, [R12.64] ;  /* 0x000000080c087980 */ /* 0x000368000c101d00 */
[----:B------:R1:W5:Y:S02]  /*acd0*/  LD.E.128 R4, [R2.64] ;  /* 0x0000000802047980 */ /* 0x000364000c101d00 */
.L_x_324:
[----:B-123--:R-:W-:Y:S05]  /*ace0*/  BSYNC B0 ;  /* 0x0000000000007941 */ /* 0x00efea0003800000 */
.L_x_323:
[----:B------:R-:W-:Y:S01]  /*acf0*/  IMAD R0, R26, -0x80, R0 ;  /* 0xffffff801a007824 */ /* 0x000fe200078e0200 */
[----:B------:R-:W-:Y:S01]  /*ad00*/  ISETP.GE.AND P0, PT, R84, c[0x0][0x27c], PT ;  /* 0x00009f0054007a0c */ /* 0x000fe20003f06270 */
[----:B-----5:R-:W-:Y:S01]  /*ad10*/  IMAD.MOV.U32 R18, RZ, RZ, R8 ;  /* 0x000000ffff127224 */ /* 0x020fe200078e0008 */
[--C-:B------:R-:W-:Y:S01]  /*ad20*/  SHF.R.U64 R16, R8, 0x10, R9.reuse ;  /* 0x0000001008107819 */ /* 0x100fe20000001209 */
[----:B------:R-:W-:Y:S01]  /*ad30*/  IMAD.MOV.U32 R15, RZ, RZ, R10 ;  /* 0x000000ffff0f7224 */ /* 0x000fe200078e000a */
[----:B------:R-:W-:Y:S01]  /*ad40*/  IMNMX R37, R0, 0x80, PT ;  /* 0x0000008000257817 */ /* 0x000fe20003800200 */
[----:B------:R-:W-:Y:S01]  /*ad50*/  IMAD.MOV.U32 R17, RZ, RZ, R9 ;  /* 0x000000ffff117224 */ /* 0x000fe200078e0009 */
[--C-:B------:R-:W-:Y:S01]  /*ad60*/  SHF.R.U64 R13, R10, 0x10, R11.reuse ;  /* 0x000000100a0d7819 */ /* 0x100fe2000000120b */
[----:B------:R-:W-:Y:S01]  /*ad70*/  IMAD.MOV.U32 R10, RZ, RZ, R4 ;  /* 0x000000ffff0a7224 */ /* 0x000fe200078e0004 */
[----:B------:R-:W-:Y:S01]  /*ad80*/  ISETP.GE.OR P1, PT, R93, R37, P0 ;  /* 0x000000255d00720c */ /* 0x000fe20000726670 */
[----:B------:R-:W-:Y:S01]  /*ad90*/  IMAD.MOV.U32 R14, RZ, RZ, R11 ;  /* 0x000000ffff0e7224 */ /* 0x000fe200078e000b */
[----:B------:R-:W-:Y:S01]  /*ada0*/  SHF.R.U32.HI R12, RZ, 0x10, R9 ;  /* 0x00000010ff0c7819 */ /* 0x000fe20000011609 */
[--C-:B------:R-:W-:Y:S01]  /*adb0*/  IMAD.MOV.U32 R9, RZ, RZ, R5.reuse ;  /* 0x000000ffff097224 */ /* 0x100fe200078e0005 */
[----:B------:R-:W-:Y:S01]  /*adc0*/  SHF.R.U64 R8, R4, 0x10, R5 ;  /* 0x0000001004087819 */ /* 0x000fe20000001205 */
[----:B------:R-:W-:Y:S01]  /*add0*/  IMAD.MOV.U32 R3, RZ, RZ, R7 ;  /* 0x000000ffff037224 */ /* 0x000fe200078e0007 */
[----:B------:R-:W-:Y:S01]  /*ade0*/  SHF.R.U32.HI R4, RZ, 0x10, R5 ;  /* 0x00000010ff047819 */ /* 0x000fe20000011605 */
[----:B------:R-:W-:Y:S01]  /*adf0*/  IMAD.MOV.U32 R5, RZ, RZ, R6 ;  /* 0x000000ffff057224 */ /* 0x000fe200078e0006 */
[----:B------:R-:W-:Y:S01]  /*ae00*/  SHF.R.U32.HI R11, RZ, 0x10, R11 ;  /* 0x00000010ff0b7819 */ /* 0x000fe2000001160b */
[----:B------:R-:W-:-:S04]  /*ae10*/  DEPBAR.LE SB0, 0x1 ;  /* 0x000080400000791a */ /* 0x000fc80000000000 */
[--C-:B------:R-:W-:Y:S01]  /*ae20*/  SHF.R.U64 R2, R6, 0x10, R7.reuse ;  /* 0x0000001006027819 */ /* 0x100fe20000001207 */
[----:B------:R-:W-:Y:S01]  /*ae30*/  BSSY B0, `(.L_x_325) ;  /* 0x0000065000007945 */ /* 0x000fe20003800000 */
[----:B------:R-:W-:Y:S02]  /*ae40*/  SHF.R.U32.HI R0, RZ, 0x10, R7 ;  /* 0x00000010ff007819 */ /* 0x000fe40000011607 */
[----:B------:R-:W-:Y:S02]  /*ae50*/  PRMT R24, R18, 0x5410, R16 ;  /* 0x0000541012187816 */ /* 0x000fe40000000010 */
[----:B------:R-:W-:Y:S02]  /*ae60*/  PRMT R30, R17, 0x5410, R12 ;  /* 0x00005410111e7816 */ /* 0x000fe4000000000c */
[----:B------:R-:W-:Y:S02]  /*ae70*/  PRMT R26, R15, 0x5410, R13 ;  /* 0x000054100f1a7816 */ /* 0x000fe4000000000d */
[----:B------:R-:W-:-:S02]  /*ae80*/  PRMT R29, R14, 0x5410, R11 ;  /* 0x000054100e1d7816 */ /* 0x000fc4000000000b */
[----:B------:R-:W-:Y:S02]  /*ae90*/  PRMT R23, R10, 0x5410, R8 ;  /* 0x000054100a177816 */ /* 0x000fe40000000008 */
[----:B------:R-:W-:Y:S02]  /*aea0*/  PRMT R27, R9, 0x5410, R4 ;  /* 0x00005410091b7816 */ /* 0x000fe40000000004 */
[----:B------:R-:W-:Y:S02]  /*aeb0*/  PRMT R25, R5, 0x5410, R2 ;  /* 0x0000541005197816 */ /* 0x000fe40000000002 */
[----:B------:R-:W-:Y:S01]  /*aec0*/  PRMT R28, R3, 0x5410, R0 ;  /* 0x00005410031c7816 */ /* 0x000fe20000000000 */
[----:B------:R-:W-:Y:S06]  /*aed0*/  BAR.SYNC.DEFER_BLOCKING 0x0 ;  /* 0x0000000000007b1d */ /* 0x000fec0000010000 */
[----:B------:R-:W-:Y:S05]  /*aee0*/  @P1 BRA `(.L_x_326) ;  /* 0x0000059000001947 */ /* 0x000fea0003800000 */
[----:B------:R-:W2:Y:S04]  /*aef0*/  LDL R21, [R1+0x38] ;  /* 0x0000380001157983 */ /* 0x000ea80000100800 */
[----:B------:R-:W3:Y:S04]  /*af00*/  LDL R20, [R1+0x3c] ;  /* 0x00003c0001147983 */ /* 0x000ee80000100800 */
[----:B------:R-:W4:Y:S04]  /*af10*/  LDL R42, [R1+0xc4] ;  /* 0x0000c400012a7983 */ /* 0x000f280000100800 */
[----:B------:R-:W1:Y:S01]  /*af20*/  S2R R22, SR_TID.X ;  /* 0x0000000000167919 */ /* 0x000e620000002100 */
[----:B------:R-:W-:-:S02]  /*af30*/  IADD3 R0, R84, c[0x0][0x27c], RZ ;  /* 0x00009f0054007a10 */ /* 0x000fc40007ffe0ff */
[----:B-1----:R-:W-:-:S04]  /*af40*/  SHF.R.S32.HI R19, RZ, 0x1f, R22 ;  /* 0x0000001fff137819 */ /* 0x002fc80000011416 */
[----:B------:R-:W-:-:S04]  /*af50*/  LEA.HI R19, R19, R22, RZ, 0x5 ;  /* 0x0000001613137211 */ /* 0x000fc800078f28ff */
[----:B------:R-:W-:-:S04]  /*af60*/  SHF.R.S32.HI R19, RZ, 0x5, R19 ;  /* 0x00000005ff137819 */ /* 0x000fc80000011413 */
[----:B------:R-:W-:Y:S01]  /*af70*/  SHF.L.U32 R19, R19, 0x9, RZ ;  /* 0x0000000913137819 */ /* 0x000fe200000006ff */
[----:B------:R-:W-:Y:S01]  /*af80*/  IMAD.U32 R2, R23, 0x10000, RZ ;  /* 0x0001000017027824 */ /* 0x000fe200078e00ff */
[----:B--2---:R-:W-:-:S04]  /*af90*/  LOP3.LUT R0, R21, 0x38, R0, 0xf8, !PT ;  /* 0x0000003815007812 */ /* 0x004fc800078ef800 */
[----:B---3--:R-:W-:Y:S01]  /*afa0*/  LOP3.LUT R0, R0, R20, RZ, 0x3c, !PT ;  /* 0x0000001400007212 */ /* 0x008fe200078e3cff */
[----:B----4-:R-:W1:Y:S04]  /*afb0*/  LDS.128 R8, [R42] ;  /* 0x000000002a087984 */ /* 0x010e680000000c00 */
[----:B------:R-:W-:-:S05]  /*afc0*/  IMAD.IADD R0, R19, 0x1, R0 ;  /* 0x0000000113007824 */ /* 0x000fca00078e0200 */
[----:B------:R-:W-:-:S05]  /*afd0*/  SHF.L.U32 R31, R0, 0x1, RZ ;  /* 0x00000001001f7819 */ /* 0x000fca00000006ff */
[----:B------:R-:W2:Y:S01]  /*afe0*/  LDS.128 R4, [R31+0x5100] ;  /* 0x005100001f047984 */ /* 0x000ea20000000c00 */
[----:B------:R-:W-:Y:S01]  /*aff0*/  SHF.L.U32 R0, R24, 0x10, RZ ;  /* 0x0000001018007819 */ /* 0x000fe200000006ff */
[C---:B-1----:R-:W-:Y:S01]  /*b000*/  IMAD.U32 R12, R8.reuse, 0x10000, RZ ;  /* 0x00010000080c7824 */ /* 0x042fe200078e00ff */
[----:B------:R-:W-:Y:S01]  /*b010*/  LOP3.LUT R13, R8, 0xffff0000, RZ, 0xc0, !PT ;  /* 0xffff0000080d7812 */ /* 0x000fe200078ec0ff */
[C---:B------:R-:W-:Y:S01]  /*b020*/  IMAD.U32 R15, R10.reuse, 0x10000, RZ ;  /* 0x000100000a0f7824 */ /* 0x040fe200078e00ff */
[C---:B------:R-:W-:Y:S02]  /*b030*/  SHF.L.U32 R14, R9.reuse, 0x10, RZ ;  /* 0x00000010090e7819 */ /* 0x040fe400000006ff */
[----:B------:R-:W-:Y:S02]  /*b040*/  LOP3.LUT R22, R9, 0xffff0000, RZ, 0xc0, !PT ;  /* 0xffff000009167812 */ /* 0x000fe400078ec0ff */
[----:B------:R-:W-:Y:S01]  /*b050*/  LOP3.LUT R16, R10, 0xffff0000, RZ, 0xc0, !PT ;  /* 0xffff00000a107812 */ /* 0x000fe200078ec0ff */
[C---:B--2---:R-:W-:Y:S01]  /*b060*/  IMAD.U32 R3, R4.reuse, 0x10000, RZ ;  /* 0x0001000004037824 */ /* 0x044fe200078e00ff */
[----:B------:R-:W-:-:S02]  /*b070*/  LOP3.LUT R8, R4, 0xffff0000, RZ, 0xc0, !PT ;  /* 0xffff000004087812 */ /* 0x000fc400078ec0ff */
[----:B------:R-:W-:Y:S01]  /*b080*/  LOP3.LUT R4, R23, 0xffff0000, RZ, 0xc0, !PT ;  /* 0xffff000017047812 */ /* 0x000fe200078ec0ff */
[----:B------:R-:W-:Y:S01]  /*b090*/  FMUL.FTZ R17, R3, R2 ;  /* 0x0000000203117220 */ /* 0x000fe20000410000 */
[C---:B------:R-:W-:Y:S02]  /*b0a0*/  SHF.L.U32 R9, R5.reuse, 0x10, RZ ;  /* 0x0000001005097819 */ /* 0x040fe400000006ff */
[----:B------:R-:W-:Y:S01]  /*b0b0*/  LOP3.LUT R19, R5, 0xffff0000, RZ, 0xc0, !PT ;  /* 0xffff000005137812 */ /* 0x000fe200078ec0ff */
[C---:B------:R-:W-:Y:S01]  /*b0c0*/  IMAD.U32 R5, R6.reuse, 0x10000, RZ ;  /* 0x0001000006057824 */ /* 0x040fe200078e00ff */
[----:B------:R-:W-:Y:S01]  /*b0d0*/  LOP3.LUT R10, R6, 0xffff0000, RZ, 0xc0, !PT ;  /* 0xffff0000060a7812 */ /* 0x000fe200078ec0ff */
[-C--:B------:R-:W-:Y:S01]  /*b0e0*/  FMUL.FTZ R6, R3, R0.reuse ;  /* 0x0000000003067220 */ /* 0x080fe20000410000 */
[C---:B------:R-:W-:Y:S02]  /*b0f0*/  SHF.L.U32 R20, R11.reuse, 0x10, RZ ;  /* 0x000000100b147819 */ /* 0x040fe400000006ff */
[----:B------:R-:W-:Y:S01]  /*b100*/  LOP3.LUT R21, R11, 0xffff0000, RZ, 0xc0, !PT ;  /* 0xffff00000b157812 */ /* 0x000fe200078ec0ff */
[----:B------:R-:W-:Y:S01]  /*b110*/  FFMA.FTZ R36, R12, R0, -R17 ;  /* 0x000000000c247223 */ /* 0x000fe20000010811 */
[----:B------:R-:W-:-:S02]  /*b120*/  SHF.L.U32 R11, R7, 0x10, RZ ;  /* 0x00000010070b7819 */ /* 0x000fc400000006ff */
[----:B------:R-:W-:Y:S01]  /*b130*/  LOP3.LUT R18, R7, 0xffff0000, RZ, 0xc0, !PT ;  /* 0xffff000007127812 */ /* 0x000fe200078ec0ff */
[----:B------:R-:W-:Y:S01]  /*b140*/  FMUL.FTZ R7, R8, R4 ;  /* 0x0000000408077220 */ /* 0x000fe20000410000 */
[----:B------:R-:W-:Y:S01]  /*b150*/  LOP3.LUT R3, R24, 0xffff0000, RZ, 0xc0, !PT ;  /* 0xffff000018037812 */ /* 0x000fe200078ec0ff */
[----:B------:R-:W-:Y:S02]  /*b160*/  IMAD.U32 R0, R27, 0x10000, RZ ;  /* 0x000100001b007824 */ /* 0x000fe400078e00ff */
[----:B------:R-:W-:Y:S01]  /*b170*/  FFMA.FTZ R35, R12, R2, R6 ;  /* 0x000000020c237223 */ /* 0x000fe20000010006 */
[----:B------:R-:W-:Y:S01]  /*b180*/  SHF.L.U32 R2, R30, 0x10, RZ ;  /* 0x000000101e027819 */ /* 0x000fe200000006ff */
[-C--:B------:R-:W-:Y:S02]  /*b190*/  FFMA.FTZ R34, R13, R3.reuse, -R7 ;  /* 0x000000030d227223 */ /* 0x080fe40000010807 */
[----:B------:R-:W-:Y:S01]  /*b1a0*/  FMUL.FTZ R7, R9, R0 ;  /* 0x0000000009077220 */ /* 0x000fe20000410000 */
[----:B------:R-:W-:Y:S01]  /*b1b0*/  SHF.L.U32 R6, R25, 0x10, RZ ;  /* 0x0000001019067819 */ /* 0x000fe200000006ff */
[----:B------:R-:W-:-:S02]  /*b1c0*/  FMUL.FTZ R8, R8, R3 ;  /* 0x0000000308087220 */ /* 0x000fc40000410000 */
[-C--:B------:R-:W-:Y:S02]  /*b1d0*/  FMUL.FTZ R3, R9, R2.reuse ;  /* 0x0000000209037220 */ /* 0x080fe40000410000 */
[----:B------:R-:W-:Y:S02]  /*b1e0*/  FFMA.FTZ R32, R14, R2, -R7 ;  /* 0x000000020e207223 */ /* 0x000fe40000010807 */
[----:B------:R-:W-:Y:S02]  /*b1f0*/  IMAD.U32 R2, R26, 0x10000, RZ ;  /* 0x000100001a027824 */ /* 0x000fe400078e00ff */
[----:B------:R-:W-:Y:S02]  /*b200*/  FFMA.FTZ R33, R13, R4, R8 ;  /* 0x000000040d217223 */ /* 0x000fe40000010008 */
[C---:B------:R-:W-:Y:S02]  /*b210*/  FMUL.FTZ R4, R5.reuse, R6 ;  /* 0x0000000605047220 */ /* 0x040fe40000410000 */
[----:B------:R-:W-:Y:S01]  /*b220*/  FFMA.FTZ R17, R14, R0, R3 ;  /* 0x000000000e117223 */ /* 0x000fe20000010003 */
[----:B------:R-:W-:Y:S01]  /*b230*/  LOP3.LUT R3, R26, 0xffff0000, RZ, 0xc0, !PT ;  /* 0xffff00001a037812 */ /* 0x000fe200078ec0ff */
[-C--:B------:R-:W-:Y:S01]  /*b240*/  FMUL.FTZ R9, R5, R2.reuse ;  /* 0x0000000205097220 */ /* 0x080fe20000410000 */
[----:B------:R-:W-:Y:S01]  /*b250*/  SHF.L.U32 R5, R28, 0x10, RZ ;  /* 0x000000101c057819 */ /* 0x000fe200000006ff */
[----:B------:R-:W-:Y:S01]  /*b260*/  FFMA.FTZ R14, R15, R2, -R4 ;  /* 0x000000020f0e7223 */ /* 0x000fe20000010804 */
[----:B------:R-:W-:-:S02]  /*b270*/  LOP3.LUT R0, R25, 0xffff0000, RZ, 0xc0, !PT ;  /* 0xffff000019007812 */ /* 0x000fc400078ec0ff */
[----:B------:R-:W-:Y:S01]  /*b280*/  SHF.L.U32 R2, R29, 0x10, RZ ;  /* 0x000000101d027819 */ /* 0x000fe200000006ff */
[C---:B------:R-:W-:Y:S02]  /*b290*/  FMUL.FTZ R7, R10.reuse, R3 ;  /* 0x000000030a077220 */ /* 0x040fe40000410000 */
[----:B------:R-:W-:Y:S02]  /*b2a0*/  FMUL.FTZ R4, R11, R5 ;  /* 0x000000050b047220 */ /* 0x000fe40000410000 */
[----:B------:R-:W-:Y:S02]  /*b2b0*/  FMUL.FTZ R8, R10, R0 ;  /* 0x000000000a087220 */ /* 0x000fe40000410000 */
[----:B------:R-:W-:Y:S02]  /*b2c0*/  FFMA.FTZ R15, R15, R6, R9 ;  /* 0x000000060f0f7223 */ /* 0x000fe40000010009 */
[----:B------:R-:W-:Y:S02]  /*b2d0*/  FMUL.FTZ R6, R11, R2 ;  /* 0x000000020b067220 */ /* 0x000fe40000410000 */
[----:B------:R-:W-:Y:S01]  /*b2e0*/  FFMA.FTZ R13, R16, R0, R7 ;  /* 0x00000000100d7223 */ /* 0x000fe20000010007 */
[----:B------:R-:W-:Y:S01]  /*b2f0*/  LOP3.LUT R0, R28, 0xffff0000, RZ, 0xc0, !PT ;  /* 0xffff00001c007812 */ /* 0x000fe200078ec0ff */
[----:B------:R-:W-:Y:S01]  /*b300*/  FFMA.FTZ R11, R20, R2, -R4 ;  /* 0x00000002140b7223 */ /* 0x000fe20000010804 */
[----:B------:R-:W-:Y:S01]  /*b310*/  LOP3.LUT R2, R27, 0xffff0000, RZ, 0xc0, !PT ;  /* 0xffff00001b027812 */ /* 0x000fe200078ec0ff */
[----:B------:R-:W-:Y:S01]  /*b320*/  FFMA.FTZ R10, R16, R3, -R8 ;  /* 0x00000003100a7223 */ /* 0x000fe20000010808 */
[----:B------:R-:W-:-:S02]  /*b330*/  LOP3.LUT R4, R30, 0xffff0000, RZ, 0xc0, !PT ;  /* 0xffff00001e047812 */ /* 0x000fc400078ec0ff */
[----:B------:R-:W-:Y:S01]  /*b340*/  LOP3.LUT R3, R29, 0xffff0000, RZ, 0xc0, !PT ;  /* 0xffff00001d037812 */ /* 0x000fe200078ec0ff */
[----:B------:R-:W-:Y:S02]  /*b350*/  FFMA.FTZ R12, R20, R5, R6 ;  /* 0x00000005140c7223 */ /* 0x000fe40000010006 */
[C---:B------:R-:W-:Y:S02]  /*b360*/  FMUL.FTZ R8, R19.reuse, R2 ;  /* 0x0000000213087220 */ /* 0x040fe40000410000 */
[C---:B------:R-:W-:Y:S02]  /*b370*/  FMUL.FTZ R6, R18.reuse, R0 ;  /* 0x0000000012067220 */ /* 0x040fe40000410000 */
[-C--:B------:R-:W-:Y:S02]  /*b380*/  FMUL.FTZ R7, R19, R4.reuse ;  /* 0x0000000413077220 */ /* 0x080fe40000410000 */
[----:B------:R-:W-:Y:S02]  /*b390*/  FMUL.FTZ R5, R18, R3 ;  /* 0x0000000312057220 */ /* 0x000fe40000410000 */
[----:B------:R-:W-:-:S02]  /*b3a0*/  FFMA.FTZ R9, R22, R4, -R8 ;  /* 0x0000000416097223 */ /* 0x000fc40000010808 */
[C---:B------:R-:W-:Y:S02]  /*b3b0*/  FFMA.FTZ R3, R21.reuse, R3, -R6 ;  /* 0x0000000315037223 */ /* 0x040fe40000010806 */
[----:B------:R-:W-:Y:S02]  /*b3c0*/  FFMA.FTZ R2, R22, R2, R7 ;  /* 0x0000000216027223 */ /* 0x000fe40000010007 */
[----:B------:R-:W-:Y:S01]  /*b3d0*/  FFMA.FTZ R0, R21, R0, R5 ;  /* 0x0000000015007223 */ /* 0x000fe20000010005 */
[----:B------:R-:W-:Y:S02]  /*b3e0*/  F2FP.BF16.PACK_AB R10, R10, R14 ;  /* 0x0000000e0a0a723e */ /* 0x000fe400000010ff */
[----:B------:R-:W-:Y:S02]  /*b3f0*/  F2FP.BF16.PACK_AB R8, R34, R36 ;  /* 0x000000242208723e */ /* 0x000fe400000010ff */
[----:B------:R-:W-:Y:S02]  /*b400*/  F2FP.BF16.PACK_AB R9, R9, R32 ;  /* 0x000000200909723e */ /* 0x000fe400000010ff */
[----:B------:R-:W-:-:S02]  /*b410*/  F2FP.BF16.PACK_AB R11, R3, R11 ;  /* 0x0000000b030b723e */ /* 0x000fc400000010ff */
[----:B------:R-:W-:Y:S02]  /*b420*/  F2FP.BF16.PACK_AB R6, R13, R15 ;  /* 0x0000000f0d06723e */ /* 0x000fe400000010ff */
[----:B------:R-:W-:Y:S02]  /*b430*/  F2FP.BF16.PACK_AB R4, R33, R35 ;  /* 0x000000232104723e */ /* 0x000fe400000010ff */
[----:B------:R-:W-:Y:S02]  /*b440*/  F2FP.BF16.PACK_AB R5, R2, R17 ;  /* 0x000000110205723e */ /* 0x000fe400000010ff */
[----:B------:R-:W-:Y:S01]  /*b450*/  F2FP.BF16.PACK_AB R7, R0, R12 ;  /* 0x0000000c0007723e */ /* 0x000fe200000010ff */
[----:B------:R1:W-:Y:S04]  /*b460*/  STS.128 [R42], R8 ;  /* 0x000000082a007388 */ /* 0x0003e80000000c00 */
[----:B------:R1:W-:Y:S02]  /*b470*/  STS.128 [R31+0x5100], R4 ;  /* 0x005100041f007388 */ /* 0x0003e40000000c00 */
.L_x_326:
[----:B------:R-:W-:Y:S05]  /*b480*/  BSYNC B0 ;  /* 0x0000000000007941 */ /* 0x000fea0003800000 */
.L_x_325:
[----:B------:R-:W-:Y:S01]  /*b490*/  IADD3 R0, R93, 0x20, RZ ;  /* 0x000000205d007810 */ /* 0x000fe20007ffe0ff */
[----:B------:R-:W-:Y:S03]  /*b4a0*/  BSSY B0, `(.L_x_327) ;  /* 0x000005d000007945 */ /* 0x000fe60003800000 */
[----:B------:R-:W-:-:S13]  /*b4b0*/  ISETP.GE.OR P1, PT, R0, R37, P0 ;  /* 0x000000250000720c */ /* 0x000fda0000726670 */
[----:B------:R-:W-:Y:S05]  /*b4c0*/  @P1 BRA `(.L_x_328) ;  /* 0x000005a000001947 */ /* 0x000fea0003800000 */
[----:B------:R-:W2:Y:S01]  /*b4d0*/  LDL R2, [R1+0x44] ;  /* 0x0000440001027983 */ /* 0x000ea20000100800 */
[C---:B------:R-:W-:Y:S02]  /*b4e0*/  IADD3 R3, R93.reuse, 0x20, RZ ;  /* 0x000000205d037810 */ /* 0x040fe40007ffe0ff */
[----:B-1----:R-:W-:Y:S01]  /*b4f0*/  IADD3 R4, R93, 0x20, RZ ;  /* 0x000000205d047810 */ /* 0x002fe20007ffe0ff */
[----:B------:R-:W3:Y:S02]  /*b500*/  LDL R42, [R1+0xd0] ;  /* 0x0000d000012a7983 */ /* 0x000ee40000100800 */
[----:B------:R-:W-:Y:S02]  /*b510*/  IMAD.SHL.U32 R3, R3, 0x40, RZ ;  /* 0x0000004003037824 */ /* 0x000fe400078e00ff */
[----:B------:R-:W-:Y:S01]  /*b520*/  IMAD.SHL.U32 R4, R4, 0x40, RZ ;  /* 0x0000004004047824 */ /* 0x000fe200078e00ff */
[----:B------:R-:W-:Y:S02]  /*b530*/  IADD3 R0, R84, c[0x0][0x27c], RZ ;  /* 0x00009f0054007a10 */ /* 0x000fe40007ffe0ff */
[----:B------:R-:W-:-:S02]  /*b540*/  LOP3.LUT R3, R3, 0x1c0, RZ, 0xc0, !PT ;  /* 0x000001c003037812 */ /* 0x000fc400078ec0ff */
[----:B------:R-:W-:Y:S02]  /*b550*/  LOP3.LUT R4, R4, 0x1c0, RZ, 0xc0, !PT ;  /* 0x000001c004047812 */ /* 0x000fe400078ec0ff */
[----:B------:R-:W-:Y:S02]  /*b560*/  SHF.R.U32.HI R3, RZ, 0x3, R3 ;  /* 0x00000003ff037819 */ /* 0x000fe40000011603 */
[----:B------:R-:W-:-:S04]  /*b570*/  LOP3.LUT R0, R4, 0x38, R0, 0xf8, !PT ;  /* 0x0000003804007812 */ /* 0x000fc800078ef800 */
[----:B------:R-:W-:-:S04]  /*b580*/  LOP3.LUT R0, R0, R3, RZ, 0x3c, !PT ;  /* 0x0000000300007212 */ /* 0x000fc800078e3cff */
[----:B--2---:R-:W-:Y:S01]  /*b590*/  IADD3 R0, R2, R0, RZ ;  /* 0x0000000002007210 */ /* 0x004fe20007ffe0ff */
[----:B---3--:R-:W1:Y:S04]  /*b5a0*/  LDS.128 R8, [R42] ;  /* 0x000000002a087984 */ /* 0x008e680000000c00 */
[----:B------:R-:W-:-:S05]  /*b5b0*/  IMAD.SHL.U32 R31, R0, 0x2, RZ ;  /* 0x00000002001f7824 */ /* 0x000fca00078e00ff */
[----:B------:R-:W2:Y:S01]  /*b5c0*/  LDS.128 R4, [R31+0x5100] ;  /* 0x005100001f047984 */ /* 0x000ea20000000c00 */
[----:B------:R-:W-:Y:S01]  /*b5d0*/  SHF.L.U32 R2, R23, 0x10, RZ ;  /* 0x0000001017027819 */ /* 0x000fe200000006ff */
[----:B------:R-:W-:Y:S01]  /*b5e0*/  IMAD.U32 R0, R24, 0x10000, RZ ;  /* 0x0001000018007824 */ /* 0x000fe200078e00ff */
[C---:B-1----:R-:W-:Y:S02]  /*b5f0*/  SHF.L.U32 R12, R8.reuse, 0x10, RZ ;  /* 0x00000010080c7819 */ /* 0x042fe400000006ff */
[----:B------:R-:W-:Y:S02]  /*b600*/  LOP3.LUT R13, R8, 0xffff0000, RZ, 0xc0, !PT ;  /* 0xffff0000080d7812 */ /* 0x000fe400078ec0ff */
[C---:B--2---:R-:W-:Y:S01]  /*b610*/  SHF.L.U32 R3, R4.reuse, 0x10, RZ ;  /* 0x0000001004037819 */ /* 0x044fe200000006ff */
[C---:B------:R-:W-:Y:S01]  /*b620*/  IMAD.U32 R14, R9.reuse, 0x10000, RZ ;  /* 0x00010000090e7824 */ /* 0x040fe200078e00ff */
[----:B------:R-:W-:Y:S02]  /*b630*/  LOP3.LUT R8, R4, 0xffff0000, RZ, 0xc0, !PT ;  /* 0xffff000004087812 */ /* 0x000fe400078ec0ff */
[----:B------:R-:W-:Y:S01]  /*b640*/  LOP3.LUT R22, R9, 0xffff0000, RZ, 0xc0, !PT ;  /* 0xffff000009167812 */ /* 0x000fe200078ec0ff */
[----:B------:R-:W-:Y:S01]  /*b650*/  FMUL.FTZ R17, R2, R3 ;  /* 0x0000000302117220 */ /* 0x000fe20000410000 */
[----:B------:R-:W-:Y:S01]  /*b660*/  LOP3.LUT R4, R23, 0xffff0000, RZ, 0xc0, !PT ;  /* 0xffff000017047812 */ /* 0x000fe200078ec0ff */
[----:B------:R-:W-:Y:S01]  /*b670*/  IMAD.U32 R9, R5, 0x10000, RZ ;  /* 0x0001000005097824 */ /* 0x000fe200078e00ff */
[----:B------:R-:W-:-:S02]  /*b680*/  SHF.L.U32 R15, R10, 0x10, RZ ;  /* 0x000000100a0f7819 */ /* 0x000fc400000006ff */
[----:B------:R-:W-:Y:S02]  /*b690*/  LOP3.LUT R16, R10, 0xffff0000, RZ, 0xc0, !PT ;  /* 0xffff00000a107812 */ /* 0x000fe400078ec0ff */
[----:B------:R-:W-:Y:S01]  /*b6a0*/  LOP3.LUT R19, R5, 0xffff0000, RZ, 0xc0, !PT ;  /* 0xffff000005137812 */ /* 0x000fe200078ec0ff */
[C---:B------:R-:W-:Y:S01]  /*b6b0*/  IMAD.U32 R20, R11.reuse, 0x10000, RZ ;  /* 0x000100000b147824 */ /* 0x040fe200078e00ff */
[C---:B------:R-:W-:Y:S02]  /*b6c0*/  SHF.L.U32 R5, R6.reuse, 0x10, RZ ;  /* 0x0000001006057819 */ /* 0x040fe400000006ff */
[----:B------:R-:W-:Y:S01]  /*b6d0*/  LOP3.LUT R10, R6, 0xffff0000, RZ, 0xc0, !PT ;  /* 0xffff0000060a7812 */ /* 0x000fe200078ec0ff */
[C---:B------:R-:W-:Y:S01]  /*b6e0*/  FMUL.FTZ R6, R0.reuse, R3 ;  /* 0x0000000300067220 */ /* 0x040fe20000410000 */
[----:B------:R-:W-:Y:S01]  /*b6f0*/  LOP3.LUT R21, R11, 0xffff0000, RZ, 0xc0, !PT ;  /* 0xffff00000b157812 */ /* 0x000fe200078ec0ff */
[C---:B------:R-:W-:Y:S01]  /*b700*/  IMAD.U32 R11, R7.reuse, 0x10000, RZ ;  /* 0x00010000070b7824 */ /* 0x040fe200078e00ff */
[----:B------:R-:W-:Y:S01]  /*b710*/  LOP3.LUT R18, R7, 0xffff0000, RZ, 0xc0, !PT ;  /* 0xffff000007127812 */ /* 0x000fe200078ec0ff */
[----:B------:R-:W-:Y:S01]  /*b720*/  FFMA.FTZ R36, R0, R12, -R17 ;  /* 0x0000000c00247223 */ /* 0x000fe20000010811 */
[----:B------:R-:W-:Y:S01]  /*b730*/  LOP3.LUT R3, R24, 0xffff0000, RZ, 0xc0, !PT ;  /* 0xffff000018037812 */ /* 0x000fe200078ec0ff */
[----:B------:R-:W-:Y:S01]  /*b740*/  FMUL.FTZ R7, R4, R8 ;  /* 0x0000000804077220 */ /* 0x000fe20000410000 */
[----:B------:R-:W-:Y:S01]  /*b750*/  SHF.L.U32 R0, R27, 0x10, RZ ;  /* 0x000000101b007819 */ /* 0x000fe200000006ff */
[----:B------:R-:W-:-:S02]  /*b760*/  FFMA.FTZ R35, R2, R12, R6 ;  /* 0x0000000c02237223 */ /* 0x000fc40000010006 */
[----:B------:R-:W-:Y:S02]  /*b770*/  FFMA.FTZ R34, R3, R13, -R7 ;  /* 0x0000000d03227223 */ /* 0x000fe40000010807 */
[----:B------:R-:W-:Y:S02]  /*b780*/  IMAD.U32 R2, R30, 0x10000, RZ ;  /* 0x000100001e027824 */ /* 0x000fe400078e00ff */
[-C--:B------:R-:W-:Y:S01]  /*b790*/  FMUL.FTZ R7, R0, R9.reuse ;  /* 0x0000000900077220 */ /* 0x080fe20000410000 */
[----:B------:R-:W-:Y:S01]  /*b7a0*/  SHF.L.U32 R6, R25, 0x10, RZ ;  /* 0x0000001019067819 */ /* 0x000fe200000006ff */
[----:B------:R-:W-:Y:S02]  /*b7b0*/  FMUL.FTZ R8, R3, R8 ;  /* 0x0000000803087220 */ /* 0x000fe40000410000 */
[C---:B------:R-:W-:Y:S02]  /*b7c0*/  FMUL.FTZ R3, R2.reuse, R9 ;  /* 0x0000000902037220 */ /* 0x040fe40000410000 */
[----:B------:R-:W-:-:S02]  /*b7d0*/  FFMA.FTZ R32, R2, R14, -R7 ;  /* 0x0000000e02207223 */ /* 0x000fc40000010807 */
[----:B------:R-:W-:Y:S02]  /*b7e0*/  IMAD.U32 R2, R26, 0x10000, RZ ;  /* 0x000100001a027824 */ /* 0x000fe400078e00ff */
[----:B------:R-:W-:Y:S02]  /*b7f0*/  FFMA.FTZ R33, R4, R13, R8 ;  /* 0x0000000d04217223 */ /* 0x000fe40000010008 */
[-C--:B------:R-:W-:Y:S02]  /*b800*/  FMUL.FTZ R4, R6, R5.reuse ;  /* 0x0000000506047220 */ /* 0x080fe40000410000 */
[----:B------:R-:W-:Y:S01]  /*b810*/  FFMA.FTZ R17, R0, R14, R3 ;  /* 0x0000000e00117223 */ /* 0x000fe20000010003 */
[----:B------:R-:W-:Y:S01]  /*b820*/  LOP3.LUT R3, R26, 0xffff0000, RZ, 0xc0, !PT ;  /* 0xffff00001a037812 */ /* 0x000fe200078ec0ff */
[----:B------:R-:W-:Y:S01]  /*b830*/  FMUL.FTZ R9, R2, R5 ;  /* 0x0000000502097220 */ /* 0x000fe20000410000 */
[----:B------:R-:W-:Y:S01]  /*b840*/  SHF.L.U32 R5, R28, 0x10, RZ ;  /* 0x000000101c057819 */ /* 0x000fe200000006ff */
[----:B------:R-:W-:Y:S01]  /*b850*/  FFMA.FTZ R14, R2, R15, -R4 ;  /* 0x0000000f020e7223 */ /* 0x000fe20000010804 */
[----:B------:R-:W-:-:S02]  /*b860*/  LOP3.LUT R0, R25, 0xffff0000, RZ, 0xc0, !PT ;  /* 0xffff000019007812 */ /* 0x000fc400078ec0ff */
[----:B------:R-:W-:Y:S01]  /*b870*/  SHF.L.U32 R2, R29, 0x10, RZ ;  /* 0x000000101d027819 */ /* 0x000fe200000006ff */
[-C--:B------:R-:W-:Y:S02]  /*b880*/  FMUL.FTZ R7, R3, R10.reuse ;  /* 0x0000000a03077220 */ /* 0x080fe40000410000 */
        /* <DEDUP_REMOVED lines=12> */
[-C--:B------:R-:W-:Y:S02]  /*b950*/  FMUL.FTZ R8, R2, R19.reuse ;  /* 0x0000001302087220 */ /* 0x080fe40000410000 */
[-C--:B------:R-:W-:Y:S02]  /*b960*/  FMUL.FTZ R6, R0, R18.reuse ;  /* 0x0000001200067220 */ /* 0x080fe40000410000 */
[C---:B------:R-:W-:Y:S02]  /*b970*/  FMUL.FTZ R7, R4.reuse, R19 ;  /* 0x0000001304077220 */ /* 0x040fe40000410000 */
[----:B------:R-:W-:Y:S02]  /*b980*/  FMUL.FTZ R5, R3, R18 ;  /* 0x0000001203057220 */ /* 0x000fe40000410000 */
[----:B------:R-:W-:-:S02]  /*b990*/  FFMA.FTZ R9, R4, R22, -R8 ;  /* 0x0000001604097223 */ /* 0x000fc40000010808 */
[-C--:B------:R-:W-:Y:S02]  /*b9a0*/  FFMA.FTZ R3, R3, R21.reuse, -R6 ;  /* 0x0000001503037223 */ /* 0x080fe40000010806 */
        /* <DEDUP_REMOVED lines=12> */
.L_x_328:
[----:B------:R-:W-:Y:S05]  /*ba70*/  BSYNC B0 ;  /* 0x0000000000007941 */ /* 0x000fea0003800000 */
.L_x_327:
        /* <DEDUP_REMOVED lines=94> */
.L_x_330:
[----:B------:R-:W-:Y:S05]  /*c060*/  BSYNC B0 ;  /* 0x0000000000007941 */ /* 0x000fea0003800000 */
.L_x_329:
[----:B------:R-:W-:-:S04]  /*c070*/  IADD3 R0, R93, 0x60, RZ ;  /* 0x000000605d007810 */ /* 0x000fc80007ffe0ff */
        /* <DEDUP_REMOVED lines=92> */
.L_x_320:
[----:B------:R-:W-:Y:S05]  /*c640*/  BSYNC B2 ;  /* 0x0000000000027941 */ /* 0x000fea0003800000 */
.L_x_304:
[----:B------:R-:W-:Y:S01]  /*c650*/  IMAD R0, R40, c[0x0][0x208], RZ ;  /* 0x0000820028007a24 */ /* 0x000fe200078e02ff */
[----:B------:R-:W-:-:S04]  /*c660*/  DEPBAR.LE SB0, 0x0 ;  /* 0x000080000000791a */ /* 0x000fc80000000000 */
[C---:B-1----:R-:W-:Y:S01]  /*c670*/  IMAD.WIDE.U32 R2, R241.reuse, c[0x0][0x208], RZ ;  /* 0x00008200f1027a25 */ /* 0x042fe200078e00ff */
[----:B------:R-:W-:Y:S01]  /*c680*/  BAR.SYNC.DEFER_BLOCKING 0x0 ;  /* 0x0000000000007b1d */ /* 0x000fe20000010000 */
[C---:B------:R-:W-:Y:S02]  /*c690*/  ISETP.GE.AND P0, PT, R244.reuse, c[0x0][0x1d4], PT ;  /* 0x00007500f4007a0c */ /* 0x040fe40003f06270 */
[----:B------:R-:W-:Y:S01]  /*c6a0*/  IMAD R0, R241, c[0x0][0x20c], R0 ;  /* 0x00008300f1007a24 */ /* 0x000fe200078e0200 */
[----:B------:R-:W-:Y:S01]  /*c6b0*/  SHF.L.U32 R37, R244, 0x1, RZ ;  /* 0x00000001f4257819 */ /* 0x000fe200000006ff */
[----:B--2---:R-:W-:Y:S01]  /*c6c0*/  IMAD.WIDE.U32 R6, R39, c[0x0][0x210], RZ ;  /* 0x0000840027067a25 */ /* 0x004fe200078e00ff */
[C---:B------:R-:W-:Y:S01]  /*c6d0*/  ISETP.LT.OR P3, PT, R38.reuse, 0x1, P0 ;  /* 0x000000012600780c */ /* 0x040fe20000761670 */
[----:B------:R-:W-:Y:S01]  /*c6e0*/  BSSY B0, `(.L_x_331) ;  /* 0x000018c000007945 */ /* 0x000fe20003800000 */
[----:B------:R-:W-:Y:S01]  /*c6f0*/  IADD3 R3, R3, R0, RZ ;  /* 0x0000000003037210 */ /* 0x000fe20007ffe0ff */
[----:B------:R-:W-:Y:S01]  /*c700*/  IMAD R0, R41, c[0x0][0x218], RZ ;  /* 0x0000860029007a24 */ /* 0x000fe200078e02ff */
[----:B------:R-:W-:Y:S01]  /*c710*/  STL.64 [R1], R6 ;  /* 0x0000000601007387 */ /* 0x000fe20000100a00 */
[----:B------:R-:W-:Y:S01]  /*c720*/  IMAD R4, R39, c[0x0][0x214], R7 ;  /* 0x0000850027047a24 */ /* 0x000fe200078e0207 */
[C---:B------:R-:W-:Y:S01]  /*c730*/  ISETP.LT.OR P6, PT, R38.reuse, 0x11, P0 ;  /* 0x000000112600780c */ /* 0x040fe200007c1670 */
[----:B------:R-:W-:Y:S01]  /*c740*/  IMAD.WIDE.U32 R2, R235, c[0x0][0x218], R2 ;  /* 0x00008600eb027a25 */ /* 0x000fe200078e0002 */
[----:B------:R-:W-:-:S02]  /*c750*/  ISETP.LT.OR P5, PT, R38, 0x21, P0 ;  /* 0x000000212600780c */ /* 0x000fc400007a1670 */
[----:B------:R-:W-:Y:S01]  /*c760*/  STL [R1+0x8], R4 ;  /* 0x0000080401007387 */ /* 0x000fe20000100800 */
[----:B------:R-:W-:Y:S01]  /*c770*/  IMAD R0, R235, c[0x0][0x21c], R0 ;  /* 0x00008700eb007a24 */ /* 0x000fe200078e0200 */
[----:B------:R-:W-:Y:S02]  /*c780*/  IADD3 R2, P1, R2, R6, RZ ;  /* 0x0000000602027210 */ /* 0x000fe40007f3e0ff */
[----:B------:R-:W-:Y:S02]  /*c790*/  ISETP.LT.OR P4, PT, R38, 0x31, P0 ;  /* 0x000000312600780c */ /* 0x000fe40000781670 */
[----:B------:R-:W-:Y:S02]  /*c7a0*/  IADD3.X R3, R4, R3, R0, P1, !PT ;  /* 0x0000000304037210 */ /* 0x000fe40000ffe400 */
[----:B------:R-:W-:Y:S01]  /*c7b0*/  LEA R0, P1, R2, c[0x0][0x1f8], 0x1 ;  /* 0x00007e0002007a11 */ /* 0x000fe200078208ff */
[----:B------:R-:W-:Y:S01]  /*c7c0*/  LDSM.16.M88.4 R32, [R198] ;  /* 0x00000000c620783b */ /* 0x000fe20000000200 */
[----:B------:R-:W-:-:S02]  /*c7d0*/  ISETP.LT.OR P2, PT, R38, 0x41, P0 ;  /* 0x000000412600780c */ /* 0x000fc40000741670 */
[----:B------:R-:W-:Y:S01]  /*c7e0*/  LEA.HI.X R3, R2, c[0x0][0x1fc], R3, 0x1, P1 ;  /* 0x00007f0002037a11 */ /* 0x000fe200008f0c03 */
[----:B------:R-:W-:Y:S01]  /*c7f0*/  LDSM.16.M88.4 R48, [R95] ;  /* 0x000000005f30783b */ /* 0x000fe20000000200 */
[----:B------:R-:W-:-:S03]  /*c800*/  SHF.L.U64.HI R36, R244, 0x1, R245 ;  /* 0x00000001f4247819 */ /* 0x000fc600000102f5 */
[----:B------:R-:W1:Y:S04]  /*c810*/  SHFL.IDX PT, R2, R0, RZ, 0x181f ;  /* 0x00181fff00027589 */ /* 0x000e6800000e0000 */
[----:B------:R-:W2:Y:S04]  /*c820*/  SHFL.IDX PT, R5, R3, RZ, 0x181f ;  /* 0x00181fff03057589 */ /* 0x000ea800000e0000 */
[----:B------:R-:W3:Y:S04]  /*c830*/  SHFL.IDX PT, R4, R0, 0x1, 0x181f ;  /* 0x00381f0000047f89 */ /* 0x000ee800000e0000 */
[----:B------:R-:W-:Y:S04]  /*c840*/  SHFL.IDX PT, R7, R3, 0x1, 0x181f ;  /* 0x00381f0003077f89 */ /* 0x000fe800000e0000 */
[----:B------:R-:W-:Y:S04]  /*c850*/  SHFL.IDX PT, R6, R0, 0x2, 0x181f ;  /* 0x00581f0000067f89 */ /* 0x000fe800000e0000 */
[----:B------:R-:W-:Y:S04]  /*c860*/  SHFL.IDX PT, R11, R3, 0x2, 0x181f ;  /* 0x00581f00030b7f89 */ /* 0x000fe800000e0000 */
[----:B------:R-:W4:Y:S01]  /*c870*/  SHFL.IDX PT, R10, R0, 0x3, 0x181f ;  /* 0x00781f00000a7f89 */ /* 0x000f2200000e0000 */
[----:B-1----:R-:W-:-:S03]  /*c880*/  IADD3 R2, P0, R2, R37, RZ ;  /* 0x0000002502027210 */ /* 0x002fc60007f1e0ff */
[----:B------:R-:W-:Y:S04]  /*c890*/  SHFL.IDX PT, R0, R0, 0x4, 0x181f ;  /* 0x00981f0000007f89 */ /* 0x000fe800000e0000 */
[----:B------:R-:W-:Y:S04]  /*c8a0*/  LDSM.16.M88.4 R28, [R198+0x2000] ;  /* 0x00200000c61c783b */ /* 0x000fe80000000200 */
[----:B------:R-:W1:Y:S01]  /*c8b0*/  SHFL.IDX PT, R12, R3, 0x3, 0x181f ;  /* 0x00781f00030c7f89 */ /* 0x000e6200000e0000 */
[----:B------:R-:W-:Y:S03]  /*c8c0*/  HMMA.16816.F32.BF16 R68, R32, R50, RZ ;  /* 0x000000322044723c */ /* 0x000fe600000418ff */
[----:B------:R2:W-:Y:S04]  /*c8d0*/  SHFL.IDX PT, R13, R3, 0x4, 0x181f ;  /* 0x00981f00030d7f89 */ /* 0x0005e800000e0000 */
[----:B------:R-:W-:Y:S04]  /*c8e0*/  LDSM.16.M88.4 R24, [R201] ;  /* 0x00000000c918783b */ /* 0x000fe80000000200 */
[----:B------:R-:W-:Y:S04]  /*c8f0*/  LDSM.16.M88.4 R52, [R202] ;  /* 0x00000000ca34783b */ /* 0x000fe80000000200 */
[----:B------:R-:W-:Y:S04]  /*c900*/  LDSM.16.M88.4 R72, [R95+0x800] ;  /* 0x000800005f48783b */ /* 0x000fe80000000200 */
[----:B------:R-:W-:Y:S04]  /*c910*/  LDSM.16.M88.4 R100, [R95+0x1000] ;  /* 0x001000005f64783b */ /* 0x000fe80000000200 */
[----:B------:R-:W-:Y:S01]  /*c920*/  LDSM.16.M88.4 R108, [R95+0x1800] ;  /* 0x001800005f6c783b */ /* 0x000fe20000000200 */
[----:B--2---:R-:W-:-:S03]  /*c930*/  IADD3.X R3, R5, R36, RZ, P0, !PT ;  /* 0x0000002405037210 */ /* 0x004fc600007fe4ff */
[----:B------:R-:W-:Y:S01]  /*c940*/  LDSM.16.M88.4 R116, [R95+0x2000] ;  /* 0x002000005f74783b */ /* 0x000fe20000000200 */
[-C--:B---3--:R-:W-:Y:S02]  /*c950*/  IADD3 R8, P0, R4, R37.reuse, RZ ;  /* 0x0000002504087210 */ /* 0x088fe40007f1e0ff */
[-C--:B----4-:R-:W-:Y:S01]  /*c960*/  IADD3 R4, P1, R10, R37.reuse, RZ ;  /* 0x000000250a047210 */ /* 0x090fe20007f3e0ff */
[----:B------:R-:W2:Y:S01]  /*c970*/  LDSM.16.M88.4 R20, [R201+0x2000] ;  /* 0x00200000c914783b */ /* 0x000ea20000000200 */
[-C--:B------:R-:W-:Y:S02]  /*c980*/  IADD3.X R9, R7, R36.reuse, RZ, P0, !PT ;  /* 0x0000002407097210 */ /* 0x080fe400007fe4ff */
[-C--:B------:R-:W-:Y:S01]  /*c990*/  IADD3 R6, P0, R6, R37.reuse, RZ ;  /* 0x0000002506067210 */ /* 0x080fe20007f1e0ff */
[----:B------:R-:W-:Y:S01]  /*c9a0*/  LDSM.16.M88.4 R96, [R206] ;  /* 0x00000000ce60783b */ /* 0x000fe20000000200 */
[-C--:B-1----:R-:W-:Y:S01]  /*c9b0*/  IADD3.X R5, R12, R36.reuse, RZ, P1, !PT ;  /* 0x000000240c057210 */ /* 0x082fe20000ffe4ff */
[----:B------:R-:W-:Y:S01]  /*c9c0*/  HMMA.16816.F32.BF16 R56, R28, R48, RZ ;  /* 0x000000301c38723c */ /* 0x000fe200000418ff */
[----:B------:R-:W-:Y:S01]  /*c9d0*/  IADD3.X R7, R11, R36, RZ, P0, !PT ;  /* 0x000000240b077210 */ /* 0x000fe200007fe4ff */
[----:B------:R-:W-:Y:S04]  /*c9e0*/  LDSM.16.M88.4 R104, [R205] ;  /* 0x00000000cd68783b */ /* 0x000fe80000000200 */
[----:B------:R-:W-:Y:S04]  /*c9f0*/  LDSM.16.M88.4 R112, [R204] ;  /* 0x00000000cc70783b */ /* 0x000fe80000000200 */
[----:B------:R-:W-:Y:S04]  /*ca00*/  LDSM.16.M88.4 R120, [R203] ;  /* 0x00000000cb78783b */ /* 0x000fe80000000200 */
[----:B------:R-:W-:Y:S01]  /*ca10*/  @!PT LDS RZ, [RZ] ;  /* 0x00000000fffff984 */ /* 0x000fe20000000800 */
[----:B------:R-:W-:Y:S01]  /*ca20*/  @!PT LDS RZ, [RZ] ;  /* 0x00000000fffff984 */ /* 0x000fe20000000800 */
[----:B------:R-:W-:Y:S01]  /*ca30*/  @!PT LDS RZ, [RZ] ;  /* 0x00000000fffff984 */ /* 0x000fe20000000800 */
[----:B------:R1:W-:Y:S04]  /*ca40*/  LDGSTS.E.BYPASS.LTC128B.128 [R209+0x100], [R2.64], !P3 ;  /* 0x0010000002d17fae */ /* 0x0003e8000d901d48 */
[----:B------:R3:W-:Y:S04]  /*ca50*/  LDGSTS.E.BYPASS.LTC128B.128 [R209+0x900], [R8.64], !P6 ;  /* 0x0090000008d17fae */ /* 0x0007e8000f101d48 */
[----:B------:R4:W-:Y:S04]  /*ca60*/  LDGSTS.E.BYPASS.LTC128B.128 [R209+0x1100], [R6.64], !P5 ;  /* 0x0110000006d17fae */ /* 0x0009e8000e901d48 */
[----:B------:R4:W-:Y:S01]  /*ca70*/  LDGSTS.E.BYPASS.LTC128B.128 [R209+0x1900], [R4.64], !P4 ;  /* 0x0190000004d17fae */ /* 0x0009e2000e101d48 */
[----:B--2---:R-:W-:Y:S01]  /*ca80*/  HMMA.16816.F32.BF16 R56, R20, R52, R56 ;  /* 0x000000341438723c */ /* 0x004fe20000041838 */
[----:B-1----:R-:W-:-:S07]  /*ca90*/  IADD3 R2, P0, R0, R37, RZ ;  /* 0x0000002500027210 */ /* 0x002fce0007f1e0ff */
[----:B---3--:R-:W-:Y:S01]  /*caa0*/  HMMA.16816.F32.BF16 R8, R32, R48, RZ ;  /* 0x000000302008723c */ /* 0x008fe200000418ff */
[----:B------:R-:W-:Y:S02]  /*cab0*/  IADD3.X R3, R13, R36, RZ, P0, !PT ;  /* 0x000000240d037210 */ /* 0x000fe400007fe4ff */
[----:B------:R-:W-:-:S03]  /*cac0*/  ISETP.GT.AND P0, PT, R161, R252, PT ;  /* 0x000000fca100720c */ /* 0x000fc60003f04270 */
[----:B------:R1:W-:Y:S04]  /*cad0*/  LDGSTS.E.BYPASS.LTC128B.128 [R209+0x2100], [R2.64], !P2 ;  /* 0x0210000002d17fae */ /* 0x0003e8000d101d48 */
[----:B------:R-:W-:Y:S04]  /*cae0*/  LDSM.16.M88.4 R40, [R197] ;  /* 0x00000000c528783b */ /* 0x000fe80000000200 */
[----:B------:R-:W2:Y:S04]  /*caf0*/  LDSM.16.M88.4 R16, [R199] ;  /* 0x00000000c710783b */ /* 0x000ea80000000200 */
[----:B------:R-:W3:Y:S04]  /*cb00*/  LDSM.16.M88.4 R12, [R199+0x2000] ;  /* 0x00200000c70c783b */ /* 0x000ee80000000200 */
[----:B------:R-:W-:Y:S02]  /*cb10*/  LDSM.16.M88.4 R44, [R194] ;  /* 0x00000000c22c783b */ /* 0x000fe40000000200 */
[----:B------:R-:W-:Y:S02]  /*cb20*/  HMMA.16816.F32.BF16 R60, R24, R52, R8 ;  /* 0x00000034183c723c */ /* 0x000fe40000041808 */
[----:B------:R-:W5:Y:S04]  /*cb30*/  LDSM.16.M88.4 R8, [R200] ;  /* 0x00000000c808783b */ /* 0x000f680000000200 */
[----:B----4-:R-:W4:Y:S04]  /*cb40*/  LDSM.16.M88.4 R4, [R200+0x2000] ;  /* 0x00200000c804783b */ /* 0x010f280000000200 */
[----:B------:R-:W0:Y:S11]  /*cb50*/  LDGDEPBAR ;  /* 0x00000000000079af */ /* 0x000e360000000000 */
[----:B------:R-:W-:Y:S03]  /*cb60*/  @!UPT UIADD3 URZ, URZ, URZ, URZ ;  /* 0x0000003f3f3ff290 */ /* 0x000fe6000fffe03f */
[----:B--2---:R-:W-:Y:S08]  /*cb70*/  HMMA.16816.F32.BF16 R64, R16, R40, R60 ;  /* 0x000000281040723c */ /* 0x004ff0000004183c */
[----:B------:R-:W-:Y:S08]  /*cb80*/  HMMA.16816.F32.BF16 R60, R28, R50, RZ ;  /* 0x000000321c3c723c */ /* 0x000ff000000418ff */
[----:B---3--:R-:W-:Y:S08]  /*cb90*/  HMMA.16816.F32.BF16 R48, R12, R40, R56 ;  /* 0x000000280c30723c */ /* 0x008ff00000041838 */
[----:B------:R-:W-:Y:S08]  /*cba0*/  HMMA.16816.F32.BF16 R56, R24, R54, R68 ;  /* 0x000000361838723c */ /* 0x000ff00000041844 */
[----:B-----5:R-:W-:Y:S08]  /*cbb0*/  HMMA.16816.F32.BF16 R68, R8, R44, R64 ;  /* 0x0000002c0844723c */ /* 0x020ff00000041840 */
[----:B------:R-:W-:Y:S08]  /*cbc0*/  HMMA.16816.F32.BF16 R64, R20, R54, R60 ;  /* 0x000000361440723c */ /* 0x000ff0000004183c */
[----:B------:R-:W-:Y:S08]  /*cbd0*/  HMMA.16816.F32.BF16 R60, R32, R72, RZ ;  /* 0x00000048203c723c */ /* 0x000ff000000418ff */
[----:B----4-:R-:W-:Y:S01]  /*cbe0*/  HMMA.16816.F32.BF16 R80, R4, R44, R48 ;  /* 0x0000002c0450723c */ /* 0x010fe20000041830 */
[----:B------:R-:W2:Y:S01]  /*cbf0*/  LDSM.16.M88.4 R48, [R197+0x800] ;  /* 0x00080000c530783b */ /* 0x000ea20000000200 */
[----:B------:R-:W-:-:S04]  /*cc00*/  FMUL.FTZ R0, R68, c[0x0][0x320] ;  /* 0x0000c80044007a20 */ /* 0x000fc80000410000 */
[----:B------:R3:W4:Y:S02]  /*cc10*/  MUFU.TANH R158, R0 ;  /* 0x00000000009e7308 */ /* 0x0007240000002400 */
[----:B------:R-:W-:Y:S08]  /*cc20*/  HMMA.16816.F32.BF16 R52, R16, R42, R56 ;  /* 0x0000002a1034723c */ /* 0x000ff00000041838 */
[----:B------:R-:W-:Y:S01]  /*cc30*/  HMMA.16816.F32.BF16 R56, R28, R72, RZ ;  /* 0x000000481c38723c */ /* 0x000fe200000418ff */
[----:B---3--:R-:W-:-:S07]  /*cc40*/  FMUL.FTZ R0, R69, c[0x0][0x320] ;  /* 0x0000c80045007a20 */ /* 0x008fce0000410000 */
[----:B------:R-:W-:Y:S01]  /*cc50*/  HMMA.16816.F32.BF16 R60, R24, R96, R60 ;  /* 0x00000060183c723c */ /* 0x000fe2000004183c */
[----:B------:R3:W1:Y:S07]  /*cc60*/  MUFU.TANH R157, R0 ;  /* 0x00000000009d7308 */ /* 0x00066e0000002400 */
[----:B------:R-:W-:Y:S01]  /*cc70*/  HMMA.16816.F32.BF16 R64, R12, R42, R64 ;  /* 0x0000002a0c40723c */ /* 0x000fe20000041840 */
[----:B------:R-:W5:Y:S01]  /*cc80*/  LDSM.16.M88.4 R40, [R194+0x800] ;  /* 0x00080000c228783b */ /* 0x000f620000000200 */
[----:B---3--:R-:W-:-:S04]  /*cc90*/  FMUL.FTZ R0, R70, c[0x0][0x320] ;  /* 0x0000c80046007a20 */ /* 0x008fc80000410000 */
[----:B------:R3:W1:Y:S10]  /*cca0*/  MUFU.TANH R156, R0 ;  /* 0x00000000009c7308 */ /* 0x0006740000002400 */
[----:B--2---:R-:W-:Y:S08]  /*ccb0*/  HMMA.16816.F32.BF16 R60, R16, R48, R60 ;  /* 0x00000030103c723c */ /* 0x004ff0000004183c */
[----:B------:R-:W-:Y:S01]  /*ccc0*/  HMMA.16816.F32.BF16 R76, R4, R46, R64 ;  /* 0x0000002e044c723c */ /* 0x000fe20000041840 */
[----:B---3--:R-:W-:-:S07]  /*ccd0*/  FMUL.FTZ R0, R71, c[0x0][0x320] ;  /* 0x0000c80047007a20 */ /* 0x008fce0000410000 */
[----:B------:R-:W-:Y:S01]  /*cce0*/  HMMA.16816.F32.BF16 R68, R8, R46, R52 ;  /* 0x0000002e0844723c */ /* 0x000fe20000041834 */
[----:B------:R2:W3:Y:S07]  /*ccf0*/  MUFU.TANH R155, R0 ;  /* 0x00000000009b7308 */ /* 0x0004ee0000002400 */
[----:B------:R-:W-:Y:S08]  /*cd00*/  HMMA.16816.F32.BF16 R52, R20, R96, R56 ;  /* 0x000000601434723c */ /* 0x000ff00000041838 */
[----:B------:R-:W-:Y:S01]  /*cd10*/  HMMA.16816.F32.BF16 R56, R32, R74, RZ ;  /* 0x0000004a2038723c */ /* 0x000fe200000418ff */
[----:B--2---:R-:W-:-:S04]  /*cd20*/  FMUL.FTZ R0, R80, c[0x0][0x320] ;  /* 0x0000c80050007a20 */ /* 0x004fc80000410000 */
[----:B------:R2:W1:Y:S03]  /*cd30*/  MUFU.TANH R154, R0 ;  /* 0x00000000009a7308 */ /* 0x0004660000002400 */
[----:B------:R-:W-:Y:S08]  /*cd40*/  HMMA.16816.F32.BF16 R64, R28, R74, RZ ;  /* 0x0000004a1c40723c */ /* 0x000ff000000418ff */
[----:B------:R-:W-:Y:S01]  /*cd50*/  HMMA.16816.F32.BF16 R44, R12, R48, R52 ;  /* 0x000000300c2c723c */ /* 0x000fe20000041834 */
[----:B--2---:R-:W-:-:S07]  /*cd60*/  FMUL.FTZ R0, R81, c[0x0][0x320] ;  /* 0x0000c80051007a20 */ /* 0x004fce0000410000 */
[-C--:B------:R-:W-:Y:S01]  /*cd70*/  HMMA.16816.F32.BF16 R52, R24, R98.reuse, R56 ;  /* 0x000000621834723c */ /* 0x080fe20000041838 */
[----:B------:R2:W1:Y:S07]  /*cd80*/  MUFU.TANH R153, R0 ;  /* 0x0000000000997308 */ /* 0x00046e0000002400 */
[----:B------:R-:W-:Y:S08]  /*cd90*/  HMMA.16816.F32.BF16 R64, R20, R98, R64 ;  /* 0x000000621440723c */ /* 0x000ff00000041840 */
[----:B------:R-:W-:Y:S01]  /*cda0*/  HMMA.16816.F32.BF16 R56, R28, R100, RZ ;  /* 0x000000641c38723c */ /* 0x000fe200000418ff */
[----:B--2---:R-:W-:-:S04]  /*cdb0*/  FMUL.FTZ R0, R82, c[0x0][0x320] ;  /* 0x0000c80052007a20 */ /* 0x004fc80000410000 */
[----:B------:R2:W1:Y:S03]  /*cdc0*/  MUFU.TANH R149, R0 ;  /* 0x0000000000957308 */ /* 0x0004660000002400 */
[-C--:B------:R-:W-:Y:S08]  /*cdd0*/  HMMA.16816.F32.BF16 R52, R16, R50.reuse, R52 ;  /* 0x000000321034723c */ /* 0x080ff00000041834 */
[----:B------:R-:W-:Y:S01]  /*cde0*/  HMMA.16816.F32.BF16 R64, R12, R50, R64 ;  /* 0x000000320c40723c */ /* 0x000fe20000041840 */
[----:B------:R-:W-:Y:S01]  /*cdf0*/  LDSM.16.M88.4 R48, [R194+0x1000] ;  /* 0x00100000c230783b */ /* 0x000fe20000000200 */
[----:B--2---:R-:W-:-:S06]  /*ce00*/  FMUL.FTZ R0, R83, c[0x0][0x320] ;  /* 0x0000c80053007a20 */ /* 0x004fcc0000410000 */
[C---:B-----5:R-:W-:Y:S01]  /*ce10*/  HMMA.16816.F32.BF16 R80, R4.reuse, R40, R44 ;  /* 0x000000280450723c */ /* 0x060fe2000004182c */
[----:B------:R-:W2:Y:S01]  /*ce20*/  LDSM.16.M88.4 R44, [R197+0x1000] ;  /* 0x00100000c52c783b */ /* 0x000ea20000000200 */
[----:B------:R5:W1:Y:S11]  /*ce30*/  MUFU.TANH R150, R0 ;  /* 0x0000000000967308 */ /* 0x000a760000002400 */
[----:B------:R-:W-:Y:S03]  /*ce40*/  @!UPT UIADD3 URZ, URZ, URZ, URZ ;  /* 0x0000003f3f3ff290 */ /* 0x000fe6000fffe03f */
[----:B------:R-:W-:Y:S01]  /*ce50*/  HMMA.16816.F32.BF16 R72, R4, R42, R64 ;  /* 0x0000002a0448723c */ /* 0x000fe20000041840 */
[----:B-----5:R-:W-:-:S04]  /*ce60*/  FMUL.FTZ R0, R68, c[0x0][0x320] ;  /* 0x0000c80044007a20 */ /* 0x020fc80000410000 */
[----:B------:R5:W1:Y:S03]  /*ce70*/  MUFU.TANH R152, R0 ;  /* 0x0000000000987308 */ /* 0x000a660000002400 */
        /* <DEDUP_REMOVED lines=8> */
[----:B--2---:R-:W-:Y:S01]  /*cf00*/  HMMA.16816.F32.BF16 R64, R12, R46, R64 ;  /* 0x0000002e0c40723c */ /* 0x004fe20000041840 */
[----:B-----5:R-:W-:-:S07]  /*cf10*/  FMUL.FTZ R0, R71, c[0x0][0x320] ;  /* 0x0000c80047007a20 */ /* 0x020fce0000410000 */
[----:B------:R-:W-:Y:S01]  /*cf20*/  HMMA.16816.F32.BF16 R68, R8, R40, R60 ;  /* 0x000000280844723c */ /* 0x000fe2000004183c */
[----:B------:R2:W1:Y:S07]  /*cf30*/  MUFU.TANH R147, R0 ;  /* 0x0000000000937308 */ /* 0x00046e0000002400 */
[----:B------:R-:W-:Y:S01]  /*cf40*/  HMMA.16816.F32.BF16 R60, R32, R100, RZ ;  /* 0x00000064203c723c */ /* 0x000fe200000418ff */
[----:B--2---:R-:W-:-:S04]  /*cf50*/  FMUL.FTZ R0, R76, c[0x0][0x320] ;  /* 0x0000c8004c007a20 */ /* 0x004fc80000410000 */
[----:B------:R2:W1:Y:S11]  /*cf60*/  MUFU.TANH R146, R0 ;  /* 0x0000000000927308 */ /* 0x0004760000002400 */
[----:B------:R-:W-:Y:S08]  /*cf70*/  @!UPT UIADD3 URZ, URZ, URZ, URZ ;  /* 0x0000003f3f3ff290 */ /* 0x000ff0000fffe03f */
[----:B------:R-:W-:Y:S01]  /*cf80*/  HMMA.16816.F32.BF16 R60, R24, R104, R60 ;  /* 0x00000068183c723c */ /* 0x000fe2000004183c */
[----:B--2---:R-:W-:-:S04]  /*cf90*/  FMUL.FTZ R0, R77, c[0x0][0x320] ;  /* 0x0000c8004d007a20 */ /* 0x004fc80000410000 */
[----:B------:R2:W1:Y:S11]  /*cfa0*/  MUFU.TANH R145, R0 ;  /* 0x0000000000917308 */ /* 0x0004760000002400 */
[----:B------:R-:W-:Y:S08]  /*cfb0*/  @!UPT UIADD3 URZ, URZ, URZ, URZ ;  /* 0x0000003f3f3ff290 */ /* 0x000ff0000fffe03f */
[----:B------:R-:W-:Y:S01]  /*cfc0*/  HMMA.16816.F32.BF16 R60, R16, R44, R60 ;  /* 0x0000002c103c723c */ /* 0x000fe2000004183c */
[----:B--2---:R-:W-:-:S04]  /*cfd0*/  FMUL.FTZ R0, R78, c[0x0][0x320] ;  /* 0x0000c8004e007a20 */ /* 0x004fc80000410000 */
[----:B------:R2:W1:Y:S02]  /*cfe0*/  MUFU.TANH R141, R0 ;  /* 0x00000000008d7308 */ /* 0x0004640000002400 */
[----:B--2---:R-:W-:-:S06]  /*cff0*/  FMUL.FTZ R0, R79, c[0x0][0x320] ;  /* 0x0000c8004f007a20 */ /* 0x004fcc0000410000 */
[----:B------:R2:W1:Y:S02]  /*d000*/  MUFU.TANH R142, R0 ;  /* 0x00000000008e7308 */ /* 0x0004640000002400 */
[----:B--2---:R-:W-:-:S06]  /*d010*/  FMUL.FTZ R0, R68, c[0x0][0x320] ;  /* 0x0000c80044007a20 */ /* 0x004fcc0000410000 */
[----:B------:R2:W1:Y:S02]  /*d020*/  MUFU.TANH R144, R0 ;  /* 0x0000000000907308 */ /* 0x0004640000002400 */
[----:B--2---:R-:W-:-:S06]  /*d030*/  FMUL.FTZ R0, R69, c[0x0][0x320] ;  /* 0x0000c80045007a20 */ /* 0x004fcc0000410000 */
[----:B------:R2:W1:Y:S02]  /*d040*/  MUFU.TANH R143, R0 ;  /* 0x00000000008f7308 */ /* 0x0004640000002400 */
[----:B--2---:R-:W-:-:S06]  /*d050*/  FMUL.FTZ R0, R70, c[0x0][0x320] ;  /* 0x0000c80046007a20 */ /* 0x004fcc0000410000 */
[----:B------:R2:W1:Y:S02]  /*d060*/  MUFU.TANH R140, R0 ;  /* 0x00000000008c7308 */ /* 0x0004640000002400 */
[----:B--2---:R-:W-:Y:S02]  /*d070*/  FMUL.FTZ R0, R71, c[0x0][0x320] ;  /* 0x0000c80047007a20 */ /* 0x004fe40000410000 */
[----:B------:R-:W-:Y:S04]  /*d080*/  HMMA.16816.F32.BF16 R68, R8, R42, R52 ;  /* 0x0000002a0844723c */ /* 0x000fe80000041834 */
[----:B------:R2:W1:Y:S04]  /*d090*/  MUFU.TANH R139, R0 ;  /* 0x00000000008b7308 */ /* 0x0004680000002400 */
[----:B------:R-:W-:Y:S08]  /*d0a0*/  HMMA.16816.F32.BF16 R52, R20, R104, R56 ;  /* 0x000000681434723c */ /* 0x000ff00000041838 */
[----:B------:R-:W-:Y:S01]  /*d0b0*/  HMMA.16816.F32.BF16 R56, R32, R102, RZ ;  /* 0x000000662038723c */ /* 0x000fe200000418ff */
[----:B--2---:R-:W-:-:S04]  /*d0c0*/  FMUL.FTZ R0, R80, c[0x0][0x320] ;  /* 0x0000c80050007a20 */ /* 0x004fc80000410000 */
[----:B------:R2:W1:Y:S11]  /*d0d0*/  MUFU.TANH R138, R0 ;  /* 0x00000000008a7308 */ /* 0x0004760000002400 */
[----:B------:R-:W-:Y:S01]  /*d0e0*/  HMMA.16816.F32.BF16 R40, R12, R44, R52 ;  /* 0x0000002c0c28723c */ /* 0x000fe20000041834 */
[----:B--2---:R-:W-:-:S07]  /*d0f0*/  FMUL.FTZ R0, R81, c[0x0][0x320] ;  /* 0x0000c80051007a20 */ /* 0x004fce0000410000 */
[----:B------:R-:W-:Y:S01]  /*d100*/  HMMA.16816.F32.BF16 R52, R24, R106, R56 ;  /* 0x0000006a1834723c */ /* 0x000fe20000041838 */
[----:B------:R2:W1:Y:S07]  /*d110*/  MUFU.TANH R137, R0 ;  /* 0x0000000000897308 */ /* 0x00046e0000002400 */
[----:B------:R-:W-:Y:S08]  /*d120*/  HMMA.16816.F32.BF16 R56, R28, R108, RZ ;  /* 0x0000006c1c38723c */ /* 0x000ff000000418ff */
[----:B------:R-:W-:Y:S01]  /*d130*/  HMMA.16816.F32.BF16 R76, R4, R48, R40 ;  /* 0x00000030044c723c */ /* 0x000fe20000041828 */
[----:B--2---:R-:W-:-:S04]  /*d140*/  FMUL.FTZ R0, R82, c[0x0][0x320] ;  /* 0x0000c80052007a20 */ /* 0x004fc80000410000 */
[----:B------:R2:W1:Y:S03]  /*d150*/  MUFU.TANH R133, R0 ;  /* 0x0000000000857308 */ /* 0x0004660000002400 */
[----:B------:R-:W-:Y:S01]  /*d160*/  HMMA.16816.F32.BF16 R40, R16, R46, R52 ;  /* 0x0000002e1028723c */ /* 0x000fe20000041834 */
[----:B------:R-:W5:Y:S07]  /*d170*/  LDSM.16.M88.4 R52, [R197+0x1800] ;  /* 0x00180000c534783b */ /* 0x000f6e0000000200 */
[----:B------:R-:W-:Y:S01]  /*d180*/  HMMA.16816.F32.BF16 R44, R20, R112, R56 ;  /* 0x00000070142c723c */ /* 0x000fe20000041838 */
[----:B--2---:R-:W-:-:S04]  /*d190*/  FMUL.FTZ R0, R83, c[0x0][0x320] ;  /* 0x0000c80053007a20 */ /* 0x004fc80000410000 */
[----:B------:R2:W1:Y:S02]  /*d1a0*/  MUFU.TANH R134, R0 ;  /* 0x0000000000867308 */ /* 0x0004640000002400 */
[----:B--2---:R-:W-:-:S06]  /*d1b0*/  FMUL.FTZ R0, R68, c[0x0][0x320] ;  /* 0x0000c80044007a20 */ /* 0x004fcc0000410000 */
[----:B------:R2:W1:Y:S11]  /*d1c0*/  MUFU.TANH R136, R0 ;  /* 0x0000000000887308 */ /* 0x0004760000002400 */
[----:B-----5:R-:W-:Y:S01]  /*d1d0*/  HMMA.16816.F32.BF16 R44, R12, R52, R44 ;  /* 0x000000340c2c723c */ /* 0x020fe2000004182c */
[----:B--2---:R-:W-:-:S04]  /*d1e0*/  FMUL.FTZ R0, R69, c[0x0][0x320] ;  /* 0x0000c80045007a20 */ /* 0x004fc80000410000 */
[----:B------:R2:W1:Y:S02]  /*d1f0*/  MUFU.TANH R135, R0 ;  /* 0x0000000000877308 */ /* 0x0004640000002400 */
[----:B--2---:R-:W-:-:S06]  /*d200*/  FMUL.FTZ R0, R70, c[0x0][0x320] ;  /* 0x0000c80046007a20 */ /* 0x004fcc0000410000 */
[----:B------:R2:W1:Y:S02]  /*d210*/  MUFU.TANH R132, R0 ;  /* 0x0000000000847308 */ /* 0x0004640000002400 */
[----:B--2---:R-:W-:Y:S02]  /*d220*/  FMUL.FTZ R0, R71, c[0x0][0x320] ;  /* 0x0000c80047007a20 */ /* 0x004fe40000410000 */
[----:B------:R-:W-:Y:S04]  /*d230*/  HMMA.16816.F32.BF16 R68, R8, R48, R60 ;  /* 0x000000300844723c */ /* 0x000fe8000004183c */
[----:B------:R2:W1:Y:S04]  /*d240*/  MUFU.TANH R131, R0 ;  /* 0x0000000000837308 */ /* 0x0004680000002400 */
        /* <DEDUP_REMOVED lines=10> */
[----:B------:R2:W1:Y:S03]  /*d2f0*/  MUFU.TANH R125, R0 ;  /* 0x00000000007d7308 */ /* 0x0004660000002400 */
[----:B------:R-:W-:Y:S01]  /*d300*/  HMMA.16816.F32.BF16 R60, R28, R110, RZ ;  /* 0x0000006e1c3c723c */ /* 0x000fe200000418ff */
[----:B--2---:R-:W-:-:S07]  /*d310*/  FMUL.FTZ R0, R75, c[0x0][0x320] ;  /* 0x0000c8004b007a20 */ /* 0x004fce0000410000 */
[----:B------:R-:W-:Y:S01]  /*d320*/  HMMA.16816.F32.BF16 R72, R4, R50, R64 ;  /* 0x000000320448723c */ /* 0x000fe20000041840 */
[----:B------:R2:W1:Y:S11]  /*d330*/  MUFU.TANH R126, R0 ;  /* 0x00000000007e7308 */ /* 0x0004760000002400 */
[----:B------:R-:W-:Y:S04]  /*d340*/  @!UPT UIADD3 URZ, URZ, URZ, URZ ;  /* 0x0000003f3f3ff290 */ /* 0x000fe8000fffe03f */
[----:B------:R-:W-:Y:S08]  /*d350*/  HMMA.16816.F32.BF16 R64, R20, R114, R60 ;  /* 0x000000721440723c */ /* 0x000ff0000004183c */
[----:B------:R-:W-:Y:S01]  /*d360*/  HMMA.16816.F32.BF16 R60, R32, R116, RZ ;  /* 0x00000074203c723c */ /* 0x000fe200000418ff */
[----:B--2---:R-:W-:-:S04]  /*d370*/  FMUL.FTZ R0, R68, c[0x0][0x320] ;  /* 0x0000c80044007a20 */ /* 0x004fc80000410000 */
[----:B------:R2:W1:Y:S02]  /*d380*/  MUFU.TANH R128, R0 ;  /* 0x0000000000807308 */ /* 0x0004640000002400 */
[----:B--2---:R-:W-:Y:S11]  /*d390*/  FMUL.FTZ R0, R69, c[0x0][0x320] ;  /* 0x0000c80045007a20 */ /* 0x004ff60000410000 */
[----:B------:R-:W-:Y:S06]  /*d3a0*/  @!UPT UIADD3 URZ, URZ, URZ, URZ ;  /* 0x0000003f3f3ff290 */ /* 0x000fec000fffe03f */
[----:B------:R-:W-:Y:S01]  /*d3b0*/  HMMA.16816.F32.BF16 R60, R24, R120, R60 ;  /* 0x00000078183c723c */ /* 0x000fe2000004183c */
[----:B------:R2:W1:Y:S02]  /*d3c0*/  MUFU.TANH R127, R0 ;  /* 0x00000000007f7308 */ /* 0x0004640000002400 */
[----:B--2---:R-:W-:-:S06]  /*d3d0*/  FMUL.FTZ R0, R70, c[0x0][0x320] ;  /* 0x0000c80046007a20 */ /* 0x004fcc0000410000 */
[----:B------:R2:W1:Y:S02]  /*d3e0*/  MUFU.TANH R124, R0 ;  /* 0x00000000007c7308 */ /* 0x0004640000002400 */
[----:B--2---:R-:W-:Y:S02]  /*d3f0*/  FMUL.FTZ R0, R71, c[0x0][0x320] ;  /* 0x0000c80047007a20 */ /* 0x004fe40000410000 */
[----:B------:R-:W-:Y:S01]  /*d400*/  HMMA.16816.F32.BF16 R68, R8, R50, R40 ;  /* 0x000000320844723c */ /* 0x000fe20000041828 */
[----:B------:R-:W2:Y:S03]  /*d410*/  LDSM.16.M88.4 R40, [R194+0x1800] ;  /* 0x00180000c228783b */ /* 0x000ea60000000200 */
        /* <DEDUP_REMOVED lines=15> */
[C---:B--2---:R-:W-:Y:S01]  /*d510*/  HMMA.16816.F32.BF16 R76, R4.reuse, R40, R44 ;  /* 0x00000028044c723c */ /* 0x044fe2000004182c */
[----:B------:R-:W2:Y:S01]  /*d520*/  LDSM.16.M88.4 R44, [R197+0x2000] ;  /* 0x00200000c52c783b */ /* 0x000ea20000000200 */
[----:B------:R5:W1:Y:S11]  /*d530*/  MUFU.TANH R101, R0 ;  /* 0x0000000000657308 */ /* 0x000a760000002400 */
[----:B------:R-:W-:Y:S03]  /*d540*/  @!UPT UIADD3 URZ, URZ, URZ, URZ ;  /* 0x0000003f3f3ff290 */ /* 0x000fe6000fffe03f */
[----:B------:R-:W-:Y:S08]  /*d550*/  HMMA.16816.F32.BF16 R64, R4, R42, R52 ;  /* 0x0000002a0440723c */ /* 0x000ff00000041834 */
[----:B------:R-:W-:Y:S01]  /*d560*/  HMMA.16816.F32.BF16 R52, R28, R118, RZ ;  /* 0x000000761c34723c */ /* 0x000fe200000418ff */
[----:B-----5:R-:W-:-:S04]  /*d570*/  FMUL.FTZ R0, R68, c[0x0][0x320] ;  /* 0x0000c80044007a20 */ /* 0x020fc80000410000 */
[----:B------:R5:W1:Y:S02]  /*d580*/  MUFU.TANH R106, R0 ;  /* 0x00000000006a7308 */ /* 0x000a640000002400 */
[----:B-----5:R-:W-:Y:S11]  /*d590*/  FMUL.FTZ R0, R69, c[0x0][0x320] ;  /* 0x0000c80045007a20 */ /* 0x020ff60000410000 */
[----:B------:R-:W-:Y:S06]  /*d5a0*/  @!UPT UIADD3 URZ, URZ, URZ, URZ ;  /* 0x0000003f3f3ff290 */ /* 0x000fec000fffe03f */
[----:B------:R-:W-:Y:S01]  /*d5b0*/  HMMA.16816.F32.BF16 R32, R20, R122, R52 ;  /* 0x0000007a1420723c */ /* 0x000fe20000041834 */
        /* <DEDUP_REMOVED lines=15> */
[----:B-----5:R-:W-:-:S04]  /*d6b0*/  FMUL.FTZ R0, R74, c[0x0][0x320] ;  /* 0x0000c8004a007a20 */ /* 0x020fc80000410000 */
[----:B------:R2:W1:Y:S03]  /*d6c0*/  MUFU.TANH R92, R0 ;  /* 0x00000000005c7308 */ /* 0x0004660000002400 */
        /* <DEDUP_REMOVED lines=10> */
[----:B------:R-:W-:Y:S01]  /*d770*/  HMMA.16816.F32.BF16 R68, R8, R42, R48 ;  /* 0x0000002a0844723c */ /* 0x000fe20000041830 */
[----:B------:R-:W2:Y:S03]  /*d780*/  LDSM.16.M88.4 R48, [R194+0x2000] ;  /* 0x00200000c230783b */ /* 0x000ea60000000200 */
[----:B------:R5:W1:Y:S01]  /*d790*/  MUFU.TANH R91, R0 ;  /* 0x00000000005b7308 */ /* 0x000a620000002400 */
[----:B------:R-:W-:-:S04]  /*d7a0*/  DEPBAR.LE SB0, 0x0 ;  /* 0x000080000000791a */ /* 0x000fc80000000000 */
[C---:B------:R-:W-:Y:S08]  /*d7b0*/  HMMA.16816.F32.BF16 R40, R16.reuse, R44, R60 ;  /* 0x0000002c1028723c */ /* 0x040ff0000004183c */
[----:B------:R-:W-:Y:S01]  /*d7c0*/  HMMA.16816.F32.BF16 R16, R16, R46, R24 ;  /* 0x0000002e1010723c */ /* 0x000fe20000041818 */
[----:B-----5:R-:W-:-:S04]  /*d7d0*/  FMUL.FTZ R0, R76, c[0x0][0x320] ;  /* 0x0000c8004c007a20 */ /* 0x020fc80000410000 */
[----:B------:R5:W1:Y:S02]  /*d7e0*/  MUFU.TANH R89, R0 ;  /* 0x0000000000597308 */ /* 0x000a640000002400 */
[----:B-----5:R-:W-:-:S09]  /*d7f0*/  FMUL.FTZ R0, R77, c[0x0][0x320] ;  /* 0x0000c8004d007a20 */ /* 0x020fd20000410000 */
[-C--:B--2---:R-:W-:Y:S01]  /*d800*/  HMMA.16816.F32.BF16 R40, R8, R48.reuse, R40 ;  /* 0x000000300828723c */ /* 0x084fe20000041828 */
[----:B------:R2:W1:Y:S07]  /*d810*/  MUFU.TANH R83, R0 ;  /* 0x0000000000537308 */ /* 0x00046e0000002400 */
[----:B------:R-:W-:Y:S08]  /*d820*/  HMMA.16816.F32.BF16 R20, R4, R48, R28 ;  /* 0x000000300414723c */ /* 0x000ff0000004181c */
[----:B------:R-:W-:Y:S01]  /*d830*/  HMMA.16816.F32.BF16 R8, R8, R50, R16 ;  /* 0x000000320808723c */ /* 0x000fe20000041810 */
[----:B--2---:R-:W-:-:S04]  /*d840*/  FMUL.FTZ R0, R78, c[0x0][0x320] ;  /* 0x0000c8004e007a20 */ /* 0x004fc80000410000 */
        /* <DEDUP_REMOVED lines=51> */
[----:B------:R2:W1:Y:S01]  /*db80*/  MUFU.TANH R19, R0 ;  /* 0x0000000000137308 */ /* 0x0004620000002400 */
[----:B------:R-:W-:Y:S06]  /*db90*/  BAR.SYNC.DEFER_BLOCKING 0x0 ;  /* 0x0000000000007b1d */ /* 0x000fec0000010000 */
[----:B------:R-:W-:Y:S05]  /*dba0*/  @!P0 BRA `(.L_x_332) ;  /* 0x000003f000008947 */ /* 0x000fea0003800000 */
[----:B---34-:R-:W-:Y:S01]  /*dbb0*/  ISETP.NE.AND P3, PT, R162, 0x1, PT ;  /* 0x00000001a200780c */ /* 0x018fe20003f65270 */
[----:B------:R-:W-:Y:S01]  /*dbc0*/  IMAD.MOV.U32 R235, RZ, RZ, RZ ;  /* 0x000000ffffeb7224 */ /* 0x000fe200078e00ff */
[C---:B-1----:R-:W-:Y:S02]  /*dbd0*/  IADD3 R2, R251.reuse, R159, R167 ;  /* 0x0000009ffb027210 */ /* 0x042fe40007ffe0a7 */
[----:B------:R-:W-:-:S02]  /*dbe0*/  ISETP.GT.AND P0, PT, R251, 0x4f, PT ;  /* 0x0000004ffb00780c */ /* 0x000fc40003f04270 */
[----:B------:R-:W-:-:S05]  /*dbf0*/  IADD3 R2, R2, -0x50, RZ ;  /* 0xffffffb002027810 */ /* 0x000fca0007ffe0ff */
[----:B--2---:R-:W-:Y:S02]  /*dc00*/  IMAD.MOV.U32 R0, RZ, RZ, R2 ;  /* 0x000000ffff007224 */ /* 0x004fe400078e0002 */
[----:B------:R-:W-:-:S05]  /*dc10*/  @P3 IMAD.HI.U32 R3, R2, c[0x0][0x2bc], RZ ;  /* 0x0000af0002033a27 */ /* 0x000fca00078e00ff */
        /* <DEDUP_REMOVED lines=23> */
.L_x_427:
        /* <DEDUP_REMOVED lines=24> */
.L_x_428:
        /* <DEDUP_REMOVED lines=9> */
.L_x_332:
[----:B---34-:R-:W-:Y:S05]  /*dfa0*/  BSYNC B0 ;  /* 0x0000000000007941 */ /* 0x018fea0003800000 */
.L_x_331:
[----:B--2---:R-:W2:Y:S04]  /*dfb0*/  LDL R0, [R1+0x74] ;  /* 0x0000740001007983 */ /* 0x004ea80000100800 */
[----:B------:R-:W0:Y:S01]  /*dfc0*/  LDGDEPBAR ;  /* 0x00000000000079af */ /* 0x000e220000000000 */
[----:B--2---:R-:W-:-:S05]  /*dfd0*/  IMAD.IADD R0, R160, 0x1, -R0 ;  /* 0x00000001a0007824 */ /* 0x004fca00078e0a00 */
[C---:B------:R-:W-:Y:S02]  /*dfe0*/  ISETP.GT.AND P0, PT, R0.reuse, 0x1, PT ;  /* 0x000000010000780c */ /* 0x040fe40003f04270 */
[----:B------:R-:W-:Y:S02]  /*dff0*/  ISETP.GT.AND P1, PT, R0, RZ, PT ;  /* 0x000000ff0000720c */ /* 0x000fe40003f24270 */
[----:B-1----:R-:W-:Y:S02]  /*e000*/  FSEL R40, R150, -INF , P0 ;  /* 0xff80000096287808 */ /* 0x002fe40000000000 */
[----:B------:R-:W-:Y:S02]  /*e010*/  FSEL R27, R153, -INF , P0 ;  /* 0xff800000991b7808 */ /* 0x000fe40000000000 */
[----:B------:R-:W-:Y:S02]  /*e020*/  FSEL R17, R155, -INF , P0 ;  /* 0xff8000009b117808 */ /* 0x000fe40000000000 */
[----:B------:R-:W-:-:S02]  /*e030*/  FSEL R10, R157, -INF , P0 ;  /* 0xff8000009d0a7808 */ /* 0x000fc40000000000 */
        /* <DEDUP_REMOVED lines=28> */
[C---:B------:R-:W-:Y:S02]  /*e200*/  ISETP.GT.AND P4, PT, R0.reuse, 0x29, PT ;  /* 0x000000290000780c */ /* 0x040fe40003f84270 */
[----:B------:R-:W-:-:S02]  /*e210*/  ISETP.GT.AND P3, PT, R0, 0x18, PT ;  /* 0x000000180000780c */ /* 0x000fc40003f64270 */
[----:B------:R-:W-:Y:S02]  /*e220*/  ISETP.GT.AND P0, PT, R0, 0x30, PT ;  /* 0x000000300000780c */ /* 0x000fe40003f04270 */
        /* <DEDUP_REMOVED lines=28> */
[----:B------:R-:W-:-:S02]  /*e3f0*/  ISETP.GT.AND P6, PT, R0, 0x38, PT ;  /* 0x000000380000780c */ /* 0x000fc40003fc4270 */
[C---:B------:R-:W-:Y:S02]  /*e400*/  ISETP.GT.AND P5, PT, R0.reuse, 0x39, PT ;  /* 0x000000390000780c */ /* 0x040fe40003fa4270 */
[C---:B------:R-:W-:Y:S02]  /*e410*/  ISETP.GT.AND P3, PT, R0.reuse, 0x40, PT ;  /* 0x000000400000780c */ /* 0x040fe40003f64270 */
[C---:B------:R-:W-:Y:S02]  /*e420*/  ISETP.GT.AND P2, PT, R0.reuse, 0x41, PT ;  /* 0x000000410000780c */ /* 0x040fe40003f44270 */
[C---:B------:R-:W-:Y:S02]  /*e430*/  ISETP.GT.AND P1, PT, R0.reuse, 0x48, PT ;  /* 0x000000480000780c */ /* 0x040fe40003f24270 */
[C---:B------:R-:W-:Y:S02]  /*e440*/  ISETP.GT.AND P0, PT, R0.reuse, 0x49, PT ;  /* 0x000000490000780c */ /* 0x040fe40003f04270 */
[----:B------:R-:W-:-:S02]  /*e450*/  ISETP.GT.AND P4, PT, R0, 0x31, PT ;  /* 0x000000310000780c */ /* 0x000fc40003f84270 */
        /* <DEDUP_REMOVED lines=44> */
[----:B------:R-:W-:Y:S02]  /*e720*/  FSEL R106, R83, -INF , P4 ;  /* 0xff800000536a7808 */ /* 0x000fe40002000000 */
[----:B------:R-:W-:Y:S02]  /*e730*/  FSEL R118, R80, -INF , P4 ;  /* 0xff80000050767808 */ /* 0x000fe40002000000 */
[----:B------:R-:W-:Y:S02]  /*e740*/  FSEL R83, R91, -INF , P4 ;  /* 0xff8000005b537808 */ /* 0x000fe40002000000 */
[----:B------:R-:W-:-:S02]  /*e750*/  FSEL R64, R97, -INF , P4 ;  /* 0xff80000061407808 */ /* 0x000fc40002000000 */
[----:B------:R-:W-:Y:S02]  /*e760*/  FMNMX.FTZ R0, R65, R0, !PT ;  /* 0x0000000041007209 */ /* 0x000fe40007810000 */
[----:B------:R-:W-:Y:S02]  /*e770*/  FMNMX.FTZ R2, R90, R2, !PT ;  /* 0x000000025a027209 */ /* 0x000fe40007810000 */
[----:B------:R-:W-:Y:S02]  /*e780*/  FMNMX.FTZ R3, R108, R3, !PT ;  /* 0x000000036c037209 */ /* 0x000fe40007810000 */
[----:B------:R-:W-:Y:S02]  /*e790*/  FMNMX.FTZ R7, R120, R7, !PT ;  /* 0x0000000778077209 */ /* 0x000fe40007810000 */
[----:B------:R-:W-:Y:S02]  /*e7a0*/  FSEL R117, R63, -INF , P6 ;  /* 0xff8000003f757808 */ /* 0x000fe40003000000 */
[----:B------:R-:W-:-:S02]  /*e7b0*/  FSEL R105, R68, -INF , P6 ;  /* 0xff80000044697808 */ /* 0x000fc40003000000 */
[----:B------:R-:W-:Y:S02]  /*e7c0*/  FSEL R82, R76, -INF , P6 ;  /* 0xff8000004c527808 */ /* 0x000fe40003000000 */
[----:B------:R-:W-:Y:S02]  /*e7d0*/  FSEL R63, R81, -INF , P6 ;  /* 0xff800000513f7808 */ /* 0x000fe40003000000 */
[----:B------:R-:W-:Y:S02]  /*e7e0*/  FMNMX.FTZ R0, R64, R0, !PT ;  /* 0x0000000040007209 */ /* 0x000fe40007810000 */
[----:B------:R-:W-:Y:S02]  /*e7f0*/  FMNMX.FTZ R2, R83, R2, !PT ;  /* 0x0000000253027209 */ /* 0x000fe40007810000 */
[----:B------:R-:W-:Y:S02]  /*e800*/  FMNMX.FTZ R3, R106, R3, !PT ;  /* 0x000000036a037209 */ /* 0x000fe40007810000 */
[----:B------:R-:W-:-:S02]  /*e810*/  FMNMX.FTZ R7, R118, R7, !PT ;  /* 0x0000000776077209 */ /* 0x000fc40007810000 */
[----:B------:R-:W-:Y:S02]  /*e820*/  FSEL R115, R62, -INF , P5 ;  /* 0xff8000003e737808 */ /* 0x000fe40002800000 */
[----:B------:R-:W-:Y:S02]  /*e830*/  FSEL R104, R69, -INF , P5 ;  /* 0xff80000045687808 */ /* 0x000fe40002800000 */
[----:B------:R-:W-:Y:S02]  /*e840*/  FSEL R81, R70, -INF , P5 ;  /* 0xff80000046517808 */ /* 0x000fe40002800000 */
[----:B------:R-:W-:Y:S02]  /*e850*/  FSEL R62, R79, -INF , P5 ;  /* 0xff8000004f3e7808 */ /* 0x000fe40002800000 */
        /* <DEDUP_REMOVED lines=36> */
[----:B------:R-:W-:Y:S02]  /*eaa0*/  FMNMX.FTZ R4, R56, R0, !PT ;  /* 0x0000000038047209 */ /* 0x000fe40007810000 */
[----:B------:R-:W-:-:S02]  /*eab0*/  FMNMX.FTZ R5, R58, R2, !PT ;  /* 0x000000023a057209 */ /* 0x000fc40007810000 */
[----:B------:R-:W-:Y:S02]  /*eac0*/  FMNMX.FTZ R6, R89, R3, !PT ;  /* 0x0000000359067209 */ /* 0x000fe40007810000 */
[----:B------:R-:W-:Y:S01]  /*ead0*/  FMNMX.FTZ R7, R103, R7, !PT ;  /* 0x0000000767077209 */ /* 0x000fe20007810000 */
        /* <DEDUP_REMOVED lines=11> */
[----:B------:R-:W3:Y:S04]  /*eb90*/  SHFL.BFLY PT, R6, R3, 0x1, 0x1f ;  /* 0x0c201f0003067f89 */ /* 0x000ee800000e0000 */
[----:B------:R4:W4:Y:S01]  /*eba0*/  SHFL.BFLY PT, R8, R7, 0x1, 0x1f ;  /* 0x0c201f0007087f89 */ /* 0x00092200000e0000 */
[----:B-1----:R-:W-:Y:S02]  /*ebb0*/  FMNMX.FTZ R71, R0, R4, !PT ;  /* 0x0000000400477209 */ /* 0x002fe40007810000 */
[----:B--2---:R-:W-:Y:S02]  /*ebc0*/  FMNMX.FTZ R70, R2, R5, !PT ;  /* 0x0000000502467209 */ /* 0x004fe40007810000 */
[----:B---3--:R-:W-:Y:S02]  /*ebd0*/  FMNMX.FTZ R69, R3, R6, !PT ;  /* 0x0000000603457209 */ /* 0x008fe40007810000 */
.L_x_429:
[C---:B------:R-:W-:Y:S01]  /*ebe0*/  FMUL.FTZ R0, R71.reuse, c[0x0][0x2d0] ;  /* 0x0000b40047007a20 */ /* 0x040fe20000410000 */
[----:B------:R-:W-:Y:S01]  /*ebf0*/  FSETP.NEU.FTZ.AND P0, PT, R71, -INF , PT ;  /* 0xff8000004700780b */ /* 0x000fe20003f1d000 */
[----:B------:R-:W-:Y:S01]  /*ec00*/  FMUL.FTZ R3, R70, c[0x0][0x2d0] ;  /* 0x0000b40046037a20 */ /* 0x000fe20000410000 */
[----:B----4-:R-:W-:Y:S01]  /*ec10*/  FMNMX.FTZ R68, R8, R7, !PT ;  /* 0x0000000708447209 */ /* 0x010fe20007810000 */
[----:B------:R-:W-:Y:S01]  /*ec20*/  WARPSYNC 0xffffffff ;  /* 0xffffffff00007948 */ /* 0x000fe20003800000 */
[----:B------:R-:W-:Y:S01]  /*ec30*/  FSEL R4, R0, RZ, P0 ;  /* 0x000000ff00047208 */ /* 0x000fe20000000000 */
[----:B------:R-:W1:Y:S01]  /*ec40*/  LDSM.16.MT88.4 R48, [R192] ;  /* 0x00000000c030783b */ /* 0x000e620000004200 */
[----:B------:R-:W-:-:S03]  /*ec50*/  FSETP.NEU.FTZ.AND P0, PT, R70, -INF , PT ;  /* 0xff8000004600780b */ /* 0x000fc60003f1d000 */
[--C-:B------:R-:W-:Y:S01]  /*ec60*/  FFMA.FTZ R0, R9, c[0x0][0x2d0], -R4.reuse ;  /* 0x0000b40009007a23 */ /* 0x100fe20000010804 */
[----:B------:R-:W-:Y:S01]  /*ec70*/  FSEL R3, R3, RZ, P0 ;  /* 0x000000ff03037208 */ /* 0x000fe20000000000 */
[--C-:B------:R-:W-:Y:S01]  /*ec80*/  FFMA.FTZ R2, R16, c[0x0][0x2d0], -R4.reuse ;  /* 0x0000b40010027a23 */ /* 0x100fe20000010804 */
[----:B------:R-:W-:Y:S01]  /*ec90*/  FSETP.NEU.FTZ.AND P0, PT, R69, -INF , PT ;  /* 0xff8000004500780b */ /* 0x000fe20003f1d000 */
[----:B------:R2:W-:Y:S01]  /*eca0*/  MUFU.EX2 R166, R0 ;  /* 0x0000000000a67308 */ /* 0x0005e20000000800 */
[----:B------:R-:W3:Y:S01]  /*ecb0*/  LDSM.16.MT88.4 R44, [R196] ;  /* 0x00000000c42c783b */ /* 0x000ee20000004200 */
[----:B------:R-:W-:Y:S02]  /*ecc0*/  FFMA.FTZ R5, R26, c[0x0][0x2d0], -R3 ;  /* 0x0000b4001a057a23 */ /* 0x000fe40000010803 */
[--C-:B------:R-:W-:Y:S02]  /*ecd0*/  FFMA.FTZ R109, R73, c[0x0][0x2d0], -R4.reuse ;  /* 0x0000b400496d7a23 */ /* 0x100fe40000010804 */
[----:B------:R-:W-:-:S02]  /*ece0*/  FFMA.FTZ R97, R72, c[0x0][0x2d0], -R4 ;  /* 0x0000b40048617a23 */ /* 0x000fc40000010804 */
[----:B------:R4:W-:Y:S01]  /*ecf0*/  MUFU.EX2 R224, R2 ;  /* 0x0000000200e07308 */ /* 0x0009e20000000800 */
[--C-:B------:R-:W-:Y:S02]  /*ed00*/  FFMA.FTZ R96, R67, c[0x0][0x2d0], -R4.reuse ;  /* 0x0000b40043607a23 */ /* 0x100fe40000010804 */
[--C-:B------:R-:W-:Y:S02]  /*ed10*/  FFMA.FTZ R91, R66, c[0x0][0x2d0], -R4.reuse ;  /* 0x0000b400425b7a23 */ /* 0x100fe40000010804 */
[--C-:B------:R-:W-:Y:S02]  /*ed20*/  FFMA.FTZ R150, R65, c[0x0][0x2d0], -R4.reuse ;  /* 0x0000b40041967a23 */ /* 0x100fe40000010804 */
[--C-:B------:R-:W-:Y:S01]  /*ed30*/  FFMA.FTZ R149, R64, c[0x0][0x2d0], -R4.reuse ;  /* 0x0000b40040957a23 */ /* 0x100fe20000010804 */
[----:B------:R5:W-:Y:S01]  /*ed40*/  MUFU.EX2 R221, R5 ;  /* 0x0000000500dd7308 */ /* 0x000be20000000800 */
[--C-:B--2---:R-:W-:Y:S02]  /*ed50*/  FFMA.FTZ R0, R10, c[0x0][0x2d0], -R4.reuse ;  /* 0x0000b4000a007a23 */ /* 0x104fe40000010804 */
[----:B------:R-:W-:-:S02]  /*ed60*/  FFMA.FTZ R148, R63, c[0x0][0x2d0], -R4 ;  /* 0x0000b4003f947a23 */ /* 0x000fc40000010804 */
[--C-:B------:R-:W-:Y:S02]  /*ed70*/  FFMA.FTZ R123, R62, c[0x0][0x2d0], -R4.reuse ;  /* 0x0000b4003e7b7a23 */ /* 0x100fe40000010804 */
[--C-:B------:R-:W-:Y:S01]  /*ed80*/  FFMA.FTZ R171, R61, c[0x0][0x2d0], -R4.reuse ;  /* 0x0000b4003dab7a23 */ /* 0x100fe20000010804 */
[----:B------:R2:W-:Y:S01]  /*ed90*/  MUFU.EX2 R165, R0 ;  /* 0x0000000000a57308 */ /* 0x0005e20000000800 */
[----:B----4-:R-:W-:Y:S02]  /*eda0*/  FMUL.FTZ R2, R69, c[0x0][0x2d0] ;  /* 0x0000b40045027a20 */ /* 0x010fe40000410000 */
[--C-:B------:R-:W-:Y:S02]  /*edb0*/  FFMA.FTZ R175, R59, c[0x0][0x2d0], -R4.reuse ;  /* 0x0000b4003baf7a23 */ /* 0x100fe40000010804 */
[--C-:B------:R-:W-:Y:S01]  /*edc0*/  FFMA.FTZ R174, R57, c[0x0][0x2d0], -R4.reuse ;  /* 0x0000b40039ae7a23 */ /* 0x100fe20000010804 */
[----:B------:R-:W-:Y:S01]  /*edd0*/  FSEL R2, R2, RZ, P0 ;  /* 0x000000ff02027208 */ /* 0x000fe20000000000 */
[----:B------:R-:W-:Y:S01]  /*ede0*/  FFMA.FTZ R173, R56, c[0x0][0x2d0], -R4 ;  /* 0x0000b40038ad7a23 */ /* 0x000fe20000010804 */
[----:B------:R-:W-:Y:S01]  /*edf0*/  FSETP.NEU.FTZ.AND P0, PT, R68, -INF , PT ;  /* 0xff8000004400780b */ /* 0x000fe20003f1d000 */
[----:B------:R-:W-:Y:S01]  /*ee00*/  FFMA.FTZ R177, R58, c[0x0][0x2d0], -R3 ;  /* 0x0000b4003ab17a23 */ /* 0x000fe20000010803 */
[----:B------:R-:W-:Y:S01]  /*ee10*/  MUFU.EX2 R109, R109 ;  /* 0x0000006d006d7308 */ /* 0x000fe20000000800 */
[----:B-----5:R-:W-:-:S02]  /*ee20*/  FFMA.FTZ R5, R35, c[0x0][0x2d0], -R2 ;  /* 0x0000b40023057a23 */ /* 0x020fc40000010802 */
[--C-:B------:R-:W-:Y:S02]  /*ee30*/  FFMA.FTZ R159, R108, c[0x0][0x2d0], -R2.reuse ;  /* 0x0000b4006c9f7a23 */ /* 0x100fe40000010802 */
[----:B------:R-:W-:Y:S02]  /*ee40*/  FFMA.FTZ R181, R92, c[0x0][0x2d0], -R2 ;  /* 0x0000b4005cb57a23 */ /* 0x000fe40000010802 */
[----:B--2---:R-:W-:Y:S01]  /*ee50*/  FFMA.FTZ R0, R11, c[0x0][0x2d0], -R4 ;  /* 0x0000b4000b007a23 */ /* 0x004fe20000010804 */
[----:B------:R2:W-:Y:S01]  /*ee60*/  MUFU.EX2 R219, R5 ;  /* 0x0000000500db7308 */ /* 0x0005e20000000800 */
[----:B------:R-:W-:Y:S02]  /*ee70*/  FFMA.FTZ R172, R60, c[0x0][0x2d0], -R3 ;  /* 0x0000b4003cac7a23 */ /* 0x000fe40000010803 */
[--C-:B------:R-:W-:Y:S02]  /*ee80*/  FFMA.FTZ R65, R99, c[0x0][0x2d0], -R2.reuse ;  /* 0x0000b40063417a23 */ /* 0x100fe40000010802 */
[----:B------:R-:W-:-:S02]  /*ee90*/  FFMA.FTZ R64, R101, c[0x0][0x2d0], -R2 ;  /* 0x0000b40065407a23 */ /* 0x000fc40000010802 */
[--C-:B------:R-:W-:Y:S01]  /*eea0*/  FFMA.FTZ R158, R106, c[0x0][0x2d0], -R2.reuse ;  /* 0x0000b4006a9e7a23 */ /* 0x100fe20000010802 */
[----:B------:R4:W-:Y:S01]  /*eeb0*/  MUFU.EX2 R168, R0 ;  /* 0x0000000000a87308 */ /* 0x0009e20000000800 */
[--C-:B------:R-:W-:Y:S02]  /*eec0*/  FFMA.FTZ R157, R105, c[0x0][0x2d0], -R2.reuse ;  /* 0x0000b400699d7a23 */ /* 0x100fe40000010802 */
[--C-:B------:R-:W-:Y:S02]  /*eed0*/  FFMA.FTZ R156, R104, c[0x0][0x2d0], -R2.reuse ;  /* 0x0000b400689c7a23 */ /* 0x100fe40000010802 */
[--C-:B------:R-:W-:Y:S02]  /*eee0*/  FFMA.FTZ R183, R100, c[0x0][0x2d0], -R2.reuse ;  /* 0x0000b40064b77a23 */ /* 0x100fe40000010802 */
[--C-:B------:R-:W-:Y:S01]  /*eef0*/  FFMA.FTZ R182, R98, c[0x0][0x2d0], -R2.reuse ;  /* 0x0000b40062b67a23 */ /* 0x100fe20000010802 */
[----:B------:R-:W-:Y:S01]  /*ef00*/  MUFU.EX2 R189, R97 ;  /* 0x0000006100bd7308 */ /* 0x000fe20000000800 */
[----:B--2---:R-:W-:-:S02]  /*ef10*/  FFMA.FTZ R5, R36, c[0x0][0x2d0], -R2 ;  /* 0x0000b40024057a23 */ /* 0x004fc40000010802 */
[----:B------:R-:W-:Y:S02]  /*ef20*/  FFMA.FTZ R180, R89, c[0x0][0x2d0], -R2 ;  /* 0x0000b40059b47a23 */ /* 0x000fe40000010802 */
[--C-:B------:R-:W-:Y:S02]  /*ef30*/  FFMA.FTZ R66, R74, c[0x0][0x2d0], -R3.reuse ;  /* 0x0000b4004a427a23 */ /* 0x100fe40000010803 */
[--C-:B------:R-:W-:Y:S01]  /*ef40*/  FFMA.FTZ R79, R75, c[0x0][0x2d0], -R3.reuse ;  /* 0x0000b4004b4f7a23 */ /* 0x100fe20000010803 */
[----:B------:R-:W-:Y:S01]  /*ef50*/  MUFU.EX2 R227, R5 ;  /* 0x0000000500e37308 */ /* 0x000fe20000000800 */
[----:B----4-:R-:W-:Y:S02]  /*ef60*/  FFMA.FTZ R0, R12, c[0x0][0x2d0], -R4 ;  /* 0x0000b4000c007a23 */ /* 0x010fe40000010804 */
        /* <DEDUP_REMOVED lines=9> */
[----:B------:R-:W-:-:S02]  /*f000*/  FFMA.FTZ R169, R76, c[0x0][0x2d0], -R3 ;  /* 0x0000b4004ca97a23 */ /* 0x000fc40000010803 */
[----:B--2---:R-:W-:-:S05]  /*f010*/  FFMA.FTZ R0, R13, c[0x0][0x2d0], -R4 ;  /* 0x0000b4000d007a23 */ /* 0x004fca0000010804 */
[----:B------:R-:W-:Y:S08]  /*f020*/  MUFU.EX2 R213, R91 ;  /* 0x0000005b00d57308 */ /* 0x000ff00000000800 */
[----:B------:R2:W-:Y:S08]  /*f030*/  MUFU.EX2 R187, R0 ;  /* 0x0000000000bb7308 */ /* 0x0005f00000000800 */
[----:B------:R-:W-:Y:S01]  /*f040*/  MUFU.EX2 R188, R78 ;  /* 0x0000004e00bc7308 */ /* 0x000fe20000000800 */
[----:B--2---:R-:W-:-:S07]  /*f050*/  FFMA.FTZ R0, R14, c[0x0][0x2d0], -R4 ;  /* 0x0000b4000e007a23 */ /* 0x004fce0000010804 */
[----:B------:R-:W-:Y:S08]  /*f060*/  MUFU.EX2 R212, R77 ;  /* 0x0000004d00d47308 */ /* 0x000ff00000000800 */
[----:B------:R2:W4:Y:S08]  /*f070*/  MUFU.EX2 R222, R0 ;  /* 0x0000000000de7308 */ /* 0x0005300000000800 */
[----:B------:R-:W-:Y:S01]  /*f080*/  MUFU.EX2 R91, R173 ;  /* 0x000000ad005b7308 */ /* 0x000fe20000000800 */
[----:B--2---:R-:W-:Y:S01]  /*f090*/  FFMA.FTZ R0, R18, c[0x0][0x2d0], -R4 ;  /* 0x0000b40012007a23 */ /* 0x004fe20000010804 */
[----:B----4-:R-:W-:-:S06]  /*f0a0*/  F2FP.BF16.PACK_AB R12, R222, R187 ;  /* 0x000000bbde0c723e */ /* 0x010fcc00000010ff */
[----:B------:R2:W4:Y:S02]  /*f0b0*/  MUFU.EX2 R226, R0 ;  /* 0x0000000000e27308 */ /* 0x0005240000000800 */
[----:B--2---:R-:W-:Y:S01]  /*f0c0*/  FFMA.FTZ R0, R15, c[0x0][0x2d0], -R3 ;  /* 0x0000b4000f007a23 */ /* 0x004fe20000010803 */
[----:B----4-:R-:W-:-:S05]  /*f0d0*/  F2FP.BF16.PACK_AB R14, R226, R224 ;  /* 0x000000e0e20e723e */ /* 0x010fca00000010ff */
[----:B------:R2:W-:Y:S02]  /*f0e0*/  MUFU.EX2 R162, R0 ;  /* 0x0000000000a27308 */ /* 0x0005e40000000800 */
[----:B--2---:R-:W-:-:S06]  /*f0f0*/  FFMA.FTZ R0, R17, c[0x0][0x2d0], -R3 ;  /* 0x0000b40011007a23 */ /* 0x004fcc0000010803 */
[----:B------:R2:W4:Y:S02]  /*f100*/  MUFU.EX2 R161, R0 ;  /* 0x0000000000a17308 */ /* 0x0005240000000800 */
[----:B--2---:R-:W-:Y:S01]  /*f110*/  FFMA.FTZ R0, R20, c[0x0][0x2d0], -R3 ;  /* 0x0000b40014007a23 */ /* 0x004fe20000010803 */
[----:B------:R-:W-:-:S05]  /*f120*/  F2FP.BF16.PACK_AB R20, R165, R166 ;  /* 0x000000a6a514723e */ /* 0x000fca00000010ff */
[----:B------:R2:W-:Y:S02]  /*f130*/  MUFU.EX2 R164, R0 ;  /* 0x0000000000a47308 */ /* 0x0005e40000000800 */
[----:B--2---:R-:W-:Y:S01]  /*f140*/  FFMA.FTZ R0, R21, c[0x0][0x2d0], -R3 ;  /* 0x0000b40015007a23 */ /* 0x004fe20000010803 */
[----:B----4-:R-:W-:-:S05]  /*f150*/  F2FP.BF16.PACK_AB R21, R161, R162 ;  /* 0x000000a2a115723e */ /* 0x010fca00000010ff */
[----:B------:R2:W4:Y:S02]  /*f160*/  MUFU.EX2 R167, R0 ;  /* 0x0000000000a77308 */ /* 0x0005240000000800 */
[----:B--2---:R-:W-:Y:S01]  /*f170*/  FFMA.FTZ R0, R22, c[0x0][0x2d0], -R3 ;  /* 0x0000b40016007a23 */ /* 0x004fe20000010803 */
[----:B------:R-:W-:-:S05]  /*f180*/  F2FP.BF16.PACK_AB R22, R176, R168 ;  /* 0x000000a8b016723e */ /* 0x000fca00000010ff */
[----:B------:R2:W-:Y:S02]  /*f190*/  MUFU.EX2 R186, R0 ;  /* 0x0000000000ba7308 */ /* 0x0005e40000000800 */
[----:B--2---:R-:W-:Y:S01]  /*f1a0*/  FFMA.FTZ R0, R23, c[0x0][0x2d0], -R3 ;  /* 0x0000b40017007a23 */ /* 0x004fe20000010803 */
[----:B----4-:R-:W-:-:S05]  /*f1b0*/  F2FP.BF16.PACK_AB R23, R167, R164 ;  /* 0x000000a4a717723e */ /* 0x010fca00000010ff */
[----:B------:R2:W4:Y:S02]  /*f1c0*/  MUFU.EX2 R220, R0 ;  /* 0x0000000000dc7308 */ /* 0x0005240000000800 */
[----:B-1----:R-:W-:Y:S01]  /*f1d0*/  HMMA.16816.F32.BF16 R8, R20, R48, RZ ;  /* 0x000000301408723c */ /* 0x002fe200000418ff */
[----:B--2---:R-:W-:Y:S01]  /*f1e0*/  FFMA.FTZ R0, R28, c[0x0][0x2d0], -R3 ;  /* 0x0000b4001c007a23 */ /* 0x004fe20000010803 */
[----:B----4-:R-:W-:Y:S01]  /*f1f0*/  F2FP.BF16.PACK_AB R13, R220, R186 ;  /* 0x000000badc0d723e */ /* 0x010fe200000010ff */
[----:B------:R-:W-:-:S03]  /*f200*/  FADD.FTZ R3, R166, R165 ;  /* 0x000000a5a6037221 */ /* 0x000fc60000010000 */
[----:B------:R1:W2:Y:S01]  /*f210*/  MUFU.EX2 R223, R0 ;  /* 0x0000000000df7308 */ /* 0x0002a20000000800 */
[----:B------:R-:W-:-:S04]  /*f220*/  FADD.FTZ R3, R168, R3 ;  /* 0x00000003a8037221 */ /* 0x000fc80000010000 */
[----:B------:R-:W-:-:S03]  /*f230*/  FADD.FTZ R76, R176, R3 ;  /* 0x00000003b04c7221 */ /* 0x000fc60000010000 */
[----:B------:R-:W-:Y:S01]  /*f240*/  MUFU.EX2 R168, R121 ;  /* 0x0000007900a87308 */ /* 0x000fe20000000800 */
[----:B-1----:R-:W-:Y:S01]  /*f250*/  FFMA.FTZ R0, R25, c[0x0][0x2d0], -R2 ;  /* 0x0000b40019007a23 */ /* 0x002fe20000010802 */
[----:B--2---:R-:W-:-:S06]  /*f260*/  F2FP.BF16.PACK_AB R15, R223, R221 ;  /* 0x000000dddf0f723e */ /* 0x004fcc00000010ff */
[----:B------:R-:W-:Y:S08]  /*f270*/  MUFU.EX2 R176, R152 ;  /* 0x0000009800b07308 */ /* 0x000ff00000000800 */
[----:B------:R1:W-:Y:S08]  /*f280*/  MUFU.EX2 R155, R0 ;  /* 0x00000000009b7308 */ /* 0x0003f00000000800 */
[----:B------:R-:W-:Y:S01]  /*f290*/  MUFU.EX2 R165, R157 ;  /* 0x0000009d00a57308 */ /* 0x000fe20000000800 */
[----:B-1----:R-:W-:-:S07]  /*f2a0*/  FFMA.FTZ R0, R27, c[0x0][0x2d0], -R2 ;  /* 0x0000b4001b007a23 */ /* 0x002fce0000010802 */
[----:B------:R-:W-:Y:S08]  /*f2b0*/  MUFU.EX2 R166, R156 ;  /* 0x0000009c00a67308 */ /* 0x000ff00000000800 */
[----:B------:R1:W2:Y:S02]  /*f2c0*/  MUFU.EX2 R154, R0 ;  /* 0x00000000009a7308 */ /* 0x0002a40000000800 */
[----:B-1----:R-:W-:Y:S01]  /*f2d0*/  FFMA.FTZ R0, R30, c[0x0][0x2d0], -R2 ;  /* 0x0000b4001e007a23 */ /* 0x002fe20000010802 */
[----:B--2---:R-:W-:-:S05]  /*f2e0*/  F2FP.BF16.PACK_AB R16, R154, R155 ;  /* 0x0000009b9a10723e */ /* 0x004fca00000010ff */
[----:B------:R1:W-:Y:S02]  /*f2f0*/  MUFU.EX2 R160, R0 ;  /* 0x0000000000a07308 */ /* 0x0003e40000000800 */
[--C-:B-1----:R-:W-:Y:S02]  /*f300*/  FFMA.FTZ R0, R31, c[0x0][0x2d0], -R2.reuse ;  /* 0x0000b4001f007a23 */ /* 0x102fe40000010802 */
[----:B------:R-:W1:Y:S04]  /*f310*/  LDSM.16.MT88.4 R28, [R196+0x800] ;  /* 0x00080000c41c783b */ /* 0x000e680000004200 */
[----:B------:R2:W4:Y:S02]  /*f320*/  MUFU.EX2 R163, R0 ;  /* 0x0000000000a37308 */ /* 0x0005240000000800 */
[----:B--2---:R-:W-:Y:S01]  /*f330*/  FFMA.FTZ R0, R32, c[0x0][0x2d0], -R2 ;  /* 0x0000b40020007a23 */ /* 0x004fe20000010802 */
[----:B----4-:R-:W-:-:S05]  /*f340*/  F2FP.BF16.PACK_AB R18, R163, R160 ;  /* 0x000000a0a312723e */ /* 0x010fca00000010ff */
[----:B------:R2:W-:Y:S02]  /*f350*/  MUFU.EX2 R185, R0 ;  /* 0x0000000000b97308 */ /* 0x0005e40000000800 */
[----:B--2---:R-:W-:-:S06]  /*f360*/  FFMA.FTZ R0, R33, c[0x0][0x2d0], -R2 ;  /* 0x0000b40021007a23 */ /* 0x004fcc0000010802 */
[----:B------:R2:W-:Y:S02]  /*f370*/  MUFU.EX2 R217, R0 ;  /* 0x0000000000d97308 */ /* 0x0005e40000000800 */
[----:B--2---:R-:W-:-:S05]  /*f380*/  FMUL.FTZ R0, R68, c[0x0][0x2d0] ;  /* 0x0000b40044007a20 */ /* 0x004fca0000410000 */
[----:B------:R-:W-:-:S05]  /*f390*/  FSEL R0, R0, RZ, P0 ;  /* 0x000000ff00007208 */ /* 0x000fca0000000000 */
[--C-:B------:R-:W-:Y:S02]  /*f3a0*/  FFMA.FTZ R5, R37, c[0x0][0x2d0], -R0.reuse ;  /* 0x0000b40025057a23 */ /* 0x100fe40000010800 */
[--C-:B------:R-:W-:Y:S01]  /*f3b0*/  FFMA.FTZ R6, R52, c[0x0][0x2d0], -R0.reuse ;  /* 0x0000b40034067a23 */ /* 0x100fe20000010800 */
[----:B---3--:R-:W-:Y:S01]  /*f3c0*/  HMMA.16816.F32.BF16 R36, R20, R44, RZ ;  /* 0x0000002c1424723c */ /* 0x008fe200000418ff */
[----:B------:R2:W-:Y:S01]  /*f3d0*/  MUFU.EX2 R153, R5 ;  /* 0x0000000500997308 */ /* 0x0005e20000000800 */
[--C-:B------:R-:W-:Y:S02]  /*f3e0*/  FFMA.FTZ R178, R111, c[0x0][0x2d0], -R0.reuse ;  /* 0x0000b4006fb27a23 */ /* 0x100fe40000010800 */
[--C-:B------:R-:W-:Y:S02]  /*f3f0*/  FFMA.FTZ R111, R110, c[0x0][0x2d0], -R0.reuse ;  /* 0x0000b4006e6f7a23 */ /* 0x100fe40000010800 */
[--C-:B------:R-:W-:Y:S02]  /*f400*/  FFMA.FTZ R108, R117, c[0x0][0x2d0], -R0.reuse ;  /* 0x0000b400756c7a23 */ /* 0x100fe40000010800 */
[--C-:B------:R-:W-:Y:S01]  /*f410*/  FFMA.FTZ R92, R115, c[0x0][0x2d0], -R0.reuse ;  /* 0x0000b400735c7a23 */ /* 0x100fe20000010800 */
[----:B------:R-:W-:Y:S01]  /*f420*/  MUFU.EX2 R215, R6 ;  /* 0x0000000600d77308 */ /* 0x000fe20000000800 */
[----:B------:R-:W-:-:S02]  /*f430*/  FFMA.FTZ R179, R113, c[0x0][0x2d0], -R0 ;  /* 0x0000b40071b37a23 */ /* 0x000fc40000010800 */
[--C-:B------:R-:W-:Y:S02]  /*f440*/  FFMA.FTZ R110, R103, c[0x0][0x2d0], -R0.reuse ;  /* 0x0000b400676e7a23 */ /* 0x100fe40000010800 */
[----:B--2---:R-:W-:-:S03]  /*f450*/  FFMA.FTZ R5, R40, c[0x0][0x2d0], -R0 ;  /* 0x0000b40028057a23 */ /* 0x004fc60000010800 */
[----:B------:R-:W-:Y:S07]  /*f460*/  MUFU.EX2 R92, R92 ;  /* 0x0000005c005c7308 */ /* 0x000fee0000000800 */
[----:B-1----:R-:W-:Y:S01]  /*f470*/  HMMA.16816.F32.BF16 R144, R12, R28, R36 ;  /* 0x0000001c0c90723c */ /* 0x002fe20000041824 */
[----:B------:R-:W-:Y:S01]  /*f480*/  LDSM.16.MT88.4 R36, [R193+0x800] ;  /* 0x00080000c124783b */ /* 0x000fe20000004200 */
[----:B------:R1:W2:Y:S02]  /*f490*/  MUFU.EX2 R151, R5 ;  /* 0x0000000500977308 */ /* 0x0002a40000000800 */
[----:B-1----:R-:W-:Y:S01]  /*f4a0*/  FFMA.FTZ R5, R42, c[0x0][0x2d0], -R0 ;  /* 0x0000b4002a057a23 */ /* 0x002fe20000010800 */
[----:B--2---:R-:W-:Y:S01]  /*f4b0*/  F2FP.BF16.PACK_AB R17, R151, R153 ;  /* 0x000000999711723e */ /* 0x004fe200000010ff */
[----:B------:R-:W-:-:S04]  /*f4c0*/  FADD.FTZ R89, R153, R151 ;  /* 0x0000009799597221 */ /* 0x000fc80000010000 */
[----:B------:R1:W-:Y:S08]  /*f4d0*/  MUFU.EX2 R184, R5 ;  /* 0x0000000500b87308 */ /* 0x0003f00000000800 */
[----:B------:R-:W-:Y:S01]  /*f4e0*/  MUFU.EX2 R151, R65 ;  /* 0x0000004100977308 */ /* 0x000fe20000000800 */
[--C-:B-1----:R-:W-:Y:S02]  /*f4f0*/  FFMA.FTZ R5, R43, c[0x0][0x2d0], -R0.reuse ;  /* 0x0000b4002b057a23 */ /* 0x102fe40000010800 */
[----:B------:R-:W1:Y:S05]  /*f500*/  LDSM.16.MT88.4 R40, [R192+0x800] ;  /* 0x00080000c028783b */ /* 0x000e6a0000004200 */
[----:B------:R2:W3:Y:S02]  /*f510*/  MUFU.EX2 R214, R5 ;  /* 0x0000000500d67308 */ /* 0x0004e40000000800 */
[----:B--2---:R-:W-:Y:S01]  /*f520*/  FFMA.FTZ R5, R53, c[0x0][0x2d0], -R0 ;  /* 0x0000b40035057a23 */ /* 0x004fe20000010800 */
[----:B---3--:R-:W-:-:S05]  /*f530*/  F2FP.BF16.PACK_AB R19, R214, R184 ;  /* 0x000000b8d613723e */ /* 0x008fca00000010ff */
[----:B------:R2:W3:Y:S02]  /*f540*/  MUFU.EX2 R216, R5 ;  /* 0x0000000500d87308 */ /* 0x0004e40000000800 */
[C---:B------:R-:W-:Y:S08]  /*f550*/  HMMA.16816.F32.BF16 R32, R16.reuse, R48, RZ ;  /* 0x000000301020723c */ /* 0x040ff000000418ff */
[----:B------:R-:W-:Y:S01]  /*f560*/  HMMA.16816.F32.BF16 R24, R16, R44, RZ ;  /* 0x0000002c1018723c */ /* 0x000fe200000418ff */
[----:B--2---:R-:W-:-:S04]  /*f570*/  FFMA.FTZ R5, R54, c[0x0][0x2d0], -R0 ;  /* 0x0000b40036057a23 */ /* 0x004fc80000010800 */
[----:B------:R2:W-:Y:S03]  /*f580*/  MUFU.EX2 R218, R5 ;  /* 0x0000000500da7308 */ /* 0x0005e60000000800 */
[----:B-1----:R-:W-:Y:S07]  /*f590*/  HMMA.16816.F32.BF16 R124, R12, R40, R8 ;  /* 0x000000280c7c723c */ /* 0x002fee0000041808 */
[----:B------:R-:W-:-:S02]  /*f5a0*/  F2FP.BF16.PACK_AB R8, R217, R185 ;  /* 0x000000b9d908723e */ /* 0x000fc400000010ff */
[----:B------:R-:W-:Y:S02]  /*f5b0*/  F2FP.BF16.PACK_AB R10, R227, R219 ;  /* 0x000000dbe30a723e */ /* 0x000fe400000010ff */
[----:B---3--:R-:W-:Y:S01]  /*f5c0*/  F2FP.BF16.PACK_AB R9, R216, R215 ;  /* 0x000000d7d809723e */ /* 0x008fe200000010ff */
[----:B--2---:R-:W-:-:S04]  /*f5d0*/  FFMA.FTZ R5, R55, c[0x0][0x2d0], -R0 ;  /* 0x0000b40037057a23 */ /* 0x004fc80000010800 */
[----:B------:R-:W1:Y:S02]  /*f5e0*/  MUFU.EX2 R225, R5 ;  /* 0x0000000500e17308 */ /* 0x000e640000000800 */
[----:B-1----:R-:W-:-:S07]  /*f5f0*/  F2FP.BF16.PACK_AB R11, R225, R218 ;  /* 0x000000dae10b723e */ /* 0x002fce00000010ff */
[C---:B------:R-:W-:Y:S01]  /*f600*/  HMMA.16816.F32.BF16 R136, R8.reuse, R40, R32 ;  /* 0x000000280888723c */ /* 0x040fe20000041820 */
[----:B------:R-:W1:Y:S06]  /*f610*/  LDSM.16.MT88.4 R32, [R193] ;  /* 0x00000000c120783b */ /* 0x000e6c0000004200 */
[--C-:B------:R-:W-:Y:S01]  /*f620*/  FFMA.FTZ R41, R102, c[0x0][0x2d0], -R2.reuse ;  /* 0x0000b40066297a23 */ /* 0x100fe20000010802 */
[----:B------:R-:W-:Y:S01]  /*f630*/  HMMA.16816.F32.BF16 R140, R8, R28, R24 ;  /* 0x0000001c088c723c */ /* 0x000fe20000041818 */
[----:B------:R-:W-:Y:S02]  /*f640*/  FFMA.FTZ R40, R107, c[0x0][0x2d0], -R2 ;  /* 0x0000b4006b287a23 */ /* 0x000fe40000010802 */
[----:B------:R-:W-:Y:S01]  /*f650*/  FADD.FTZ R2, R162, R161 ;  /* 0x000000a1a2027221 */ /* 0x000fe20000010000 */
[----:B------:R-:W-:Y:S03]  /*f660*/  MUFU.EX2 R207, R41 ;  /* 0x0000002900cf7308 */ /* 0x000fe60000000800 */
[----:B------:R-:W-:-:S02]  /*f670*/  FFMA.FTZ R29, R116, c[0x0][0x2d0], -R0 ;  /* 0x0000b400741d7a23 */ /* 0x000fc40000010800 */
[----:B------:R-:W-:Y:S02]  /*f680*/  FFMA.FTZ R28, R119, c[0x0][0x2d0], -R0 ;  /* 0x0000b400771c7a23 */ /* 0x000fe40000010800 */
[----:B------:R-:W-:Y:S01]  /*f690*/  FADD.FTZ R2, R164, R2 ;  /* 0x00000002a4027221 */ /* 0x000fe20000010000 */
[----:B------:R-:W-:Y:S03]  /*f6a0*/  MUFU.EX2 R211, R40 ;  /* 0x0000002800d37308 */ /* 0x000fe60000000800 */
[----:B------:R-:W-:Y:S02]  /*f6b0*/  FADD.FTZ R67, R167, R2 ;  /* 0x00000002a7437221 */ /* 0x000fe40000010000 */
[----:B------:R-:W-:-:S03]  /*f6c0*/  FADD.FTZ R2, R187, R76 ;  /* 0x0000004cbb027221 */ /* 0x000fc60000010000 */
[----:B------:R-:W-:Y:S01]  /*f6d0*/  MUFU.EX2 R191, R29 ;  /* 0x0000001d00bf7308 */ /* 0x000fe20000000800 */
[----:B------:R-:W-:-:S04]  /*f6e0*/  FADD.FTZ R2, R222, R2 ;  /* 0x00000002de027221 */ /* 0x000fc80000010000 */
[----:B------:R-:W-:-:S03]  /*f6f0*/  FADD.FTZ R2, R224, R2 ;  /* 0x00000002e0027221 */ /* 0x000fc60000010000 */
[----:B------:R-:W-:Y:S01]  /*f700*/  MUFU.EX2 R210, R28 ;  /* 0x0000001c00d27308 */ /* 0x000fe20000000800 */
[----:B------:R-:W-:Y:S01]  /*f710*/  FADD.FTZ R2, R226, R2 ;  /* 0x00000002e2027221 */ /* 0x000fe20000010000 */
[----:B-1----:R-:W-:Y:S03]  /*f720*/  HMMA.16816.F32.BF16 R24, R20, R32, RZ ;  /* 0x000000201418723c */ /* 0x002fe600000418ff */
[----:B------:R-:W-:-:S03]  /*f730*/  FADD.FTZ R2, R109, R2 ;  /* 0x000000026d027221 */ /* 0x000fc60000010000 */
[----:B------:R-:W-:Y:S01]  /*f740*/  MUFU.EX2 R187, R123 ;  /* 0x0000007b00bb7308 */ /* 0x000fe20000000800 */
[----:B------:R-:W-:Y:S01]  /*f750*/  FADD.FTZ R2, R189, R2 ;  /* 0x00000002bd027221 */ /* 0x000fe20000010000 */
[----:B------:R-:W-:Y:S03]  /*f760*/  HMMA.16816.F32.BF16 R4, R16, R32, RZ ;  /* 0x000000201004723c */ /* 0x000fe600000418ff */
[----:B------:R-:W-:-:S03]  /*f770*/  FADD.FTZ R2, R190, R2 ;  /* 0x00000002be027221 */ /* 0x000fc60000010000 */
[----:B------:R-:W-:Y:S01]  /*f780*/  MUFU.EX2 R167, R122 ;  /* 0x0000007a00a77308 */ /* 0x000fe20000000800 */
[----:B------:R-:W-:-:S07]  /*f790*/  FADD.FTZ R2, R213, R2 ;  /* 0x00000002d5027221 */ /* 0x000fce0000010000 */
[----:B------:R-:W-:Y:S02]  /*f7a0*/  MUFU.EX2 R161, R159 ;  /* 0x0000009f00a17308 */ /* 0x000fe40000000800 */
[-C--:B------:R-:W-:Y:S01]  /*f7b0*/  HMMA.16816.F32.BF16 R132, R12, R36.reuse, R24 ;  /* 0x000000240c84723c */ /* 0x080fe20000041818 */
[----:B------:R-:W1:Y:S05]  /*f7c0*/  LDSM.16.MT88.4 R24, [R195] ;  /* 0x00000000c318783b */ /* 0x000e6a0000004200 */
[----:B------:R-:W-:Y:S02]  /*f7d0*/  MUFU.EX2 R164, R108 ;  /* 0x0000006c00a47308 */ /* 0x000fe40000000800 */
[----:B------:R-:W-:Y:S07]  /*f7e0*/  HMMA.16816.F32.BF16 R128, R8, R36, R4 ;  /* 0x000000240880723c */ /* 0x000fee0000041804 */
[----:B------:R-:W-:-:S02]  /*f7f0*/  FADD.FTZ R4, R155, R154 ;  /* 0x0000009a9b047221 */ /* 0x000fc40000010000 */
[--C-:B------:R-:W-:Y:S01]  /*f800*/  FFMA.FTZ R154, R120, c[0x0][0x2d0], -R0.reuse ;  /* 0x0000b400789a7a23 */ /* 0x100fe20000010800 */
[----:B------:R-:W-:Y:S01]  /*f810*/  MUFU.EX2 R155, R64 ;  /* 0x00000040009b7308 */ /* 0x000fe20000000800 */
[--C-:B------:R-:W-:Y:S02]  /*f820*/  FFMA.FTZ R37, R112, c[0x0][0x2d0], -R0.reuse ;  /* 0x0000b40070257a23 */ /* 0x100fe40000010800 */
[--C-:B------:R-:W-:Y:S02]  /*f830*/  FFMA.FTZ R36, R114, c[0x0][0x2d0], -R0.reuse ;  /* 0x0000b40072247a23 */ /* 0x100fe40000010800 */
[----:B------:R-:W-:Y:S02]  /*f840*/  FFMA.FTZ R120, R118, c[0x0][0x2d0], -R0 ;  /* 0x0000b40076787a23 */ /* 0x000fe40000010800 */
[----:B------:R-:W-:Y:S01]  /*f850*/  FADD.FTZ R0, R160, R4 ;  /* 0x00000004a0007221 */ /* 0x000fe20000010000 */
[----:B------:R-:W-:Y:S01]  /*f860*/  MUFU.EX2 R153, R36 ;  /* 0x0000002400997308 */ /* 0x000fe20000000800 */
[----:B------:R-:W2:Y:S02]  /*f870*/  LDSM.16.MT88.4 R4, [R195+0x800] ;  /* 0x00080000c304783b */ /* 0x000ea40000004200 */
[----:B------:R-:W-:-:S02]  /*f880*/  FADD.FTZ R3, R163, R0 ;  /* 0x00000000a3037221 */ /* 0x000fc40000010000 */
[----:B------:R-:W-:-:S03]  /*f890*/  FADD.FTZ R0, R186, R67 ;  /* 0x00000043ba007221 */ /* 0x000fc60000010000 */
[----:B------:R-:W-:Y:S01]  /*f8a0*/  MUFU.EX2 R186, R79 ;  /* 0x0000004f00ba7308 */ /* 0x000fe20000000800 */
[----:B------:R-:W-:-:S04]  /*f8b0*/  FADD.FTZ R0, R220, R0 ;  /* 0x00000000dc007221 */ /* 0x000fc80000010000 */
[----:B------:R-:W-:Y:S01]  /*f8c0*/  FADD.FTZ R0, R221, R0 ;  /* 0x00000000dd007221 */ /* 0x000fe20000010000 */
[----:B-1----:R-:W-:Y:S02]  /*f8d0*/  HMMA.16816.F32.BF16 R52, R16, R24, RZ ;  /* 0x000000181034723c */ /* 0x002fe400000418ff */
[----:B------:R-:W-:Y:S01]  /*f8e0*/  MUFU.EX2 R163, R158 ;  /* 0x0000009e00a37308 */ /* 0x000fe20000000800 */
[----:B------:R-:W-:-:S05]  /*f8f0*/  FADD.FTZ R0, R223, R0 ;  /* 0x00000000df007221 */ /* 0x000fca0000010000 */
[----:B------:R-:W-:Y:S02]  /*f900*/  HMMA.16816.F32.BF16 R56, R20, R24, RZ ;  /* 0x000000181438723c */ /* 0x000fe400000418ff */
[----:B------:R-:W1:Y:S08]  /*f910*/  MUFU.EX2 R25, R66 ;  /* 0x0000004200197308 */ /* 0x000e700000000800 */
[----:B------:R-:W-:Y:S08]  /*f920*/  MUFU.EX2 R160, R154 ;  /* 0x0000009a00a07308 */ /* 0x000ff00000000800 */
[----:B------:R3:W-:Y:S01]  /*f930*/  MUFU.EX2 R162, R120 ;  /* 0x0000007800a27308 */ /* 0x0007e20000000800 */
[----:B--2---:R-:W-:Y:S01]  /*f940*/  HMMA.16816.F32.BF16 R112, R8, R4, R52 ;  /* 0x000000040870723c */ /* 0x004fe20000041834 */
[----:B-1----:R-:W-:-:S04]  /*f950*/  FADD.FTZ R0, R25, R0 ;  /* 0x0000000019007221 */ /* 0x002fc80000010000 */
[----:B------:R-:W-:-:S03]  /*f960*/  FADD.FTZ R0, R186, R0 ;  /* 0x00000000ba007221 */ /* 0x000fc60000010000 */
[----:B------:R-:W-:Y:S01]  /*f970*/  HMMA.16816.F32.BF16 R52, R16, R50, RZ ;  /* 0x000000321034723c */ /* 0x000fe200000418ff */
[----:B------:R-:W-:-:S04]  /*f980*/  FADD.FTZ R0, R188, R0 ;  /* 0x00000000bc007221 */ /* 0x000fc80000010000 */
[----:B------:R-:W-:Y:S01]  /*f990*/  FADD.FTZ R0, R212, R0 ;  /* 0x00000000d4007221 */ /* 0x000fe20000010000 */
[----:B---3--:R-:W-:Y:S02]  /*f9a0*/  LDSM.16.MT88.4 R120, [R192+0x2000] ;  /* 0x00200000c078783b */ /* 0x008fe40000004200 */
[----:B------:R-:W-:Y:S07]  /*f9b0*/  HMMA.16816.F32.BF16 R116, R12, R4, R56 ;  /* 0x000000040c74723c */ /* 0x000fee0000041838 */
[----:B------:R-:W-:Y:S01]  /*f9c0*/  F2FP.BF16.PACK_AB R4, R155, R151 ;  /* 0x000000979b04723e */ /* 0x000fe200000010ff */
[----:B------:R-:W-:Y:S08]  /*f9d0*/  HMMA.16816.F32.BF16 R48, R20, R50, RZ ;  /* 0x000000321430723c */ /* 0x000ff000000418ff */
[----:B------:R-:W-:Y:S08]  /*f9e0*/  HMMA.16816.F32.BF16 R56, R8, R42, R52 ;  /* 0x0000002a0838723c */ /* 0x000ff00000041834 */
[-C--:B------:R-:W-:Y:S08]  /*f9f0*/  HMMA.16816.F32.BF16 R52, R16, R46.reuse, RZ ;  /* 0x0000002e1034723c */ /* 0x080ff000000418ff */
[----:B------:R-:W-:Y:S08]  /*fa00*/  HMMA.16816.F32.BF16 R44, R20, R46, RZ ;  /* 0x0000002e142c723c */ /* 0x000ff000000418ff */
[----:B------:R-:W-:Y:S08]  /*fa10*/  HMMA.16816.F32.BF16 R48, R12, R42, R48 ;  /* 0x0000002a0c30723c */ /* 0x000ff00000041830 */
[----:B------:R-:W-:Y:S08]  /*fa20*/  HMMA.16816.F32.BF16 R60, R8, R30, R52 ;  /* 0x0000001e083c723c */ /* 0x000ff00000041834 */
[-C--:B------:R-:W-:Y:S08]  /*fa30*/  HMMA.16816.F32.BF16 R52, R16, R34.reuse, RZ ;  /* 0x000000221034723c */ /* 0x080ff000000418ff */
[C---:B------:R-:W-:Y:S08]  /*fa40*/  HMMA.16816.F32.BF16 R32, R20.reuse, R34, RZ ;  /* 0x000000221420723c */ /* 0x040ff000000418ff */
[----:B------:R-:W-:Y:S08]  /*fa50*/  HMMA.16816.F32.BF16 R20, R20, R26, RZ ;  /* 0x0000001a1414723c */ /* 0x000ff000000418ff */
[C---:B------:R-:W-:Y:S08]  /*fa60*/  HMMA.16816.F32.BF16 R44, R12.reuse, R30, R44 ;  /* 0x0000001e0c2c723c */ /* 0x040ff0000004182c */
[C---:B------:R-:W-:Y:S08]  /*fa70*/  HMMA.16816.F32.BF16 R32, R12.reuse, R38, R32 ;  /* 0x000000260c20723c */ /* 0x040ff00000041820 */
[----:B------:R-:W-:Y:S01]  /*fa80*/  HMMA.16816.F32.BF16 R20, R12, R6, R20 ;  /* 0x000000060c14723c */ /* 0x000fe20000041814 */
[----:B------:R-:W1:Y:S07]  /*fa90*/  LDSM.16.MT88.4 R12, [R192+0x1000] ;  /* 0x00100000c00c783b */ /* 0x000e6e0000004200 */
[----:B------:R-:W-:Y:S01]  /*faa0*/  HMMA.16816.F32.BF16 R16, R16, R26, RZ ;  /* 0x0000001a1010723c */ /* 0x000fe200000418ff */
[----:B------:R-:W2:Y:S07]  /*fab0*/  MUFU.EX2 R26, R37 ;  /* 0x00000025001a7308 */ /* 0x000eae0000000800 */
[C---:B------:R-:W-:Y:S01]  /*fac0*/  HMMA.16816.F32.BF16 R72, R8.reuse, R38, R52 ;  /* 0x000000260848723c */ /* 0x040fe20000041834 */
[----:B------:R-:W-:Y:S01]  /*fad0*/  MUFU.EX2 R27, R172 ;  /* 0x000000ac001b7308 */ /* 0x000fe20000000800 */
[----:B--2---:R-:W-:Y:S11]  /*fae0*/  F2FP.BF16.PACK_AB R5, R153, R26 ;  /* 0x0000001a9905723e */ /* 0x004ff600000010ff */
[----:B------:R-:W-:Y:S03]  /*faf0*/  @!UPT UIADD3 URZ, URZ, URZ, URZ ;  /* 0x0000003f3f3ff290 */ /* 0x000fe6000fffe03f */
[----:B------:R-:W-:Y:S07]  /*fb00*/  HMMA.16816.F32.BF16 R80, R8, R6, R16 ;  /* 0x000000060850723c */ /* 0x000fee0000041810 */
[----:B------:R-:W-:Y:S01]  /*fb10*/  F2FP.BF16.PACK_AB R8, R189, R109 ;  /* 0x0000006dbd08723e */ /* 0x000fe200000010ff */
[----:B------:R-:W-:Y:S01]  /*fb20*/  FADD.FTZ R17, R184, R89 ;  /* 0x00000059b8117221 */ /* 0x000fe20000010000 */
[----:B------:R-:W-:Y:S01]  /*fb30*/  F2FP.BF16.PACK_AB R9, R186, R25 ;  /* 0x00000019ba09723e */ /* 0x000fe200000010ff */
[----:B------:R-:W-:Y:S01]  /*fb40*/  FADD.FTZ R16, R185, R3 ;  /* 0x00000003b9107221 */ /* 0x000fe20000010000 */
[----:B------:R-:W-:Y:S01]  /*fb50*/  F2FP.BF16.PACK_AB R10, R213, R190 ;  /* 0x000000bed50a723e */ /* 0x000fe200000010ff */
[----:B------:R-:W-:Y:S01]  /*fb60*/  FADD.FTZ R3, R214, R17 ;  /* 0x00000011d6037221 */ /* 0x000fe20000010000 */
[----:B------:R-:W-:Y:S01]  /*fb70*/  F2FP.BF16.PACK_AB R11, R212, R188 ;  /* 0x000000bcd40b723e */ /* 0x000fe200000010ff */
[----:B------:R-:W-:Y:S01]  /*fb80*/  MUFU.EX2 R184, R149 ;  /* 0x0000009500b87308 */ /* 0x000fe20000000800 */
[----:B------:R-:W-:Y:S01]  /*fb90*/  F2FP.BF16.PACK_AB R6, R211, R207 ;  /* 0x000000cfd306723e */ /* 0x000fe200000010ff */
[----:B------:R-:W-:Y:S01]  /*fba0*/  FADD.FTZ R3, R215, R3 ;  /* 0x00000003d7037221 */ /* 0x000fe20000010000 */
[----:B------:R-:W-:-:S03]  /*fbb0*/  F2FP.BF16.PACK_AB R7, R210, R191 ;  /* 0x000000bfd207723e */ /* 0x000fc600000010ff */
[----:B-1----:R-:W-:Y:S01]  /*fbc0*/  HMMA.16816.F32.BF16 R64, R8, R12, R124 ;  /* 0x0000000c0840723c */ /* 0x002fe2000004187c */
[----:B------:R-:W-:Y:S01]  /*fbd0*/  FADD.FTZ R3, R216, R3 ;  /* 0x00000003d8037221 */ /* 0x000fe20000010000 */
[----:B------:R-:W1:Y:S03]  /*fbe0*/  MUFU.EX2 R185, R148 ;  /* 0x0000009400b97308 */ /* 0x000e660000000800 */
[----:B------:R-:W-:-:S03]  /*fbf0*/  FADD.FTZ R3, R218, R3 ;  /* 0x00000003da037221 */ /* 0x000fc60000010000 */
[----:B------:R-:W-:Y:S01]  /*fc00*/  HMMA.16816.F32.BF16 R104, R4, R14, R56 ;  /* 0x0000000e0468723c */ /* 0x000fe20000041838 */
[----:B------:R-:W-:Y:S01]  /*fc10*/  FADD.FTZ R3, R225, R3 ;  /* 0x00000003e1037221 */ /* 0x000fe20000010000 */
[----:B------:R-:W-:Y:S03]  /*fc20*/  MUFU.EX2 R89, R171 ;  /* 0x000000ab00597308 */ /* 0x000fe60000000800 */
[----:B------:R-:W-:-:S03]  /*fc30*/  FADD.FTZ R3, R26, R3 ;  /* 0x000000031a037221 */ /* 0x000fc60000010000 */
[----:B------:R-:W-:Y:S01]  /*fc40*/  HMMA.16816.F32.BF16 R124, R4, R12, R136 ;  /* 0x0000000c047c723c */ /* 0x000fe20000041888 */
[----:B------:R-:W-:Y:S01]  /*fc50*/  FADD.FTZ R3, R153, R3 ;  /* 0x0000000399037221 */ /* 0x000fe20000010000 */
[----:B------:R-:W-:Y:S03]  /*fc60*/  MUFU.EX2 R25, R180 ;  /* 0x000000b400197308 */ /* 0x000fe60000000800 */
[----:B------:R-:W-:-:S03]  /*fc70*/  FADD.FTZ R3, R191, R3 ;  /* 0x00000003bf037221 */ /* 0x000fc60000010000 */
[C---:B------:R-:W-:Y:S01]  /*fc80*/  HMMA.16816.F32.BF16 R56, R8.reuse, R14, R48 ;  /* 0x0000000e0838723c */ /* 0x040fe20000041830 */
[----:B------:R-:W2:Y:S01]  /*fc90*/  LDSM.16.MT88.4 R12, [R196+0x1000] ;  /* 0x00100000c40c783b */ /* 0x000ea20000004200 */
[----:B------:R-:W-:Y:S06]  /*fca0*/  MUFU.EX2 R26, R110 ;  /* 0x0000006e001a7308 */ /* 0x000fec0000000800 */
[-C--:B--2---:R-:W-:Y:S08]  /*fcb0*/  HMMA.16816.F32.BF16 R52, R8, R12.reuse, R144 ;  /* 0x0000000c0834723c */ /* 0x084ff00000041890 */
[C---:B------:R-:W-:Y:S08]  /*fcc0*/  HMMA.16816.F32.BF16 R100, R4.reuse, R12, R140 ;  /* 0x0000000c0464723c */ /* 0x040ff0000004188c */
[-C--:B------:R-:W-:Y:S08]  /*fcd0*/  HMMA.16816.F32.BF16 R96, R4, R14.reuse, R60 ;  /* 0x0000000e0460723c */ /* 0x080ff0000004183c */
[C---:B------:R-:W-:Y:S01]  /*fce0*/  HMMA.16816.F32.BF16 R48, R8.reuse, R14, R44 ;  /* 0x0000000e0830723c */ /* 0x040fe2000004182c */
[----:B------:R-:W2:Y:S07]  /*fcf0*/  LDSM.16.MT88.4 R12, [R193+0x1000] ;  /* 0x00100000c10c783b */ /* 0x000eae0000004200 */
[-C--:B--2---:R-:W-:Y:S08]  /*fd00*/  HMMA.16816.F32.BF16 R44, R8, R12.reuse, R132 ;  /* 0x0000000c082c723c */ /* 0x084ff00000041884 */
[C---:B------:R-:W-:Y:S08]  /*fd10*/  HMMA.16816.F32.BF16 R76, R4.reuse, R12, R128 ;  /* 0x0000000c044c723c */ /* 0x040ff00000041880 */
[-C--:B------:R-:W-:Y:S08]  /*fd20*/  HMMA.16816.F32.BF16 R72, R4, R14.reuse, R72 ;  /* 0x0000000e0448723c */ /* 0x080ff00000041848 */
[----:B------:R-:W-:Y:S01]  /*fd30*/  HMMA.16816.F32.BF16 R32, R8, R14, R32 ;  /* 0x0000000e0820723c */ /* 0x000fe20000041820 */
[----:B------:R-:W2:Y:S07]  /*fd40*/  LDSM.16.MT88.4 R12, [R195+0x1000] ;  /* 0x00100000c30c783b */ /* 0x000eae0000004200 */
[C---:B--2---:R-:W-:Y:S01]  /*fd50*/  HMMA.16816.F32.BF16 R60, R4.reuse, R12, R112 ;  /* 0x0000000c043c723c */ /* 0x044fe20000041870 */
[----:B------:R-:W-:Y:S07]  /*fd60*/  LDSM.16.MT88.4 R112, [R196+0x2000] ;  /* 0x00200000c470783b */ /* 0x000fee0000004200 */
[----:B------:R-:W-:Y:S01]  /*fd70*/  HMMA.16816.F32.BF16 R40, R4, R14, R80 ;  /* 0x0000000e0428723c */ /* 0x000fe20000041850 */
[----:B------:R-:W-:Y:S06]  /*fd80*/  MUFU.EX2 R80, R170 ;  /* 0x000000aa00507308 */ /* 0x000fec0000000800 */
[----:B------:R-:W-:Y:S01]  /*fd90*/  FADD.FTZ R4, R217, R16 ;  /* 0x00000010d9047221 */ /* 0x000fe20000010000 */
[----:B------:R-:W-:Y:S01]  /*fda0*/  HMMA.16816.F32.BF16 R36, R8, R12, R116 ;  /* 0x0000000c0824723c */ /* 0x000fe20000041874 */
[----:B------:R-:W2:Y:S01]  /*fdb0*/  LDSM.16.MT88.4 R16, [R196+0x1800] ;  /* 0x00180000c410783b */ /* 0x000ea20000004200 */
[----:B------:R-:W3:Y:S01]  /*fdc0*/  MUFU.EX2 R117, R150 ;  /* 0x0000009600757308 */ /* 0x000ee20000000800 */
[----:B------:R-:W-:Y:S01]  /*fdd0*/  FADD.FTZ R24, R219, R4 ;  /* 0x00000004db187221 */ /* 0x000fe20000010000 */
[----:B-1----:R-:W-:-:S02]  /*fde0*/  F2FP.BF16.PACK_AB R6, R187, R185 ;  /* 0x000000b9bb06723e */ /* 0x002fc400000010ff */
[----:B------:R-:W-:Y:S01]  /*fdf0*/  F2FP.BF16.PACK_AB R7, R176, R167 ;  /* 0x000000a7b007723e */ /* 0x000fe200000010ff */
[----:B------:R-:W-:Y:S01]  /*fe00*/  FADD.FTZ R24, R227, R24 ;  /* 0x00000018e3187221 */ /* 0x000fe20000010000 */
[----:B------:R-:W-:Y:S01]  /*fe10*/  HMMA.16816.F32.BF16 R28, R8, R14, R20 ;  /* 0x0000000e081c723c */ /* 0x000fe20000041814 */
[----:B------:R-:W1:Y:S01]  /*fe20*/  LDSM.16.MT88.4 R20, [R192+0x1800] ;  /* 0x00180000c014783b */ /* 0x000e620000004200 */
[----:B------:R-:W4:Y:S03]  /*fe30*/  MUFU.EX2 R116, R90 ;  /* 0x0000005a00747308 */ /* 0x000f260000000800 */
[----:B------:R-:W5:Y:S04]  /*fe40*/  LDSM.16.MT88.4 R12, [R193+0x1800] ;  /* 0x00180000c10c783b */ /* 0x000f680000004200 */
[----:B------:R-:W5:Y:S01]  /*fe50*/  LDSM.16.MT88.4 R8, [R195+0x1800] ;  /* 0x00180000c308783b */ /* 0x000f620000004200 */
[----:B---3--:R-:W-:Y:S01]  /*fe60*/  F2FP.BF16.PACK_AB R4, R184, R117 ;  /* 0x00000075b804723e */ /* 0x008fe200000010ff */
[----:B------:R-:W3:Y:S01]  /*fe70*/  MUFU.EX2 R83, R169 ;  /* 0x000000a900537308 */ /* 0x000ee20000000800 */
[----:B----4-:R-:W-:-:S07]  /*fe80*/  F2FP.BF16.PACK_AB R5, R168, R116 ;  /* 0x00000074a805723e */ /* 0x010fce00000010ff */
[----:B------:R-:W4:Y:S08]  /*fe90*/  MUFU.EX2 R81, R175 ;  /* 0x000000af00517308 */ /* 0x000f300000000800 */
[----:B------:R-:W1:Y:S01]  /*fea0*/  MUFU.EX2 R90, R174 ;  /* 0x000000ae005a7308 */ /* 0x000e620000000800 */
[----:B---3--:R-:W-:Y:S01]  /*feb0*/  F2FP.BF16.PACK_AB R157, R83, R80 ;  /* 0x00000050539d723e */ /* 0x008fe200000010ff */
[C---:B--2---:R-:W-:Y:S06]  /*fec0*/  HMMA.16816.F32.BF16 R52, R4.reuse, R16, R52 ;  /* 0x000000100434723c */ /* 0x044fec0000041834 */
[----:B------:R-:W2:Y:S01]  /*fed0*/  MUFU.EX2 R82, R177 ;  /* 0x000000b100527308 */ /* 0x000ea20000000800 */
[----:B----4-:R-:W-:Y:S01]  /*fee0*/  F2FP.BF16.PACK_AB R156, R81, R89 ;  /* 0x00000059519c723e */ /* 0x010fe200000010ff */
[----:B-1----:R-:W-:Y:S01]  /*fef0*/  HMMA.16816.F32.BF16 R64, R4, R20, R64 ;  /* 0x000000140440723c */ /* 0x002fe20000041840 */
[----:B------:R-:W-:-:S07]  /*ff00*/  F2FP.BF16.PACK_AB R158, R91, R90 ;  /* 0x0000005a5b9e723e */ /* 0x000fce00000010ff */
[----:B------:R-:W-:Y:S01]  /*ff10*/  HMMA.16816.F32.BF16 R56, R4, R22, R56 ;  /* 0x000000160438723c */ /* 0x000fe20000041838 */
[----:B--2---:R-:W-:-:S07]  /*ff20*/  F2FP.BF16.PACK_AB R159, R82, R27 ;  /* 0x0000001b529f723e */ /* 0x004fce00000010ff */
[C---:B------:R-:W-:Y:S08]  /*ff30*/  HMMA.16816.F32.BF16 R48, R4.reuse, R18, R48 ;  /* 0x000000120430723c */ /* 0x040ff00000041830 */
[C---:B-----5:R-:W-:Y:S08]  /*ff40*/  HMMA.16816.F32.BF16 R44, R4.reuse, R12, R44 ;  /* 0x0000000c042c723c */ /* 0x060ff0000004182c */
[C---:B------:R-:W-:Y:S08]  /*ff50*/  HMMA.16816.F32.BF16 R32, R4.reuse, R14, R32 ;  /* 0x0000000e0420723c */ /* 0x040ff00000041820 */
[C---:B------:R-:W-:Y:S08]  /*ff60*/  HMMA.16816.F32.BF16 R36, R4.reuse, R8, R36 ;  /* 0x000000080424723c */ /* 0x040ff00000041824 */
[----:B------:R-:W-:Y:S07]  /*ff70*/  HMMA.16816.F32.BF16 R28, R4, R10, R28 ;  /* 0x0000000a041c723c */ /* 0x000fee000004181c */
[----:B------:R-:W-:Y:S01]  /*ff80*/  F2FP.BF16.PACK_AB R4, R163, R161 ;  /* 0x000000a1a304723e */ /* 0x000fe200000010ff */
[----:B------:R-:W-:Y:S01]  /*ff90*/  HMMA.16816.F32.BF16 R128, R156, R120, R64 ;  /* 0x000000789c80723c */ /* 0x000fe20000041840 */
[----:B------:R-:W-:-:S02]  /*ffa0*/  F2FP.BF16.PACK_AB R6, R166, R165 ;  /* 0x000000a5a606723e */ /* 0x000fc400000010ff */
[----:B------:R-:W-:Y:S02]  /*ffb0*/  F2FP.BF16.PACK_AB R5, R162, R160 ;  /* 0x000000a0a205723e */ /* 0x000fe400000010ff */
[----:B------:R-:W-:-:S03]  /*ffc0*/  F2FP.BF16.PACK_AB R7, R92, R164 ;  /* 0x000000a45c07723e */ /* 0x000fc600000010ff */
[----:B------:R-:W-:Y:S08]  /*ffd0*/  HMMA.16816.F32.BF16 R132, R156, R122, R56 ;  /* 0x0000007a9c84723c */ /* 0x000ff00000041838 */
[C---:B------:R-:W-:Y:S08]  /*ffe0*/  HMMA.16816.F32.BF16 R124, R4.reuse, R20, R124 ;  /* 0x00000014047c723c */ /* 0x040ff0000004187c */
[C---:B------:R-:W-:Y:S08]  /*fff0*/  HMMA.16816.F32.BF16 R100, R4.reuse, R16, R100 ;  /* 0x000000100464723c */ /* 0x040ff00000041864 */
[C---:B------:R-:W-:Y:S01]  /*10000*/  HMMA.16816.F32.BF16 R20, R4.reuse, R22, R104 ;  /* 0x000000160414723c */ /* 0x040fe20000041868 */
[----:B------:R-:W1:Y:S07]  /*10010*/  LDSM.16.MT88.4 R104, [R193+0x2000] ;  /* 0x00200000c168783b */ /* 0x000e6e0000004200 */
[C---:B------:R-:W-:Y:S08]  /*10020*/  HMMA.16816.F32.BF16 R16, R4.reuse, R18, R96 ;  /* 0x000000120410723c */ /* 0x040ff00000041860 */
[C---:B------:R-:W-:Y:S01]  /*10030*/  HMMA.16816.F32.BF16 R76, R4.reuse, R12, R76 ;  /* 0x0000000c044c723c */ /* 0x040fe2000004184c */
[----:B------:R-:W-:Y:S07]  /*10040*/  MUFU.EX2 R13, R182 ;  /* 0x000000b6000d7308 */ /* 0x000fee0000000800 */
[C---:B------:R-:W-:Y:S01]  /*10050*/  HMMA.16816.F32.BF16 R72, R4.reuse, R14, R72 ;  /* 0x0000000e0448723c */ /* 0x040fe20000041848 */
[----:B------:R-:W2:Y:S07]  /*10060*/  MUFU.EX2 R15, R181 ;  /* 0x000000b5000f7308 */ /* 0x000eae0000000800 */
[C---:B------:R-:W-:Y:S01]  /*10070*/  HMMA.16816.F32.BF16 R60, R4.reuse, R8, R60 ;  /* 0x00000008043c723c */ /* 0x040fe2000004183c */
[----:B------:R-:W-:Y:S07]  /*10080*/  MUFU.EX2 R12, R179 ;  /* 0x000000b3000c7308 */ /* 0x000fee0000000800 */
[----:B------:R-:W-:Y:S01]  /*10090*/  HMMA.16816.F32.BF16 R40, R4, R10, R40 ;  /* 0x0000000a0428723c */ /* 0x000fe20000041828 */
[----:B------:R-:W3:Y:S01]  /*100a0*/  LDSM.16.MT88.4 R8, [R195+0x2000] ;  /* 0x00200000c308783b */ /* 0x000ee20000004200 */
[----:B------:R-:W4:Y:S01]  /*100b0*/  MUFU.EX2 R7, R183 ;  /* 0x000000b700077308 */ /* 0x000f220000000800 */
[----:B--2---:R-:W-:-:S04]  /*100c0*/  F2FP.BF16.PACK_AB R98, R25, R15 ;  /* 0x0000000f1962723e */ /* 0x004fc800000010ff */
[----:B------:R-:W-:Y:S01]  /*100d0*/  FADD.FTZ R4, R151, R24 ;  /* 0x0000001897047221 */ /* 0x000fe20000010000 */
[C---:B------:R-:W-:Y:S01]  /*100e0*/  HMMA.16816.F32.BF16 R136, R156.reuse, R112, R52 ;  /* 0x000000709c88723c */ /* 0x040fe20000041834 */
[----:B------:R-:W-:Y:S01]  /*100f0*/  FADD.FTZ R5, R210, R3 ;  /* 0x00000003d2057221 */ /* 0x000fe20000010000 */
[----:B------:R-:W2:Y:S01]  /*10100*/  MUFU.EX2 R14, R178 ;  /* 0x000000b2000e7308 */ /* 0x000ea20000000800 */
[----:B------:R-:W-:Y:S02]  /*10110*/  FADD.FTZ R4, R155, R4 ;  /* 0x000000049b047221 */ /* 0x000fe40000010000 */
[----:B------:R-:W-:Y:S02]  /*10120*/  FADD.FTZ R5, R160, R5 ;  /* 0x00000005a0057221 */ /* 0x000fe40000010000 */
[----:B------:R-:W-:Y:S01]  /*10130*/  FADD.FTZ R4, R207, R4 ;  /* 0x00000004cf047221 */ /* 0x000fe20000010000 */
[----:B------:R-:W-:Y:S01]  /*10140*/  HMMA.16816.F32.BF16 R140, R156, R114, R48 ;  /* 0x000000729c8c723c */ /* 0x000fe20000041830 */
[----:B------:R-:W-:Y:S01]  /*10150*/  FADD.FTZ R5, R162, R5 ;  /* 0x00000005a2057221 */ /* 0x000fe20000010000 */
[----:B------:R-:W5:Y:S01]  /*10160*/  MUFU.EX2 R24, R111 ;  /* 0x0000006f00187308 */ /* 0x000f620000000800 */
[----:B------:R-:W-:Y:S01]  /*10170*/  FADD.FTZ R6, R211, R4 ;  /* 0x00000004d3067221 */ /* 0x000fe20000010000 */
[----:B----4-:R-:W-:Y:S01]  /*10180*/  F2FP.BF16.PACK_AB R96, R13, R7 ;  /* 0x000000070d60723e */ /* 0x010fe200000010ff */
[----:B------:R-:W-:-:S02]  /*10190*/  FADD.FTZ R4, R117, R2 ;  /* 0x0000000275047221 */ /* 0x000fc40000010000 */
[----:B------:R-:W-:Y:S01]  /*101a0*/  FADD.FTZ R2, R116, R0 ;  /* 0x0000000074027221 */ /* 0x000fe20000010000 */
[C---:B-1----:R-:W-:Y:S01]  /*101b0*/  HMMA.16816.F32.BF16 R144, R156.reuse, R104, R44 ;  /* 0x000000689c90723c */ /* 0x042fe2000004182c */
[----:B------:R-:W-:Y:S01]  /*101c0*/  FADD.FTZ R0, R161, R6 ;  /* 0x00000006a1007221 */ /* 0x000fe20000010000 */
[----:B--2---:R-:W-:Y:S01]  /*101d0*/  F2FP.BF16.PACK_AB R97, R14, R12 ;  /* 0x0000000c0e61723e */ /* 0x004fe200000010ff */
[----:B------:R-:W-:Y:S02]  /*101e0*/  FADD.FTZ R3, R184, R4 ;  /* 0x00000004b8037221 */ /* 0x000fe40000010000 */
[----:B------:R-:W-:Y:S02]  /*101f0*/  FADD.FTZ R4, R168, R2 ;  /* 0x00000002a8047221 */ /* 0x000fe40000010000 */
[----:B------:R-:W-:Y:S01]  /*10200*/  FADD.FTZ R2, R163, R0 ;  /* 0x00000000a3027221 */ /* 0x000fe20000010000 */
[----:B------:R-:W-:Y:S01]  /*10210*/  HMMA.16816.F32.BF16 R148, R156, R106, R32 ;  /* 0x0000006a9c94723c */ /* 0x000fe20000041820 */
[----:B------:R-:W-:Y:S01]  /*10220*/  FADD.FTZ R0, R185, R3 ;  /* 0x00000003b9007221 */ /* 0x000fe20000010000 */
[----:B-----5:R-:W-:Y:S01]  /*10230*/  F2FP.BF16.PACK_AB R99, R26, R24 ;  /* 0x000000181a63723e */ /* 0x020fe200000010ff */
        /* <DEDUP_REMOVED lines=9> */
[----:B------:R-:W-:Y:S01]  /*102d0*/  IADD3 R0, R228, -0x2, RZ ;  /* 0xfffffffee4007810 */ /* 0x000fe20007ffe0ff */
[----:B------:R-:W-:Y:S01]  /*102e0*/  FADD.FTZ R3, R166, R3 ;  /* 0x00000003a6037221 */ /* 0x000fe20000010000 */
[C---:B------:R-:W-:Y:S01]  /*102f0*/  HMMA.16816.F32.BF16 R116, R96.reuse, R112, R100 ;  /* 0x000000706074723c */ /* 0x040fe20000041864 */
[----:B------:R-:W-:Y:S01]  /*10300*/  FADD.FTZ R2, R92, R5 ;  /* 0x000000055c027221 */ /* 0x000fe20000010000 */
[----:B------:R-:W-:Y:S01]  /*10310*/  ISETP.GE.AND P0, PT, R0, R252, PT ;  /* 0x000000fc0000720c */ /* 0x000fe20003f06270 */
        /* <DEDUP_REMOVED lines=8> */
[----:B---3--:R-:W-:Y:S01]  /*103a0*/  HMMA.16816.F32.BF16 R152, R156, R8, R36 ;  /* 0x000000089c98723c */ /* 0x008fe20000041824 */
[----:B------:R-:W-:Y:S02]  /*103b0*/  FADD.FTZ R3, R15, R3 ;  /* 0x000000030f037221 */ /* 0x000fe40000010000 */
[----:B------:R-:W-:Y:S02]  /*103c0*/  FADD.FTZ R2, R24, R2 ;  /* 0x0000000218027221 */ /* 0x000fe40000010000 */
[----:B------:R-:W-:-:S02]  /*103d0*/  FADD.FTZ R239, R91, R5 ;  /* 0x000000055bef7221 */ /* 0x000fc40000010000 */
[----:B------:R-:W-:Y:S01]  /*103e0*/  FADD.FTZ R243, R82, R4 ;  /* 0x0000000452f37221 */ /* 0x000fe20000010000 */
[----:B------:R-:W-:Y:S01]  /*103f0*/  HMMA.16816.F32.BF16 R120, R96, R122, R20 ;  /* 0x0000007a6078723c */ /* 0x000fe20000041814 */
[----:B------:R-:W-:Y:S02]  /*10400*/  FADD.FTZ R246, R25, R3 ;  /* 0x0000000319f67221 */ /* 0x000fe40000010000 */
[----:B------:R-:W-:-:S05]  /*10410*/  FADD.FTZ R247, R26, R2 ;  /* 0x000000021af77221 */ /* 0x000fca0000010000 */
[C---:B------:R-:W-:Y:S08]  /*10420*/  HMMA.16816.F32.BF16 R112, R96.reuse, R114, R16 ;  /* 0x000000726070723c */ /* 0x040ff00000041810 */
[C---:B------:R-:W-:Y:S08]  /*10430*/  HMMA.16816.F32.BF16 R104, R96.reuse, R106, R72 ;  /* 0x0000006a6068723c */ /* 0x040ff00000041848 */
[----:B------:R-:W-:Y:S08]  /*10440*/  HMMA.16816.F32.BF16 R100, R96, R8, R60 ;  /* 0x000000086064723c */ /* 0x000ff0000004183c */
[-C--:B------:R-:W-:Y:S08]  /*10450*/  HMMA.16816.F32.BF16 R156, R156, R10.reuse, R28 ;  /* 0x0000000a9c9c723c */ /* 0x080ff0000004181c */
[----:B------:R-:W-:Y:S01]  /*10460*/  HMMA.16816.F32.BF16 R96, R96, R10, R40 ;  /* 0x0000000a6060723c */ /* 0x000fe20000041828 */
[----:B------:R-:W-:Y:S07]  /*10470*/  @!UPT UIADD3 URZ, URZ, URZ, URZ ;  /* 0x0000003f3f3ff290 */ /* 0x000fee000fffe03f */
[----:B------:R-:W-:Y:S11]  /*10480*/  @!P0 BRA `(.L_x_336) ;  /* 0x00003cb000008947 */ /* 0x000ff60003800000 */
[----:B------:R-:W-:Y:S01]  /*10490*/  MOV R240, R0 ;  /* 0x0000000000f07202 */ /* 0x000fe20000000f00 */
[----:B------:R-:W-:Y:S01]  /*104a0*/  IMAD.MOV.U32 R89, RZ, RZ, R71 ;  /* 0x000000ffff597224 */ /* 0x000fe200078e0047 */
[----:B------:R-:W-:Y:S01]  /*104b0*/  MOV R90, R70 ;  /* 0x00000046005a7202 */ /* 0x000fe20000000f00 */
[----:B------:R-:W-:Y:S01]  /*104c0*/  IMAD.MOV.U32 R91, RZ, RZ, R69 ;  /* 0x000000ffff5b7224 */ /* 0x000fe200078e0045 */
[----:B------:R-:W-:-:S02]  /*104d0*/  MOV R92, R68 ;  /* 0x00000044005c7202 */ /* 0x000fc40000000f00 */
.L_x_343:
[----:B------:R-:W2:Y:S01]  /*104e0*/  LDL.64 R6, [R1] ;  /* 0x0000000001067983 */ /* 0x000ea20000100a00 */
[----:B------:R-:W-:Y:S04]  /*104f0*/  DEPBAR.LE SB0, 0x0 ;  /* 0x000080000000791a */ /* 0x000fe80000000000 */
[----:B------:R-:W3:Y:S01]  /*10500*/  LDL R4, [R1+0x8] ;  /* 0x0000080001047983 */ /* 0x000ee20000100800 */
[----:B------:R-:W-:Y:S01]  /*10510*/  WARPSYNC 0xffffffff ;  /* 0xffffffff00007948 */ /* 0x000fe20003800000 */
[----:B------:R-:W-:Y:S01]  /*10520*/  SHF.R.S32.HI R0, RZ, 0x1f, R241 ;  /* 0x0000001fff007819 */ /* 0x000fe200000114f1 */
[C---:B------:R-:W-:Y:S01]  /*10530*/  IMAD.WIDE.U32 R2, R241.reuse, c[0x0][0x208], RZ ;  /* 0x00008200f1027a25 */ /* 0x040fe200078e00ff */
[----:B------:R-:W-:Y:S01]  /*10540*/  BAR.SYNC.DEFER_BLOCKING 0x0 ;  /* 0x0000000000007b1d */ /* 0x000fe20000010000 */
[----:B------:R-:W-:Y:S02]  /*10550*/  SHF.L.U64.HI R68, R244, 0x1, R245 ;  /* 0x00000001f4447819 */ /* 0x000fe400000102f5 */
[----:B------:R-:W-:Y:S01]  /*10560*/  IMAD R0, R0, c[0x0][0x208], RZ ;  /* 0x0000820000007a24 */ /* 0x000fe200078e02ff */
[----:B------:R-:W-:Y:S03]  /*10570*/  SHF.L.U32 R52, R244, 0x1, RZ ;  /* 0x00000001f4347819 */ /* 0x000fe600000006ff */
[----:B------:R-:W-:Y:S04]  /*10580*/  IMAD R0, R241, c[0x0][0x20c], R0 ;  /* 0x00008300f1007a24 */ /* 0x000fe800078e0200 */
[----:B------:R-:W-:Y:S01]  /*10590*/  IMAD.IADD R3, R3, 0x1, R0 ;  /* 0x0000000103037824 */ /* 0x000fe200078e0200 */
[----:B------:R-:W-:Y:S03]  /*105a0*/  SHF.R.S32.HI R0, RZ, 0x1f, R235 ;  /* 0x0000001fff007819 */ /* 0x000fe600000114eb */
[C---:B------:R-:W-:Y:S04]  /*105b0*/  IMAD.WIDE.U32 R2, R235.reuse, c[0x0][0x218], R2 ;  /* 0x00008600eb027a25 */ /* 0x040fe800078e0002 */
[----:B------:R-:W-:Y:S04]  /*105c0*/  IMAD R0, R0, c[0x0][0x218], RZ ;  /* 0x0000860000007a24 */ /* 0x000fe800078e02ff */
[----:B------:R-:W-:Y:S01]  /*105d0*/  IMAD R0, R235, c[0x0][0x21c], R0 ;  /* 0x00008700eb007a24 */ /* 0x000fe200078e0200 */
[----:B------:R1:W4:Y:S04]  /*105e0*/  LDSM.16.M88.4 R80, [R198] ;  /* 0x00000000c650783b */ /* 0x0003280000000200 */
[----:B------:R1:W1:Y:S04]  /*105f0*/  LDSM.16.M88.4 R76, [R198+0x2000] ;  /* 0x00200000c64c783b */ /* 0x0002680000000200 */
[----:B------:R1:W1:Y:S04]  /*10600*/  LDSM.16.M88.4 R16, [R95] ;  /* 0x000000005f10783b */ /* 0x0002680000000200 */
[----:B------:R1:W1:Y:S04]  /*10610*/  LDSM.16.M88.4 R32, [R95+0x800] ;  /* 0x000800005f20783b */ /* 0x0002680000000200 */
[----:B------:R1:W1:Y:S04]  /*10620*/  LDSM.16.M88.4 R48, [R95+0x1000] ;  /* 0x001000005f30783b */ /* 0x0002680000000200 */
[----:B------:R1:W1:Y:S04]  /*10630*/  LDSM.16.M88.4 R64, [R95+0x1800] ;  /* 0x001800005f40783b */ /* 0x0002680000000200 */
[----:B------:R1:W1:Y:S04]  /*10640*/  LDSM.16.M88.4 R160, [R95+0x2000] ;  /* 0x002000005fa0783b */ /* 0x0002680000000200 */
[----:B------:R1:W1:Y:S04]  /*10650*/  LDSM.16.M88.4 R164, [R201] ;  /* 0x00000000c9a4783b */ /* 0x0002680000000200 */
[----:B------:R1:W1:Y:S04]  /*10660*/  LDSM.16.M88.4 R172, [R201+0x2000] ;  /* 0x00200000c9ac783b */ /* 0x0002680000000200 */
[----:B------:R1:W1:Y:S04]  /*10670*/  LDSM.16.M88.4 R168, [R202] ;  /* 0x00000000caa8783b */ /* 0x0002680000000200 */
[----:B------:R1:W1:Y:S04]  /*10680*/  LDSM.16.M88.4 R176, [R206] ;  /* 0x00000000ceb0783b */ /* 0x0002680000000200 */
[----:B------:R1:W1:Y:S04]  /*10690*/  LDSM.16.M88.4 R180, [R205] ;  /* 0x00000000cdb4783b */ /* 0x0002680000000200 */
[----:B------:R1:W1:Y:S04]  /*106a0*/  LDSM.16.M88.4 R184, [R204] ;  /* 0x00000000ccb8783b */ /* 0x0002680000000200 */
[----:B------:R1:W1:Y:S01]  /*106b0*/  LDSM.16.M88.4 R188, [R203] ;  /* 0x00000000cbbc783b */ /* 0x0002620000000200 */
[----:B--2---:R-:W-:Y:S04]  /*106c0*/  IADD3 R2, P0, R6, R2, RZ ;  /* 0x0000000206027210 */ /* 0x004fe80007f1e0ff */
[----:B---3--:R-:W-:Y:S02]  /*106d0*/  IADD3.X R3, R4, R3, R0, P0, !PT ;  /* 0x0000000304037210 */ /* 0x008fe400007fe400 */
[C---:B------:R-:W-:Y:S04]  /*106e0*/  LEA R0, P0, R2.reuse, c[0x0][0x1f8], 0x1 ;  /* 0x00007e0002007a11 */ /* 0x040fe800078008ff */
[----:B------:R-:W-:Y:S01]  /*106f0*/  LEA.HI.X R56, R2, c[0x0][0x1fc], R3, 0x1, P0 ;  /* 0x00007f0002387a11 */ /* 0x000fe200000f0c03 */
[----:B------:R-:W-:-:S06]  /*10700*/  BRA.DIV ~URZ, `(.L_x_337) ;  /* 0x000091327f007947 */ /* 0x000fcc000b800000 */
[----:B-1--4-:R1:W2:Y:S02]  /*10710*/  SHFL.IDX PT, R58, R56, RZ, 0x181f ;  /* 0x00181fff383a7589 */ /* 0x0122a400000e0000 */
.L_x_430:
[-C--:B------:R-:W-:Y:S01]  /*10720*/  HMMA.16816.F32.BF16 R4, R80, R16.reuse, RZ ;  /* 0x000000105004723c */ /* 0x080fe200000418ff */
[----:B------:R-:W3:Y:S01]  /*10730*/  SHFL.IDX PT, R2, R0, RZ, 0x181f ;  /* 0x00181fff00027589 */ /* 0x000ee200000e0000 */
[----:B------:R-:W-:Y:S01]  /*10740*/  BSSY B0, `(.L_x_338) ;  /* 0x0000167000007945 */ /* 0x000fe20003800000 */
[----:B------:R-:W-:Y:S04]  /*10750*/  ISETP.GE.AND P0, PT, R244, c[0x0][0x1d4], PT ;  /* 0x00007500f4007a0c */ /* 0x000fe80003f06270 */
[----:B------:R-:W-:Y:S01]  /*10760*/  SEL R207, RZ, 0x10, P0 ;  /* 0x00000010ffcf7807 */ /* 0x000fe20000000000 */
[C---:B------:R-:W-:Y:S01]  /*10770*/  HMMA.16816.F32.BF16 R8, R76.reuse, R16, RZ ;  /* 0x000000104c08723c */ /* 0x040fe200000418ff */
[----:B------:R-:W4:Y:S07]  /*10780*/  SHFL.IDX PT, R3, R0, 0x1, 0x181f ;  /* 0x00381f0000037f89 */ /* 0x000f2e00000e0000 */
[-C--:B------:R-:W-:Y:S01]  /*10790*/  HMMA.16816.F32.BF16 R12, R76, R18.reuse, RZ ;  /* 0x000000124c0c723c */ /* 0x080fe200000418ff */
[----:B------:R-:W-:Y:S07]  /*107a0*/  SHFL.IDX PT, R53, R0, 0x2, 0x181f ;  /* 0x00581f0000357f89 */ /* 0x000fee00000e0000 */
[C---:B------:R-:W-:Y:S01]  /*107b0*/  HMMA.16816.F32.BF16 R16, R80.reuse, R18, RZ ;  /* 0x000000125010723c */ /* 0x040fe200000418ff */
[----:B------:R-:W-:Y:S07]  /*107c0*/  SHFL.IDX PT, R54, R0, 0x3, 0x181f ;  /* 0x00781f0000367f89 */ /* 0x000fee00000e0000 */
[-C--:B------:R-:W-:Y:S01]  /*107d0*/  HMMA.16816.F32.BF16 R20, R80, R32.reuse, RZ ;  /* 0x000000205014723c */ /* 0x080fe200000418ff */
[----:B------:R5:W-:Y:S07]  /*107e0*/  SHFL.IDX PT, R55, R0, 0x4, 0x181f ;  /* 0x00981f0000377f89 */ /* 0x000bee00000e0000 */
[C---:B------:R-:W-:Y:S01]  /*107f0*/  HMMA.16816.F32.BF16 R24, R76.reuse, R32, RZ ;  /* 0x000000204c18723c */ /* 0x040fe200000418ff */
[----:B------:R-:W1:Y:S07]  /*10800*/  SHFL.IDX PT, R57, R56, 0x1, 0x181f ;  /* 0x00381f0038397f89 */ /* 0x000e6e00000e0000 */
[-C--:B------:R-:W-:Y:S01]  /*10810*/  HMMA.16816.F32.BF16 R28, R76, R34.reuse, RZ ;  /* 0x000000224c1c723c */ /* 0x080fe200000418ff */
[----:B------:R-:W2:Y:S07]  /*10820*/  SHFL.IDX PT, R61, R56, 0x2, 0x181f ;  /* 0x00581f00383d7f89 */ /* 0x000eae00000e0000 */
[C---:B------:R-:W-:Y:S01]  /*10830*/  HMMA.16816.F32.BF16 R32, R80.reuse, R34, RZ ;  /* 0x000000225020723c */ /* 0x040fe200000418ff */
[----:B------:R-:W1:Y:S03]  /*10840*/  SHFL.IDX PT, R69, R56, 0x3, 0x181f ;  /* 0x00781f0038457f89 */ /* 0x000e6600000e0000 */
[----:B-----5:R-:W-:Y:S04]  /*10850*/  IADD3 R0, -R207, 0x10, RZ ;  /* 0x00000010cf007810 */ /* 0x020fe80007ffe1ff */
[-C--:B------:R-:W-:Y:S01]  /*10860*/  HMMA.16816.F32.BF16 R36, R80, R48.reuse, RZ ;  /* 0x000000305024723c */ /* 0x080fe200000418ff */
[----:B------:R-:W-:Y:S07]  /*10870*/  LOP3.LUT R0, R0, 0xf, RZ, 0xc0, !PT ;  /* 0x0000000f00007812 */ /* 0x000fee00078ec0ff */
[C---:B------:R-:W-:Y:S08]  /*10880*/  HMMA.16816.F32.BF16 R40, R76.reuse, R48, RZ ;  /* 0x000000304c28723c */ /* 0x040ff000000418ff */
[-C--:B------:R-:W-:Y:S01]  /*10890*/  HMMA.16816.F32.BF16 R44, R76, R50.reuse, RZ ;  /* 0x000000324c2c723c */ /* 0x080fe200000418ff */
[-C--:B---3--:R-:W-:Y:S03]  /*108a0*/  IADD3 R2, P4, R2, R52.reuse, RZ ;  /* 0x0000003402027210 */ /* 0x088fe60007f9e0ff */
[----:B----4-:R-:W-:Y:S02]  /*108b0*/  IADD3 R62, P3, R3, R52, RZ ;  /* 0x00000034033e7210 */ /* 0x010fe40007f7e0ff */
[-C--:B--2---:R-:W-:Y:S02]  /*108c0*/  IADD3.X R3, R58, R68.reuse, RZ, P4, !PT ;  /* 0x000000443a037210 */ /* 0x084fe400027fe4ff */
[----:B-1----:R-:W-:Y:S01]  /*108d0*/  IADD3.X R63, R57, R68, RZ, P3, !PT ;  /* 0x00000044393f7210 */ /* 0x002fe20001ffe4ff */
[C---:B------:R-:W-:Y:S02]  /*108e0*/  HMMA.16816.F32.BF16 R48, R80.reuse, R50, RZ ;  /* 0x000000325030723c */ /* 0x040fe400000418ff */
[----:B------:R1:W-:Y:S01]  /*108f0*/  LDGSTS.E.BYPASS.LTC128B.128 [R209+0x100], [R2.64], !P0 ;  /* 0x0010000002d17fae */ /* 0x0003e2000c101d48 */
[----:B------:R-:W-:Y:S02]  /*10900*/  IADD3 R60, P2, R53, R52, RZ ;  /* 0x00000034353c7210 */ /* 0x000fe40007f5e0ff */
[----:B------:R-:W-:Y:S02]  /*10910*/  IADD3 R72, P6, P5, R0, R55, R52 ;  /* 0x0000003700487210 */ /* 0x000fe40007dde034 */
[----:B------:R-:W-:Y:S02]  /*10920*/  IADD3.X R61, R61, R68, RZ, P2, !PT ;  /* 0x000000443d3d7210 */ /* 0x000fe400017fe4ff */
[----:B------:R-:W-:Y:S01]  /*10930*/  IADD3 R70, P1, R54, R52, RZ ;  /* 0x0000003436467210 */ /* 0x000fe20007f3e0ff */
[----:B------:R2:W-:Y:S01]  /*10940*/  LDGSTS.E.BYPASS.LTC128B.128 [R209+0x900], [R62.64], !P0 ;  /* 0x009000003ed17fae */ /* 0x0005e2000c101d48 */
[-C--:B------:R-:W-:Y:S02]  /*10950*/  HMMA.16816.F32.BF16 R52, R80, R64.reuse, RZ ;  /* 0x000000405034723c */ /* 0x080fe400000418ff */
[----:B------:R-:W-:Y:S02]  /*10960*/  IADD3.X R71, R69, R68, RZ, P1, !PT ;  /* 0x0000004445477210 */ /* 0x000fe40000ffe4ff */
[----:B------:R-:W-:Y:S03]  /*10970*/  ISETP.NE.U32.AND P1, PT, R207, RZ, PT ;  /* 0x000000ffcf00720c */ /* 0x000fe60003f25070 */
[----:B------:R3:W4:Y:S08]  /*10980*/  SHFL.IDX PT, R0, R56, 0x4, 0x181f ;  /* 0x00981f0038007f89 */ /* 0x00073000000e0000 */
[----:B------:R2:W-:Y:S08]  /*10990*/  LDGSTS.E.BYPASS.LTC128B.128 [R209+0x1100], [R60.64], !P0 ;  /* 0x011000003cd17fae */ /* 0x0005f0000c101d48 */
[----:B------:R5:W-:Y:S01]  /*109a0*/  LDGSTS.E.BYPASS.LTC128B.128 [R209+0x1900], [R70.64], !P0 ;  /* 0x0190000046d17fae */ /* 0x000be2000c101d48 */
[----:B------:R-:W-:Y:S01]  /*109b0*/  ISETP.GT.AND P0, PT, R240, R252, PT ;  /* 0x000000fcf000720c */ /* 0x000fe20003f04270 */
[C---:B---3--:R-:W-:Y:S02]  /*109c0*/  HMMA.16816.F32.BF16 R56, R76.reuse, R64, RZ ;  /* 0x000000404c38723c */ /* 0x048fe400000418ff */
[----:B----4-:R-:W-:Y:S05]  /*109d0*/  IADD3.X R73, RZ, R0, R68, P6, P5 ;  /* 0x00000000ff497210 */ /* 0x010fea00037ea444 */
[----:B------:R3:W-:Y:S01]  /*109e0*/  LDGSTS.E.BYPASS.LTC128B.128.ZFILL [R209+0x2100], [R72.64], P1 ;  /* 0x0210000048d17fae */ /* 0x0007e20008941d48 */
[-C--:B--2---:R-:W-:Y:S07]  /*109f0*/  HMMA.16816.F32.BF16 R60, R76, R66.reuse, RZ ;  /* 0x000000424c3c723c */ /* 0x084fee00000418ff */
[----:B------:R-:W0:Y:S01]  /*10a00*/  LDGDEPBAR ;  /* 0x00000000000079af */ /* 0x000e220000000000 */
[C---:B------:R-:W-:Y:S08]  /*10a10*/  HMMA.16816.F32.BF16 R64, R80.reuse, R66, RZ ;  /* 0x000000425040723c */ /* 0x040ff000000418ff */
[-C--:B-----5:R-:W-:Y:S08]  /*10a20*/  HMMA.16816.F32.BF16 R68, R80, R160.reuse, RZ ;  /* 0x000000a05044723c */ /* 0x0a0ff000000418ff */
[C---:B---3--:R-:W-:Y:S08]  /*10a30*/  HMMA.16816.F32.BF16 R72, R76.reuse, R160, RZ ;  /* 0x000000a04c48723c */ /* 0x048ff000000418ff */
        /* <DEDUP_REMOVED lines=26> */
[----:B------:R-:W5:Y:S07]  /*10be0*/  LDSM.16.M88.4 R172, [R197+0x1000] ;  /* 0x00100000c5ac783b */ /* 0x000f6e0000000200 */
[----:B------:R-:W-:Y:S01]  /*10bf0*/  HMMA.16816.F32.BF16 R80, R164, R190, R80 ;  /* 0x000000bea450723c */ /* 0x000fe20000041850 */
[----:B------:R-:W1:Y:S07]  /*10c00*/  LDSM.16.M88.4 R164, [R197+0x1800] ;  /* 0x00180000c5a4783b */ /* 0x000e6e0000000200 */
[-C--:B--2---:R-:W-:Y:S08]  /*10c10*/  HMMA.16816.F32.BF16 R4, R160, R168.reuse, R4 ;  /* 0x000000a8a004723c */ /* 0x084ff00000041804 */
[C---:B---3--:R-:W-:Y:S08]  /*10c20*/  HMMA.16816.F32.BF16 R8, R176.reuse, R168, R8 ;  /* 0x000000a8b008723c */ /* 0x048ff00000041808 */
[-C--:B------:R-:W-:Y:S08]  /*10c30*/  HMMA.16816.F32.BF16 R12, R176, R170.reuse, R12 ;  /* 0x000000aab00c723c */ /* 0x080ff0000004180c */
[C---:B------:R-:W-:Y:S01]  /*10c40*/  HMMA.16816.F32.BF16 R16, R160.reuse, R170, R16 ;  /* 0x000000aaa010723c */ /* 0x040fe20000041810 */
[----:B------:R-:W2:Y:S07]  /*10c50*/  LDSM.16.M88.4 R168, [R197+0x2000] ;  /* 0x00200000c5a8783b */ /* 0x000eae0000000200 */
[-C--:B----4-:R-:W-:Y:S08]  /*10c60*/  HMMA.16816.F32.BF16 R20, R160, R180.reuse, R20 ;  /* 0x000000b4a014723c */ /* 0x090ff00000041814 */
[C---:B------:R-:W-:Y:S08]  /*10c70*/  HMMA.16816.F32.BF16 R24, R176.reuse, R180, R24 ;  /* 0x000000b4b018723c */ /* 0x040ff00000041818 */
[-C--:B------:R-:W-:Y:S08]  /*10c80*/  HMMA.16816.F32.BF16 R28, R176, R182.reuse, R28 ;  /* 0x000000b6b01c723c */ /* 0x080ff0000004181c */
[C---:B------:R-:W-:Y:S01]  /*10c90*/  HMMA.16816.F32.BF16 R32, R160.reuse, R182, R32 ;  /* 0x000000b6a020723c */ /* 0x040fe20000041820 */
[----:B------:R-:W3:Y:S07]  /*10ca0*/  LDSM.16.M88.4 R180, [R200] ;  /* 0x00000000c8b4783b */ /* 0x000eee0000000200 */
[-C--:B-----5:R-:W-:Y:S08]  /*10cb0*/  HMMA.16816.F32.BF16 R36, R160, R172.reuse, R36 ;  /* 0x000000aca024723c */ /* 0x0a0ff00000041824 */
[C---:B------:R-:W-:Y:S08]  /*10cc0*/  HMMA.16816.F32.BF16 R40, R176.reuse, R172, R40 ;  /* 0x000000acb028723c */ /* 0x040ff00000041828 */
[-C--:B------:R-:W-:Y:S08]  /*10cd0*/  HMMA.16816.F32.BF16 R44, R176, R174.reuse, R44 ;  /* 0x000000aeb02c723c */ /* 0x080ff0000004182c */
[C---:B------:R-:W-:Y:S01]  /*10ce0*/  HMMA.16816.F32.BF16 R48, R160.reuse, R174, R48 ;  /* 0x000000aea030723c */ /* 0x040fe20000041830 */
[----:B------:R-:W4:Y:S07]  /*10cf0*/  LDSM.16.M88.4 R172, [R200+0x2000] ;  /* 0x00200000c8ac783b */ /* 0x000f2e0000000200 */
[-C--:B-1----:R-:W-:Y:S08]  /*10d00*/  HMMA.16816.F32.BF16 R52, R160, R164.reuse, R52 ;  /* 0x000000a4a034723c */ /* 0x082ff00000041834 */
[C---:B------:R-:W-:Y:S08]  /*10d10*/  HMMA.16816.F32.BF16 R56, R176.reuse, R164, R56 ;  /* 0x000000a4b038723c */ /* 0x040ff00000041838 */
[-C--:B------:R-:W-:Y:S08]  /*10d20*/  HMMA.16816.F32.BF16 R60, R176, R166.reuse, R60 ;  /* 0x000000a6b03c723c */ /* 0x080ff0000004183c */
[C---:B------:R-:W-:Y:S08]  /*10d30*/  HMMA.16816.F32.BF16 R64, R160.reuse, R166, R64 ;  /* 0x000000a6a040723c */ /* 0x040ff00000041840 */
[-C--:B--2---:R-:W-:Y:S08]  /*10d40*/  HMMA.16816.F32.BF16 R68, R160, R168.reuse, R68 ;  /* 0x000000a8a044723c */ /* 0x084ff00000041844 */
[C---:B------:R-:W-:Y:S08]  /*10d50*/  HMMA.16816.F32.BF16 R72, R176.reuse, R168, R72 ;  /* 0x000000a8b048723c */ /* 0x040ff00000041848 */
[-C--:B------:R-:W-:Y:S08]  /*10d60*/  HMMA.16816.F32.BF16 R76, R176, R170.reuse, R76 ;  /* 0x000000aab04c723c */ /* 0x080ff0000004184c */
[----:B------:R-:W-:Y:S08]  /*10d70*/  HMMA.16816.F32.BF16 R80, R160, R170, R80 ;  /* 0x000000aaa050723c */ /* 0x000ff00000041850 */
[-C--:B---3--:R-:W-:Y:S08]  /*10d80*/  HMMA.16816.F32.BF16 R4, R180, R184.reuse, R4 ;  /* 0x000000b8b404723c */ /* 0x088ff00000041804 */
[C---:B----4-:R-:W-:Y:S08]  /*10d90*/  HMMA.16816.F32.BF16 R8, R172.reuse, R184, R8 ;  /* 0x000000b8ac08723c */ /* 0x050ff00000041808 */
[-C--:B------:R-:W-:Y:S08]  /*10da0*/  HMMA.16816.F32.BF16 R12, R172, R186.reuse, R12 ;  /* 0x000000baac0c723c */ /* 0x080ff0000004180c */
[----:B------:R-:W-:Y:S01]  /*10db0*/  FMUL.FTZ R0, R4, c[0x0][0x320] ;  /* 0x0000c80004007a20 */ /* 0x000fe20000410000 */
        /* <DEDUP_REMOVED lines=21> */
[C---:B------:R-:W-:Y:S01]  /*10f10*/  HMMA.16816.F32.BF16 R32, R180.reuse, R6, R32 ;  /* 0x00000006b420723c */ /* 0x040fe20000041820 */
[----:B------:R-:W2:Y:S07]  /*10f20*/  LDSM.16.M88.4 R4, [R194+0x1800] ;  /* 0x00180000c204783b */ /* 0x000eae0000000200 */
[----:B------:R-:W-:Y:S04]  /*10f30*/  FMUL.FTZ R3, R26, c[0x0][0x320] ;  /* 0x0000c8001a037a20 */ /* 0x000fe80000410000 */
[----:B------:R-:W-:Y:S01]  /*10f40*/  FMUL.FTZ R2, R27, c[0x0][0x320] ;  /* 0x0000c8001b027a20 */ /* 0x000fe20000410000 */
[----:B------:R-:W2:Y:S01]  /*10f50*/  MUFU.TANH R219, R3 ;  /* 0x0000000300db7308 */ /* 0x000ea20000002400 */
[----:B-----5:R-:W-:Y:S09]  /*10f60*/  FMUL.FTZ R0, R12, c[0x0][0x320] ;  /* 0x0000c8000c007a20 */ /* 0x020ff20000410000 */
[----:B------:R5:W2:Y:S10]  /*10f70*/  MUFU.TANH R223, R0 ;  /* 0x0000000000df7308 */ /* 0x000ab40000002400 */
[----:B------:R2:W2:Y:S01]  /*10f80*/  MUFU.TANH R218, R2 ;  /* 0x0000000200da7308 */ /* 0x0004a20000002400 */
[-C--:B-1----:R-:W-:Y:S08]  /*10f90*/  HMMA.16816.F32.BF16 R36, R180, R8.reuse, R36 ;  /* 0x00000008b424723c */ /* 0x082ff00000041824 */
[C---:B------:R-:W-:Y:S04]  /*10fa0*/  HMMA.16816.F32.BF16 R40, R172.reuse, R8, R40 ;  /* 0x00000008ac28723c */ /* 0x040fe80000041828 */
[----:B-----5:R-:W-:Y:S04]  /*10fb0*/  FMUL.FTZ R0, R13, c[0x0][0x320] ;  /* 0x0000c8000d007a20 */ /* 0x020fe80000410000 */
[-C--:B------:R-:W-:Y:S01]  /*10fc0*/  HMMA.16816.F32.BF16 R44, R172, R10.reuse, R44 ;  /* 0x0000000aac2c723c */ /* 0x080fe2000004182c */
[----:B------:R1:W1:Y:S07]  /*10fd0*/  MUFU.TANH R222, R0 ;  /* 0x0000000000de7308 */ /* 0x00026e0000002400 */
[C---:B------:R-:W-:Y:S01]  /*10fe0*/  HMMA.16816.F32.BF16 R48, R180.reuse, R10, R48 ;  /* 0x0000000ab430723c */ /* 0x040fe20000041830 */
[----:B------:R-:W5:Y:S01]  /*10ff0*/  LDSM.16.M88.4 R8, [R194+0x2000] ;  /* 0x00200000c208783b */ /* 0x000f620000000200 */
[----:B------:R-:W-:Y:S06]  /*11000*/  DEPBAR.LE SB0, 0x0 ;  /* 0x000080000000791a */ /* 0x000fec0000000000 */
[----:B------:R-:W-:Y:S01]  /*11010*/  FMUL.FTZ R3, R42, c[0x0][0x320] ;  /* 0x0000c8002a037a20 */ /* 0x000fe20000410000 */
[-C--:B--2---:R-:W-:Y:S03]  /*11020*/  HMMA.16816.F32.BF16 R52, R180, R4.reuse, R52 ;  /* 0x00000004b434723c */ /* 0x084fe60000041834 */
[----:B------:R-:W2:Y:S01]  /*11030*/  MUFU.TANH R184, R3 ;  /* 0x0000000300b87308 */ /* 0x000ea20000002400 */
[----:B------:R-:W-:Y:S01]  /*11040*/  BAR.SYNC.DEFER_BLOCKING 0x0 ;  /* 0x0000000000007b1d */ /* 0x000fe20000010000 */
[----:B------:R-:W-:Y:S02]  /*11050*/  FMUL.FTZ R2, R43, c[0x0][0x320] ;  /* 0x0000c8002b027a20 */ /* 0x000fe40000410000 */
[----:B-1----:R-:W-:Y:S01]  /*11060*/  FMUL.FTZ R0, R14, c[0x0][0x320] ;  /* 0x0000c8000e007a20 */ /* 0x002fe20000410000 */
[C---:B------:R-:W-:Y:S05]  /*11070*/  HMMA.16816.F32.BF16 R56, R172.reuse, R4, R56 ;  /* 0x00000004ac38723c */ /* 0x040fea0000041838 */
[----:B------:R1:W1:Y:S03]  /*11080*/  MUFU.TANH R228, R0 ;  /* 0x0000000000e47308 */ /* 0x0002660000002400 */
[-C--:B------:R-:W-:Y:S07]  /*11090*/  HMMA.16816.F32.BF16 R60, R172, R6.reuse, R60 ;  /* 0x00000006ac3c723c */ /* 0x080fee000004183c */
[----:B------:R2:W2:Y:S01]  /*110a0*/  MUFU.TANH R179, R2 ;  /* 0x0000000200b37308 */ /* 0x0004a20000002400 */
[C---:B------:R-:W-:Y:S08]  /*110b0*/  HMMA.16816.F32.BF16 R64, R180.reuse, R6, R64 ;  /* 0x00000006b440723c */ /* 0x040ff00000041840 */
[-C--:B-----5:R-:W-:Y:S04]  /*110c0*/  HMMA.16816.F32.BF16 R68, R180, R8.reuse, R68 ;  /* 0x00000008b444723c */ /* 0x0a0fe80000041844 */
[----:B-1----:R-:W-:Y:S02]  /*110d0*/  FMUL.FTZ R0, R15, c[0x0][0x320] ;  /* 0x0000c8000f007a20 */ /* 0x002fe40000410000 */
[----:B------:R-:W-:Y:S02]  /*110e0*/  FMUL.FTZ R3, R58, c[0x0][0x320] ;  /* 0x0000c8003a037a20 */ /* 0x000fe40000410000 */
[----:B------:R1:W1:Y:S01]  /*110f0*/  MUFU.TANH R227, R0 ;  /* 0x0000000000e37308 */ /* 0x0002620000002400 */
[C---:B------:R-:W-:Y:S04]  /*11100*/  HMMA.16816.F32.BF16 R72, R172.reuse, R8, R72 ;  /* 0x00000008ac48723c */ /* 0x040fe80000041848 */
[----:B--2---:R-:W-:Y:S04]  /*11110*/  FMUL.FTZ R2, R59, c[0x0][0x320] ;  /* 0x0000c8003b027a20 */ /* 0x004fe80000410000 */
[-C--:B------:R-:W-:Y:S01]  /*11120*/  HMMA.16816.F32.BF16 R76, R172, R10.reuse, R76 ;  /* 0x0000000aac4c723c */ /* 0x080fe2000004184c */
[----:B------:R-:W2:Y:S07]  /*11130*/  MUFU.TANH R43, R2 ;  /* 0x00000002002b7308 */ /* 0x000eae0000002400 */
        /* <DEDUP_REMOVED lines=52> */
[----:B------:R-:W1:Y:S10]  /*11480*/  MUFU.TANH R45, R3 ;  /* 0x00000003002d7308 */ /* 0x000e740000002400 */
[----:B------:R5:W1:Y:S02]  /*11490*/  MUFU.TANH R162, R0 ;  /* 0x0000000000a27308 */ /* 0x000a640000002400 */
[----:B-----5:R-:W-:Y:S08]  /*114a0*/  FMUL.FTZ R0, R46, c[0x0][0x320] ;  /* 0x0000c8002e007a20 */ /* 0x020ff00000410000 */
        /* <DEDUP_REMOVED lines=70> */
[----:B------:R1:W1:Y:S01]  /*11910*/  MUFU.TANH R12, R0 ;  /* 0x00000000000c7308 */ /* 0x0002620000002400 */
[----:B------:R-:W-:-:S05]  /*11920*/  @!P0 BRA `(.L_x_339) ;  /* 0x0000048000008947 */ /* 0x000fca0003800000 */
[----:B-1234-:R-:W-:Y:S01]  /*11930*/  IMAD.MOV.U32 R0, RZ, RZ, 0x1 ;  /* 0x00000001ff007424 */ /* 0x01efe200078e00ff */
[----:B------:R-:W2:Y:S01]  /*11940*/  LDL R234, [R1+0x24] ;  /* 0x0000240001ea7983 */ /* 0x000ea20000100800 */
[----:B------:R-:W-:Y:S01]  /*11950*/  IMAD.MOV.U32 R235, RZ, RZ, RZ ;  /* 0x000000ffffeb7224 */ /* 0x000fe200078e00ff */
[----:B------:R-:W-:Y:S01]  /*11960*/  ISETP.GT.AND P0, PT, R251, 0x4f, PT ;  /* 0x0000004ffb00780c */ /* 0x000fe20003f04270 */
[----:B------:R-:W-:Y:S01]  /*11970*/  IMAD.SHL.U32 R5, R244, 0x2, RZ ;  /* 0x00000002f4057824 */ /* 0x000fe200078e00ff */
[----:B------:R-:W3:Y:S01]  /*11980*/  LDL.64 R236, [R1+0x18] ;  /* 0x0000180001ec7983 */ /* 0x000ee20000100a00 */
[----:B------:R-:W-:Y:S02]  /*11990*/  ISETP.NE.AND P1, PT, R0, c[0x0][0x2b8], PT ;  /* 0x0000ae0000007a0c */ /* 0x000fe40003f25270 */
[----:B------:R-:W-:Y:S03]  /*119a0*/  SHF.L.U64.HI R6, R244, 0x1, R245 ;  /* 0x00000001f4067819 */ /* 0x000fe600000102f5 */
[----:B------:R-:W4:Y:S04]  /*119b0*/  LDL R231, [R1+0x20] ;  /* 0x0000200001e77983 */ /* 0x000f280000100800 */
[----:B------:R-:W5:Y:S06]  /*119c0*/  LDL.64 R232, [R1+0x10] ;  /* 0x0000100001e87983 */ /* 0x000f6c0000100a00 */
[----:B------:R-:W4:Y:S01]  /*119d0*/  LDL R230, [R1+0xc] ;  /* 0x00000c0001e67983 */ /* 0x000f220000100800 */
[----:B--2---:R-:W-:Y:S05]  /*119e0*/  IMAD R2, R240, 0x50, R234 ;  /* 0x00000050f0027824 */ /* 0x004fea00078e02ea */
[----:B------:R-:W-:Y:S05]  /*119f0*/  IADD3 R2, R2, -0x50, R251 ;  /* 0xffffffb002027810 */ /* 0x000fea0007ffe0fb */
[----:B------:R-:W-:Y:S04]  /*11a00*/  @P1 IMAD.HI.U32 R3, R2, c[0x0][0x2bc], RZ ;  /* 0x0000af0002031a27 */ /* 0x000fe800078e00ff */
[----:B------:R-:W-:Y:S01]  /*11a10*/  IMAD.MOV.U32 R0, RZ, RZ, R2 ;  /* 0x000000ffff007224 */ /* 0x000fe200078e0002 */
[----:B------:R-:W-:Y:S04]  /*11a20*/  @P1 SHF.R.U32.HI R0, RZ, c[0x0][0x2c0], R3 ;  /* 0x0000b000ff001a19 */ /* 0x000fe80000011603 */
[C---:B---3--:R-:W-:Y:S01]  /*11a30*/  @!P0 IADD3 R3, P1, R0.reuse, R236, RZ ;  /* 0x000000ec00038210 */ /* 0x048fe20007f3e0ff */
[----:B------:R-:W-:Y:S03]  /*11a40*/  IMAD.MOV R4, RZ, RZ, -R0 ;  /* 0x000000ffff047224 */ /* 0x000fe600078e0a00 */
[----:B----4-:R-:W-:Y:S01]  /*11a50*/  @!P0 LEA.HI.X.SX32 R0, R0, R231, 0x1, P1 ;  /* 0x000000e700008211 */ /* 0x010fe200008f0eff */
[----:B------:R-:W-:Y:S01]  /*11a60*/  IMAD R241, R4, c[0x0][0x2b8], R2 ;  /* 0x0000ae0004f17a24 */ /* 0x000fe200078e0202 */
[C---:B------:R-:W-:Y:S04]  /*11a70*/  @!P0 LEA R2, P1, R3.reuse, c[0x0][0x2a0], 0x2 ;  /* 0x0000a80003028a11 */ /* 0x040fe800078210ff */
[----:B------:R-:W-:Y:S02]  /*11a80*/  @!P0 LEA.HI.X R3, R3, c[0x0][0x2a4], R0, 0x2, P1 ;  /* 0x0000a90003038a11 */ /* 0x000fe400008f1400 */
        /* <DEDUP_REMOVED lines=9> */
[----:B-----5:R-:W-:Y:S03]  /*11b20*/  IADD3 R2, P0, R232, R2, RZ ;  /* 0x00000002e8027210 */ /* 0x020fe60007f1e0ff */
[----:B------:R-:W-:Y:S05]  /*11b30*/  IMAD R0, R235, c[0x0][0x1f4], R0 ;  /* 0x00007d00eb007a24 */ /* 0x000fea00078e0200 */
[----:B------:R-:W-:Y:S02]  /*11b40*/  IADD3.X R3, R230, R3, R0, P0, !PT ;  /* 0x00000003e6037210 */ /* 0x000fe400007fe400 */
[C---:B------:R-:W-:Y:S04]  /*11b50*/  LEA R0, P0, R2.reuse, c[0x0][0x1c8], 0x1 ;  /* 0x0000720002007a11 */ /* 0x040fe800078008ff */
[----:B------:R-:W-:Y:S01]  /*11b60*/  LEA.HI.X R4, R2, c[0x0][0x1cc], R3, 0x1, P0 ;  /* 0x0000730002047a11 */ /* 0x000fe200000f0c03 */
[----:B------:R-:W-:-:S06]  /*11b70*/  BRA.DIV ~URZ, `(.L_x_340) ;  /* 0x00007d127f007947 */ /* 0x000fcc000b800000 */
[----:B------:R1:W2:Y:S02]  /*11b80*/  SHFL.IDX PT, R7, R4, RZ, 0x181f ;  /* 0x00181fff04077589 */ /* 0x0002a400000e0000 */
.L_x_431:
[----:B------:R-:W-:-:S05]  /*11b90*/  BRA.DIV ~URZ, `(.L_x_341) ;  /* 0x00007d627f007947 */ /* 0x000fca000b800000 */
[----:B------:R-:W3:Y:S01]  /*11ba0*/  SHFL.IDX PT, R3, R0, RZ, 0x181f ;  /* 0x00181fff00037589 */ /* 0x000ee200000e0000 */
[C---:B------:R-:W-:Y:S02]  /*11bb0*/  IADD3 R2, -R207.reuse, 0x10, RZ ;  /* 0x00000010cf027810 */ /* 0x040fe40007ffe1ff */
[----:B------:R-:W-:Y:S02]  /*11bc0*/  ISETP.NE.U32.AND P2, PT, R207, RZ, PT ;  /* 0x000000ffcf00720c */ /* 0x000fe40003f45070 */
[----:B------:R-:W-:Y:S04]  /*11bd0*/  LOP3.LUT R2, R2, 0xf, RZ, 0xc0, !PT ;  /* 0x0000000f02027812 */ /* 0x000fe800078ec0ff */
[C-C-:B---3--:R-:W-:Y:S02]  /*11be0*/  IADD3 R8, P1, P0, R2.reuse, R3, R5.reuse ;  /* 0x0000000302087210 */ /* 0x148fe4000783e005 */
[----:B------:R-:W3:Y:S02]  /*11bf0*/  SHFL.IDX PT, R3, R0, 0x1, 0x181f ;  /* 0x00381f0000037f89 */ /* 0x000ee400000e0000 */
[--C-:B--2---:R-:W-:Y:S02]  /*11c00*/  IADD3.X R9, RZ, R7, R6.reuse, P1, P0 ;  /* 0x00000007ff097210 */ /* 0x104fe40000fe0406 */
[----:B------:R-:W2:Y:S04]  /*11c10*/  SHFL.IDX PT, R7, R4, 0x1, 0x181f ;  /* 0x00381f0004077f89 */ /* 0x000ea800000e0000 */
[----:B------:R3:W-:Y:S02]  /*11c20*/  LDGSTS.E.BYPASS.LTC128B.128.ZFILL [R209+0x2900], [R8.64], P2 ;  /* 0x0290000008d17fae */ /* 0x0007e40009141d48 */
        /* <DEDUP_REMOVED lines=9> */
[----:B------:R4:W-:Y:S04]  /*11cc0*/  LDGSTS.E.BYPASS.LTC128B.128.ZFILL [R209+0x3900], [R8.64], P2 ;  /* 0x0390000008d17fae */ /* 0x0009e80009141d48 */
[----:B-1----:R-:W1:Y:S04]  /*11cd0*/  SHFL.IDX PT, R4, R4, 0x4, 0x181f ;  /* 0x00981f0004047f89 */ /* 0x002e6800000e0000 */
[----:B------:R-:W1:Y:S01]  /*11ce0*/  SHFL.IDX PT, R0, R0, 0x4, 0x181f ;  /* 0x00981f0000007f89 */ /* 0x000e6200000e0000 */
[----:B---3--:R-:W-:Y:S04]  /*11cf0*/  IADD3 R2, P1, P0, R2, R3, R5 ;  /* 0x0000000302027210 */ /* 0x008fe8000783e005 */
[----:B--2---:R-:W-:Y:S05]  /*11d00*/  IADD3.X R3, RZ, R7, R6, P1, P0 ;  /* 0x00000007ff037210 */ /* 0x004fea0000fe0406 */
[----:B------:R4:W-:Y:S04]  /*11d10*/  LDGSTS.E.BYPASS.LTC128B.128.ZFILL [R209+0x4100], [R2.64], P2 ;  /* 0x0410000002d17fae */ /* 0x0009e80009141d48 */
.L_x_432:
[C---:B----4-:R-:W-:Y:S02]  /*11d20*/  IADD3 R2, -R207.reuse, 0x10, RZ ;  /* 0x00000010cf027810 */ /* 0x050fe40007ffe1ff */
        /* <DEDUP_REMOVED lines=8> */
.L_x_339:
[----:B--234-:R-:W-:Y:S05]  /*11db0*/  BSYNC B0 ;  /* 0x0000000000007941 */ /* 0x01cfea0003800000 */
.L_x_338:
        /* <DEDUP_REMOVED lines=82> */
[----:B------:R-:W1:Y:S02]  /*122e0*/  SHFL.BFLY PT, R0, R4, 0x2, 0x1f ;  /* 0x0c401f0004007f89 */ /* 0x000e6400000e0000 */
[----:B-1----:R-:W-:Y:S05]  /*122f0*/  FMNMX.FTZ R0, R4, R0, !PT ;  /* 0x0000000004007209 */ /* 0x002fea0007810000 */
[----:B------:R-:W1:Y:S02]  /*12300*/  SHFL.BFLY PT, R2, R0, 0x1, 0x1f ;  /* 0x0c201f0000027f89 */ /* 0x000e6400000e0000 */
[----:B-1----:R-:W-:Y:S02]  /*12310*/  FMNMX.FTZ R71, R0, R2, !PT ;  /* 0x0000000200477209 */ /* 0x002fe40007810000 */
        /* <DEDUP_REMOVED lines=10> */
[----:B------:R1:W2:Y:S02]  /*123c0*/  SHFL.BFLY PT, R0, R4, 0x1, 0x1f ;  /* 0x0c201f0004007f89 */ /* 0x0002a400000e0000 */
.L_x_433:
[C---:B------:R-:W-:Y:S01]  /*123d0*/  FMUL.FTZ R2, R71.reuse, c[0x0][0x2d0] ;  /* 0x0000b40047027a20 */ /* 0x040fe20000410000 */
[----:B--2---:R-:W-:Y:S01]  /*123e0*/  FMNMX.FTZ R68, R0, R4, !PT ;  /* 0x0000000400447209 */ /* 0x004fe20007810000 */
[----:B------:R-:W-:Y:S01]  /*123f0*/  FADD.FTZ R0, -R71, R89 ;  /* 0x0000005947007221 */ /* 0x000fe20000010100 */
[----:B------:R-:W-:Y:S01]  /*12400*/  WARPSYNC 0xffffffff ;  /* 0xffffffff00007948 */ /* 0x000fe20003800000 */
[--C-:B------:R-:W-:Y:S01]  /*12410*/  FFMA.FTZ R3, R217, c[0x0][0x2d0], -R2.reuse ;  /* 0x0000b400d9037a23 */ /* 0x100fe20000010802 */
[----:B------:R-:W-:Y:S01]  /*12420*/  LDSM.16.MT88.4 R52, [R193] ;  /* 0x00000000c134783b */ /* 0x000fe20000004200 */
[----:B------:R-:W-:Y:S01]  /*12430*/  FMUL.FTZ R0, R0, c[0x0][0x2d0] ;  /* 0x0000b40000007a20 */ /* 0x000fe20000410000 */
[----:B------:R-:W-:Y:S01]  /*12440*/  ISETP.GT.AND P0, PT, R240, R252, PT ;  /* 0x000000fcf000720c */ /* 0x000fe20003f04270 */
[--C-:B-1----:R-:W-:Y:S02]  /*12450*/  FFMA.FTZ R4, R215, c[0x0][0x2d0], -R2.reuse ;  /* 0x0000b400d7047a23 */ /* 0x102fe40000010802 */
[----:B------:R-:W-:Y:S01]  /*12460*/  MUFU.EX2 R65, R0 ;  /* 0x0000000000417308 */ /* 0x000fe20000000800 */
[--C-:B------:R-:W-:Y:S02]  /*12470*/  FFMA.FTZ R180, R38, c[0x0][0x2d0], -R2.reuse ;  /* 0x0000b40026b47a23 */ /* 0x100fe40000010802 */
[--C-:B------:R-:W-:Y:S01]  /*12480*/  FFMA.FTZ R183, R161, c[0x0][0x2d0], -R2.reuse ;  /* 0x0000b400a1b77a23 */ /* 0x100fe20000010802 */
[----:B------:R-:W-:Y:S01]  /*12490*/  LDSM.16.MT88.4 R80, [R195] ;  /* 0x00000000c350783b */ /* 0x000fe20000004200 */
[--C-:B------:R-:W-:Y:S02]  /*124a0*/  FFMA.FTZ R182, R160, c[0x0][0x2d0], -R2.reuse ;  /* 0x0000b400a0b67a23 */ /* 0x100fe40000010802 */
[--C-:B------:R-:W-:Y:S02]  /*124b0*/  FFMA.FTZ R181, R40, c[0x0][0x2d0], -R2.reuse ;  /* 0x0000b40028b57a23 */ /* 0x100fe40000010802 */
[--C-:B------:R-:W-:Y:S01]  /*124c0*/  FFMA.FTZ R231, R20, c[0x0][0x2d0], -R2.reuse ;  /* 0x0000b40014e77a23 */ /* 0x100fe20000010802 */
[----:B------:R-:W-:Y:S01]  /*124d0*/  MUFU.EX2 R3, R3 ;  /* 0x0000000300037308 */ /* 0x000fe20000000800 */
[--C-:B------:R-:W-:Y:S02]  /*124e0*/  FFMA.FTZ R6, R186, c[0x0][0x2d0], -R2.reuse ;  /* 0x0000b400ba067a23 */ /* 0x100fe40000010802 */
[--C-:B------:R-:W-:Y:S02]  /*124f0*/  FFMA.FTZ R7, R185, c[0x0][0x2d0], -R2.reuse ;  /* 0x0000b400b9077a23 */ /* 0x100fe40000010802 */
        /* <DEDUP_REMOVED lines=12> */
[----:B------:R-:W-:Y:S05]  /*125c0*/  FFMA.FTZ R238, R10, c[0x0][0x2d0], -R2 ;  /* 0x0000b4000aee7a23 */ /* 0x000fea0000010802 */
[----:B------:R-:W-:Y:S10]  /*125d0*/  MUFU.EX2 R2, R4 ;  /* 0x0000000400027308 */ /* 0x000ff40000000800 */
[----:B------:R-:W1:Y:S02]  /*125e0*/  MUFU.EX2 R10, R6 ;  /* 0x00000006000a7308 */ /* 0x000e640000000800 */
[----:B-1----:R-:W-:Y:S01]  /*125f0*/  F2FP.BF16.PACK_AB R74, R9, R10 ;  /* 0x0000000a094a723e */ /* 0x002fe200000010ff */
[----:B------:R-:W-:Y:S01]  /*12600*/  FFMA.FTZ R0, R65, R239, R2 ;  /* 0x000000ef41007223 */ /* 0x000fe20000010002 */
[C---:B------:R-:W-:Y:S01]  /*12610*/  F2FP.BF16.PACK_AB R72, R3.reuse, R2 ;  /* 0x000000020348723e */ /* 0x040fe200000010ff */
[C---:B------:R-:W-:Y:S02]  /*12620*/  FMUL.FTZ R2, R70.reuse, c[0x0][0x2d0] ;  /* 0x0000b40046027a20 */ /* 0x040fe40000410000 */
[----:B------:R-:W-:Y:S02]  /*12630*/  FADD.FTZ R8, R3, R0 ;  /* 0x0000000003087221 */ /* 0x000fe40000010000 */
[----:B------:R-:W-:Y:S02]  /*12640*/  FADD.FTZ R0, -R70, R90 ;  /* 0x0000005a46007221 */ /* 0x000fe40000010100 */
[----:B------:R-:W-:Y:S01]  /*12650*/  MUFU.EX2 R90, R185 ;  /* 0x000000b9005a7308 */ /* 0x000fe20000000800 */
[--C-:B------:R-:W-:Y:S02]  /*12660*/  FFMA.FTZ R5, R220, c[0x0][0x2d0], -R2.reuse ;  /* 0x0000b400dc057a23 */ /* 0x100fe40000010802 */
[----:B------:R-:W-:Y:S02]  /*12670*/  FMUL.FTZ R0, R0, c[0x0][0x2d0] ;  /* 0x0000b40000007a20 */ /* 0x000fe40000410000 */
[--C-:B------:R-:W-:Y:S02]  /*12680*/  FFMA.FTZ R20, R211, c[0x0][0x2d0], -R2.reuse ;  /* 0x0000b400d3147a23 */ /* 0x100fe40000010802 */
[--C-:B------:R-:W-:Y:S02]  /*12690*/  FFMA.FTZ R217, R37, c[0x0][0x2d0], -R2.reuse ;  /* 0x0000b40025d97a23 */ /* 0x100fe40000010802 */
[C---:B------:R-:W-:Y:S01]  /*126a0*/  FMUL.FTZ R48, R65.reuse, R148 ;  /* 0x0000009441307220 */ /* 0x040fe20000410000 */
[----:B------:R-:W-:Y:S01]  /*126b0*/  MUFU.EX2 R3, R0 ;  /* 0x0000000000037308 */ /* 0x000fe20000000800 */
[----:B------:R-:W-:Y:S02]  /*126c0*/  FMUL.FTZ R49, R65, R149 ;  /* 0x0000009541317220 */ /* 0x000fe40000410000 */
[--C-:B------:R-:W-:Y:S02]  /*126d0*/  FFMA.FTZ R32, R210, c[0x0][0x2d0], -R2.reuse ;  /* 0x0000b400d2207a23 */ /* 0x100fe40000010802 */
[--C-:B------:R-:W-:Y:S02]  /*126e0*/  FFMA.FTZ R170, R189, c[0x0][0x2d0], -R2.reuse ;  /* 0x0000b400bdaa7a23 */ /* 0x100fe40000010802 */
[--C-:B------:R-:W-:Y:S02]  /*126f0*/  FFMA.FTZ R220, R23, c[0x0][0x2d0], -R2.reuse ;  /* 0x0000b40017dc7a23 */ /* 0x100fe40000010802 */
[--C-:B------:R-:W-:Y:S01]  /*12700*/  FFMA.FTZ R4, R221, c[0x0][0x2d0], -R2.reuse ;  /* 0x0000b400dd047a23 */ /* 0x100fe20000010802 */
[----:B------:R-:W1:Y:S01]  /*12710*/  MUFU.EX2 R5, R5 ;  /* 0x0000000500057308 */ /* 0x000e620000000800 */
[--C-:B------:R-:W-:Y:S02]  /*12720*/  FFMA.FTZ R166, R166, c[0x0][0x2d0], -R2.reuse ;  /* 0x0000b400a6a67a23 */ /* 0x100fe40000010802 */
        /* <DEDUP_REMOVED lines=11> */
[----:B------:R-:W-:Y:S02]  /*127e0*/  FFMA.FTZ R242, R12, c[0x0][0x2d0], -R2 ;  /* 0x0000b4000cf27a23 */ /* 0x000fe40000010802 */
[----:B------:R-:W2:Y:S01]  /*127f0*/  MUFU.EX2 R2, R4 ;  /* 0x0000000400027308 */ /* 0x000ea20000000800 */
[C---:B-1----:R-:W-:Y:S02]  /*12800*/  FFMA.FTZ R0, R3.reuse, R243, R5 ;  /* 0x000000f303007223 */ /* 0x042fe40000010005 */
[C---:B------:R-:W-:Y:S02]  /*12810*/  FMUL.FTZ R50, R3.reuse, R150 ;  /* 0x0000009603327220 */ /* 0x040fe40000410000 */
[----:B------:R-:W-:Y:S02]  /*12820*/  FMUL.FTZ R51, R3, R151 ;  /* 0x0000009703337220 */ /* 0x000fe40000410000 */
[----:B------:R-:W-:Y:S01]  /*12830*/  LDSM.16.MT88.4 R148, [R193+0x2000] ;  /* 0x00200000c194783b */ /* 0x000fe20000004200 */
[C---:B--2---:R-:W-:Y:S01]  /*12840*/  FADD.FTZ R33, R2.reuse, R0 ;  /* 0x0000000002217221 */ /* 0x044fe20000010000 */
[----:B------:R-:W-:Y:S01]  /*12850*/  F2FP.BF16.PACK_AB R73, R2, R5 ;  /* 0x000000050249723e */ /* 0x000fe200000010ff */
[C---:B------:R-:W-:Y:S02]  /*12860*/  FADD.FTZ R0, -R69.reuse, R91 ;  /* 0x0000005b45007221 */ /* 0x040fe40000010100 */
[----:B------:R-:W-:Y:S01]  /*12870*/  MUFU.EX2 R91, R186 ;  /* 0x000000ba005b7308 */ /* 0x000fe20000000800 */
[----:B------:R-:W-:Y:S02]  /*12880*/  FMUL.FTZ R4, R69, c[0x0][0x2d0] ;  /* 0x0000b40045047a20 */ /* 0x000fe40000410000 */
[----:B------:R-:W-:Y:S02]  /*12890*/  FMUL.FTZ R0, R0, c[0x0][0x2d0] ;  /* 0x0000b40000007a20 */ /* 0x000fe40000410000 */
[--C-:B------:R-:W-:Y:S02]  /*128a0*/  FFMA.FTZ R189, R36, c[0x0][0x2d0], -R4.reuse ;  /* 0x0000b40024bd7a23 */ /* 0x100fe40000010804 */
[--C-:B------:R-:W-:Y:S02]  /*128b0*/  FFMA.FTZ R5, R224, c[0x0][0x2d0], -R4.reuse ;  /* 0x0000b400e0057a23 */ /* 0x100fe40000010804 */
[--C-:B------:R-:W-:Y:S01]  /*128c0*/  FFMA.FTZ R6, R225, c[0x0][0x2d0], -R4.reuse ;  /* 0x0000b400e1067a23 */ /* 0x100fe20000010804 */
[----:B------:R1:W-:Y:S01]  /*128d0*/  MUFU.EX2 R2, R0 ;  /* 0x0000000000027308 */ /* 0x0003e20000000800 */
[--C-:B------:R-:W-:Y:S02]  /*128e0*/  FFMA.FTZ R19, R223, c[0x0][0x2d0], -R4.reuse ;  /* 0x0000b400df137a23 */ /* 0x100fe40000010804 */
[--C-:B------:R-:W-:Y:S02]  /*128f0*/  FFMA.FTZ R18, R222, c[0x0][0x2d0], -R4.reuse ;  /* 0x0000b400de127a23 */ /* 0x100fe40000010804 */
[--C-:B------:R-:W-:Y:S02]  /*12900*/  FFMA.FTZ R64, R190, c[0x0][0x2d0], -R4.reuse ;  /* 0x0000b400be407a23 */ /* 0x100fe40000010804 */
[--C-:B------:R-:W-:Y:S02]  /*12910*/  FFMA.FTZ R190, R39, c[0x0][0x2d0], -R4.reuse ;  /* 0x0000b40027be7a23 */ /* 0x100fe40000010804 */
[----:B------:R-:W-:Y:S01]  /*12920*/  LDSM.16.MT88.4 R36, [R196] ;  /* 0x00000000c424783b */ /* 0x000fe20000004200 */
[----:B------:R2:W-:Y:S01]  /*12930*/  MUFU.EX2 R23, R5 ;  /* 0x0000000500177308 */ /* 0x0005e20000000800 */
[--C-:B------:R-:W-:Y:S02]  /*12940*/  FFMA.FTZ R223, R22, c[0x0][0x2d0], -R4.reuse ;  /* 0x0000b40016df7a23 */ /* 0x100fe40000010804 */
[--C-:B------:R-:W-:Y:S02]  /*12950*/  FFMA.FTZ R160, R216, c[0x0][0x2d0], -R4.reuse ;  /* 0x0000b400d8a07a23 */ /* 0x100fe40000010804 */
[--C-:B------:R-:W-:Y:S02]  /*12960*/  FFMA.FTZ R67, R212, c[0x0][0x2d0], -R4.reuse ;  /* 0x0000b400d4437a23 */ /* 0x100fe40000010804 */
[--C-:B------:R-:W-:Y:S02]  /*12970*/  FFMA.FTZ R66, R191, c[0x0][0x2d0], -R4.reuse ;  /* 0x0000b400bf427a23 */ /* 0x100fe40000010804 */
[--C-:B------:R-:W-:Y:S01]  /*12980*/  FFMA.FTZ R172, R178, c[0x0][0x2d0], -R4.reuse ;  /* 0x0000b400b2ac7a23 */ /* 0x100fe20000010804 */
[----:B------:R-:W3:Y:S01]  /*12990*/  MUFU.EX2 R22, R6 ;  /* 0x0000000600167308 */ /* 0x000ee20000000800 */
[--C-:B------:R-:W-:Y:S02]  /*129a0*/  FFMA.FTZ R176, R176, c[0x0][0x2d0], -R4.reuse ;  /* 0x0000b400b0b07a23 */ /* 0x100fe40000010804 */
[----:B------:R-:W-:Y:S02]  /*129b0*/  FFMA.FTZ R177, R163, c[0x0][0x2d0], -R4 ;  /* 0x0000b400a3b17a23 */ /* 0x000fe40000010804 */
[----:B-1----:R-:W-:Y:S02]  /*129c0*/  FADD.FTZ R0, -R68, R92 ;  /* 0x0000005c44007221 */ /* 0x002fe40000010100 */
[--C-:B------:R-:W-:Y:S02]  /*129d0*/  FFMA.FTZ R188, R162, c[0x0][0x2d0], -R4.reuse ;  /* 0x0000b400a2bc7a23 */ /* 0x100fe40000010804 */
[--C-:B------:R-:W-:Y:S01]  /*129e0*/  FFMA.FTZ R191, R44, c[0x0][0x2d0], -R4.reuse ;  /* 0x0000b4002cbf7a23 */ /* 0x100fe20000010804 */
[----:B------:R-:W-:Y:S01]  /*129f0*/  MUFU.EX2 R243, R64 ;  /* 0x0000004000f37308 */ /* 0x000fe20000000800 */
[--C-:B------:R-:W-:Y:S02]  /*12a00*/  FFMA.FTZ R178, R31, c[0x0][0x2d0], -R4.reuse ;  /* 0x0000b4001fb27a23 */ /* 0x100fe40000010804 */
[--C-:B------:R-:W-:Y:S02]  /*12a10*/  FFMA.FTZ R222, R24, c[0x0][0x2d0], -R4.reuse ;  /* 0x0000b40018de7a23 */ /* 0x100fe40000010804 */
[--C-:B------:R-:W-:Y:S02]  /*12a20*/  FFMA.FTZ R224, R17, c[0x0][0x2d0], -R4.reuse ;  /* 0x0000b40011e07a23 */ /* 0x100fe40000010804 */
[----:B------:R-:W-:Y:S02]  /*12a30*/  FFMA.FTZ R225, R14, c[0x0][0x2d0], -R4 ;  /* 0x0000b4000ee17a23 */ /* 0x000fe40000010804 */
[----:B------:R-:W-:Y:S01]  /*12a40*/  FMUL.FTZ R4, R68, c[0x0][0x2d0] ;  /* 0x0000b40044047a20 */ /* 0x000fe20000410000 */
[----:B------:R-:W-:Y:S01]  /*12a50*/  MUFU.EX2 R186, R173 ;  /* 0x000000ad00ba7308 */ /* 0x000fe20000000800 */
[----:B------:R-:W-:Y:S02]  /*12a60*/  FMUL.FTZ R0, R0, c[0x0][0x2d0] ;  /* 0x0000b40000007a20 */ /* 0x000fe40000410000 */
[--C-:B--2---:R-:W-:Y:S01]  /*12a70*/  FFMA.FTZ R5, R226, c[0x0][0x2d0], -R4.reuse ;  /* 0x0000b400e2057a23 */ /* 0x104fe20000010804 */
[----:B---3--:R-:W-:Y:S01]  /*12a80*/  F2FP.BF16.PACK_AB R76, R22, R23 ;  /* 0x00000017164c723e */ /* 0x008fe200000010ff */
[--C-:B------:R-:W-:Y:S02]  /*12a90*/  FFMA.FTZ R216, R34, c[0x0][0x2d0], -R4.reuse ;  /* 0x0000b40022d87a23 */ /* 0x100fe40000010804 */
[--C-:B------:R-:W-:Y:S02]  /*12aa0*/  FFMA.FTZ R226, R21, c[0x0][0x2d0], -R4.reuse ;  /* 0x0000b40015e27a23 */ /* 0x100fe40000010804 */
[C---:B------:R-:W-:Y:S01]  /*12ab0*/  FMUL.FTZ R60, R2.reuse, R96 ;  /* 0x00000060023c7220 */ /* 0x040fe20000410000 */
[----:B------:R-:W1:Y:S01]  /*12ac0*/  MUFU.EX2 R0, R0 ;  /* 0x0000000000007308 */ /* 0x000e620000000800 */
[----:B------:R-:W-:Y:S02]  /*12ad0*/  FMUL.FTZ R61, R2, R97 ;  /* 0x00000061023d7220 */ /* 0x000fe40000410000 */
[--C-:B------:R-:W-:Y:S02]  /*12ae0*/  FFMA.FTZ R7, R227, c[0x0][0x2d0], -R4.reuse ;  /* 0x0000b400e3077a23 */ /* 0x100fe40000010804 */
[--C-:B------:R-:W-:Y:S02]  /*12af0*/  FFMA.FTZ R162, R218, c[0x0][0x2d0], -R4.reuse ;  /* 0x0000b400daa27a23 */ /* 0x100fe40000010804 */
[--C-:B------:R-:W-:Y:S02]  /*12b00*/  FFMA.FTZ R164, R213, c[0x0][0x2d0], -R4.reuse ;  /* 0x0000b400d5a47a23 */ /* 0x100fe40000010804 */
[--C-:B------:R-:W-:Y:S01]  /*12b10*/  FFMA.FTZ R207, R46, c[0x0][0x2d0], -R4.reuse ;  /* 0x0000b4002ecf7a23 */ /* 0x100fe20000010804 */
[----:B------:R-:W2:Y:S01]  /*12b20*/  MUFU.EX2 R34, R5 ;  /* 0x0000000500227308 */ /* 0x000ea20000000800 */
[--C-:B------:R-:W-:Y:S02]  /*12b30*/  FFMA.FTZ R213, R43, c[0x0][0x2d0], -R4.reuse ;  /* 0x0000b4002bd57a23 */ /* 0x100fe40000010804 */
[--C-:B------:R-:W-:Y:S02]  /*12b40*/  FFMA.FTZ R218, R27, c[0x0][0x2d0], -R4.reuse ;  /* 0x0000b4001bda7a23 */ /* 0x100fe40000010804 */
[----:B------:R-:W-:Y:S02]  /*12b50*/  FFMA.FTZ R227, R15, c[0x0][0x2d0], -R4 ;  /* 0x0000b4000fe37a23 */ /* 0x000fe40000010804 */
[----:B------:R-:W-:Y:S02]  /*12b60*/  FADD.FTZ R6, R10, R8 ;  /* 0x000000080a067221 */ /* 0x000fe40000010000 */
[--C-:B------:R-:W-:Y:S01]  /*12b70*/  FFMA.FTZ R17, R229, c[0x0][0x2d0], -R4.reuse ;  /* 0x0000b400e5117a23 */ /* 0x100fe20000010804 */
[----:B------:R-:W-:Y:S01]  /*12b80*/  MUFU.EX2 R185, R164 ;  /* 0x000000a400b97308 */ /* 0x000fe20000000800 */
[--C-:B------:R-:W-:Y:S02]  /*12b90*/  FFMA.FTZ R16, R228, c[0x0][0x2d0], -R4.reuse ;  /* 0x0000b400e4107a23 */ /* 0x100fe40000010804 */
[----:B------:R-:W-:Y:S02]  /*12ba0*/  FFMA.FTZ R163, R219, c[0x0][0x2d0], -R4 ;  /* 0x0000b400dba37a23 */ /* 0x000fe40000010804 */
[C---:B-1----:R-:W-:Y:S02]  /*12bb0*/  FMUL.FTZ R46, R0.reuse, R106 ;  /* 0x0000006a002e7220 */ /* 0x042fe40000410000 */
[C---:B------:R-:W-:Y:S02]  /*12bc0*/  FMUL.FTZ R47, R0.reuse, R107 ;  /* 0x0000006b002f7220 */ /* 0x040fe40000410000 */
[C---:B------:R-:W-:Y:S01]  /*12bd0*/  FMUL.FTZ R62, R0.reuse, R98 ;  /* 0x00000062003e7220 */ /* 0x040fe20000410000 */
[----:B------:R-:W-:Y:S01]  /*12be0*/  MUFU.EX2 R229, R166 ;  /* 0x000000a600e57308 */ /* 0x000fe20000000800 */
[C---:B------:R-:W-:Y:S02]  /*12bf0*/  FMUL.FTZ R63, R0.reuse, R99 ;  /* 0x00000063003f7220 */ /* 0x040fe40000410000 */
[C---:B------:R-:W-:Y:S01]  /*12c00*/  FMUL.FTZ R10, R0.reuse, R126 ;  /* 0x0000007e000a7220 */ /* 0x040fe20000410000 */
[----:B------:R-:W-:Y:S01]  /*12c10*/  LDSM.16.MT88.4 R96, [R192+0x800] ;  /* 0x00080000c060783b */ /* 0x000fe20000004200 */
[C---:B------:R-:W-:Y:S02]  /*12c20*/  FMUL.FTZ R11, R0.reuse, R127 ;  /* 0x0000007f000b7220 */ /* 0x040fe40000410000 */
[C---:B------:R-:W-:Y:S02]  /*12c30*/  FMUL.FTZ R14, R0.reuse, R122 ;  /* 0x0000007a000e7220 */ /* 0x040fe40000410000 */
[C---:B------:R-:W-:Y:S01]  /*12c40*/  FMUL.FTZ R15, R0.reuse, R123 ;  /* 0x0000007b000f7220 */ /* 0x040fe20000410000 */
[----:B------:R-:W-:Y:S01]  /*12c50*/  MUFU.EX2 R127, R66 ;  /* 0x00000042007f7308 */ /* 0x000fe20000000800 */
[C---:B------:R-:W-:Y:S02]  /*12c60*/  FMUL.FTZ R26, R0.reuse, R118 ;  /* 0x00000076001a7220 */ /* 0x040fe40000410000 */
[C---:B------:R-:W-:Y:S02]  /*12c70*/  FMUL.FTZ R27, R0.reuse, R119 ;  /* 0x00000077001b7220 */ /* 0x040fe40000410000 */
[C---:B------:R-:W-:Y:S02]  /*12c80*/  FMUL.FTZ R30, R0.reuse, R114 ;  /* 0x00000072001e7220 */ /* 0x040fe40000410000 */
[C---:B------:R-:W-:Y:S02]  /*12c90*/  FMUL.FTZ R31, R0.reuse, R115 ;  /* 0x00000073001f7220 */ /* 0x040fe40000410000 */
[C---:B------:R-:W-:Y:S01]  /*12ca0*/  FMUL.FTZ R42, R0.reuse, R110 ;  /* 0x0000006e002a7220 */ /* 0x040fe20000410000 */
[----:B------:R-:W-:Y:S01]  /*12cb0*/  MUFU.EX2 R178, R178 ;  /* 0x000000b200b27308 */ /* 0x000fe20000000800 */
[C---:B------:R-:W-:Y:S02]  /*12cc0*/  FMUL.FTZ R43, R0.reuse, R111 ;  /* 0x0000006f002b7220 */ /* 0x040fe40000410000 */
[C---:B------:R-:W-:Y:S02]  /*12cd0*/  FMUL.FTZ R58, R0.reuse, R102 ;  /* 0x00000066003a7220 */ /* 0x040fe40000410000 */
[C---:B------:R-:W-:Y:S02]  /*12ce0*/  FMUL.FTZ R59, R0.reuse, R103 ;  /* 0x00000067003b7220 */ /* 0x040fe40000410000 */
[----:B--2---:R-:W-:Y:S02]  /*12cf0*/  FFMA.FTZ R92, R0, R247, R34 ;  /* 0x000000f7005c7223 */ /* 0x004fe40000010022 */
[--C-:B------:R-:W-:Y:S01]  /*12d00*/  FFMA.FTZ R161, R214, c[0x0][0x2d0], -R4.reuse ;  /* 0x0000b400d6a17a23 */ /* 0x100fe20000010804 */
[----:B------:R1:W-:Y:S01]  /*12d10*/  MUFU.EX2 R0, R20 ;  /* 0x0000001400007308 */ /* 0x0003e20000000800 */
[--C-:B------:R-:W-:Y:S02]  /*12d20*/  FFMA.FTZ R184, R184, c[0x0][0x2d0], -R4.reuse ;  /* 0x0000b400b8b87a23 */ /* 0x100fe40000010804 */
[--C-:B------:R-:W-:Y:S02]  /*12d30*/  FFMA.FTZ R179, R179, c[0x0][0x2d0], -R4.reuse ;  /* 0x0000b400b3b37a23 */ /* 0x100fe40000010804 */
[--C-:B------:R-:W-:Y:S02]  /*12d40*/  FFMA.FTZ R171, R171, c[0x0][0x2d0], -R4.reuse ;  /* 0x0000b400abab7a23 */ /* 0x100fe40000010804 */
[--C-:B------:R-:W-:Y:S02]  /*12d50*/  FFMA.FTZ R212, R45, c[0x0][0x2d0], -R4.reuse ;  /* 0x0000b4002dd47a23 */ /* 0x100fe40000010804 */
[--C-:B------:R-:W-:Y:S01]  /*12d60*/  FFMA.FTZ R214, R35, c[0x0][0x2d0], -R4.reuse ;  /* 0x0000b40023d67a23 */ /* 0x100fe20000010804 */
[----:B------:R-:W2:Y:S01]  /*12d70*/  MUFU.EX2 R102, R17 ;  /* 0x0000001100667308 */ /* 0x000ea20000000800 */
[----:B------:R-:W-:Y:S02]  /*12d80*/  FFMA.FTZ R219, R25, c[0x0][0x2d0], -R4 ;  /* 0x0000b40019db7a23 */ /* 0x000fe40000010804 */
[C---:B------:R-:W-:Y:S02]  /*12d90*/  FFMA.FTZ R4, R2.reuse, R246, R23 ;  /* 0x000000f602047223 */ /* 0x040fe40000010017 */
[----:B------:R-:W-:Y:S02]  /*12da0*/  FMUL.FTZ R57, R2, R101 ;  /* 0x0000006502397220 */ /* 0x000fe40000410000 */
[----:B------:R-:W-:Y:S02]  /*12db0*/  FADD.FTZ R101, R22, R4 ;  /* 0x0000000416657221 */ /* 0x000fe40000010000 */
[C---:B------:R-:W-:Y:S01]  /*12dc0*/  FMUL.FTZ R45, R2.reuse, R105 ;  /* 0x00000069022d7220 */ /* 0x040fe20000410000 */
[----:B------:R3:W-:Y:S01]  /*12dd0*/  MUFU.EX2 R103, R16 ;  /* 0x0000001000677308 */ /* 0x0007e20000000800 */
[C---:B------:R-:W-:Y:S02]  /*12de0*/  FMUL.FTZ R12, R2.reuse, R120 ;  /* 0x00000078020c7220 */ /* 0x040fe40000410000 */
[C---:B------:R-:W-:Y:S01]  /*12df0*/  FMUL.FTZ R44, R2.reuse, R104 ;  /* 0x00000068022c7220 */ /* 0x040fe20000410000 */
[----:B-1----:R-:W1:Y:S01]  /*12e00*/  LDSM.16.MT88.4 R20, [R192] ;  /* 0x00000000c014783b */ /* 0x002e620000004200 */
[----:B------:R-:W-:Y:S02]  /*12e10*/  FMUL.FTZ R13, R2, R121 ;  /* 0x00000079020d7220 */ /* 0x000fe40000410000 */
[----:B------:R-:W-:Y:S02]  /*12e20*/  FADD.FTZ R165, R9, R6 ;  /* 0x0000000609a57221 */ /* 0x000fe40000010000 */
[----:B------:R-:W-:Y:S01]  /*12e30*/  FMUL.FTZ R6, R3, R130 ;  /* 0x0000008203067220 */ /* 0x000fe20000410000 */
[----:B------:R-:W4:Y:S01]  /*12e40*/  MUFU.EX2 R105, R32 ;  /* 0x0000002000697308 */ /* 0x000f220000000800 */
[C---:B------:R-:W-:Y:S02]  /*12e50*/  FMUL.FTZ R4, R65.reuse, R128 ;  /* 0x0000008041047220 */ /* 0x040fe40000410000 */
[C---:B------:R-:W-:Y:S01]  /*12e60*/  FMUL.FTZ R5, R65.reuse, R129 ;  /* 0x0000008141057220 */ /* 0x040fe20000410000 */
[----:B--2---:R-:W-:Y:S01]  /*12e70*/  F2FP.BF16.PACK_AB R77, R102, R34 ;  /* 0x00000022664d723e */ /* 0x004fe200000010ff */
[C---:B------:R-:W-:Y:S02]  /*12e80*/  FMUL.FTZ R8, R2.reuse, R124 ;  /* 0x0000007c02087220 */ /* 0x040fe40000410000 */
[C---:B------:R-:W-:Y:S02]  /*12e90*/  FMUL.FTZ R9, R2.reuse, R125 ;  /* 0x0000007d02097220 */ /* 0x040fe40000410000 */
[----:B------:R-:W-:Y:S01]  /*12ea0*/  FMUL.FTZ R17, R65, R133 ;  /* 0x0000008541117220 */ /* 0x000fe20000410000 */
[----:B------:R-:W2:Y:S01]  /*12eb0*/  MUFU.EX2 R120, R7 ;  /* 0x0000000700787308 */ /* 0x000ea20000000800 */
[C---:B------:R-:W-:Y:S02]  /*12ec0*/  FMUL.FTZ R34, R3.reuse, R142 ;  /* 0x0000008e03227220 */ /* 0x040fe40000410000 */
[----:B------:R-:W-:Y:S02]  /*12ed0*/  FMUL.FTZ R35, R3, R143 ;  /* 0x0000008f03237220 */ /* 0x000fe40000410000 */
[C---:B---3--:R-:W-:Y:S02]  /*12ee0*/  FMUL.FTZ R16, R65.reuse, R132 ;  /* 0x0000008441107220 */ /* 0x048fe40000410000 */
[----:B------:R-:W-:Y:S02]  /*12ef0*/  FMUL.FTZ R56, R2, R100 ;  /* 0x0000006402387220 */ /* 0x000fe40000410000 */
[----:B------:R-:W-:Y:S01]  /*12f00*/  FADD.FTZ R100, R0, R33 ;  /* 0x0000002100647221 */ /* 0x000fe20000010000 */
[----:B------:R3:W-:Y:S01]  /*12f10*/  MUFU.EX2 R104, R19 ;  /* 0x0000001300687308 */ /* 0x0007e20000000800 */
[----:B------:R-:W-:Y:S02]  /*12f20*/  FMUL.FTZ R33, R65, R141 ;  /* 0x0000008d41217220 */ /* 0x000fe40000410000 */
[C---:B------:R-:W-:Y:S01]  /*12f30*/  FMUL.FTZ R40, R2.reuse, R108 ;  /* 0x0000006c02287220 */ /* 0x040fe20000410000 */
[----:B----4-:R-:W-:Y:S01]  /*12f40*/  F2FP.BF16.PACK_AB R75, R105, R0 ;  /* 0x00000000694b723e */ /* 0x010fe200000010ff */
[C---:B------:R-:W-:Y:S02]  /*12f50*/  FMUL.FTZ R32, R65.reuse, R140 ;  /* 0x0000008c41207220 */ /* 0x040fe40000410000 */
[----:B------:R-:W-:Y:S01]  /*12f60*/  LDSM.16.MT88.4 R140, [R196+0x2000] ;  /* 0x00200000c48c783b */ /* 0x000fe20000004200 */
[----:B------:R-:W-:Y:S02]  /*12f70*/  FMUL.FTZ R41, R2, R109 ;  /* 0x0000006d02297220 */ /* 0x000fe40000410000 */
[----:B------:R-:W4:Y:S01]  /*12f80*/  MUFU.EX2 R121, R18 ;  /* 0x0000001200797308 */ /* 0x000f220000000800 */
[----:B------:R-:W-:Y:S02]  /*12f90*/  FMUL.FTZ R64, R65, R156 ;  /* 0x0000009c41407220 */ /* 0x000fe40000410000 */
[C---:B------:R-:W-:Y:S01]  /*12fa0*/  FMUL.FTZ R66, R3.reuse, R158 ;  /* 0x0000009e03427220 */ /* 0x040fe20000410000 */
[----:B--2---:R-:W-:Y:S01]  /*12fb0*/  F2FP.BF16.PACK_AB R79, R120, R103 ;  /* 0x00000067784f723e */ /* 0x004fe200000010ff */
[----:B------:R-:W-:Y:S02]  /*12fc0*/  FMUL.FTZ R7, R3, R131 ;  /* 0x0000008303077220 */ /* 0x000fe40000410000 */
[----:B------:R-:W-:Y:S02]  /*12fd0*/  FADD.FTZ R0, R89, R165 ;  /* 0x000000a559007221 */ /* 0x000fe40000010000 */
[C---:B------:R-:W-:Y:S01]  /*12fe0*/  FMUL.FTZ R24, R2.reuse, R116 ;  /* 0x0000007402187220 */ /* 0x040fe20000410000 */
[----:B------:R-:W-:Y:S01]  /*12ff0*/  MUFU.EX2 R111, R183 ;  /* 0x000000b7006f7308 */ /* 0x000fe20000000800 */
[C---:B------:R-:W-:Y:S01]  /*13000*/  FMUL.FTZ R25, R2.reuse, R117 ;  /* 0x0000007502197220 */ /* 0x040fe20000410000 */
[-C--:B-1----:R-:W-:Y:S05]  /*13010*/  HMMA.16816.F32.BF16 R4, R72, R20.reuse, R4 ;  /* 0x000000144804723c */ /* 0x082fea0000041804 */
[----:B---3--:R-:W-:Y:S02]  /*13020*/  FMUL.FTZ R19, R3, R135 ;  /* 0x0000008703137220 */ /* 0x008fe40000410000 */
[C---:B------:R-:W-:Y:S01]  /*13030*/  FMUL.FTZ R28, R2.reuse, R112 ;  /* 0x00000070021c7220 */ /* 0x040fe20000410000 */
[----:B------:R-:W-:Y:S01]  /*13040*/  MUFU.EX2 R109, R182 ;  /* 0x000000b6006d7308 */ /* 0x000fe20000000800 */
[----:B------:R-:W-:Y:S03]  /*13050*/  FMUL.FTZ R29, R2, R113 ;  /* 0x00000071021d7220 */ /* 0x000fe60000410000 */
[----:B----4-:R-:W-:Y:S01]  /*13060*/  F2FP.BF16.PACK_AB R78, R121, R104 ;  /* 0x00000068794e723e */ /* 0x010fe200000010ff */
[----:B------:R-:W-:Y:S02]  /*13070*/  FMUL.FTZ R18, R3, R134 ;  /* 0x0000008603127220 */ /* 0x000fe40000410000 */
[----:B------:R-:W-:Y:S03]  /*13080*/  LDSM.16.MT88.4 R132, [R192+0x2000] ;  /* 0x00200000c084783b */ /* 0x000fe60000004200 */
[----:B------:R-:W-:Y:S01]  /*13090*/  MUFU.EX2 R110, R181 ;  /* 0x000000b5006e7308 */ /* 0x000fe20000000800 */
[C---:B------:R-:W-:Y:S07]  /*130a0*/  HMMA.16816.F32.BF16 R8, R76.reuse, R20, R8 ;  /* 0x000000144c08723c */ /* 0x040fee0000041808 */
[C---:B------:R-:W-:Y:S01]  /*130b0*/  FMUL.FTZ R20, R65.reuse, R136 ;  /* 0x0000008841147220 */ /* 0x040fe20000410000 */
[-C--:B------:R-:W-:Y:S01]  /*130c0*/  HMMA.16816.F32.BF16 R12, R76, R22.reuse, R12 ;  /* 0x000000164c0c723c */ /* 0x080fe2000004180c */
[----:B------:R-:W-:Y:S03]  /*130d0*/  MUFU.EX2 R108, R180 ;  /* 0x000000b4006c7308 */ /* 0x000fe60000000800 */
[----:B------:R-:W-:Y:S04]  /*130e0*/  FMUL.FTZ R21, R65, R137 ;  /* 0x0000008941157220 */ /* 0x000fe80000410000 */
[C---:B------:R-:W-:Y:S03]  /*130f0*/  HMMA.16816.F32.BF16 R16, R72.reuse, R22, R16 ;  /* 0x000000164810723c */ /* 0x040fe60000041810 */
[----:B------:R-:W1:Y:S04]  /*13100*/  MUFU.EX2 R2, R187 ;  /* 0x000000bb00027308 */ /* 0x000e680000000800 */
[C---:B------:R-:W-:Y:S02]  /*13110*/  FMUL.FTZ R22, R3.reuse, R138 ;  /* 0x0000008a03167220 */ /* 0x040fe40000410000 */
[----:B------:R-:W-:Y:S04]  /*13120*/  FMUL.FTZ R23, R3, R139 ;  /* 0x0000008b03177220 */ /* 0x000fe80000410000 */
[----:B------:R-:W-:Y:S03]  /*13130*/  MUFU.EX2 R166, R212 ;  /* 0x000000d400a67308 */ /* 0x000fe60000000800 */
[-C--:B------:R-:W-:Y:S07]  /*13140*/  HMMA.16816.F32.BF16 R20, R72, R36.reuse, R20 ;  /* 0x000000244814723c */ /* 0x080fee0000041814 */
[----:B------:R-:W-:Y:S01]  /*13150*/  MUFU.EX2 R165, R213 ;  /* 0x000000d500a57308 */ /* 0x000fe20000000800 */
[C---:B------:R-:W-:Y:S04]  /*13160*/  HMMA.16816.F32.BF16 R24, R76.reuse, R36, R24 ;  /* 0x000000244c18723c */ /* 0x040fe80000041818 */
[----:B-1----:R-:W-:Y:S03]  /*13170*/  FADD.FTZ R0, R2, R0 ;  /* 0x0000000002007221 */ /* 0x002fe60000010000 */
[C---:B------:R-:W-:Y:S01]  /*13180*/  FMUL.FTZ R36, R65.reuse, R144 ;  /* 0x0000009041247220 */ /* 0x040fe20000410000 */
[-C--:B------:R-:W-:Y:S01]  /*13190*/  HMMA.16816.F32.BF16 R28, R76, R38.reuse, R28 ;  /* 0x000000264c1c723c */ /* 0x080fe2000004181c */
[----:B------:R-:W-:Y:S03]  /*131a0*/  MUFU.EX2 R164, R214 ;  /* 0x000000d600a47308 */ /* 0x000fe60000000800 */
[----:B------:R-:W-:Y:S02]  /*131b0*/  FMUL.FTZ R37, R65, R145 ;  /* 0x0000009141257220 */ /* 0x000fe40000410000 */
[----:B------:R-:W-:Y:S02]  /*131c0*/  FADD.FTZ R0, R91, R0 ;  /* 0x000000005b007221 */ /* 0x000fe40000010000 */
[C---:B------:R-:W-:Y:S03]  /*131d0*/  HMMA.16816.F32.BF16 R32, R72.reuse, R38, R32 ;  /* 0x000000264820723c */ /* 0x040fe60000041820 */
[----:B------:R1:W-:Y:S01]  /*131e0*/  MUFU.EX2 R124, R67 ;  /* 0x00000043007c7308 */ /* 0x0003e20000000800 */
[----:B------:R-:W-:Y:S03]  /*131f0*/  FADD.FTZ R0, R90, R0 ;  /* 0x000000005a007221 */ /* 0x000fe60000010000 */
[C---:B------:R-:W-:Y:S02]  /*13200*/  FMUL.FTZ R38, R3.reuse, R146 ;  /* 0x0000009203267220 */ /* 0x040fe40000410000 */
[----:B------:R-:W-:Y:S03]  /*13210*/  FMUL.FTZ R39, R3, R147 ;  /* 0x0000009303277220 */ /* 0x000fe60000410000 */
[----:B------:R-:W-:Y:S01]  /*13220*/  FADD.FTZ R0, R111, R0 ;  /* 0x000000006f007221 */ /* 0x000fe20000010000 */
[----:B------:R-:W2:Y:S03]  /*13230*/  MUFU.EX2 R115, R170 ;  /* 0x000000aa00737308 */ /* 0x000ea60000000800 */
[-C--:B------:R-:W-:Y:S03]  /*13240*/  HMMA.16816.F32.BF16 R36, R72, R52.reuse, R36 ;  /* 0x000000344824723c */ /* 0x080fe60000041824 */
[----:B------:R-:W-:Y:S04]  /*13250*/  FADD.FTZ R0, R109, R0 ;  /* 0x000000006d007221 */ /* 0x000fe80000010000 */
[----:B------:R-:W-:Y:S01]  /*13260*/  FADD.FTZ R0, R110, R0 ;  /* 0x000000006e007221 */ /* 0x000fe20000010000 */
[C---:B------:R-:W-:Y:S01]  /*13270*/  HMMA.16816.F32.BF16 R40, R76.reuse, R52, R40 ;  /* 0x000000344c28723c */ /* 0x040fe20000041828 */
[----:B------:R-:W3:Y:S03]  /*13280*/  MUFU.EX2 R123, R169 ;  /* 0x000000a9007b7308 */ /* 0x000ee60000000800 */
[----:B-1----:R-:W-:Y:S03]  /*13290*/  FMUL.FTZ R67, R3, R159 ;  /* 0x0000009f03437220 */ /* 0x002fe60000410000 */
[C---:B------:R-:W-:Y:S01]  /*132a0*/  FMUL.FTZ R52, R65.reuse, R152 ;  /* 0x0000009841347220 */ /* 0x040fe20000410000 */
[-C--:B------:R-:W-:Y:S03]  /*132b0*/  HMMA.16816.F32.BF16 R44, R76, R54.reuse, R44 ;  /* 0x000000364c2c723c */ /* 0x080fe6000004182c */
[----:B------:R-:W-:Y:S01]  /*132c0*/  MUFU.EX2 R126, R168 ;  /* 0x000000a8007e7308 */ /* 0x000fe20000000800 */
[C---:B------:R-:W-:Y:S02]  /*132d0*/  FMUL.FTZ R53, R65.reuse, R153 ;  /* 0x0000009941357220 */ /* 0x040fe40000410000 */
[----:B------:R-:W-:Y:S02]  /*132e0*/  FMUL.FTZ R65, R65, R157 ;  /* 0x0000009d41417220 */ /* 0x000fe40000410000 */
[C---:B------:R-:W-:Y:S05]  /*132f0*/  HMMA.16816.F32.BF16 R48, R72.reuse, R54, R48 ;  /* 0x000000364830723c */ /* 0x040fea0000041830 */
[----:B------:R-:W1:Y:S02]  /*13300*/  MUFU.EX2 R128, R167 ;  /* 0x000000a700807308 */ /* 0x000e640000000800 */
[C---:B------:R-:W-:Y:S02]  /*13310*/  FMUL.FTZ R54, R3.reuse, R154 ;  /* 0x0000009a03367220 */ /* 0x040fe40000410000 */
[----:B------:R-:W-:Y:S03]  /*13320*/  FMUL.FTZ R55, R3, R155 ;  /* 0x0000009b03377220 */ /* 0x000fe60000410000 */
[----:B------:R-:W-:Y:S03]  /*13330*/  FADD.FTZ R3, R105, R100 ;  /* 0x0000006469037221 */ /* 0x000fe60000010000 */
[----:B------:R-:W4:Y:S01]  /*13340*/  MUFU.EX2 R114, R160 ;  /* 0x000000a000727308 */ /* 0x000f220000000800 */
[-C--:B------:R-:W-:Y:S03]  /*13350*/  HMMA.16816.F32.BF16 R52, R72, R80.reuse, R52 ;  /* 0x000000504834723c */ /* 0x080fe60000041834 */
[----:B--2---:R-:W-:Y:S04]  /*13360*/  FADD.FTZ R3, R115, R3 ;  /* 0x0000000373037221 */ /* 0x004fe80000010000 */
[C---:B---3--:R-:W-:Y:S01]  /*13370*/  FADD.FTZ R3, R123.reuse, R3 ;  /* 0x000000037b037221 */ /* 0x048fe20000010000 */
[C---:B------:R-:W-:Y:S01]  /*13380*/  HMMA.16816.F32.BF16 R56, R76.reuse, R80, R56 ;  /* 0x000000504c38723c */ /* 0x040fe20000041838 */
[----:B------:R-:W-:Y:S07]  /*13390*/  MUFU.EX2 R117, R163 ;  /* 0x000000a300757308 */ /* 0x000fee0000000800 */
[-C--:B------:R-:W-:Y:S03]  /*133a0*/  HMMA.16816.F32.BF16 R60, R76, R82.reuse, R60 ;  /* 0x000000524c3c723c */ /* 0x080fe6000004183c */
[----:B------:R-:W2:Y:S04]  /*133b0*/  MUFU.EX2 R118, R162 ;  /* 0x000000a200767308 */ /* 0x000ea80000000800 */
[----:B------:R-:W-:Y:S01]  /*133c0*/  F2FP.BF16.PACK_AB R76, R2, R89 ;  /* 0x00000059024c723e */ /* 0x000fe200000010ff */
[----:B------:R-:W-:Y:S01]  /*133d0*/  HMMA.16816.F32.BF16 R64, R72, R82, R64 ;  /* 0x000000524840723c */ /* 0x000fe20000041840 */
[----:B------:R-:W3:Y:S03]  /*133e0*/  LDSM.16.MT88.4 R80, [R196+0x800] ;  /* 0x00080000c450783b */ /* 0x000ee60000004200 */
[----:B------:R-:W-:Y:S01]  /*133f0*/  F2FP.BF16.PACK_AB R78, R90, R91 ;  /* 0x0000005b5a4e723e */ /* 0x000fe200000010ff */
[----:B------:R-:W5:Y:S01]  /*13400*/  MUFU.EX2 R125, R161 ;  /* 0x000000a1007d7308 */ /* 0x000f620000000800 */
[----:B------:R-:W-:Y:S01]  /*13410*/  F2FP.BF16.PACK_AB R77, R123, R115 ;  /* 0x000000737b4d723e */ /* 0x000fe200000010ff */
[----:B------:R-:W-:Y:S01]  /*13420*/  FADD.FTZ R2, R102, R92 ;  /* 0x0000005c66027221 */ /* 0x000fe20000010000 */
[----:B-1----:R-:W-:Y:S01]  /*13430*/  F2FP.BF16.PACK_AB R79, R128, R126 ;  /* 0x0000007e804f723e */ /* 0x002fe200000010ff */
[----:B------:R-:W-:Y:S02]  /*13440*/  FADD.FTZ R90, R104, R101 ;  /* 0x00000065685a7221 */ /* 0x000fe40000010000 */
[----:B------:R-:W-:Y:S01]  /*13450*/  LDSM.16.MT88.4 R104, [R193+0x1000] ;  /* 0x00100000c168783b */ /* 0x000fe20000004200 */
[----:B------:R-:W-:Y:S01]  /*13460*/  FADD.FTZ R89, R103, R2 ;  /* 0x0000000267597221 */ /* 0x000fe20000010000 */
[----:B----4-:R-:W-:Y:S01]  /*13470*/  F2FP.BF16.PACK_AB R72, R124, R114 ;  /* 0x000000727c48723e */ /* 0x010fe200000010ff */
[----:B------:R-:W-:Y:S01]  /*13480*/  FADD.FTZ R2, R108, R0 ;  /* 0x000000006c027221 */ /* 0x000fe20000010000 */
[-C--:B------:R-:W-:Y:S01]  /*13490*/  HMMA.16816.F32.BF16 R4, R76, R96.reuse, R4 ;  /* 0x000000604c04723c */ /* 0x080fe20000041804 */
[----:B------:R-:W-:Y:S03]  /*134a0*/  MUFU.EX2 R162, R216 ;  /* 0x000000d800a27308 */ /* 0x000fe60000000800 */
[----:B------:R-:W1:Y:S01]  /*134b0*/  LDSM.16.MT88.4 R100, [R193+0x800] ;  /* 0x00080000c164783b */ /* 0x000e620000004200 */
[----:B------:R-:W-:Y:S01]  /*134c0*/  F2FP.BF16.PACK_AB R74, R243, R127 ;  /* 0x0000007ff34a723e */ /* 0x000fe200000010ff */
[----:B------:R-:W-:Y:S01]  /*134d0*/  FADD.FTZ R0, R121, R90 ;  /* 0x0000005a79007221 */ /* 0x000fe20000010000 */
[----:B--2---:R-:W-:Y:S01]  /*134e0*/  F2FP.BF16.PACK_AB R73, R118, R117 ;  /* 0x000000757649723e */ /* 0x004fe200000010ff */
[----:B------:R-:W-:Y:S03]  /*134f0*/  FADD.FTZ R89, R120, R89 ;  /* 0x0000005978597221 */ /* 0x000fe60000010000 */
[----:B------:R-:W-:Y:S01]  /*13500*/  MUFU.EX2 R187, R175 ;  /* 0x000000af00bb7308 */ /* 0x000fe20000000800 */
[----:B------:R-:W-:Y:S01]  /*13510*/  FADD.FTZ R90, R114, R0 ;  /* 0x00000000725a7221 */ /* 0x000fe20000010000 */
[----:B-----5:R-:W-:Y:S03]  /*13520*/  F2FP.BF16.PACK_AB R75, R185, R125 ;  /* 0x0000007db94b723e */ /* 0x020fe600000010ff */
[----:B------:R-:W-:Y:S04]  /*13530*/  FADD.FTZ R90, R124, R90 ;  /* 0x0000005a7c5a7221 */ /* 0x000fe80000010000 */
[C---:B------:R-:W-:Y:S01]  /*13540*/  HMMA.16816.F32.BF16 R8, R72.reuse, R96, R8 ;  /* 0x000000604808723c */ /* 0x040fe20000041808 */
[----:B------:R-:W-:Y:S07]  /*13550*/  MUFU.EX2 R175, R190 ;  /* 0x000000be00af7308 */ /* 0x000fee0000000800 */
[-C--:B------:R-:W-:Y:S03]  /*13560*/  HMMA.16816.F32.BF16 R12, R72, R98.reuse, R12 ;  /* 0x00000062480c723c */ /* 0x080fe6000004180c */
[----:B------:R-:W2:Y:S05]  /*13570*/  MUFU.EX2 R228, R174 ;  /* 0x000000ae00e47308 */ /* 0x000eaa0000000800 */
[C---:B------:R-:W-:Y:S01]  /*13580*/  HMMA.16816.F32.BF16 R16, R76.reuse, R98, R16 ;  /* 0x000000624c10723c */ /* 0x040fe20000041810 */
[----:B------:R-:W4:Y:S04]  /*13590*/  LDSM.16.MT88.4 R96, [R195+0x800] ;  /* 0x00080000c360783b */ /* 0x000f280000004200 */
[----:B------:R-:W-:Y:S03]  /*135a0*/  MUFU.EX2 R183, R172 ;  /* 0x000000ac00b77308 */ /* 0x000fe60000000800 */
[-C--:B---3--:R-:W-:Y:S07]  /*135b0*/  HMMA.16816.F32.BF16 R20, R76, R80.reuse, R20 ;  /* 0x000000504c14723c */ /* 0x088fee0000041814 */
[----:B------:R-:W-:Y:S01]  /*135c0*/  MUFU.EX2 R172, R191 ;  /* 0x000000bf00ac7308 */ /* 0x000fe20000000800 */
[C---:B------:R-:W-:Y:S08]  /*135d0*/  HMMA.16816.F32.BF16 R24, R72.reuse, R80, R24 ;  /* 0x000000504818723c */ /* 0x040ff00000041818 */
[-C--:B------:R-:W-:Y:S01]  /*135e0*/  HMMA.16816.F32.BF16 R28, R72, R82.reuse, R28 ;  /* 0x00000052481c723c */ /* 0x080fe2000004181c */
[----:B------:R-:W3:Y:S07]  /*135f0*/  MUFU.EX2 R182, R176 ;  /* 0x000000b000b67308 */ /* 0x000eee0000000800 */
[C---:B------:R-:W-:Y:S01]  /*13600*/  HMMA.16816.F32.BF16 R32, R76.reuse, R82, R32 ;  /* 0x000000524c20723c */ /* 0x040fe20000041820 */
[----:B------:R-:W5:Y:S02]  /*13610*/  LDSM.16.MT88.4 R80, [R192+0x1000] ;  /* 0x00100000c050783b */ /* 0x000f640000004200 */
[----:B------:R-:W-:Y:S05]  /*13620*/  MUFU.EX2 R155, R177 ;  /* 0x000000b1009b7308 */ /* 0x000fea0000000800 */
[-C--:B-1----:R-:W-:Y:S05]  /*13630*/  HMMA.16816.F32.BF16 R36, R76, R100.reuse, R36 ;  /* 0x000000644c24723c */ /* 0x082fea0000041824 */
[----:B------:R-:W-:Y:S03]  /*13640*/  MUFU.EX2 R177, R189 ;  /* 0x000000bd00b17308 */ /* 0x000fe60000000800 */
[C---:B------:R-:W-:Y:S07]  /*13650*/  HMMA.16816.F32.BF16 R40, R72.reuse, R100, R40 ;  /* 0x000000644828723c */ /* 0x040fee0000041828 */
[----:B------:R-:W1:Y:S01]  /*13660*/  MUFU.EX2 R176, R188 ;  /* 0x000000bc00b07308 */ /* 0x000e620000000800 */
[-C--:B------:R-:W-:Y:S08]  /*13670*/  HMMA.16816.F32.BF16 R44, R72, R102.reuse, R44 ;  /* 0x00000066482c723c */ /* 0x080ff0000004182c */
[C---:B------:R-:W-:Y:S01]  /*13680*/  HMMA.16816.F32.BF16 R48, R76.reuse, R102, R48 ;  /* 0x000000664c30723c */ /* 0x040fe20000041830 */
[----:B------:R-:W1:Y:S01]  /*13690*/  LDSM.16.MT88.4 R100, [R196+0x1000] ;  /* 0x00100000c464783b */ /* 0x000e620000004200 */
[----:B------:R-:W-:Y:S06]  /*136a0*/  MUFU.EX2 R154, R184 ;  /* 0x000000b8009a7308 */ /* 0x000fec0000000800 */
[-C--:B----4-:R-:W-:Y:S04]  /*136b0*/  HMMA.16816.F32.BF16 R52, R76, R96.reuse, R52 ;  /* 0x000000604c34723c */ /* 0x090fe80000041834 */
[----:B------:R-:W4:Y:S04]  /*136c0*/  MUFU.EX2 R153, R179 ;  /* 0x000000b300997308 */ /* 0x000f280000000800 */
[C---:B------:R-:W-:Y:S06]  /*136d0*/  HMMA.16816.F32.BF16 R56, R72.reuse, R96, R56 ;  /* 0x000000604838723c */ /* 0x040fec0000041838 */
[----:B------:R-:W-:Y:S02]  /*136e0*/  MUFU.EX2 R152, R171 ;  /* 0x000000ab00987308 */ /* 0x000fe40000000800 */
[-C--:B------:R-:W-:Y:S07]  /*136f0*/  HMMA.16816.F32.BF16 R60, R72, R98.reuse, R60 ;  /* 0x00000062483c723c */ /* 0x080fee000004183c */
[----:B------:R-:W-:Y:S01]  /*13700*/  F2FP.BF16.PACK_AB R72, R109, R111 ;  /* 0x0000006f6d48723e */ /* 0x000fe200000010ff */
[----:B------:R-:W-:Y:S01]  /*13710*/  HMMA.16816.F32.BF16 R64, R76, R98, R64 ;  /* 0x000000624c40723c */ /* 0x000fe20000041840 */
[----:B------:R-:W4:Y:S01]  /*13720*/  MUFU.EX2 R170, R207 ;  /* 0x000000cf00aa7308 */ /* 0x000f220000000800 */
[----:B------:R-:W4:Y:S02]  /*13730*/  LDSM.16.MT88.4 R96, [R195+0x1000] ;  /* 0x00100000c360783b */ /* 0x000f240000004200 */
[----:B------:R-:W-:Y:S02]  /*13740*/  F2FP.BF16.PACK_AB R74, R108, R110 ;  /* 0x0000006e6c4a723e */ /* 0x000fe400000010ff */
[----:B------:R-:W-:Y:S02]  /*13750*/  F2FP.BF16.PACK_AB R73, R186, R229 ;  /* 0x000000e5ba49723e */ /* 0x000fe400000010ff */
[----:B--2---:R-:W-:Y:S02]  /*13760*/  F2FP.BF16.PACK_AB R75, R228, R187 ;  /* 0x000000bbe44b723e */ /* 0x004fe400000010ff */
[----:B------:R-:W-:Y:S01]  /*13770*/  LDSM.16.MT88.4 R108, [R195+0x1800] ;  /* 0x00180000c36c783b */ /* 0x000fe20000004200 */
[----:B------:R-:W2:Y:S01]  /*13780*/  MUFU.EX2 R92, R234 ;  /* 0x000000ea005c7308 */ /* 0x000ea20000000800 */
[----:B---3--:R-:W-:Y:S02]  /*13790*/  F2FP.BF16.PACK_AB R76, R182, R183 ;  /* 0x000000b7b64c723e */ /* 0x008fe400000010ff */
[----:B-1----:R-:W-:Y:S01]  /*137a0*/  F2FP.BF16.PACK_AB R78, R176, R155 ;  /* 0x0000009bb04e723e */ /* 0x002fe200000010ff */
[-C--:B-----5:R-:W-:Y:S05]  /*137b0*/  HMMA.16816.F32.BF16 R4, R72, R80.reuse, R4 ;  /* 0x000000504804723c */ /* 0x0a0fea0000041804 */
[----:B----4-:R-:W-:Y:S01]  /*137c0*/  F2FP.BF16.PACK_AB R77, R153, R154 ;  /* 0x0000009a994d723e */ /* 0x010fe200000010ff */
[----:B------:R-:W1:Y:S01]  /*137d0*/  MUFU.EX2 R91, R233 ;  /* 0x000000e9005b7308 */ /* 0x000e620000000800 */
[----:B------:R-:W-:Y:S09]  /*137e0*/  F2FP.BF16.PACK_AB R79, R170, R152 ;  /* 0x00000098aa4f723e */ /* 0x000ff200000010ff */
[----:B------:R-:W3:Y:S01]  /*137f0*/  MUFU.EX2 R113, R232 ;  /* 0x000000e800717308 */ /* 0x000ee20000000800 */
[C---:B------:R-:W-:Y:S04]  /*13800*/  HMMA.16816.F32.BF16 R8, R76.reuse, R80, R8 ;  /* 0x000000504c08723c */ /* 0x040fe80000041808 */
[----:B--2---:R-:W-:Y:S05]  /*13810*/  FADD.FTZ R0, R92, R2 ;  /* 0x000000025c007221 */ /* 0x004fea0000010000 */
[----:B------:R-:W2:Y:S01]  /*13820*/  MUFU.EX2 R112, R231 ;  /* 0x000000e700707308 */ /* 0x000ea20000000800 */
[-C--:B------:R-:W-:Y:S03]  /*13830*/  HMMA.16816.F32.BF16 R12, R76, R82.reuse, R12 ;  /* 0x000000524c0c723c */ /* 0x080fe6000004180c */
[----:B-1----:R-:W-:Y:S05]  /*13840*/  FADD.FTZ R0, R91, R0 ;  /* 0x000000005b007221 */ /* 0x002fea0000010000 */
[C---:B------:R-:W-:Y:S01]  /*13850*/  HMMA.16816.F32.BF16 R16, R72.reuse, R82, R16 ;  /* 0x000000524810723c */ /* 0x040fe20000041810 */
[----:B------:R-:W1:Y:S01]  /*13860*/  LDSM.16.MT88.4 R80, [R192+0x1800] ;  /* 0x00180000c050783b */ /* 0x000e620000004200 */
[----:B------:R-:W-:Y:S02]  /*13870*/  MUFU.EX2 R173, R217 ;  /* 0x000000d900ad7308 */ /* 0x000fe40000000800 */
[----:B---3--:R-:W-:Y:S04]  /*13880*/  FADD.FTZ R0, R113, R0 ;  /* 0x0000000071007221 */ /* 0x008fe80000010000 */
[-C--:B------:R-:W-:Y:S04]  /*13890*/  HMMA.16816.F32.BF16 R20, R72, R100.reuse, R20 ;  /* 0x000000644814723c */ /* 0x080fe80000041814 */
[----:B------:R-:W-:Y:S01]  /*138a0*/  MUFU.EX2 R174, R215 ;  /* 0x000000d700ae7308 */ /* 0x000fe20000000800 */
[----:B--2---:R-:W-:Y:S03]  /*138b0*/  FADD.FTZ R2, R112, R0 ;  /* 0x0000000070027221 */ /* 0x004fe60000010000 */
[C---:B------:R-:W-:Y:S04]  /*138c0*/  HMMA.16816.F32.BF16 R24, R76.reuse, R100, R24 ;  /* 0x000000644c18723c */ /* 0x040fe80000041818 */
[----:B------:R-:W-:Y:S02]  /*138d0*/  FADD.FTZ R0, R117, R89 ;  /* 0x0000005975007221 */ /* 0x000fe40000010000 */
[----:B------:R-:W-:Y:S02]  /*138e0*/  MUFU.EX2 R180, R211 ;  /* 0x000000d300b47308 */ /* 0x000fe40000000800 */
[-C--:B------:R-:W-:Y:S04]  /*138f0*/  HMMA.16816.F32.BF16 R28, R76, R102.reuse, R28 ;  /* 0x000000664c1c723c */ /* 0x080fe8000004181c */
[----:B------:R-:W-:Y:S04]  /*13900*/  FADD.FTZ R89, R118, R0 ;  /* 0x0000000076597221 */ /* 0x000fe80000010000 */
[C---:B------:R-:W-:Y:S01]  /*13910*/  HMMA.16816.F32.BF16 R32, R72.reuse, R102, R32 ;  /* 0x000000664820723c */ /* 0x040fe20000041820 */
[----:B------:R-:W2:Y:S01]  /*13920*/  LDSM.16.MT88.4 R100, [R196+0x1800] ;  /* 0x00180000c464783b */ /* 0x000ea20000004200 */
[----:B------:R-:W-:Y:S06]  /*13930*/  MUFU.EX2 R181, R210 ;  /* 0x000000d200b57308 */ /* 0x000fec0000000800 */
[-C--:B------:R-:W-:Y:S04]  /*13940*/  HMMA.16816.F32.BF16 R36, R72, R104.reuse, R36 ;  /* 0x000000684824723c */ /* 0x080fe80000041824 */
[----:B------:R-:W3:Y:S04]  /*13950*/  MUFU.EX2 R122, R230 ;  /* 0x000000e6007a7308 */ /* 0x000ee80000000800 */
[C---:B------:R-:W-:Y:S06]  /*13960*/  HMMA.16816.F32.BF16 R40, R76.reuse, R104, R40 ;  /* 0x000000684c28723c */ /* 0x040fec0000041828 */
[----:B------:R-:W4:Y:S02]  /*13970*/  MUFU.EX2 R119, R236 ;  /* 0x000000ec00777308 */ /* 0x000f240000000800 */
[-C--:B------:R-:W-:Y:S08]  /*13980*/  HMMA.16816.F32.BF16 R44, R76, R106.reuse, R44 ;  /* 0x0000006a4c2c723c */ /* 0x080ff0000004182c */
[C---:B------:R-:W-:Y:S01]  /*13990*/  HMMA.16816.F32.BF16 R48, R72.reuse, R106, R48 ;  /* 0x0000006a4830723c */ /* 0x040fe20000041830 */
[----:B------:R-:W5:Y:S01]  /*139a0*/  LDSM.16.MT88.4 R104, [R193+0x1800] ;  /* 0x00180000c168783b */ /* 0x000f620000004200 */
[----:B------:R-:W1:Y:S02]  /*139b0*/  MUFU.EX2 R116, R237 ;  /* 0x000000ed00747308 */ /* 0x000e640000000800 */
[----:B---3--:R-:W-:Y:S02]  /*139c0*/  FADD.FTZ R0, R122, R2 ;  /* 0x000000027a007221 */ /* 0x008fe40000010000 */
[----:B------:R-:W-:Y:S01]  /*139d0*/  FADD.FTZ R2, R125, R89 ;  /* 0x000000597d027221 */ /* 0x000fe20000010000 */
[----:B------:R-:W-:Y:S01]  /*139e0*/  MOV R89, R71 ;  /* 0x0000004700597202 */ /* 0x000fe20000000f00 */
[-C--:B------:R-:W-:Y:S04]  /*139f0*/  HMMA.16816.F32.BF16 R52, R72, R96.reuse, R52 ;  /* 0x000000604834723c */ /* 0x080fe80000041834 */
[----:B------:R-:W3:Y:S01]  /*13a00*/  MUFU.EX2 R114, R238 ;  /* 0x000000ee00727308 */ /* 0x000ee20000000800 */
[----:B------:R-:W-:Y:S01]  /*13a10*/  FADD.FTZ R2, R185, R2 ;  /* 0x00000002b9027221 */ /* 0x000fe20000010000 */
[C---:B----4-:R-:W-:Y:S01]  /*13a20*/  F2FP.BF16.PACK_AB R156, R119.reuse, R122 ;  /* 0x0000007a779c723e */ /* 0x050fe200000010ff */
[----:B------:R-:W-:Y:S01]  /*13a30*/  FADD.FTZ R0, R119, R0 ;  /* 0x0000000077007221 */ /* 0x000fe20000010000 */
[C---:B------:R-:W-:Y:S04]  /*13a40*/  HMMA.16816.F32.BF16 R56, R76.reuse, R96, R56 ;  /* 0x000000604c38723c */ /* 0x040fe80000041838 */
[----:B------:R-:W-:Y:S02]  /*13a50*/  FADD.FTZ R2, R154, R2 ;  /* 0x000000029a027221 */ /* 0x000fe40000010000 */
[----:B------:R-:W-:Y:S02]  /*13a60*/  MUFU.EX2 R169, R220 ;  /* 0x000000dc00a97308 */ /* 0x000fe40000000800 */
[-C--:B------:R-:W-:Y:S04]  /*13a70*/  HMMA.16816.F32.BF16 R60, R76, R98.reuse, R60 ;  /* 0x000000624c3c723c */ /* 0x080fe8000004183c */
[----:B-1----:R-:W-:Y:S02]  /*13a80*/  FADD.FTZ R0, R116, R0 ;  /* 0x0000000074007221 */ /* 0x002fe40000010000 */
[----:B------:R-:W-:Y:S01]  /*13a90*/  FADD.FTZ R2, R153, R2 ;  /* 0x0000000299027221 */ /* 0x000fe20000010000 */
[----:B------:R-:W-:Y:S01]  /*13aa0*/  F2FP.BF16.PACK_AB R76, R91, R92 ;  /* 0x0000005c5b4c723e */ /* 0x000fe200000010ff */
[----:B------:R-:W-:Y:S01]  /*13ab0*/  HMMA.16816.F32.BF16 R64, R72, R98, R64 ;  /* 0x000000624840723c */ /* 0x000fe20000041840 */
[----:B------:R-:W1:Y:S03]  /*13ac0*/  MUFU.EX2 R168, R221 ;  /* 0x000000dd00a87308 */ /* 0x000e660000000800 */
[----:B------:R-:W-:Y:S01]  /*13ad0*/  F2FP.BF16.PACK_AB R78, R112, R113 ;  /* 0x00000071704e723e */ /* 0x000fe200000010ff */
[----:B------:R-:W-:Y:S01]  /*13ae0*/  FADD.FTZ R2, R152, R2 ;  /* 0x0000000298027221 */ /* 0x000fe20000010000 */
[----:B------:R-:W-:Y:S02]  /*13af0*/  F2FP.BF16.PACK_AB R77, R174, R173 ;  /* 0x000000adae4d723e */ /* 0x000fe400000010ff */
[----:B------:R-:W-:Y:S01]  /*13b00*/  F2FP.BF16.PACK_AB R79, R181, R180 ;  /* 0x000000b4b54f723e */ /* 0x000fe200000010ff */
[----:B------:R-:W-:Y:S02]  /*13b10*/  FADD.FTZ R2, R170, R2 ;  /* 0x00000002aa027221 */ /* 0x000fe40000010000 */
[----:B------:R4:W-:Y:S01]  /*13b20*/  MUFU.EX2 R167, R239 ;  /* 0x000000ef00a77308 */ /* 0x0009e20000000800 */
[----:B------:R-:W-:Y:S01]  /*13b30*/  F2FP.BF16.PACK_AB R72, R175, R172 ;  /* 0x000000acaf48723e */ /* 0x000fe200000010ff */
[----:B------:R-:W-:Y:S01]  /*13b40*/  FADD.FTZ R2, R166, R2 ;  /* 0x00000002a6027221 */ /* 0x000fe20000010000 */
[----:B------:R-:W-:Y:S01]  /*13b50*/  F2FP.BF16.PACK_AB R74, R178, R177 ;  /* 0x000000b1b24a723e */ /* 0x000fe200000010ff */
[-C--:B------:R-:W-:Y:S05]  /*13b60*/  HMMA.16816.F32.BF16 R4, R76, R80.reuse, R4 ;  /* 0x000000504c04723c */ /* 0x080fea0000041804 */
[C---:B------:R-:W-:Y:S01]  /*13b70*/  F2FP.BF16.PACK_AB R73, R165.reuse, R166 ;  /* 0x000000a6a549723e */ /* 0x040fe200000010ff */
[----:B------:R-:W2:Y:S01]  /*13b80*/  MUFU.EX2 R163, R242 ;  /* 0x000000f200a37308 */ /* 0x000ea20000000800 */
[----:B------:R-:W-:Y:S01]  /*13b90*/  F2FP.BF16.PACK_AB R75, R162, R164 ;  /* 0x000000a4a24b723e */ /* 0x000fe200000010ff */
[----:B------:R-:W-:Y:S01]  /*13ba0*/  FADD.FTZ R2, R165, R2 ;  /* 0x00000002a5027221 */ /* 0x000fe20000010000 */
[----:B---3--:R-:W-:Y:S03]  /*13bb0*/  F2FP.BF16.PACK_AB R158, R114, R116 ;  /* 0x00000074729e723e */ /* 0x008fe600000010ff */
[----:B-1----:R-:W-:Y:S01]  /*13bc0*/  F2FP.BF16.PACK_AB R157, R168, R169 ;  /* 0x000000a9a89d723e */ /* 0x002fe200000010ff */
[----:B------:R-:W-:Y:S01]  /*13bd0*/  FADD.FTZ R2, R164, R2 ;  /* 0x00000002a4027221 */ /* 0x000fe20000010000 */
[C---:B------:R-:W-:Y:S02]  /*13be0*/  HMMA.16816.F32.BF16 R8, R72.reuse, R80, R8 ;  /* 0x000000504808723c */ /* 0x040fe40000041808 */
[----:B------:R-:W-:Y:S02]  /*13bf0*/  MUFU.EX2 R161, R222 ;  /* 0x000000de00a17308 */ /* 0x000fe40000000800 */
[----:B------:R-:W-:Y:S02]  /*13c00*/  FADD.FTZ R2, R162, R2 ;  /* 0x00000002a2027221 */ /* 0x000fe40000010000 */
[----:B----4-:R-:W-:Y:S02]  /*13c10*/  FADD.FTZ R239, R114, R0 ;  /* 0x0000000072ef7221 */ /* 0x010fe40000010000 */
[-C--:B------:R-:W-:Y:S04]  /*13c20*/  HMMA.16816.F32.BF16 R12, R72, R82.reuse, R12 ;  /* 0x00000052480c723c */ /* 0x080fe8000004180c */
[----:B------:R-:W1:Y:S01]  /*13c30*/  MUFU.EX2 R160, R223 ;  /* 0x000000df00a07308 */ /* 0x000e620000000800 */
[----:B------:R-:W-:Y:S02]  /*13c40*/  FADD.FTZ R0, R126, R3 ;  /* 0x000000037e007221 */ /* 0x000fe40000010000 */
[----:B------:R-:W-:Y:S01]  /*13c50*/  FADD.FTZ R3, R127, R90 ;  /* 0x0000005a7f037221 */ /* 0x000fe20000010000 */
[C---:B------:R-:W-:Y:S04]  /*13c60*/  HMMA.16816.F32.BF16 R16, R76.reuse, R82, R16 ;  /* 0x000000524c10723c */ /* 0x040fe80000041810 */
[----:B--2---:R-:W-:Y:S01]  /*13c70*/  F2FP.BF16.PACK_AB R159, R163, R167 ;  /* 0x000000a7a39f723e */ /* 0x004fe200000010ff */
[----:B------:R-:W-:Y:S01]  /*13c80*/  FADD.FTZ R0, R128, R0 ;  /* 0x0000000080007221 */ /* 0x000fe20000010000 */
[----:B------:R-:W-:Y:S01]  /*13c90*/  MUFU.EX2 R92, R224 ;  /* 0x000000e0005c7308 */ /* 0x000fe20000000800 */
[----:B------:R-:W-:Y:S01]  /*13ca0*/  FADD.FTZ R3, R243, R3 ;  /* 0x00000003f3037221 */ /* 0x000fe20000010000 */
[-C--:B------:R-:W-:Y:S04]  /*13cb0*/  HMMA.16816.F32.BF16 R20, R76, R100.reuse, R20 ;  /* 0x000000644c14723c */ /* 0x080fe80000041814 */
[----:B------:R-:W-:Y:S01]  /*13cc0*/  FADD.FTZ R3, R183, R3 ;  /* 0x00000003b7037221 */ /* 0x000fe20000010000 */
[----:B------:R-:W-:Y:S01]  /*13cd0*/  MOV R90, R70 ;  /* 0x00000046005a7202 */ /* 0x000fe20000000f00 */
[----:B------:R-:W-:Y:S02]  /*13ce0*/  FADD.FTZ R0, R229, R0 ;  /* 0x00000000e5007221 */ /* 0x000fe40000010000 */
[C---:B------:R-:W-:Y:S01]  /*13cf0*/  HMMA.16816.F32.BF16 R24, R72.reuse, R100, R24 ;  /* 0x000000644818723c */ /* 0x040fe20000041818 */
[----:B------:R-:W2:Y:S03]  /*13d00*/  MUFU.EX2 R91, R225 ;  /* 0x000000e1005b7308 */ /* 0x000ea60000000800 */
[----:B-1----:R-:W-:Y:S01]  /*13d10*/  F2FP.BF16.PACK_AB R96, R160, R161 ;  /* 0x000000a1a060723e */ /* 0x002fe200000010ff */
[----:B------:R-:W-:Y:S02]  /*13d20*/  FADD.FTZ R3, R182, R3 ;  /* 0x00000003b6037221 */ /* 0x000fe40000010000 */
[----:B------:R-:W-:Y:S01]  /*13d30*/  FADD.FTZ R0, R186, R0 ;  /* 0x00000000ba007221 */ /* 0x000fe20000010000 */
[-C--:B------:R-:W-:Y:S03]  /*13d40*/  HMMA.16816.F32.BF16 R28, R72, R102.reuse, R28 ;  /* 0x00000066481c723c */ /* 0x080fe6000004181c */
[----:B------:R-:W-:Y:S01]  /*13d50*/  MUFU.EX2 R82, R218 ;  /* 0x000000da00527308 */ /* 0x000fe20000000800 */
[----:B------:R-:W-:Y:S02]  /*13d60*/  FADD.FTZ R3, R155, R3 ;  /* 0x000000039b037221 */ /* 0x000fe40000010000 */
[----:B------:R-:W-:Y:S02]  /*13d70*/  FADD.FTZ R0, R187, R0 ;  /* 0x00000000bb007221 */ /* 0x000fe40000010000 */
[C---:B------:R-:W-:Y:S04]  /*13d80*/  HMMA.16816.F32.BF16 R32, R76.reuse, R102, R32 ;  /* 0x000000664c20723c */ /* 0x040fe80000041820 */
[----:B------:R-:W-:Y:S01]  /*13d90*/  FADD.FTZ R0, R228, R0 ;  /* 0x00000000e4007221 */ /* 0x000fe20000010000 */
[----:B------:R-:W1:Y:S01]  /*13da0*/  MUFU.EX2 R83, R219 ;  /* 0x000000db00537308 */ /* 0x000e620000000800 */
[----:B------:R-:W-:Y:S02]  /*13db0*/  FADD.FTZ R3, R176, R3 ;  /* 0x00000003b0037221 */ /* 0x000fe40000010000 */
[-C--:B-----5:R-:W-:Y:S04]  /*13dc0*/  HMMA.16816.F32.BF16 R36, R76, R104.reuse, R36 ;  /* 0x000000684c24723c */ /* 0x0a0fe80000041824 */
[----:B--2---:R-:W-:Y:S01]  /*13dd0*/  F2FP.BF16.PACK_AB R98, R91, R92 ;  /* 0x0000005c5b62723e */ /* 0x004fe200000010ff */
[----:B------:R-:W-:Y:S02]  /*13de0*/  FADD.FTZ R0, R173, R0 ;  /* 0x00000000ad007221 */ /* 0x000fe40000010000 */
[----:B------:R-:W-:Y:S01]  /*13df0*/  MUFU.EX2 R81, R226 ;  /* 0x000000e200517308 */ /* 0x000fe20000000800 */
[C---:B------:R-:W-:Y:S04]  /*13e00*/  HMMA.16816.F32.BF16 R40, R72.reuse, R104, R40 ;  /* 0x000000684828723c */ /* 0x040fe80000041828 */
[----:B------:R-:W-:Y:S02]  /*13e10*/  FADD.FTZ R3, R172, R3 ;  /* 0x00000003ac037221 */ /* 0x000fe40000010000 */
[----:B------:R-:W-:Y:S02]  /*13e20*/  FADD.FTZ R0, R174, R0 ;  /* 0x00000000ae007221 */ /* 0x000fe40000010000 */
[-C--:B------:R-:W-:Y:S01]  /*13e30*/  HMMA.16816.F32.BF16 R44, R72, R106.reuse, R44 ;  /* 0x0000006a482c723c */ /* 0x080fe2000004182c */
[----:B------:R-:W2:Y:S03]  /*13e40*/  MUFU.EX2 R80, R227 ;  /* 0x000000e300507308 */ /* 0x000ea60000000800 */
[----:B------:R-:W-:Y:S01]  /*13e50*/  FADD.FTZ R3, R175, R3 ;  /* 0x00000003af037221 */ /* 0x000fe20000010000 */
[----:B-1----:R-:W-:Y:S01]  /*13e60*/  F2FP.BF16.PACK_AB R97, R83, R82 ;  /* 0x000000525361723e */ /* 0x002fe200000010ff */
[----:B------:R-:W-:Y:S02]  /*13e70*/  FADD.FTZ R0, R180, R0 ;  /* 0x00000000b4007221 */ /* 0x000fe40000010000 */
[C---:B------:R-:W-:Y:S04]  /*13e80*/  HMMA.16816.F32.BF16 R48, R76.reuse, R106, R48 ;  /* 0x0000006a4c30723c */ /* 0x040fe80000041830 */
[----:B------:R-:W-:Y:S02]  /*13e90*/  FADD.FTZ R3, R177, R3 ;  /* 0x00000003b1037221 */ /* 0x000fe40000010000 */
[----:B------:R-:W-:Y:S02]  /*13ea0*/  FADD.FTZ R0, R181, R0 ;  /* 0x00000000b5007221 */ /* 0x000fe40000010000 */
[-C--:B------:R-:W-:Y:S04]  /*13eb0*/  HMMA.16816.F32.BF16 R52, R76, R108.reuse, R52 ;  /* 0x0000006c4c34723c */ /* 0x080fe80000041834 */
[----:B------:R-:W-:Y:S02]  /*13ec0*/  FADD.FTZ R3, R178, R3 ;  /* 0x00000003b2037221 */ /* 0x000fe40000010000 */
[----:B------:R-:W-:Y:S02]  /*13ed0*/  FADD.FTZ R0, R169, R0 ;  /* 0x00000000a9007221 */ /* 0x000fe40000010000 */
[C---:B------:R-:W-:Y:S04]  /*13ee0*/  HMMA.16816.F32.BF16 R56, R72.reuse, R108, R56 ;  /* 0x0000006c4838723c */ /* 0x040fe80000041838 */
[----:B--2---:R-:W-:Y:S04]  /*13ef0*/  F2FP.BF16.PACK_AB R99, R80, R81 ;  /* 0x000000515063723e */ /* 0x004fe800000010ff */
[-C--:B------:R-:W-:Y:S01]  /*13f00*/  HMMA.16816.F32.BF16 R60, R72, R110.reuse, R60 ;  /* 0x0000006e483c723c */ /* 0x080fe2000004183c */
[----:B------:R-:W1:Y:S07]  /*13f10*/  LDSM.16.MT88.4 R72, [R195+0x2000] ;  /* 0x00200000c348783b */ /* 0x000e6e0000004200 */
[----:B------:R-:W-:Y:S08]  /*13f20*/  HMMA.16816.F32.BF16 R64, R76, R110, R64 ;  /* 0x0000006e4c40723c */ /* 0x000ff00000041840 */
[-C--:B------:R-:W-:Y:S07]  /*13f30*/  HMMA.16816.F32.BF16 R128, R156, R132.reuse, R4 ;  /* 0x000000849c80723c */ /* 0x080fee0000041804 */
[----:B------:R-:W-:Y:S01]  /*13f40*/  FADD.FTZ R5, R161, R3 ;  /* 0x00000003a1057221 */ /* 0x000fe20000010000 */
[C---:B------:R-:W-:Y:S04]  /*13f50*/  HMMA.16816.F32.BF16 R124, R96.reuse, R132, R8 ;  /* 0x00000084607c723c */ /* 0x040fe80000041808 */
[----:B------:R-:W-:Y:S02]  /*13f60*/  FADD.FTZ R4, R82, R2 ;  /* 0x0000000252047221 */ /* 0x000fe40000010000 */
[----:B------:R-:W-:Y:S02]  /*13f70*/  FADD.FTZ R3, R168, R0 ;  /* 0x00000000a8037221 */ /* 0x000fe40000010000 */
[-C--:B------:R-:W-:Y:S04]  /*13f80*/  HMMA.16816.F32.BF16 R120, R96, R134.reuse, R12 ;  /* 0x000000866078723c */ /* 0x080fe8000004180c */
[----:B------:R-:W-:Y:S02]  /*13f90*/  FADD.FTZ R2, R160, R5 ;  /* 0x00000005a0027221 */ /* 0x000fe40000010000 */
[----:B------:R-:W-:Y:S02]  /*13fa0*/  FADD.FTZ R0, R83, R4 ;  /* 0x0000000453007221 */ /* 0x000fe40000010000 */
[C---:B------:R-:W-:Y:S04]  /*13fb0*/  HMMA.16816.F32.BF16 R132, R156.reuse, R134, R16 ;  /* 0x000000869c84723c */ /* 0x040fe80000041810 */
[----:B------:R-:W-:Y:S02]  /*13fc0*/  FADD.FTZ R4, R167, R3 ;  /* 0x00000003a7047221 */ /* 0x000fe40000010000 */
[----:B------:R-:W-:Y:S01]  /*13fd0*/  FADD.FTZ R3, R92, R2 ;  /* 0x000000025c037221 */ /* 0x000fe20000010000 */
[----:B------:R-:W-:Y:S01]  /*13fe0*/  MOV R92, R68 ;  /* 0x00000044005c7202 */ /* 0x000fe20000000f00 */
[-C--:B------:R-:W-:Y:S04]  /*13ff0*/  HMMA.16816.F32.BF16 R136, R156, R140.reuse, R20 ;  /* 0x0000008c9c88723c */ /* 0x080fe80000041814 */
[----:B------:R-:W-:Y:S01]  /*14000*/  FADD.FTZ R2, R81, R0 ;  /* 0x0000000051027221 */ /* 0x000fe20000010000 */
[----:B------:R-:W-:Y:S01]  /*14010*/  IADD3 R0, R240, -0x1, RZ ;  /* 0xfffffffff0007810 */ /* 0x000fe20007ffe0ff */
[----:B------:R-:W-:Y:S02]  /*14020*/  FADD.FTZ R243, R163, R4 ;  /* 0x00000004a3f37221 */ /* 0x000fe40000010000 */
[C---:B------:R-:W-:Y:S04]  /*14030*/  HMMA.16816.F32.BF16 R116, R96.reuse, R140, R24 ;  /* 0x0000008c6074723c */ /* 0x040fe80000041818 */
[----:B------:R-:W-:Y:S01]  /*14040*/  FADD.FTZ R246, R91, R3 ;  /* 0x000000035bf67221 */ /* 0x000fe20000010000 */
[----:B------:R-:W-:Y:S01]  /*14050*/  MOV R240, R0 ;  /* 0x0000000000f07202 */ /* 0x000fe20000000f00 */
[----:B------:R-:W-:Y:S01]  /*14060*/  FADD.FTZ R247, R80, R2 ;  /* 0x0000000250f77221 */ /* 0x000fe20000010000 */
[----:B------:R-:W-:Y:S01]  /*14070*/  MOV R91, R69 ;  /* 0x00000045005b7202 */ /* 0x000fe20000000f00 */
[-C--:B------:R-:W-:Y:S08]  /*14080*/  HMMA.16816.F32.BF16 R112, R96, R142.reuse, R28 ;  /* 0x0000008e6070723c */ /* 0x080ff0000004181c */
[C---:B------:R-:W-:Y:S08]  /*14090*/  HMMA.16816.F32.BF16 R140, R156.reuse, R142, R32 ;  /* 0x0000008e9c8c723c */ /* 0x040ff00000041820 */
[-C--:B------:R-:W-:Y:S08]  /*140a0*/  HMMA.16816.F32.BF16 R144, R156, R148.reuse, R36 ;  /* 0x000000949c90723c */ /* 0x080ff00000041824 */
[C---:B------:R-:W-:Y:S08]  /*140b0*/  HMMA.16816.F32.BF16 R108, R96.reuse, R148, R40 ;  /* 0x00000094606c723c */ /* 0x040ff00000041828 */
[-C--:B------:R-:W-:Y:S08]  /*140c0*/  HMMA.16816.F32.BF16 R104, R96, R150.reuse, R44 ;  /* 0x000000966068723c */ /* 0x080ff0000004182c */
[C---:B------:R-:W-:Y:S08]  /*140d0*/  HMMA.16816.F32.BF16 R148, R156.reuse, R150, R48 ;  /* 0x000000969c94723c */ /* 0x040ff00000041830 */
[-C--:B-1----:R-:W-:Y:S08]  /*140e0*/  HMMA.16816.F32.BF16 R152, R156, R72.reuse, R52 ;  /* 0x000000489c98723c */ /* 0x082ff00000041834 */
[C---:B------:R-:W-:Y:S08]  /*140f0*/  HMMA.16816.F32.BF16 R100, R96.reuse, R72, R56 ;  /* 0x000000486064723c */ /* 0x040ff00000041838 */
[-C--:B------:R-:W-:Y:S08]  /*14100*/  HMMA.16816.F32.BF16 R96, R96, R74.reuse, R60 ;  /* 0x0000004a6060723c */ /* 0x080ff0000004183c */
[----:B------:R-:W-:Y:S01]  /*14110*/  HMMA.16816.F32.BF16 R156, R156, R74, R64 ;  /* 0x0000004a9c9c723c */ /* 0x000fe20000041840 */
[----:B------:R-:W-:Y:S07]  /*14120*/  @!UPT UIADD3 URZ, URZ, URZ, URZ ;  /* 0x0000003f3f3ff290 */ /* 0x000fee000fffe03f */
[----:B------:R-:W-:-:S11]  /*14130*/  @P0 BRA `(.L_x_343) ;  /* 0xffffc3a000000947 */ /* 0x000fd6000383ffff */
.L_x_336:
[----:B------:R-:W-:Y:S05]  /*14140*/  BRA.DIV ~URZ, `(.L_x_344) ;  /* 0x00005f527f007947 */ /* 0x000fea000b800000 */
[----:B------:R1:W2:Y:S02]  /*14150*/  SHFL.BFLY PT, R0, R239, 0x2, 0x1f ;  /* 0x0c401f00ef007f89 */ /* 0x0002a400000e0000 */
.L_x_434:
[----:B--2---:R-:W-:Y:S01]  /*14160*/  FADD.FTZ R5, R0, R239 ;  /* 0x000000ef00057221 */ /* 0x004fe20000010000 */
[----:B------:R-:W-:Y:S05]  /*14170*/  BRA.DIV ~URZ, `(.L_x_345) ;  /* 0x00005f727f007947 */ /* 0x000fea000b800000 */
[----:B------:R-:W2:Y:S04]  /*14180*/  SHFL.BFLY PT, R2, R243, 0x2, 0x1f ;  /* 0x0c401f00f3027f89 */ /* 0x000ea800000e0000 */
[----:B------:R-:W3:Y:S04]  /*14190*/  SHFL.BFLY PT, R0, R246, 0x2, 0x1f ;  /* 0x0c401f00f6007f89 */ /* 0x000ee800000e0000 */
[----:B------:R-:W4:Y:S04]  /*141a0*/  SHFL.BFLY PT, R4, R247, 0x2, 0x1f ;  /* 0x0c401f00f7047f89 */ /* 0x000f2800000e0000 */
[----:B------:R-:W5:Y:S01]  /*141b0*/  SHFL.BFLY PT, R3, R5, 0x1, 0x1f ;  /* 0x0c201f0005037f89 */ /* 0x000f6200000e0000 */
[----:B--2---:R-:W-:-:S02]  /*141c0*/  FADD.FTZ R2, R2, R243 ;  /* 0x000000f302027221 */ /* 0x004fc40000010000 */
[----:B---3--:R-:W-:-:S03]  /*141d0*/  FADD.FTZ R0, R0, R246 ;  /* 0x000000f600007221 */ /* 0x008fc60000010000 */
[----:B------:R-:W2:Y:S01]  /*141e0*/  SHFL.BFLY PT, R6, R2, 0x1, 0x1f ;  /* 0x0c201f0002067f89 */ /* 0x000ea200000e0000 */
[----:B----4-:R-:W-:-:S03]  /*141f0*/  FADD.FTZ R4, R4, R247 ;  /* 0x000000f704047221 */ /* 0x010fc60000010000 */
[----:B------:R-:W3:Y:S01]  /*14200*/  SHFL.BFLY PT, R7, R0, 0x1, 0x1f ;  /* 0x0c201f0000077f89 */ /* 0x000ee200000e0000 */
[----:B-----5:R-:W-:-:S03]  /*14210*/  FADD.FTZ R5, R5, R3 ;  /* 0x0000000305057221 */ /* 0x020fc60000010000 */
[----:B------:R4:W1:Y:S01]  /*14220*/  SHFL.BFLY PT, R8, R4, 0x1, 0x1f ;  /* 0x0c201f0004087f89 */ /* 0x00086200000e0000 */
[----:B--2---:R-:W-:Y:S02]  /*14230*/  FADD.FTZ R6, R2, R6 ;  /* 0x0000000602067221 */ /* 0x004fe40000010000 */
[----:B---3--:R-:W-:Y:S02]  /*14240*/  FADD.FTZ R7, R0, R7 ;  /* 0x0000000700077221 */ /* 0x008fe40000010000 */
.L_x_435:
[----:B------:R-:W-:Y:S01]  /*14250*/  FSETP.NE.FTZ.AND P3, PT, R5, RZ, PT ;  /* 0x000000ff0500720b */ /* 0x000fe20003f75000 */
[----:B------:R-:W-:Y:S01]  /*14260*/  CS2R R2, SRZ ;  /* 0x0000000000027805 */ /* 0x000fe2000001ff00 */
[----:B------:R-:W-:Y:S01]  /*14270*/  MOV R0, RZ ;  /* 0x000000ff00007202 */ /* 0x000fe20000000f00 */
[----:B-1--4-:R-:W-:Y:S01]  /*14280*/  FADD.FTZ R4, R8, R4 ;  /* 0x0000000408047221 */ /* 0x012fe20000010000 */
[----:B------:R-:W-:Y:S02]  /*14290*/  FSETP.NE.FTZ.AND P2, PT, R6, RZ, PT ;  /* 0x000000ff0600720b */ /* 0x000fe40003f55000 */
[----:B------:R-:W-:Y:S02]  /*142a0*/  FSETP.NE.FTZ.AND P1, PT, R7, RZ, PT ;  /* 0x000000ff0700720b */ /* 0x000fe40003f35000 */
[----:B------:R-:W-:-:S02]  /*142b0*/  FSETP.NE.FTZ.AND P0, PT, R4, RZ, PT ;  /* 0x000000ff0400720b */ /* 0x000fc40003f15000 */
[----:B------:R-:W-:Y:S02]  /*142c0*/  MOV R25, 0xff800000 ;  /* 0xff80000000197802 */ /* 0x000fe40000000f00 */
[----:B------:R-:W-:Y:S01]  /*142d0*/  MOV R23, 0xff800000 ;  /* 0xff80000000177802 */ /* 0x000fe20000000f00 */
[----:B------:R-:W1:Y:S01]  /*142e0*/  @P3 MUFU.RCP R0, R5 ;  /* 0x0000000500003308 */ /* 0x000e620000001000 */
[----:B------:R-:W-:Y:S02]  /*142f0*/  MOV R24, 0xff800000 ;  /* 0xff80000000187802 */ /* 0x000fe40000000f00 */
[----:B------:R-:W-:-:S03]  /*14300*/  MOV R22, 0xff800000 ;  /* 0xff80000000167802 */ /* 0x000fc60000000f00 */
[----:B------:R-:W-:Y:S02]  /*14310*/  @P1 MOV R10, 0x3f317218 ;  /* 0x3f317218000a1802 */ /* 0x000fe40000000f00 */
[----:B------:R-:W-:Y:S08]  /*14320*/  @P3 MUFU.LG2 R9, R5 ;  /* 0x0000000500093308 */ /* 0x000ff00000000c00 */
[----:B------:R-:W2:Y:S01]  /*14330*/  @P2 MUFU.LG2 R5, R6 ;  /* 0x0000000600052308 */ /* 0x000ea20000000c00 */
[----:B-1----:R-:W-:-:S02]  /*14340*/  FMUL.FTZ R74, R0, R128 ;  /* 0x00000080004a7220 */ /* 0x002fc40000410000 */
[C---:B------:R-:W-:Y:S02]  /*14350*/  FMUL.FTZ R75, R0.reuse, R129 ;  /* 0x00000081004b7220 */ /* 0x040fe40000410000 */
[C---:B------:R-:W-:Y:S02]  /*14360*/  FMUL.FTZ R76, R0.reuse, R132 ;  /* 0x00000084004c7220 */ /* 0x040fe40000410000 */
[C---:B------:R-:W-:Y:S01]  /*14370*/  FMUL.FTZ R77, R0.reuse, R133 ;  /* 0x00000085004d7220 */ /* 0x040fe20000410000 */
[----:B------:R-:W1:Y:S01]  /*14380*/  @P2 MUFU.RCP R3, R6 ;  /* 0x0000000600032308 */ /* 0x000e620000001000 */
[C---:B------:R-:W-:Y:S02]  /*14390*/  FMUL.FTZ R78, R0.reuse, R136 ;  /* 0x00000088004e7220 */ /* 0x040fe40000410000 */
[C---:B------:R-:W-:Y:S02]  /*143a0*/  FMUL.FTZ R79, R0.reuse, R137 ;  /* 0x00000089004f7220 */ /* 0x040fe40000410000 */
[----:B------:R-:W-:-:S02]  /*143b0*/  FMUL.FTZ R80, R0, R140 ;  /* 0x0000008c00507220 */ /* 0x000fc40000410000 */
[C---:B------:R-:W-:Y:S01]  /*143c0*/  FMUL.FTZ R81, R0.reuse, R141 ;  /* 0x0000008d00517220 */ /* 0x040fe20000410000 */
[----:B------:R-:W-:Y:S01]  /*143d0*/  @P1 MUFU.RCP R2, R7 ;  /* 0x0000000700021308 */ /* 0x000fe20000001000 */
[C---:B------:R-:W-:Y:S02]  /*143e0*/  FMUL.FTZ R66, R0.reuse, R144 ;  /* 0x0000009000427220 */ /* 0x040fe40000410000 */
[C---:B------:R-:W-:Y:S02]  /*143f0*/  FMUL.FTZ R67, R0.reuse, R145 ;  /* 0x0000009100437220 */ /* 0x040fe40000410000 */
[C---:B------:R-:W-:Y:S02]  /*14400*/  FMUL.FTZ R90, R0.reuse, R148 ;  /* 0x00000094005a7220 */ /* 0x040fe40000410000 */
[C---:B------:R-:W-:Y:S02]  /*14410*/  FMUL.FTZ R91, R0.reuse, R149 ;  /* 0x00000095005b7220 */ /* 0x040fe40000410000 */
[----:B------:R-:W-:-:S02]  /*14420*/  FMUL.FTZ R82, R0, R152 ;  /* 0x0000009800527220 */ /* 0x000fc40000410000 */
[C---:B------:R-:W-:Y:S02]  /*14430*/  FMUL.FTZ R83, R0.reuse, R153 ;  /* 0x0000009900537220 */ /* 0x040fe40000410000 */
[C---:B------:R-:W-:Y:S02]  /*14440*/  FMUL.FTZ R64, R0.reuse, R156 ;  /* 0x0000009c00407220 */ /* 0x040fe40000410000 */
[----:B------:R-:W-:Y:S02]  /*14450*/  FMUL.FTZ R65, R0, R157 ;  /* 0x0000009d00417220 */ /* 0x000fe40000410000 */
[----:B------:R3:W4:Y:S01]  /*14460*/  @P1 MUFU.LG2 R0, R7 ;  /* 0x0000000700001308 */ /* 0x0007220000000c00 */
[----:B--2---:R-:W-:Y:S02]  /*14470*/  @P2 FMUL.FTZ R8, R5, 0.69314718246459960938 ;  /* 0x3f31721805082820 */ /* 0x004fe40000410000 */
[C---:B-1----:R-:W-:Y:S02]  /*14480*/  FMUL.FTZ R132, R3.reuse, R138 ;  /* 0x0000008a03847220 */ /* 0x042fe40000410000 */
[----:B------:R-:W-:-:S02]  /*14490*/  FMUL.FTZ R133, R3, R139 ;  /* 0x0000008b03857220 */ /* 0x000fc40000410000 */
[C---:B------:R-:W-:Y:S02]  /*144a0*/  FMUL.FTZ R130, R3.reuse, R130 ;  /* 0x0000008203827220 */ /* 0x040fe40000410000 */
[C---:B------:R-:W-:Y:S02]  /*144b0*/  FMUL.FTZ R131, R3.reuse, R131 ;  /* 0x0000008303837220 */ /* 0x040fe40000410000 */
[C---:B------:R-:W-:Y:S02]  /*144c0*/  FMUL.FTZ R134, R3.reuse, R134 ;  /* 0x0000008603867220 */ /* 0x040fe40000410000 */
[C---:B------:R-:W-:Y:S02]  /*144d0*/  FMUL.FTZ R135, R3.reuse, R135 ;  /* 0x0000008703877220 */ /* 0x040fe40000410000 */
[C---:B------:R-:W-:Y:S01]  /*144e0*/  FMUL.FTZ R136, R3.reuse, R142 ;  /* 0x0000008e03887220 */ /* 0x040fe20000410000 */
[----:B---3--:R-:W-:Y:S01]  /*144f0*/  @P2 MOV R7, 0x3f317218 ;  /* 0x3f31721800072802 */ /* 0x008fe20000000f00 */
[----:B------:R-:W-:-:S02]  /*14500*/  FMUL.FTZ R137, R3, R143 ;  /* 0x0000008f03897220 */ /* 0x000fc40000410000 */
[----:B------:R-:W-:Y:S02]  /*14510*/  FMUL.FTZ R140, R3, R146 ;  /* 0x00000092038c7220 */ /* 0x000fe40000410000 */
[----:B------:R-:W-:Y:S02]  /*14520*/  @P2 FMUL.FTZ R5, R7, c[0x0][0x2d0] ;  /* 0x0000b40007052a20 */ /* 0x000fe40000410000 */
[----:B----4-:R-:W-:Y:S01]  /*14530*/  @P1 FMUL.FTZ R7, R0, 0.69314718246459960938 ;  /* 0x3f31721800071820 */ /* 0x010fe20000410000 */
[----:B------:R-:W-:Y:S01]  /*14540*/  MOV R0, RZ ;  /* 0x000000ff00007202 */ /* 0x000fe20000000f00 */
[C---:B------:R-:W-:Y:S02]  /*14550*/  FMUL.FTZ R141, R3.reuse, R147 ;  /* 0x00000093038d7220 */ /* 0x040fe40000410000 */
[C---:B------:R-:W-:Y:S02]  /*14560*/  FMUL.FTZ R138, R3.reuse, R150 ;  /* 0x00000096038a7220 */ /* 0x040fe40000410000 */
[C---:B------:R-:W-:Y:S01]  /*14570*/  FMUL.FTZ R139, R3.reuse, R151 ;  /* 0x00000097038b7220 */ /* 0x040fe20000410000 */
[----:B------:R-:W1:Y:S01]  /*14580*/  @P0 MUFU.RCP R0, R4 ;  /* 0x0000000400000308 */ /* 0x000e620000001000 */
[----:B------:R-:W-:-:S02]  /*14590*/  FMUL.FTZ R128, R3, R154 ;  /* 0x0000009a03807220 */ /* 0x000fc40000410000 */
[C---:B------:R-:W-:Y:S02]  /*145a0*/  FMUL.FTZ R129, R3.reuse, R155 ;  /* 0x0000009b03817220 */ /* 0x040fe40000410000 */
[C---:B------:R-:W-:Y:S02]  /*145b0*/  FMUL.FTZ R72, R3.reuse, R158 ;  /* 0x0000009e03487220 */ /* 0x040fe40000410000 */
[----:B------:R-:W-:Y:S01]  /*145c0*/  FMUL.FTZ R73, R3, R159 ;  /* 0x0000009f03497220 */ /* 0x000fe20000410000 */
[----:B------:R-:W-:Y:S01]  /*145d0*/  @P3 MOV R3, 0x3f317218 ;  /* 0x3f31721800033802 */ /* 0x000fe20000000f00 */
        /* <DEDUP_REMOVED lines=15> */
[----:B------:R-:W-:Y:S02]  /*146d0*/  FMUL.FTZ R27, R2, R97 ;  /* 0x00000061021b7220 */ /* 0x000fe40000410000 */
[----:B------:R2:W3:Y:S01]  /*146e0*/  @P0 MUFU.LG2 R2, R4 ;  /* 0x0000000400020308 */ /* 0x0004e20000000c00 */
[----:B------:R-:W-:Y:S02]  /*146f0*/  @P3 FMUL.FTZ R6, R3, c[0x0][0x2d0] ;  /* 0x0000b40003063a20 */ /* 0x000fe40000410000 */
[----:B------:R-:W-:Y:S02]  /*14700*/  @P1 FMUL.FTZ R3, R10, c[0x0][0x2d0] ;  /* 0x0000b4000a031a20 */ /* 0x000fe40000410000 */
[----:B------:R-:W-:Y:S02]  /*14710*/  @P3 FMUL.FTZ R9, R9, 0.69314718246459960938 ;  /* 0x3f31721809093820 */ /* 0x000fe40000410000 */
[----:B------:R-:W-:Y:S01]  /*14720*/  @P1 FFMA.FTZ R25, R3, R69, R7 ;  /* 0x0000004503191223 */ /* 0x000fe20000010007 */
[----:B------:R-:W-:Y:S01]  /*14730*/  @P0 MOV R3, 0x3f317218 ;  /* 0x3f31721800030802 */ /* 0x000fe20000000f00 */
[----:B-1----:R-:W-:-:S02]  /*14740*/  FMUL.FTZ R30, R0, R126 ;  /* 0x0000007e001e7220 */ /* 0x002fc40000410000 */
[C---:B------:R-:W-:Y:S02]  /*14750*/  FMUL.FTZ R31, R0.reuse, R127 ;  /* 0x0000007f001f7220 */ /* 0x040fe40000410000 */
[----:B------:R-:W-:Y:S02]  /*14760*/  @P0 FMUL.FTZ R3, R3, c[0x0][0x2d0] ;  /* 0x0000b40003030a20 */ /* 0x000fe40000410000 */
[----:B------:R-:W-:Y:S01]  /*14770*/  FMUL.FTZ R44, R0, R122 ;  /* 0x0000007a002c7220 */ /* 0x000fe20000410000 */
[----:B--2---:R-:W-:Y:S01]  /*14780*/  MOV R4, 0x1 ;  /* 0x0000000100047802 */ /* 0x004fe20000000f00 */
[----:B---3--:R-:W-:Y:S02]  /*14790*/  @P0 FMUL.FTZ R2, R2, 0.69314718246459960938 ;  /* 0x3f31721802020820 */ /* 0x008fe40000410000 */
        /* <DEDUP_REMOVED lines=17> */
.L_x_274:
        /* <DEDUP_REMOVED lines=19> */
.L_x_347:
[----:B-1----:R-:W-:Y:S05]  /*149e0*/  BSYNC B0 ;  /* 0x0000000000007941 */ /* 0x002fea0003800000 */
.L_x_346:
        /* <DEDUP_REMOVED lines=83> */
[----:B------:R-:W-:Y:S01]  /*14f20*/  STS [R13+0x2400], R2 ;  /* 0x002400020d007388 */ /* 0x000fe20000000800 */
[----:B-1----:R-:W-:-:S05]  /*14f30*/  F2FP.BF16.PACK_AB R0, R27, R26 ;  /* 0x0000001a1b00723e */ /* 0x002fca00000010ff */
[----:B------:R-:W-:Y:S04]  /*14f40*/  STS [R12+0x2000], R0 ;  /* 0x002000000c007388 */ /* 0x000fe80000000800 */
[----:B------:R1:W-:Y:S04]  /*14f50*/  STS [R10+0x2400], R3 ;  /* 0x002400030a007388 */ /* 0x0003e80000000800 */
[----:B------:R-:W-:Y:S01]  /*14f60*/  BAR.SYNC.DEFER_BLOCKING 0x1, 0x80 ;  /* 0x0042000000007b1d */ /* 0x000fe20000010000 */
[C---:B------:R-:W-:Y:S02]  /*14f70*/  @P2 IADD3 R6, P0, R11.reuse, c[0x0][0x508], RZ ;  /* 0x000142000b062a10 */ /* 0x040fe40007f1e0ff */
[----:B------:R-:W-:Y:S01]  /*14f80*/  IADD3 R4, P1, R11, c[0x0][0x500], RZ ;  /* 0x000140000b047a10 */ /* 0x000fe20007f3e0ff */
[----:B------:R-:W-:Y:S01]  /*14f90*/  IMAD.MOV.U32 R11, RZ, RZ, c[0x0][0x388] ;  /* 0x0000e200ff0b7624 */ /* 0x000fe200078e00ff */
[----:B------:R-:W-:-:S02]  /*14fa0*/  @P2 IADD3.X R7, R9, c[0x0][0x50c], RZ, P0, !PT ;  /* 0x0001430009072a10 */ /* 0x000fc400007fe4ff */
[----:B------:R-:W-:Y:S01]  /*14fb0*/  IADD3.X R5, R9, c[0x0][0x504], RZ, P1, !PT ;  /* 0x0001410009057a10 */ /* 0x000fe20000ffe4ff */
[----:B-1----:R-:W-:Y:S02]  /*14fc0*/  IMAD.MOV.U32 R3, RZ, RZ, RZ ;  /* 0x000000ffff037224 */ /* 0x002fe400078e00ff */
[----:B------:R1:W5:Y:S04]  /*14fd0*/  @P2 LDG.E R11, [R6.64] ;  /* 0x00000008060b2981 */ /* 0x000368000c1e1900 */
[----:B------:R1:W5:Y:S01]  /*14fe0*/  @P3 LDG.E R3, [R4.64] ;  /* 0x0000000804033981 */ /* 0x000362000c1e1900 */
[----:B----4-:R-:W-:-:S04]  /*14ff0*/  ISETP.NE.AND P0, PT, R8, RZ, PT ;  /* 0x000000ff0800720c */ /* 0x010fc80003f05270 */
[----:B------:R-:W-:Y:S01]  /*15000*/  SEL R0, R8, c[0x0][0x3d4], P0 ;  /* 0x0000f50008007a07 */ /* 0x000fe20000000000 */
[----:B------:R-:W-:Y:S05]  /*15010*/  @P2 BRA `(.L_x_350) ;  /* 0x0000004000002947 */ /* 0x000fea0003800000 */
[----:B------:R-:W-:Y:S05]  /*15020*/  @!P3 BRA `(.L_x_350) ;  /* 0x000000300000b947 */ /* 0x000fea0003800000 */
[----:B-----5:R2:W3:Y:S04]  /*15030*/  LDG.E R11, [R4.64] ;  /* 0x00000008040b7981 */ /* 0x0204e8000c1e1900 */
[----:B-12---:R-:W3:Y:S02]  /*15040*/  LDG.E R4, [R4.64+0x4] ;  /* 0x0000040804047981 */ /* 0x006ee4000c1e1900 */
[----:B---3--:R-:W-:Y:S02]  /*15050*/  IADD3 R11, -R11, R4, RZ ;  /* 0x000000040b0b7210 */ /* 0x008fe40007ffe1ff */
.L_x_350:
[----:B------:R-:W2:Y:S04]  /*15060*/  LDL.LU R2, [R1+0x50] ;  /* 0x0000500001027983 */ /* 0x000ea80000300800 */
[----:B-1----:R-:W3:Y:S04]  /*15070*/  LDL R4, [R1+0xe8] ;  /* 0x0000e80001047983 */ /* 0x002ee80000100800 */
[----:B------:R-:W4:Y:S04]  /*15080*/  LDL.LU R6, [R1+0x78] ;  /* 0x0000780001067983 */ /* 0x000f280000300800 */
[----:B------:R-:W3:Y:S04]  /*15090*/  LDL.LU R5, [R1+0x30] ;  /* 0x0000300001057983 */ /* 0x000ee80000300800 */
[----:B------:R-:W3:Y:S04]  /*150a0*/  LDL R47, [R1+0x2c] ;  /* 0x00002c00012f7983 */ /* 0x000ee80000100800 */
[----:B------:R-:W3:Y:S04]  /*150b0*/  LDL R16, [R1+0x80] ;  /* 0x0000800001107983 */ /* 0x000ee80000100800 */
[----:B------:R-:W3:Y:S04]  /*150c0*/  LDL R57, [R1+0xe4] ;  /* 0x0000e40001397983 */ /* 0x000ee80000100800 */
[----:B------:R-:W3:Y:S01]  /*150d0*/  LDL.LU R56, [R1+0x70] ;  /* 0x0000700001387983 */ /* 0x000ee20000300800 */
[----:B------:R-:W-:Y:S01]  /*150e0*/  IMAD.MOV.U32 R12, RZ, RZ, 0x368 ;  /* 0x00000368ff0c7424 */ /* 0x000fe200078e00ff */
[----:B------:R-:W-:-:S04]  /*150f0*/  ISETP.GT.AND P2, PT, R0, 0x1, PT ;  /* 0x000000010000780c */ /* 0x000fc80003f44270 */
[----:B------:R-:W-:-:S04]  /*15100*/  SEL R12, R12, 0x328, P2 ;  /* 0x000003280c0c7807 */ /* 0x000fc80001000000 */
[----:B------:R-:W1:Y:S08]  /*15110*/  LDC.64 R8, c[0x0][R12+0x170] ;  /* 0x00005c000c087b82 */ /* 0x000e700000000a00 */
[----:B------:R-:W1:Y:S08]  /*15120*/  LDC.64 R14, c[0x0][R12+0x168] ;  /* 0x00005a000c0e7b82 */ /* 0x000e700000000a00 */
[----:B------:R1:W1:Y:S08]  /*15130*/  LDC.64 R20, c[0x0][R12+0x178] ;  /* 0x00005e000c147b82 */ /* 0x0002700000000a00 */
[----:B------:R1:W1:Y:S01]  /*15140*/  LDC.64 R18, c[0x0][R12+0x160] ;  /* 0x000058000c127b82 */ /* 0x0002620000000a00 */
[----:B------:R-:W-:Y:S01]  /*15150*/  IMAD.MOV.U32 R0, RZ, RZ, c[0x0][0x4e8] ;  /* 0x00013a00ff007624 */ /* 0x000fe200078e00ff */
[----:B------:R-:W-:-:S04]  /*15160*/  ISETP.NE.U32.AND P0, PT, RZ, c[0x0][0x500], PT ;  /* 0x00014000ff007a0c */ /* 0x000fc80003f05070 */
[----:B------:R-:W-:Y:S02]  /*15170*/  ISETP.NE.AND P5, PT, R0, 0x1, PT ;  /* 0x000000010000780c */ /* 0x000fe40003fa5270 */
[----:B------:R-:W-:Y:S01]  /*15180*/  ISETP.NE.AND.EX P0, PT, RZ, c[0x0][0x504], PT, P0 ;  /* 0x00014100ff007a0c */ /* 0x000fe20003f05300 */
[----:B------:R-:W1:Y:S02]  /*15190*/  S2R R59, SR_TID.X ;  /* 0x00000000003b7919 */ /* 0x000e640000002100 */
[----:B-1----:R-:W-:-:S04]  /*151a0*/  SHF.R.S32.HI R17, RZ, 0x1f, R59 ;  /* 0x0000001fff117819 */ /* 0x002fc8000001143b */
[----:B------:R-:W-:-:S04]  /*151b0*/  LEA.HI R17, R17, R59, RZ, 0x5 ;  /* 0x0000003b11117211 */ /* 0x000fc800078f28ff */
[----:B------:R-:W-:-:S05]  /*151c0*/  LOP3.LUT R17, R17, 0xffffffe0, RZ, 0xc0, !PT ;  /* 0xffffffe011117812 */ /* 0x000fca00078ec0ff */
[----:B------:R-:W-:Y:S01]  /*151d0*/  IMAD.IADD R17, R59, 0x1, -R17 ;  /* 0x000000013b117824 */ /* 0x000fe200078e0a11 */
[----:B--2---:R-:W-:-:S05]  /*151e0*/  SEL R2, R2, RZ, !P0 ;  /* 0x000000ff02027207 */ /* 0x004fca0004000000 */
[----:B------:R-:W-:Y:S01]  /*151f0*/  IMAD R0, R9, R2, RZ ;  /* 0x0000000209007224 */ /* 0x000fe200078e02ff */
[----:B----4-:R-:W-:Y:S02]  /*15200*/  SEL R6, R6, RZ, !P0 ;  /* 0x000000ff06067207 */ /* 0x010fe40004000000 */
[----:B---3--:R-:W-:Y:S01]  /*15210*/  LOP3.LUT R5, R5, 0xffff, RZ, 0xc0, !PT ;  /* 0x0000ffff05057812 */ /* 0x008fe200078ec0ff */
        /* <DEDUP_REMOVED lines=13> */
[----:B------:R-:W-:Y:S02]  /*152f0*/  IMAD R12, R21, R10, RZ ;  /* 0x0000000a150c7224 */ /* 0x000fe400078e02ff */
[----:B------:R-:W-:-:S02]  /*15300*/  IMAD.MOV R7, RZ, RZ, -R0 ;  /* 0x000000ffff077224 */ /* 0x000fc400078e0a00 */
        /* <DEDUP_REMOVED lines=13> */
[----:B------:R-:W-:Y:S02]  /*153e0*/  IMAD.MOV.U32 R9, RZ, RZ, c[0x0][0x4ac] ;  /* 0x00012b00ff097624 */ /* 0x000fe400078e00ff */
[----:B------:R-:W-:Y:S01]  /*153f0*/  IMAD.IADD R0, R7, 0x1, R0 ;  /* 0x0000000107007824 */ /* 0x000fe200078e0200 */
[----:B------:R-:W-:Y:S02]  /*15400*/  LEA R7, P0, R6, R8, 0x2 ;  /* 0x0000000806077211 */ /* 0x000fe400078010ff */
[----:B------:R-:W-:-:S04]  /*15410*/  SEL R9, R9, c[0x0][0x454], P2 ;  /* 0x0001150009097a07 */ /* 0x000fc80001000000 */
[----:B------:R-:W-:Y:S01]  /*15420*/  LEA.HI.X R6, R6, R9, R0, 0x2, P0 ;  /* 0x0000000906067211 */ /* 0x000fe200000f1400 */
[----:B------:R-:W-:Y:S01]  /*15430*/  SHFL.IDX PT, R14, R7, RZ, 0x1c1f ;  /* 0x001c1fff070e7589 */ /* 0x000fe200000e0000 */
[----:B------:R-:W-:-:S03]  /*15440*/  IMAD R0, R11, c[0x0][0x4e8], RZ ;  /* 0x00013a000b007a24 */ /* 0x000fc600078e02ff */
[----:B------:R-:W1:Y:S04]  /*15450*/  SHFL.IDX PT, R15, R6, RZ, 0x1c1f ;  /* 0x001c1fff060f7589 */ /* 0x000e6800000e0000 */
[----:B------:R-:W-:Y:S04]  /*15460*/  SHFL.IDX PT, R12, R7, 0x1, 0x1c1f ;  /* 0x003c1f00070c7f89 */ /* 0x000fe800000e0000 */
[----:B------:R-:W2:Y:S04]  /*15470*/  SHFL.IDX PT, R13, R6, 0x1, 0x1c1f ;  /* 0x003c1f00060d7f89 */ /* 0x000ea800000e0000 */
[----:B------:R-:W-:Y:S04]  /*15480*/  SHFL.IDX PT, R11, R6, 0x2, 0x1c1f ;  /* 0x005c1f00060b7f89 */ /* 0x000fe800000e0000 */
[----:B------:R3:W-:Y:S01]  /*15490*/  SHFL.IDX PT, R9, R6, 0x3, 0x1c1f ;  /* 0x007c1f0006097f89 */ /* 0x0007e200000e0000 */
[----:B------:R-:W-:-:S03]  /*154a0*/  LOP3.LUT P0, RZ, R17, 0x3, RZ, 0xc0, !PT ;  /* 0x0000000311ff7812 */ /* 0x000fc6000780c0ff */
[----:B------:R-:W4:Y:S01]  /*154b0*/  SHFL.IDX PT, R10, R7, 0x2, 0x1c1f ;  /* 0x005c1f00070a7f89 */ /* 0x000f2200000e0000 */
[----:B---3--:R-:W-:-:S05]  /*154c0*/  IMAD R6, R47, 0x80, R57 ;  /* 0x000000802f067824 */ /* 0x008fca00078e0239 */
[C---:B------:R-:W-:Y:S02]  /*154d0*/  IADD3 R18, R6.reuse, 0x8, RZ ;  /* 0x0000000806127810 */ /* 0x040fe40007ffe0ff */
[CC--:B------:R-:W-:Y:S02]  /*154e0*/  ISETP.GE.OR P4, PT, R6.reuse, R0.reuse, P0 ;  /* 0x000000000600720c */ /* 0x0c0fe40000786670 */
[----:B------:R-:W-:Y:S02]  /*154f0*/  IADD3 R17, R6, 0x40, RZ ;  /* 0x0000004006117810 */ /* 0x000fe40007ffe0ff */
[-C--:B------:R-:W-:Y:S02]  /*15500*/  ISETP.GE.OR P3, PT, R18, R0.reuse, P0 ;  /* 0x000000001200720c */ /* 0x080fe40000766670 */
[CC--:B------:R-:W-:Y:S01]  /*15510*/  ISETP.GE.OR P1, PT, R17.reuse, R0.reuse, P0 ;  /* 0x000000001100720c */ /* 0x0c0fe20000726670 */
[----:B------:R3:W3:Y:S06]  /*15520*/  SHFL.IDX PT, R8, R7, 0x3, 0x1c1f ;  /* 0x007c1f0007087f89 */ /* 0x0006ec00000e0000 */
[----:B-1----:R1:W-:Y:S04]  /*15530*/  @!P4 ST.E [R14.64], R23 ;  /* 0x000000170e00c985 */ /* 0x0023e8000c101908 */
[----:B--2---:R1:W-:Y:S01]  /*15540*/  @!P3 ST.E [R12.64], R24 ;  /* 0x000000180c00b985 */ /* 0x0043e2000c101908 */
[----:B------:R-:W-:-:S03]  /*15550*/  ISETP.GE.AND P3, PT, R17, R0, PT ;  /* 0x000000001100720c */ /* 0x000fc60003f66270 */
[----:B----4-:R1:W-:Y:S01]  /*15560*/  @!P1 ST.E [R10.64], R25 ;  /* 0x000000190a009985 */ /* 0x0103e2000c101908 */
[----:B------:R-:W-:Y:S02]  /*15570*/  LOP3.LUT R56, R56, 0xfffffffd, RZ, 0xc0, !PT ;  /* 0xfffffffd38387812 */ /* 0x000fe400078ec0ff */
[----:B---3--:R-:W-:-:S04]  /*15580*/  IADD3 R7, R6, 0x48, RZ ;  /* 0x0000004806077810 */ /* 0x008fc80007ffe0ff */
[----:B------:R-:W-:Y:S02]  /*15590*/  ISETP.GE.AND P1, PT, R7, R0, PT ;  /* 0x000000000700720c */ /* 0x000fe40003f26270 */
[----:B------:R-:W-:-:S04]  /*155a0*/  LOP3.LUT R56, R56, 0xfffffffe, RZ, 0xc0, !PT ;  /* 0xfffffffe38387812 */ /* 0x000fc800078ec0ff */
[----:B------:R-:W-:-:S07]  /*155b0*/  @P3 LOP3.LUT R56, R56, 0x1, RZ, 0xfc, !PT ;  /* 0x0000000138383812 */ /* 0x000fce00078efcff */
[----:B------:R-:W-:-:S05]  /*155c0*/  @P1 LOP3.LUT R56, R56, 0x2, RZ, 0xfc, !PT ;  /* 0x0000000238381812 */ /* 0x000fca00078efcff */
[----:B------:R1:W-:Y:S01]  /*155d0*/  STL [R1+0x70], R56 ;  /* 0x0000703801007387 */ /* 0x0003e20000100800 */
[-C--:B------:R-:W-:Y:S02]  /*155e0*/  ISETP.GE.OR P0, PT, R7, R0.reuse, P0 ;  /* 0x000000000700720c */ /* 0x080fe40000706670 */
[----:B------:R-:W-:-:S11]  /*155f0*/  ISETP.GE.AND P6, PT, R18, R0, PT ;  /* 0x000000001200720c */ /* 0x000fd60003fc6270 */
[----:B------:R1:W-:Y:S01]  /*15600*/  @!P0 ST.E [R8.64], R22 ;  /* 0x0000001608008985 */ /* 0x0003e2000c101908 */
[----:B------:R-:W-:Y:S01]  /*15610*/  ISETP.GE.AND P0, PT, R6, R0, PT ;  /* 0x000000000600720c */ /* 0x000fe20003f06270 */
[----:B------:R-:W-:Y:S05]  /*15620*/  @P2 BRA `(.L_x_351) ;  /* 0x0000071000002947 */ /* 0x000fea0003800000 */
[----:B------:R-:W-:Y:S01]  /*15630*/  IMAD R16, R16, c[0x0][0x3a0], RZ ;  /* 0x0000e80010107a24 */ /* 0x000fe200078e02ff */
[----:B------:R-:W-:Y:S01]  /*15640*/  SHF.R.S32.HI R4, RZ, 0x1f, R2 ;  /* 0x0000001fff047819 */ /* 0x000fe20000011402 */
[----:B------:R-:W-:Y:S01]  /*15650*/  IMAD.WIDE.U32 R6, R3, c[0x0][0x3a0], RZ ;  /* 0x0000e80003067a25 */ /* 0x000fe200078e00ff */
[----:B-1----:R-:W-:Y:S01]  /*15660*/  LEA R8, R47, R251, 0x7 ;  /* 0x000000fb2f087211 */ /* 0x002fe200078e38ff */
[----:B------:R1:W2:Y:S01]  /*15670*/  LDS.128 R12, [R209+0x80] ;  /* 0x00008000d10c7984 */ /* 0x0002a20000000c00 */
[----:B------:R-:W-:Y:S01]  /*15680*/  ISETP.GE.AND P2, PT, R244, c[0x0][0x3c8], PT ;  /* 0x0000f200f4007a0c */ /* 0x000fe20003f46270 */
[----:B------:R-:W-:Y:S02]  /*15690*/  IMAD R3, R3, c[0x0][0x3a4], R16 ;  /* 0x0000e90003037a24 */ /* 0x000fe400078e0210 */
[----:B------:R-:W-:Y:S01]  /*156a0*/  IMAD R4, R4, c[0x0][0x3f0], RZ ;  /* 0x0000fc0004047a24 */ /* 0x000fe200078e02ff */
[----:B------:R1:W3:Y:S01]  /*156b0*/  LDS.128 R16, [R209+0x880] ;  /* 0x00088000d1107984 */ /* 0x0002e20000000c00 */
[----:B------:R-:W-:Y:S01]  /*156c0*/  @P5 IMAD.HI.U32 R9, R8, c[0x0][0x4ec], RZ ;  /* 0x00013b0008095a27 */ /* 0x000fe200078e00ff */
[----:B------:R-:W-:-:S02]  /*156d0*/  IADD3 R7, R7, R3, RZ ;  /* 0x0000000307077210 */ /* 0x000fc40007ffe0ff */
[----:B------:R1:W4:Y:S01]  /*156e0*/  LDS.128 R20, [R209+0x1080] ;  /* 0x00108000d1147984 */ /* 0x0003220000000c00 */
[----:B------:R-:W-:Y:S02]  /*156f0*/  MOV R3, R8 ;  /* 0x0000000800037202 */ /* 0x000fe40000000f00 */
[C---:B------:R-:W-:Y:S01]  /*15700*/  IMAD.WIDE.U32 R6, R5.reuse, c[0x0][0x3e8], R6 ;  /* 0x0000fa0005067a25 */ /* 0x040fe200078e0006 */
[----:B------:R1:W1:Y:S01]  /*15710*/  LDS.128 R24, [R209+0x1880] ;  /* 0x00188000d1187984 */ /* 0x0002620000000c00 */
[----:B------:R-:W-:Y:S02]  /*15720*/  @P5 SHF.R.U32.HI R3, RZ, c[0x0][0x4f0], R9 ;  /* 0x00013c00ff035a19 */ /* 0x000fe40000011609 */
[----:B------:R-:W-:Y:S01]  /*15730*/  IMAD R5, R5, c[0x0][0x3ec], R7 ;  /* 0x0000fb0005057a24 */ /* 0x000fe200078e0207 */
[----:B------:R1:W1:Y:S01]  /*15740*/  LDS.128 R28, [R209+0x2080] ;  /* 0x00208000d11c7984 */ /* 0x0002620000000c00 */
[----:B------:R-:W-:Y:S01]  /*15750*/  IMAD R7, R2, c[0x0][0x3f4], R4 ;  /* 0x0000fd0002077a24 */ /* 0x000fe200078e0204 */
[----:B------:R-:W-:-:S02]  /*15760*/  MOV R4, R6 ;  /* 0x0000000600047202 */ /* 0x000fc40000000f00 */
[----:B------:R1:W1:Y:S01]  /*15770*/  LDS.128 R32, [R209+0x2880] ;  /* 0x00288000d1207984 */ /* 0x0002620000000c00 */
[----:B------:R-:W-:Y:S02]  /*15780*/  SHF.R.S32.HI R6, RZ, 0x1f, R3 ;  /* 0x0000001fff067819 */ /* 0x000fe40000011403 */
[----:B------:R-:W-:Y:S01]  /*15790*/  IMAD.WIDE.U32 R4, R2, c[0x0][0x3f0], R4 ;  /* 0x0000fc0002047a25 */ /* 0x000fe200078e0004 */
[----:B------:R1:W1:Y:S01]  /*157a0*/  LDS.128 R36, [R209+0x3080] ;  /* 0x00308000d1247984 */ /* 0x0002620000000c00 */
[----:B------:R-:W-:-:S03]  /*157b0*/  IADD3 R2, -R3, RZ, RZ ;  /* 0x000000ff03027210 */ /* 0x000fc60007ffe1ff */
[----:B------:R1:W1:Y:S01]  /*157c0*/  LDS.128 R40, [R209+0x3880] ;  /* 0x00388000d1287984 */ /* 0x0002620000000c00 */
[----:B------:R-:W-:Y:S01]  /*157d0*/  IADD3 R5, R5, R7, RZ ;  /* 0x0000000705057210 */ /* 0x000fe20007ffe0ff */
[----:B------:R-:W-:Y:S02]  /*157e0*/  IMAD R7, R6, c[0x0][0x3e0], RZ ;  /* 0x0000f80006077a24 */ /* 0x000fe400078e02ff */
[----:B------:R-:W5:Y:S01]  /*157f0*/  S2R R11, SR_TID.X ;  /* 0x00000000000b7919 */ /* 0x000f620000002100 */
        /* <DEDUP_REMOVED lines=8> */
[----:B------:R-:W-:Y:S02]  /*15880*/  LEA R6, P0, R2, c[0x0][0x380], 0x1 ;  /* 0x0000e00002067a11 */ /* 0x000fe400078008ff */
[----:B-----5:R-:W-:Y:S02]  /*15890*/  SHF.R.S32.HI R10, RZ, 0x1f, R11 ;  /* 0x0000001fff0a7819 */ /* 0x020fe4000001140b */
[----:B------:R-:W-:Y:S02]  /*158a0*/  IADD3 R3, R3, R4, RZ ;  /* 0x0000000403037210 */ /* 0x000fe40007ffe0ff */
[----:B------:R-:W-:Y:S02]  /*158b0*/  LEA.HI R10, R10, R11, RZ, 0x3 ;  /* 0x0000000b0a0a7211 */ /* 0x000fe400078f18ff */
[----:B------:R-:W-:Y:S02]  /*158c0*/  LEA.HI.X R5, R2, c[0x0][0x384], R3, 0x1, P0 ;  /* 0x0000e10002057a11 */ /* 0x000fe400000f0c03 */
[----:B------:R-:W-:-:S04]  /*158d0*/  SHF.R.S32.HI R10, RZ, 0x3, R10 ;  /* 0x00000003ff0a7819 */ /* 0x000fc8000001140a */
[----:B------:R-:W-:Y:S01]  /*158e0*/  LEA R4, R47, R10, 0x7 ;  /* 0x0000000a2f047211 */ /* 0x000fe200078e38ff */
[----:B------:R-:W-:Y:S05]  /*158f0*/  BRA.DIV ~URZ, `(.L_x_352) ;  /* 0x00004a227f007947 */ /* 0x000fea000b800000 */
[----:B-1234-:R1:W2:Y:S02]  /*15900*/  SHFL.IDX PT, R7, R5, RZ, 0x181f ;  /* 0x00181fff05077589 */ /* 0x01e2a400000e0000 */
.L_x_436:
[----:B------:R-:W-:Y:S05]  /*15910*/  BRA.DIV ~URZ, `(.L_x_353) ;  /* 0x00004a727f007947 */ /* 0x000fea000b800000 */
[----:B------:R3:W4:Y:S02]  /*15920*/  SHFL.IDX PT, R2, R6, RZ, 0x181f ;  /* 0x00181fff06027589 */ /* 0x00072400000e0000 */
.L_x_437:
[----:B------:R-:W-:-:S13]  /*15930*/  ISETP.GE.OR P0, PT, R4, R0, P2 ;  /* 0x000000000400720c */ /* 0x000fda0001706670 */
[----:B----4-:R-:W-:-:S04]  /*15940*/  @!P0 LEA R2, P1, R244, R2, 0x1 ;  /* 0x00000002f4028211 */ /* 0x010fc800078208ff */
[----:B--2---:R-:W-:-:S05]  /*15950*/  @!P0 LEA.HI.X R3, R244, R7, R245, 0x1, P1 ;  /* 0x00000007f4038211 */ /* 0x004fca00008f0cf5 */
[----:B------:R2:W-:Y:S01]  /*15960*/  @!P0 ST.E.128 [R2.64], R12 ;  /* 0x0000000c02008985 */ /* 0x0005e2000c101d08 */
[----:B------:R-:W-:Y:S05]  /*15970*/  BRA.DIV ~URZ, `(.L_x_354) ;  /* 0x00004a827f007947 */ /* 0x000fea000b800000 */
[----:B------:R4:W1:Y:S04]  /*15980*/  SHFL.IDX PT, R7, R5, 0x1, 0x181f ;  /* 0x00381f0005077f89 */ /* 0x00086800000e0000 */
[----:B--2---:R4:W2:Y:S02]  /*15990*/  SHFL.IDX PT, R2, R6, 0x1, 0x181f ;  /* 0x00381f0006027f89 */ /* 0x0048a400000e0000 */
.L_x_438:
[----:B------:R-:W-:-:S04]  /*159a0*/  IADD3 R3, R4, 0x10, RZ ;  /* 0x0000001004037810 */ /* 0x000fc80007ffe0ff */
[----:B------:R-:W-:-:S13]  /*159b0*/  ISETP.GE.OR P0, PT, R3, R0, P2 ;  /* 0x000000000300720c */ /* 0x000fda0001706670 */
[----:B--2---:R-:W-:-:S04]  /*159c0*/  @!P0 LEA R2, P1, R244, R2, 0x1 ;  /* 0x00000002f4028211 */ /* 0x004fc800078208ff */
[----:B-1----:R-:W-:-:S05]  /*159d0*/  @!P0 LEA.HI.X R3, R244, R7, R245, 0x1, P1 ;  /* 0x00000007f4038211 */ /* 0x002fca00008f0cf5 */
[----:B------:R1:W-:Y:S01]  /*159e0*/  @!P0 ST.E.128 [R2.64], R16 ;  /* 0x0000001002008985 */ /* 0x0003e2000c101d08 */
[----:B------:R-:W-:Y:S05]  /*159f0*/  BRA.DIV ~URZ, `(.L_x_355) ;  /* 0x00004ad27f007947 */ /* 0x000fea000b800000 */
[----:B------:R2:W1:Y:S02]  /*15a00*/  SHFL.IDX PT, R7, R5, 0x2, 0x181f ;  /* 0x00581f0005077f89 */ /* 0x00046400000e0000 */
.L_x_439:
[----:B------:R-:W-:Y:S05]  /*15a10*/  BRA.DIV ~URZ, `(.L_x_356) ;  /* 0x00004b227f007947 */ /* 0x000fea000b800000 */
[----:B-1----:R1:W2:Y:S02]  /*15a20*/  SHFL.IDX PT, R2, R6, 0x2, 0x181f ;  /* 0x00581f0006027f89 */ /* 0x0022a400000e0000 */
.L_x_440:
[----:B------:R-:W-:-:S04]  /*15a30*/  IADD3 R3, R4, 0x20, RZ ;  /* 0x0000002004037810 */ /* 0x000fc80007ffe0ff */
[----:B------:R-:W-:-:S13]  /*15a40*/  ISETP.GE.OR P0, PT, R3, R0, P2 ;  /* 0x000000000300720c */ /* 0x000fda0001706670 */
[----:B--2---:R-:W-:-:S04]  /*15a50*/  @!P0 LEA R2, P1, R244, R2, 0x1 ;  /* 0x00000002f4028211 */ /* 0x004fc800078208ff */
[----:B------:R-:W-:-:S05]  /*15a60*/  @!P0 LEA.HI.X R3, R244, R7, R245, 0x1, P1 ;  /* 0x00000007f4038211 */ /* 0x000fca00008f0cf5 */
[----:B------:R2:W-:Y:S01]  /*15a70*/  @!P0 ST.E.128 [R2.64], R20 ;  /* 0x0000001402008985 */ /* 0x0005e2000c101d08 */
[----:B------:R-:W-:Y:S05]  /*15a80*/  BRA.DIV ~URZ, `(.L_x_357) ;  /* 0x00004b227f007947 */ /* 0x000fea000b800000 */
[----:B------:R1:W2:Y:S04]  /*15a90*/  SHFL.IDX PT, R7, R5, 0x3, 0x181f ;  /* 0x00781f0005077f89 */ /* 0x0002a800000e0000 */
[----:B--2---:R1:W2:Y:S02]  /*15aa0*/  SHFL.IDX PT, R2, R6, 0x3, 0x181f ;  /* 0x00781f0006027f89 */ /* 0x0042a400000e0000 */
.L_x_441:
[----:B------:R-:W-:-:S04]  /*15ab0*/  IADD3 R3, R4, 0x30, RZ ;  /* 0x0000003004037810 */ /* 0x000fc80007ffe0ff */
[----:B------:R-:W-:-:S13]  /*15ac0*/  ISETP.GE.OR P0, PT, R3, R0, P2 ;  /* 0x000000000300720c */ /* 0x000fda0001706670 */
[----:B--2---:R-:W-:-:S04]  /*15ad0*/  @!P0 LEA R2, P1, R244, R2, 0x1 ;  /* 0x00000002f4028211 */ /* 0x004fc800078208ff */
[----:B------:R-:W-:-:S05]  /*15ae0*/  @!P0 LEA.HI.X R3, R244, R7, R245, 0x1, P1 ;  /* 0x00000007f4038211 */ /* 0x000fca00008f0cf5 */
[----:B------:R2:W-:Y:S01]  /*15af0*/  @!P0 ST.E.128 [R2.64], R24 ;  /* 0x0000001802008985 */ /* 0x0005e2000c101d08 */
[----:B------:R-:W-:Y:S05]  /*15b00*/  BRA.DIV ~URZ, `(.L_x_358) ;  /* 0x00004b727f007947 */ /* 0x000fea000b800000 */
[----:B------:R1:W2:Y:S02]  /*15b10*/  SHFL.IDX PT, R7, R5, 0x4, 0x181f ;  /* 0x00981f0005077f89 */ /* 0x0002a400000e0000 */
.L_x_442:
[----:B------:R-:W-:Y:S05]  /*15b20*/  BRA.DIV ~URZ, `(.L_x_359) ;  /* 0x00004bc27f007947 */ /* 0x000fea000b800000 */
[----:B--2---:R2:W1:Y:S02]  /*15b30*/  SHFL.IDX PT, R2, R6, 0x4, 0x181f ;  /* 0x00981f0006027f89 */ /* 0x00446400000e0000 */
.L_x_443:
[----:B------:R-:W-:-:S04]  /*15b40*/  IADD3 R3, R4, 0x40, RZ ;  /* 0x0000004004037810 */ /* 0x000fc80007ffe0ff */
[----:B------:R-:W-:-:S13]  /*15b50*/  ISETP.GE.OR P0, PT, R3, R0, P2 ;  /* 0x000000000300720c */ /* 0x000fda0001706670 */
[----:B-1----:R-:W-:-:S04]  /*15b60*/  @!P0 LEA R2, P1, R244, R2, 0x1 ;  /* 0x00000002f4028211 */ /* 0x002fc800078208ff */
[----:B------:R-:W-:-:S05]  /*15b70*/  @!P0 LEA.HI.X R3, R244, R7, R245, 0x1, P1 ;  /* 0x00000007f4038211 */ /* 0x000fca00008f0cf5 */
[----:B------:R1:W-:Y:S01]  /*15b80*/  @!P0 ST.E.128 [R2.64], R28 ;  /* 0x0000001c02008985 */ /* 0x0003e2000c101d08 */
[----:B------:R-:W-:Y:S05]  /*15b90*/  BRA.DIV ~URZ, `(.L_x_360) ;  /* 0x00004bc27f007947 */ /* 0x000fea000b800000 */
[----:B------:R1:W2:Y:S04]  /*15ba0*/  SHFL.IDX PT, R7, R5, 0x5, 0x181f ;  /* 0x00b81f0005077f89 */ /* 0x0002a800000e0000 */
[----:B-1----:R1:W3:Y:S02]  /*15bb0*/  SHFL.IDX PT, R2, R6, 0x5, 0x181f ;  /* 0x00b81f0006027f89 */ /* 0x0022e400000e0000 */
.L_x_444:
[----:B------:R-:W-:-:S04]  /*15bc0*/  IADD3 R3, R4, 0x50, RZ ;  /* 0x0000005004037810 */ /* 0x000fc80007ffe0ff */
[----:B------:R-:W-:-:S13]  /*15bd0*/  ISETP.GE.OR P0, PT, R3, R0, P2 ;  /* 0x000000000300720c */ /* 0x000fda0001706670 */
[----:B---3--:R-:W-:-:S04]  /*15be0*/  @!P0 LEA R2, P1, R244, R2, 0x1 ;  /* 0x00000002f4028211 */ /* 0x008fc800078208ff */
[----:B--2---:R-:W-:-:S05]  /*15bf0*/  @!P0 LEA.HI.X R3, R244, R7, R245, 0x1, P1 ;  /* 0x00000007f4038211 */ /* 0x004fca00008f0cf5 */
[----:B------:R2:W-:Y:S01]  /*15c00*/  @!P0 ST.E.128 [R2.64], R32 ;  /* 0x0000002002008985 */ /* 0x0005e2000c101d08 */
[----:B------:R-:W-:Y:S05]  /*15c10*/  BRA.DIV ~URZ, `(.L_x_361) ;  /* 0x00004c127f007947 */ /* 0x000fea000b800000 */
[----:B------:R3:W1:Y:S02]  /*15c20*/  SHFL.IDX PT, R7, R5, 0x6, 0x181f ;  /* 0x00d81f0005077f89 */ /* 0x00066400000e0000 */
.L_x_445:
[----:B------:R-:W-:Y:S05]  /*15c30*/  BRA.DIV ~URZ, `(.L_x_362) ;  /* 0x00004c627f007947 */ /* 0x000fea000b800000 */
[----:B--2---:R2:W3:Y:S02]  /*15c40*/  SHFL.IDX PT, R2, R6, 0x6, 0x181f ;  /* 0x00d81f0006027f89 */ /* 0x0044e400000e0000 */
.L_x_446:
[----:B------:R-:W-:-:S04]  /*15c50*/  IADD3 R3, R4, 0x60, RZ ;  /* 0x0000006004037810 */ /* 0x000fc80007ffe0ff */
[----:B------:R-:W-:-:S13]  /*15c60*/  ISETP.GE.OR P0, PT, R3, R0, P2 ;  /* 0x000000000300720c */ /* 0x000fda0001706670 */
[----:B---3--:R-:W-:-:S04]  /*15c70*/  @!P0 LEA R2, P1, R244, R2, 0x1 ;  /* 0x00000002f4028211 */ /* 0x008fc800078208ff */
[----:B-1----:R-:W-:-:S05]  /*15c80*/  @!P0 LEA.HI.X R3, R244, R7, R245, 0x1, P1 ;  /* 0x00000007f4038211 */ /* 0x002fca00008f0cf5 */
[----:B------:R1:W-:Y:S01]  /*15c90*/  @!P0 ST.E.128 [R2.64], R36 ;  /* 0x0000002402008985 */ /* 0x0003e2000c101d08 */
[----:B------:R-:W-:Y:S05]  /*15ca0*/  BRA.DIV ~URZ, `(.L_x_363) ;  /* 0x00004c627f007947 */ /* 0x000fea000b800000 */
[----:B----4-:R-:W3:Y:S04]  /*15cb0*/  SHFL.IDX PT, R5, R5, 0x7, 0x181f ;  /* 0x00f81f0005057f89 */ /* 0x010ee800000e0000 */
[----:B-1----:R1:W4:Y:S02]  /*15cc0*/  SHFL.IDX PT, R3, R6, 0x7, 0x181f ;  /* 0x00f81f0006037f89 */ /* 0x00232400000e0000 */
.L_x_447:
[----:B------:R-:W-:-:S04]  /*15cd0*/  IADD3 R2, R4, 0x70, RZ ;  /* 0x0000007004027810 */ /* 0x000fc80007ffe0ff */
[----:B------:R-:W-:-:S13]  /*15ce0*/  ISETP.GE.OR P0, PT, R2, R0, P2 ;  /* 0x000000000200720c */ /* 0x000fda0001706670 */
[----:B------:R-:W-:Y:S05]  /*15cf0*/  @P0 BRA `(.L_x_364) ;  /* 0x00001c1000000947 */ /* 0x000fea0003800000 */
[----:B----4-:R-:W-:-:S04]  /*15d00*/  LEA R2, P0, R244, R3, 0x1 ;  /* 0x00000003f4027211 */ /* 0x010fc800078008ff */
[----:B---3--:R-:W-:-:S05]  /*15d10*/  LEA.HI.X R3, R244, R5, R245, 0x1, P0 ;  /* 0x00000005f4037211 */ /* 0x008fca00000f0cf5 */
[----:B------:R3:W-:Y:S01]  /*15d20*/  ST.E.128 [R2.64], R40 ;  /* 0x0000002802007985 */ /* 0x0007e2000c101d08 */
[----:B------:R-:W-:Y:S05]  /*15d30*/  BRA `(.L_x_364) ;  /* 0x00001bd000007947 */ /* 0x000fea0003800000 */
.L_x_351:
[----:B-1----:R-:W2:Y:S01]  /*15d40*/  LDL.LU R9, [R1+0x80] ;  /* 0x0000800001097983 */ /* 0x002ea20000300800 */
[----:B------:R-:W-:Y:S01]  /*15d50*/  IMAD R16, R16, c[0x0][0x408], RZ ;  /* 0x0001020010107a24 */ /* 0x000fe200078e02ff */
[----:B------:R-:W-:Y:S01]  /*15d60*/  SHF.R.S32.HI R0, RZ, 0x1f, R2 ;  /* 0x0000001fff007819 */ /* 0x000fe20000011402 */
[----:B------:R-:W-:-:S04]  /*15d70*/  IMAD.WIDE.U32 R6, R3, c[0x0][0x408], RZ ;  /* 0x0001020003067a25 */ /* 0x000fc800078e00ff */
[----:B------:R-:W-:Y:S02]  /*15d80*/  IMAD R3, R3, c[0x0][0x40c], R16 ;  /* 0x0001030003037a24 */ /* 0x000fe400078e0210 */
[----:B------:R-:W-:Y:S02]  /*15d90*/  IMAD R0, R0, c[0x0][0x440], RZ ;  /* 0x0001100000007a24 */ /* 0x000fe400078e02ff */
[----:B------:R-:W-:Y:S01]  /*15da0*/  @P5 IMAD.HI.U32 R8, R4, c[0x0][0x4ec], RZ ;  /* 0x00013b0004085a27 */ /* 0x000fe200078e00ff */
[----:B------:R-:W-:-:S05]  /*15db0*/  IADD3 R7, R7, R3, RZ ;  /* 0x0000000307077210 */ /* 0x000fca0007ffe0ff */
        /* <DEDUP_REMOVED lines=25> */
.L_x_448:
[----:B------:R-:W-:Y:S05]  /*15f50*/  BRA.DIV ~URZ, `(.L_x_366) ;  /* 0x00004af27f007947 */ /* 0x000fea000b800000 */
[----:B------:R3:W4:Y:S02]  /*15f60*/  SHFL.IDX PT, R0, R12, RZ, 0x1c1f ;  /* 0x001c1fff0c007589 */ /* 0x00072400000e0000 */
.L_x_449:
        /* <DEDUP_REMOVED lines=21> */
[----:B------:R-:W-:Y:S01]  /*160c0*/  @!P0 IMAD.MOV.U32 R3, RZ, RZ, R4 ;  /* 0x000000ffff038224 */ /* 0x000fe200078e0004 */
[----:B--2---:R-:W-:-:S03]  /*160d0*/  ISETP.GE.AND P5, PT, R19, c[0x0][0x3c8], PT ;  /* 0x0000f20013007a0c */ /* 0x004fc60003fa6270 */
[----:B------:R-:W-:Y:S01]  /*160e0*/  @!P0 IMAD.WIDE R6, R6, 0x4, R2 ;  /* 0x0000000406068825 */ /* 0x000fe200078e0202 */
[C---:B------:R-:W-:Y:S02]  /*160f0*/  @!P1 LEA R2, P3, R8.reuse, R0, 0x2 ;  /* 0x0000000008029211 */ /* 0x040fe400078610ff */
[----:B------:R-:W-:Y:S02]  /*16100*/  ISETP.GE.AND P4, PT, R17, c[0x0][0x3c8], PT ;  /* 0x0000f20011007a0c */ /* 0x000fe40003f86270 */
[----:B------:R2:W-:Y:S01]  /*16110*/  @!P0 ST.E.64 [R6.64], R74 ;  /* 0x0000004a06008985 */ /* 0x0005e2000c101b08 */
[----:B------:R-:W-:Y:S02]  /*16120*/  @!P1 LEA.HI.X R3, R8, R4, R9, 0x2, P3 ;  /* 0x0000000408039211 */ /* 0x000fe400018f1409 */
[----:B------:R-:W-:Y:S02]  /*16130*/  @!P2 LEA R8, P0, R21, R0, 0x2 ;  /* 0x000000001508a211 */ /* 0x000fe400078010ff */
[----:B------:R-:W-:-:S02]  /*16140*/  ISETP.GE.AND P3, PT, R15, c[0x0][0x3c8], PT ;  /* 0x0000f2000f007a0c */ /* 0x000fc40003f66270 */
[----:B------:R-:W-:Y:S01]  /*16150*/  @!P2 LEA.HI.X R9, R21, R4, R22, 0x2, P0 ;  /* 0x000000041509a211 */ /* 0x000fe200000f1416 */
[----:B------:R3:W-:Y:S04]  /*16160*/  @!P1 ST.E.64 [R2.64], R76 ;  /* 0x0000004c02009985 */ /* 0x0007e8000c101b08 */
[----:B------:R4:W-:Y:S01]  /*16170*/  @!P2 ST.E.64 [R8.64], R78 ;  /* 0x0000004e0800a985 */ /* 0x0009e2000c101b08 */
[----:B------:R-:W-:Y:S02]  /*16180*/  ISETP.GE.AND P2, PT, R13, c[0x0][0x3c8], PT ;  /* 0x0000f2000d007a0c */ /* 0x000fe40003f46270 */
[----:B------:R-:W-:Y:S02]  /*16190*/  ISETP.GE.AND P1, PT, R10, c[0x0][0x3c8], PT ;  /* 0x0000f2000a007a0c */ /* 0x000fe40003f26270 */
[----:B--2---:R-:W-:-:S04]  /*161a0*/  @!P5 LEA R6, P0, R19, R0, 0x2 ;  /* 0x000000001306d211 */ /* 0x004fc800078010ff */
[----:B------:R-:W-:Y:S02]  /*161b0*/  @!P5 LEA.HI.X R7, R19, R4, R20, 0x2, P0 ;  /* 0x000000041307d211 */ /* 0x000fe400000f1414 */
[----:B---3--:R-:W-:-:S04]  /*161c0*/  @!P4 LEA R2, P0, R17, R0, 0x2 ;  /* 0x000000001102c211 */ /* 0x008fc800078010ff */
[----:B------:R-:W-:Y:S02]  /*161d0*/  @!P4 LEA.HI.X R3, R17, R4, R18, 0x2, P0 ;  /* 0x000000041103c211 */ /* 0x000fe400000f1412 */
[C---:B----4-:R-:W-:Y:S01]  /*161e0*/  @!P3 LEA R8, P0, R15.reuse, R0, 0x2 ;  /* 0x000000000f08b211 */ /* 0x050fe200078010ff */
[----:B------:R2:W-:Y:S03]  /*161f0*/  @!P5 ST.E.64 [R6.64], R80 ;  /* 0x000000500600d985 */ /* 0x0005e6000c101b08 */
[----:B------:R-:W-:Y:S01]  /*16200*/  @!P3 LEA.HI.X R9, R15, R4, R16, 0x2, P0 ;  /* 0x000000040f09b211 */ /* 0x000fe200000f1410 */
[----:B------:R3:W-:Y:S04]  /*16210*/  @!P4 ST.E.64 [R2.64], R66 ;  /* 0x000000420200c985 */ /* 0x0007e8000c101b08 */
[----:B------:R4:W-:Y:S01]  /*16220*/  @!P3 ST.E.64 [R8.64], R90 ;  /* 0x0000005a0800b985 */ /* 0x0009e2000c101b08 */
[----:B--2---:R-:W-:-:S04]  /*16230*/  @!P2 LEA R6, P0, R13, R0, 0x2 ;  /* 0x000000000d06a211 */ /* 0x004fc800078010ff */
[----:B------:R-:W-:Y:S02]  /*16240*/  @!P2 LEA.HI.X R7, R13, R4, R14, 0x2, P0 ;  /* 0x000000040d07a211 */ /* 0x000fe400000f140e */
[----:B---3--:R-:W-:-:S04]  /*16250*/  @!P1 LEA R2, P0, R10, R0, 0x2 ;  /* 0x000000000a029211 */ /* 0x008fc800078010ff */
[----:B------:R-:W-:Y:S01]  /*16260*/  @!P1 LEA.HI.X R3, R10, R4, R11, 0x2, P0 ;  /* 0x000000040a039211 */ /* 0x000fe200000f140b */
[----:B------:R4:W-:Y:S04]  /*16270*/  @!P2 ST.E.64 [R6.64], R82 ;  /* 0x000000520600a985 */ /* 0x0009e8000c101b08 */
[----:B------:R4:W-:Y:S04]  /*16280*/  @!P1 ST.E.64 [R2.64], R64 ;  /* 0x0000004002009985 */ /* 0x0009e8000c101b08 */
.L_x_368:
[----:B------:R-:W-:Y:S05]  /*16290*/  BSYNC B0 ;  /* 0x0000000000007941 */ /* 0x000fea0003800000 */
.L_x_367:
[----:B------:R-:W-:Y:S05]  /*162a0*/  BRA.DIV ~URZ, `(.L_x_369) ;  /* 0x000048127f007947 */ /* 0x000fea000b800000 */
[----:B--2---:R2:W1:Y:S04]  /*162b0*/  SHFL.IDX PT, R4, R5, 0x1, 0x1c1f ;  /* 0x003c1f0005047f89 */ /* 0x00446800000e0000 */
[----:B----4-:R2:W4:Y:S02]  /*162c0*/  SHFL.IDX PT, R0, R12, 0x1, 0x1c1f ;  /* 0x003c1f000c007f89 */ /* 0x01052400000e0000 */
.L_x_450:
        /* <DEDUP_REMOVED lines=22> */
[----:B----4-:R-:W-:-:S03]  /*16430*/  ISETP.GE.AND P4, PT, R10, c[0x0][0x3c8], PT ;  /* 0x0000f2000a007a0c */ /* 0x010fc60003f86270 */
[----:B------:R-:W-:Y:S01]  /*16440*/  @!P1 IMAD.WIDE R6, R23, 0x4, R6 ;  /* 0x0000000417069825 */ /* 0x000fe200078e0206 */
[C---:B------:R-:W-:Y:S02]  /*16450*/  @!P0 LEA R2, P3, R21.reuse, R0, 0x2 ;  /* 0x0000000015028211 */ /* 0x040fe400078610ff */
[----:B------:R-:W-:Y:S02]  /*16460*/  ISETP.GE.AND P5, PT, R8, c[0x0][0x3c8], PT ;  /* 0x0000f20008007a0c */ /* 0x000fe40003fa6270 */
[----:B------:R1:W-:Y:S01]  /*16470*/  @!P1 ST.E.64 [R6.64], R130 ;  /* 0x0000008206009985 */ /* 0x0003e2000c101b08 */
[----:B------:R-:W-:Y:S02]  /*16480*/  @!P0 LEA.HI.X R3, R21, R4, R22, 0x2, P3 ;  /* 0x0000000415038211 */ /* 0x000fe400018f1416 */
[----:B------:R-:W-:-:S03]  /*16490*/  ISETP.GE.AND P3, PT, R17, c[0x0][0x3c8], PT ;  /* 0x0000f20011007a0c */ /* 0x000fc60003f66270 */
[----:B------:R2:W-:Y:S01]  /*164a0*/  @!P0 ST.E.64 [R2.64], R134 ;  /* 0x0000008602008985 */ /* 0x0005e2000c101b08 */
[----:B-1----:R-:W-:-:S04]  /*164b0*/  @!P2 LEA R6, P1, R19, R0, 0x2 ;  /* 0x000000001306a211 */ /* 0x002fc800078210ff */
[----:B------:R-:W-:Y:S02]  /*164c0*/  @!P2 LEA.HI.X R7, R19, R4, R20, 0x2, P1 ;  /* 0x000000041307a211 */ /* 0x000fe400008f1414 */
[----:B--2---:R-:W-:-:S03]  /*164d0*/  @!P4 LEA R2, P0, R10, R0, 0x2 ;  /* 0x000000000a02c211 */ /* 0x004fc600078010ff */
[----:B------:R1:W-:Y:S01]  /*164e0*/  @!P2 ST.E.64 [R6.64], R132 ;  /* 0x000000840600a985 */ /* 0x0003e2000c101b08 */
[----:B------:R-:W-:Y:S02]  /*164f0*/  ISETP.GE.AND P2, PT, R15, c[0x0][0x3c8], PT ;  /* 0x0000f2000f007a0c */ /* 0x000fe40003f46270 */
[----:B------:R-:W-:Y:S02]  /*16500*/  @!P4 LEA.HI.X R3, R10, R4, R11, 0x2, P0 ;  /* 0x000000040a03c211 */ /* 0x000fe400000f140b */
[C---:B------:R-:W-:Y:S02]  /*16510*/  @!P5 LEA R10, P0, R8.reuse, R0, 0x2 ;  /* 0x00000000080ad211 */ /* 0x040fe400078010ff */
[----:B------:R-:W-:Y:S02]  /*16520*/  ISETP.GE.AND P1, PT, R13, c[0x0][0x3c8], PT ;  /* 0x0000f2000d007a0c */ /* 0x000fe40003f26270 */
[----:B------:R-:W-:Y:S02]  /*16530*/  @!P5 LEA.HI.X R11, R8, R4, R9, 0x2, P0 ;  /* 0x00000004080bd211 */ /* 0x000fe400000f1409 */
[----:B------:R-:W-:-:S04]  /*16540*/  @!P3 LEA R8, P0, R17, R0, 0x2 ;  /* 0x000000001108b211 */ /* 0x000fc800078010ff */
[----:B------:R-:W-:Y:S01]  /*16550*/  @!P3 LEA.HI.X R9, R17, R4, R18, 0x2, P0 ;  /* 0x000000041109b211 */ /* 0x000fe200000f1412 */
[----:B------:R2:W-:Y:S01]  /*16560*/  @!P4 ST.E.64 [R2.64], R136 ;  /* 0x000000880200c985 */ /* 0x0005e2000c101b08 */
[----:B-1----:R-:W-:-:S04]  /*16570*/  @!P2 LEA R6, P0, R15, R0, 0x2 ;  /* 0x000000000f06a211 */ /* 0x002fc800078010ff */
[----:B------:R-:W-:Y:S01]  /*16580*/  @!P2 LEA.HI.X R7, R15, R4, R16, 0x2, P0 ;  /* 0x000000040f07a211 */ /* 0x000fe200000f1410 */
[----:B------:R1:W-:Y:S04]  /*16590*/  @!P5 ST.E.64 [R10.64], R140 ;  /* 0x0000008c0a00d985 */ /* 0x0003e8000c101b08 */
[----:B------:R1:W-:Y:S01]  /*165a0*/  @!P3 ST.E.64 [R8.64], R138 ;  /* 0x0000008a0800b985 */ /* 0x0003e2000c101b08 */
[----:B--2---:R-:W-:-:S04]  /*165b0*/  @!P1 LEA R2, P0, R13, R0, 0x2 ;  /* 0x000000000d029211 */ /* 0x004fc800078010ff */
[----:B------:R-:W-:Y:S01]  /*165c0*/  @!P1 LEA.HI.X R3, R13, R4, R14, 0x2, P0 ;  /* 0x000000040d039211 */ /* 0x000fe200000f140e */
[----:B------:R1:W-:Y:S04]  /*165d0*/  @!P2 ST.E.64 [R6.64], R128 ;  /* 0x000000800600a985 */ /* 0x0003e8000c101b08 */
[----:B------:R1:W-:Y:S04]  /*165e0*/  @!P1 ST.E.64 [R2.64], R72 ;  /* 0x0000004802009985 */ /* 0x0003e8000c101b08 */
.L_x_371:
[----:B------:R-:W-:Y:S05]  /*165f0*/  BSYNC B0 ;  /* 0x0000000000007941 */ /* 0x000fea0003800000 */
.L_x_370:
[----:B------:R-:W-:Y:S05]  /*16600*/  BRA.DIV ~URZ, `(.L_x_372) ;  /* 0x000045827f007947 */ /* 0x000fea000b800000 */
[----:B-1----:R1:W2:Y:S02]  /*16610*/  SHFL.IDX PT, R4, R5, 0x2, 0x1c1f ;  /* 0x005c1f0005047f89 */ /* 0x0022a400000e0000 */
.L_x_451:
[----:B------:R-:W-:Y:S05]  /*16620*/  BRA.DIV ~URZ, `(.L_x_373) ;  /* 0x000045d27f007947 */ /* 0x000fea000b800000 */
[----:B----4-:R4:W1:Y:S02]  /*16630*/  SHFL.IDX PT, R0, R12, 0x2, 0x1c1f ;  /* 0x005c1f000c007f89 */ /* 0x01086400000e0000 */
.L_x_452:
[----:B------:R-:W5:Y:S01]  /*16640*/  LDL R2, [R1+0x70] ;  /* 0x0000700001027983 */ /* 0x000f620000100800 */
[----:B------:R-:W-:Y:S01]  /*16650*/  BSSY B0, `(.L_x_374) ;  /* 0x0000033000007945 */ /* 0x000fe20003800000 */
[----:B-----5:R-:W-:-:S13]  /*16660*/  LOP3.LUT P0, RZ, R2, 0x1, RZ, 0xc0, !PT ;  /* 0x0000000102ff7812 */ /* 0x020fda000780c0ff */
        /* <DEDUP_REMOVED lines=18> */
[----:B----4-:R-:W-:Y:S02]  /*16790*/  ISETP.GE.AND P4, PT, R21, c[0x0][0x3c8], PT ;  /* 0x0000f20015007a0c */ /* 0x010fe40003f86270 */
[----:B--2---:R-:W-:-:S07]  /*167a0*/  ISETP.GE.AND P5, PT, R10, c[0x0][0x3c8], PT ;  /* 0x0000f2000a007a0c */ /* 0x004fce0003fa6270 */
[----:B-1----:R-:W-:Y:S02]  /*167b0*/  @!P1 IMAD.MOV.U32 R6, RZ, RZ, R0 ;  /* 0x000000ffff069224 */ /* 0x002fe400078e0000 */
[----:B------:R-:W-:Y:S01]  /*167c0*/  @!P1 IMAD.MOV.U32 R7, RZ, RZ, R4 ;  /* 0x000000ffff079224 */ /* 0x000fe200078e0004 */
[----:B------:R-:W-:-:S03]  /*167d0*/  @!P0 LEA R2, P2, R23, R0, 0x2 ;  /* 0x0000000017028211 */ /* 0x000fc600078410ff */
[----:B------:R-:W-:Y:S01]  /*167e0*/  @!P1 IMAD.WIDE R8, R8, 0x4, R6 ;  /* 0x0000000408089825 */ /* 0x000fe200078e0206 */
[----:B------:R-:W-:Y:S02]  /*167f0*/  @!P0 LEA.HI.X R3, R23, R4, R24, 0x2, P2 ;  /* 0x0000000417038211 */ /* 0x000fe400010f1418 */
[----:B------:R-:W-:Y:S02]  /*16800*/  ISETP.GE.AND P2, PT, R17, c[0x0][0x3c8], PT ;  /* 0x0000f20011007a0c */ /* 0x000fe40003f46270 */
[----:B------:R-:W-:Y:S01]  /*16810*/  @!P1 ST.E.64 [R8.64], R42 ;  /* 0x0000002a08009985 */ /* 0x000fe2000c101b08 */
[----:B------:R-:W-:Y:S02]  /*16820*/  @!P4 LEA R6, P6, R21, R0, 0x2 ;  /* 0x000000001506c211 */ /* 0x000fe400078c10ff */
[----:B------:R-:W-:Y:S01]  /*16830*/  ISETP.GE.AND P3, PT, R19, c[0x0][0x3c8], PT ;  /* 0x0000f20013007a0c */ /* 0x000fe20003f66270 */
[----:B------:R1:W-:Y:S01]  /*16840*/  @!P0 ST.E.64 [R2.64], R32 ;  /* 0x0000002002008985 */ /* 0x0003e2000c101b08 */
[----:B------:R-:W-:-:S02]  /*16850*/  ISETP.GE.AND P1, PT, R15, c[0x0][0x3c8], PT ;  /* 0x0000f2000f007a0c */ /* 0x000fc40003f26270 */
[----:B------:R-:W-:Y:S02]  /*16860*/  ISETP.GE.AND P0, PT, R13, c[0x0][0x3c8], PT ;  /* 0x0000f2000d007a0c */ /* 0x000fe40003f06270 */
[----:B------:R-:W-:-:S05]  /*16870*/  @!P4 LEA.HI.X R7, R21, R4, R22, 0x2, P6 ;  /* 0x000000041507c211 */ /* 0x000fca00030f1416 */
[----:B------:R2:W-:Y:S01]  /*16880*/  @!P4 ST.E.64 [R6.64], R34 ;  /* 0x000000220600c985 */ /* 0x0005e2000c101b08 */
[CC--:B-1----:R-:W-:Y:S02]  /*16890*/  @!P5 LEA R2, P6, R10.reuse, R0.reuse, 0x2 ;  /* 0x000000000a02d211 */ /* 0x0c2fe400078c10ff */
[----:B------:R-:W-:Y:S02]  /*168a0*/  @!P2 LEA R8, P4, R17, R0, 0x2 ;  /* 0x000000001108a211 */ /* 0x000fe400078810ff */
[----:B------:R-:W-:Y:S02]  /*168b0*/  @!P5 LEA.HI.X R3, R10, R4, R11, 0x2, P6 ;  /* 0x000000040a03d211 */ /* 0x000fe400030f140b */
[----:B------:R-:W-:Y:S02]  /*168c0*/  @!P3 LEA R10, P6, R19, R0, 0x2 ;  /* 0x00000000130ab211 */ /* 0x000fe400078c10ff */
[-C--:B------:R-:W-:Y:S01]  /*168d0*/  @!P2 LEA.HI.X R9, R17, R4.reuse, R18, 0x2, P4 ;  /* 0x000000041109a211 */ /* 0x080fe200020f1412 */
[----:B------:R1:W-:Y:S01]  /*168e0*/  @!P5 ST.E.64 [R2.64], R36 ;  /* 0x000000240200d985 */ /* 0x0003e2000c101b08 */
[----:B------:R-:W-:-:S02]  /*168f0*/  @!P3 LEA.HI.X R11, R19, R4, R20, 0x2, P6 ;  /* 0x00000004130bb211 */ /* 0x000fc400030f1414 */
[----:B--2---:R-:W-:-:S04]  /*16900*/  @!P1 LEA R6, P5, R15, R0, 0x2 ;  /* 0x000000000f069211 */ /* 0x004fc800078a10ff */
[----:B------:R-:W-:Y:S01]  /*16910*/  @!P1 LEA.HI.X R7, R15, R4, R16, 0x2, P5 ;  /* 0x000000040f079211 */ /* 0x000fe200028f1410 */
[----:B------:R2:W-:Y:S04]  /*16920*/  @!P3 ST.E.64 [R10.64], R54 ;  /* 0x000000360a00b985 */ /* 0x0005e8000c101b08 */
[----:B------:R2:W-:Y:S04]  /*16930*/  @!P2 ST.E.64 [R8.64], R50 ;  /* 0x000000320800a985 */ /* 0x0005e8000c101b08 */
[----:B------:R2:W-:Y:S01]  /*16940*/  @!P1 ST.E.64 [R6.64], R38 ;  /* 0x0000002606009985 */ /* 0x0005e2000c101b08 */
[----:B-1----:R-:W-:-:S04]  /*16950*/  @!P0 LEA R2, P4, R13, R0, 0x2 ;  /* 0x000000000d028211 */ /* 0x002fc800078810ff */
[----:B------:R-:W-:-:S05]  /*16960*/  @!P0 LEA.HI.X R3, R13, R4, R14, 0x2, P4 ;  /* 0x000000040d038211 */ /* 0x000fca00020f140e */
[----:B------:R2:W-:Y:S04]  /*16970*/  @!P0 ST.E.64 [R2.64], R26 ;  /* 0x0000001a02008985 */ /* 0x0005e8000c101b08 */
.L_x_375:
[----:B------:R-:W-:Y:S05]  /*16980*/  BSYNC B0 ;  /* 0x0000000000007941 */ /* 0x000fea0003800000 */
.L_x_374:
[----:B------:R-:W-:Y:S05]  /*16990*/  BRA.DIV ~URZ, `(.L_x_376) ;  /* 0x000042d27f007947 */ /* 0x000fea000b800000 */
[----:B--2---:R2:W3:Y:S04]  /*169a0*/  SHFL.IDX PT, R4, R5, 0x3, 0x1c1f ;  /* 0x007c1f0005047f89 */ /* 0x0044e800000e0000 */
[----:B-1----:R2:W1:Y:S02]  /*169b0*/  SHFL.IDX PT, R0, R12, 0x3, 0x1c1f ;  /* 0x007c1f000c007f89 */ /* 0x00246400000e0000 */
.L_x_453:
[----:B------:R-:W5:Y:S02]  /*169c0*/  LDL R2, [R1+0x70] ;  /* 0x0000700001027983 */ /* 0x000f640000100800 */
[----:B-----5:R-:W-:-:S13]  /*169d0*/  LOP3.LUT P0, RZ, R2, 0x2, RZ, 0xc0, !PT ;  /* 0x0000000202ff7812 */ /* 0x020fda000780c0ff */
[----:B------:R-:W-:Y:S05]  /*169e0*/  @P0 BRA `(.L_x_364) ;  /* 0x00000f2000000947 */ /* 0x000fea0003800000 */
[----:B------:R-:W5:Y:S04]  /*169f0*/  LDL R6, [R1+0x74] ;  /* 0x0000740001067983 */ /* 0x000f680000100800 */
[----:B--2---:R-:W2:Y:S04]  /*16a00*/  LDL R10, [R1+0x6c] ;  /* 0x00006c00010a7983 */ /* 0x004ea80000100800 */
[----:B----4-:R-:W4:Y:S04]  /*16a10*/  LDL R18, [R1+0x64] ;  /* 0x0000640001127983 */ /* 0x010f280000100800 */
[----:B---3--:R-:W3:Y:S04]  /*16a20*/  LDL R8, [R1+0x68] ;  /* 0x0000680001087983 */ /* 0x008ee80000100800 */
[----:B------:R-:W3:Y:S04]  /*16a30*/  LDL R11, [R1+0xb8] ;  /* 0x0000b800010b7983 */ /* 0x000ee80000100800 */
        /* <DEDUP_REMOVED lines=8> */
[----:B------:R-:W3:Y:S01]  /*16ac0*/  LDL R5, [R1+0x54] ;  /* 0x0000540001057983 */ /* 0x000ee20000100800 */
[----:B-----5:R-:W-:-:S02]  /*16ad0*/  ISETP.GE.AND P0, PT, R6, c[0x0][0x3c8], PT ;  /* 0x0000f20006007a0c */ /* 0x020fc40003f06270 */
[----:B--2---:R-:W-:-:S11]  /*16ae0*/  ISETP.GE.AND P5, PT, R10, c[0x0][0x3c8], PT ;  /* 0x0000f2000a007a0c */ /* 0x004fd60003fa6270 */
[----:B-1----:R-:W-:Y:S02]  /*16af0*/  @!P0 IMAD.MOV.U32 R2, RZ, RZ, R0 ;  /* 0x000000ffff028224 */ /* 0x002fe400078e0000 */
[----:B------:R-:W-:Y:S01]  /*16b00*/  @!P0 IMAD.MOV.U32 R3, RZ, RZ, R4 ;  /* 0x000000ffff038224 */ /* 0x000fe200078e0004 */
[----:B----4-:R-:W-:-:S03]  /*16b10*/  ISETP.GE.AND P3, PT, R18, c[0x0][0x3c8], PT ;  /* 0x0000f20012007a0c */ /* 0x010fc60003f66270 */
[----:B------:R-:W-:Y:S01]  /*16b20*/  @!P0 IMAD.WIDE R2, R6, 0x4, R2 ;  /* 0x0000000406028825 */ /* 0x000fe200078e0202 */
[----:B---3--:R-:W-:-:S04]  /*16b30*/  ISETP.GE.AND P4, PT, R8, c[0x0][0x3c8], PT ;  /* 0x0000f20008007a0c */ /* 0x008fc80003f86270 */
[----:B------:R1:W-:Y:S01]  /*16b40*/  @!P0 ST.E.64 [R2.64], R30 ;  /* 0x0000001e02008985 */ /* 0x0003e2000c101b08 */
[----:B------:R-:W-:-:S04]  /*16b50*/  @!P5 LEA R6, P0, R10, R0, 0x2 ;  /* 0x000000000a06d211 */ /* 0x000fc800078010ff */
[----:B------:R-:W-:-:S05]  /*16b60*/  @!P5 LEA.HI.X R7, R10, R4, R11, 0x2, P0 ;  /* 0x000000040a07d211 */ /* 0x000fca00000f140b */
[----:B------:R-:W-:Y:S01]  /*16b70*/  @!P5 ST.E.64 [R6.64], R44 ;  /* 0x0000002c0600d985 */ /* 0x000fe2000c101b08 */
[-C--:B------:R-:W-:Y:S02]  /*16b80*/  @!P3 LEA R10, P5, R18, R0.reuse, 0x2 ;  /* 0x00000000120ab211 */ /* 0x080fe400078a10ff */
[----:B------:R-:W-:Y:S02]  /*16b90*/  ISETP.GE.AND P2, PT, R16, c[0x0][0x3c8], PT ;  /* 0x0000f20010007a0c */ /* 0x000fe40003f46270 */
[----:B------:R-:W-:Y:S02]  /*16ba0*/  ISETP.GE.AND P1, PT, R14, c[0x0][0x3c8], PT ;  /* 0x0000f2000e007a0c */ /* 0x000fe40003f26270 */
[----:B------:R-:W-:Y:S02]  /*16bb0*/  ISETP.GE.AND P0, PT, R12, c[0x0][0x3c8], PT ;  /* 0x0000f2000c007a0c */ /* 0x000fe40003f06270 */
[----:B-1----:R-:W-:-:S04]  /*16bc0*/  @!P4 LEA R2, P6, R8, R0, 0x2 ;  /* 0x000000000802c211 */ /* 0x002fc800078c10ff */
[----:B------:R-:W-:-:S05]  /*16bd0*/  @!P4 LEA.HI.X R3, R8, R4, R9, 0x2, P6 ;  /* 0x000000040803c211 */ /* 0x000fca00030f1409 */
[----:B------:R1:W-:Y:S01]  /*16be0*/  @!P4 ST.E.64 [R2.64], R48 ;  /* 0x000000300200c985 */ /* 0x0003e2000c101b08 */
[----:B------:R-:W-:-:S04]  /*16bf0*/  @!P2 LEA R8, P6, R16, R0, 0x2 ;  /* 0x000000001008a211 */ /* 0x000fc800078c10ff */
[----:B------:R-:W-:Y:S02]  /*16c00*/  @!P2 LEA.HI.X R9, R16, R4, R17, 0x2, P6 ;  /* 0x000000041009a211 */ /* 0x000fe400030f1411 */
[----:B-1----:R-:W-:-:S04]  /*16c10*/  P2R R2, PR, RZ, 0x20 ;  /* 0x00000020ff027803 */ /* 0x002fc80000000000 */
[----:B------:R-:W-:Y:S02]  /*16c20*/  ISETP.NE.AND P4, PT, R2, RZ, PT ;  /* 0x000000ff0200720c */ /* 0x000fe40003f85270 */
[----:B------:R-:W-:Y:S02]  /*16c30*/  @!P1 LEA R6, P5, R14, R0, 0x2 ;  /* 0x000000000e069211 */ /* 0x000fe400078a10ff */
[----:B------:R-:W-:Y:S02]  /*16c40*/  @!P3 LEA.HI.X R11, R18, R4, R19, 0x2, P4 ;  /* 0x00000004120bb211 */ /* 0x000fe400020f1413 */
[----:B------:R-:W-:Y:S02]  /*16c50*/  @!P0 LEA R2, P4, R12, R0, 0x2 ;  /* 0x000000000c028211 */ /* 0x000fe400078810ff */
[-C--:B------:R-:W-:Y:S02]  /*16c60*/  @!P1 LEA.HI.X R7, R14, R4.reuse, R15, 0x2, P5 ;  /* 0x000000040e079211 */ /* 0x080fe400028f140f */
[----:B------:R-:W-:Y:S01]  /*16c70*/  @!P0 LEA.HI.X R3, R12, R4, R13, 0x2, P4 ;  /* 0x000000040c038211 */ /* 0x000fe200020f140d */
[----:B------:R1:W-:Y:S04]  /*16c80*/  @!P3 ST.E.64 [R10.64], R62 ;  /* 0x0000003e0a00b985 */ /* 0x0003e8000c101b08 */
[----:B------:R1:W-:Y:S04]  /*16c90*/  @!P2 ST.E.64 [R8.64], R60 ;  /* 0x0000003c0800a985 */ /* 0x0003e8000c101b08 */
[----:B------:R1:W-:Y:S04]  /*16ca0*/  @!P1 ST.E.64 [R6.64], R52 ;  /* 0x0000003406009985 */ /* 0x0003e8000c101b08 */
[----:B------:R1:W-:Y:S01]  /*16cb0*/  @!P0 ST.E.64 [R2.64], R40 ;  /* 0x0000002802008985 */ /* 0x0003e2000c101b08 */
[----:B------:R-:W-:-:S13]  /*16cc0*/  ISETP.GE.AND P0, PT, R5, c[0x0][0x3c8], PT ;  /* 0x0000f20005007a0c */ /* 0x000fda0003f06270 */
[----:B------:R-:W-:Y:S05]  /*16cd0*/  @P0 BRA `(.L_x_364) ;  /* 0x00000c3000000947 */ /* 0x000fea0003800000 */
[----:B------:R-:W2:Y:S01]  /*16ce0*/  LDL R12, [R1+0xa0] ;  /* 0x0000a000010c7983 */ /* 0x000ea20000100800 */
[----:B-1----:R-:W-:-:S04]  /*16cf0*/  LEA R2, P0, R5, R0, 0x2 ;  /* 0x0000000005027211 */ /* 0x002fc800078010ff */
[----:B--2---:R-:W-:-:S05]  /*16d00*/  LEA.HI.X R3, R5, R4, R12, 0x2, P0 ;  /* 0x0000000405037211 */ /* 0x004fca00000f140c */
[----:B------:R1:W-:Y:S01]  /*16d10*/  ST.E.64 [R2.64], R28 ;  /* 0x0000001c02007985 */ /* 0x0003e2000c101b08 */
[----:B------:R-:W-:Y:S05]  /*16d20*/  BRA `(.L_x_364) ;  /* 0x00000be000007947 */ /* 0x000fea0003800000 */
.L_x_349:
[----:B------:R-:W2:Y:S04]  /*16d30*/  LDL.LU R0, [R1+0x48] ;  /* 0x0000480001007983 */ /* 0x000ea80000300800 */
[----:B------:R-:W3:Y:S01]  /*16d40*/  LDL.LU R7, [R1+0x4c] ;  /* 0x00004c0001077983 */ /* 0x000ee20000300800 */
[----:B------:R-:W-:Y:S02]  /*16d50*/  ISETP.NE.U32.AND P0, PT, RZ, c[0x0][0x508], PT ;  /* 0x00014200ff007a0c */ /* 0x000fe40003f05070 */
[----:B------:R-:W-:Y:S01]  /*16d60*/  ISETP.NE.U32.AND P3, PT, RZ, c[0x0][0x500], PT ;  /* 0x00014000ff007a0c */ /* 0x000fe20003f65070 */
[----:B------:R-:W4:Y:S01]  /*16d70*/  LDL.LU R6, [R1+0x7c] ;  /* 0x00007c0001067983 */ /* 0x000f220000300800 */
[----:B------:R-:W-:Y:S01]  /*16d80*/  ISETP.NE.AND.EX P2, PT, RZ, c[0x0][0x50c], PT, P0 ;  /* 0x00014300ff007a0c */ /* 0x000fe20003f45300 */
[----:B------:R-:W-:Y:S01]  /*16d90*/  IMAD.MOV.U32 R19, RZ, RZ, c[0x0][0x388] ;  /* 0x0000e200ff137624 */ /* 0x000fe200078e00ff */
[----:B------:R-:W-:-:S02]  /*16da0*/  ISETP.NE.AND.EX P3, PT, RZ, c[0x0][0x504], PT, P3 ;  /* 0x00014100ff007a0c */ /* 0x000fc40003f65330 */
[----:B--2---:R-:W-:-:S09]  /*16db0*/  IADD3 R2, P1, R0, c[0x0][0x500], RZ ;  /* 0x0001400000027a10 */ /* 0x004fd20007f3e0ff */
[----:B------:R-:W-:Y:S01]  /*16dc0*/  @P2 IADD3 R4, P0, R0, c[0x0][0x508], RZ ;  /* 0x0001420000042a10 */ /* 0x000fe20007f1e0ff */
[----:B------:R-:W-:Y:S01]  /*16dd0*/  IMAD.MOV.U32 R0, RZ, RZ, RZ ;  /* 0x000000ffff007224 */ /* 0x000fe200078e00ff */
        /* <DEDUP_REMOVED lines=8> */
[----:B-1----:R1:W2:Y:S04]  /*16e60*/  LDG.E R4, [R2.64] ;  /* 0x0000000802047981 */ /* 0x0022a8000c1e1900 */
[----:B-1----:R-:W2:Y:S02]  /*16e70*/  LDG.E R2, [R2.64+0x4] ;  /* 0x0000040802027981 */ /* 0x002ea4000c1e1900 */
[----:B--2--5:R-:W-:Y:S02]  /*16e80*/  IADD3 R19, -R4, R2, RZ ;  /* 0x0000000204137210 */ /* 0x024fe40007ffe1ff */
.L_x_377:
        /* <DEDUP_REMOVED lines=31> */
[----:B------:R-:W-:-:S04]  /*17080*/  IMAD.WIDE.U32 R6, R6, R8, RZ ;  /* 0x0000000806067225 */ /* 0x000fc800078e00ff */
[----:B------:R-:W-:Y:S01]  /*17090*/  IMAD.IADD R11, R7, 0x1, R11 ;  /* 0x00000001070b7824 */ /* 0x000fe200078e020b */
[----:B------:R-:W-:Y:S01]  /*170a0*/  IADD3 R7, R5, R10, RZ ;  /* 0x0000000a05077210 */ /* 0x000fe20007ffe0ff */
[----:B------:R-:W-:-:S05]  /*170b0*/  @P0 IMAD.HI.U32 R20, R16, c[0x0][0x4ec], RZ ;  /* 0x00013b0010140a27 */ /* 0x000fca00078e00ff */
[----:B------:R-:W-:Y:S02]  /*170c0*/  @P0 SHF.R.U32.HI R2, RZ, c[0x0][0x4f0], R20 ;  /* 0x00013c00ff020a19 */ /* 0x000fe40000011614 */
[----:B------:R-:W-:-:S03]  /*170d0*/  IADD3 R20, P1, P0, R4, R6, R0 ;  /* 0x0000000604147210 */ /* 0x000fc6000783e000 */
[----:B------:R-:W-:Y:S01]  /*170e0*/  IMAD.MOV R6, RZ, RZ, -R2 ;  /* 0x000000ffff067224 */ /* 0x000fe200078e0a02 */
[----:B------:R-:W-:Y:S02]  /*170f0*/  IADD3.X R11, R7, R11, R17, P1, P0 ;  /* 0x0000000b070b7210 */ /* 0x000fe40000fe0411 */
[----:B--2---:R-:W-:-:S05]  /*17100*/  SEL R3, R22, RZ, P2 ;  /* 0x000000ff16037207 */ /* 0x004fca0001000000 */
[-C--:B-----5:R-:W-:Y:S02]  /*17110*/  IMAD R10, R15, R3.reuse, RZ ;  /* 0x000000030f0a7224 */ /* 0x0a0fe400078e02ff */
[----:B------:R-:W-:-:S04]  /*17120*/  IMAD.WIDE.U32 R4, R14, R3, RZ ;  /* 0x000000030e047225 */ /* 0x000fc800078e00ff */
[----:B------:R-:W-:Y:S01]  /*17130*/  IMAD R3, R6, c[0x0][0x4e8], R16 ;  /* 0x00013a0006037a24 */ /* 0x000fe200078e0210 */
[----:B------:R-:W-:Y:S02]  /*17140*/  IADD3 R7, R5, R10, RZ ;  /* 0x0000000a05077210 */ /* 0x000fe40007ffe0ff */
[----:B------:R-:W-:Y:S02]  /*17150*/  IADD3 R4, P1, P0, R2, R20, R4 ;  /* 0x0000001402047210 */ /* 0x000fe4000783e004 */
[----:B------:R-:W-:Y:S01]  /*17160*/  SHF.R.S32.HI R5, RZ, 0x1f, R2 ;  /* 0x0000001fff057819 */ /* 0x000fe20000011402 */
[----:B------:R-:W-:Y:S01]  /*17170*/  IMAD R2, R13, R3, RZ ;  /* 0x000000030d027224 */ /* 0x000fe200078e02ff */
[----:B------:R-:W-:Y:S02]  /*17180*/  SHF.R.S32.HI R6, RZ, 0x1f, R3 ;  /* 0x0000001fff067819 */ /* 0x000fe40000011403 */
[----:B------:R-:W-:Y:S01]  /*17190*/  IADD3.X R5, R5, R11, R7, P1, P0 ;  /* 0x0000000b05057210 */ /* 0x000fe20000fe0407 */
[----:B------:R-:W-:-:S02]  /*171a0*/  IMAD.MOV.U32 R7, RZ, RZ, c[0x0][0x4a8] ;  /* 0x00012a00ff077624 */ /* 0x000fc400078e00ff */
[C---:B------:R-:W-:Y:S02]  /*171b0*/  IMAD R6, R12.reuse, R6, R2 ;  /* 0x000000060c067224 */ /* 0x040fe400078e0202 */
        /* <DEDUP_REMOVED lines=9> */
.L_x_379:
[----:B------:R-:W-:Y:S05]  /*17250*/  BSYNC B0 ;  /* 0x0000000000007941 */ /* 0x000fea0003800000 */
.L_x_378:
[----:B------:R-:W-:-:S13]  /*17260*/  ISETP.GT.AND P0, PT, R18, 0x1, PT ;  /* 0x000000011200780c */ /* 0x000fda0003f04270 */
[----:B------:R-:W-:Y:S05]  /*17270*/  @P0 BRA `(.L_x_364) ;  /* 0x0000069000000947 */ /* 0x000fea0003800000 */
[----:B------:R-:W2:Y:S01]  /*17280*/  LDL.LU R10, [R1+0x2c] ;  /* 0x00002c00010a7983 */ /* 0x000ea20000300800 */
[----:B-1----:R-:W-:Y:S01]  /*17290*/  MOV R2, c[0x0][0x4e8] ;  /* 0x00013a0000027a02 */ /* 0x002fe20000000f00 */
[----:B------:R-:W-:Y:S01]  /*172a0*/  IMAD R4, R17, c[0x0][0x3a0], RZ ;  /* 0x0000e80011047a24 */ /* 0x000fe200078e02ff */
[----:B------:R-:W-:Y:S01]  /*172b0*/  ISETP.GE.AND P2, PT, R244, c[0x0][0x3c8], PT ;  /* 0x0000f200f4007a0c */ /* 0x000fe20003f46270 */
[----:B------:R-:W1:Y:S01]  /*172c0*/  S2R R12, SR_TID.X ;  /* 0x00000000000c7919 */ /* 0x000e620000002100 */
[----:B------:R-:W-:Y:S01]  /*172d0*/  ISETP.NE.AND P0, PT, R2, 0x1, PT ;  /* 0x000000010200780c */ /* 0x000fe20003f05270 */
[----:B------:R-:W-:-:S04]  /*172e0*/  IMAD.WIDE.U32 R2, R0, c[0x0][0x3a0], RZ ;  /* 0x0000e80000027a25 */ /* 0x000fc800078e00ff */
[----:B------:R-:W-:Y:S02]  /*172f0*/  IMAD R0, R0, c[0x0][0x3a4], R4 ;  /* 0x0000e90000007a24 */ /* 0x000fe400078e0204 */
[----:B------:R-:W-:-:S03]  /*17300*/  IMAD R5, R21, c[0x0][0x3f0], RZ ;  /* 0x0000fc0015057a24 */ /* 0x000fc600078e02ff */
[----:B------:R-:W-:Y:S01]  /*17310*/  IADD3 R3, R3, R0, RZ ;  /* 0x0000000003037210 */ /* 0x000fe20007ffe0ff */
[----:B------:R-:W-:-:S04]  /*17320*/  IMAD R7, R9, c[0x0][0x3f4], R5 ;  /* 0x0000fd0009077a24 */ /* 0x000fc800078e0205 */
[----:B------:R-:W-:-:S04]  /*17330*/  IMAD.WIDE.U32 R2, R8, c[0x0][0x3e8], R2 ;  /* 0x0000fa0008027a25 */ /* 0x000fc800078e0002 */
[----:B------:R-:W-:-:S04]  /*17340*/  IMAD R3, R8, c[0x0][0x3ec], R3 ;  /* 0x0000fb0008037a24 */ /* 0x000fc800078e0203 */
[----:B------:R-:W-:Y:S01]  /*17350*/  IMAD.WIDE.U32 R2, R9, c[0x0][0x3f0], R2 ;  /* 0x0000fc0009027a25 */ /* 0x000fe200078e0002 */
[----:B-1----:R-:W-:-:S04]  /*17360*/  SHF.R.S32.HI R11, RZ, 0x1f, R12 ;  /* 0x0000001fff0b7819 */ /* 0x002fc8000001140c */
[----:B------:R-:W-:Y:S02]  /*17370*/  IADD3 R3, R3, R7, RZ ;  /* 0x0000000703037210 */ /* 0x000fe40007ffe0ff */
[----:B------:R-:W-:-:S04]  /*17380*/  LEA.HI R11, R11, R12, RZ, 0x3 ;  /* 0x0000000c0b0b7211 */ /* 0x000fc800078f18ff */
[----:B------:R-:W-:Y:S02]  /*17390*/  SHF.R.S32.HI R11, RZ, 0x3, R11 ;  /* 0x00000003ff0b7819 */ /* 0x000fe4000001140b */
[----:B--2---:R-:W-:-:S04]  /*173a0*/  LEA R4, R10, R251, 0x7 ;  /* 0x000000fb0a047211 */ /* 0x004fc800078e38ff */
[----:B------:R-:W-:Y:S01]  /*173b0*/  MOV R0, R4 ;  /* 0x0000000400007202 */ /* 0x000fe20000000f00 */
[----:B------:R-:W-:-:S05]  /*173c0*/  @P0 IMAD.HI.U32 R6, R4, c[0x0][0x4ec], RZ ;  /* 0x00013b0004060a27 */ /* 0x000fca00078e00ff */
[----:B------:R-:W-:-:S04]  /*173d0*/  @P0 SHF.R.U32.HI R0, RZ, c[0x0][0x4f0], R6 ;  /* 0x00013c00ff000a19 */ /* 0x000fc80000011606 */
[----:B------:R-:W-:Y:S01]  /*173e0*/  SHF.R.S32.HI R6, RZ, 0x1f, R0 ;  /* 0x0000001fff067819 */ /* 0x000fe20000011400 */
[C---:B------:R-:W-:Y:S01]  /*173f0*/  IMAD.WIDE.U32 R2, R0.reuse, c[0x0][0x3e0], R2 ;  /* 0x0000f80000027a25 */ /* 0x040fe200078e0002 */
[----:B------:R-:W-:-:S03]  /*17400*/  IADD3 R5, -R0, RZ, RZ ;  /* 0x000000ff00057210 */ /* 0x000fc60007ffe1ff */
[----:B------:R-:W-:Y:S02]  /*17410*/  IMAD R6, R6, c[0x0][0x3e0], RZ ;  /* 0x0000f80006067a24 */ /* 0x000fe400078e02ff */
[----:B------:R-:W-:Y:S02]  /*17420*/  IMAD R4, R5, c[0x0][0x4e8], R4 ;  /* 0x00013a0005047a24 */ /* 0x000fe400078e0204 */
[----:B------:R-:W-:-:S03]  /*17430*/  IMAD R6, R0, c[0x0][0x3e4], R6 ;  /* 0x0000f90000067a24 */ /* 0x000fc600078e0206 */
[----:B------:R-:W-:Y:S02]  /*17440*/  SHF.R.S32.HI R0, RZ, 0x1f, R4 ;  /* 0x0000001fff007819 */ /* 0x000fe40000011404 */
[----:B------:R-:W-:-:S03]  /*17450*/  IADD3 R3, R3, R6, RZ ;  /* 0x0000000603037210 */ /* 0x000fc60007ffe0ff */
[----:B------:R-:W-:Y:S02]  /*17460*/  IMAD R0, R0, c[0x0][0x3d8], RZ ;  /* 0x0000f60000007a24 */ /* 0x000fe400078e02ff */
[----:B------:R-:W-:-:S04]  /*17470*/  IMAD.WIDE.U32 R2, R4, c[0x0][0x3d8], R2 ;  /* 0x0000f60004027a25 */ /* 0x000fc800078e0002 */
[----:B------:R-:W-:Y:S01]  /*17480*/  IMAD R4, R4, c[0x0][0x3dc], R0 ;  /* 0x0000f70004047a24 */ /* 0x000fe200078e0200 */
[----:B------:R-:W-:Y:S02]  /*17490*/  LEA R6, P0, R2, c[0x0][0x380], 0x1 ;  /* 0x0000e00002067a11 */ /* 0x000fe400078008ff */
[----:B------:R-:W-:Y:S02]  /*174a0*/  LEA R0, R10, R11, 0x7 ;  /* 0x0000000b0a007211 */ /* 0x000fe400078e38ff */
[----:B------:R-:W-:-:S04]  /*174b0*/  IADD3 R4, R3, R4, RZ ;  /* 0x0000000403047210 */ /* 0x000fc80007ffe0ff */
[----:B------:R-:W-:Y:S01]  /*174c0*/  LEA.HI.X R5, R2, c[0x0][0x384], R4, 0x1, P0 ;  /* 0x0000e10002057a11 */ /* 0x000fe200000f0c04 */
[----:B------:R-:W-:Y:S05]  /*174d0*/  BRA.DIV ~URZ, `(.L_x_380) ;  /* 0x000038627f007947 */ /* 0x000fea000b800000 */
[----:B------:R1:W2:Y:S02]  /*174e0*/  SHFL.IDX PT, R7, R5, RZ, 0x181f ;  /* 0x00181fff05077589 */ /* 0x0002a400000e0000 */
.L_x_454:
[----:B------:R-:W-:Y:S05]  /*174f0*/  BRA.DIV ~URZ, `(.L_x_381) ;  /* 0x000038b27f007947 */ /* 0x000fea000b800000 */
[----:B------:R3:W4:Y:S02]  /*17500*/  SHFL.IDX PT, R2, R6, RZ, 0x181f ;  /* 0x00181fff06027589 */ /* 0x00072400000e0000 */
.L_x_455:
[----:B------:R-:W-:-:S05]  /*17510*/  IMAD R4, R19, c[0x0][0x4e8], RZ ;  /* 0x00013a0013047a24 */ /* 0x000fca00078e02ff */
[----:B------:R-:W-:-:S13]  /*17520*/  ISETP.GE.OR P0, PT, R0, R4, P2 ;  /* 0x000000040000720c */ /* 0x000fda0001706670 */
[----:B----4-:R-:W-:-:S04]  /*17530*/  @!P0 LEA R2, P1, R244, R2, 0x1 ;  /* 0x00000002f4028211 */ /* 0x010fc800078208ff */
[----:B--2---:R-:W-:-:S05]  /*17540*/  @!P0 LEA.HI.X R3, R244, R7, R245, 0x1, P1 ;  /* 0x00000007f4038211 */ /* 0x004fca00008f0cf5 */
[----:B------:R2:W-:Y:S01]  /*17550*/  @!P0 ST.E.128 [R2.64], RZ ;  /* 0x000000ff02008985 */ /* 0x0005e2000c101d08 */
[----:B------:R-:W-:Y:S05]  /*17560*/  BRA.DIV ~URZ, `(.L_x_382) ;  /* 0x000038b27f007947 */ /* 0x000fea000b800000 */
[----:B------:R4:W1:Y:S04]  /*17570*/  SHFL.IDX PT, R7, R5, 0x1, 0x181f ;  /* 0x00381f0005077f89 */ /* 0x00086800000e0000 */
[----:B--2---:R4:W2:Y:S02]  /*17580*/  SHFL.IDX PT, R2, R6, 0x1, 0x181f ;  /* 0x00381f0006027f89 */ /* 0x0048a400000e0000 */
.L_x_456:
[----:B------:R-:W-:-:S04]  /*17590*/  IADD3 R3, R0, 0x10, RZ ;  /* 0x0000001000037810 */ /* 0x000fc80007ffe0ff */
[----:B------:R-:W-:-:S13]  /*175a0*/  ISETP.GE.OR P0, PT, R3, R4, P2 ;  /* 0x000000040300720c */ /* 0x000fda0001706670 */
[----:B--2---:R-:W-:-:S04]  /*175b0*/  @!P0 LEA R2, P1, R244, R2, 0x1 ;  /* 0x00000002f4028211 */ /* 0x004fc800078208ff */
[----:B-1----:R-:W-:-:S05]  /*175c0*/  @!P0 LEA.HI.X R3, R244, R7, R245, 0x1, P1 ;  /* 0x00000007f4038211 */ /* 0x002fca00008f0cf5 */
[----:B------:R1:W-:Y:S01]  /*175d0*/  @!P0 ST.E.128 [R2.64], RZ ;  /* 0x000000ff02008985 */ /* 0x0003e2000c101d08 */
[----:B------:R-:W-:Y:S05]  /*175e0*/  BRA.DIV ~URZ, `(.L_x_383) ;  /* 0x000039027f007947 */ /* 0x000fea000b800000 */
[----:B------:R2:W1:Y:S02]  /*175f0*/  SHFL.IDX PT, R7, R5, 0x2, 0x181f ;  /* 0x00581f0005077f89 */ /* 0x00046400000e0000 */
.L_x_457:
[----:B------:R-:W-:Y:S05]  /*17600*/  BRA.DIV ~URZ, `(.L_x_384) ;  /* 0x000039527f007947 */ /* 0x000fea000b800000 */
[----:B-1----:R1:W2:Y:S02]  /*17610*/  SHFL.IDX PT, R2, R6, 0x2, 0x181f ;  /* 0x00581f0006027f89 */ /* 0x0022a400000e0000 */
.L_x_458:
[----:B------:R-:W-:-:S04]  /*17620*/  IADD3 R3, R0, 0x20, RZ ;  /* 0x0000002000037810 */ /* 0x000fc80007ffe0ff */
[----:B------:R-:W-:-:S13]  /*17630*/  ISETP.GE.OR P0, PT, R3, R4, P2 ;  /* 0x000000040300720c */ /* 0x000fda0001706670 */
[----:B--2---:R-:W-:-:S04]  /*17640*/  @!P0 LEA R2, P1, R244, R2, 0x1 ;  /* 0x00000002f4028211 */ /* 0x004fc800078208ff */
[----:B------:R-:W-:-:S05]  /*17650*/  @!P0 LEA.HI.X R3, R244, R7, R245, 0x1, P1 ;  /* 0x00000007f4038211 */ /* 0x000fca00008f0cf5 */
[----:B------:R2:W-:Y:S01]  /*17660*/  @!P0 ST.E.128 [R2.64], RZ ;  /* 0x000000ff02008985 */ /* 0x0005e2000c101d08 */
[----:B------:R-:W-:Y:S05]  /*17670*/  BRA.DIV ~URZ, `(.L_x_385) ;  /* 0x000039527f007947 */ /* 0x000fea000b800000 */
[----:B------:R1:W2:Y:S04]  /*17680*/  SHFL.IDX PT, R7, R5, 0x3, 0x181f ;  /* 0x00781f0005077f89 */ /* 0x0002a800000e0000 */
[----:B--2---:R1:W2:Y:S02]  /*17690*/  SHFL.IDX PT, R2, R6, 0x3, 0x181f ;  /* 0x00781f0006027f89 */ /* 0x0042a400000e0000 */
.L_x_459:
[----:B------:R-:W-:-:S04]  /*176a0*/  IADD3 R3, R0, 0x30, RZ ;  /* 0x0000003000037810 */ /* 0x000fc80007ffe0ff */
[----:B------:R-:W-:-:S13]  /*176b0*/  ISETP.GE.OR P0, PT, R3, R4, P2 ;  /* 0x000000040300720c */ /* 0x000fda0001706670 */
[----:B--2---:R-:W-:-:S04]  /*176c0*/  @!P0 LEA R2, P1, R244, R2, 0x1 ;  /* 0x00000002f4028211 */ /* 0x004fc800078208ff */
[----:B------:R-:W-:-:S05]  /*176d0*/  @!P0 LEA.HI.X R3, R244, R7, R245, 0x1, P1 ;  /* 0x00000007f4038211 */ /* 0x000fca00008f0cf5 */
[----:B------:R2:W-:Y:S01]  /*176e0*/  @!P0 ST.E.128 [R2.64], RZ ;  /* 0x000000ff02008985 */ /* 0x0005e2000c101d08 */
[----:B------:R-:W-:Y:S05]  /*176f0*/  BRA.DIV ~URZ, `(.L_x_386) ;  /* 0x000039a27f007947 */ /* 0x000fea000b800000 */
[----:B------:R1:W2:Y:S02]  /*17700*/  SHFL.IDX PT, R7, R5, 0x4, 0x181f ;  /* 0x00981f0005077f89 */ /* 0x0002a400000e0000 */
.L_x_460:
[----:B------:R-:W-:Y:S05]  /*17710*/  BRA.DIV ~URZ, `(.L_x_387) ;  /* 0x000039f27f007947 */ /* 0x000fea000b800000 */
[----:B--2---:R2:W1:Y:S02]  /*17720*/  SHFL.IDX PT, R2, R6, 0x4, 0x181f ;  /* 0x00981f0006027f89 */ /* 0x00446400000e0000 */
.L_x_461:
[----:B------:R-:W-:-:S04]  /*17730*/  IADD3 R3, R0, 0x40, RZ ;  /* 0x0000004000037810 */ /* 0x000fc80007ffe0ff */
[----:B------:R-:W-:-:S13]  /*17740*/  ISETP.GE.OR P0, PT, R3, R4, P2 ;  /* 0x000000040300720c */ /* 0x000fda0001706670 */
[----:B-1----:R-:W-:-:S04]  /*17750*/  @!P0 LEA R2, P1, R244, R2, 0x1 ;  /* 0x00000002f4028211 */ /* 0x002fc800078208ff */
[----:B------:R-:W-:-:S05]  /*17760*/  @!P0 LEA.HI.X R3, R244, R7, R245, 0x1, P1 ;  /* 0x00000007f4038211 */ /* 0x000fca00008f0cf5 */
[----:B------:R1:W-:Y:S01]  /*17770*/  @!P0 ST.E.128 [R2.64], RZ ;  /* 0x000000ff02008985 */ /* 0x0003e2000c101d08 */
[----:B------:R-:W-:Y:S05]  /*17780*/  BRA.DIV ~URZ, `(.L_x_388) ;  /* 0x000039f27f007947 */ /* 0x000fea000b800000 */
[----:B------:R1:W2:Y:S04]  /*17790*/  SHFL.IDX PT, R7, R5, 0x5, 0x181f ;  /* 0x00b81f0005077f89 */ /* 0x0002a800000e0000 */
[----:B-1----:R1:W3:Y:S02]  /*177a0*/  SHFL.IDX PT, R2, R6, 0x5, 0x181f ;  /* 0x00b81f0006027f89 */ /* 0x0022e400000e0000 */
.L_x_462:
[----:B------:R-:W-:-:S04]  /*177b0*/  IADD3 R3, R0, 0x50, RZ ;  /* 0x0000005000037810 */ /* 0x000fc80007ffe0ff */
[----:B------:R-:W-:-:S13]  /*177c0*/  ISETP.GE.OR P0, PT, R3, R4, P2 ;  /* 0x000000040300720c */ /* 0x000fda0001706670 */
[----:B---3--:R-:W-:-:S04]  /*177d0*/  @!P0 LEA R2, P1, R244, R2, 0x1 ;  /* 0x00000002f4028211 */ /* 0x008fc800078208ff */
[----:B--2---:R-:W-:-:S05]  /*177e0*/  @!P0 LEA.HI.X R3, R244, R7, R245, 0x1, P1 ;  /* 0x00000007f4038211 */ /* 0x004fca00008f0cf5 */
[----:B------:R2:W-:Y:S01]  /*177f0*/  @!P0 ST.E.128 [R2.64], RZ ;  /* 0x000000ff02008985 */ /* 0x0005e2000c101d08 */
[----:B------:R-:W-:Y:S05]  /*17800*/  BRA.DIV ~URZ, `(.L_x_389) ;  /* 0x00003a427f007947 */ /* 0x000fea000b800000 */
[----:B------:R3:W1:Y:S02]  /*17810*/  SHFL.IDX PT, R7, R5, 0x6, 0x181f ;  /* 0x00d81f0005077f89 */ /* 0x00066400000e0000 */
.L_x_463:
[----:B------:R-:W-:Y:S05]  /*17820*/  BRA.DIV ~URZ, `(.L_x_390) ;  /* 0x00003a927f007947 */ /* 0x000fea000b800000 */
[----:B--2---:R2:W3:Y:S02]  /*17830*/  SHFL.IDX PT, R2, R6, 0x6, 0x181f ;  /* 0x00d81f0006027f89 */ /* 0x0044e400000e0000 */
.L_x_464:
[----:B------:R-:W-:-:S04]  /*17840*/  IADD3 R3, R0, 0x60, RZ ;  /* 0x0000006000037810 */ /* 0x000fc80007ffe0ff */
[----:B------:R-:W-:-:S13]  /*17850*/  ISETP.GE.OR P0, PT, R3, R4, P2 ;  /* 0x000000040300720c */ /* 0x000fda0001706670 */
[----:B---3--:R-:W-:-:S04]  /*17860*/  @!P0 LEA R2, P1, R244, R2, 0x1 ;  /* 0x00000002f4028211 */ /* 0x008fc800078208ff */
[----:B-1----:R-:W-:-:S05]  /*17870*/  @!P0 LEA.HI.X R3, R244, R7, R245, 0x1, P1 ;  /* 0x00000007f4038211 */ /* 0x002fca00008f0cf5 */
[----:B------:R1:W-:Y:S01]  /*17880*/  @!P0 ST.E.128 [R2.64], RZ ;  /* 0x000000ff02008985 */ /* 0x0003e2000c101d08 */
[----:B------:R-:W-:Y:S05]  /*17890*/  BRA.DIV ~URZ, `(.L_x_391) ;  /* 0x00003a927f007947 */ /* 0x000fea000b800000 */
[----:B----4-:R-:W3:Y:S04]  /*178a0*/  SHFL.IDX PT, R5, R5, 0x7, 0x181f ;  /* 0x00f81f0005057f89 */ /* 0x010ee800000e0000 */
[----:B-1----:R1:W4:Y:S02]  /*178b0*/  SHFL.IDX PT, R2, R6, 0x7, 0x181f ;  /* 0x00f81f0006027f89 */ /* 0x00232400000e0000 */
.L_x_465:
[----:B------:R-:W-:-:S04]  /*178c0*/  IADD3 R0, R0, 0x70, RZ ;  /* 0x0000007000007810 */ /* 0x000fc80007ffe0ff */
[----:B------:R-:W-:-:S13]  /*178d0*/  ISETP.GE.OR P0, PT, R0, R4, P2 ;  /* 0x000000040000720c */ /* 0x000fda0001706670 */
[----:B----4-:R-:W-:-:S04]  /*178e0*/  @!P0 LEA R2, P1, R244, R2, 0x1 ;  /* 0x00000002f4028211 */ /* 0x010fc800078208ff */
[----:B---3--:R-:W-:-:S05]  /*178f0*/  @!P0 LEA.HI.X R3, R244, R5, R245, 0x1, P1 ;  /* 0x00000005f4038211 */ /* 0x008fca00008f0cf5 */
[----:B------:R3:W-:Y:S04]  /*17900*/  @!P0 ST.E.128 [R2.64], RZ ;  /* 0x000000ff02008985 */ /* 0x0007e8000c101d08 */
.L_x_364:
[----:B------:R-:W-:Y:S05]  /*17910*/  BSYNC B1 ;  /* 0x0000000000017941 */ /* 0x000fea0003800000 */
.L_x_348:
        /* <DEDUP_REMOVED lines=15> */
.L_x_466:
[----:B------:R-:W-:Y:S05]  /*17a10*/  BRA.DIV ~URZ, `(.L_x_394) ;  /* 0x00003a527f007947 */ /* 0x000fea000b800000 */
[----:B------:R3:W1:Y:S02]  /*17a20*/  SHFL.IDX PT, R8, R46, 0x1, 0x1f ;  /* 0x00201f002e087f89 */ /* 0x00066400000e0000 */
.L_x_467:
[----:B------:R-:W5:Y:S01]  /*17a30*/  LDL R0, [R1+0x34] ;  /* 0x0000340001007983 */ /* 0x000f620000100800 */
[----:B------:R-:W-:Y:S02]  /*17a40*/  IMAD.MOV.U32 R6, RZ, RZ, RZ ;  /* 0x000000ffff067224 */ /* 0x000fe400078e00ff */
[----:B-----5:R-:W-:-:S05]  /*17a50*/  IMAD.IADD R0, R0, 0x1, R13 ;  /* 0x0000000100007824 */ /* 0x020fca00078e020d */
[----:B------:R-:W-:-:S13]  /*17a60*/  ISETP.GE.OR P0, PT, R0, c[0x0][0x53c], !P6 ;  /* 0x00014f0000007a0c */ /* 0x000fda0007706670 */
[----:B------:R-:W-:Y:S01]  /*17a70*/  @!P0 MOV R2, 0x4 ;  /* 0x0000000400028802 */ /* 0x000fe20000000f00 */
[----:B------:R-:W-:-:S04]  /*17a80*/  @!P0 IMAD.MOV.U32 R4, RZ, RZ, 0x4 ;  /* 0x00000004ff048424 */ /* 0x000fc800078e00ff */
[----:B------:R-:W-:-:S04]  /*17a90*/  @!P0 IMAD.WIDE R4, R0, R4, c[0x0][0x580] ;  /* 0x0001600000048625 */ /* 0x000fc800078e0204 */
[----:B----4-:R-:W-:Y:S01]  /*17aa0*/  @!P0 IMAD.WIDE R2, R0, R2, c[0x0][0x578] ;  /* 0x00015e0000028625 */ /* 0x010fe200078e0202 */
        /* <DEDUP_REMOVED lines=11> */
.L_x_468:
        /* <DEDUP_REMOVED lines=16> */
.L_x_469:
[----:B----4-:R-:W-:Y:S01]  /*17c60*/  IMAD R0, R0, c[0x0][0x538], RZ ;  /* 0x00014e0000007a24 */ /* 0x010fe200078e02ff */
[----:B------:R-:W-:Y:S04]  /*17c70*/  BSSY B1, `(.L_x_397) ;  /* 0x0000084000017945 */ /* 0x000fe80003800000 */
[----:B-1----:R-:W-:-:S04]  /*17c80*/  IADD3 R8, R0, R8, RZ ;  /* 0x0000000800087210 */ /* 0x002fc80007ffe0ff */
[----:B--2---:R-:W-:-:S13]  /*17c90*/  ISETP.GT.AND P0, PT, R8, R9, PT ;  /* 0x000000090800720c */ /* 0x004fda0003f04270 */
[----:B------:R-:W-:Y:S05]  /*17ca0*/  @P0 BRA `(.L_x_398) ;  /* 0x0000025000000947 */ /* 0x000fea0003800000 */
.L_x_402:
        /* <DEDUP_REMOVED lines=8> */
[----:B---3--:R-:W-:Y:S02]  /*17d30*/  @!P0 MOV R4, 0x4 ;  /* 0x0000000400048802 */ /* 0x008fe40000000f00 */
[----:B------:R-:W-:-:S03]  /*17d40*/  @!P0 MOV R2, 0x4 ;  /* 0x0000000400028802 */ /* 0x000fc60000000f00 */
[----:B------:R-:W-:-:S04]  /*17d50*/  @!P0 IMAD.WIDE R4, R0, R4, c[0x0][0x580] ;  /* 0x0001600000048625 */ /* 0x000fc800078e0204 */
[----:B------:R-:W-:Y:S01]  /*17d60*/  @!P0 IMAD.WIDE R2, R0, R2, c[0x0][0x578] ;  /* 0x00015e0000028625 */ /* 0x000fe200078e0202 */
[----:B------:R-:W2:Y:S04]  /*17d70*/  @!P0 LDG.E R6, [R4.64] ;  /* 0x0000000804068981 */ /* 0x000ea8000c1e1900 */
[----:B------:R-:W2:Y:S02]  /*17d80*/  @!P0 LDG.E R7, [R2.64] ;  /* 0x0000000802078981 */ /* 0x000ea4000c1e1900 */
[----:B--2---:R-:W-:Y:S01]  /*17d90*/  IMAD R0, R7, R6, RZ ;  /* 0x0000000607007224 */ /* 0x004fe200078e02ff */
[----:B------:R-:W-:Y:S05]  /*17da0*/  BRA.DIV ~URZ, `(.L_x_400) ;  /* 0x000039227f007947 */ /* 0x000fea000b800000 */
[----:B------:R1:W2:Y:S02]  /*17db0*/  SHFL.UP PT, R2, R0, 0x1, RZ ;  /* 0x0420000000027989 */ /* 0x0002a400000e00ff */
.L_x_470:
        /* <DEDUP_REMOVED lines=16> */
.L_x_471:
[----:B--2---:R-:W-:-:S05]  /*17ec0*/  IMAD R0, R0, c[0x0][0x538], RZ ;  /* 0x00014e0000007a24 */ /* 0x004fca00078e02ff */
[----:B------:R-:W-:-:S04]  /*17ed0*/  IADD3 R8, R0, R8, RZ ;  /* 0x0000000800087210 */ /* 0x000fc80007ffe0ff */
[----:B------:R-:W-:-:S13]  /*17ee0*/  ISETP.GT.AND P0, PT, R8, R9, PT ;  /* 0x000000090800720c */ /* 0x000fda0003f04270 */
[----:B-1----:R-:W-:Y:S05]  /*17ef0*/  @!P0 BRA `(.L_x_402) ;  /* 0xfffffdb000008947 */ /* 0x002fea000383ffff */
.L_x_398:
[----:B------:R-:W-:-:S05]  /*17f00*/  IADD3 R11, -R0, R8, RZ ;  /* 0x00000008000b7210 */ /* 0x000fca0007ffe1ff */
[----:B------:R-:W-:-:S05]  /*17f10*/  IMAD R0, R4, c[0x0][0x538], R11 ;  /* 0x00014e0004007a24 */ /* 0x000fca00078e020b */
[----:B------:R-:W-:Y:S01]  /*17f20*/  ISETP.GT.AND P0, PT, R0, R9, PT ;  /* 0x000000090000720c */ /* 0x000fe20003f04270 */
[----:B------:R-:W-:-:S12]  /*17f30*/  BRA.DIV ~URZ, `(.L_x_403) ;  /* 0x000039927f007947 */ /* 0x000fd8000b800000 */
[----:B------:R-:W-:-:S04]  /*17f40*/  VOTE.ANY R0, PT, !P0 ;  /* 0x0000000000007806 */ /* 0x000fc800040e0100 */
.L_x_472:
[----:B------:R1:W2:Y:S01]  /*17f50*/  POPC R10, R0 ;  /* 0x00000000000a7309 */ /* 0x0002a20000000000 */
[----:B------:R-:W-:Y:S05]  /*17f60*/  BRA.DIV ~URZ, `(.L_x_404) ;  /* 0x000039a27f007947 */ /* 0x000fea000b800000 */
[----:B--2---:R2:W4:Y:S04]  /*17f70*/  SHFL.IDX PT, R8, R6, R10, 0x1f ;  /* 0x00001f0a06087589 */ /* 0x00452800000e0000 */
[----:B------:R2:W1:Y:S02]  /*17f80*/  SHFL.IDX PT, R7, R7, R10, 0x1f ;  /* 0x00001f0a07077589 */ /* 0x00046400000e0000 */
.L_x_473:
[----:B------:R-:W-:Y:S01]  /*17f90*/  ISETP.NE.AND P0, PT, R0, RZ, PT ;  /* 0x000000ff0000720c */ /* 0x000fe20003f05270 */
[----:B------:R-:W-:-:S12]  /*17fa0*/  BSSY B0, `(.L_x_405) ;  /* 0x0000005000007945 */ /* 0x000fd80003800000 */
[----:B------:R-:W-:Y:S05]  /*17fb0*/  @!P0 BRA `(.L_x_406) ;  /* 0x0000003000008947 */ /* 0x000fea0003800000 */
[----:B-1----:R-:W-:Y:S01]  /*17fc0*/  IADD3 R0, R10, -0x1, RZ ;  /* 0xffffffff0a007810 */ /* 0x002fe20007ffe0ff */
[----:B------:R-:W-:Y:S05]  /*17fd0*/  BRA.DIV ~URZ, `(.L_x_407) ;  /* 0x00003a027f007947 */ /* 0x000fea000b800000 */
[----:B------:R1:W2:Y:S02]  /*17fe0*/  SHFL.IDX PT, R12, R4, R0, 0x1f ;  /* 0x00001f00040c7589 */ /* 0x0002a400000e0000 */
.L_x_406:
[----:B------:R-:W-:Y:S05]  /*17ff0*/  BSYNC B0 ;  /* 0x0000000000007941 */ /* 0x000fea0003800000 */
.L_x_405:
[----:B--2---:R-:W-:Y:S01]  /*18000*/  IMAD R6, R12, c[0x0][0x538], R11 ;  /* 0x00014e000c067a24 */ /* 0x004fe200078e020b */
[----:B----4-:R-:W-:Y:S02]  /*18010*/  IABS R2, R8 ;  /* 0x0000000800027213 */ /* 0x010fe40000000000 */
[----:B-1----:R-:W-:Y:S01]  /*18020*/  IABS R3, R7 ;  /* 0x0000000700037213 */ /* 0x002fe20000000000 */
[----:B------:R-:W-:Y:S01]  /*18030*/  IMAD.IADD R9, R9, 0x1, -R6 ;  /* 0x0000000109097824 */ /* 0x000fe200078e0a06 */
[----:B------:R1:W-:Y:S01]  /*18040*/  STL [R1+0x28], R6 ;  /* 0x0000280601007387 */ /* 0x0003e20000100800 */
[----:B---3--:R-:W2:Y:S03]  /*18050*/  I2F.RP R4, R2 ;  /* 0x0000000200047306 */ /* 0x008ea60000209400 */
[----:B------:R-:W3:Y:S05]  /*18060*/  LDL.LU R14, [R1+0x34] ;  /* 0x00003400010e7983 */ /* 0x000eea0000300800 */
[----:B--2---:R-:W2:Y:S02]  /*18070*/  MUFU.RCP R4, R4 ;  /* 0x0000000400047308 */ /* 0x004ea40000001000 */
[----:B--2---:R-:W-:-:S06]  /*18080*/  IADD3 R4, R4, 0xffffffe, RZ ;  /* 0x0ffffffe04047810 */ /* 0x004fcc0007ffe0ff */
[----:B------:R-:W2:Y:S01]  /*18090*/  F2I.FTZ.U32.TRUNC.NTZ R5, R4 ;  /* 0x0000000400057305 */ /* 0x000ea2000021f000 */
[----:B-1----:R-:W-:Y:S02]  /*180a0*/  MOV R6, R3 ;  /* 0x0000000300067202 */ /* 0x002fe40000000f00 */
[----:B------:R-:W-:Y:S01]  /*180b0*/  IABS R11, R9 ;  /* 0x00000009000b7213 */ /* 0x000fe20000000000 */
[----:B--2---:R-:W-:-:S04]  /*180c0*/  IMAD.MOV R0, RZ, RZ, -R5 ;  /* 0x000000ffff007224 */ /* 0x004fc800078e0a05 */
[----:B------:R-:W-:Y:S01]  /*180d0*/  IMAD.MOV.U32 R4, RZ, RZ, R0 ;  /* 0x000000ffff047224 */ /* 0x000fe200078e0000 */
[----:B------:R-:W-:-:S03]  /*180e0*/  IABS R0, R8 ;  /* 0x0000000800007213 */ /* 0x000fc60000000000 */
[----:B------:R-:W-:Y:S02]  /*180f0*/  IMAD R3, R4, R2, RZ ;  /* 0x0000000204037224 */ /* 0x000fe400078e02ff */
[----:B------:R-:W-:Y:S01]  /*18100*/  IMAD.MOV.U32 R4, RZ, RZ, RZ ;  /* 0x000000ffff047224 */ /* 0x000fe200078e00ff */
[----:B------:R-:W1:Y:S01]  /*18110*/  I2F.RP R12, R6 ;  /* 0x00000006000c7306 */ /* 0x000e620000209400 */
[----:B------:R-:W-:Y:S02]  /*18120*/  IMAD.MOV R0, RZ, RZ, -R0 ;  /* 0x000000ffff007224 */ /* 0x000fe400078e0a00 */
[----:B------:R-:W-:-:S04]  /*18130*/  IMAD.HI.U32 R5, R5, R3, R4 ;  /* 0x0000000305057227 */ /* 0x000fc800078e0004 */
[----:B------:R-:W-:Y:S01]  /*18140*/  IMAD.MOV.U32 R3, RZ, RZ, R11 ;  /* 0x000000ffff037224 */ /* 0x000fe200078e000b */
[----:B------:R-:W-:-:S03]  /*18150*/  MOV R4, R0 ;  /* 0x0000000000047202 */ /* 0x000fc60000000f00 */
[----:B------:R-:W-:-:S04]  /*18160*/  IMAD.HI.U32 R0, R5, R3, RZ ;  /* 0x0000000305007227 */ /* 0x000fc800078e00ff */
[----:B------:R-:W-:Y:S02]  /*18170*/  IMAD R3, R0, R4, R3 ;  /* 0x0000000400037224 */ /* 0x000fe400078e0203 */
[----:B-1----:R-:W1:Y:S03]  /*18180*/  MUFU.RCP R4, R12 ;  /* 0x0000000c00047308 */ /* 0x002e660000001000 */
[----:B------:R-:W-:-:S13]  /*18190*/  ISETP.GT.U32.AND P0, PT, R2, R3, PT ;  /* 0x000000030200720c */ /* 0x000fda0003f04070 */
[----:B------:R-:W-:Y:S01]  /*181a0*/  @!P0 IMAD.IADD R3, R3, 0x1, -R2 ;  /* 0x0000000103038824 */ /* 0x000fe200078e0a02 */
[----:B-1----:R-:W-:-:S04]  /*181b0*/  IADD3 R4, R4, 0xffffffe, RZ ;  /* 0x0ffffffe04047810 */ /* 0x002fc80007ffe0ff */
[----:B------:R-:W-:Y:S02]  /*181c0*/  ISETP.GE.U32.AND P2, PT, R3, R2, PT ;  /* 0x000000020300720c */ /* 0x000fe40003f46070 */
[----:B------:R-:W1:Y:S01]  /*181d0*/  F2I.FTZ.U32.TRUNC.NTZ R3, R4 ;  /* 0x0000000400037305 */ /* 0x000e62000021f000 */
[----:B------:R-:W-:Y:S02]  /*181e0*/  LOP3.LUT R2, R9, R8, RZ, 0x3c, !PT ;  /* 0x0000000809027212 */ /* 0x000fe400078e3cff */
[----:B------:R-:W-:Y:S02]  /*181f0*/  @!P0 IADD3 R0, R0, 0x1, RZ ;  /* 0x0000000100008810 */ /* 0x000fe40007ffe0ff */
[----:B------:R-:W-:Y:S02]  /*18200*/  ISETP.GE.AND P1, PT, R2, RZ, PT ;  /* 0x000000ff0200720c */ /* 0x000fe40003f26270 */
[----:B------:R-:W-:-:S04]  /*18210*/  ISETP.NE.AND P0, PT, R8, RZ, PT ;  /* 0x000000ff0800720c */ /* 0x000fc80003f05270 */
[----:B------:R-:W-:Y:S01]  /*18220*/  @P2 IADD3 R0, R0, 0x1, RZ ;  /* 0x0000000100002810 */ /* 0x000fe20007ffe0ff */
[----:B-1----:R-:W-:-:S06]  /*18230*/  IMAD.MOV R2, RZ, RZ, -R3 ;  /* 0x000000ffff027224 */ /* 0x002fcc00078e0a03 */
[----:B------:R-:W-:Y:S01]  /*18240*/  @!P1 IMAD.MOV R0, RZ, RZ, -R0 ;  /* 0x000000ffff009224 */ /* 0x000fe200078e0a00 */
[----:B------:R-:W-:Y:S02]  /*18250*/  MOV R4, R2 ;  /* 0x0000000200047202 */ /* 0x000fe40000000f00 */
[----:B------:R-:W-:Y:S02]  /*18260*/  IABS R2, R7 ;  /* 0x0000000700027213 */ /* 0x000fe40000000000 */
[----:B------:R-:W-:Y:S01]  /*18270*/  @!P0 LOP3.LUT R0, RZ, R8, RZ, 0x33, !PT ;  /* 0x00000008ff008212 */ /* 0x000fe200078e33ff */
[----:B------:R-:W-:Y:S02]  /*18280*/  IMAD R4, R4, R6, RZ ;  /* 0x0000000604047224 */ /* 0x000fe400078e02ff */
[----:B------:R-:W-:Y:S01]  /*18290*/  IMAD.MOV R5, RZ, RZ, -R2 ;  /* 0x000000ffff057224 */ /* 0x000fe200078e0a02 */
[----:B------:R-:W-:Y:S01]  /*182a0*/  IABS R11, R0 ;  /* 0x00000000000b7213 */ /* 0x000fe20000000000 */
[----:B------:R-:W-:-:S04]  /*182b0*/  IMAD.MOV.U32 R2, RZ, RZ, RZ ;  /* 0x000000ffff027224 */ /* 0x000fc800078e00ff */
        /* <DEDUP_REMOVED lines=26> */
.L_x_399:
[----:B------:R-:W-:Y:S01]  /*18460*/  MOV R0, c[0x0][0x53c] ;  /* 0x00014f0000007a02 */ /* 0x000fe20000000f00 */
[----:B------:R1:W-:Y:S04]  /*18470*/  STL [R1+0x28], R9 ;  /* 0x0000280901007387 */ /* 0x0003e80000100800 */
[----:B------:R1:W-:Y:S04]  /*18480*/  STL [R1+0x2c], RZ ;  /* 0x00002cff01007387 */ /* 0x0003e80000100800 */
[----:B------:R1:W-:Y:S04]  /*18490*/  STL [R1+0x30], RZ ;  /* 0x000030ff01007387 */ /* 0x0003e80000100800 */
[----:B------:R1:W-:Y:S02]  /*184a0*/  STL [R1+0x34], R0 ;  /* 0x0000340001007387 */ /* 0x0003e40000100800 */
.L_x_408:
[----:B------:R-:W-:Y:S05]  /*184b0*/  BSYNC B1 ;  /* 0x0000000000017941 */ /* 0x000fea0003800000 */
.L_x_397:
        /* <DEDUP_REMOVED lines=9> */
.L_x_392:
[----:B-1----:R-:W3:Y:S02]  /*18550*/  LDL R0, [R1+0x34] ;  /* 0x0000340001007983 */ /* 0x002ee40000100800 */
[----:B---3--:R-:W-:-:S13]  /*18560*/  ISETP.GE.AND P0, PT, R0, c[0x0][0x53c], PT ;  /* 0x00014f0000007a0c */ /* 0x008fda0003f06270 */
[----:B--2-4-:R-:W-:Y:S01]  /*18570*/  @P0 CALL.REL.NOINC `(.L_x_409) ;  /* 0x0000001000000944 */ /* 0x014fe20003c00000 */
[----:B------:R-:W-:Y:S05]  /*18580*/  BRA `(.L_x_410) ;  /* 0xfffe94e000007947 */ /* 0x000fea000383ffff */
.L_x_409:
[----:B------:R-:W-:Y:S05]  /*18590*/  EXIT ;  /* 0x000000000000794d */ /* 0x000fea0003800000 */
.L_x_222:
[----:B------:R-:W-:Y:S01]  /*185a0*/  IMAD.MOV.U32 R0, RZ, RZ, R5 ;  /* 0x000000ffff007224 */ /* 0x000fe200078e0005 */
[----:B------:R-:W-:Y:S02]  /*185b0*/  MOV R2, 0x1 ;  /* 0x0000000100027802 */ /* 0x000fe40000000f00 */
[----:B------:R-:W-:Y:S02]  /*185c0*/  MOV R3, 0x185e0 ;  /* 0x000185e000037802 */ /* 0x000fe40000000f00 */
[----:B------:R-:W-:Y:S05]  /*185d0*/  CALL.REL.NOINC `($__internal_6_$__cuda_sm70_shflsync_up_p) ;  /* 0x0000352000007944 */ /* 0x000fea0003c00000 */
[----:B------:R-:W-:Y:S01]  /*185e0*/  MOV R0, R4 ;  /* 0x0000000400007202 */ /* 0x000fe20000000f00 */
[----:B------:R-:W-:Y:S05]  /*185f0*/  BRA `(.L_x_411) ;  /* 0xfffe7e7000007947 */ /* 0x000fea000383ffff */
.L_x_223:
[----:B------:R-:W-:Y:S01]  /*18600*/  IMAD.MOV.U32 R0, RZ, RZ, R5 ;  /* 0x000000ffff007224 */ /* 0x000fe200078e0005 */
[----:B------:R-:W-:Y:S02]  /*18610*/  MOV R2, 0x2 ;  /* 0x0000000200027802 */ /* 0x000fe40000000f00 */
[----:B------:R-:W-:Y:S02]  /*18620*/  MOV R3, 0x18640 ;  /* 0x0001864000037802 */ /* 0x000fe40000000f00 */
[----:B------:R-:W-:Y:S05]  /*18630*/  CALL.REL.NOINC `($__internal_6_$__cuda_sm70_shflsync_up_p) ;  /* 0x000034c000007944 */ /* 0x000fea0003c00000 */
[----:B------:R-:W-:Y:S01]  /*18640*/  SEL R0, R4, RZ, P4 ;  /* 0x000000ff04007207 */ /* 0x000fe20002000000 */
[----:B------:R-:W-:Y:S01]  /*18650*/  IMAD.MOV.U32 R2, RZ, RZ, 0x4 ;  /* 0x00000004ff027424 */ /* 0x000fe200078e00ff */
[----:B------:R-:W-:-:S03]  /*18660*/  MOV R3, 0x18690 ;  /* 0x0001869000037802 */ /* 0x000fc60000000f00 */
[----:B------:R-:W-:Y:S02]  /*18670*/  IMAD.IADD R0, R5, 0x1, R0 ;  /* 0x0000000105007824 */ /* 0x000fe400078e0200 */
        /* <DEDUP_REMOVED lines=13> */
[----:B------:R-:W-:Y:S02]  /*18750*/  MOV R3, 0x1f ;  /* 0x0000001f00037802 */ /* 0x000fe40000000f00 */
[----:B------:R-:W-:Y:S01]  /*18760*/  MOV R2, 0x187a0 ;  /* 0x000187a000027802 */ /* 0x000fe20000000f00 */
[----:B------:R-:W-:-:S04]  /*18770*/  IMAD.IADD R4, R0, 0x1, R4 ;  /* 0x0000000100047824 */ /* 0x000fc800078e0204 */
[----:B------:R-:W-:Y:S02]  /*18780*/  IMAD.MOV.U32 R56, RZ, RZ, R4 ;  /* 0x000000ffff387224 */ /* 0x000fe400078e0004 */
[----:B------:R-:W-:Y:S05]  /*18790*/  CALL.REL.NOINC `($__internal_5_$__cuda_sm70_shflsync_idx_p) ;  /* 0x0000331000007944 */ /* 0x000fea0003c00000 */
[----:B------:R-:W-:Y:S01]  /*187a0*/  MOV R0, R58 ;  /* 0x0000003a00007202 */ /* 0x000fe20000000f00 */
[----:B------:R-:W-:Y:S05]  /*187b0*/  BRA `(.L_x_412) ;  /* 0xfffe7db000007947 */ /* 0x000fea000383ffff */
.L_x_225:
[----:B------:R-:W-:Y:S02]  /*187c0*/  SEL R0, RZ, 0x1, P0 ;  /* 0x00000001ff007807 */ /* 0x000fe40000000000 */
[----:B------:R-:W-:Y:S02]  /*187d0*/  MOV R2, 0x187f0 ;  /* 0x000187f000027802 */ /* 0x000fe40000000f00 */
[----:B------:R-:W-:Y:S05]  /*187e0*/  CALL.REL.NOINC `($__internal_7_$__cuda_sm70_votesync_ballot) ;  /* 0x0000338000007944 */ /* 0x000fea0003c00000 */
[----:B------:R-:W-:Y:S05]  /*187f0*/  BRA `(.L_x_413) ;  /* 0xfffe7e0000007947 */ /* 0x000fea000383ffff */
.L_x_226:
[----:B------:R-:W-:Y:S01]  /*18800*/  IMAD.MOV.U32 R56, RZ, RZ, R8 ;  /* 0x000000ffff387224 */ /* 0x000fe200078e0008 */
[----:B--2---:R-:W-:Y:S01]  /*18810*/  MOV R47, R13 ;  /* 0x0000000d002f7202 */ /* 0x004fe20000000f00 */
[----:B------:R-:W-:Y:S01]  /*18820*/  IMAD.MOV.U32 R3, RZ, RZ, 0x1f ;  /* 0x0000001fff037424 */ /* 0x000fe200078e00ff */
[----:B------:R-:W-:Y:S02]  /*18830*/  MOV R2, 0x18850 ;  /* 0x0001885000027802 */ /* 0x000fe40000000f00 */
[----:B-1----:R-:W-:Y:S05]  /*18840*/  CALL.REL.NOINC `($__internal_5_$__cuda_sm70_shflsync_idx_p) ;  /* 0x0000326000007944 */ /* 0x002fea0003c00000 */
[----:B------:R-:W-:Y:S01]  /*18850*/  IMAD.MOV.U32 R11, RZ, RZ, R58 ;  /* 0x000000ffff0b7224 */ /* 0x000fe200078e003a */
[----:B------:R-:W-:Y:S01]  /*18860*/  MOV R56, R7 ;  /* 0x0000000700387202 */ /* 0x000fe20000000f00 */
[----:B------:R-:W-:Y:S01]  /*18870*/  IMAD.MOV.U32 R6, RZ, RZ, RZ ;  /* 0x000000ffff067224 */ /* 0x000fe200078e00ff */
[----:B------:R-:W-:Y:S01]  /*18880*/  MOV R47, R13 ;  /* 0x0000000d002f7202 */ /* 0x000fe20000000f00 */
[----:B------:R-:W-:Y:S01]  /*18890*/  IMAD.MOV.U32 R3, RZ, RZ, 0x1f ;  /* 0x0000001fff037424 */ /* 0x000fe200078e00ff */
[----:B------:R-:W-:-:S02]  /*188a0*/  MOV R2, 0x188c0 ;  /* 0x000188c000027802 */ /* 0x000fc40000000f00 */
[----:B------:R-:W-:Y:S05]  /*188b0*/  CALL.REL.NOINC `($__internal_5_$__cuda_sm70_shflsync_idx_p) ;  /* 0x000031f000007944 */ /* 0x000fea0003c00000 */
[----:B------:R-:W-:Y:S01]  /*188c0*/  MOV R10, R58 ;  /* 0x0000003a000a7202 */ /* 0x000fe20000000f00 */
[----:B------:R-:W-:Y:S05]  /*188d0*/  BRA `(.L_x_414) ;  /* 0xfffe7d7000007947 */ /* 0x000fea000383ffff */
.L_x_229:
[----:B------:R-:W-:Y:S01]  /*188e0*/  IMAD.MOV.U32 R56, RZ, RZ, R4 ;  /* 0x000000ffff387224 */ /* 0x000fe200078e0004 */
[----:B------:R-:W-:-:S02]  /*188f0*/  MOV R3, 0x1f ;  /* 0x0000001f00037802 */ /* 0x000fc40000000f00 */
[----:B------:R-:W-:Y:S02]  /*18900*/  MOV R2, 0x18920 ;  /* 0x0001892000027802 */ /* 0x000fe40000000f00 */
[----:B-1234-:R-:W-:Y:S05]  /*18910*/  CALL.REL.NOINC `($__internal_5_$__cuda_sm70_shflsync_idx_p) ;  /* 0x0000319000007944 */ /* 0x01efea0003c00000 */
[----:B------:R-:W-:Y:S01]  /*18920*/  MOV R6, R58 ;  /* 0x0000003a00067202 */ /* 0x000fe20000000f00 */
[----:B------:R-:W-:Y:S05]  /*18930*/  BRA `(.L_x_228) ;  /* 0xfffe7d7000007947 */ /* 0x000fea000383ffff */
.L_x_275:
[----:B------:R-:W-:Y:S01]  /*18940*/  IMAD.MOV.U32 R56, RZ, RZ, R5 ;  /* 0x000000ffff387224 */ /* 0x000fe200078e0005 */
[----:B------:R-:W-:Y:S01]  /*18950*/  MOV R47, RZ ;  /* 0x000000ff002f7202 */ /* 0x000fe20000000f00 */
[----:B------:R-:W-:Y:S01]  /*18960*/  IMAD.MOV.U32 R3, RZ, RZ, 0x181f ;  /* 0x0000181fff037424 */ /* 0x000fe200078e00ff */
[----:B------:R-:W-:Y:S02]  /*18970*/  MOV R2, 0x18990 ;  /* 0x0001899000027802 */ /* 0x000fe40000000f00 */
[----:B-----5:R-:W-:Y:S05]  /*18980*/  CALL.REL.NOINC `($__internal_5_$__cuda_sm70_shflsync_idx_p) ;  /* 0x0000312000007944 */ /* 0x020fea0003c00000 */
[----:B------:R-:W-:Y:S01]  /*18990*/  MOV R7, R58 ;  /* 0x0000003a00077202 */ /* 0x000fe20000000f00 */
[----:B------:R-:W-:Y:S05]  /*189a0*/  BRA `(.L_x_415) ;  /* 0xfffefa9000007947 */ /* 0x000fea000383ffff */
.L_x_276:
[----:B------:R-:W-:Y:S01]  /*189b0*/  IMAD.MOV.U32 R56, RZ, RZ, R6 ;  /* 0x000000ffff387224 */ /* 0x000fe200078e0006 */
[----:B------:R-:W-:Y:S01]  /*189c0*/  MOV R47, RZ ;  /* 0x000000ff002f7202 */ /* 0x000fe20000000f00 */
[----:B------:R-:W-:Y:S01]  /*189d0*/  IMAD.MOV.U32 R3, RZ, RZ, 0x181f ;  /* 0x0000181fff037424 */ /* 0x000fe200078e00ff */
[----:B------:R-:W-:Y:S02]  /*189e0*/  MOV R2, 0x18a00 ;  /* 0x00018a0000027802 */ /* 0x000fe40000000f00 */
[----:B-12--5:R-:W-:Y:S05]  /*189f0*/  CALL.REL.NOINC `($__internal_5_$__cuda_sm70_shflsync_idx_p) ;  /* 0x000030b000007944 */ /* 0x026fea0003c00000 */
[----:B------:R-:W-:Y:S01]  /*18a00*/  MOV R2, R58 ;  /* 0x0000003a00027202 */ /* 0x000fe20000000f00 */
[----:B------:R-:W-:Y:S05]  /*18a10*/  BRA `(.L_x_416) ;  /* 0xfffefa4000007947 */ /* 0x000fea000383ffff */
.L_x_279:
[----:B------:R-:W-:Y:S01]  /*18a20*/  IMAD.MOV.U32 R56, RZ, RZ, R5 ;  /* 0x000000ffff387224 */ /* 0x000fe200078e0005 */
[----:B------:R-:W-:Y:S01]  /*18a30*/  MOV R47, 0x1 ;  /* 0x00000001002f7802 */ /* 0x000fe20000000f00 */
[----:B--2---:R-:W-:Y:S01]  /*18a40*/  IMAD.MOV.U32 R3, RZ, RZ, 0x181f ;  /* 0x0000181fff037424 */ /* 0x004fe200078e00ff */
[----:B----4-:R-:W-:-:S02]  /*18a50*/  MOV R2, 0x18a70 ;  /* 0x00018a7000027802 */ /* 0x010fc40000000f00 */
[----:B-1-3-5:R-:W-:Y:S05]  /*18a60*/  CALL.REL.NOINC `($__internal_5_$__cuda_sm70_shflsync_idx_p) ;  /* 0x0000304000007944 */ /* 0x02afea0003c00000 */
[----:B------:R-:W-:Y:S01]  /*18a70*/  IMAD.MOV.U32 R7, RZ, RZ, R58 ;  /* 0x000000ffff077224 */ /* 0x000fe200078e003a */
[----:B------:R-:W-:Y:S01]  /*18a80*/  MOV R47, 0x1 ;  /* 0x00000001002f7802 */ /* 0x000fe20000000f00 */
[----:B------:R-:W-:Y:S01]  /*18a90*/  IMAD.MOV.U32 R56, RZ, RZ, R6 ;  /* 0x000000ffff387224 */ /* 0x000fe200078e0006 */
[----:B------:R-:W-:-:S02]  /*18aa0*/  MOV R3, 0x181f ;  /* 0x0000181f00037802 */ /* 0x000fc40000000f00 */
[----:B------:R-:W-:Y:S02]  /*18ab0*/  MOV R2, 0x18ad0 ;  /* 0x00018ad000027802 */ /* 0x000fe40000000f00 */
[----:B------:R-:W-:Y:S05]  /*18ac0*/  CALL.REL.NOINC `($__internal_5_$__cuda_sm70_shflsync_idx_p) ;  /* 0x00002fe000007944 */ /* 0x000fea0003c00000 */
[----:B------:R-:W-:Y:S01]  /*18ad0*/  MOV R2, R58 ;  /* 0x0000003a00027202 */ /* 0x000fe20000000f00 */
[----:B------:R-:W-:Y:S05]  /*18ae0*/  BRA `(.L_x_417) ;  /* 0xfffefa5000007947 */ /* 0x000fea000383ffff */
.L_x_282:
[----:B------:R-:W-:Y:S01]  /*18af0*/  IMAD.MOV.U32 R56, RZ, RZ, R5 ;  /* 0x000000ffff387224 */ /* 0x000fe200078e0005 */
[----:B------:R-:W-:Y:S01]  /*18b00*/  MOV R47, 0x2 ;  /* 0x00000002002f7802 */ /* 0x000fe20000000f00 */
[----:B-1----:R-:W-:Y:S01]  /*18b10*/  IMAD.MOV.U32 R3, RZ, RZ, 0x181f ;  /* 0x0000181fff037424 */ /* 0x002fe200078e00ff */
[----:B----4-:R-:W-:Y:S02]  /*18b20*/  MOV R2, 0x18b40 ;  /* 0x00018b4000027802 */ /* 0x010fe40000000f00 */
[----:B--23-5:R-:W-:Y:S05]  /*18b30*/  CALL.REL.NOINC `($__internal_5_$__cuda_sm70_shflsync_idx_p) ;  /* 0x00002f7000007944 */ /* 0x02cfea0003c00000 */
[----:B------:R-:W-:Y:S01]  /*18b40*/  MOV R7, R58 ;  /* 0x0000003a00077202 */ /* 0x000fe20000000f00 */
[----:B------:R-:W-:Y:S05]  /*18b50*/  BRA `(.L_x_418) ;  /* 0xfffefab000007947 */ /* 0x000fea000383ffff */
.L_x_283:
[----:B------:R-:W-:Y:S01]  /*18b60*/  IMAD.MOV.U32 R56, RZ, RZ, R6 ;  /* 0x000000ffff387224 */ /* 0x000fe200078e0006 */
[----:B------:R-:W-:Y:S01]  /*18b70*/  MOV R47, 0x2 ;  /* 0x00000002002f7802 */ /* 0x000fe20000000f00 */
[----:B------:R-:W-:Y:S01]  /*18b80*/  IMAD.MOV.U32 R3, RZ, RZ, 0x181f ;  /* 0x0000181fff037424 */ /* 0x000fe200078e00ff */
[----:B----4-:R-:W-:Y:S02]  /*18b90*/  MOV R2, 0x18bb0 ;  /* 0x00018bb000027802 */ /* 0x010fe40000000f00 */
[----:B-123-5:R-:W-:Y:S05]  /*18ba0*/  CALL.REL.NOINC `($__internal_5_$__cuda_sm70_shflsync_idx_p) ;  /* 0x00002f0000007944 */ /* 0x02efea0003c00000 */
[----:B------:R-:W-:Y:S01]  /*18bb0*/  MOV R2, R58 ;  /* 0x0000003a00027202 */ /* 0x000fe20000000f00 */
[----:B------:R-:W-:Y:S05]  /*18bc0*/  BRA `(.L_x_419) ;  /* 0xfffefa6000007947 */ /* 0x000fea000383ffff */
.L_x_286:
[----:B------:R-:W-:Y:S01]  /*18bd0*/  IMAD.MOV.U32 R56, RZ, RZ, R5 ;  /* 0x000000ffff387224 */ /* 0x000fe200078e0005 */
[----:B------:R-:W-:Y:S01]  /*18be0*/  MOV R47, 0x3 ;  /* 0x00000003002f7802 */ /* 0x000fe20000000f00 */
[----:B-1----:R-:W-:Y:S01]  /*18bf0*/  IMAD.MOV.U32 R3, RZ, RZ, 0x181f ;  /* 0x0000181fff037424 */ /* 0x002fe200078e00ff */
[----:B------:R-:W-:-:S02]  /*18c00*/  MOV R2, 0x18c20 ;  /* 0x00018c2000027802 */ /* 0x000fc40000000f00 */
[----:B--2345:R-:W-:Y:S05]  /*18c10*/  CALL.REL.NOINC `($__internal_5_$__cuda_sm70_shflsync_idx_p) ;  /* 0x00002e9000007944 */ /* 0x03cfea0003c00000 */
        /* <DEDUP_REMOVED lines=8> */
.L_x_289:
[----:B------:R-:W-:Y:S01]  /*18ca0*/  IMAD.MOV.U32 R56, RZ, RZ, R5 ;  /* 0x000000ffff387224 */ /* 0x000fe200078e0005 */
[----:B------:R-:W-:Y:S01]  /*18cb0*/  MOV R47, 0x4 ;  /* 0x00000004002f7802 */ /* 0x000fe20000000f00 */
[----:B-1----:R-:W-:Y:S01]  /*18cc0*/  IMAD.MOV.U32 R3, RZ, RZ, 0x181f ;  /* 0x0000181fff037424 */ /* 0x002fe200078e00ff */
[----:B------:R-:W-:Y:S02]  /*18cd0*/  MOV R2, 0x18cf0 ;  /* 0x00018cf000027802 */ /* 0x000fe40000000f00 */
[----:B--2345:R-:W-:Y:S05]  /*18ce0*/  CALL.REL.NOINC `($__internal_5_$__cuda_sm70_shflsync_idx_p) ;  /* 0x00002dc000007944 */ /* 0x03cfea0003c00000 */
[----:B------:R-:W-:Y:S01]  /*18cf0*/  MOV R7, R58 ;  /* 0x0000003a00077202 */ /* 0x000fe20000000f00 */
[----:B------:R-:W-:Y:S05]  /*18d00*/  BRA `(.L_x_421) ;  /* 0xfffefad000007947 */ /* 0x000fea000383ffff */
.L_x_290:
[----:B------:R-:W-:Y:S01]  /*18d10*/  IMAD.MOV.U32 R56, RZ, RZ, R6 ;  /* 0x000000ffff387224 */ /* 0x000fe200078e0006 */
[----:B------:R-:W-:Y:S01]  /*18d20*/  MOV R47, 0x4 ;  /* 0x00000004002f7802 */ /* 0x000fe20000000f00 */
[----:B-1----:R-:W-:Y:S01]  /*18d30*/  IMAD.MOV.U32 R3, RZ, RZ, 0x181f ;  /* 0x0000181fff037424 */ /* 0x002fe200078e00ff */
[----:B------:R-:W-:Y:S02]  /*18d40*/  MOV R2, 0x18d60 ;  /* 0x00018d6000027802 */ /* 0x000fe40000000f00 */
[----:B--2345:R-:W-:Y:S05]  /*18d50*/  CALL.REL.NOINC `($__internal_5_$__cuda_sm70_shflsync_idx_p) ;  /* 0x00002d5000007944 */ /* 0x03cfea0003c00000 */
[----:B------:R-:W-:Y:S01]  /*18d60*/  MOV R2, R58 ;  /* 0x0000003a00027202 */ /* 0x000fe20000000f00 */
[----:B------:R-:W-:Y:S05]  /*18d70*/  BRA `(.L_x_422) ;  /* 0xfffefa8000007947 */ /* 0x000fea000383ffff */
.L_x_293:
[----:B------:R-:W-:Y:S01]  /*18d80*/  IMAD.MOV.U32 R56, RZ, RZ, R5 ;  /* 0x000000ffff387224 */ /* 0x000fe200078e0005 */
[----:B------:R-:W-:Y:S01]  /*18d90*/  MOV R47, 0x5 ;  /* 0x00000005002f7802 */ /* 0x000fe20000000f00 */
[----:B--2---:R-:W-:Y:S01]  /*18da0*/  IMAD.MOV.U32 R3, RZ, RZ, 0x181f ;  /* 0x0000181fff037424 */ /* 0x004fe200078e00ff */
[----:B---3--:R-:W-:-:S02]  /*18db0*/  MOV R2, 0x18dd0 ;  /* 0x00018dd000027802 */ /* 0x008fc40000000f00 */
[----:B-1--45:R-:W-:Y:S05]  /*18dc0*/  CALL.REL.NOINC `($__internal_5_$__cuda_sm70_shflsync_idx_p) ;  /* 0x00002ce000007944 */ /* 0x032fea0003c00000 */
        /* <DEDUP_REMOVED lines=8> */
.L_x_296:
[----:B------:R-:W-:Y:S01]  /*18e50*/  IMAD.MOV.U32 R56, RZ, RZ, R5 ;  /* 0x000000ffff387224 */ /* 0x000fe200078e0005 */
[----:B------:R-:W-:Y:S01]  /*18e60*/  MOV R47, 0x6 ;  /* 0x00000006002f7802 */ /* 0x000fe20000000f00 */
[----:B-1----:R-:W-:Y:S01]  /*18e70*/  IMAD.MOV.U32 R3, RZ, RZ, 0x181f ;  /* 0x0000181fff037424 */ /* 0x002fe200078e00ff */
[----:B---3--:R-:W-:Y:S02]  /*18e80*/  MOV R2, 0x18ea0 ;  /* 0x00018ea000027802 */ /* 0x008fe40000000f00 */
[----:B--2-45:R-:W-:Y:S05]  /*18e90*/  CALL.REL.NOINC `($__internal_5_$__cuda_sm70_shflsync_idx_p) ;  /* 0x00002c1000007944 */ /* 0x034fea0003c00000 */
[----:B------:R-:W-:Y:S01]  /*18ea0*/  MOV R7, R58 ;  /* 0x0000003a00077202 */ /* 0x000fe20000000f00 */
[----:B------:R-:W-:Y:S05]  /*18eb0*/  BRA `(.L_x_424) ;  /* 0xfffefaf000007947 */ /* 0x000fea000383ffff */
.L_x_297:
[----:B------:R-:W-:Y:S01]  /*18ec0*/  IMAD.MOV.U32 R56, RZ, RZ, R6 ;  /* 0x000000ffff387224 */ /* 0x000fe200078e0006 */
[----:B------:R-:W-:Y:S01]  /*18ed0*/  MOV R47, 0x6 ;  /* 0x00000006002f7802 */ /* 0x000fe20000000f00 */
[----:B------:R-:W-:Y:S01]  /*18ee0*/  IMAD.MOV.U32 R3, RZ, RZ, 0x181f ;  /* 0x0000181fff037424 */ /* 0x000fe200078e00ff */
[----:B---3--:R-:W-:Y:S02]  /*18ef0*/  MOV R2, 0x18f10 ;  /* 0x00018f1000027802 */ /* 0x008fe40000000f00 */
[----:B-12-45:R-:W-:Y:S05]  /*18f00*/  CALL.REL.NOINC `($__internal_5_$__cuda_sm70_shflsync_idx_p) ;  /* 0x00002ba000007944 */ /* 0x036fea0003c00000 */
[----:B------:R-:W-:Y:S01]  /*18f10*/  MOV R2, R58 ;  /* 0x0000003a00027202 */ /* 0x000fe20000000f00 */
[----:B------:R-:W-:Y:S05]  /*18f20*/  BRA `(.L_x_425) ;  /* 0xfffefaa000007947 */ /* 0x000fea000383ffff */
.L_x_300:
        /* <DEDUP_REMOVED lines=13> */
.L_x_333:
[----:B------:R-:W-:Y:S01]  /*19000*/  IMAD.MOV.U32 R56, RZ, RZ, R4 ;  /* 0x000000ffff387224 */ /* 0x000fe200078e0004 */
[----:B------:R-:W-:Y:S01]  /*19010*/  MOV R47, RZ ;  /* 0x000000ff002f7202 */ /* 0x000fe20000000f00 */
[----:B------:R-:W-:Y:S01]  /*19020*/  IMAD.MOV.U32 R3, RZ, RZ, 0x181f ;  /* 0x0000181fff037424 */ /* 0x000fe200078e00ff */
[----:B------:R-:W-:Y:S02]  /*19030*/  MOV R2, 0x19050 ;  /* 0x0001905000027802 */ /* 0x000fe40000000f00 */
[----:B------:R-:W-:Y:S05]  /*19040*/  CALL.REL.NOINC `($__internal_5_$__cuda_sm70_shflsync_idx_p) ;  /* 0x00002a6000007944 */ /* 0x000fea0003c00000 */
[----:B------:R-:W-:Y:S01]  /*19050*/  MOV R11, R58 ;  /* 0x0000003a000b7202 */ /* 0x000fe20000000f00 */
[----:B------:R-:W-:Y:S05]  /*19060*/  BRA `(.L_x_427) ;  /* 0xffff4d2000007947 */ /* 0x000fea000383ffff */
.L_x_334:
[----:B------:R-:W-:Y:S01]  /*19070*/  IMAD.MOV.U32 R56, RZ, RZ, R0 ;  /* 0x000000ffff387224 */ /* 0x000fe200078e0000 */
[----:B------:R-:W-:Y:S01]  /*19080*/  MOV R47, RZ ;  /* 0x000000ff002f7202 */ /* 0x000fe20000000f00 */
[----:B------:R-:W-:Y:S01]  /*19090*/  IMAD.MOV.U32 R3, RZ, RZ, 0x181f ;  /* 0x0000181fff037424 */ /* 0x000fe200078e00ff */
[----:B------:R-:W-:Y:S02]  /*190a0*/  MOV R2, 0x190c0 ;  /* 0x000190c000027802 */ /* 0x000fe40000000f00 */
[----:B-12---:R-:W-:Y:S05]  /*190b0*/  CALL.REL.NOINC `($__internal_5_$__cuda_sm70_shflsync_idx_p) ;  /* 0x000029f000007944 */ /* 0x006fea0003c00000 */
        /* <DEDUP_REMOVED lines=12> */
[----:B------:R-:W-:Y:S05]  /*19180*/  CALL.REL.NOINC `($__internal_5_$__cuda_sm70_shflsync_idx_p) ;  /* 0x0000292000007944 */ /* 0x000fea0003c00000 */
[----:B------:R-:W-:Y:S01]  /*19190*/  IMAD.MOV.U32 R7, RZ, RZ, R58 ;  /* 0x000000ffff077224 */ /* 0x000fe200078e003a */
[----:B------:R-:W-:Y:S01]  /*191a0*/  MOV R47, 0x1 ;  /* 0x00000001002f7802 */ /* 0x000fe20000000f00 */
[----:B------:R-:W-:Y:S01]  /*191b0*/  IMAD.MOV.U32 R56, RZ, RZ, R0 ;  /* 0x000000ffff387224 */ /* 0x000fe200078e0000 */
[----:B------:R-:W-:Y:S02]  /*191c0*/  MOV R3, 0x181f ;  /* 0x0000181f00037802 */ /* 0x000fe40000000f00 */
[----:B------:R-:W-:Y:S02]  /*191d0*/  MOV R2, 0x191f0 ;  /* 0x000191f000027802 */ /* 0x000fe40000000f00 */
[----:B------:R-:W-:Y:S05]  /*191e0*/  CALL.REL.NOINC `($__internal_5_$__cuda_sm70_shflsync_idx_p) ;  /* 0x000028c000007944 */ /* 0x000fea0003c00000 */
        /* <DEDUP_REMOVED lines=60> */
[----:B------:R-:W-:Y:S01]  /*195b0*/  MOV R0, R58 ;  /* 0x0000003a00007202 */ /* 0x000fe20000000f00 */
[----:B------:R-:W-:Y:S05]  /*195c0*/  BRA `(.L_x_428) ;  /* 0xffff494000007947 */ /* 0x000fea000383ffff */
.L_x_335:
[----:B------:R-:W-:Y:S02]  /*195d0*/  MOV R0, 0x2 ;  /* 0x0000000200007802 */ /* 0x000fe40000000f00 */
[----:B------:R-:W-:-:S02]  /*195e0*/  MOV R2, 0x19600 ;  /* 0x0001960000027802 */ /* 0x000fc40000000f00 */
[----:B------:R-:W-:Y:S05]  /*195f0*/  CALL.REL.NOINC `($__internal_4_$__cuda_sm70_shflsync_bfly_p) ;  /* 0x0000245000007944 */ /* 0x000fea0003c00000 */
[----:B------:R-:W-:Y:S01]  /*19600*/  FMNMX.FTZ R4, R4, R0, !PT ;  /* 0x0000000004047209 */ /* 0x000fe20007810000 */
[----:B------:R-:W-:Y:S01]  /*19610*/  IMAD.MOV.U32 R0, RZ, RZ, 0x1 ;  /* 0x00000001ff007424 */ /* 0x000fe200078e00ff */
[----:B------:R-:W-:-:S02]  /*19620*/  MOV R2, 0x19640 ;  /* 0x0001964000027802 */ /* 0x000fc40000000f00 */
[----:B------:R-:W-:Y:S05]  /*19630*/  CALL.REL.NOINC `($__internal_4_$__cuda_sm70_shflsync_bfly_p) ;  /* 0x0000241000007944 */ /* 0x000fea0003c00000 */
[----:B------:R-:W-:Y:S01]  /*19640*/  FMNMX.FTZ R71, R4, R0, !PT ;  /* 0x0000000004477209 */ /* 0x000fe20007810000 */
[----:B------:R-:W-:Y:S01]  /*19650*/  IMAD.MOV.U32 R4, RZ, RZ, R5 ;  /* 0x000000ffff047224 */ /* 0x000fe200078e0005 */
[----:B------:R-:W-:Y:S01]  /*19660*/  MOV R2, 0x19690 ;  /* 0x0001969000027802 */ /* 0x000fe20000000f00 */
[----:B------:R-:W-:-:S02]  /*19670*/  IMAD.MOV.U32 R0, RZ, RZ, 0x2 ;  /* 0x00000002ff007424 */ /* 0x000fc400078e00ff */
[----:B------:R-:W-:Y:S05]  /*19680*/  CALL.REL.NOINC `($__internal_4_$__cuda_sm70_shflsync_bfly_p) ;  /* 0x000023c000007944 */ /* 0x000fea0003c00000 */
[----:B------:R-:W-:Y:S01]  /*19690*/  FMNMX.FTZ R5, R5, R0, !PT ;  /* 0x0000000005057209 */ /* 0x000fe20007810000 */
[----:B------:R-:W-:Y:S01]  /*196a0*/  IMAD.MOV.U32 R0, RZ, RZ, 0x1 ;  /* 0x00000001ff007424 */ /* 0x000fe200078e00ff */
[----:B------:R-:W-:-:S03]  /*196b0*/  MOV R2, 0x196e0 ;  /* 0x000196e000027802 */ /* 0x000fc60000000f00 */
[----:B------:R-:W-:Y:S02]  /*196c0*/  IMAD.MOV.U32 R4, RZ, RZ, R5 ;  /* 0x000000ffff047224 */ /* 0x000fe400078e0005 */
[----:B------:R-:W-:Y:S05]  /*196d0*/  CALL.REL.NOINC `($__internal_4_$__cuda_sm70_shflsync_bfly_p) ;  /* 0x0000237000007944 */ /* 0x000fea0003c00000 */
[----:B------:R-:W-:Y:S01]  /*196e0*/  FMNMX.FTZ R70, R5, R0, !PT ;  /* 0x0000000005467209 */ /* 0x000fe20007810000 */
[----:B------:R-:W-:Y:S01]  /*196f0*/  IMAD.MOV.U32 R4, RZ, RZ, R6 ;  /* 0x000000ffff047224 */ /* 0x000fe200078e0006 */
[----:B------:R-:W-:Y:S01]  /*19700*/  MOV R2, 0x19730 ;  /* 0x0001973000027802 */ /* 0x000fe20000000f00 */
[----:B------:R-:W-:Y:S02]  /*19710*/  IMAD.MOV.U32 R0, RZ, RZ, 0x2 ;  /* 0x00000002ff007424 */ /* 0x000fe400078e00ff */
        /* <DEDUP_REMOVED lines=16> */
[----:B------:R-:W-:Y:S01]  /*19820*/  MOV R8, R0 ;  /* 0x0000000000087202 */ /* 0x000fe20000000f00 */
[----:B------:R-:W-:Y:S05]  /*19830*/  BRA `(.L_x_429) ;  /* 0xffff53a000007947 */ /* 0x000fea000383ffff */
.L_x_337:
[----:B-1--4-:R-:W-:Y:S01]  /*19840*/  MOV R3, 0x181f ;  /* 0x0000181f00037802 */ /* 0x012fe20000000f00 */
[----:B------:R-:W-:Y:S01]  /*19850*/  IMAD.MOV.U32 R47, RZ, RZ, RZ ;  /* 0x000000ffff2f7224 */ /* 0x000fe200078e00ff */
[----:B------:R-:W-:Y:S02]  /*19860*/  MOV R2, 0x19880 ;  /* 0x0001988000027802 */ /* 0x000fe40000000f00 */
[----:B------:R-:W-:Y:S05]  /*19870*/  CALL.REL.NOINC `($__internal_5_$__cuda_sm70_shflsync_idx_p) ;  /* 0x0000223000007944 */ /* 0x000fea0003c00000 */
[----:B------:R-:W-:-:S05]  /*19880*/  BRA `(.L_x_430) ;  /* 0xffff6e9000007947 */ /* 0x000fca000383ffff */
.L_x_340:
[----:B------:R-:W-:Y:S01]  /*19890*/  MOV R47, RZ ;  /* 0x000000ff002f7202 */ /* 0x000fe20000000f00 */
[----:B------:R-:W-:Y:S01]  /*198a0*/  IMAD.MOV.U32 R56, RZ, RZ, R4 ;  /* 0x000000ffff387224 */ /* 0x000fe200078e0004 */
[----:B------:R-:W-:Y:S01]  /*198b0*/  MOV R2, 0x198e0 ;  /* 0x000198e000027802 */ /* 0x000fe20000000f00 */
[----:B------:R-:W-:Y:S02]  /*198c0*/  IMAD.MOV.U32 R3, RZ, RZ, 0x181f ;  /* 0x0000181fff037424 */ /* 0x000fe400078e00ff */
[----:B------:R-:W-:Y:S05]  /*198d0*/  CALL.REL.NOINC `($__internal_5_$__cuda_sm70_shflsync_idx_p) ;  /* 0x000021d000007944 */ /* 0x000fea0003c00000 */
[----:B------:R-:W-:Y:S01]  /*198e0*/  MOV R7, R58 ;  /* 0x0000003a00077202 */ /* 0x000fe20000000f00 */
[----:B------:R-:W-:-:S05]  /*198f0*/  BRA `(.L_x_431) ;  /* 0xffff829000007947 */ /* 0x000fca000383ffff */
.L_x_341:
[----:B------:R-:W-:Y:S01]  /*19900*/  MOV R47, RZ ;  /* 0x000000ff002f7202 */ /* 0x000fe20000000f00 */
[----:B------:R-:W-:Y:S01]  /*19910*/  IMAD.MOV.U32 R56, RZ, RZ, R0 ;  /* 0x000000ffff387224 */ /* 0x000fe200078e0000 */
[----:B------:R-:W-:Y:S01]  /*19920*/  MOV R2, 0x19950 ;  /* 0x0001995000027802 */ /* 0x000fe20000000f00 */
[----:B------:R-:W-:Y:S02]  /*19930*/  IMAD.MOV.U32 R3, RZ, RZ, 0x181f ;  /* 0x0000181fff037424 */ /* 0x000fe400078e00ff */
[----:B-12---:R-:W-:Y:S05]  /*19940*/  CALL.REL.NOINC `($__internal_5_$__cuda_sm70_shflsync_idx_p) ;  /* 0x0000216000007944 */ /* 0x006fea0003c00000 */
        /* <DEDUP_REMOVED lines=13> */
[----:B------:R-:W-:Y:S05]  /*19a20*/  CALL.REL.NOINC `($__internal_5_$__cuda_sm70_shflsync_idx_p) ;  /* 0x0000208000007944 */ /* 0x000fea0003c00000 */
[----:B------:R-:W-:Y:S01]  /*19a30*/  MOV R47, 0x1 ;  /* 0x00000001002f7802 */ /* 0x000fe20000000f00 */
[----:B------:R-:W-:Y:S01]  /*19a40*/  IMAD.MOV.U32 R7, RZ, RZ, R58 ;  /* 0x000000ffff077224 */ /* 0x000fe200078e003a */
[----:B------:R-:W-:Y:S01]  /*19a50*/  MOV R3, 0x181f ;  /* 0x0000181f00037802 */ /* 0x000fe20000000f00 */
[----:B------:R-:W-:Y:S01]  /*19a60*/  IMAD.MOV.U32 R56, RZ, RZ, R0 ;  /* 0x000000ffff387224 */ /* 0x000fe200078e0000 */
[----:B------:R-:W-:Y:S02]  /*19a70*/  MOV R2, 0x19a90 ;  /* 0x00019a9000027802 */ /* 0x000fe40000000f00 */
[----:B------:R-:W-:Y:S05]  /*19a80*/  CALL.REL.NOINC `($__internal_5_$__cuda_sm70_shflsync_idx_p) ;  /* 0x0000202000007944 */ /* 0x000fea0003c00000 */
        /* <DEDUP_REMOVED lines=60> */
[----:B------:R-:W-:Y:S01]  /*19e50*/  MOV R0, R58 ;  /* 0x0000003a00007202 */ /* 0x000fe20000000f00 */
[----:B------:R-:W-:-:S05]  /*19e60*/  BRA `(.L_x_432) ;  /* 0xffff7eb000007947 */ /* 0x000fca000383ffff */
.L_x_342:
[----:B------:R-:W-:Y:S02]  /*19e70*/  MOV R0, 0x2 ;  /* 0x0000000200007802 */ /* 0x000fe40000000f00 */
[----:B------:R-:W-:Y:S02]  /*19e80*/  MOV R2, 0x19ea0 ;  /* 0x00019ea000027802 */ /* 0x000fe40000000f00 */
[----:B------:R-:W-:Y:S05]  /*19e90*/  CALL.REL.NOINC `($__internal_4_$__cuda_sm70_shflsync_bfly_p) ;  /* 0x00001bb000007944 */ /* 0x000fea0003c00000 */
[----:B------:R-:W-:Y:S01]  /*19ea0*/  FMNMX.FTZ R4, R4, R0, !PT ;  /* 0x0000000004047209 */ /* 0x000fe20007810000 */
[----:B------:R-:W-:Y:S01]  /*19eb0*/  IMAD.MOV.U32 R0, RZ, RZ, 0x1 ;  /* 0x00000001ff007424 */ /* 0x000fe200078e00ff */
[----:B------:R-:W-:Y:S02]  /*19ec0*/  MOV R2, 0x19ee0 ;  /* 0x00019ee000027802 */ /* 0x000fe40000000f00 */
        /* <DEDUP_REMOVED lines=28> */
[----:B------:R-:W-:-:S05]  /*1a090*/  BRA `(.L_x_433) ;  /* 0xffff833000007947 */ /* 0x000fca000383ffff */
.L_x_344:
[----:B------:R-:W-:Y:S01]  /*1a0a0*/  IMAD.MOV.U32 R4, RZ, RZ, R239 ;  /* 0x000000ffff047224 */ /* 0x000fe200078e00ef */
[----:B------:R-:W-:-:S02]  /*1a0b0*/  MOV R0, 0x2 ;  /* 0x0000000200007802 */ /* 0x000fc40000000f00 */
[----:B------:R-:W-:Y:S02]  /*1a0c0*/  MOV R2, 0x1a0e0 ;  /* 0x0001a0e000027802 */ /* 0x000fe40000000f00 */
[----:B------:R-:W-:Y:S05]  /*1a0d0*/  CALL.REL.NOINC `($__internal_4_$__cuda_sm70_shflsync_bfly_p) ;  /* 0x0000197000007944 */ /* 0x000fea0003c00000 */
[----:B------:R-:W-:Y:S05]  /*1a0e0*/  BRA `(.L_x_434) ;  /* 0xffffa07000007947 */ /* 0x000fea000383ffff */
.L_x_345:
[----:B------:R-:W-:Y:S01]  /*1a0f0*/  IMAD.MOV.U32 R4, RZ, RZ, R5 ;  /* 0x000000ffff047224 */ /* 0x000fe200078e0005 */
[----:B------:R-:W-:Y:S02]  /*1a100*/  MOV R0, 0x1 ;  /* 0x0000000100007802 */ /* 0x000fe40000000f00 */
[----:B------:R-:W-:Y:S02]  /*1a110*/  MOV R2, 0x1a130 ;  /* 0x0001a13000027802 */ /* 0x000fe40000000f00 */
[----:B-1----:R-:W-:Y:S05]  /*1a120*/  CALL.REL.NOINC `($__internal_4_$__cuda_sm70_shflsync_bfly_p) ;  /* 0x0000192000007944 */ /* 0x002fea0003c00000 */
[----:B------:R-:W-:Y:S01]  /*1a130*/  FADD.FTZ R5, R5, R0 ;  /* 0x0000000005057221 */ /* 0x000fe20000010000 */
[----:B------:R-:W-:Y:S02]  /*1a140*/  MOV R4, R243 ;  /* 0x000000f300047202 */ /* 0x000fe40000000f00 */
[----:B------:R-:W-:Y:S02]  /*1a150*/  MOV R0, 0x2 ;  /* 0x0000000200007802 */ /* 0x000fe40000000f00 */
[----:B------:R-:W-:Y:S02]  /*1a160*/  MOV R2, 0x1a180 ;  /* 0x0001a18000027802 */ /* 0x000fe40000000f00 */
[----:B------:R-:W-:Y:S05]  /*1a170*/  CALL.REL.NOINC `($__internal_4_$__cuda_sm70_shflsync_bfly_p) ;  /* 0x000018d000007944 */ /* 0x000fea0003c00000 */
[----:B------:R-:W-:Y:S01]  /*1a180*/  FADD.FTZ R6, R243, R0 ;  /* 0x00000000f3067221 */ /* 0x000fe20000010000 */
[----:B------:R-:W-:Y:S02]  /*1a190*/  MOV R0, 0x1 ;  /* 0x0000000100007802 */ /* 0x000fe40000000f00 */
[----:B------:R-:W-:-:S02]  /*1a1a0*/  MOV R2, 0x1a1d0 ;  /* 0x0001a1d000027802 */ /* 0x000fc40000000f00 */
[----:B------:R-:W-:Y:S02]  /*1a1b0*/  MOV R4, R6 ;  /* 0x0000000600047202 */ /* 0x000fe40000000f00 */
[----:B------:R-:W-:Y:S05]  /*1a1c0*/  CALL.REL.NOINC `($__internal_4_$__cuda_sm70_shflsync_bfly_p) ;  /* 0x0000188000007944 */ /* 0x000fea0003c00000 */
[----:B------:R-:W-:Y:S01]  /*1a1d0*/  FADD.FTZ R6, R6, R0 ;  /* 0x0000000006067221 */ /* 0x000fe20000010000 */
[----:B------:R-:W-:Y:S02]  /*1a1e0*/  MOV R4, R246 ;  /* 0x000000f600047202 */ /* 0x000fe40000000f00 */
[----:B------:R-:W-:Y:S02]  /*1a1f0*/  MOV R0, 0x2 ;  /* 0x0000000200007802 */ /* 0x000fe40000000f00 */
[----:B------:R-:W-:Y:S02]  /*1a200*/  MOV R2, 0x1a220 ;  /* 0x0001a22000027802 */ /* 0x000fe40000000f00 */
[----:B------:R-:W-:Y:S05]  /*1a210*/  CALL.REL.NOINC `($__internal_4_$__cuda_sm70_shflsync_bfly_p) ;  /* 0x0000183000007944 */ /* 0x000fea0003c00000 */
[----:B------:R-:W-:Y:S01]  /*1a220*/  FADD.FTZ R7, R246, R0 ;  /* 0x00000000f6077221 */ /* 0x000fe20000010000 */
[----:B------:R-:W-:Y:S02]  /*1a230*/  MOV R0, 0x1 ;  /* 0x0000000100007802 */ /* 0x000fe40000000f00 */
[----:B------:R-:W-:Y:S02]  /*1a240*/  MOV R2, 0x1a270 ;  /* 0x0001a27000027802 */ /* 0x000fe40000000f00 */
[----:B------:R-:W-:-:S02]  /*1a250*/  MOV R4, R7 ;  /* 0x0000000700047202 */ /* 0x000fc40000000f00 */
[----:B------:R-:W-:Y:S05]  /*1a260*/  CALL.REL.NOINC `($__internal_4_$__cuda_sm70_shflsync_bfly_p) ;  /* 0x000017e000007944 */ /* 0x000fea0003c00000 */
[----:B------:R-:W-:Y:S01]  /*1a270*/  FADD.FTZ R7, R7, R0 ;  /* 0x0000000007077221 */ /* 0x000fe20000010000 */
[----:B------:R-:W-:-:S02]  /*1a280*/  MOV R4, R247 ;  /* 0x000000f700047202 */ /* 0x000fc40000000f00 */
[----:B------:R-:W-:Y:S02]  /*1a290*/  MOV R0, 0x2 ;  /* 0x0000000200007802 */ /* 0x000fe40000000f00 */
[----:B------:R-:W-:Y:S02]  /*1a2a0*/  MOV R2, 0x1a2c0 ;  /* 0x0001a2c000027802 */ /* 0x000fe40000000f00 */
[----:B------:R-:W-:Y:S05]  /*1a2b0*/  CALL.REL.NOINC `($__internal_4_$__cuda_sm70_shflsync_bfly_p) ;  /* 0x0000179000007944 */ /* 0x000fea0003c00000 */
[----:B------:R-:W-:Y:S01]  /*1a2c0*/  FADD.FTZ R4, R247, R0 ;  /* 0x00000000f7047221 */ /* 0x000fe20000010000 */
[----:B------:R-:W-:Y:S02]  /*1a2d0*/  MOV R0, 0x1 ;  /* 0x0000000100007802 */ /* 0x000fe40000000f00 */
[----:B------:R-:W-:Y:S02]  /*1a2e0*/  MOV R2, 0x1a300 ;  /* 0x0001a30000027802 */ /* 0x000fe40000000f00 */
[----:B------:R-:W-:Y:S05]  /*1a2f0*/  CALL.REL.NOINC `($__internal_4_$__cuda_sm70_shflsync_bfly_p) ;  /* 0x0000175000007944 */ /* 0x000fea0003c00000 */
[----:B------:R-:W-:Y:S01]  /*1a300*/  MOV R8, R0 ;  /* 0x0000000000087202 */ /* 0x000fe20000000f00 */
[----:B------:R-:W-:Y:S05]  /*1a310*/  BRA `(.L_x_435) ;  /* 0xffff9f3000007947 */ /* 0x000fea000383ffff */
.L_x_352:
[----:B-1234-:R-:W-:Y:S01]  /*1a320*/  IMAD.MOV.U32 R56, RZ, RZ, R5 ;  /* 0x000000ffff387224 */ /* 0x01efe200078e0005 */
[----:B------:R-:W-:Y:S01]  /*1a330*/  MOV R47, RZ ;  /* 0x000000ff002f7202 */ /* 0x000fe20000000f00 */
[----:B------:R-:W-:Y:S01]  /*1a340*/  IMAD.MOV.U32 R3, RZ, RZ, 0x181f ;  /* 0x0000181fff037424 */ /* 0x000fe200078e00ff */
[----:B------:R-:W-:Y:S02]  /*1a350*/  MOV R2, 0x1a370 ;  /* 0x0001a37000027802 */ /* 0x000fe40000000f00 */
[----:B------:R-:W-:Y:S05]  /*1a360*/  CALL.REL.NOINC `($__internal_5_$__cuda_sm70_shflsync_idx_p) ;  /* 0x0000174000007944 */ /* 0x000fea0003c00000 */
[----:B------:R-:W-:Y:S01]  /*1a370*/  MOV R7, R58 ;  /* 0x0000003a00077202 */ /* 0x000fe20000000f00 */
[----:B------:R-:W-:Y:S05]  /*1a380*/  BRA `(.L_x_436) ;  /* 0xffffb58000007947 */ /* 0x000fea000383ffff */
.L_x_353:
[----:B------:R-:W-:Y:S01]  /*1a390*/  IMAD.MOV.U32 R56, RZ, RZ, R6 ;  /* 0x000000ffff387224 */ /* 0x000fe200078e0006 */
[----:B------:R-:W-:Y:S01]  /*1a3a0*/  MOV R47, RZ ;  /* 0x000000ff002f7202 */ /* 0x000fe20000000f00 */
[----:B------:R-:W-:Y:S01]  /*1a3b0*/  IMAD.MOV.U32 R3, RZ, RZ, 0x181f ;  /* 0x0000181fff037424 */ /* 0x000fe200078e00ff */
[----:B------:R-:W-:-:S02]  /*1a3c0*/  MOV R2, 0x1a3e0 ;  /* 0x0001a3e000027802 */ /* 0x000fc40000000f00 */
[----:B-12---:R-:W-:Y:S05]  /*1a3d0*/  CALL.REL.NOINC `($__internal_5_$__cuda_sm70_shflsync_idx_p) ;  /* 0x000016d000007944 */ /* 0x006fea0003c00000 */
[----:B------:R-:W-:Y:S01]  /*1a3e0*/  MOV R2, R58 ;  /* 0x0000003a00027202 */ /* 0x000fe20000000f00 */
[----:B------:R-:W-:Y:S05]  /*1a3f0*/  BRA `(.L_x_437) ;  /* 0xffffb53000007947 */ /* 0x000fea000383ffff */
.L_x_354:
[----:B------:R-:W-:Y:S01]  /*1a400*/  IMAD.MOV.U32 R56, RZ, RZ, R5 ;  /* 0x000000ffff387224 */ /* 0x000fe200078e0005 */
[----:B------:R-:W-:Y:S01]  /*1a410*/  MOV R47, 0x1 ;  /* 0x00000001002f7802 */ /* 0x000fe20000000f00 */
[----:B--2---:R-:W-:Y:S01]  /*1a420*/  IMAD.MOV.U32 R3, RZ, RZ, 0x181f ;  /* 0x0000181fff037424 */ /* 0x004fe200078e00ff */
[----:B------:R-:W-:-:S02]  /*1a430*/  MOV R2, 0x1a450 ;  /* 0x0001a45000027802 */ /* 0x000fc40000000f00 */
[----:B-1-3--:R-:W-:Y:S05]  /*1a440*/  CALL.REL.NOINC `($__internal_5_$__cuda_sm70_shflsync_idx_p) ;  /* 0x0000166000007944 */ /* 0x00afea0003c00000 */
        /* <DEDUP_REMOVED lines=8> */
.L_x_355:
[----:B------:R-:W-:Y:S01]  /*1a4d0*/  IMAD.MOV.U32 R56, RZ, RZ, R5 ;  /* 0x000000ffff387224 */ /* 0x000fe200078e0005 */
[----:B------:R-:W-:Y:S01]  /*1a4e0*/  MOV R47, 0x2 ;  /* 0x00000002002f7802 */ /* 0x000fe20000000f00 */
[----:B-1----:R-:W-:Y:S01]  /*1a4f0*/  IMAD.MOV.U32 R3, RZ, RZ, 0x181f ;  /* 0x0000181fff037424 */ /* 0x002fe200078e00ff */
[----:B------:R-:W-:Y:S02]  /*1a500*/  MOV R2, 0x1a520 ;  /* 0x0001a52000027802 */ /* 0x000fe40000000f00 */
[----:B---34-:R-:W-:Y:S05]  /*1a510*/  CALL.REL.NOINC `($__internal_5_$__cuda_sm70_shflsync_idx_p) ;  /* 0x0000159000007944 */ /* 0x018fea0003c00000 */
[----:B------:R-:W-:Y:S01]  /*1a520*/  MOV R7, R58 ;  /* 0x0000003a00077202 */ /* 0x000fe20000000f00 */
[----:B------:R-:W-:Y:S05]  /*1a530*/  BRA `(.L_x_439) ;  /* 0xffffb4d000007947 */ /* 0x000fea000383ffff */
.L_x_356:
[----:B------:R-:W-:Y:S01]  /*1a540*/  IMAD.MOV.U32 R56, RZ, RZ, R6 ;  /* 0x000000ffff387224 */ /* 0x000fe200078e0006 */
[----:B------:R-:W-:Y:S01]  /*1a550*/  MOV R47, 0x2 ;  /* 0x00000002002f7802 */ /* 0x000fe20000000f00 */
[----:B-1----:R-:W-:Y:S01]  /*1a560*/  IMAD.MOV.U32 R3, RZ, RZ, 0x181f ;  /* 0x0000181fff037424 */ /* 0x002fe200078e00ff */
[----:B------:R-:W-:Y:S02]  /*1a570*/  MOV R2, 0x1a590 ;  /* 0x0001a59000027802 */ /* 0x000fe40000000f00 */
[----:B--234-:R-:W-:Y:S05]  /*1a580*/  CALL.REL.NOINC `($__internal_5_$__cuda_sm70_shflsync_idx_p) ;  /* 0x0000152000007944 */ /* 0x01cfea0003c00000 */
[----:B------:R-:W-:Y:S01]  /*1a590*/  MOV R2, R58 ;  /* 0x0000003a00027202 */ /* 0x000fe20000000f00 */
[----:B------:R-:W-:Y:S05]  /*1a5a0*/  BRA `(.L_x_440) ;  /* 0xffffb48000007947 */ /* 0x000fea000383ffff */
.L_x_357:
[----:B------:R-:W-:Y:S01]  /*1a5b0*/  IMAD.MOV.U32 R56, RZ, RZ, R5 ;  /* 0x000000ffff387224 */ /* 0x000fe200078e0005 */
[----:B------:R-:W-:Y:S01]  /*1a5c0*/  MOV R47, 0x3 ;  /* 0x00000003002f7802 */ /* 0x000fe20000000f00 */
[----:B--2---:R-:W-:Y:S01]  /*1a5d0*/  IMAD.MOV.U32 R3, RZ, RZ, 0x181f ;  /* 0x0000181fff037424 */ /* 0x004fe200078e00ff */
[----:B------:R-:W-:-:S02]  /*1a5e0*/  MOV R2, 0x1a600 ;  /* 0x0001a60000027802 */ /* 0x000fc40000000f00 */
[----:B-1-34-:R-:W-:Y:S05]  /*1a5f0*/  CALL.REL.NOINC `($__internal_5_$__cuda_sm70_shflsync_idx_p) ;  /* 0x000014b000007944 */ /* 0x01afea0003c00000 */
        /* <DEDUP_REMOVED lines=8> */
.L_x_358:
[----:B------:R-:W-:Y:S01]  /*1a680*/  IMAD.MOV.U32 R56, RZ, RZ, R5 ;  /* 0x000000ffff387224 */ /* 0x000fe200078e0005 */
[----:B------:R-:W-:Y:S01]  /*1a690*/  MOV R47, 0x4 ;  /* 0x00000004002f7802 */ /* 0x000fe20000000f00 */
[----:B--2---:R-:W-:Y:S01]  /*1a6a0*/  IMAD.MOV.U32 R3, RZ, RZ, 0x181f ;  /* 0x0000181fff037424 */ /* 0x004fe200078e00ff */
[----:B------:R-:W-:Y:S02]  /*1a6b0*/  MOV R2, 0x1a6d0 ;  /* 0x0001a6d000027802 */ /* 0x000fe40000000f00 */
[----:B-1-34-:R-:W-:Y:S05]  /*1a6c0*/  CALL.REL.NOINC `($__internal_5_$__cuda_sm70_shflsync_idx_p) ;  /* 0x000013e000007944 */ /* 0x01afea0003c00000 */
[----:B------:R-:W-:Y:S01]  /*1a6d0*/  MOV R7, R58 ;  /* 0x0000003a00077202 */ /* 0x000fe20000000f00 */
[----:B------:R-:W-:Y:S05]  /*1a6e0*/  BRA `(.L_x_442) ;  /* 0xffffb43000007947 */ /* 0x000fea000383ffff */
.L_x_359:
[----:B------:R-:W-:Y:S01]  /*1a6f0*/  IMAD.MOV.U32 R56, RZ, RZ, R6 ;  /* 0x000000ffff387224 */ /* 0x000fe200078e0006 */
[----:B------:R-:W-:Y:S01]  /*1a700*/  MOV R47, 0x4 ;  /* 0x00000004002f7802 */ /* 0x000fe20000000f00 */
[----:B--2---:R-:W-:Y:S01]  /*1a710*/  IMAD.MOV.U32 R3, RZ, RZ, 0x181f ;  /* 0x0000181fff037424 */ /* 0x004fe200078e00ff */
[----:B------:R-:W-:Y:S02]  /*1a720*/  MOV R2, 0x1a740 ;  /* 0x0001a74000027802 */ /* 0x000fe40000000f00 */
[----:B-1-34-:R-:W-:Y:S05]  /*1a730*/  CALL.REL.NOINC `($__internal_5_$__cuda_sm70_shflsync_idx_p) ;  /* 0x0000137000007944 */ /* 0x01afea0003c00000 */
[----:B------:R-:W-:Y:S01]  /*1a740*/  MOV R2, R58 ;  /* 0x0000003a00027202 */ /* 0x000fe20000000f00 */
[----:B------:R-:W-:Y:S05]  /*1a750*/  BRA `(.L_x_443) ;  /* 0xffffb3e000007947 */ /* 0x000fea000383ffff */
.L_x_360:
[----:B------:R-:W-:Y:S01]  /*1a760*/  IMAD.MOV.U32 R56, RZ, RZ, R5 ;  /* 0x000000ffff387224 */ /* 0x000fe200078e0005 */
[----:B------:R-:W-:Y:S01]  /*1a770*/  MOV R47, 0x5 ;  /* 0x00000005002f7802 */ /* 0x000fe20000000f00 */
[----:B-1----:R-:W-:Y:S01]  /*1a780*/  IMAD.MOV.U32 R3, RZ, RZ, 0x181f ;  /* 0x0000181fff037424 */ /* 0x002fe200078e00ff */
[----:B------:R-:W-:-:S02]  /*1a790*/  MOV R2, 0x1a7b0 ;  /* 0x0001a7b000027802 */ /* 0x000fc40000000f00 */
[----:B--234-:R-:W-:Y:S05]  /*1a7a0*/  CALL.REL.NOINC `($__internal_5_$__cuda_sm70_shflsync_idx_p) ;  /* 0x0000130000007944 */ /* 0x01cfea0003c00000 */
        /* <DEDUP_REMOVED lines=8> */
.L_x_361:
[----:B------:R-:W-:Y:S01]  /*1a830*/  IMAD.MOV.U32 R56, RZ, RZ, R5 ;  /* 0x000000ffff387224 */ /* 0x000fe200078e0005 */
[----:B------:R-:W-:Y:S01]  /*1a840*/  MOV R47, 0x6 ;  /* 0x00000006002f7802 */ /* 0x000fe20000000f00 */
[----:B--2---:R-:W-:Y:S01]  /*1a850*/  IMAD.MOV.U32 R3, RZ, RZ, 0x181f ;  /* 0x0000181fff037424 */ /* 0x004fe200078e00ff */
[----:B------:R-:W-:Y:S02]  /*1a860*/  MOV R2, 0x1a880 ;  /* 0x0001a88000027802 */ /* 0x000fe40000000f00 */
[----:B-1--4-:R-:W-:Y:S05]  /*1a870*/  CALL.REL.NOINC `($__internal_5_$__cuda_sm70_shflsync_idx_p) ;  /* 0x0000123000007944 */ /* 0x012fea0003c00000 */
[----:B------:R-:W-:Y:S01]  /*1a880*/  MOV R7, R58 ;  /* 0x0000003a00077202 */ /* 0x000fe20000000f00 */
[----:B------:R-:W-:Y:S05]  /*1a890*/  BRA `(.L_x_445) ;  /* 0xffffb39000007947 */ /* 0x000fea000383ffff */
.L_x_362:
[----:B------:R-:W-:Y:S01]  /*1a8a0*/  IMAD.MOV.U32 R56, RZ, RZ, R6 ;  /* 0x000000ffff387224 */ /* 0x000fe200078e0006 */
[----:B------:R-:W-:Y:S01]  /*1a8b0*/  MOV R47, 0x6 ;  /* 0x00000006002f7802 */ /* 0x000fe20000000f00 */
[----:B--2---:R-:W-:Y:S01]  /*1a8c0*/  IMAD.MOV.U32 R3, RZ, RZ, 0x181f ;  /* 0x0000181fff037424 */ /* 0x004fe200078e00ff */
[----:B------:R-:W-:Y:S02]  /*1a8d0*/  MOV R2, 0x1a8f0 ;  /* 0x0001a8f000027802 */ /* 0x000fe40000000f00 */
[----:B-1-34-:R-:W-:Y:S05]  /*1a8e0*/  CALL.REL.NOINC `($__internal_5_$__cuda_sm70_shflsync_idx_p) ;  /* 0x000011c000007944 */ /* 0x01afea0003c00000 */
[----:B------:R-:W-:Y:S01]  /*1a8f0*/  MOV R2, R58 ;  /* 0x0000003a00027202 */ /* 0x000fe20000000f00 */
[----:B------:R-:W-:Y:S05]  /*1a900*/  BRA `(.L_x_446) ;  /* 0xffffb34000007947 */ /* 0x000fea000383ffff */
.L_x_363:
[----:B------:R-:W-:Y:S01]  /*1a910*/  IMAD.MOV.U32 R56, RZ, RZ, R5 ;  /* 0x000000ffff387224 */ /* 0x000fe200078e0005 */
[----:B------:R-:W-:Y:S01]  /*1a920*/  MOV R47, 0x7 ;  /* 0x00000007002f7802 */ /* 0x000fe20000000f00 */
[----:B-1----:R-:W-:Y:S01]  /*1a930*/  IMAD.MOV.U32 R3, RZ, RZ, 0x181f ;  /* 0x0000181fff037424 */ /* 0x002fe200078e00ff */
[----:B------:R-:W-:-:S02]  /*1a940*/  MOV R2, 0x1a960 ;  /* 0x0001a96000027802 */ /* 0x000fc40000000f00 */
[----:B--2-4-:R-:W-:Y:S05]  /*1a950*/  CALL.REL.NOINC `($__internal_5_$__cuda_sm70_shflsync_idx_p) ;  /* 0x0000115000007944 */ /* 0x014fea0003c00000 */
        /* <DEDUP_REMOVED lines=8> */
.L_x_365:
[----:B------:R-:W-:Y:S01]  /*1a9e0*/  IMAD.MOV.U32 R56, RZ, RZ, R5 ;  /* 0x000000ffff387224 */ /* 0x000fe200078e0005 */
[----:B------:R-:W-:Y:S01]  /*1a9f0*/  MOV R47, RZ ;  /* 0x000000ff002f7202 */ /* 0x000fe20000000f00 */
[----:B------:R-:W-:Y:S01]  /*1aa00*/  IMAD.MOV.U32 R3, RZ, RZ, 0x1c1f ;  /* 0x00001c1fff037424 */ /* 0x000fe200078e00ff */
[----:B------:R-:W-:Y:S02]  /*1aa10*/  MOV R2, 0x1aa30 ;  /* 0x0001aa3000027802 */ /* 0x000fe40000000f00 */
[----:B------:R-:W-:Y:S05]  /*1aa20*/  CALL.REL.NOINC `($__internal_5_$__cuda_sm70_shflsync_idx_p) ;  /* 0x0000108000007944 */ /* 0x000fea0003c00000 */
[----:B------:R-:W-:Y:S01]  /*1aa30*/  MOV R4, R58 ;  /* 0x0000003a00047202 */ /* 0x000fe20000000f00 */
[----:B------:R-:W-:Y:S05]  /*1aa40*/  BRA `(.L_x_448) ;  /* 0xffffb50000007947 */ /* 0x000fea000383ffff */
.L_x_366:
[----:B------:R-:W-:Y:S01]  /*1aa50*/  IMAD.MOV.U32 R56, RZ, RZ, R12 ;  /* 0x000000ffff387224 */ /* 0x000fe200078e000c */
[----:B------:R-:W-:Y:S01]  /*1aa60*/  MOV R47, RZ ;  /* 0x000000ff002f7202 */ /* 0x000fe20000000f00 */
[----:B------:R-:W-:Y:S01]  /*1aa70*/  IMAD.MOV.U32 R3, RZ, RZ, 0x1c1f ;  /* 0x00001c1fff037424 */ /* 0x000fe200078e00ff */
[----:B------:R-:W-:Y:S02]  /*1aa80*/  MOV R2, 0x1aaa0 ;  /* 0x0001aaa000027802 */ /* 0x000fe40000000f00 */
[----:B-12---:R-:W-:Y:S05]  /*1aa90*/  CALL.REL.NOINC `($__internal_5_$__cuda_sm70_shflsync_idx_p) ;  /* 0x0000101000007944 */ /* 0x006fea0003c00000 */
[----:B------:R-:W-:Y:S01]  /*1aaa0*/  MOV R0, R58 ;  /* 0x0000003a00007202 */ /* 0x000fe20000000f00 */
[----:B------:R-:W-:Y:S05]  /*1aab0*/  BRA `(.L_x_449) ;  /* 0xffffb4b000007947 */ /* 0x000fea000383ffff */
.L_x_369:
[----:B------:R-:W-:Y:S01]  /*1aac0*/  IMAD.MOV.U32 R56, RZ, RZ, R5 ;  /* 0x000000ffff387224 */ /* 0x000fe200078e0005 */
[----:B------:R-:W-:Y:S01]  /*1aad0*/  MOV R47, 0x1 ;  /* 0x00000001002f7802 */ /* 0x000fe20000000f00 */
[----:B----4-:R-:W-:Y:S01]  /*1aae0*/  IMAD.MOV.U32 R3, RZ, RZ, 0x1c1f ;  /* 0x00001c1fff037424 */ /* 0x010fe200078e00ff */
[----:B------:R-:W-:-:S02]  /*1aaf0*/  MOV R2, 0x1ab10 ;  /* 0x0001ab1000027802 */ /* 0x000fc40000000f00 */
[----:B-123--:R-:W-:Y:S05]  /*1ab00*/  CALL.REL.NOINC `($__internal_5_$__cuda_sm70_shflsync_idx_p) ;  /* 0x00000fa000007944 */ /* 0x00efea0003c00000 */
        /* <DEDUP_REMOVED lines=8> */
.L_x_372:
[----:B------:R-:W-:Y:S01]  /*1ab90*/  IMAD.MOV.U32 R56, RZ, RZ, R5 ;  /* 0x000000ffff387224 */ /* 0x000fe200078e0005 */
[----:B------:R-:W-:Y:S01]  /*1aba0*/  MOV R47, 0x2 ;  /* 0x00000002002f7802 */ /* 0x000fe20000000f00 */
[----:B-1----:R-:W-:Y:S01]  /*1abb0*/  IMAD.MOV.U32 R3, RZ, RZ, 0x1c1f ;  /* 0x00001c1fff037424 */ /* 0x002fe200078e00ff */
[----:B------:R-:W-:Y:S02]  /*1abc0*/  MOV R2, 0x1abe0 ;  /* 0x0001abe000027802 */ /* 0x000fe40000000f00 */
[----:B--234-:R-:W-:Y:S05]  /*1abd0*/  CALL.REL.NOINC `($__internal_5_$__cuda_sm70_shflsync_idx_p) ;  /* 0x00000ed000007944 */ /* 0x01cfea0003c00000 */
[----:B------:R-:W-:Y:S01]  /*1abe0*/  MOV R4, R58 ;  /* 0x0000003a00047202 */ /* 0x000fe20000000f00 */
[----:B------:R-:W-:Y:S05]  /*1abf0*/  BRA `(.L_x_451) ;  /* 0xffffba2000007947 */ /* 0x000fea000383ffff */
.L_x_373:
[----:B------:R-:W-:Y:S01]  /*1ac00*/  IMAD.MOV.U32 R56, RZ, RZ, R12 ;  /* 0x000000ffff387224 */ /* 0x000fe200078e000c */
[----:B------:R-:W-:Y:S01]  /*1ac10*/  MOV R47, 0x2 ;  /* 0x00000002002f7802 */ /* 0x000fe20000000f00 */
[----:B------:R-:W-:Y:S01]  /*1ac20*/  IMAD.MOV.U32 R3, RZ, RZ, 0x1c1f ;  /* 0x00001c1fff037424 */ /* 0x000fe200078e00ff */
[----:B------:R-:W-:Y:S02]  /*1ac30*/  MOV R2, 0x1ac50 ;  /* 0x0001ac5000027802 */ /* 0x000fe40000000f00 */
[----:B-1234-:R-:W-:Y:S05]  /*1ac40*/  CALL.REL.NOINC `($__internal_5_$__cuda_sm70_shflsync_idx_p) ;  /* 0x00000e6000007944 */ /* 0x01efea0003c00000 */
[----:B------:R-:W-:Y:S01]  /*1ac50*/  MOV R0, R58 ;  /* 0x0000003a00007202 */ /* 0x000fe20000000f00 */
[----:B------:R-:W-:Y:S05]  /*1ac60*/  BRA `(.L_x_452) ;  /* 0xffffb9d000007947 */ /* 0x000fea000383ffff */
.L_x_376:
        /* <DEDUP_REMOVED lines=13> */
.L_x_380:
[----:B------:R-:W-:Y:S01]  /*1ad40*/  IMAD.MOV.U32 R56, RZ, RZ, R5 ;  /* 0x000000ffff387224 */ /* 0x000fe200078e0005 */
[----:B------:R-:W-:Y:S01]  /*1ad50*/  MOV R47, RZ ;  /* 0x000000ff002f7202 */ /* 0x000fe20000000f00 */
[----:B------:R-:W-:Y:S01]  /*1ad60*/  IMAD.MOV.U32 R3, RZ, RZ, 0x181f ;  /* 0x0000181fff037424 */ /* 0x000fe200078e00ff */
[----:B------:R-:W-:Y:S02]  /*1ad70*/  MOV R2, 0x1ad90 ;  /* 0x0001ad9000027802 */ /* 0x000fe40000000f00 */
[----:B------:R-:W-:Y:S05]  /*1ad80*/  CALL.REL.NOINC `($__internal_5_$__cuda_sm70_shflsync_idx_p) ;  /* 0x00000d2000007944 */ /* 0x000fea0003c00000 */
[----:B------:R-:W-:Y:S01]  /*1ad90*/  MOV R7, R58 ;  /* 0x0000003a00077202 */ /* 0x000fe20000000f00 */
[----:B------:R-:W-:Y:S05]  /*1ada0*/  BRA `(.L_x_454) ;  /* 0xffffc74000007947 */ /* 0x000fea000383ffff */
.L_x_381:
[----:B------:R-:W-:Y:S01]  /*1adb0*/  IMAD.MOV.U32 R56, RZ, RZ, R6 ;  /* 0x000000ffff387224 */ /* 0x000fe200078e0006 */
[----:B------:R-:W-:Y:S01]  /*1adc0*/  MOV R47, RZ ;  /* 0x000000ff002f7202 */ /* 0x000fe20000000f00 */
[----:B------:R-:W-:Y:S01]  /*1add0*/  IMAD.MOV.U32 R3, RZ, RZ, 0x181f ;  /* 0x0000181fff037424 */ /* 0x000fe200078e00ff */
[----:B------:R-:W-:Y:S02]  /*1ade0*/  MOV R2, 0x1ae00 ;  /* 0x0001ae0000027802 */ /* 0x000fe40000000f00 */
[----:B-12---:R-:W-:Y:S05]  /*1adf0*/  CALL.REL.NOINC `($__internal_5_$__cuda_sm70_shflsync_idx_p) ;  /* 0x00000cb000007944 */ /* 0x006fea0003c00000 */
[----:B------:R-:W-:Y:S01]  /*1ae00*/  MOV R2, R58 ;  /* 0x0000003a00027202 */ /* 0x000fe20000000f00 */
[----:B------:R-:W-:Y:S05]  /*1ae10*/  BRA `(.L_x_455) ;  /* 0xffffc6f000007947 */ /* 0x000fea000383ffff */
.L_x_382:
        /* <DEDUP_REMOVED lines=13> */
.L_x_383:
[----:B------:R-:W-:Y:S01]  /*1aef0*/  IMAD.MOV.U32 R56, RZ, RZ, R5 ;  /* 0x000000ffff387224 */ /* 0x000fe200078e0005 */
[----:B------:R-:W-:Y:S01]  /*1af00*/  MOV R47, 0x2 ;  /* 0x00000002002f7802 */ /* 0x000fe20000000f00 */
[----:B-1----:R-:W-:Y:S01]  /*1af10*/  IMAD.MOV.U32 R3, RZ, RZ, 0x181f ;  /* 0x0000181fff037424 */ /* 0x002fe200078e00ff */
[----:B------:R-:W-:Y:S02]  /*1af20*/  MOV R2, 0x1af40 ;  /* 0x0001af4000027802 */ /* 0x000fe40000000f00 */
[----:B---34-:R-:W-:Y:S05]  /*1af30*/  CALL.REL.NOINC `($__internal_5_$__cuda_sm70_shflsync_idx_p) ;  /* 0x00000b7000007944 */ /* 0x018fea0003c00000 */
[----:B------:R-:W-:Y:S01]  /*1af40*/  MOV R7, R58 ;  /* 0x0000003a00077202 */ /* 0x000fe20000000f00 */
[----:B------:R-:W-:Y:S05]  /*1af50*/  BRA `(.L_x_457) ;  /* 0xffffc6a000007947 */ /* 0x000fea000383ffff */
.L_x_384:
[----:B------:R-:W-:Y:S01]  /*1af60*/  IMAD.MOV.U32 R56, RZ, RZ, R6 ;  /* 0x000000ffff387224 */ /* 0x000fe200078e0006 */
[----:B------:R-:W-:Y:S01]  /*1af70*/  MOV R47, 0x2 ;  /* 0x00000002002f7802 */ /* 0x000fe20000000f00 */
[----:B-1----:R-:W-:Y:S01]  /*1af80*/  IMAD.MOV.U32 R3, RZ, RZ, 0x181f ;  /* 0x0000181fff037424 */ /* 0x002fe200078e00ff */
[----:B------:R-:W-:Y:S02]  /*1af90*/  MOV R2, 0x1afb0 ;  /* 0x0001afb000027802 */ /* 0x000fe40000000f00 */
[----:B--234-:R-:W-:Y:S05]  /*1afa0*/  CALL.REL.NOINC `($__internal_5_$__cuda_sm70_shflsync_idx_p) ;  /* 0x00000b0000007944 */ /* 0x01cfea0003c00000 */
[----:B------:R-:W-:Y:S01]  /*1afb0*/  MOV R2, R58 ;  /* 0x0000003a00027202 */ /* 0x000fe20000000f00 */
[----:B------:R-:W-:Y:S05]  /*1afc0*/  BRA `(.L_x_458) ;  /* 0xffffc65000007947 */ /* 0x000fea000383ffff */
.L_x_385:
        /* <DEDUP_REMOVED lines=13> */
.L_x_386:
[----:B------:R-:W-:Y:S01]  /*1b0a0*/  IMAD.MOV.U32 R56, RZ, RZ, R5 ;  /* 0x000000ffff387224 */ /* 0x000fe200078e0005 */
[----:B------:R-:W-:Y:S01]  /*1b0b0*/  MOV R47, 0x4 ;  /* 0x00000004002f7802 */ /* 0x000fe20000000f00 */
[----:B--2---:R-:W-:Y:S01]  /*1b0c0*/  IMAD.MOV.U32 R3, RZ, RZ, 0x181f ;  /* 0x0000181fff037424 */ /* 0x004fe200078e00ff */
[----:B------:R-:W-:Y:S02]  /*1b0d0*/  MOV R2, 0x1b0f0 ;  /* 0x0001b0f000027802 */ /* 0x000fe40000000f00 */
[----:B-1-34-:R-:W-:Y:S05]  /*1b0e0*/  CALL.REL.NOINC `($__internal_5_$__cuda_sm70_shflsync_idx_p) ;  /* 0x000009c000007944 */ /* 0x01afea0003c00000 */
[----:B------:R-:W-:Y:S01]  /*1b0f0*/  MOV R7, R58 ;  /* 0x0000003a00077202 */ /* 0x000fe20000000f00 */
[----:B------:R-:W-:Y:S05]  /*1b100*/  BRA `(.L_x_460) ;  /* 0xffffc60000007947 */ /* 0x000fea000383ffff */
.L_x_387:
[----:B------:R-:W-:Y:S01]  /*1b110*/  IMAD.MOV.U32 R56, RZ, RZ, R6 ;  /* 0x000000ffff387224 */ /* 0x000fe200078e0006 */
[----:B------:R-:W-:Y:S01]  /*1b120*/  MOV R47, 0x4 ;  /* 0x00000004002f7802 */ /* 0x000fe20000000f00 */
[----:B--2---:R-:W-:Y:S01]  /*1b130*/  IMAD.MOV.U32 R3, RZ, RZ, 0x181f ;  /* 0x0000181fff037424 */ /* 0x004fe200078e00ff */
[----:B------:R-:W-:Y:S02]  /*1b140*/  MOV R2, 0x1b160 ;  /* 0x0001b16000027802 */ /* 0x000fe40000000f00 */
[----:B-1-34-:R-:W-:Y:S05]  /*1b150*/  CALL.REL.NOINC `($__internal_5_$__cuda_sm70_shflsync_idx_p) ;  /* 0x0000095000007944 */ /* 0x01afea0003c00000 */
[----:B------:R-:W-:Y:S01]  /*1b160*/  MOV R2, R58 ;  /* 0x0000003a00027202 */ /* 0x000fe20000000f00 */
[----:B------:R-:W-:Y:S05]  /*1b170*/  BRA `(.L_x_461) ;  /* 0xffffc5b000007947 */ /* 0x000fea000383ffff */
.L_x_388:
        /* <DEDUP_REMOVED lines=13> */
.L_x_389:
[----:B------:R-:W-:Y:S01]  /*1b250*/  IMAD.MOV.U32 R56, RZ, RZ, R5 ;  /* 0x000000ffff387224 */ /* 0x000fe200078e0005 */
[----:B------:R-:W-:Y:S01]  /*1b260*/  MOV R47, 0x6 ;  /* 0x00000006002f7802 */ /* 0x000fe20000000f00 */
[----:B--2---:R-:W-:Y:S01]  /*1b270*/  IMAD.MOV.U32 R3, RZ, RZ, 0x181f ;  /* 0x0000181fff037424 */ /* 0x004fe200078e00ff */
[----:B------:R-:W-:Y:S02]  /*1b280*/  MOV R2, 0x1b2a0 ;  /* 0x0001b2a000027802 */ /* 0x000fe40000000f00 */
[----:B-1--4-:R-:W-:Y:S05]  /*1b290*/  CALL.REL.NOINC `($__internal_5_$__cuda_sm70_shflsync_idx_p) ;  /* 0x0000081000007944 */ /* 0x012fea0003c00000 */
[----:B------:R-:W-:Y:S01]  /*1b2a0*/  MOV R7, R58 ;  /* 0x0000003a00077202 */ /* 0x000fe20000000f00 */
[----:B------:R-:W-:Y:S05]  /*1b2b0*/  BRA `(.L_x_463) ;  /* 0xffffc56000007947 */ /* 0x000fea000383ffff */
.L_x_390:
[----:B------:R-:W-:Y:S01]  /*1b2c0*/  IMAD.MOV.U32 R56, RZ, RZ, R6 ;  /* 0x000000ffff387224 */ /* 0x000fe200078e0006 */
[----:B------:R-:W-:Y:S01]  /*1b2d0*/  MOV R47, 0x6 ;  /* 0x00000006002f7802 */ /* 0x000fe20000000f00 */
[----:B--2---:R-:W-:Y:S01]  /*1b2e0*/  IMAD.MOV.U32 R3, RZ, RZ, 0x181f ;  /* 0x0000181fff037424 */ /* 0x004fe200078e00ff */
[----:B------:R-:W-:Y:S02]  /*1b2f0*/  MOV R2, 0x1b310 ;  /* 0x0001b31000027802 */ /* 0x000fe40000000f00 */
[----:B-1-34-:R-:W-:Y:S05]  /*1b300*/  CALL.REL.NOINC `($__internal_5_$__cuda_sm70_shflsync_idx_p) ;  /* 0x000007a000007944 */ /* 0x01afea0003c00000 */
[----:B------:R-:W-:Y:S01]  /*1b310*/  MOV R2, R58 ;  /* 0x0000003a00027202 */ /* 0x000fe20000000f00 */
[----:B------:R-:W-:Y:S05]  /*1b320*/  BRA `(.L_x_464) ;  /* 0xffffc51000007947 */ /* 0x000fea000383ffff */
.L_x_391:
        /* <DEDUP_REMOVED lines=13> */
.L_x_393:
[----:B------:R-:W-:Y:S01]  /*1b400*/  IMAD.MOV.U32 R56, RZ, RZ, R46 ;  /* 0x000000ffff387224 */ /* 0x000fe200078e002e */
[----:B------:R-:W-:Y:S01]  /*1b410*/  MOV R47, RZ ;  /* 0x000000ff002f7202 */ /* 0x000fe20000000f00 */
[----:B----4-:R-:W-:Y:S01]  /*1b420*/  IMAD.MOV.U32 R3, RZ, RZ, 0x1f ;  /* 0x0000001fff037424 */ /* 0x010fe200078e00ff */
[----:B------:R-:W-:Y:S02]  /*1b430*/  MOV R2, 0x1b450 ;  /* 0x0001b45000027802 */ /* 0x000fe40000000f00 */
[----:B------:R-:W-:Y:S05]  /*1b440*/  CALL.REL.NOINC `($__internal_5_$__cuda_sm70_shflsync_idx_p) ;  /* 0x0000066000007944 */ /* 0x000fea0003c00000 */
[----:B------:R-:W-:Y:S01]  /*1b450*/  MOV R9, R58 ;  /* 0x0000003a00097202 */ /* 0x000fe20000000f00 */
[----:B------:R-:W-:Y:S05]  /*1b460*/  BRA `(.L_x_466) ;  /* 0xffffc5a000007947 */ /* 0x000fea000383ffff */
.L_x_394:
[----:B------:R-:W-:Y:S01]  /*1b470*/  IMAD.MOV.U32 R56, RZ, RZ, R46 ;  /* 0x000000ffff387224 */ /* 0x000fe200078e002e */
[----:B------:R-:W-:Y:S01]  /*1b480*/  MOV R47, 0x1 ;  /* 0x00000001002f7802 */ /* 0x000fe20000000f00 */
[----:B----4-:R-:W-:Y:S01]  /*1b490*/  IMAD.MOV.U32 R3, RZ, RZ, 0x1f ;  /* 0x0000001fff037424 */ /* 0x010fe200078e00ff */
[----:B------:R-:W-:Y:S02]  /*1b4a0*/  MOV R2, 0x1b4c0 ;  /* 0x0001b4c000027802 */ /* 0x000fe40000000f00 */
[----:B-12---:R-:W-:Y:S05]  /*1b4b0*/  CALL.REL.NOINC `($__internal_5_$__cuda_sm70_shflsync_idx_p) ;  /* 0x000005f000007944 */ /* 0x006fea0003c00000 */
[----:B------:R-:W-:Y:S01]  /*1b4c0*/  MOV R8, R58 ;  /* 0x0000003a00087202 */ /* 0x000fe20000000f00 */
[----:B------:R-:W-:Y:S05]  /*1b4d0*/  BRA `(.L_x_467) ;  /* 0xffffc55000007947 */ /* 0x000fea000383ffff */
.L_x_395:
[----:B------:R-:W-:Y:S02]  /*1b4e0*/  MOV R2, 0x1 ;  /* 0x0000000100027802 */ /* 0x000fe40000000f00 */
[----:B------:R-:W-:-:S02]  /*1b4f0*/  MOV R3, 0x1b510 ;  /* 0x0001b51000037802 */ /* 0x000fc40000000f00 */
[----:B-123--:R-:W-:Y:S05]  /*1b500*/  CALL.REL.NOINC `($__internal_6_$__cuda_sm70_shflsync_up_p) ;  /* 0x000005f000007944 */ /* 0x00efea0003c00000 */
[----:B------:R-:W-:Y:S05]  /*1b510*/  BRA `(.L_x_468) ;  /* 0xffffc64000007947 */ /* 0x000fea000383ffff */
.L_x_396:
[----:B------:R-:W-:Y:S02]  /*1b520*/  MOV R2, 0x2 ;  /* 0x0000000200027802 */ /* 0x000fe40000000f00 */
[----:B------:R-:W-:-:S02]  /*1b530*/  MOV R3, 0x1b550 ;  /* 0x0001b55000037802 */ /* 0x000fc40000000f00 */
[----:B-12---:R-:W-:Y:S05]  /*1b540*/  CALL.REL.NOINC `($__internal_6_$__cuda_sm70_shflsync_up_p) ;  /* 0x000005b000007944 */ /* 0x006fea0003c00000 */
        /* <DEDUP_REMOVED lines=24> */
.L_x_400:
[----:B------:R-:W-:Y:S02]  /*1b6d0*/  MOV R2, 0x1 ;  /* 0x0000000100027802 */ /* 0x000fe40000000f00 */
[----:B------:R-:W-:Y:S02]  /*1b6e0*/  MOV R3, 0x1b700 ;  /* 0x0001b70000037802 */ /* 0x000fe40000000f00 */
[----:B------:R-:W-:Y:S05]  /*1b6f0*/  CALL.REL.NOINC `($__internal_6_$__cuda_sm70_shflsync_up_p) ;  /* 0x0000040000007944 */ /* 0x000fea0003c00000 */
[----:B------:R-:W-:Y:S01]  /*1b700*/  MOV R2, R4 ;  /* 0x0000000400027202 */ /* 0x000fe20000000f00 */
[----:B------:R-:W-:Y:S05]  /*1b710*/  BRA `(.L_x_470) ;  /* 0xffffc6a000007947 */ /* 0x000fea000383ffff */
.L_x_401:
        /* <DEDUP_REMOVED lines=27> */
.L_x_403:
[----:B------:R-:W-:Y:S02]  /*1b8d0*/  SEL R0, RZ, 0x1, P0 ;  /* 0x00000001ff007807 */ /* 0x000fe40000000000 */
[----:B------:R-:W-:Y:S02]  /*1b8e0*/  MOV R2, 0x1b900 ;  /* 0x0001b90000027802 */ /* 0x000fe40000000f00 */
[----:B---3--:R-:W-:Y:S05]  /*1b8f0*/  CALL.REL.NOINC `($__internal_7_$__cuda_sm70_votesync_ballot) ;  /* 0x0000027000007944 */ /* 0x008fea0003c00000 */
[----:B------:R-:W-:Y:S05]  /*1b900*/  BRA `(.L_x_472) ;  /* 0xffffc64000007947 */ /* 0x000fea000383ffff */
.L_x_404:
[----:B------:R-:W-:Y:S01]  /*1b910*/  IMAD.MOV.U32 R56, RZ, RZ, R6 ;  /* 0x000000ffff387224 */ /* 0x000fe200078e0006 */
[----:B--2---:R-:W-:Y:S01]  /*1b920*/  MOV R47, R10 ;  /* 0x0000000a002f7202 */ /* 0x004fe20000000f00 */
[----:B------:R-:W-:Y:S01]  /*1b930*/  IMAD.MOV.U32 R3, RZ, RZ, 0x1f ;  /* 0x0000001fff037424 */ /* 0x000fe200078e00ff */
[----:B------:R-:W-:Y:S02]  /*1b940*/  MOV R2, 0x1b960 ;  /* 0x0001b96000027802 */ /* 0x000fe40000000f00 */
[----:B-1-3--:R-:W-:Y:S05]  /*1b950*/  CALL.REL.NOINC `($__internal_5_$__cuda_sm70_shflsync_idx_p) ;  /* 0x0000015000007944 */ /* 0x00afea0003c00000 */
[----:B------:R-:W-:Y:S01]  /*1b960*/  IMAD.MOV.U32 R8, RZ, RZ, R58 ;  /* 0x000000ffff087224 */ /* 0x000fe200078e003a */
[----:B------:R-:W-:Y:S01]  /*1b970*/  MOV R47, R10 ;  /* 0x0000000a002f7202 */ /* 0x000fe20000000f00 */
[----:B------:R-:W-:Y:S01]  /*1b980*/  IMAD.MOV.U32 R56, RZ, RZ, R7 ;  /* 0x000000ffff387224 */ /* 0x000fe200078e0007 */
[----:B------:R-:W-:Y:S02]  /*1b990*/  MOV R3, 0x1f ;  /* 0x0000001f00037802 */ /* 0x000fe40000000f00 */
[----:B------:R-:W-:-:S02]  /*1b9a0*/  MOV R2, 0x1b9c0 ;  /* 0x0001b9c000027802 */ /* 0x000fc40000000f00 */
[----:B------:R-:W-:Y:S05]  /*1b9b0*/  CALL.REL.NOINC `($__internal_5_$__cuda_sm70_shflsync_idx_p) ;  /* 0x000000f000007944 */ /* 0x000fea0003c00000 */
[----:B------:R-:W-:Y:S01]  /*1b9c0*/  MOV R7, R58 ;  /* 0x0000003a00077202 */ /* 0x000fe20000000f00 */
[----:B------:R-:W-:Y:S05]  /*1b9d0*/  BRA `(.L_x_473) ;  /* 0xffffc5b000007947 */ /* 0x000fea000383ffff */
.L_x_407:
[----:B------:R-:W-:Y:S01]  /*1b9e0*/  IMAD.MOV.U32 R56, RZ, RZ, R4 ;  /* 0x000000ffff387224 */ /* 0x000fe200078e0004 */
[----:B------:R-:W-:Y:S01]  /*1b9f0*/  MOV R47, R0 ;  /* 0x00000000002f7202 */ /* 0x000fe20000000f00 */
[----:B------:R-:W-:Y:S01]  /*1ba00*/  IMAD.MOV.U32 R3, RZ, RZ, 0x1f ;  /* 0x0000001fff037424 */ /* 0x000fe200078e00ff */
[----:B------:R-:W-:-:S02]  /*1ba10*/  MOV R2, 0x1ba30 ;  /* 0x0001ba3000027802 */ /* 0x000fc40000000f00 */
[----:B--234-:R-:W-:Y:S05]  /*1ba20*/  CALL.REL.NOINC `($__internal_5_$__cuda_sm70_shflsync_idx_p) ;  /* 0x0000008000007944 */ /* 0x01cfea0003c00000 */
[----:B------:R-:W-:Y:S01]  /*1ba30*/  MOV R12, R58 ;  /* 0x0000003a000c7202 */ /* 0x000fe20000000f00 */
[----:B------:R-:W-:Y:S05]  /*1ba40*/  BRA `(.L_x_406) ;  /* 0xffffc5a000007947 */ /* 0x000fea000383ffff */
        .weak           $__internal_4_$__cuda_sm70_shflsync_bfly_p
        .type           $__internal_4_$__cuda_sm70_shflsync_bfly_p,@function
        .size           $__internal_4_$__cuda_sm70_shflsync_bfly_p,($__internal_5_$__cuda_sm70_shflsync_idx_p - $__internal_4_$__cuda_sm70_shflsync_bfly_p)
$__internal_4_$__cuda_sm70_shflsync_bfly_p:
[----:B------:R-:W-:Y:S02]  /*1ba50*/  MOV R8, 0xffffffff ;  /* 0xffffffff00087802 */ /* 0x000fe40000000f00 */
[----:B------:R-:W-:-:S02]  /*1ba60*/  MOV R3, 0x1f ;  /* 0x0000001f00037802 */ /* 0x000fc40000000f00 */
[----:B------:R-:W-:Y:S04]  /*1ba70*/  WARPSYNC R8 ;  /* 0x0000000800007348 */ /* 0x000fe80003800000 */
[----:B------:R1:W2:Y:S02]  /*1ba80*/  SHFL.BFLY PT, R0, R4, R0, R3 ;  /* 0x0c00000004007389 */ /* 0x0002a400000e0003 */
[----:B-1----:R-:W-:-:S04]  /*1ba90*/  MOV R3, 0x0 ;  /* 0x0000000000037802 */ /* 0x002fc80000000f00 */
[----:B--2---:R-:W-:Y:S05]  /*1baa0*/  RET.REL.NODEC R2 `(_ZN7cutlass13device_kernelIN5flash19enable_sm80_to_sm89INS1_16FlashAttnFwdSm80INS1_25CollectiveMainloopFwdSm80ILi4ELi1ELb0EN4cute5tupleIJNS5_1CILi128EEENS7_ILi80EEENS7_ILi64EEEEEELi64ENS_10bfloat16_tEfNS_4arch4Sm80ELb0ELb0ELb1ELb1ELb1ELb1ELb1ELb1EEENS1_21CollectiveEpilogueFwdINS6_IJS8_SA_S9_EEENS6_IJNS7_ILi1EEESI_SI_EEESC_SE_Li128ELb1ELb1ELb1ELb0EEENS1_36VarlenDynamicPersistentTileSchedulerILi128ELi80ELi128ELi128ELb1ELb1ELb0ELb0ELb1ELb1EEEEEEEEEvNT_6ParamsE) ;  /* 0xfffe455002007950 */ /* 0x004fea0003c3ffff */
        .weak           $__internal_5_$__cuda_sm70_shflsync_idx_p
        .type           $__internal_5_$__cuda_sm70_shflsync_idx_p,@function
        .size           $__internal_5_$__cuda_sm70_shflsync_idx_p,($__internal_6_$__cuda_sm70_shflsync_up_p - $__internal_5_$__cuda_sm70_shflsync_idx_p)
$__internal_5_$__cuda_sm70_shflsync_idx_p:
[----:B------:R-:W-:-:S04]  /*1bab0*/  MOV R58, 0xffffffff ;  /* 0xffffffff003a7802 */ /* 0x000fc80000000f00 */
[----:B------:R-:W-:Y:S04]  /*1bac0*/  WARPSYNC R58 ;  /* 0x0000003a00007348 */ /* 0x000fe80003800000 */
[----:B------:R1:W2:Y:S02]  /*1bad0*/  SHFL.IDX PT, R58, R56, R47, R3 ;  /* 0x0000002f383a7389 */ /* 0x0002a400000e0003 */
[----:B-1----:R-:W-:-:S04]  /*1bae0*/  MOV R3, 0x0 ;  /* 0x0000000000037802 */ /* 0x002fc80000000f00 */
[----:B--2---:R-:W-:Y:S05]  /*1baf0*/  RET.REL.NODEC R2 `(_ZN7cutlass13device_kernelIN5flash19enable_sm80_to_sm89INS1_16FlashAttnFwdSm80INS1_25CollectiveMainloopFwdSm80ILi4ELi1ELb0EN4cute5tupleIJNS5_1CILi128EEENS7_ILi80EEENS7_ILi64EEEEEELi64ENS_10bfloat16_tEfNS_4arch4Sm80ELb0ELb0ELb1ELb1ELb1ELb1ELb1ELb1EEENS1_21CollectiveEpilogueFwdINS6_IJS8_SA_S9_EEENS6_IJNS7_ILi1EEESI_SI_EEESC_SE_Li128ELb1ELb1ELb1ELb0EEENS1_36VarlenDynamicPersistentTileSchedulerILi128ELi80ELi128ELi128ELb1ELb1ELb0ELb0ELb1ELb1EEEEEEEEEvNT_6ParamsE) ;  /* 0xfffe450002007950 */ /* 0x004fea0003c3ffff */
        .weak           $__internal_6_$__cuda_sm70_shflsync_up_p
        .type           $__internal_6_$__cuda_sm70_shflsync_up_p,@function
        .size           $__internal_6_$__cuda_sm70_shflsync_up_p,($__internal_7_$__cuda_sm70_votesync_ballot - $__internal_6_$__cuda_sm70_shflsync_up_p)
$__internal_6_$__cuda_sm70_shflsync_up_p:
[----:B------:R-:W-:Y:S02]  /*1bb00*/  IMAD.MOV.U32 R4, RZ, RZ, RZ ;  /* 0x000000ffff047224 */ /* 0x000fe400078e00ff */
[----:B------:R-:W-:-:S04]  /*1bb10*/  IMAD.MOV.U32 R10, RZ, RZ, -0x1 ;  /* 0xffffffffff0a7424 */ /* 0x000fc800078e00ff */
[----:B------:R-:W-:Y:S04]  /*1bb20*/  WARPSYNC R10 ;  /* 0x0000000a00007348 */ /* 0x000fe80003800000 */
[----:B------:R1:W2:Y:S02]  /*1bb30*/  SHFL.UP PT, R4, R0, R2, R4 ;  /* 0x0400000200047389 */ /* 0x0002a400000e0004 */
[----:B-1----:R-:W-:Y:S02]  /*1bb40*/  MOV R2, R3 ;  /* 0x0000000300027202 */ /* 0x002fe40000000f00 */
[----:B------:R-:W-:-:S04]  /*1bb50*/  MOV R3, 0x0 ;  /* 0x0000000000037802 */ /* 0x000fc80000000f00 */
[----:B--2---:R-:W-:Y:S05]  /*1bb60*/  RET.REL.NODEC R2 `(_ZN7cutlass13device_kernelIN5flash19enable_sm80_to_sm89INS1_16FlashAttnFwdSm80INS1_25CollectiveMainloopFwdSm80ILi4ELi1ELb0EN4cute5tupleIJNS5_1CILi128EEENS7_ILi80EEENS7_ILi64EEEEEELi64ENS_10bfloat16_tEfNS_4arch4Sm80ELb0ELb0ELb1ELb1ELb1ELb1ELb1ELb1EEENS1_21CollectiveEpilogueFwdINS6_IJS8_SA_S9_EEENS6_IJNS7_ILi1EEESI_SI_EEESC_SE_Li128ELb1ELb1ELb1ELb0EEENS1_36VarlenDynamicPersistentTileSchedulerILi128ELi80ELi128ELi128ELb1ELb1ELb0ELb0ELb1ELb1EEEEEEEEEvNT_6ParamsE) ;  /* 0xfffe449002007950 */ /* 0x004fea0003c3ffff */
        .weak           $__internal_7_$__cuda_sm70_votesync_ballot
        .type           $__internal_7_$__cuda_sm70_votesync_ballot,@function
        .size           $__internal_7_$__cuda_sm70_votesync_ballot,(.L_x_3824 - $__internal_7_$__cuda_sm70_votesync_ballot)
$__internal_7_$__cuda_sm70_votesync_ballot:
[----:B------:R-:W-:Y:S01]  /*1bb70*/  ISETP.NE.U32.AND P0, PT, R0, 0x1, PT ;  /* 0x000000010000780c */ /* 0x000fe20003f05070 */
[----:B------:R-:W-:-:S04]  /*1bb80*/  IMAD.MOV.U32 R3, RZ, RZ, -0x1 ;  /* 0xffffffffff037424 */ /* 0x000fc800078e00ff */
[----:B------:R-:W-:Y:S08]  /*1bb90*/  WARPSYNC R3 ;  /* 0x0000000300007348 */ /* 0x000ff00003800000 */
[----:B------:R-:W-:-:S04]  /*1bba0*/  VOTE.ANY R0, PT, !P0 ;  /* 0x0000000000007806 */ /* 0x000fc800040e0100 */
[----:B------:R-:W-:Y:S01]  /*1bbb0*/  LOP3.LUT R0, R0, R3, RZ, 0xc0, !PT ;  /* 0x0000000300007212 */ /* 0x000fe200078ec0ff */
[----:B------:R-:W-:-:S04]  /*1bbc0*/  IMAD.MOV.U32 R3, RZ, RZ, 0x0 ;  /* 0x00000000ff037424 */ /* 0x000fc800078e00ff */
[----:B------:R-:W-:Y:S05]  /*1bbd0*/  RET.REL.NODEC R2 `(_ZN7cutlass13device_kernelIN5flash19enable_sm80_to_sm89INS1_16FlashAttnFwdSm80INS1_25CollectiveMainloopFwdSm80ILi4ELi1ELb0EN4cute5tupleIJNS5_1CILi128EEENS7_ILi80EEENS7_ILi64EEEEEELi64ENS_10bfloat16_tEfNS_4arch4Sm80ELb0ELb0ELb1ELb1ELb1ELb1ELb1ELb1EEENS1_21CollectiveEpilogueFwdINS6_IJS8_SA_S9_EEENS6_IJNS7_ILi1EEESI_SI_EEESC_SE_Li128ELb1ELb1ELb1ELb0EEENS1_36VarlenDynamicPersistentTileSchedulerILi128ELi80ELi128ELi128ELb1ELb1ELb0ELb0ELb1ELb1EEEEEEEEEvNT_6ParamsE) ;  /* 0xfffe442002007950 */ /* 0x000fea0003c3ffff */
.L_x_474:
        /* <DEDUP_REMOVED lines=10> */
.L_x_3824:


//--------------------- .text._ZN7cutlass13device_kernelIN5flash19enable_sm80_to_sm89INS1_16FlashAttnFwdSm80INS1_25CollectiveMainloopFwdSm80ILi4ELi1ELb0EN4cute5tupleIJNS5_1CILi128EEENS7_ILi96EEENS7_ILi64EEEEEELi64ENS_10bfloat16_tEfNS_4arch4Sm80ELb0ELb1ELb1ELb0ELb1ELb0ELb1ELb1EEENS1_21CollectiveEpilogueFwdINS6_IJS8_SA_S9_EEENS6_IJNS7_ILi1EEESI_SI_EEESC_SE_Li128ELb0ELb1ELb1ELb0EEENS1_19SingleTileSchedulerILb0ELb1ELb1ELi128EEEEEEEEEvNT_6ParamsE --------------------------
	.section	.text._ZN7cutlass13device_kernelIN5flash19enable_sm80_to_sm89INS1_16FlashAttnFwdSm80INS1_25CollectiveMainloopFwdSm80ILi4ELi1ELb0EN4cute5tupleIJNS5_1CILi128EEENS7_ILi96EEENS7_ILi64EEEEEELi64ENS_10bfloat16_tEfNS_4arch4Sm80ELb0ELb1ELb1ELb0ELb1ELb0ELb1ELb1EEENS1_21CollectiveEpilogueFwdINS6_IJS8_SA_S9_EEENS6_IJNS7_ILi1EEESI_SI_EEESC_SE_Li128ELb0ELb1ELb1ELb0EEENS1_19SingleTileSchedulerILb0ELb1ELb1ELi128EEEEEEEEEvNT_6ParamsE,"ax",@progbits
	.sectioninfo	@"SHI_REGISTERS=255"
	.align	128
.text._ZN7cutlass13device_kernelIN5flash19enable_sm80_to_sm89INS1_16FlashAttnFwdSm80INS1_25CollectiveMainloopFwdSm80ILi4ELi1ELb0EN4cute5tupleIJNS5_1CILi128EEENS7_ILi96EEENS7_ILi64EEEEEELi64ENS_10bfloat16_tEfNS_4arch4Sm80ELb0ELb1ELb1ELb0ELb1ELb0ELb1ELb1EEENS1_21CollectiveEpilogueFwdINS6_IJS8_SA_S9_EEENS6_IJNS7_ILi1EEESI_SI_EEESC_SE_Li128ELb0ELb1ELb1ELb0EEENS1_19SingleTileSchedulerILb0ELb1ELb1ELi128EEEEEEEEEvNT_6ParamsE:
        .type           _ZN7cutlass13device_kernelIN5flash19enable_sm80_to_sm89INS1_16FlashAttnFwdSm80INS1_25CollectiveMainloopFwdSm80ILi4ELi1ELb0EN4cute5tupleIJNS5_1CILi128EEENS7_ILi96EEENS7_ILi64EEEEEELi64ENS_10bfloat16_tEfNS_4arch4Sm80ELb0ELb1ELb1ELb0ELb1ELb0ELb1ELb1EEENS1_21CollectiveEpilogueFwdINS6_IJS8_SA_S9_EEENS6_IJNS7_ILi1EEESI_SI_EEESC_SE_Li128ELb0ELb1ELb1ELb0EEENS1_19SingleTileSchedulerILb0ELb1ELb1ELi128EEEEEEEEEvNT_6ParamsE,@function
        .size           _ZN7cutlass13device_kernelIN5flash19enable_sm80_to_sm89INS1_16FlashAttnFwdSm80INS1_25CollectiveMainloopFwdSm80ILi4ELi1ELb0EN4cute5tupleIJNS5_1CILi128EEENS7_ILi96EEENS7_ILi64EEEEEELi64ENS_10bfloat16_tEfNS_4arch4Sm80ELb0ELb1ELb1ELb0ELb1ELb0ELb1ELb1EEENS1_21CollectiveEpilogueFwdINS6_IJS8_SA_S9_EEENS6_IJNS7_ILi1EEESI_SI_EEESC_SE_Li128ELb0ELb1ELb1ELb0EEENS1_19SingleTileSchedulerILb0ELb1ELb1ELi128EEEEEEEEEvNT_6ParamsE,(.L_x_3829 - _ZN7cutlass13device_kernelIN5flash19enable_sm80_to_sm89INS1_16FlashAttnFwdSm80INS1_25CollectiveMainloopFwdSm80ILi4ELi1ELb0EN4cute5tupleIJNS5_1CILi128EEENS7_ILi96EEENS7_ILi64EEEEEELi64ENS_10bfloat16_tEfNS_4arch4Sm80ELb0ELb1ELb1ELb0ELb1ELb0ELb1ELb1EEENS1_21CollectiveEpilogueFwdINS6_IJS8_SA_S9_EEENS6_IJNS7_ILi1EEESI_SI_EEESC_SE_Li128ELb0ELb1ELb1ELb0EEENS1_19SingleTileSchedulerILb0ELb1ELb1ELi128EEEEEEEEEvNT_6ParamsE)
        .other          _ZN7cutlass13device_kernelIN5flash19enable_sm80_to_sm89INS1_16FlashAttnFwdSm80INS1_25CollectiveMainloopFwdSm80ILi4ELi1ELb0EN4cute5tupleIJNS5_1CILi128EEENS7_ILi96EEENS7_ILi64EEEEEELi64ENS_10bfloat16_tEfNS_4arch4Sm80ELb0ELb1ELb1ELb0ELb1ELb0ELb1ELb1EEENS1_21CollectiveEpilogueFwdINS6_IJS8_SA_S9_EEENS6_IJNS7_ILi1EEESI_SI_EEESC_SE_Li128ELb0ELb1ELb1ELb0EEENS1_19SingleTileSchedulerILb0ELb1ELb1ELi128EEEEEEEEEvNT_6ParamsE,@"STO_CUDA_ENTRY STV_DEFAULT"
_ZN7cutlass13device_kernelIN5flash19enable_sm80_to_sm89INS1_16FlashAttnFwdSm80INS1_25CollectiveMainloopFwdSm80ILi4ELi1ELb0EN4cute5tupleIJNS5_1CILi128EEENS7_ILi96EEENS7_ILi64EEEEEELi64ENS_10bfloat16_tEfNS_4arch4Sm80ELb0ELb1ELb1ELb0ELb1ELb0ELb1ELb1EEENS1_21CollectiveEpilogueFwdINS6_IJS8_SA_S9_EEENS6_IJNS7_ILi1EEESI_SI_EEESC_SE_Li128ELb0ELb1ELb1ELb0EEENS1_19SingleTileSchedulerILb0ELb1ELb1ELi128EEEEEEEEEvNT_6ParamsE:
        /* <DEDUP_REMOVED lines=18> */
.L_x_475:
[----:B------:R-:W-:Y:S02]  /*0120*/  ULDC.64 UR4, c[0x0][0x550] ;  /* 0x0001540000047ab9 */ /* 0x000fe40000000a00 */
[----:B------:R-:W-:Y:S02]  /*0130*/  UISETP.NE.AND UP0, UPT, UR4, 0x1, UPT ;  /* 0x000000010400788c */ /* 0x000fe4000bf05270 */
[----:B------:R-:W-:-:S02]  /*0140*/  UIMAD.WIDE.U32 UR10, UR7, UR5, URZ ;  /* 0x00000005070a72a5 */ /* 0x000fc4000f8e003f */
[----:B------:R-:W-:Y:S02]  /*0150*/  ULDC UR4, c[0x0][0x558] ;  /* 0x0001560000047ab9 */ /* 0x000fe40000000800 */
[----:B------:R-:W-:-:S05]  /*0160*/  UMOV UR9, UR7 ;  /* 0x0000000700097c82 */ /* 0x000fca0008000000 */
[----:B------:R-:W-:-:S03]  /*0170*/  @UP0 USHF.R.U32.HI UR9, URZ, UR4, UR11 ;  /* 0x000000043f090299 */ /* 0x000fc6000801160b */
.L_x_476:
[----:B------:R-:W-:Y:S01]  /*0180*/  ISETP.LE.AND P0, PT, RZ, UR6, PT ;  /* 0x00000006ff007c0c */ /* 0x000fe2000bf03270 */
[----:B------:R-:W-:Y:S02]  /*0190*/  UIADD3 UR5, -UR9, URZ, URZ ;  /* 0x0000003f09057290 */ /* 0x000fe4000fffe13f */
[----:B------:R-:W-:Y:S02]  /*01a0*/  ULDC UR4, c[0x0][0x550] ;  /* 0x0001540000047ab9 */ /* 0x000fe40000000800 */
[----:B------:R-:W-:-:S08]  /*01b0*/  UIMAD UR7, UR5, UR4, UR7 ;  /* 0x00000004050772a4 */ /* 0x000fd0000f8e0207 */
[----:B------:R-:W-:Y:S05]  /*01c0*/  @!P0 EXIT ;  /* 0x000000000000894d */ /* 0x000fea0003800000 */
[----:B------:R-:W-:Y:S01]  /*01d0*/  ULDC.64 UR4, c[0x0][0x370] ;  /* 0x0000dc0000047ab9 */ /* 0x000fe20000000a00 */
[----:B------:R-:W-:Y:S01]  /*01e0*/  IMAD.MOV.U32 R231, RZ, RZ, RZ ;  /* 0x000000ffffe77224 */ /* 0x000fe200078e00ff */
[----:B------:R-:W-:Y:S02]  /*01f0*/  UISETP.NE.U32.AND UP0, UPT, URZ, UR4, UPT ;  /* 0x000000043f00728c */ /* 0x000fe4000bf05070 */
[----:B------:R-:W-:Y:S02]  /*0200*/  ULDC.64 UR10, c[0x0][0x370] ;  /* 0x0000dc00000a7ab9 */ /* 0x000fe40000000a00 */
[----:B------:R-:W-:Y:S02]  /*0210*/  UISETP.NE.AND.EX UP0, UPT, URZ, UR5, UPT, UP0 ;  /* 0x000000053f00728c */ /* 0x000fe4000bf05300 */
[----:B------:R-:W-:-:S04]  /*0220*/  ULDC.64 UR16, c[0x0][0x118] ;  /* 0x0000460000107ab9 */ /* 0x000fc80000000a00 */
[----:B------:R-:W-:-:S05]  /*0230*/  PLOP3.LUT P0, PT, PT, PT, UP0, 0x80, 0x0 ;  /* 0x000000000000781c */ /* 0x000fca0003f0f008 */
[----:B------:R-:W-:Y:S02]  /*0240*/  @UP0 UMOV UR4, 0x4 ;  /* 0x0000000400040882 */ /* 0x000fe40000000000 */
[----:B------:R-:W-:-:S06]  /*0250*/  @UP0 UIMAD.WIDE UR4, UR6, UR4, UR10 ;  /* 0x00000004060402a5 */ /* 0x000fcc000f8e020a */
[----:B------:R-:W-:Y:S01]  /*0260*/  MOV R2, UR4 ;  /* 0x0000000400027c02 */ /* 0x000fe20008000f00 */
[----:B------:R-:W-:-:S05]  /*0270*/  IMAD.U32 R3, RZ, RZ, UR5 ;  /* 0x00000005ff037e24 */ /* 0x000fca000f8e00ff */
[----:B------:R-:W2:Y:S01]  /*0280*/  @P0 LDG.E R231, [R2.64] ;  /* 0x0000001002e70981 */ /* 0x000ea2000c1e1900 */
[----:B------:R-:W1:Y:S01]  /*0290*/  S2UR UR19, SR_CTAID.X ;  /* 0x00000000001379c3 */ /* 0x000e620000002500 */
[----:B------:R-:W-:Y:S02]  /*02a0*/  ULDC UR4, c[0x0][0x2c4] ;  /* 0x0000b10000047ab9 */ /* 0x000fe40000000800 */
[----:B------:R-:W-:Y:S02]  /*02b0*/  UISETP.NE.AND UP2, UPT, UR4, 0x1, UPT ;  /* 0x000000010400788c */ /* 0x000fe4000bf45270 */
[----:B------:R-:W-:Y:S02]  /*02c0*/  ULDC UR8, c[0x0][0x2ac] ;  /* 0x0000ab0000087ab9 */ /* 0x000fe40000000800 */
[----:B------:R-:W-:Y:S02]  /*02d0*/  ULDC.64 UR4, c[0x0][0x2c8] ;  /* 0x0000b20000047ab9 */ /* 0x000fe40000000a00 */
[----:B-1----:R-:W-:-:S05]  /*02e0*/  USHF.L.U32 UR19, UR19, 0x7, URZ ;  /* 0x0000000713137899 */ /* 0x002fca000800063f */
[----:B------:R-:W-:Y:S02]  /*02f0*/  @UP2 UIADD3 UR12, UR19, 0x7f, URZ ;  /* 0x0000007f130c2890 */ /* 0x000fe4000fffe03f */
[----:B------:R-:W-:Y:S02]  /*0300*/  UIADD3 UR10, UR19, 0x7f, URZ ;  /* 0x0000007f130a7890 */ /* 0x000fe4000fffe03f */
[----:B------:R-:W-:-:S03]  /*0310*/  UIMAD.WIDE.U32 UR12, UR12, UR4, URZ ;  /* 0x000000040c0c72a5 */ /* 0x000fc6000f8e003f */
[----:B------:R-:W-:Y:S02]  /*0320*/  ULDC UR4, c[0x0][0x1d0] ;  /* 0x0000740000047ab9 */ /* 0x000fe40000000800 */
[----:B------:R-:W-:Y:S02]  /*0330*/  UIMAD UR8, UR8, UR4, URZ ;  /* 0x00000004080872a4 */ /* 0x000fe4000f8e023f */
[----:B------:R-:W-:Y:S02]  /*0340*/  @UP2 UMOV UR11, UR13 ;  /* 0x0000000d000b2c82 */ /* 0x000fe40008000000 */
[----:B------:R-:W-:Y:S02]  /*0350*/  @UP2 USHF.R.U32.HI UR10, URZ, UR5, UR11 ;  /* 0x000000053f0a2299 */ /* 0x000fe4000801160b */
[----:B------:R-:W-:Y:S02]  /*0360*/  ULDC UR12, c[0x0][0x168] ;  /* 0x00005a00000c7ab9 */ /* 0x000fe40000000800 */
[----:B------:R-:W-:-:S02]  /*0370*/  UMOV UR11, 0x1 ;  /* 0x00000001000b7882 */ /* 0x000fc40000000000 */
[----:B------:R-:W-:Y:S02]  /*0380*/  ULDC.64 UR4, c[0x0][0x328] ;  /* 0x0000ca0000047ab9 */ /* 0x000fe40000000a00 */
[----:B------:R-:W-:Y:S02]  /*0390*/  UISETP.LE.AND UP1, UPT, UR11, UR5, UPT ;  /* 0x000000050b00728c */ /* 0x000fe4000bf23270 */
[----:B------:R-:W-:-:S04]  /*03a0*/  UIADD3 UR12, UR8, -UR12, UR11 ;  /* 0x8000000c080c7290 */ /* 0x000fc8000fffe00b */
[----:B------:R-:W-:Y:S01]  /*03b0*/  PLOP3.LUT P0, PT, PT, PT, UP1, 0x40, 0x0 ;  /* 0x000000000000781c */ /* 0x000fe20003f0e818 */
[----:B------:R-:W-:-:S04]  /*03c0*/  UIADD3 UR5, UR12, UR10, URZ ;  /* 0x0000000a0c057290 */ /* 0x000fc8000fffe03f */
[----:B------:R-:W-:Y:S01]  /*03d0*/  UIADD3 UR10, UR5, UR4, URZ ;  /* 0x00000004050a7290 */ /* 0x000fe2000fffe03f */
[----:B--2---:R1:W-:Y:S07]  /*03e0*/  STL [R1+0x34], R231 ;  /* 0x000034e701007387 */ /* 0x0043ee0000100800 */
[----:B------:R-:W-:Y:S05]  /*03f0*/  @P0 BRA `(.L_x_477) ;  /* 0x0000016000000947 */ /* 0x000fea0003800000 */
[----:B------:R-:W-:Y:S01]  /*0400*/  ISETP.LT.AND P0, PT, RZ, UR5, PT ;  /* 0x00000005ff007c0c */ /* 0x000fe2000bf01270 */
[----:B------:R-:W-:-:S12]  /*0410*/  UIADD3 UR12, UR5, -0x1, URZ ;  /* 0xffffffff050c7890 */ /* 0x000fd8000fffe03f */
[----:B------:R-:W-:Y:S05]  /*0420*/  @P0 BRA `(.L_x_478) ;  /* 0x0000009000000947 */ /* 0x000fea0003800000 */
[----:B------:R-:W-:Y:S02]  /*0430*/  ULDC UR4, c[0x0][0x32c] ;  /* 0x0000cb0000047ab9 */ /* 0x000fe40000000800 */
[----:B------:R-:W-:Y:S02]  /*0440*/  UISETP.NE.AND UP0, UPT, UR11, UR4, UPT ;  /* 0x000000040b00728c */ /* 0x000fe4000bf05270 */
[----:B------:R-:W-:-:S03]  /*0450*/  UIADD3 UR12, -UR5, URZ, URZ ;  /* 0x0000003f050c7290 */ /* 0x000fc6000fffe13f */
[----:B------:R-:W-:Y:S02]  /*0460*/  ULDC.64 UR4, c[0x0][0x330] ;  /* 0x0000cc0000047ab9 */ /* 0x000fe40000000a00 */
[----:B------:R-:W-:-:S07]  /*0470*/  UIMAD.WIDE.U32 UR14, UR12, UR4, URZ ;  /* 0x000000040c0e72a5 */ /* 0x000fce000f8e003f */
[----:B------:R-:W-:Y:S02]  /*0480*/  @UP0 UMOV UR11, UR15 ;  /* 0x0000000f000b0c82 */ /* 0x000fe40008000000 */
[----:B------:R-:W-:-:S04]  /*0490*/  @UP0 USHF.R.U32.HI UR12, URZ, UR5, UR11 ;  /* 0x000000053f0c0299 */ /* 0x000fc8000801160b */
[----:B------:R-:W-:Y:S01]  /*04a0*/  ULOP3.LUT UR12, URZ, UR12, URZ, 0x33, !UPT ;  /* 0x0000000c3f0c7292 */ /* 0x000fe2000f8e333f */
[----:B------:R-:W-:Y:S05]  /*04b0*/  BRA `(.L_x_479) ;  /* 0x0000006000007947 */ /* 0x000fea0003800000 */
.L_x_478:
[----:B------:R-:W-:Y:S02]  /*04c0*/  ULDC UR4, c[0x0][0x32c] ;  /* 0x0000cb0000047ab9 */ /* 0x000fe40000000800 */
[----:B------:R-:W-:-:S03]  /*04d0*/  UISETP.NE.AND UP0, UPT, UR11, UR4, UPT ;  /* 0x000000040b00728c */ /* 0x000fc6000bf05270 */
[----:B------:R-:W-:Y:S02]  /*04e0*/  ULDC.64 UR4, c[0x0][0x330] ;  /* 0x0000cc0000047ab9 */ /* 0x000fe40000000a00 */
[----:B------:R-:W-:-:S07]  /*04f0*/  UIMAD.WIDE.U32 UR14, UR12, UR4, URZ ;  /* 0x000000040c0e72a5 */ /* 0x000fce000f8e003f */
[----:B------:R-:W-:Y:S02]  /*0500*/  @UP0 UMOV UR11, UR15 ;  /* 0x0000000f000b0c82 */ /* 0x000fe40008000000 */
[----:B------:R-:W-:Y:S02]  /*0510*/  @UP0 USHF.R.U32.HI UR12, URZ, UR5, UR11 ;  /* 0x000000053f0c0299 */ /* 0x000fe4000801160b */
.L_x_479:
[----:B------:R-:W-:Y:S02]  /*0520*/  ULDC UR4, c[0x0][0x32c] ;  /* 0x0000cb0000047ab9 */ /* 0x000fe40000000800 */
[----:B------:R-:W-:-:S04]  /*0530*/  UIMAD UR4, UR12, UR4, UR4 ;  /* 0x000000040c0472a4 */ /* 0x000fc8000f8e0204 */
[----:B------:R-:W-:-:S04]  /*0540*/  UISETP.LT.AND UP0, UPT, UR10, UR4, UPT ;  /* 0x000000040a00728c */ /* 0x000fc8000bf01270 */
[----:B------:R-:W-:Y:S02]  /*0550*/  USEL UR10, UR10, UR4, UP0 ;  /* 0x000000040a0a7287 */ /* 0x000fe40008000000 */
.L_x_477:
[----:B------:R-:W-:Y:S01]  /*0560*/  UIADD3 UR11, UR8, 0x5f, URZ ;  /* 0x0000005f080b7890 */ /* 0x000fe2000fffe03f */
[----:B------:R-:W-:Y:S01]  /*0570*/  PLOP3.LUT P0, PT, PT, PT, UP1, 0x40, 0x0 ;  /* 0x000000000000781c */ /* 0x000fe20003f0e818 */
[----:B------:R-:W-:Y:S02]  /*0580*/  ULDC.64 UR4, c[0x0][0x2c8] ;  /* 0x0000b20000047ab9 */ /* 0x000fe40000000a00 */
[----:B------:R-:W-:Y:S02]  /*0590*/  UIMAD.WIDE.U32 UR12, UR19, UR4, URZ ;  /* 0x00000004130c72a5 */ /* 0x000fe4000f8e003f */
[----:B------:R-:W-:Y:S02]  /*05a0*/  UIMAD.WIDE UR14, UR11, 0x2aaaaaab, URZ ;  /* 0x2aaaaaab0b0e78a5 */ /* 0x000fe4000f8e023f */
[----:B------:R-:W-:Y:S02]  /*05b0*/  UIADD3 UR10, UR10, 0x5f, URZ ;  /* 0x0000005f0a0a7890 */ /* 0x000fe4000fffe03f */
[----:B------:R-:W-:-:S02]  /*05c0*/  UMOV UR4, UR19 ;  /* 0x0000001300047c82 */ /* 0x000fc40008000000 */
[----:B------:R-:W-:Y:S02]  /*05d0*/  UIMAD.WIDE UR10, UR10, 0x2aaaaaab, URZ ;  /* 0x2aaaaaab0a0a78a5 */ /* 0x000fe4000f8e023f */
[----:B------:R-:W-:Y:S02]  /*05e0*/  ULDC UR18, c[0x0][0x168] ;  /* 0x00005a0000127ab9 */ /* 0x000fe40000000800 */
[----:B------:R-:W-:Y:S02]  /*05f0*/  @UP2 USHF.R.U32.HI UR4, URZ, UR5, UR13 ;  /* 0x000000053f042299 */ /* 0x000fe4000801160d */
[----:B------:R-:W-:Y:S02]  /*0600*/  UIADD3 UR18, UR8, -UR18, URZ ;  /* 0x8000001208127290 */ /* 0x000fe4000fffe03f */
[----:B------:R-:W-:Y:S02]  /*0610*/  UMOV UR13, UR15 ;  /* 0x0000000f000d7c82 */ /* 0x000fe40008000000 */
[----:B------:R-:W-:-:S02]  /*0620*/  USHF.R.U32.HI UR12, URZ, 0x1f, UR13 ;  /* 0x0000001f3f0c7899 */ /* 0x000fc4000801160d */
[----:B------:R-:W-:Y:S02]  /*0630*/  USHF.R.U32.HI UR10, URZ, 0x1f, UR11 ;  /* 0x0000001f3f0a7899 */ /* 0x000fe4000801160b */
[----:B------:R-:W-:Y:S02]  /*0640*/  UIADD3 UR4, UR18, UR4, URZ ;  /* 0x0000000412047290 */ /* 0x000fe4000fffe03f */
[----:B------:R-:W-:Y:S02]  /*0650*/  ULDC UR5, c[0x0][0x324] ;  /* 0x0000c90000057ab9 */ /* 0x000fe40000000800 */
[----:B------:R-:W-:Y:S02]  /*0660*/  ULEA.HI.SX32 UR12, UR13, UR12, 0x1c ;  /* 0x0000000c0d0c7291 */ /* 0x000fe4000f8fe23f */
[----:B------:R-:W-:Y:S02]  /*0670*/  ULEA.HI.SX32 UR10, UR11, UR10, 0x1c ;  /* 0x0000000a0b0a7291 */ /* 0x000fe4000f8fe23f */
[----:B------:R-:W-:-:S02]  /*0680*/  UIADD3 UR5, UR4, -UR5, URZ ;  /* 0x8000000504057290 */ /* 0x000fc4000fffe03f */
[----:B------:R-:W-:-:S04]  /*0690*/  UISETP.LT.AND UP0, UPT, UR12, UR10, UPT ;  /* 0x0000000a0c00728c */ /* 0x000fc8000bf01270 */
[----:B------:R-:W-:Y:S01]  /*06a0*/  USEL UR10, UR12, UR10, UP0 ;  /* 0x0000000a0c0a7287 */ /* 0x000fe20008000000 */
[----:B------:R-:W-:Y:S01]  /*06b0*/  MOV R3, UR5 ;  /* 0x0000000500037c02 */ /* 0x000fe20008000f00 */
[----:B------:R-:W-:Y:S05]  /*06c0*/  @P0 BRA `(.L_x_480) ;  /* 0x0000010000000947 */ /* 0x000fea0003800000 */
[----:B------:R-:W-:-:S04]  /*06d0*/  MOV R0, UR4 ;  /* 0x0000000400007c02 */ /* 0x000fc80008000f00 */
[----:B------:R-:W-:-:S13]  /*06e0*/  ISETP.GT.AND P0, PT, R0, -0x1, PT ;  /* 0xffffffff0000780c */ /* 0x000fda0003f04270 */
[----:B------:R-:W-:Y:S05]  /*06f0*/  @P0 BRA `(.L_x_481) ;  /* 0x0000007000000947 */ /* 0x000fea0003800000 */
[----:B------:R-:W-:Y:S01]  /*0700*/  IMAD.MOV.U32 R2, RZ, RZ, c[0x0][0x32c] ;  /* 0x0000cb00ff027624 */ /* 0x000fe200078e00ff */
[----:B------:R-:W-:-:S04]  /*0710*/  LOP3.LUT R0, RZ, R0, RZ, 0x33, !PT ;  /* 0x00000000ff007212 */ /* 0x000fc800078e33ff */
[----:B------:R-:W-:-:S13]  /*0720*/  ISETP.NE.AND P0, PT, R2, 0x1, PT ;  /* 0x000000010200780c */ /* 0x000fda0003f05270 */
[----:B------:R-:W-:-:S05]  /*0730*/  @P0 IMAD.HI.U32 R2, R0, c[0x0][0x330], RZ ;  /* 0x0000cc0000020a27 */ /* 0x000fca00078e00ff */
[----:B------:R-:W-:-:S04]  /*0740*/  @P0 SHF.R.U32.HI R0, RZ, c[0x0][0x334], R2 ;  /* 0x0000cd00ff000a19 */ /* 0x000fc80000011602 */
[----:B------:R-:W-:Y:S01]  /*0750*/  LOP3.LUT R0, RZ, R0, RZ, 0x33, !PT ;  /* 0x00000000ff007212 */ /* 0x000fe200078e33ff */
[----:B------:R-:W-:Y:S05]  /*0760*/  BRA `(.L_x_482) ;  /* 0x0000004000007947 */ /* 0x000fea0003800000 */
.L_x_481:
[----:B------:R-:W-:-:S04]  /*0770*/  MOV R2, c[0x0][0x32c] ;  /* 0x0000cb0000027a02 */ /* 0x000fc80000000f00 */
[----:B------:R-:W-:-:S13]  /*0780*/  ISETP.NE.AND P0, PT, R2, 0x1, PT ;  /* 0x000000010200780c */ /* 0x000fda0003f05270 */
[----:B------:R-:W-:-:S05]  /*0790*/  @P0 IMAD.HI.U32 R2, R0, c[0x0][0x330], RZ ;  /* 0x0000cc0000020a27 */ /* 0x000fca00078e00ff */
[----:B------:R-:W-:-:S05]  /*07a0*/  @P0 SHF.R.U32.HI R0, RZ, c[0x0][0x334], R2 ;  /* 0x0000cd00ff000a19 */ /* 0x000fca0000011602 */
.L_x_482:
[----:B------:R-:W-:-:S05]  /*07b0*/  IMAD R0, R0, c[0x0][0x32c], RZ ;  /* 0x0000cb0000007a24 */ /* 0x000fca00078e02ff */
[----:B------:R-:W-:-:S05]  /*07c0*/  IMNMX R3, R3, R0, !PT ;  /* 0x0000000003037217 */ /* 0x000fca0007800200 */
.L_x_480:
[----:B------:R-:W-:Y:S01]  /*07d0*/  IMAD.HI R0, R3, 0x2aaaaaab, RZ ;  /* 0x2aaaaaab03007827 */ /* 0x000fe200078e02ff */
[----:B------:R-:W-:Y:S02]  /*07e0*/  USHF.R.U32.HI UR5, URZ, 0x10, UR7 ;  /* 0x000000103f057899 */ /* 0x000fe40008011607 */
[----:B------:R-:W-:Y:S02]  /*07f0*/  ULDC UR4, c[0x0][0x338] ;  /* 0x0000ce0000047ab9 */ /* 0x000fe40000000800 */
[----:B------:R-:W-:Y:S01]  /*0800*/  SHF.R.U32.HI R2, RZ, 0x1f, R0 ;  /* 0x0000001fff027819 */ /* 0x000fe20000011600 */
[----:B------:R-:W-:-:S03]  /*0810*/  UISETP.NE.AND UP0, UPT, UR5, URZ, UPT ;  /* 0x0000003f0500728c */ /* 0x000fc6000bf05270 */
[----:B------:R-:W-:Y:S01]  /*0820*/  LEA.HI.SX32 R0, R0, R2, 0x1c ;  /* 0x0000000200007211 */ /* 0x000fe200078fe2ff */
[----:B------:R-:W-:-:S03]  /*0830*/  USEL UR4, UR5, UR4, UP0 ;  /* 0x0000000405047287 */ /* 0x000fc60008000000 */
[----:B------:R-:W-:Y:S01]  /*0840*/  IMNMX R9, RZ, R0, !PT ;  /* 0x00000000ff097217 */ /* 0x000fe20007800200 */
[----:B------:R-:W-:-:S03]  /*0850*/  IMAD.MOV.U32 R0, RZ, RZ, RZ ;  /* 0x000000ffff007224 */ /* 0x000fc600078e00ff */
[----:B------:R-:W-:-:S13]  /*0860*/  ISETP.LT.AND P0, PT, R9, UR10, PT ;  /* 0x0000000a09007c0c */ /* 0x000fda000bf01270 */
[----:B------:R-:W-:Y:S05]  /*0870*/  @!P0 BRA `(.L_x_483) ;  /* 0x000001f000008947 */ /* 0x000fea0003800000 */
[----:B------:R-:W-:Y:S01]  /*0880*/  IMAD.U32 R5, RZ, RZ, UR4 ;  /* 0x00000004ff057e24 */ /* 0x000fe2000f8e00ff */
[----:B------:R-:W-:-:S04]  /*0890*/  UIADD3 UR5, UR4, -0x1, UR10 ;  /* 0xffffffff04057890 */ /* 0x000fc8000fffe00a */
[----:B------:R-:W-:Y:S02]  /*08a0*/  IABS R0, R5 ;  /* 0x0000000500007213 */ /* 0x000fe40000000000 */
[----:B------:R-:W-:-:S03]  /*08b0*/  IADD3 R8, -R9, UR5, RZ ;  /* 0x0000000509087c10 */ /* 0x000fc6000fffe1ff */
[----:B------:R-:W-:Y:S01]  /*08c0*/  IMAD.MOV.U32 R4, RZ, RZ, R0 ;  /* 0x000000ffff047224 */ /* 0x000fe200078e0000 */
[----:B------:R-:W-:-:S03]  /*08d0*/  IABS R7, R8 ;  /* 0x0000000800077213 */ /* 0x000fc60000000000 */
[----:B------:R-:W2:Y:S08]  /*08e0*/  I2F.RP R2, R4 ;  /* 0x0000000400027306 */ /* 0x000eb00000209400 */
[----:B--2---:R-:W2:Y:S02]  /*08f0*/  MUFU.RCP R2, R2 ;  /* 0x0000000200027308 */ /* 0x004ea40000001000 */
[----:B--2---:R-:W-:-:S06]  /*0900*/  IADD3 R2, R2, 0xffffffe, RZ ;  /* 0x0ffffffe02027810 */ /* 0x004fcc0007ffe0ff */
[----:B------:R-:W2:Y:S02]  /*0910*/  F2I.FTZ.U32.TRUNC.NTZ R3, R2 ;  /* 0x0000000200037305 */ /* 0x000ea4000021f000 */
[----:B--2---:R-:W-:-:S04]  /*0920*/  IMAD.MOV R0, RZ, RZ, -R3 ;  /* 0x000000ffff007224 */ /* 0x004fc800078e0a03 */
[----:B------:R-:W-:Y:S01]  /*0930*/  IMAD.MOV.U32 R2, RZ, RZ, R0 ;  /* 0x000000ffff027224 */ /* 0x000fe200078e0000 */
[----:B------:R-:W-:-:S03]  /*0940*/  IABS R0, R5 ;  /* 0x0000000500007213 */ /* 0x000fc60000000000 */
[----:B------:R-:W-:Y:S01]  /*0950*/  IMAD R5, R2, R4, RZ ;  /* 0x0000000402057224 */ /* 0x000fe200078e02ff */
[----:B------:R-:W-:Y:S01]  /*0960*/  MOV R2, RZ ;  /* 0x000000ff00027202 */ /* 0x000fe20000000f00 */
[----:B------:R-:W-:-:S04]  /*0970*/  IMAD.MOV R6, RZ, RZ, -R0 ;  /* 0x000000ffff067224 */ /* 0x000fc800078e0a00 */
[----:B------:R-:W-:-:S04]  /*0980*/  IMAD.HI.U32 R0, R3, R5, R2 ;  /* 0x0000000503007227 */ /* 0x000fc800078e0002 */
[----:B------:R-:W-:Y:S02]  /*0990*/  IMAD.MOV.U32 R2, RZ, RZ, R7 ;  /* 0x000000ffff027224 */ /* 0x000fe400078e0007 */
[----:B------:R-:W-:Y:S02]  /*09a0*/  IMAD.MOV.U32 R3, RZ, RZ, R6 ;  /* 0x000000ffff037224 */ /* 0x000fe400078e0006 */
[----:B------:R-:W-:-:S04]  /*09b0*/  IMAD.HI.U32 R0, R0, R2, RZ ;  /* 0x0000000200007227 */ /* 0x000fc800078e00ff */
[----:B------:R-:W-:-:S05]  /*09c0*/  IMAD R2, R0, R3, R2 ;  /* 0x0000000300027224 */ /* 0x000fca00078e0202 */
[----:B------:R-:W-:-:S13]  /*09d0*/  ISETP.GT.U32.AND P1, PT, R4, R2, PT ;  /* 0x000000020400720c */ /* 0x000fda0003f24070 */
[-C--:B------:R-:W-:Y:S02]  /*09e0*/  @!P1 IADD3 R2, R2, -R4.reuse, RZ ;  /* 0x8000000402029210 */ /* 0x080fe40007ffe0ff */
[----:B------:R-:W-:Y:S02]  /*09f0*/  @!P1 IADD3 R0, R0, 0x1, RZ ;  /* 0x0000000100009810 */ /* 0x000fe40007ffe0ff */
[----:B------:R-:W-:Y:S02]  /*0a00*/  ISETP.GE.U32.AND P2, PT, R2, R4, PT ;  /* 0x000000040200720c */ /* 0x000fe40003f46070 */
[----:B------:R-:W-:Y:S02]  /*0a10*/  LOP3.LUT R2, R8, UR4, RZ, 0x3c, !PT ;  /* 0x0000000408027c12 */ /* 0x000fe4000f8e3cff */
[----:B------:R-:W-:Y:S02]  /*0a20*/  ISETP.NE.AND P1, PT, RZ, UR4, PT ;  /* 0x00000004ff007c0c */ /* 0x000fe4000bf25270 */
[----:B------:R-:W-:-:S07]  /*0a30*/  ISETP.GE.AND P0, PT, R2, RZ, PT ;  /* 0x000000ff0200720c */ /* 0x000fce0003f06270 */
[----:B------:R-:W-:-:S06]  /*0a40*/  @P2 IADD3 R0, R0, 0x1, RZ ;  /* 0x0000000100002810 */ /* 0x000fcc0007ffe0ff */
[----:B------:R-:W-:Y:S01]  /*0a50*/  @!P0 IMAD.MOV R0, RZ, RZ, -R0 ;  /* 0x000000ffff008224 */ /* 0x000fe200078e0a00 */
[----:B------:R-:W-:Y:S02]  /*0a60*/  @!P1 LOP3.LUT R0, RZ, UR4, RZ, 0x33, !PT ;  /* 0x00000004ff009c12 */ /* 0x000fe4000f8e33ff */
.L_x_483:
[----:B------:R-:W-:Y:S01]  /*0a70*/  ULOP3.LUT UR7, UR7, 0xffff, URZ, 0xc0, !UPT ;  /* 0x0000ffff07077892 */ /* 0x000fe2000f8ec03f */
[----:B------:R-:W-:Y:S01]  /*0a80*/  PLOP3.LUT P4, PT, PT, PT, PT, 0x80, 0x0 ;  /* 0x000000000000781c */ /* 0x000fe20003f8f070 */
[----:B------:R-:W-:Y:S01]  /*0a90*/  CS2R R22, SRZ ;  /* 0x0000000000167805 */ /* 0x000fe2000001ff00 */
[----:B------:R-:W-:Y:S01]  /*0aa0*/  CS2R R20, SRZ ;  /* 0x0000000000147805 */ /* 0x000fe2000001ff00 */
[----:B------:R-:W-:Y:S01]  /*0ab0*/  CS2R R162, SRZ ;  /* 0x0000000000a27805 */ /* 0x000fe2000001ff00 */
[----:B------:R-:W-:Y:S01]  /*0ac0*/  CS2R R160, SRZ ;  /* 0x0000000000a07805 */ /* 0x000fe2000001ff00 */
[----:B------:R-:W-:Y:S01]  /*0ad0*/  IMAD R220, R0, UR7, R9 ;  /* 0x0000000700dc7c24 */ /* 0x000fe2000f8e0209 */
[----:B------:R-:W-:Y:S01]  /*0ae0*/  CS2R R166, SRZ ;  /* 0x0000000000a67805 */ /* 0x000fe2000001ff00 */
[----:B------:R-:W-:Y:S01]  /*0af0*/  CS2R R164, SRZ ;  /* 0x0000000000a47805 */ /* 0x000fe2000001ff00 */
[----:B------:R-:W-:Y:S01]  /*0b00*/  CS2R R158, SRZ ;  /* 0x00000000009e7805 */ /* 0x000fe2000001ff00 */
[----:B------:R-:W-:Y:S01]  /*0b10*/  IMAD.IADD R0, R220, 0x1, R0 ;  /* 0x00000001dc007824 */ /* 0x000fe200078e0200 */
[----:B------:R2:W-:Y:S01]  /*0b20*/  STL [R1+0x28], R220 ;  /* 0x000028dc01007387 */ /* 0x0005e20000100800 */
[----:B------:R-:W-:Y:S01]  /*0b30*/  CS2R R156, SRZ ;  /* 0x00000000009c7805 */ /* 0x000fe2000001ff00 */
[----:B------:R-:W-:Y:S01]  /*0b40*/  CS2R R154, SRZ ;  /* 0x00000000009a7805 */ /* 0x000fe2000001ff00 */
[----:B------:R-:W-:Y:S01]  /*0b50*/  CS2R R152, SRZ ;  /* 0x0000000000987805 */ /* 0x000fe2000001ff00 */
[----:B------:R-:W-:Y:S01]  /*0b60*/  IMNMX R229, R0, UR10, PT ;  /* 0x0000000a00e57c17 */ /* 0x000fe2000b800200 */
        /* <DEDUP_REMOVED lines=26> */
[----:B--2---:R-:W-:Y:S02]  /*0d10*/  ULDC.64 UR4, c[0x0][0x340] ;  /* 0x0000d00000047ab9 */ /* 0x004fe40000000a00 */
[----:B------:R-:W-:-:S02]  /*0d20*/  UISETP.NE.U32.AND UP0, UPT, URZ, UR4, UPT ;  /* 0x000000043f00728c */ /* 0x000fc4000bf05070 */
[----:B------:R-:W-:Y:S02]  /*0d30*/  ULDC.64 UR10, c[0x0][0x340] ;  /* 0x0000d000000a7ab9 */ /* 0x000fe40000000a00 */
[----:B------:R-:W-:-:S06]  /*0d40*/  UISETP.NE.AND.EX UP0, UPT, URZ, UR5, UPT, UP0 ;  /* 0x000000053f00728c */ /* 0x000fcc000bf05300 */
[----:B------:R-:W-:-:S05]  /*0d50*/  PLOP3.LUT P1, PT, PT, PT, UP0, 0x80, 0x0 ;  /* 0x000000000000781c */ /* 0x000fca0003f2f008 */
[----:B------:R-:W-:Y:S02]  /*0d60*/  @UP0 UMOV UR4, 0x4 ;  /* 0x0000000400040882 */ /* 0x000fe40000000000 */
[----:B------:R-:W-:-:S06]  /*0d70*/  @UP0 UIMAD.WIDE UR4, UR6, UR4, UR10 ;  /* 0x00000004060402a5 */ /* 0x000fcc000f8e020a */
[----:B------:R-:W-:Y:S02]  /*0d80*/  IMAD.U32 R2, RZ, RZ, UR4 ;  /* 0x00000004ff027e24 */ /* 0x000fe4000f8e00ff */
[----:B------:R-:W-:Y:S01]  /*0d90*/  IMAD.U32 R3, RZ, RZ, UR5 ;  /* 0x00000005ff037e24 */ /* 0x000fe2000f8e00ff */
[----:B------:R-:W-:Y:S01]  /*0da0*/  SHF.R.S32.HI R211, RZ, 0x1f, R212 ;  /* 0x0000001fffd37819 */ /* 0x000fe200000114d4 */
[----:B------:R-:W-:Y:S01]  /*0db0*/  USHF.R.S32.HI UR7, URZ, 0x1f, UR9 ;  /* 0x0000001f3f077899 */ /* 0x000fe20008011409 */
[----:B------:R-:W-:Y:S01]  /*0dc0*/  PLOP3.LUT P2, PT, PT, PT, UP2, 0x80, 0x0 ;  /* 0x000000000000781c */ /* 0x000fe20003f4f028 */
[----:B------:R-:W-:Y:S01]  /*0dd0*/  ULDC.64 UR4, c[0x0][0x1b8] ;  /* 0x00006e0000047ab9 */ /* 0x000fe20000000a00 */
[----:B------:R2:W3:Y:S01]  /*0de0*/  @P1 LDG.E R10, [R2.64] ;  /* 0x00000010020a1981 */ /* 0x0004e2000c1e1900 */
[----:B------:R-:W-:Y:S01]  /*0df0*/  UIMAD UR7, UR7, UR4, URZ ;  /* 0x00000004070772a4 */ /* 0x000fe2000f8e023f */
[----:B------:R-:W-:Y:S01]  /*0e00*/  PLOP3.LUT P0, PT, PT, PT, UP2, 0x80, 0x0 ;  /* 0x000000000000781c */ /* 0x000fe20003f0f028 */
[----:B------:R-:W-:Y:S01]  /*0e10*/  UIMAD.WIDE.U32 UR12, UR9, UR4, URZ ;  /* 0x00000004090c72a5 */ /* 0x000fe2000f8e003f */
[----:B------:R-:W-:Y:S01]  /*0e20*/  LEA.HI R13, R211, R212, RZ, 0x4 ;  /* 0x000000d4d30d7211 */ /* 0x000fe200078f20ff */
[----:B------:R-:W-:Y:S01]  /*0e30*/  UIMAD UR7, UR9, UR5, UR7 ;  /* 0x00000005090772a4 */ /* 0x000fe2000f8e0207 */
[----:B------:R-:W-:Y:S01]  /*0e40*/  BSSY B0, `(.L_x_485) ;  /* 0x000004c000007945 */ /* 0x000fe20003800000 */
[----:B------:R-:W-:-:S02]  /*0e50*/  USHF.R.S32.HI UR10, URZ, 0x1f, UR6 ;  /* 0x0000001f3f0a7899 */ /* 0x000fc40008011406 */
[----:B------:R-:W-:Y:S02]  /*0e60*/  ULDC.64 UR4, c[0x0][0x1c0] ;  /* 0x0000700000047ab9 */ /* 0x000fe40000000a00 */
[----:B------:R-:W-:Y:S02]  /*0e70*/  UIADD3 UR13, UR13, UR7, URZ ;  /* 0x000000070d0d7290 */ /* 0x000fe4000fffe03f */
[----:B------:R-:W-:Y:S02]  /*0e80*/  UIMAD UR10, UR10, UR4, URZ ;  /* 0x000000040a0a72a4 */ /* 0x000fe4000f8e023f */
[----:B------:R-:W-:Y:S02]  /*0e90*/  UIMAD.WIDE.U32 UR12, UR6, UR4, UR12 ;  /* 0x00000004060c72a5 */ /* 0x000fe4000f8e000c */
[----:B------:R-:W-:Y:S02]  /*0ea0*/  UIMAD UR5, UR6, UR5, UR10 ;  /* 0x00000005060572a4 */ /* 0x000fe4000f8e020a */
[----:B------:R-:W-:-:S02]  /*0eb0*/  ULDC UR4, c[0x0][0x2c4] ;  /* 0x0000b10000047ab9 */ /* 0x000fc40000000800 */
[----:B------:R-:W-:Y:S02]  /*0ec0*/  UIADD3 UR5, UR13, UR5, URZ ;  /* 0x000000050d057290 */ /* 0x000fe4000fffe03f */
[----:B------:R-:W-:Y:S01]  /*0ed0*/  ULDC UR7, c[0x0][0x168] ;  /* 0x00005a0000077ab9 */ /* 0x000fe20000000800 */
[----:B--2---:R-:W-:Y:S01]  /*0ee0*/  LEA.HI R2, R211, R212, RZ, 0x3 ;  /* 0x000000d4d3027211 */ /* 0x004fe200078f18ff */
[----:B------:R-:W-:Y:S01]  /*0ef0*/  IMAD.U32 R3, RZ, RZ, UR13 ;  /* 0x0000000dff037e24 */ /* 0x000fe2000f8e00ff */
[----:B------:R-:W-:Y:S01]  /*0f00*/  UIMAD UR7, UR4, UR7, URZ ;  /* 0x00000007040772a4 */ /* 0x000fe2000f8e023f */
[----:B------:R-:W-:Y:S01]  /*0f10*/  IMAD.U32 R3, RZ, RZ, UR5 ;  /* 0x00000005ff037e24 */ /* 0x000fe2000f8e00ff */
[----:B------:R-:W-:Y:S02]  /*0f20*/  LOP3.LUT R0, R2, 0xfffffff8, RZ, 0xc0, !PT ;  /* 0xfffffff802007812 */ /* 0x000fe400078ec0ff */
[----:B------:R-:W-:Y:S01]  /*0f30*/  SHF.R.S32.HI R18, RZ, 0x3, R2 ;  /* 0x00000003ff127819 */ /* 0x000fe20000011402 */
[----:B------:R-:W-:-:S02]  /*0f40*/  IMAD.U32 R2, RZ, RZ, UR12 ;  /* 0x0000000cff027e24 */ /* 0x000fc4000f8e00ff */
[----:B------:R-:W-:-:S04]  /*0f50*/  IMAD.IADD R6, R212, 0x1, -R0 ;  /* 0x00000001d4067824 */ /* 0x000fc800078e0a00 */
[C---:B------:R-:W-:Y:S02]  /*0f60*/  IMAD R230, R6.reuse, 0x10, R18 ;  /* 0x0000001006e67824 */ /* 0x040fe400078e0212 */
[----:B------:R-:W-:-:S03]  /*0f70*/  IMAD.SHL.U32 R6, R6, 0x8, RZ ;  /* 0x0000000806067824 */ /* 0x000fc600078e00ff */
[----:B------:R-:W-:Y:S01]  /*0f80*/  IADD3 R5, R230, UR19, RZ ;  /* 0x00000013e6057c10 */ /* 0x000fe2000fffe0ff */
[----:B------:R2:W-:Y:S04]  /*0f90*/  STL [R1+0x10], R230 ;  /* 0x000010e601007387 */ /* 0x0005e80000100800 */
[----:B------:R-:W-:-:S04]  /*0fa0*/  @P2 IMAD.HI.U32 R0, R5, c[0x0][0x2c8], RZ ;  /* 0x0000b20005002a27 */ /* 0x000fc800078e00ff */
[----:B------:R-:W-:Y:S01]  /*0fb0*/  IMAD.MOV.U32 R4, RZ, RZ, R5 ;  /* 0x000000ffff047224 */ /* 0x000fe200078e0005 */
[----:B------:R-:W-:Y:S02]  /*0fc0*/  @P0 SHF.R.U32.HI R4, RZ, c[0x0][0x2cc], R0 ;  /* 0x0000b300ff040a19 */ /* 0x000fe40000011600 */
[----:B------:R-:W-:Y:S02]  /*0fd0*/  ISETP.GE.AND P0, PT, R6, c[0x0][0x198], PT ;  /* 0x0000660006007a0c */ /* 0x000fe40003f06270 */
[--C-:B------:R-:W-:Y:S01]  /*0fe0*/  SHF.R.S32.HI R0, RZ, 0x1f, R4.reuse ;  /* 0x0000001fff007819 */ /* 0x100fe20000011404 */
[----:B------:R-:W-:Y:S02]  /*0ff0*/  IMAD.MOV R7, RZ, RZ, -R4 ;  /* 0x000000ffff077224 */ /* 0x000fe400078e0a04 */
[----:B------:R-:W-:-:S04]  /*1000*/  IMAD.WIDE.U32 R2, R4, c[0x0][0x1b0], R2 ;  /* 0x00006c0004027a25 */ /* 0x000fc800078e0002 */
[----:B------:R-:W-:-:S04]  /*1010*/  IMAD R0, R0, c[0x0][0x1b0], RZ ;  /* 0x00006c0000007a24 */ /* 0x000fc800078e02ff */
[----:B------:R-:W-:Y:S02]  /*1020*/  IMAD R4, R4, c[0x0][0x1b4], R0 ;  /* 0x00006d0004047a24 */ /* 0x000fe400078e0200 */
[----:B------:R-:W-:Y:S02]  /*1030*/  IMAD R0, R7, c[0x0][0x2c4], R5 ;  /* 0x0000b10007007a24 */ /* 0x000fe400078e0205 */
[----:B------:R-:W-:Y:S02]  /*1040*/  IMAD.IADD R3, R3, 0x1, R4 ;  /* 0x0000000103037824 */ /* 0x000fe400078e0204 */
[----:B------:R-:W-:Y:S01]  /*1050*/  IMAD.SHL.U32 R4, R18, 0x40, RZ ;  /* 0x0000004012047824 */ /* 0x000fe200078e00ff */
[----:B------:R-:W-:Y:S01]  /*1060*/  SHF.R.S32.HI R5, RZ, 0x1f, R0 ;  /* 0x0000001fff057819 */ /* 0x000fe20000011400 */
[----:B------:R-:W-:-:S03]  /*1070*/  IMAD.WIDE.U32 R2, R0, c[0x0][0x1a8], R2 ;  /* 0x00006a0000027a25 */ /* 0x000fc600078e0002 */
[----:B------:R-:W-:Y:S01]  /*1080*/  LOP3.LUT R4, R4, 0x1c0, RZ, 0xc0, !PT ;  /* 0x000001c004047812 */ /* 0x000fe200078ec0ff */
[----:B------:R-:W-:Y:S01]  /*1090*/  IMAD R5, R5, c[0x0][0x1a8], RZ ;  /* 0x00006a0005057a24 */ /* 0x000fe200078e02ff */
[----:B------:R-:W-:-:S03]  /*10a0*/  LEA R8, P2, R2, c[0x0][0x160], 0x1 ;  /* 0x0000580002087a11 */ /* 0x000fc600078408ff */
[----:B------:R-:W-:Y:S01]  /*10b0*/  IMAD R7, R0, c[0x0][0x1ac], R5 ;  /* 0x00006b0000077a24 */ /* 0x000fe200078e0205 */
[----:B------:R-:W-:Y:S02]  /*10c0*/  LOP3.LUT R0, R13, 0xfffffff0, RZ, 0xc0, !PT ;  /* 0xfffffff00d007812 */ /* 0x000fe400078ec0ff */
[----:B------:R-:W-:Y:S01]  /*10d0*/  LOP3.LUT R5, R4, 0x38, R6, 0xf8, !PT ;  /* 0x0000003804057812 */ /* 0x000fe200078ef806 */
[----:B------:R-:W-:Y:S01]  /*10e0*/  IMAD.IADD R3, R3, 0x1, R7 ;  /* 0x0000000103037824 */ /* 0x000fe200078e0207 */
[----:B------:R-:W-:Y:S01]  /*10f0*/  SHF.R.U32.HI R4, RZ, 0x3, R4 ;  /* 0x00000003ff047819 */ /* 0x000fe20000011604 */
[----:B------:R-:W-:Y:S01]  /*1100*/  IMAD.IADD R0, R212, 0x1, -R0 ;  /* 0x00000001d4007824 */ /* 0x000fe200078e0a00 */
[----:B------:R2:W4:Y:S02]  /*1110*/  SHFL.IDX PT, R6, R8, RZ, 0x181f ;  /* 0x00181fff08067589 */ /* 0x00052400000e0000 */
[----:B------:R-:W-:Y:S02]  /*1120*/  LEA.HI.X R9, R2, c[0x0][0x164], R3, 0x1, P2 ;  /* 0x0000590002097a11 */ /* 0x000fe400010f0c03 */
[----:B------:R-:W-:-:S02]  /*1130*/  SHF.R.S32.HI R3, RZ, 0x1f, R0 ;  /* 0x0000001fff037819 */ /* 0x000fc40000011400 */
[----:B------:R-:W-:Y:S01]  /*1140*/  LOP3.LUT R4, R5, R4, RZ, 0x3c, !PT ;  /* 0x0000000405047212 */ /* 0x000fe200078e3cff */
[----:B------:R2:W1:Y:S01]  /*1150*/  SHFL.IDX PT, R7, R9, RZ, 0x181f ;  /* 0x00181fff09077589 */ /* 0x00046200000e0000 */
[----:B------:R-:W-:Y:S02]  /*1160*/  LEA.HI R24, R3, R0, RZ, 0x3 ;  /* 0x0000000003187211 */ /* 0x000fe400078f18ff */
[----:B------:R-:W-:Y:S02]  /*1170*/  IADD3 R5, R18, UR19, RZ ;  /* 0x0000001312057c10 */ /* 0x000fe4000fffe0ff */
[----:B------:R-:W-:Y:S02]  /*1180*/  LEA.HI R2, R211, R212, RZ, 0x3 ;  /* 0x000000d4d3027211 */ /* 0x000fe400078f18ff */
[----:B------:R-:W-:Y:S02]  /*1190*/  LOP3.LUT R3, R24, 0xfffffff8, RZ, 0xc0, !PT ;  /* 0xfffffff818037812 */ /* 0x000fe400078ec0ff */
[----:B------:R-:W-:-:S02]  /*11a0*/  ISETP.GE.AND P3, PT, R5, UR7, PT ;  /* 0x0000000705007c0c */ /* 0x000fc4000bf66270 */
[----:B------:R-:W-:Y:S01]  /*11b0*/  LOP3.LUT R2, R2, 0xfffffff8, RZ, 0xc0, !PT ;  /* 0xfffffff802027812 */ /* 0x000fe200078ec0ff */
[----:B------:R-:W-:Y:S02]  /*11c0*/  IMAD.IADD R19, R0, 0x1, -R3 ;  /* 0x0000000100137824 */ /* 0x000fe400078e0a03 */
[----:B------:R-:W-:Y:S02]  /*11d0*/  IMAD.MOV.U32 R3, RZ, RZ, 0x20 ;  /* 0x00000020ff037424 */ /* 0x000fe400078e00ff */
[----:B------:R-:W-:Y:S02]  /*11e0*/  IMAD.IADD R21, R212, 0x1, -R2 ;  /* 0x00000001d4157824 */ /* 0x000fe400078e0a02 */
[----:B------:R-:W-:Y:S02]  /*11f0*/  IMAD.MOV.U32 R2, RZ, RZ, 0x10 ;  /* 0x00000010ff027424 */ /* 0x000fe400078e00ff */
[----:B------:R-:W-:-:S05]  /*1200*/  IMAD.SHL.U32 R22, R21, 0x8, RZ ;  /* 0x0000000815167824 */ /* 0x000fca00078e00ff */
[----:B------:R-:W-:Y:S01]  /*1210*/  SHF.R.S32.HI R225, RZ, 0x1f, R22 ;  /* 0x0000001fffe17819 */ /* 0x000fe20000011416 */
[----:B---3--:R3:W5:Y:S01]  /*1220*/  @P1 R2UR UR10, R10 ;  /* 0x000000000a0a13c2 */ /* 0x00876200000e0000 */
[----:B------:R-:W-:Y:S01]  /*1230*/  R2P PR, R19, 0x6 ;  /* 0x0000000613007804 */ /* 0x000fe20000000000 */
[----:B-----5:R-:W-:-:S04]  /*1240*/  @!UP0 UMOV UR10, UR6 ;  /* 0x00000006000a8c82 */ /* 0x020fc80008000000 */
[----:B------:R-:W-:Y:S02]  /*1250*/  SEL R2, R2, 0xfffffff0, !P1 ;  /* 0xfffffff002027807 */ /* 0x000fe40004800000 */
[----:B---3--:R-:W-:-:S05]  /*1260*/  LEA.HI R10, R211, R212, RZ, 0x6 ;  /* 0x000000d4d30a7211 */ /* 0x008fca00078f30ff */
[----:B------:R-:W-:-:S05]  /*1270*/  IMAD.SHL.U32 R0, R10, 0x8, RZ ;  /* 0x000000080a007824 */ /* 0x000fca00078e00ff */
[----:B------:R-:W-:Y:S02]  /*1280*/  LOP3.LUT R10, R4, 0xfffffe00, R0, 0xf8, !PT ;  /* 0xfffffe00040a7812 */ /* 0x000fe400078ef800 */
[----:B------:R-:W-:Y:S01]  /*1290*/  SEL R4, R3, 0xffffffe0, !P2 ;  /* 0xffffffe003047807 */ /* 0x000fe20005000000 */
[----:B------:R-:W-:Y:S05]  /*12a0*/  @P3 BRA `(.L_x_486) ;  /* 0x0000005000003947 */ /* 0x000fea0003800000 */
[----:B-12-4-:R-:W-:Y:S01]  /*12b0*/  LEA R6, P1, R22, R6, 0x1 ;  /* 0x0000000616067211 */ /* 0x016fe200078208ff */
[----:B------:R-:W-:-:S03]  /*12c0*/  IMAD.SHL.U32 R0, R10, 0x2, RZ ;  /* 0x000000020a007824 */ /* 0x000fc600078e00ff */
[----:B------:R-:W-:-:S05]  /*12d0*/  LEA.HI.X R7, R22, R7, R225, 0x1, P1 ;  /* 0x0000000716077211 */ /* 0x000fca00008f0ce1 */
[----:B------:R-:W-:Y:S01]  /*12e0*/  @!PT LDS RZ, [RZ] ;  /* 0x00000000fffff984 */ /* 0x000fe20000000800 */
[----:B------:R1:W-:Y:S04]  /*12f0*/  LDGSTS.E.BYPASS.LTC128B.128 [R0+0x6100], [R6.64], !P0 ;  /* 0x0610000006007fae */ /* 0x0003e8000c101d50 */
.L_x_486:
[----:B-12-4-:R-:W-:Y:S05]  /*1300*/  BSYNC B0 ;  /* 0x0000000000007941 */ /* 0x016fea0003800000 */
.L_x_485:
[----:B------:R-:W-:Y:S01]  /*1310*/  IADD3 R0, R5, 0x10, RZ ;  /* 0x0000001005007810 */ /* 0x000fe20007ffe0ff */
[----:B------:R1:W2:Y:S01]  /*1320*/  SHFL.IDX PT, R3, R9, 0x1, 0x181f ;  /* 0x00381f0009037f89 */ /* 0x0002a200000e0000 */
[----:B------:R-:W-:Y:S02]  /*1330*/  BSSY B0, `(.L_x_487) ;  /* 0x0000009000007945 */ /* 0x000fe40003800000 */
[----:B------:R-:W-:Y:S01]  /*1340*/  ISETP.GE.AND P1, PT, R0, UR7, PT ;  /* 0x0000000700007c0c */ /* 0x000fe2000bf26270 */
[----:B------:R1:W3:-:S12]  /*1350*/  SHFL.IDX PT, R6, R8, 0x1, 0x181f ;  /* 0x00381f0008067f89 */ /* 0x0002d800000e0000 */
[----:B------:R-:W-:Y:S05]  /*1360*/  @P1 BRA `(.L_x_488) ;  /* 0x0000005000001947 */ /* 0x000fea0003800000 */
[----:B---3--:R-:W-:Y:S01]  /*1370*/  LEA R6, P1, R22, R6, 0x1 ;  /* 0x0000000616067211 */ /* 0x008fe200078208ff */
[----:B------:R-:W-:-:S03]  /*1380*/  IMAD.SHL.U32 R0, R10, 0x2, RZ ;  /* 0x000000020a007824 */ /* 0x000fc600078e00ff */
[----:B--2---:R-:W-:-:S05]  /*1390*/  LEA.HI.X R7, R22, R3, R225, 0x1, P1 ;  /* 0x0000000316077211 */ /* 0x004fca00008f0ce1 */
[----:B------:R-:W-:Y:S01]  /*13a0*/  @!PT LDS RZ, [RZ] ;  /* 0x00000000fffff984 */ /* 0x000fe20000000800 */
[----:B------:R2:W-:Y:S04]  /*13b0*/  LDGSTS.E.BYPASS.LTC128B.128 [R0+0x6900], [R6.64], !P0 ;  /* 0x0690000006007fae */ /* 0x0005e8000c101d50 */
.L_x_488:
[----:B------:R-:W-:Y:S05]  /*13c0*/  BSYNC B0 ;  /* 0x0000000000007941 */ /* 0x000fea0003800000 */
.L_x_487:
[----:B--2---:R-:W-:Y:S01]  /*13d0*/  IADD3 R0, R5, 0x20, RZ ;  /* 0x0000002005007810 */ /* 0x004fe20007ffe0ff */
[----:B------:R2:W4:Y:S01]  /*13e0*/  SHFL.IDX PT, R3, R9, 0x2, 0x181f ;  /* 0x00581f0009037f89 */ /* 0x00052200000e0000 */
[----:B------:R-:W-:Y:S02]  /*13f0*/  BSSY B0, `(.L_x_489) ;  /* 0x0000009000007945 */ /* 0x000fe40003800000 */
[----:B------:R-:W-:Y:S01]  /*1400*/  ISETP.GE.AND P1, PT, R0, UR7, PT ;  /* 0x0000000700007c0c */ /* 0x000fe2000bf26270 */
[----:B---3--:R2:W3:-:S12]  /*1410*/  SHFL.IDX PT, R6, R8, 0x2, 0x181f ;  /* 0x00581f0008067f89 */ /* 0x0084d800000e0000 */
[----:B------:R-:W-:Y:S05]  /*1420*/  @P1 BRA `(.L_x_490) ;  /* 0x0000005000001947 */ /* 0x000fea0003800000 */
[----:B---3--:R-:W-:Y:S01]  /*1430*/  LEA R6, P1, R22, R6, 0x1 ;  /* 0x0000000616067211 */ /* 0x008fe200078208ff */
[----:B------:R-:W-:-:S03]  /*1440*/  IMAD.SHL.U32 R0, R10, 0x2, RZ ;  /* 0x000000020a007824 */ /* 0x000fc600078e00ff */
[----:B----4-:R-:W-:-:S05]  /*1450*/  LEA.HI.X R7, R22, R3, R225, 0x1, P1 ;  /* 0x0000000316077211 */ /* 0x010fca00008f0ce1 */
[----:B------:R-:W-:Y:S01]  /*1460*/  @!PT LDS RZ, [RZ] ;  /* 0x00000000fffff984 */ /* 0x000fe20000000800 */
[----:B------:R3:W-:Y:S04]  /*1470*/  LDGSTS.E.BYPASS.LTC128B.128 [R0+0x7100], [R6.64], !P0 ;  /* 0x0710000006007fae */ /* 0x0007e8000c101d50 */
.L_x_490:
[----:B------:R-:W-:Y:S05]  /*1480*/  BSYNC B0 ;  /* 0x0000000000007941 */ /* 0x000fea0003800000 */
.L_x_489:
[----:B---3--:R-:W-:Y:S01]  /*1490*/  IADD3 R0, R5, 0x30, RZ ;  /* 0x0000003005007810 */ /* 0x008fe20007ffe0ff */
[----:B----4-:R3:W4:Y:S01]  /*14a0*/  SHFL.IDX PT, R3, R9, 0x3, 0x181f ;  /* 0x00781f0009037f89 */ /* 0x01072200000e0000 */
[----:B------:R-:W-:Y:S02]  /*14b0*/  BSSY B0, `(.L_x_491) ;  /* 0x0000009000007945 */ /* 0x000fe40003800000 */
[----:B------:R-:W-:Y:S01]  /*14c0*/  ISETP.GE.AND P1, PT, R0, UR7, PT ;  /* 0x0000000700007c0c */ /* 0x000fe2000bf26270 */
[----:B------:R3:W1:-:S12]  /*14d0*/  SHFL.IDX PT, R6, R8, 0x3, 0x181f ;  /* 0x00781f0008067f89 */ /* 0x00065800000e0000 */
[----:B------:R-:W-:Y:S05]  /*14e0*/  @P1 BRA `(.L_x_492) ;  /* 0x0000005000001947 */ /* 0x000fea0003800000 */
[----:B-1----:R-:W-:Y:S01]  /*14f0*/  LEA R6, P1, R22, R6, 0x1 ;  /* 0x0000000616067211 */ /* 0x002fe200078208ff */
[----:B------:R-:W-:-:S03]  /*1500*/  IMAD.SHL.U32 R0, R10, 0x2, RZ ;  /* 0x000000020a007824 */ /* 0x000fc600078e00ff */
[----:B----4-:R-:W-:-:S05]  /*1510*/  LEA.HI.X R7, R22, R3, R225, 0x1, P1 ;  /* 0x0000000316077211 */ /* 0x010fca00008f0ce1 */
[----:B------:R-:W-:Y:S01]  /*1520*/  @!PT LDS RZ, [RZ] ;  /* 0x00000000fffff984 */ /* 0x000fe20000000800 */
[----:B------:R1:W-:Y:S04]  /*1530*/  LDGSTS.E.BYPASS.LTC128B.128 [R0+0x7900], [R6.64], !P0 ;  /* 0x0790000006007fae */ /* 0x0003e8000c101d50 */
.L_x_492:
[----:B------:R-:W-:Y:S05]  /*1540*/  BSYNC B0 ;  /* 0x0000000000007941 */ /* 0x000fea0003800000 */
.L_x_491:
[----:B-1----:R-:W-:Y:S01]  /*1550*/  IADD3 R0, R5, 0x40, RZ ;  /* 0x0000004005007810 */ /* 0x002fe20007ffe0ff */
[----:B----4-:R1:W4:Y:S01]  /*1560*/  SHFL.IDX PT, R3, R9, 0x4, 0x181f ;  /* 0x00981f0009037f89 */ /* 0x01032200000e0000 */
[----:B------:R-:W-:Y:S02]  /*1570*/  BSSY B0, `(.L_x_493) ;  /* 0x0000009000007945 */ /* 0x000fe40003800000 */
[----:B------:R-:W-:Y:S01]  /*1580*/  ISETP.GE.AND P1, PT, R0, UR7, PT ;  /* 0x0000000700007c0c */ /* 0x000fe2000bf26270 */
[----:B------:R1:W2:-:S12]  /*1590*/  SHFL.IDX PT, R6, R8, 0x4, 0x181f ;  /* 0x00981f0008067f89 */ /* 0x00029800000e0000 */
[----:B------:R-:W-:Y:S05]  /*15a0*/  @P1 BRA `(.L_x_494) ;  /* 0x0000005000001947 */ /* 0x000fea0003800000 */
[----:B--2---:R-:W-:Y:S01]  /*15b0*/  LEA R6, P1, R22, R6, 0x1 ;  /* 0x0000000616067211 */ /* 0x004fe200078208ff */
[----:B------:R-:W-:-:S03]  /*15c0*/  IMAD.SHL.U32 R0, R10, 0x2, RZ ;  /* 0x000000020a007824 */ /* 0x000fc600078e00ff */
[----:B----4-:R-:W-:-:S05]  /*15d0*/  LEA.HI.X R7, R22, R3, R225, 0x1, P1 ;  /* 0x0000000316077211 */ /* 0x010fca00008f0ce1 */
[----:B------:R-:W-:Y:S01]  /*15e0*/  @!PT LDS RZ, [RZ] ;  /* 0x00000000fffff984 */ /* 0x000fe20000000800 */
[----:B------:R2:W-:Y:S04]  /*15f0*/  LDGSTS.E.BYPASS.LTC128B.128 [R0+0x8100], [R6.64], !P0 ;  /* 0x0810000006007fae */ /* 0x0005e8000c101d50 */
.L_x_494:
[----:B------:R-:W-:Y:S05]  /*1600*/  BSYNC B0 ;  /* 0x0000000000007941 */ /* 0x000fea0003800000 */
.L_x_493:
[----:B--2---:R-:W-:Y:S01]  /*1610*/  IADD3 R0, R5, 0x50, RZ ;  /* 0x0000005005007810 */ /* 0x004fe20007ffe0ff */
        /* <DEDUP_REMOVED lines=10> */
.L_x_496:
[----:B------:R-:W-:Y:S05]  /*16c0*/  BSYNC B0 ;  /* 0x0000000000007941 */ /* 0x000fea0003800000 */
.L_x_495:
        /* <DEDUP_REMOVED lines=11> */
.L_x_498:
[----:B------:R-:W-:Y:S05]  /*1780*/  BSYNC B0 ;  /* 0x0000000000007941 */ /* 0x000fea0003800000 */
.L_x_497:
[----:B-123--:R-:W1:Y:S01]  /*1790*/  SHFL.IDX PT, R8, R8, 0x7, 0x181f ;  /* 0x00f81f0008087f89 */ /* 0x00ee6200000e0000 */
[----:B------:R-:W-:Y:S01]  /*17a0*/  ULDC UR4, c[0x0][0x2b8] ;  /* 0x0000ae0000047ab9 */ /* 0x000fe20000000800 */
[----:B------:R-:W-:Y:S01]  /*17b0*/  IMAD.MOV.U32 R20, RZ, RZ, 0x60 ;  /* 0x00000060ff147424 */ /* 0x000fe200078e00ff */
[----:B------:R-:W-:Y:S01]  /*17c0*/  UISETP.NE.AND UP3, UPT, UR4, 0x1, UPT ;  /* 0x000000010400788c */ /* 0x000fe2000bf65270 */
[----:B------:R-:W2:Y:S01]  /*17d0*/  SHFL.IDX PT, R9, R9, 0x7, 0x181f ;  /* 0x00f81f0009097f89 */ /* 0x000ea200000e0000 */
[----:B----4-:R-:W-:Y:S01]  /*17e0*/  IADD3 R3, R5, 0x70, RZ ;  /* 0x0000007005037810 */ /* 0x010fe20007ffe0ff */
[----:B------:R-:W-:Y:S01]  /*17f0*/  IMAD R202, R229, R20, -0x60 ;  /* 0xffffffa0e5ca7424 */ /* 0x000fe200078e0214 */
[----:B------:R-:W-:Y:S01]  /*1800*/  USHF.R.S32.HI UR6, URZ, 0x1f, UR10 ;  /* 0x0000001f3f067899 */ /* 0x000fe2000801140a */
[----:B------:R-:W-:Y:S01]  /*1810*/  IMAD.SHL.U32 R227, R10, 0x2, RZ ;  /* 0x000000020ae37824 */ /* 0x000fe200078e00ff */
[----:B------:R-:W-:Y:S01]  /*1820*/  PLOP3.LUT P2, PT, PT, PT, UP3, 0x80, 0x0 ;  /* 0x000000000000781c */ /* 0x000fe20003f4f038 */
[----:B------:R-:W-:Y:S01]  /*1830*/  IMAD.IADD R0, R230, 0x1, R202 ;  /* 0x00000001e6007824 */ /* 0x000fe200078e02ca */
[----:B------:R-:W-:Y:S01]  /*1840*/  ISETP.GE.AND P3, PT, R3, UR7, PT ;  /* 0x0000000703007c0c */ /* 0x000fe2000bf66270 */
[----:B------:R-:W-:Y:S01]  /*1850*/  ULDC.64 UR4, c[0x0][0x2b0] ;  /* 0x0000ac0000047ab9 */ /* 0x000fe20000000a00 */
[----:B------:R-:W-:Y:S01]  /*1860*/  PLOP3.LUT P1, PT, PT, PT, UP3, 0x80, 0x0 ;  /* 0x000000000000781c */ /* 0x000fe20003f2f038 */
[C---:B------:R-:W-:Y:S01]  /*1870*/  IMAD.IADD R5, R0.reuse, 0x1, R231 ;  /* 0x0000000100057824 */ /* 0x040fe200078e02e7 */
[----:B------:R-:W-:Y:S01]  /*1880*/  ISETP.GE.AND P4, PT, R0, UR8, PT ;  /* 0x0000000800007c0c */ /* 0x000fe2000bf86270 */
[----:B------:R-:W-:Y:S01]  /*1890*/  UIMAD UR6, UR6, UR4, URZ ;  /* 0x00000004060672a4 */ /* 0x000fe2000f8e023f */
[----:B------:R-:W-:Y:S01]  /*18a0*/  IMAD.MOV.U32 R228, RZ, RZ, RZ ;  /* 0x000000ffffe47224 */ /* 0x000fe200078e00ff */
[----:B------:R-:W-:Y:S01]  /*18b0*/  UIMAD.WIDE.U32 UR14, UR10, UR4, URZ ;  /* 0x000000040a0e72a5 */ /* 0x000fe2000f8e003f */
[----:B------:R-:W-:Y:S01]  /*18c0*/  ISETP.GT.OR P4, PT, R230, 0x5f, P4 ;  /* 0x0000005fe600780c */ /* 0x000fe20002784670 */
[----:B------:R-:W-:Y:S01]  /*18d0*/  UIMAD UR5, UR10, UR5, UR6 ;  /* 0x000000050a0572a4 */ /* 0x000fe2000f8e0206 */
[----:B------:R-:W-:Y:S01]  /*18e0*/  IMAD.MOV.U32 R0, RZ, RZ, R5 ;  /* 0x000000ffff007224 */ /* 0x000fe200078e0005 */
[----:B------:R-:W-:Y:S01]  /*18f0*/  USHF.R.S32.HI UR12, URZ, 0x1f, UR9 ;  /* 0x0000001f3f0c7899 */ /* 0x000fe20008011409 */
[----:B------:R-:W-:Y:S01]  /*1900*/  @P2 IMAD.HI.U32 R3, R5, c[0x0][0x2bc], RZ ;  /* 0x0000af0005032a27 */ /* 0x000fe200078e00ff */
[C---:B-1----:R-:W-:Y:S01]  /*1910*/  @!P3 LEA R8, P2, R22.reuse, R8, 0x1 ;  /* 0x000000081608b211 */ /* 0x042fe200078408ff */
[----:B------:R-:W-:Y:S01]  /*1920*/  UIADD3 UR7, UR15, UR5, URZ ;  /* 0x000000050f077290 */ /* 0x000fe2000fffe03f */
[----:B------:R-:W-:Y:S01]  /*1930*/  SHF.R.S32.HI R14, RZ, 0x4, R13 ;  /* 0x00000004ff0e7819 */ /* 0x000fe2000001140d */
[----:B------:R-:W-:Y:S01]  /*1940*/  IMAD R20, R229, -0x60, R20 ;  /* 0xffffffa0e5147824 */ /* 0x000fe200078e0214 */
[----:B--2---:R-:W-:Y:S01]  /*1950*/  @!P3 LEA.HI.X R9, R22, R9, R225, 0x1, P2 ;  /* 0x000000091609b211 */ /* 0x004fe200010f0ce1 */
[----:B------:R-:W-:Y:S01]  /*1960*/  ULDC.64 UR4, c[0x0][0x1e8] ;  /* 0x00007a0000047ab9 */ /* 0x000fe20000000a00 */
[----:B------:R-:W-:-:S02]  /*1970*/  @P1 SHF.R.U32.HI R0, RZ, c[0x0][0x2c0], R3 ;  /* 0x0000b000ff001a19 */ /* 0x000fc40000011603 */
[----:B------:R-:W-:Y:S01]  /*1980*/  LEA.HI R210, R211, R212, RZ, 0x5 ;  /* 0x000000d4d3d27211 */ /* 0x000fe200078f28ff */
[----:B------:R-:W-:Y:S01]  /*1990*/  @!PT LDS RZ, [RZ] ;  /* 0x00000000fffff984 */ /* 0x000fe20000000800 */
[----:B------:R1:W-:Y:S01]  /*19a0*/  @!P3 LDGSTS.E.BYPASS.LTC128B.128 [R227+0x9900], [R8.64], !P0 ;  /* 0x0990000008e3bfae */ /* 0x0003e2000c101d50 */
[----:B------:R-:W-:-:S03]  /*19b0*/  @!P4 IADD3 R3, P1, R0, UR14, RZ ;  /* 0x0000000e0003cc10 */ /* 0x000fc6000ff3e0ff */
[----:B------:R-:W0:Y:S01]  /*19c0*/  LDGDEPBAR ;  /* 0x00000000000079af */ /* 0x000e220000000000 */
[----:B------:R-:W-:Y:S02]  /*19d0*/  @!P4 LEA.HI.X.SX32 R7, R0, UR7, 0x1, P1 ;  /* 0x000000070007cc11 */ /* 0x000fe400088f0eff */
[C---:B------:R-:W-:Y:S01]  /*19e0*/  @!P4 LEA R6, P1, R3.reuse, c[0x0][0x2a0], 0x2 ;  /* 0x0000a8000306ca11 */ /* 0x040fe200078210ff */
[----:B------:R-:W-:Y:S01]  /*19f0*/  IMAD.SHL.U32 R226, R22, 0x2, RZ ;  /* 0x0000000216e27824 */ /* 0x000fe200078e00ff */
[----:B------:R-:W-:Y:S02]  /*1a00*/  STL [R1+0x8], R227 ;  /* 0x000008e301007387 */ /* 0x000fe40000100800 */
[----:B------:R-:W-:Y:S02]  /*1a10*/  @!P4 LEA.HI.X R7, R3, c[0x0][0x2a4], R7, 0x2, P1 ;  /* 0x0000a9000307ca11 */ /* 0x000fe400008f1407 */
[----:B------:R-:W-:Y:S06]  /*1a20*/  BAR.SYNC.DEFER_BLOCKING 0x0 ;  /* 0x0000000000007b1d */ /* 0x000fec0000010000 */
[----:B------:R2:W3:Y:S01]  /*1a30*/  @!P4 LDG.E R228, [R6.64] ;  /* 0x0000001006e4c981 */ /* 0x0004e2000c1e1900 */
[----:B------:R-:W-:Y:S01]  /*1a40*/  IMAD.MOV R0, RZ, RZ, -R0 ;  /* 0x000000ffff007224 */ /* 0x000fe200078e0a00 */
[----:B------:R-:W-:Y:S01]  /*1a50*/  UIMAD UR6, UR12, UR4, URZ ;  /* 0x000000040c0672a4 */ /* 0x000fe2000f8e023f */
[----:B------:R-:W-:Y:S01]  /*1a60*/  IADD3 R203, R20, UR8, RZ ;  /* 0x0000000814cb7c10 */ /* 0x000fe2000fffe0ff */
[----:B------:R-:W-:Y:S01]  /*1a70*/  UIMAD.WIDE.U32 UR10, UR9, UR4, URZ ;  /* 0x00000004090a72a5 */ /* 0x000fe2000f8e003f */
[----:B------:R-:W-:Y:S01]  /*1a80*/  IMAD R233, R0, c[0x0][0x2b8], R5 ;  /* 0x0000ae0000e97a24 */ /* 0x000fe200078e0205 */
[----:B------:R-:W-:Y:S01]  /*1a90*/  UIMAD UR6, UR9, UR5, UR6 ;  /* 0x00000005090672a4 */ /* 0x000fe2000f8e0206 */
[----:B------:R-:W-:Y:S01]  /*1aa0*/  ISETP.GE.AND P4, PT, R22, c[0x0][0x1d4], PT ;  /* 0x0000750016007a0c */ /* 0x000fe20003f86270 */
[----:B------:R-:W-:Y:S01]  /*1ab0*/  IMAD.IADD R40, R203, 0x1, -R18 ;  /* 0x00000001cb287824 */ /* 0x000fe200078e0a12 */
[----:B------:R-:W-:Y:S01]  /*1ac0*/  SHF.R.S32.HI R209, RZ, 0x5, R210 ;  /* 0x00000005ffd17819 */ /* 0x000fe200000114d2 */
[----:B------:R-:W-:Y:S01]  /*1ad0*/  UIADD3 UR6, UR11, UR6, URZ ;  /* 0x000000060b067290 */ /* 0x000fe2000fffe03f */
[----:B------:R-:W-:Y:S01]  /*1ae0*/  SHF.R.S32.HI R23, RZ, 0x1f, R233 ;  /* 0x0000001fff177819 */ /* 0x000fe200000114e9 */
[----:B------:R-:W-:Y:S01]  /*1af0*/  ULDC.64 UR4, c[0x0][0x210] ;  /* 0x0000840000047ab9 */ /* 0x000fe20000000a00 */
[C---:B------:R-:W-:Y:S01]  /*1b00*/  ISETP.GE.AND P1, PT, R40.reuse, 0x1, PT ;  /* 0x000000012800780c */ /* 0x040fe20003f26270 */
[----:B------:R-:W-:Y:S01]  /*1b10*/  UIMAD UR12, UR12, UR4, URZ ;  /* 0x000000040c0c72a4 */ /* 0x000fe2000f8e023f */
[C---:B------:R-:W-:Y:S01]  /*1b20*/  ISETP.GE.AND P6, PT, R40.reuse, 0x21, PT ;  /* 0x000000212800780c */ /* 0x040fe20003fc6270 */
[----:B------:R-:W-:Y:S01]  /*1b30*/  IMAD R0, R23, c[0x0][0x1e0], RZ ;  /* 0x0000780017007a24 */ /* 0x000fe200078e02ff */
[C---:B------:R-:W-:Y:S01]  /*1b40*/  ISETP.GE.AND P5, PT, R40.reuse, 0x31, PT ;  /* 0x000000312800780c */ /* 0x040fe20003fa6270 */
[----:B------:R-:W-:Y:S01]  /*1b50*/  UIMAD.WIDE.U32 UR20, UR9, UR4, URZ ;  /* 0x00000004091472a5 */ /* 0x000fe2000f8e003f */
[----:B------:R-:W-:Y:S01]  /*1b60*/  ISETP.GE.AND P3, PT, R40, 0x41, PT ;  /* 0x000000412800780c */ /* 0x000fe20003f66270 */
[C---:B------:R-:W-:Y:S01]  /*1b70*/  IMAD R0, R233.reuse, c[0x0][0x1e4], R0 ;  /* 0x00007900e9007a24 */ /* 0x040fe200078e0200 */
[----:B------:R-:W-:Y:S01]  /*1b80*/  UIMAD UR12, UR9, UR5, UR12 ;  /* 0x00000005090c72a4 */ /* 0x000fe2000f8e020c */
[----:B--2---:R-:W-:-:S03]  /*1b90*/  IMAD.WIDE.U32 R6, R233, c[0x0][0x1e0], RZ ;  /* 0x00007800e9067a25 */ /* 0x004fc600078e00ff */
[----:B------:R-:W-:Y:S01]  /*1ba0*/  UIADD3 UR12, UR21, UR12, URZ ;  /* 0x0000000c150c7290 */ /* 0x000fe2000fffe03f */
[----:B------:R-:W-:Y:S01]  /*1bb0*/  IMAD.IADD R7, R7, 0x1, R0 ;  /* 0x0000000107077824 */ /* 0x000fe200078e0200 */
[----:B---3--:R-:W-:-:S03]  /*1bc0*/  SHF.R.S32.HI R41, RZ, 0x1f, R228 ;  /* 0x0000001fff297819 */ /* 0x008fc600000114e4 */
[----:B------:R-:W-:-:S04]  /*1bd0*/  IMAD.WIDE.U32 R6, R228, c[0x0][0x1f0], R6 ;  /* 0x00007c00e4067a25 */ /* 0x000fc800078e0006 */
[----:B------:R-:W-:Y:S01]  /*1be0*/  IMAD R0, R41, c[0x0][0x1f0], RZ ;  /* 0x00007c0029007a24 */ /* 0x000fe200078e02ff */
[----:B------:R-:W-:-:S03]  /*1bf0*/  IADD3 R5, P0, R6, UR10, RZ ;  /* 0x0000000a06057c10 */ /* 0x000fc6000ff1e0ff */
[----:B------:R-:W-:-:S05]  /*1c00*/  IMAD R0, R228, c[0x0][0x1f4], R0 ;  /* 0x00007d00e4007a24 */ /* 0x000fca00078e0200 */
[----:B------:R-:W-:Y:S02]  /*1c10*/  IADD3.X R0, R7, UR6, R0, P0, !PT ;  /* 0x0000000607007c10 */ /* 0x000fe400087fe400 */
[----:B------:R-:W-:-:S04]  /*1c20*/  LEA R3, P0, R5, c[0x0][0x1c8], 0x1 ;  /* 0x0000720005037a11 */ /* 0x000fc800078008ff */
[----:B------:R-:W-:Y:S01]  /*1c30*/  LEA.HI.X R0, R5, c[0x0][0x1cc], R0, 0x1, P0 ;  /* 0x0000730005007a11 */ /* 0x000fe200000f0c00 */
[----:B------:R-:W2:Y:S01]  /*1c40*/  SHFL.IDX PT, R6, R3, RZ, 0x181f ;  /* 0x00181fff03067589 */ /* 0x000ea200000e0000 */
[----:B------:R-:W-:-:S03]  /*1c50*/  ISETP.GE.AND P0, PT, R40, 0x11, PT ;  /* 0x000000112800780c */ /* 0x000fc60003f06270 */
[----:B------:R-:W3:Y:S04]  /*1c60*/  SHFL.IDX PT, R7, R0, RZ, 0x181f ;  /* 0x00181fff00077589 */ /* 0x000ee800000e0000 */
[----:B------:R-:W4:Y:S04]  /*1c70*/  SHFL.IDX PT, R5, R3, 0x1, 0x181f ;  /* 0x00381f0003057f89 */ /* 0x000f2800000e0000 */
[----:B-1----:R-:W1:Y:S04]  /*1c80*/  SHFL.IDX PT, R8, R0, 0x1, 0x181f ;  /* 0x00381f0000087f89 */ /* 0x002e6800000e0000 */
[----:B------:R-:W5:Y:S04]  /*1c90*/  SHFL.IDX PT, R12, R3, 0x2, 0x181f ;  /* 0x00581f00030c7f89 */ /* 0x000f6800000e0000 */
[----:B------:R-:W1:Y:S04]  /*1ca0*/  SHFL.IDX PT, R10, R3, 0x3, 0x181f ;  /* 0x00781f00030a7f89 */ /* 0x000e6800000e0000 */
[----:B------:R-:W1:Y:S01]  /*1cb0*/  SHFL.IDX PT, R11, R0, 0x2, 0x181f ;  /* 0x00581f00000b7f89 */ /* 0x000e6200000e0000 */
[----:B--2---:R-:W-:-:S03]  /*1cc0*/  @P1 LEA R6, P2, R22, R6, 0x1 ;  /* 0x0000000616061211 */ /* 0x004fc600078408ff */
[----:B------:R-:W2:Y:S01]  /*1cd0*/  SHFL.IDX PT, R9, R3, 0x4, 0x181f ;  /* 0x00981f0003097f89 */ /* 0x000ea200000e0000 */
[----:B---3--:R-:W-:Y:S02]  /*1ce0*/  @P1 LEA.HI.X R7, R22, R7, R225, 0x1, P2 ;  /* 0x0000000716071211 */ /* 0x008fe400010f0ce1 */
[----:B------:R-:W-:Y:S01]  /*1cf0*/  ISETP.GE.AND P2, PT, R40, 0x51, PT ;  /* 0x000000512800780c */ /* 0x000fe20003f46270 */
[----:B------:R-:W3:Y:S04]  /*1d00*/  SHFL.IDX PT, R17, R0, 0x3, 0x181f ;  /* 0x00781f0000117f89 */ /* 0x000ee800000e0000 */
[----:B------:R-:W-:Y:S04]  /*1d10*/  SHFL.IDX PT, R3, R3, 0x5, 0x181f ;  /* 0x00b81f0003037f89 */ /* 0x000fe800000e0000 */
[----:B------:R-:W1:Y:S04]  /*1d20*/  SHFL.IDX PT, R16, R0, 0x4, 0x181f ;  /* 0x00981f0000107f89 */ /* 0x000e6800000e0000 */
[----:B------:R1:W2:Y:S04]  /*1d30*/  SHFL.IDX PT, R15, R0, 0x5, 0x181f ;  /* 0x00b81f00000f7f89 */ /* 0x0002a800000e0000 */
[----:B------:R4:W-:Y:S01]  /*1d40*/  @P1 LDGSTS.E.BYPASS.LTC128B.128 [R227+0x3100], [R6.64], !P4 ;  /* 0x0310000006e31fae */ /* 0x0009e2000e101d50 */
[----:B-1----:R-:W-:-:S04]  /*1d50*/  LEA.HI R0, R13, R14, RZ, 0x1 ;  /* 0x0000000e0d007211 */ /* 0x002fc800078f08ff */
[----:B------:R-:W-:Y:S02]  /*1d60*/  LOP3.LUT R0, R0, 0xfffffffe, RZ, 0xc0, !PT ;  /* 0xfffffffe00007812 */ /* 0x000fe400078ec0ff */
[----:B----4-:R-:W-:-:S03]  /*1d70*/  @P0 LEA R6, P1, R22, R5, 0x1 ;  /* 0x0000000516060211 */ /* 0x010fc600078208ff */
[----:B------:R-:W-:Y:S02]  /*1d80*/  IMAD.IADD R14, R14, 0x1, -R0 ;  /* 0x000000010e0e7824 */ /* 0x000fe400078e0a00 */
[----:B------:R-:W-:Y:S01]  /*1d90*/  IMAD.SHL.U32 R0, R21, 0x40, RZ ;  /* 0x0000004015007824 */ /* 0x000fe200078e00ff */
[--C-:B------:R-:W-:Y:S01]  /*1da0*/  @P0 LEA.HI.X R7, R22, R8, R225.reuse, 0x1, P1 ;  /* 0x0000000816070211 */ /* 0x100fe200008f0ce1 */
[----:B------:R-:W-:Y:S01]  /*1db0*/  IMAD.SHL.U32 R5, R24, 0x40, RZ ;  /* 0x0000004018057824 */ /* 0x000fe200078e00ff */
[----:B-----5:R-:W-:Y:S02]  /*1dc0*/  @P6 LEA R12, P1, R22, R12, 0x1 ;  /* 0x0000000c160c6211 */ /* 0x020fe400078208ff */
[----:B------:R-:W-:Y:S01]  /*1dd0*/  LOP3.LUT R0, R0, 0x1c0, RZ, 0xc0, !PT ;  /* 0x000001c000007812 */ /* 0x000fe200078ec0ff */
[----:B------:R1:W-:Y:S01]  /*1de0*/  @P0 LDGSTS.E.BYPASS.LTC128B.128 [R227+0x3900], [R6.64], !P4 ;  /* 0x0390000006e30fae */ /* 0x0003e2000e101d50 */
[C---:B------:R-:W-:Y:S02]  /*1df0*/  @P5 LEA R10, P0, R22.reuse, R10, 0x1 ;  /* 0x0000000a160a5211 */ /* 0x040fe400078008ff */
[----:B------:R-:W-:-:S02]  /*1e00*/  @P6 LEA.HI.X R13, R22, R11, R225, 0x1, P1 ;  /* 0x0000000b160d6211 */ /* 0x000fc400008f0ce1 */
[C---:B--2---:R-:W-:Y:S02]  /*1e10*/  @P3 LEA R8, P1, R22.reuse, R9, 0x1 ;  /* 0x0000000916083211 */ /* 0x044fe400078208ff */
[C-C-:B---3--:R-:W-:Y:S01]  /*1e20*/  @P5 LEA.HI.X R11, R22.reuse, R17, R225.reuse, 0x1, P0 ;  /* 0x00000011160b5211 */ /* 0x148fe200000f0ce1 */
[----:B------:R2:W-:Y:S01]  /*1e30*/  @P6 LDGSTS.E.BYPASS.LTC128B.128 [R227+0x4100], [R12.64], !P4 ;  /* 0x041000000ce36fae */ /* 0x0005e2000e101d50 */
[----:B------:R-:W-:Y:S02]  /*1e40*/  @P3 LEA.HI.X R9, R22, R16, R225, 0x1, P1 ;  /* 0x0000001016093211 */ /* 0x000fe400008f0ce1 */
[----:B------:R-:W-:Y:S01]  /*1e50*/  LOP3.LUT R201, R5, 0xfffffe00, RZ, 0xc0, !PT ;  /* 0xfffffe0005c97812 */ /* 0x000fe200078ec0ff */
[----:B------:R3:W-:Y:S01]  /*1e60*/  @P5 LDGSTS.E.BYPASS.LTC128B.128 [R227+0x4900], [R10.64], !P4 ;  /* 0x049000000ae35fae */ /* 0x0007e2000e101d50 */
[----:B------:R-:W-:-:S03]  /*1e70*/  LOP3.LUT P1, RZ, R21, 0x2, RZ, 0xc0, !PT ;  /* 0x0000000215ff7812 */ /* 0x000fc6000782c0ff */
[----:B------:R3:W-:Y:S01]  /*1e80*/  @P3 LDGSTS.E.BYPASS.LTC128B.128 [R227+0x5100], [R8.64], !P4 ;  /* 0x0510000008e33fae */ /* 0x0007e2000e101d50 */
[----:B-1----:R-:W-:Y:S01]  /*1e90*/  @P2 LEA R6, P0, R22, R3, 0x1 ;  /* 0x0000000316062211 */ /* 0x002fe200078008ff */
[----:B------:R-:W-:-:S03]  /*1ea0*/  IMAD.SHL.U32 R3, R19, 0x40, RZ ;  /* 0x0000004013037824 */ /* 0x000fc600078e00ff */
[C-C-:B------:R-:W-:Y:S02]  /*1eb0*/  @P2 LEA.HI.X R7, R22.reuse, R15, R225.reuse, 0x1, P0 ;  /* 0x0000000f16072211 */ /* 0x140fe400000f0ce1 */
[----:B------:R-:W-:Y:S02]  /*1ec0*/  LOP3.LUT R3, R3, 0x1c0, RZ, 0xc0, !PT ;  /* 0x000001c003037812 */ /* 0x000fe400078ec0ff */
[C---:B------:R-:W-:Y:S01]  /*1ed0*/  SHF.L.U64.HI R225, R22.reuse, 0x1, R225 ;  /* 0x0000000116e17819 */ /* 0x040fe200000102e1 */
[----:B------:R1:W-:Y:S01]  /*1ee0*/  @P2 LDGSTS.E.BYPASS.LTC128B.128 [R227+0x5900], [R6.64], !P4 ;  /* 0x0590000006e32fae */ /* 0x0003e2000e101d50 */
[----:B------:R-:W-:-:S03]  /*1ef0*/  ISETP.GE.AND P2, PT, R22, c[0x0][0x1d4], PT ;  /* 0x0000750016007a0c */ /* 0x000fc60003f46270 */
[----:B------:R-:W0:Y:S01]  /*1f00*/  LDGDEPBAR ;  /* 0x00000000000079af */ /* 0x000e220000000000 */
[----:B------:R-:W-:Y:S01]  /*1f10*/  ISETP.LT.OR P5, PT, R40, 0x1, P2 ;  /* 0x000000012800780c */ /* 0x000fe200017a1670 */
[----:B-1----:R-:W-:Y:S01]  /*1f20*/  IMAD.SHL.U32 R7, R18, 0x8, RZ ;  /* 0x0000000812077824 */ /* 0x002fe200078e00ff */
[----:B------:R-:W-:-:S04]  /*1f30*/  DEPBAR.LE SB0, 0x1 ;  /* 0x000080400000791a */ /* 0x000fc80000000000 */
[----:B------:R-:W-:-:S04]  /*1f40*/  DEPBAR.LE SB0, 0x0 ;  /* 0x000080000000791a */ /* 0x000fc80000000000 */
[----:B------:R-:W-:Y:S01]  /*1f50*/  IMAD.SHL.U32 R6, R14, 0x8, RZ ;  /* 0x000000080e067824 */ /* 0x000fe200078e00ff */
[----:B------:R-:W-:Y:S02]  /*1f60*/  LOP3.LUT R7, R0, 0x8, R7, 0xf8, !PT ;  /* 0x0000000800077812 */ /* 0x000fe400078ef807 */
[----:B------:R-:W-:Y:S02]  /*1f70*/  SHF.R.U32.HI R0, RZ, 0x3, R0 ;  /* 0x00000003ff007819 */ /* 0x000fe40000011600 */
[----:B------:R-:W-:Y:S02]  /*1f80*/  LOP3.LUT R5, R3, 0x8, R6, 0xf8, !PT ;  /* 0x0000000803057812 */ /* 0x000fe400078ef806 */
[----:B------:R-:W-:Y:S02]  /*1f90*/  SHF.R.U32.HI R3, RZ, 0x3, R3 ;  /* 0x00000003ff037819 */ /* 0x000fe40000011603 */
[----:B------:R-:W-:Y:S01]  /*1fa0*/  LOP3.LUT R0, R7, R0, RZ, 0x3c, !PT ;  /* 0x0000000007007212 */ /* 0x000fe200078e3cff */
[----:B------:R-:W-:Y:S01]  /*1fb0*/  IMAD.WIDE.U32 R6, R233, c[0x0][0x208], RZ ;  /* 0x00008200e9067a25 */ /* 0x000fe200078e00ff */
[----:B------:R-:W-:-:S03]  /*1fc0*/  LOP3.LUT R200, R5, R3, RZ, 0x3c, !PT ;  /* 0x0000000305c87212 */ /* 0x000fc600078e3cff */
[----:B------:R-:W-:Y:S02]  /*1fd0*/  IMAD R3, R209, 0x400, R201 ;  /* 0x00000400d1037824 */ /* 0x000fe400078e02c9 */
[----:B------:R-:W-:Y:S02]  /*1fe0*/  IMAD R0, R14, 0x200, R0 ;  /* 0x000002000e007824 */ /* 0x000fe400078e0200 */
[----:B------:R-:W-:Y:S02]  /*1ff0*/  IMAD.IADD R3, R200, 0x1, R3 ;  /* 0x00000001c8037824 */ /* 0x000fe400078e0203 */
[----:B------:R-:W-:Y:S01]  /*2000*/  IMAD.SHL.U32 R208, R0, 0x2, RZ ;  /* 0x0000000200d07824 */ /* 0x000fe200078e00ff */
[----:B------:R-:W-:Y:S01]  /*2010*/  BAR.SYNC.DEFER_BLOCKING 0x0 ;  /* 0x0000000000007b1d */ /* 0x000fe20000010000 */
[----:B------:R-:W-:Y:S02]  /*2020*/  IMAD.SHL.U32 R215, R3, 0x2, RZ ;  /* 0x0000000203d77824 */ /* 0x000fe400078e00ff */
[----:B------:R-:W-:Y:S01]  /*2030*/  IMAD R0, R23, c[0x0][0x208], RZ ;  /* 0x0000820017007a24 */ /* 0x000fe200078e02ff */
[C---:B------:R-:W-:Y:S01]  /*2040*/  IADD3 R5, R208.reuse, 0x3100, RZ ;  /* 0x00003100d0057810 */ /* 0x040fe20007ffe0ff */
[----:B------:R-:W-:Y:S01]  /*2050*/  IMAD R3, R41, c[0x0][0x218], RZ ;  /* 0x0000860029037a24 */ /* 0x000fe200078e02ff */
[----:B------:R-:W-:Y:S01]  /*2060*/  IADD3 R219, R208, 0x3120, RZ ;  /* 0x00003120d0db7810 */ /* 0x000fe20007ffe0ff */
[----:B------:R-:W-:Y:S01]  /*2070*/  IMAD R0, R233, c[0x0][0x20c], R0 ;  /* 0x00008300e9007a24 */ /* 0x000fe200078e0200 */
[----:B------:R-:W-:Y:S01]  /*2080*/  @P1 IADD3 R219, R5, -0x20, RZ ;  /* 0xffffffe005db1810 */ /* 0x000fe20007ffe0ff */
[----:B------:R-:W-:Y:S01]  /*2090*/  IMAD R3, R228, c[0x0][0x21c], R3 ;  /* 0x00008700e4037a24 */ /* 0x000fe200078e0203 */
[----:B------:R-:W-:Y:S01]  /*20a0*/  LOP3.LUT P1, RZ, R21, 0x4, RZ, 0xc0, !PT ;  /* 0x0000000415ff7812 */ /* 0x000fe2000782c0ff */
[----:B------:R-:W-:Y:S01]  /*20b0*/  IMAD.IADD R7, R7, 0x1, R0 ;  /* 0x0000000107077824 */ /* 0x000fe200078e0200 */
[C---:B------:R-:W-:Y:S01]  /*20c0*/  IADD3 R224, R219.reuse, 0x800, RZ ;  /* 0x00000800dbe07810 */ /* 0x040fe20007ffe0ff */
[----:B------:R-:W-:Y:S01]  /*20d0*/  IMAD R218, R2, 0x2, R215 ;  /* 0x0000000202da7824 */ /* 0x000fe200078e02d7 */
[C---:B------:R-:W-:Y:S01]  /*20e0*/  IADD3 R223, R219.reuse, 0x1000, RZ ;  /* 0x00001000dbdf7810 */ /* 0x040fe20007ffe0ff */
[----:B------:R-:W-:Y:S01]  /*20f0*/  IMAD.WIDE.U32 R6, R228, c[0x0][0x218], R6 ;  /* 0x00008600e4067a25 */ /* 0x000fe200078e0006 */
[----:B------:R-:W-:-:S02]  /*2100*/  IADD3 R222, R219, 0x1800, RZ ;  /* 0x00001800dbde7810 */ /* 0x000fc40007ffe0ff */
[----:B------:R-:W-:Y:S01]  /*2110*/  IADD3 R221, R219, 0x2000, RZ ;  /* 0x00002000dbdd7810 */ /* 0x000fe20007ffe0ff */
[----:B------:R-:W-:Y:S01]  /*2120*/  IMAD R216, R4, 0x2, R215 ;  /* 0x0000000204d87824 */ /* 0x000fe200078e02d7 */
[----:B------:R-:W-:-:S03]  /*2130*/  IADD3 R0, P0, R6, UR20, RZ ;  /* 0x0000001406007c10 */ /* 0x000fc6000ff1e0ff */
[----:B------:R-:W-:Y:S01]  /*2140*/  IMAD R217, R2, 0x2, R216 ;  /* 0x0000000202d97824 */ /* 0x000fe200078e02d8 */
[----:B--2---:R-:W-:Y:S01]  /*2150*/  LDSM.16.M88.4 R12, [R215+0x6100] ;  /* 0x00610000d70c783b */ /* 0x004fe20000000200 */
[----:B------:R-:W-:Y:S02]  /*2160*/  IADD3.X R6, R7, UR12, R3, P0, !PT ;  /* 0x0000000c07067c10 */ /* 0x000fe400087fe403 */
[C---:B------:R-:W-:Y:S01]  /*2170*/  LEA R3, P0, R0.reuse, c[0x0][0x1f8], 0x1 ;  /* 0x00007e0000037a11 */ /* 0x040fe200078008ff */
[----:B---3--:R-:W-:Y:S03]  /*2180*/  LDSM.16.M88.4 R8, [R215+0x8100] ;  /* 0x00810000d708783b */ /* 0x008fe60000000200 */
[----:B------:R-:W-:Y:S01]  /*2190*/  LEA.HI.X R0, R0, c[0x0][0x1fc], R6, 0x1, P0 ;  /* 0x00007f0000007a11 */ /* 0x000fe200000f0c06 */
[----:B------:R-:W1:Y:S01]  /*21a0*/  LDSM.16.M88.4 R24, [R208+0x4100] ;  /* 0x00410000d018783b */ /* 0x000e620000000200 */
[----:B------:R-:W-:-:S03]  /*21b0*/  ISETP.LT.OR P0, PT, R40, 0x11, P2 ;  /* 0x000000112800780c */ /* 0x000fc60001701670 */
[----:B------:R-:W-:Y:S04]  /*21c0*/  LDSM.16.M88.4 R32, [R208+0x3100] ;  /* 0x00310000d020783b */ /* 0x000fe80000000200 */
[----:B------:R-:W-:Y:S04]  /*21d0*/  LDSM.16.M88.4 R28, [R208+0x3900] ;  /* 0x00390000d01c783b */ /* 0x000fe80000000200 */
[----:B------:R-:W-:Y:S04]  /*21e0*/  LDSM.16.M88.4 R16, [R208+0x4900] ;  /* 0x00490000d010783b */ /* 0x000fe80000000200 */
[----:B------:R-:W-:Y:S04]  /*21f0*/  LDSM.16.M88.4 R36, [R208+0x5100] ;  /* 0x00510000d024783b */ /* 0x000fe80000000200 */
[----:B------:R-:W2:Y:S04]  /*2200*/  SHFL.IDX PT, R5, R3, RZ, 0x181f ;  /* 0x00181fff03057589 */ /* 0x000ea800000e0000 */
[----:B------:R-:W-:Y:S04]  /*2210*/  SHFL.IDX PT, R6, R3, 0x1, 0x181f ;  /* 0x00381f0003067f89 */ /* 0x000fe800000e0000 */
[----:B------:R-:W-:Y:S04]  /*2220*/  SHFL.IDX PT, R7, R3, 0x2, 0x181f ;  /* 0x00581f0003077f89 */ /* 0x000fe800000e0000 */
[----:B------:R-:W3:Y:S04]  /*2230*/  SHFL.IDX PT, R23, R0, RZ, 0x181f ;  /* 0x00181fff00177589 */ /* 0x000ee800000e0000 */
[----:B------:R-:W-:Y:S01]  /*2240*/  SHFL.IDX PT, R41, R0, 0x2, 0x181f ;  /* 0x00581f0000297f89 */ /* 0x000fe200000e0000 */
[----:B-1----:R-:W-:Y:S03]  /*2250*/  HMMA.16816.F32.BF16 R184, R12, R24, RZ ;  /* 0x000000180cb8723c */ /* 0x002fe600000418ff */
[----:B------:R-:W-:Y:S01]  /*2260*/  SHFL.IDX PT, R42, R0, 0x3, 0x181f ;  /* 0x00781f00002a7f89 */ /* 0x000fe200000e0000 */
[----:B--2---:R-:W-:-:S03]  /*2270*/  IADD3 R22, P6, R5, R226, RZ ;  /* 0x000000e205167210 */ /* 0x004fc60007fde0ff */
[----:B------:R-:W-:Y:S01]  /*2280*/  LDSM.16.M88.4 R68, [R219] ;  /* 0x00000000db44783b */ /* 0x000fe20000000200 */
[C---:B------:R-:W-:Y:S03]  /*2290*/  HMMA.16816.F32.BF16 R80, R8.reuse, R24, RZ ;  /* 0x000000180850723c */ /* 0x040fe600000418ff */
[----:B------:R-:W-:Y:S04]  /*22a0*/  SHFL.IDX PT, R5, R3, 0x4, 0x181f ;  /* 0x00981f0003057f89 */ /* 0x000fe800000e0000 */
[----:B------:R-:W-:Y:S01]  /*22b0*/  SHFL.IDX PT, R21, R0, 0x5, 0x181f ;  /* 0x00b81f0000157f89 */ /* 0x000fe200000e0000 */
[-C--:B------:R-:W-:Y:S01]  /*22c0*/  HMMA.16816.F32.BF16 R96, R8, R26.reuse, RZ ;  /* 0x0000001a0860723c */ /* 0x080fe200000418ff */
[----:B---3--:R-:W-:Y:S01]  /*22d0*/  IMAD.X R23, R23, 0x1, R225, P6 ;  /* 0x0000000117177824 */ /* 0x008fe200030e06e1 */
[----:B------:R-:W-:Y:S01]  /*22e0*/  ISETP.LT.OR P6, PT, R40, 0x21, P2 ;  /* 0x000000212800780c */ /* 0x000fe200017c1670 */
[----:B------:R-:W-:Y:S04]  /*22f0*/  LDSM.16.M88.4 R48, [R219+0x800] ;  /* 0x00080000db30783b */ /* 0x000fe80000000200 */
[----:B------:R-:W-:Y:S01]  /*2300*/  LDSM.16.M88.4 R44, [R219+0x1000] ;  /* 0x00100000db2c783b */ /* 0x000fe20000000200 */
[----:B------:R-:W-:Y:S03]  /*2310*/  HMMA.16816.F32.BF16 R144, R12, R26, RZ ;  /* 0x0000001a0c90723c */ /* 0x000fe600000418ff */
[----:B------:R-:W1:Y:S05]  /*2320*/  LDSM.16.M88.4 R24, [R208+0x5900] ;  /* 0x00590000d018783b */ /* 0x000e6a0000000200 */
[C---:B------:R-:W-:Y:S08]  /*2330*/  HMMA.16816.F32.BF16 R52, R8.reuse, R32, RZ ;  /* 0x000000200834723c */ /* 0x040ff000000418ff */
[C---:B------:R-:W-:Y:S08]  /*2340*/  HMMA.16816.F32.BF16 R92, R8.reuse, R34, RZ ;  /* 0x00000022085c723c */ /* 0x040ff000000418ff */
[C---:B------:R-:W-:Y:S08]  /*2350*/  HMMA.16816.F32.BF16 R84, R8.reuse, R28, RZ ;  /* 0x0000001c0854723c */ /* 0x040ff000000418ff */
[C---:B------:R-:W-:Y:S08]  /*2360*/  HMMA.16816.F32.BF16 R100, R8.reuse, R30, RZ ;  /* 0x0000001e0864723c */ /* 0x040ff000000418ff */
[----:B------:R-:W-:Y:S08]  /*2370*/  HMMA.16816.F32.BF16 R60, R8, R16, RZ ;  /* 0x00000010083c723c */ /* 0x000ff000000418ff */
[-C--:B-1----:R-:W-:Y:S08]  /*2380*/  HMMA.16816.F32.BF16 R120, R12, R24.reuse, RZ ;  /* 0x000000180c78723c */ /* 0x082ff000000418ff */
[C---:B------:R-:W-:Y:S01]  /*2390*/  HMMA.16816.F32.BF16 R76, R8.reuse, R24, RZ ;  /* 0x00000018084c723c */ /* 0x040fe200000418ff */
[----:B------:R-:W-:Y:S04]  /*23a0*/  SHFL.IDX PT, R24, R0, 0x1, 0x181f ;  /* 0x00381f0000187f89 */ /* 0x000fe800000e0000 */
[----:B------:R1:W-:Y:S03]  /*23b0*/  SHFL.IDX PT, R25, R0, 0x4, 0x181f ;  /* 0x00981f0000197f89 */ /* 0x0003e600000e0000 */
[C---:B------:R-:W-:Y:S08]  /*23c0*/  HMMA.16816.F32.BF16 R108, R8.reuse, R18, RZ ;  /* 0x00000012086c723c */ /* 0x040ff000000418ff */
[C---:B------:R-:W-:Y:S08]  /*23d0*/  HMMA.16816.F32.BF16 R56, R8.reuse, R36, RZ ;  /* 0x000000240838723c */ /* 0x040ff000000418ff */
[----:B------:R-:W-:Y:S01]  /*23e0*/  HMMA.16816.F32.BF16 R124, R8, R38, RZ ;  /* 0x00000026087c723c */ /* 0x000fe200000418ff */
[----:B-1----:R-:W-:-:S07]  /*23f0*/  IMAD.MOV.U32 R0, RZ, RZ, 0x40 ;  /* 0x00000040ff007424 */ /* 0x002fce00078e00ff */
[----:B------:R-:W-:Y:S01]  /*2400*/  HMMA.16816.F32.BF16 R116, R8, R26, RZ ;  /* 0x0000001a0874723c */ /* 0x000fe200000418ff */
[----:B------:R-:W-:Y:S01]  /*2410*/  SHFL.IDX PT, R8, R3, 0x3, 0x181f ;  /* 0x00781f0003087f89 */ /* 0x000fe200000e0000 */
[----:B------:R-:W-:-:S03]  /*2420*/  SEL R0, R0, 0xffffffc0, !P1 ;  /* 0xffffffc000007807 */ /* 0x000fc60004800000 */
[----:B------:R-:W-:Y:S02]  /*2430*/  SHFL.IDX PT, R3, R3, 0x5, 0x181f ;  /* 0x00b81f0003037f89 */ /* 0x000fe400000e0000 */
[----:B------:R-:W-:Y:S01]  /*2440*/  IMAD.IADD R214, R208, 0x1, R0 ;  /* 0x00000001d0d67824 */ /* 0x000fe200078e0200 */
[----:B------:R-:W-:Y:S01]  /*2450*/  HMMA.16816.F32.BF16 R132, R12, R16, RZ ;  /* 0x000000100c84723c */ /* 0x000fe200000418ff */
[----:B------:R-:W-:Y:S01]  /*2460*/  IMAD.IADD R213, R0, 0x1, R219 ;  /* 0x0000000100d57824 */ /* 0x000fe200078e02db */
[----:B------:R-:W-:-:S06]  /*2470*/  IADD3 R0, R229, -0x1, RZ ;  /* 0xffffffffe5007810 */ /* 0x000fcc0007ffe0ff */
[C---:B------:R-:W-:Y:S01]  /*2480*/  HMMA.16816.F32.BF16 R164, R12.reuse, R18, RZ ;  /* 0x000000120ca4723c */ /* 0x040fe200000418ff */
[----:B------:R-:W1:Y:S07]  /*2490*/  LDSM.16.M88.4 R16, [R218+0x8100] ;  /* 0x00810000da10783b */ /* 0x000e6e0000000200 */
[C---:B------:R-:W-:Y:S08]  /*24a0*/  HMMA.16816.F32.BF16 R148, R12.reuse, R32, RZ ;  /* 0x000000200c94723c */ /* 0x040ff000000418ff */
[C---:B------:R-:W-:Y:S01]  /*24b0*/  HMMA.16816.F32.BF16 R152, R12.reuse, R34, RZ ;  /* 0x000000220c98723c */ /* 0x040fe200000418ff */
[----:B------:R-:W-:Y:S07]  /*24c0*/  LDSM.16.M88.4 R32, [R219+0x2000] ;  /* 0x00200000db20783b */ /* 0x000fee0000000200 */
[C---:B------:R-:W-:Y:S08]  /*24d0*/  HMMA.16816.F32.BF16 R168, R12.reuse, R28, RZ ;  /* 0x0000001c0ca8723c */ /* 0x040ff000000418ff */
[C---:B------:R-:W-:Y:S01]  /*24e0*/  HMMA.16816.F32.BF16 R136, R12.reuse, R30, RZ ;  /* 0x0000001e0c88723c */ /* 0x040fe200000418ff */
[----:B------:R-:W-:Y:S07]  /*24f0*/  LDSM.16.M88.4 R28, [R219+0x2800] ;  /* 0x00280000db1c783b */ /* 0x000fee0000000200 */
[C---:B------:R-:W-:Y:S08]  /*2500*/  HMMA.16816.F32.BF16 R128, R12.reuse, R36, RZ ;  /* 0x000000240c80723c */ /* 0x040ff000000418ff */
[C---:B------:R-:W-:Y:S01]  /*2510*/  HMMA.16816.F32.BF16 R180, R12.reuse, R38, RZ ;  /* 0x000000260cb4723c */ /* 0x040fe200000418ff */
[----:B------:R-:W2:Y:S07]  /*2520*/  LDSM.16.M88.4 R36, [R219+0x1800] ;  /* 0x00180000db24783b */ /* 0x000eae0000000200 */
[----:B------:R-:W-:Y:S07]  /*2530*/  HMMA.16816.F32.BF16 R112, R12, R26, RZ ;  /* 0x0000001a0c70723c */ /* 0x000fee00000418ff */
[-C--:B------:R-:W-:Y:S01]  /*2540*/  IADD3 R12, P3, R6, R226.reuse, RZ ;  /* 0x000000e2060c7210 */ /* 0x080fe20007f7e0ff */
[----:B-1----:R-:W-:Y:S04]  /*2550*/  HMMA.16816.F32.BF16 R104, R16, R68, R52 ;  /* 0x000000441068723c */ /* 0x002fe80000041834 */
[----:B------:R-:W-:Y:S01]  /*2560*/  IMAD.X R13, R24, 0x1, R225, P3 ;  /* 0x00000001180d7824 */ /* 0x000fe200018e06e1 */
[----:B------:R-:W-:-:S03]  /*2570*/  IADD3 R14, P3, R7, R226, RZ ;  /* 0x000000e2070e7210 */ /* 0x000fc60007f7e0ff */
[C---:B------:R-:W-:Y:S02]  /*2580*/  HMMA.16816.F32.BF16 R84, R16.reuse, R48, R84 ;  /* 0x000000301054723c */ /* 0x040fe40000041854 */
[--C-:B------:R-:W-:Y:S01]  /*2590*/  IMAD.X R15, R41, 0x1, R225.reuse, P3 ;  /* 0x00000001290f7824 */ /* 0x100fe200018e06e1 */
[----:B------:R-:W-:Y:S02]  /*25a0*/  IADD3 R6, P3, R8, R226, RZ ;  /* 0x000000e208067210 */ /* 0x000fe40007f7e0ff */
[----:B------:R-:W1:Y:S03]  /*25b0*/  LDSM.16.M88.4 R8, [R218+0x6100] ;  /* 0x00610000da08783b */ /* 0x000e660000000200 */
[----:B------:R-:W-:Y:S01]  /*25c0*/  IMAD.X R7, R42, 0x1, R225, P3 ;  /* 0x000000012a077824 */ /* 0x000fe200018e06e1 */
[----:B------:R-:W-:Y:S01]  /*25d0*/  @!PT LDS RZ, [RZ] ;  /* 0x00000000fffff984 */ /* 0x000fe20000000800 */
[----:B------:R-:W-:Y:S01]  /*25e0*/  @!PT LDS RZ, [RZ] ;  /* 0x00000000fffff984 */ /* 0x000fe20000000800 */
[----:B------:R-:W-:Y:S01]  /*25f0*/  @!PT LDS RZ, [RZ] ;  /* 0x00000000fffff984 */ /* 0x000fe20000000800 */
[----:B------:R3:W-:Y:S01]  /*2600*/  LDGSTS.E.BYPASS.LTC128B.128 [R227+0x100], [R22.64], !P5 ;  /* 0x0010000016e37fae */ /* 0x0007e2000e901d50 */
[C---:B------:R-:W-:Y:S01]  /*2610*/  ISETP.LT.OR P5, PT, R40.reuse, 0x31, P2 ;  /* 0x000000312800780c */ /* 0x040fe200017a1670 */
[----:B------:R-:W-:Y:S01]  /*2620*/  HMMA.16816.F32.BF16 R80, R16, R44, R80 ;  /* 0x0000002c1050723c */ /* 0x000fe20000041850 */
[C---:B------:R-:W-:Y:S01]  /*2630*/  ISETP.LT.OR P3, PT, R40.reuse, 0x41, P2 ;  /* 0x000000412800780c */ /* 0x040fe20001761670 */
[----:B------:R4:W-:Y:S01]  /*2640*/  LDGSTS.E.BYPASS.LTC128B.128 [R227+0x900], [R12.64], !P0 ;  /* 0x009000000ce37fae */ /* 0x0009e2000c101d50 */
[----:B------:R-:W-:-:S03]  /*2650*/  ISETP.LT.OR P2, PT, R40, 0x51, P2 ;  /* 0x000000512800780c */ /* 0x000fc60001741670 */
[----:B------:R5:W-:Y:S02]  /*2660*/  LDGSTS.E.BYPASS.LTC128B.128 [R227+0x1100], [R14.64], !P6 ;  /* 0x011000000ee37fae */ /* 0x000be4000f101d50 */
[C---:B--2---:R-:W-:Y:S04]  /*2670*/  HMMA.16816.F32.BF16 R40, R16.reuse, R36, R60 ;  /* 0x000000241028723c */ /* 0x044fe8000004183c */
[----:B------:R3:W-:Y:S04]  /*2680*/  LDGSTS.E.BYPASS.LTC128B.128 [R227+0x1900], [R6.64], !P5 ;  /* 0x0190000006e37fae */ /* 0x0007e8000e901d50 */
[C---:B------:R-:W-:Y:S08]  /*2690*/  HMMA.16816.F32.BF16 R76, R16.reuse, R28, R76 ;  /* 0x0000001c104c723c */ /* 0x040ff0000004184c */
[----:B------:R-:W-:Y:S01]  /*26a0*/  HMMA.16816.F32.BF16 R92, R16, R70, R92 ;  /* 0x00000046105c723c */ /* 0x000fe2000004185c */
[----:B----4-:R-:W-:-:S07]  /*26b0*/  IADD3 R12, P0, R5, R226, RZ ;  /* 0x000000e2050c7210 */ /* 0x010fce0007f1e0ff */
[C---:B------:R-:W-:Y:S01]  /*26c0*/  HMMA.16816.F32.BF16 R100, R16.reuse, R50, R100 ;  /* 0x000000321064723c */ /* 0x040fe20000041864 */
[--C-:B------:R-:W-:Y:S01]  /*26d0*/  IMAD.X R13, R25, 0x1, R225.reuse, P0 ;  /* 0x00000001190d7824 */ /* 0x100fe200000e06e1 */
[----:B-----5:R-:W-:Y:S02]  /*26e0*/  IADD3 R14, P0, R3, R226, RZ ;  /* 0x000000e2030e7210 */ /* 0x020fe40007f1e0ff */
[----:B------:R-:W-:Y:S02]  /*26f0*/  IADD3 R3, R227, 0x100, RZ ;  /* 0x00000100e3037810 */ /* 0x000fe40007ffe0ff */
[----:B------:R2:W-:Y:S01]  /*2700*/  LDGSTS.E.BYPASS.LTC128B.128 [R227+0x2100], [R12.64], !P3 ;  /* 0x021000000ce37fae */ /* 0x0005e2000d901d50 */
[----:B------:R-:W-:Y:S01]  /*2710*/  IMAD.X R15, R21, 0x1, R225, P0 ;  /* 0x00000001150f7824 */ /* 0x000fe200000e06e1 */
[----:B------:R-:W-:Y:S01]  /*2720*/  HMMA.16816.F32.BF16 R96, R16, R46, R96 ;  /* 0x0000002e1060723c */ /* 0x000fe20000041860 */
[----:B------:R-:W-:Y:S01]  /*2730*/  ISETP.GT.AND P0, PT, R0, R220, PT ;  /* 0x000000dc0000720c */ /* 0x000fe20003f04270 */
[----:B------:R-:W-:Y:S01]  /*2740*/  STL [R1+0xc], R3 ;  /* 0x00000c0301007387 */ /* 0x000fe20000100800 */
[----:B------:R-:W-:-:S02]  /*2750*/  LOP3.LUT R0, R200, R201, RZ, 0xfc, !PT ;  /* 0x000000c9c8007212 */ /* 0x000fc400078efcff */
[----:B------:R-:W-:Y:S01]  /*2760*/  ISETP.GT.AND P3, PT, R230, 0x5f, PT ;  /* 0x0000005fe600780c */ /* 0x000fe20003f64270 */
[----:B------:R2:W-:Y:S01]  /*2770*/  LDGSTS.E.BYPASS.LTC128B.128 [R227+0x2900], [R14.64], !P2 ;  /* 0x029000000ee37fae */ /* 0x0005e2000d101d50 */
[----:B------:R-:W-:Y:S01]  /*2780*/  IADD3 R220, R219, 0x2800, RZ ;  /* 0x00002800dbdc7810 */ /* 0x000fe20007ffe0ff */
[C---:B------:R-:W-:Y:S02]  /*2790*/  HMMA.16816.F32.BF16 R108, R16.reuse, R38, R108 ;  /* 0x00000026106c723c */ /* 0x040fe4000004186c */
[----:B------:R-:W-:Y:S04]  /*27a0*/  LDSM.16.M88.4 R24, [R216+0x8100] ;  /* 0x00810000d818783b */ /* 0x000fe80000000200 */
[----:B------:R-:W4:Y:S02]  /*27b0*/  LDSM.16.M88.4 R72, [R214+0x5100] ;  /* 0x00510000d648783b */ /* 0x000f240000000200 */
[C---:B------:R-:W-:Y:S02]  /*27c0*/  HMMA.16816.F32.BF16 R156, R16.reuse, R34, R124 ;  /* 0x00000022109c723c */ /* 0x040fe4000004187c */
[----:B------:R-:W5:Y:S04]  /*27d0*/  LDSM.16.M88.4 R52, [R214+0x4900] ;  /* 0x00490000d634783b */ /* 0x000f680000000200 */
[----:B------:R-:W3:Y:S02]  /*27e0*/  LDSM.16.M88.4 R60, [R214+0x3900] ;  /* 0x00390000d63c783b */ /* 0x000ee40000000200 */
[----:B------:R-:W-:Y:S02]  /*27f0*/  HMMA.16816.F32.BF16 R140, R16, R30, R116 ;  /* 0x0000001e108c723c */ /* 0x000fe40000041874 */
[----:B------:R-:W-:Y:S04]  /*2800*/  LDSM.16.M88.4 R64, [R214+0x3100] ;  /* 0x00310000d640783b */ /* 0x000fe80000000200 */
[----:B------:R-:W-:Y:S02]  /*2810*/  LDSM.16.M88.4 R88, [R214+0x5900] ;  /* 0x00590000d658783b */ /* 0x000fe40000000200 */
[----:B-1----:R-:W-:Y:S02]  /*2820*/  HMMA.16816.F32.BF16 R148, R8, R68, R148 ;  /* 0x000000440894723c */ /* 0x002fe40000041894 */
[----:B------:R-:W0:Y:S06]  /*2830*/  LDGDEPBAR ;  /* 0x00000000000079af */ /* 0x000e2c0000000000 */
[----:B--2---:R-:W-:Y:S01]  /*2840*/  HMMA.16816.F32.BF16 R12, R16, R32, R56 ;  /* 0x00000020100c723c */ /* 0x004fe20000041838 */
[----:B------:R-:W1:Y:S04]  /*2850*/  LDSM.16.M88.4 R56, [R214+0x4100] ;  /* 0x00410000d638783b */ /* 0x000e680000000200 */
[----:B------:R-:W2:Y:S03]  /*2860*/  LDSM.16.M88.4 R16, [R216+0x6100] ;  /* 0x00610000d810783b */ /* 0x000ea60000000200 */
[C---:B------:R-:W-:Y:S08]  /*2870*/  HMMA.16816.F32.BF16 R188, R8.reuse, R36, R132 ;  /* 0x0000002408bc723c */ /* 0x040ff00000041884 */
[C---:B------:R-:W-:Y:S08]  /*2880*/  HMMA.16816.F32.BF16 R168, R8.reuse, R48, R168 ;  /* 0x0000003008a8723c */ /* 0x040ff000000418a8 */
[C---:B------:R-:W-:Y:S08]  /*2890*/  HMMA.16816.F32.BF16 R68, R8.reuse, R70, R152 ;  /* 0x000000460844723c */ /* 0x040ff00000041898 */
[C---:B------:R-:W-:Y:S01]  /*28a0*/  HMMA.16816.F32.BF16 R132, R8.reuse, R50, R136 ;  /* 0x000000320884723c */ /* 0x040fe20000041888 */
[----:B------:R-:W-:Y:S07]  /*28b0*/  LDSM.16.M88.4 R48, [R213] ;  /* 0x00000000d530783b */ /* 0x000fee0000000200 */
[C---:B------:R-:W-:Y:S08]  /*28c0*/  HMMA.16816.F32.BF16 R184, R8.reuse, R44, R184 ;  /* 0x0000002c08b8723c */ /* 0x040ff000000418b8 */
[C---:B------:R-:W-:Y:S01]  /*28d0*/  HMMA.16816.F32.BF16 R144, R8.reuse, R46, R144 ;  /* 0x0000002e0890723c */ /* 0x040fe20000041890 */
[----:B------:R-:W-:Y:S07]  /*28e0*/  LDSM.16.M88.4 R44, [R213+0x800] ;  /* 0x00080000d52c783b */ /* 0x000fee0000000200 */
[C---:B------:R-:W-:Y:S01]  /*28f0*/  HMMA.16816.F32.BF16 R164, R8.reuse, R38, R164 ;  /* 0x0000002608a4723c */ /* 0x040fe200000418a4 */
[----:B------:R-:W-:Y:S07]  /*2900*/  LDSM.16.M88.4 R36, [R213+0x1800] ;  /* 0x00180000d524783b */ /* 0x000fee0000000200 */
[C---:B------:R-:W-:Y:S08]  /*2910*/  HMMA.16816.F32.BF16 R192, R8.reuse, R32, R128 ;  /* 0x0000002008c0723c */ /* 0x040ff00000041880 */
[C---:B------:R-:W-:Y:S08]  /*2920*/  HMMA.16816.F32.BF16 R196, R8.reuse, R28, R120 ;  /* 0x0000001c08c4723c */ /* 0x040ff00000041878 */
[C---:B------:R-:W-:Y:S01]  /*2930*/  HMMA.16816.F32.BF16 R180, R8.reuse, R34, R180 ;  /* 0x0000002208b4723c */ /* 0x040fe200000418b4 */
[----:B------:R-:W-:Y:S07]  /*2940*/  LDSM.16.M88.4 R32, [R213+0x2000] ;  /* 0x00200000d520783b */ /* 0x000fee0000000200 */
[----:B------:R-:W-:Y:S01]  /*2950*/  HMMA.16816.F32.BF16 R176, R8, R30, R112 ;  /* 0x0000001e08b0723c */ /* 0x000fe20000041870 */
[----:B------:R-:W2:Y:S04]  /*2960*/  LDSM.16.M88.4 R8, [R217+0x8100] ;  /* 0x00810000d908783b */ /* 0x000ea80000000200 */
[----:B------:R-:W2:Y:S03]  /*2970*/  LDSM.16.M88.4 R28, [R213+0x2800] ;  /* 0x00280000d51c783b */ /* 0x000ea60000000200 */
[C---:B----4-:R-:W-:Y:S01]  /*2980*/  HMMA.16816.F32.BF16 R128, R24.reuse, R72, R12 ;  /* 0x000000481880723c */ /* 0x050fe2000004180c */
[----:B------:R-:W4:Y:S07]  /*2990*/  LDSM.16.M88.4 R12, [R217+0x6100] ;  /* 0x00610000d90c783b */ /* 0x000f2e0000000200 */
[----:B-----5:R-:W-:Y:S01]  /*29a0*/  HMMA.16816.F32.BF16 R136, R24, R52, R40 ;  /* 0x000000341888723c */ /* 0x020fe20000041828 */
[----:B------:R-:W5:Y:S01]  /*29b0*/  LDSM.16.M88.4 R40, [R213+0x1000] ;  /* 0x00100000d528783b */ /* 0x000f620000000200 */
[----:B------:R-:W-:-:S06]  /*29c0*/  DEPBAR.LE SB0, 0x0 ;  /* 0x000080000000791a */ /* 0x000fcc0000000000 */
[C---:B---3--:R-:W-:Y:S08]  /*29d0*/  HMMA.16816.F32.BF16 R116, R24.reuse, R62, R100 ;  /* 0x0000003e1874723c */ /* 0x048ff00000041864 */
[C---:B------:R-:W-:Y:S08]  /*29e0*/  HMMA.16816.F32.BF16 R160, R24.reuse, R60, R84 ;  /* 0x0000003c18a0723c */ /* 0x040ff00000041854 */
[C---:B-1----:R-:W-:Y:S08]  /*29f0*/  HMMA.16816.F32.BF16 R152, R24.reuse, R56, R80 ;  /* 0x000000381898723c */ /* 0x042ff00000041850 */
[C---:B------:R-:W-:Y:S08]  /*2a00*/  HMMA.16816.F32.BF16 R120, R24.reuse, R66, R92 ;  /* 0x000000421878723c */ /* 0x040ff0000004185c */
[C---:B------:R-:W-:Y:S08]  /*2a10*/  HMMA.16816.F32.BF16 R112, R24.reuse, R58, R96 ;  /* 0x0000003a1870723c */ /* 0x040ff00000041860 */
[C---:B------:R-:W-:Y:S08]  /*2a20*/  HMMA.16816.F32.BF16 R100, R24.reuse, R90, R140 ;  /* 0x0000005a1864723c */ /* 0x040ff0000004188c */
[C---:B------:R-:W-:Y:S08]  /*2a30*/  HMMA.16816.F32.BF16 R172, R24.reuse, R64, R104 ;  /* 0x0000004018ac723c */ /* 0x040ff00000041868 */
[----:B------:R-:W-:Y:S08]  /*2a40*/  HMMA.16816.F32.BF16 R124, R24, R88, R76 ;  /* 0x00000058187c723c */ /* 0x000ff0000004184c */
[C---:B--2---:R-:W-:Y:S08]  /*2a50*/  HMMA.16816.F32.BF16 R96, R16.reuse, R64, R148 ;  /* 0x000000401060723c */ /* 0x044ff00000041894 */
[C---:B------:R-:W-:Y:S08]  /*2a60*/  HMMA.16816.F32.BF16 R92, R16.reuse, R66, R68 ;  /* 0x00000042105c723c */ /* 0x040ff00000041844 */
[C---:B------:R-:W-:Y:S08]  /*2a70*/  HMMA.16816.F32.BF16 R84, R16.reuse, R60, R168 ;  /* 0x0000003c1054723c */ /* 0x040ff000000418a8 */
[----:B------:R-:W-:Y:S08]  /*2a80*/  HMMA.16816.F32.BF16 R80, R16, R62, R132 ;  /* 0x0000003e1050723c */ /* 0x000ff00000041884 */
[C---:B------:R-:W-:Y:S08]  /*2a90*/  HMMA.16816.F32.BF16 R108, R24.reuse, R54, R108 ;  /* 0x00000036186c723c */ /* 0x040ff0000004186c */
[----:B------:R-:W-:Y:S08]  /*2aa0*/  HMMA.16816.F32.BF16 R104, R24, R74, R156 ;  /* 0x0000004a1868723c */ /* 0x000ff0000004189c */
[C---:B------:R-:W-:Y:S08]  /*2ab0*/  HMMA.16816.F32.BF16 R76, R16.reuse, R56, R184 ;  /* 0x00000038104c723c */ /* 0x040ff000000418b8 */
[C---:B------:R-:W-:Y:S08]  /*2ac0*/  HMMA.16816.F32.BF16 R68, R16.reuse, R58, R144 ;  /* 0x0000003a1044723c */ /* 0x040ff00000041890 */
[C---:B------:R-:W-:Y:S08]  /*2ad0*/  HMMA.16816.F32.BF16 R64, R16.reuse, R52, R188 ;  /* 0x000000341040723c */ /* 0x040ff000000418bc */
[C---:B------:R-:W-:Y:S08]  /*2ae0*/  HMMA.16816.F32.BF16 R60, R16.reuse, R54, R164 ;  /* 0x00000036103c723c */ /* 0x040ff000000418a4 */
[C---:B------:R-:W-:Y:S08]  /*2af0*/  HMMA.16816.F32.BF16 R56, R16.reuse, R72, R192 ;  /* 0x000000481038723c */ /* 0x040ff000000418c0 */
[C---:B------:R-:W-:Y:S08]  /*2b00*/  HMMA.16816.F32.BF16 R52, R16.reuse, R74, R180 ;  /* 0x0000004a1034723c */ /* 0x040ff000000418b4 */
[C---:B------:R-:W-:Y:S08]  /*2b10*/  HMMA.16816.F32.BF16 R24, R16.reuse, R88, R196 ;  /* 0x000000581018723c */ /* 0x040ff000000418c4 */
[----:B------:R-:W-:Y:S08]  /*2b20*/  HMMA.16816.F32.BF16 R16, R16, R90, R176 ;  /* 0x0000005a1010723c */ /* 0x000ff000000418b0 */
[C---:B------:R-:W-:Y:S08]  /*2b30*/  HMMA.16816.F32.BF16 R132, R8.reuse, R46, R116 ;  /* 0x0000002e0884723c */ /* 0x040ff00000041874 */
[----:B------:R-:W-:Y:S08]  /*2b40*/  HMMA.16816.F32.BF16 R116, R8, R30, R100 ;  /* 0x0000001e0874723c */ /* 0x000ff00000041864 */
[C---:B----4-:R-:W-:Y:S08]  /*2b50*/  HMMA.16816.F32.BF16 R100, R12.reuse, R48, R96 ;  /* 0x000000300c64723c */ /* 0x050ff00000041860 */
[C---:B------:R-:W-:Y:S08]  /*2b60*/  HMMA.16816.F32.BF16 R88, R12.reuse, R44, R84 ;  /* 0x0000002c0c58723c */ /* 0x040ff00000041854 */
[C---:B------:R-:W-:Y:S08]  /*2b70*/  HMMA.16816.F32.BF16 R96, R12.reuse, R50, R92 ;  /* 0x000000320c60723c */ /* 0x040ff0000004185c */
[----:B------:R-:W-:Y:S08]  /*2b80*/  HMMA.16816.F32.BF16 R84, R12, R46, R80 ;  /* 0x0000002e0c54723c */ /* 0x000ff00000041850 */
[C---:B------:R-:W-:Y:S08]  /*2b90*/  HMMA.16816.F32.BF16 R204, R8.reuse, R50, R120 ;  /* 0x0000003208cc723c */ /* 0x040ff00000041878 */
[-C--:B-----5:R-:W-:Y:S08]  /*2ba0*/  HMMA.16816.F32.BF16 R188, R8, R42.reuse, R112 ;  /* 0x0000002a08bc723c */ /* 0x0a0ff00000041870 */
        /* <DEDUP_REMOVED lines=11> */
[C---:B------:R-:W-:Y:S08]  /*2c60*/  HMMA.16816.F32.BF16 R60, R12.reuse, R38, R60 ;  /* 0x000000260c3c723c */ /* 0x040ff0000004183c */
[C---:B------:R-:W-:Y:S08]  /*2c70*/  HMMA.16816.F32.BF16 R56, R12.reuse, R32, R56 ;  /* 0x000000200c38723c */ /* 0x040ff00000041838 */
[C---:B------:R-:W-:Y:S08]  /*2c80*/  HMMA.16816.F32.BF16 R64, R12.reuse, R34, R52 ;  /* 0x000000220c40723c */ /* 0x040ff00000041834 */
[C---:B------:R-:W-:Y:S08]  /*2c90*/  HMMA.16816.F32.BF16 R72, R12.reuse, R28, R24 ;  /* 0x0000001c0c48723c */ /* 0x040ff00000041818 */
[----:B------:R-:W-:Y:S01]  /*2ca0*/  HMMA.16816.F32.BF16 R68, R12, R30, R16 ;  /* 0x0000001e0c44723c */ /* 0x000fe20000041810 */
[----:B------:R-:W-:Y:S06]  /*2cb0*/  BAR.SYNC.DEFER_BLOCKING 0x0 ;  /* 0x0000000000007b1d */ /* 0x000fec0000010000 */
[----:B------:R-:W-:Y:S05]  /*2cc0*/  @!P0 BRA `(.L_x_499) ;  /* 0x000003a000008947 */ /* 0x000fea0003800000 */
[----:B------:R-:W-:Y:S01]  /*2cd0*/  PLOP3.LUT P1, PT, PT, PT, UP3, 0x80, 0x0 ;  /* 0x000000000000781c */ /* 0x000fe20003f2f038 */
[----:B------:R-:W-:Y:S01]  /*2ce0*/  IMAD.MOV.U32 R228, RZ, RZ, RZ ;  /* 0x000000ffffe47224 */ /* 0x000fe200078e00ff */
[----:B------:R-:W-:-:S02]  /*2cf0*/  IADD3 R3, R230, R202, R231 ;  /* 0x000000cae6037210 */ /* 0x000fc40007ffe0e7 */
[----:B------:R-:W-:Y:S02]  /*2d00*/  PLOP3.LUT P0, PT, PT, PT, UP3, 0x80, 0x0 ;  /* 0x000000000000781c */ /* 0x000fe40003f0f038 */
[----:B------:R-:W-:-:S05]  /*2d10*/  IADD3 R5, R3, -0x60, RZ ;  /* 0xffffffa003057810 */ /* 0x000fca0007ffe0ff */
[----:B------:R-:W-:Y:S02]  /*2d20*/  IMAD.MOV.U32 R3, RZ, RZ, R5 ;  /* 0x000000ffff037224 */ /* 0x000fe400078e0005 */
[----:B------:R-:W-:-:S05]  /*2d30*/  @P1 IMAD.HI.U32 R6, R5, c[0x0][0x2bc], RZ ;  /* 0x0000af0005061a27 */ /* 0x000fca00078e00ff */
[----:B------:R-:W-:-:S04]  /*2d40*/  @P0 SHF.R.U32.HI R3, RZ, c[0x0][0x2c0], R6 ;  /* 0x0000b000ff030a19 */ /* 0x000fc80000011606 */
[----:B------:R-:W-:-:S04]  /*2d50*/  @!P3 IADD3 R7, P0, R3, UR14, RZ ;  /* 0x0000000e0307bc10 */ /* 0x000fc8000ff1e0ff */
[----:B------:R-:W-:Y:S02]  /*2d60*/  @!P3 LEA.HI.X.SX32 R8, R3, UR7, 0x1, P0 ;  /* 0x000000070308bc11 */ /* 0x000fe400080f0eff */
[----:B------:R-:W-:-:S04]  /*2d70*/  @!P3 LEA R6, P0, R7, c[0x0][0x2a0], 0x2 ;  /* 0x0000a8000706ba11 */ /* 0x000fc800078010ff */
[----:B------:R-:W-:-:S05]  /*2d80*/  @!P3 LEA.HI.X R7, R7, c[0x0][0x2a4], R8, 0x2, P0 ;  /* 0x0000a9000707ba11 */ /* 0x000fca00000f1408 */
[----:B------:R1:W2:Y:S01]  /*2d90*/  @!P3 LDG.E R228, [R6.64] ;  /* 0x0000001006e4b981 */ /* 0x0002a2000c1e1900 */
[----:B------:R-:W-:-:S04]  /*2da0*/  IMAD.MOV R3, RZ, RZ, -R3 ;  /* 0x000000ffff037224 */ /* 0x000fc800078e0a03 */
[----:B------:R-:W-:-:S05]  /*2db0*/  IMAD R233, R3, c[0x0][0x2b8], R5 ;  /* 0x0000ae0003e97a24 */ /* 0x000fca00078e0205 */
[----:B------:R-:W-:-:S05]  /*2dc0*/  SHF.R.S32.HI R3, RZ, 0x1f, R233 ;  /* 0x0000001fff037819 */ /* 0x000fca00000114e9 */
[----:B------:R-:W-:-:S04]  /*2dd0*/  IMAD R3, R3, c[0x0][0x1e0], RZ ;  /* 0x0000780003037a24 */ /* 0x000fc800078e02ff */
[C---:B------:R-:W-:Y:S02]  /*2de0*/  IMAD R3, R233.reuse, c[0x0][0x1e4], R3 ;  /* 0x00007900e9037a24 */ /* 0x040fe400078e0203 */
[----:B-1----:R-:W-:-:S04]  /*2df0*/  IMAD.WIDE.U32 R6, R233, c[0x0][0x1e0], RZ ;  /* 0x00007800e9067a25 */ /* 0x002fc800078e00ff */
[----:B------:R-:W-:Y:S01]  /*2e00*/  IMAD.IADD R7, R7, 0x1, R3 ;  /* 0x0000000107077824 */ /* 0x000fe200078e0203 */
[----:B--2---:R-:W-:-:S03]  /*2e10*/  SHF.R.S32.HI R3, RZ, 0x1f, R228 ;  /* 0x0000001fff037819 */ /* 0x004fc600000114e4 */
[----:B------:R-:W-:-:S04]  /*2e20*/  IMAD.WIDE.U32 R6, R228, c[0x0][0x1f0], R6 ;  /* 0x00007c00e4067a25 */ /* 0x000fc800078e0006 */
[----:B------:R-:W-:-:S04]  /*2e30*/  IMAD R3, R3, c[0x0][0x1f0], RZ ;  /* 0x00007c0003037a24 */ /* 0x000fc800078e02ff */
[----:B------:R-:W-:Y:S01]  /*2e40*/  IMAD R5, R228, c[0x0][0x1f4], R3 ;  /* 0x00007d00e4057a24 */ /* 0x000fe200078e0203 */
[----:B------:R-:W-:-:S04]  /*2e50*/  IADD3 R3, P0, R6, UR10, RZ ;  /* 0x0000000a06037c10 */ /* 0x000fc8000ff1e0ff */
[----:B------:R-:W-:Y:S02]  /*2e60*/  IADD3.X R6, R7, UR6, R5, P0, !PT ;  /* 0x0000000607067c10 */ /* 0x000fe400087fe405 */
[----:B------:R-:W-:-:S04]  /*2e70*/  LEA R5, P0, R3, c[0x0][0x1c8], 0x1 ;  /* 0x0000720003057a11 */ /* 0x000fc800078008ff */
[----:B------:R-:W-:Y:S01]  /*2e80*/  LEA.HI.X R3, R3, c[0x0][0x1cc], R6, 0x1, P0 ;  /* 0x0000730003037a11 */ /* 0x000fe200000f0c06 */
[----:B------:R-:W-:Y:S04]  /*2e90*/  SHFL.IDX PT, R8, R5, 0x1, 0x181f ;  /* 0x00381f0005087f89 */ /* 0x000fe800000e0000 */
[----:B------:R-:W1:Y:S04]  /*2ea0*/  SHFL.IDX PT, R6, R5, RZ, 0x181f ;  /* 0x00181fff05067589 */ /* 0x000e6800000e0000 */
[----:B------:R-:W2:Y:S04]  /*2eb0*/  SHFL.IDX PT, R7, R3, RZ, 0x181f ;  /* 0x00181fff03077589 */ /* 0x000ea800000e0000 */
[----:B------:R-:W3:Y:S04]  /*2ec0*/  SHFL.IDX PT, R9, R5, 0x2, 0x181f ;  /* 0x00581f0005097f89 */ /* 0x000ee800000e0000 */
[----:B------:R-:W4:Y:S04]  /*2ed0*/  SHFL.IDX PT, R10, R5, 0x3, 0x181f ;  /* 0x00781f00050a7f89 */ /* 0x000f2800000e0000 */
[----:B------:R-:W5:Y:S04]  /*2ee0*/  SHFL.IDX PT, R11, R3, 0x1, 0x181f ;  /* 0x00381f00030b7f89 */ /* 0x000f6800000e0000 */
[----:B------:R-:W5:Y:S04]  /*2ef0*/  SHFL.IDX PT, R13, R5, 0x4, 0x181f ;  /* 0x00981f00050d7f89 */ /* 0x000f6800000e0000 */
[----:B------:R-:W-:Y:S01]  /*2f00*/  SHFL.IDX PT, R5, R5, 0x5, 0x181f ;  /* 0x00b81f0005057f89 */ /* 0x000fe200000e0000 */
[----:B-1----:R-:W-:-:S03]  /*2f10*/  IADD3 R6, P0, R6, R226, RZ ;  /* 0x000000e206067210 */ /* 0x002fc60007f1e0ff */
[----:B------:R-:W1:Y:S02]  /*2f20*/  SHFL.IDX PT, R18, R3, 0x2, 0x181f ;  /* 0x00581f0003127f89 */ /* 0x000e6400000e0000 */
[----:B--2---:R-:W-:Y:S01]  /*2f30*/  IMAD.X R7, R7, 0x1, R225, P0 ;  /* 0x0000000107077824 */ /* 0x004fe200000e06e1 */
[-C--:B------:R-:W-:Y:S01]  /*2f40*/  IADD3 R14, P0, R8, R226.reuse, RZ ;  /* 0x000000e2080e7210 */ /* 0x080fe20007f1e0ff */
[----:B------:R-:W2:Y:S01]  /*2f50*/  SHFL.IDX PT, R17, R3, 0x3, 0x181f ;  /* 0x00781f0003117f89 */ /* 0x000ea200000e0000 */
[----:B---3--:R-:W-:-:S03]  /*2f60*/  IADD3 R12, P5, R9, R226, RZ ;  /* 0x000000e2090c7210 */ /* 0x008fc60007fbe0ff */
[----:B------:R-:W3:Y:S01]  /*2f70*/  SHFL.IDX PT, R16, R3, 0x4, 0x181f ;  /* 0x00981f0003107f89 */ /* 0x000ee200000e0000 */
[----:B----4-:R-:W-:-:S03]  /*2f80*/  IADD3 R10, P2, R10, R226, RZ ;  /* 0x000000e20a0a7210 */ /* 0x010fc60007f5e0ff */
[----:B------:R-:W4:Y:S01]  /*2f90*/  SHFL.IDX PT, R3, R3, 0x5, 0x181f ;  /* 0x00b81f0003037f89 */ /* 0x000f2200000e0000 */
[----:B-----5:R-:W-:-:S03]  /*2fa0*/  IMAD.X R15, R11, 0x1, R225, P0 ;  /* 0x000000010b0f7824 */ /* 0x020fc600000e06e1 */
[----:B------:R5:W-:Y:S01]  /*2fb0*/  LDGSTS.E.BYPASS.LTC128B.128 [R227+0x3100], [R6.64], !P4 ;  /* 0x0310000006e37fae */ /* 0x000be2000e101d50 */
[----:B------:R-:W-:-:S03]  /*2fc0*/  IADD3 R8, P1, R13, R226, RZ ;  /* 0x000000e20d087210 */ /* 0x000fc60007f3e0ff */
[----:B------:R4:W-:Y:S01]  /*2fd0*/  LDGSTS.E.BYPASS.LTC128B.128 [R227+0x3900], [R14.64], !P4 ;  /* 0x039000000ee37fae */ /* 0x0009e2000e101d50 */
[--C-:B-1----:R-:W-:Y:S02]  /*2fe0*/  IMAD.X R13, R18, 0x1, R225.reuse, P5 ;  /* 0x00000001120d7824 */ /* 0x102fe400028e06e1 */
[----:B--2---:R-:W-:-:S03]  /*2ff0*/  IMAD.X R11, R17, 0x1, R225, P2 ;  /* 0x00000001110b7824 */ /* 0x004fc600010e06e1 */
[----:B------:R1:W-:Y:S01]  /*3000*/  LDGSTS.E.BYPASS.LTC128B.128 [R227+0x4100], [R12.64], !P4 ;  /* 0x041000000ce37fae */ /* 0x0003e2000e101d50 */
[----:B---3--:R-:W-:-:S03]  /*3010*/  IMAD.X R9, R16, 0x1, R225, P1 ;  /* 0x0000000110097824 */ /* 0x008fc600008e06e1 */
[----:B------:R1:W-:Y:S04]  /*3020*/  LDGSTS.E.BYPASS.LTC128B.128 [R227+0x4900], [R10.64], !P4 ;  /* 0x049000000ae37fae */ /* 0x0003e8000e101d50 */
[----:B------:R1:W-:Y:S01]  /*3030*/  LDGSTS.E.BYPASS.LTC128B.128 [R227+0x5100], [R8.64], !P4 ;  /* 0x0510000008e37fae */ /* 0x0003e2000e101d50 */
[----:B-----5:R-:W-:-:S05]  /*3040*/  IADD3 R6, P0, R5, R226, RZ ;  /* 0x000000e205067210 */ /* 0x020fca0007f1e0ff */
[----:B----4-:R-:W-:-:S05]  /*3050*/  IMAD.X R7, R3, 0x1, R225, P0 ;  /* 0x0000000103077824 */ /* 0x010fca00000e06e1 */
[----:B------:R1:W-:Y:S03]  /*3060*/  LDGSTS.E.BYPASS.LTC128B.128 [R227+0x5900], [R6.64], !P4 ;  /* 0x0590000006e37fae */ /* 0x0003e6000e101d50 */
.L_x_499:
[----:B------:R-:W-:Y:S01]  /*3070*/  FMUL.FTZ R3, R97, c[0x0][0x320] ;  /* 0x0000c80061037a20 */ /* 0x000fe20000410000 */
[----:B-1----:R-:W-:Y:S01]  /*3080*/  SHF.R.S32.HI R7, RZ, 0x1f, R209 ;  /* 0x0000001fff077819 */ /* 0x002fe200000114d1 */
[----:B------:R-:W-:Y:S01]  /*3090*/  FMUL.FTZ R5, R65, c[0x0][0x320] ;  /* 0x0000c80041057a20 */ /* 0x000fe20000410000 */
[-C--:B------:R-:W-:Y:S01]  /*30a0*/  LEA.HI R6, R211, R212.reuse, RZ, 0x2 ;  /* 0x000000d4d3067211 */ /* 0x080fe200078f10ff */
[----:B------:R1:W2:Y:S01]  /*30b0*/  MUFU.TANH R37, R3 ;  /* 0x0000000300257308 */ /* 0x0002a20000002400 */
[----:B------:R-:W-:Y:S01]  /*30c0*/  FMUL.FTZ R8, R72, c[0x0][0x320] ;  /* 0x0000c80048087a20 */ /* 0x000fe20000410000 */
[----:B------:R-:W-:Y:S01]  /*30d0*/  PLOP3.LUT P1, PT, PT, PT, UP2, 0x80, 0x0 ;  /* 0x000000000000781c */ /* 0x000fe20003f2f028 */
[----:B------:R-:W-:Y:S01]  /*30e0*/  FMUL.FTZ R10, R73, c[0x0][0x320] ;  /* 0x0000c800490a7a20 */ /* 0x000fe20000410000 */
[----:B------:R-:W-:Y:S01]  /*30f0*/  LOP3.LUT R6, R6, 0xfffffffc, RZ, 0xc0, !PT ;  /* 0xfffffffc06067812 */ /* 0x000fe200078ec0ff */
[----:B------:R-:W-:Y:S01]  /*3100*/  ULDC UR13, c[0x0][0x324] ;  /* 0x0000c900000d7ab9 */ /* 0x000fe20000000800 */
[----:B------:R-:W-:Y:S01]  /*3110*/  PLOP3.LUT P0, PT, PT, PT, UP2, 0x80, 0x0 ;  /* 0x000000000000781c */ /* 0x000fe20003f0f028 */
[----:B------:R-:W-:Y:S01]  /*3120*/  ULOP3.LUT UR13, URZ, UR13, URZ, 0x33, !UPT ;  /* 0x0000000d3f0d7292 */ /* 0x000fe2000f8e333f */
[----:B------:R3:W4:Y:S01]  /*3130*/  MUFU.TANH R16, R5 ;  /* 0x0000000500107308 */ /* 0x0007220000002400 */
[----:B------:R-:W-:Y:S01]  /*3140*/  IADD3 R6, -R6, R212, RZ ;  /* 0x000000d406067210 */ /* 0x000fe20007ffe1ff */
[----:B------:R-:W0:Y:S01]  /*3150*/  LDGDEPBAR ;  /* 0x00000000000079af */ /* 0x000e220000000000 */
[----:B-1----:R-:W-:-:S05]  /*3160*/  FMUL.FTZ R3, R88, c[0x0][0x320] ;  /* 0x0000c80058037a20 */ /* 0x002fca0000410000 */
[----:B------:R-:W1:Y:S01]  /*3170*/  MUFU.TANH R15, R8 ;  /* 0x00000008000f7308 */ /* 0x000e620000002400 */
[----:B---3--:R-:W-:-:S07]  /*3180*/  LEA.HI R5, R7, R209, RZ, 0x2 ;  /* 0x000000d107057211 */ /* 0x008fce00078f10ff */
[----:B------:R3:W1:Y:S01]  /*3190*/  MUFU.TANH R33, R3 ;  /* 0x0000000300217308 */ /* 0x0006620000002400 */
[----:B------:R-:W-:-:S05]  /*31a0*/  LOP3.LUT R5, R5, 0xffffffc, RZ, 0xc0, !PT ;  /* 0x0ffffffc05057812 */ /* 0x000fca00078ec0ff */
[----:B------:R-:W-:Y:S01]  /*31b0*/  IMAD.IADD R9, R209, 0x1, -R5 ;  /* 0x00000001d1097824 */ /* 0x000fe200078e0a05 */
[----:B------:R-:W-:Y:S01]  /*31c0*/  LEA.HI R5, R6, R6, RZ, 0x1 ;  /* 0x0000000606057211 */ /* 0x000fe200078f08ff */
[----:B------:R5:W1:Y:S01]  /*31d0*/  MUFU.TANH R14, R10 ;  /* 0x0000000a000e7308 */ /* 0x000a620000002400 */
[----:B---3--:R-:W-:-:S07]  /*31e0*/  FMUL.FTZ R3, R89, c[0x0][0x320] ;  /* 0x0000c80059037a20 */ /* 0x008fce0000410000 */
[----:B------:R3:W1:Y:S01]  /*31f0*/  MUFU.TANH R32, R3 ;  /* 0x0000000300207308 */ /* 0x0006620000002400 */
[----:B-----5:R-:W-:-:S07]  /*3200*/  FMUL.FTZ R10, R68, c[0x0][0x320] ;  /* 0x0000c800440a7a20 */ /* 0x020fce0000410000 */
[----:B------:R-:W1:Y:S01]  /*3210*/  MUFU.TANH R13, R10 ;  /* 0x0000000a000d7308 */ /* 0x000e620000002400 */
[----:B---3--:R-:W-:-:S07]  /*3220*/  FMUL.FTZ R3, R84, c[0x0][0x320] ;  /* 0x0000c80054037a20 */ /* 0x008fce0000410000 */
[----:B------:R3:W1:Y:S02]  /*3230*/  MUFU.TANH R30, R3 ;  /* 0x00000003001e7308 */ /* 0x0006640000002400 */
[----:B---3--:R-:W-:-:S06]  /*3240*/  FMUL.FTZ R3, R85, c[0x0][0x320] ;  /* 0x0000c80055037a20 */ /* 0x008fcc0000410000 */
        /* <DEDUP_REMOVED lines=21> */
[----:B---3--:R-:W-:-:S04]  /*33a0*/  LOP3.LUT R3, R210, 0xffffffe0, RZ, 0xc0, !PT ;  /* 0xffffffe0d2037812 */ /* 0x008fc800078ec0ff */
[----:B------:R-:W-:-:S04]  /*33b0*/  IADD3 R3, -R3, R212, RZ ;  /* 0x000000d403037210 */ /* 0x000fc80007ffe1ff */
[----:B------:R-:W-:-:S04]  /*33c0*/  SHF.R.S32.HI R7, RZ, 0x1f, R3 ;  /* 0x0000001fff077819 */ /* 0x000fc80000011403 */
[----:B------:R-:W-:-:S04]  /*33d0*/  LEA.HI R7, R7, R3, RZ, 0x2 ;  /* 0x0000000307077211 */ /* 0x000fc800078f10ff */
[----:B------:R-:W-:-:S04]  /*33e0*/  LEA.HI.SX32 R8, R7, UR19, 0x1e ;  /* 0x0000001307087c11 */ /* 0x000fc8000f8ff2ff */
[----:B------:R-:W-:Y:S01]  /*33f0*/  LEA R11, R9, R8, 0x4 ;  /* 0x00000008090b7211 */ /* 0x000fe200078e20ff */
[C---:B------:R-:W-:Y:S01]  /*3400*/  IMAD.SHL.U32 R8, R5.reuse, 0x20, RZ ;  /* 0x0000002005087824 */ /* 0x040fe200078e00ff */
[----:B------:R-:W-:-:S04]  /*3410*/  LOP3.LUT R9, R5, 0x1ffffffe, RZ, 0xc0, !PT ;  /* 0x1ffffffe05097812 */ /* 0x000fc800078ec0ff */
[----:B------:R-:W-:Y:S01]  /*3420*/  LOP3.LUT R5, R8, 0xffffffc0, RZ, 0xc0, !PT ;  /* 0xffffffc008057812 */ /* 0x000fe200078ec0ff */
[----:B------:R-:W-:Y:S01]  /*3430*/  FMUL.FTZ R8, R101, c[0x0][0x320] ;  /* 0x0000c80065087a20 */ /* 0x000fe20000410000 */
[----:B------:R-:W-:-:S03]  /*3440*/  IADD3 R6, R6, -R9, RZ ;  /* 0x8000000906067210 */ /* 0x000fc60007ffe0ff */
[----:B------:R-:W-:Y:S01]  /*3450*/  IMAD.IADD R5, R5, 0x1, R11 ;  /* 0x0000000105057824 */ /* 0x000fe200078e020b */
[----:B------:R-:W3:Y:S04]  /*3460*/  MUFU.TANH R10, R8 ;  /* 0x00000008000a7308 */ /* 0x000ee80000002400 */
[----:B------:R-:W-:Y:S01]  /*3470*/  LEA R21, R6, R5, 0x3 ;  /* 0x0000000506157211 */ /* 0x000fe200078e18ff */
[----:B------:R-:W-:-:S04]  /*3480*/  FMUL.FTZ R5, R69, c[0x0][0x320] ;  /* 0x0000c80045057a20 */ /* 0x000fc80000410000 */
[----:B------:R-:W-:Y:S01]  /*3490*/  @P1 IMAD.HI.U32 R6, R21, c[0x0][0x2c8], RZ ;  /* 0x0000b20015061a27 */ /* 0x000fe200078e00ff */
[----:B------:R5:W1:Y:S01]  /*34a0*/  MUFU.TANH R12, R5 ;  /* 0x00000005000c7308 */ /* 0x000a620000002400 */
[----:B------:R1:W-:Y:S02]  /*34b0*/  STL [R1+0x2c], R21 ;  /* 0x00002c1501007387 */ /* 0x0003e40000100800 */
[----:B-----5:R-:W-:-:S05]  /*34c0*/  FMUL.FTZ R5, R100, c[0x0][0x320] ;  /* 0x0000c80064057a20 */ /* 0x020fca0000410000 */
[----:B------:R5:W2:Y:S01]  /*34d0*/  MUFU.TANH R11, R5 ;  /* 0x00000005000b7308 */ /* 0x000aa20000002400 */
[----:B-1----:R-:W-:Y:S02]  /*34e0*/  @P0 SHF.R.U32.HI R21, RZ, c[0x0][0x2cc], R6 ;  /* 0x0000b300ff150a19 */ /* 0x002fe40000011606 */
[----:B------:R-:W-:-:S03]  /*34f0*/  PLOP3.LUT P0, PT, PT, PT, UP1, 0x40, 0x0 ;  /* 0x000000000000781c */ /* 0x000fc60003f0e818 */
[----:B------:R-:W1:Y:S01]  /*3500*/  SHFL.IDX PT, R6, R21, RZ, 0x1c1f ;  /* 0x001c1fff15067589 */ /* 0x000e6200000e0000 */
[----:B-----5:R-:W-:Y:S01]  /*3510*/  LOP3.LUT R5, R7, 0x7ffffffc, RZ, 0xc0, !PT ;  /* 0x7ffffffc07057812 */ /* 0x020fe200078ec0ff */
[----:B------:R-:W-:-:S03]  /*3520*/  FMUL.FTZ R7, R93, c[0x0][0x320] ;  /* 0x0000c8005d077a20 */ /* 0x000fc60000410000 */
[----:B------:R-:W-:Y:S01]  /*3530*/  IADD3 R5, R3, -R5, RZ ;  /* 0x8000000503057210 */ /* 0x000fe20007ffe0ff */
[----:B------:R-:W-:Y:S01]  /*3540*/  FMUL.FTZ R3, R96, c[0x0][0x320] ;  /* 0x0000c80060037a20 */ /* 0x000fe20000410000 */
[----:B------:R-:W1:Y:S03]  /*3550*/  MUFU.TANH R8, R7 ;  /* 0x0000000700087308 */ /* 0x000e660000002400 */
[----:B------:R-:W-:Y:S01]  /*3560*/  IMAD.SHL.U32 R36, R5, 0x2, RZ ;  /* 0x0000000205247824 */ /* 0x000fe200078e00ff */
[----:B------:R-:W-:-:S04]  /*3570*/  MOV R5, c[0x0][0x2ac] ;  /* 0x0000ab0000057a02 */ /* 0x000fc80000000f00 */
[----:B------:R5:W1:Y:S01]  /*3580*/  MUFU.TANH R9, R3 ;  /* 0x0000000300097308 */ /* 0x000a620000002400 */
[----:B------:R-:W-:Y:S01]  /*3590*/  IMAD R5, R5, c[0x0][0x1d0], R20 ;  /* 0x0000740005057a24 */ /* 0x000fe200078e0214 */
[----:B------:R1:W-:Y:S04]  /*35a0*/  STL [R1+0x24], R36 ;  /* 0x0000242401007387 */ /* 0x0003e80000100800 */
[C---:B------:R-:W-:Y:S02]  /*35b0*/  IADD3 R34, -R36.reuse, R5, RZ ;  /* 0x0000000524227210 */ /* 0x040fe40007ffe1ff */
[----:B-----5:R-:W-:-:S04]  /*35c0*/  IADD3 R3, -R36, 0x1, R203 ;  /* 0x0000000124037810 */ /* 0x020fc80007ffe1cb */
[----:B------:R-:W-:-:S04]  /*35d0*/  IADD3 R3, R3, -c[0x0][0x168], RZ ;  /* 0x80005a0003037a10 */ /* 0x000fc80007ffe0ff */
[C---:B------:R-:W-:Y:S02]  /*35e0*/  IADD3 R31, R3.reuse, c[0x0][0x328], RZ ;  /* 0x0000ca00031f7a10 */ /* 0x040fe40007ffe0ff */
[----:B------:R-:W-:Y:S02]  /*35f0*/  IADD3 R35, R3, UR13, RZ ;  /* 0x0000000d03237c10 */ /* 0x000fe4000fffe0ff */
[----:B-1----:R-:W-:Y:S01]  /*3600*/  IADD3 R36, R20, -R36, RZ ;  /* 0x8000002414247210 */ /* 0x002fe20007ffe0ff */
[----:B------:R-:W-:Y:S01]  /*3610*/  IMAD.IADD R5, R31, 0x1, R6 ;  /* 0x000000011f057824 */ /* 0x000fe200078e0206 */
[----:B------:R-:W-:-:S04]  /*3620*/  IADD3 R3, R35, R6, RZ ;  /* 0x0000000623037210 */ /* 0x000fc80007ffe0ff */
[----:B------:R-:W-:Y:S01]  /*3630*/  IMNMX R5, R5, R34, PT ;  /* 0x0000002205057217 */ /* 0x000fe20003800200 */
[----:B------:R-:W-:Y:S05]  /*3640*/  @P0 BRA `(.L_x_500) ;  /* 0x0000015000000947 */ /* 0x000fea0003800000 */
[----:B--234-:R-:W-:Y:S01]  /*3650*/  IMAD.U32 R7, RZ, RZ, UR8 ;  /* 0x00000008ff077e24 */ /* 0x01cfe2000f8e00ff */
[----:B------:R-:W-:Y:S04]  /*3660*/  BSSY B0, `(.L_x_501) ;  /* 0x000000f000007945 */ /* 0x000fe80003800000 */
[----:B------:R-:W-:-:S04]  /*3670*/  IADD3 R6, R7, -c[0x0][0x168], R6 ;  /* 0x80005a0007067a10 */ /* 0x000fc80007ffe006 */
        /* <DEDUP_REMOVED lines=9> */
.L_x_502:
[----:B------:R-:W-:-:S04]  /*3710*/  MOV R7, c[0x0][0x32c] ;  /* 0x0000cb0000077a02 */ /* 0x000fc80000000f00 */
[----:B------:R-:W-:-:S13]  /*3720*/  ISETP.NE.AND P0, PT, R7, 0x1, PT ;  /* 0x000000010700780c */ /* 0x000fda0003f05270 */
[----:B------:R-:W-:-:S05]  /*3730*/  @P0 IMAD.HI.U32 R7, R6, c[0x0][0x330], RZ ;  /* 0x0000cc0006070a27 */ /* 0x000fca00078e00ff */
[----:B------:R-:W-:Y:S02]  /*3740*/  @P0 SHF.R.U32.HI R6, RZ, c[0x0][0x334], R7 ;  /* 0x0000cd00ff060a19 */ /* 0x000fe40000011607 */
.L_x_503:
[----:B------:R-:W-:Y:S05]  /*3750*/  BSYNC B0 ;  /* 0x0000000000007941 */ /* 0x000fea0003800000 */
.L_x_501:
[----:B------:R-:W-:-:S05]  /*3760*/  IMAD R6, R6, c[0x0][0x32c], R36 ;  /* 0x0000cb0006067a24 */ /* 0x000fca00078e0224 */
[----:B------:R-:W-:Y:S02]  /*3770*/  IADD3 R7, R6, c[0x0][0x32c], RZ ;  /* 0x0000cb0006077a10 */ /* 0x000fe40007ffe0ff */
[----:B------:R-:W-:Y:S02]  /*3780*/  IMNMX R3, R3, R6, !PT ;  /* 0x0000000603037217 */ /* 0x000fe40007800200 */
[----:B------:R-:W-:Y:S02]  /*3790*/  IMNMX R5, R5, R7, PT ;  /* 0x0000000705057217 */ /* 0x000fe40003800200 */
.L_x_500:
[C---:B--234-:R-:W-:Y:S01]  /*37a0*/  ISETP.GE.AND P0, PT, R20.reuse, 0x2, PT ;  /* 0x000000021400780c */ /* 0x05cfe20003f06270 */
[----:B------:R-:W1:Y:S01]  /*37b0*/  SHFL.IDX PT, R6, R21, 0x1, 0x1c1f ;  /* 0x003c1f0015067f89 */ /* 0x000e6200000e0000 */
[----:B------:R-:W-:Y:S02]  /*37c0*/  ISETP.GE.AND P2, PT, R20, 0xa, PT ;  /* 0x0000000a1400780c */ /* 0x000fe40003f46270 */
[----:B------:R-:W-:Y:S02]  /*37d0*/  P2R R55, PR, RZ, 0x1 ;  /* 0x00000001ff377803 */ /* 0x000fe40000000000 */
[----:B------:R-:W-:-:S02]  /*37e0*/  ISETP.GT.AND P0, PT, R3, 0x1, !P0 ;  /* 0x000000010300780c */ /* 0x000fc40004704270 */
[----:B------:R-:W-:Y:S02]  /*37f0*/  ISETP.GE.AND P1, PT, R20, 0x9, PT ;  /* 0x000000091400780c */ /* 0x000fe40003f26270 */
[----:B------:R-:W-:Y:S02]  /*3800*/  ISETP.LT.OR P0, PT, R5, 0x2, P0 ;  /* 0x000000020500780c */ /* 0x000fe40000701670 */
[----:B------:R-:W-:Y:S02]  /*3810*/  P2R R54, PR, RZ, 0x2 ;  /* 0x00000002ff367803 */ /* 0x000fe40000000000 */
[----:B------:R-:W-:Y:S02]  /*3820*/  FSEL R64, R10, -INF , !P0 ;  /* 0xff8000000a407808 */ /* 0x000fe40004000000 */
[----:B------:R-:W-:Y:S02]  /*3830*/  ISETP.GT.AND P0, PT, R3, 0x9, !P2 ;  /* 0x000000090300780c */ /* 0x000fe40005704270 */
[----:B------:R-:W-:-:S02]  /*3840*/  P2R R53, PR, RZ, 0x4 ;  /* 0x00000004ff357803 */ /* 0x000fc40000000000 */
[----:B------:R-:W-:Y:S02]  /*3850*/  ISETP.LT.OR P0, PT, R5, 0xa, P0 ;  /* 0x0000000a0500780c */ /* 0x000fe40000701670 */
[----:B------:R-:W-:Y:S02]  /*3860*/  ISETP.GT.AND P1, PT, R3, 0x8, !P1 ;  /* 0x000000080300780c */ /* 0x000fe40004f24270 */
[----:B------:R-:W-:Y:S02]  /*3870*/  ISETP.GE.AND P2, PT, R20, 0x11, PT ;  /* 0x000000111400780c */ /* 0x000fe40003f46270 */
[----:B------:R-:W-:Y:S02]  /*3880*/  FSEL R76, R37, -INF , !P0 ;  /* 0xff800000254c7808 */ /* 0x000fe40004000000 */
[----:B------:R-:W-:Y:S02]  /*3890*/  ISETP.LT.OR P1, PT, R5, 0x9, P1 ;  /* 0x000000090500780c */ /* 0x000fe40000f21670 */
[----:B------:R-:W-:-:S02]  /*38a0*/  ISETP.GT.AND P0, PT, R3, 0x10, !P2 ;  /* 0x000000100300780c */ /* 0x000fc40005704270 */
[----:B------:R-:W-:Y:S02]  /*38b0*/  FSEL R65, R9, -INF , !P1 ;  /* 0xff80000009417808 */ /* 0x000fe40004800000 */
[----:B------:R-:W-:Y:S02]  /*38c0*/  ISETP.LT.OR P0, PT, R5, 0x11, P0 ;  /* 0x000000110500780c */ /* 0x000fe40000701670 */
[----:B------:R-:W-:Y:S02]  /*38d0*/  ISETP.GE.AND P1, PT, R20, 0x12, PT ;  /* 0x000000121400780c */ /* 0x000fe40003f26270 */
[----:B------:R-:W-:Y:S02]  /*38e0*/  FSEL R84, R33, -INF , !P0 ;  /* 0xff80000021547808 */ /* 0x000fe40004000000 */
[----:B------:R-:W-:Y:S02]  /*38f0*/  ISETP.GT.AND P0, PT, R3, 0x11, !P1 ;  /* 0x000000110300780c */ /* 0x000fe40004f04270 */
[----:B------:R-:W-:-:S02]  /*3900*/  P2R R51, PR, RZ, 0x2 ;  /* 0x00000002ff337803 */ /* 0x000fc40000000000 */
[----:B------:R-:W-:Y:S02]  /*3910*/  ISETP.LT.OR P0, PT, R5, 0x12, P0 ;  /* 0x000000120500780c */ /* 0x000fe40000701670 */
[----:B------:R-:W-:Y:S02]  /*3920*/  ISETP.GE.AND P1, PT, R20, 0x19, PT ;  /* 0x000000191400780c */ /* 0x000fe40003f26270 */
[----:B------:R-:W-:Y:S02]  /*3930*/  FSEL R85, R32, -INF , !P0 ;  /* 0xff80000020557808 */ /* 0x000fe40004000000 */
[----:B------:R-:W-:Y:S02]  /*3940*/  ISETP.GT.AND P0, PT, R3, 0x18, !P1 ;  /* 0x000000180300780c */ /* 0x000fe40004f04270 */
[----:B------:R-:W-:Y:S02]  /*3950*/  P2R R50, PR, RZ, 0x2 ;  /* 0x00000002ff327803 */ /* 0x000fe40000000000 */
[----:B------:R-:W-:-:S02]  /*3960*/  ISETP.LT.OR P0, PT, R5, 0x19, P0 ;  /* 0x000000190500780c */ /* 0x000fc40000701670 */
[----:B------:R-:W-:Y:S02]  /*3970*/  ISETP.GE.AND P1, PT, R20, 0x1a, PT ;  /* 0x0000001a1400780c */ /* 0x000fe40003f26270 */
[----:B------:R-:W-:Y:S02]  /*3980*/  FSEL R93, R30, -INF , !P0 ;  /* 0xff8000001e5d7808 */ /* 0x000fe40004000000 */
[----:B------:R-:W-:Y:S02]  /*3990*/  ISETP.GT.AND P0, PT, R3, 0x19, !P1 ;  /* 0x000000190300780c */ /* 0x000fe40004f04270 */
[----:B------:R-:W-:Y:S02]  /*39a0*/  P2R R49, PR, RZ, 0x2 ;  /* 0x00000002ff317803 */ /* 0x000fe40000000000 */
[----:B------:R-:W-:Y:S02]  /*39b0*/  ISETP.LT.OR P0, PT, R5, 0x1a, P0 ;  /* 0x0000001a0500780c */ /* 0x000fe40000701670 */
[----:B------:R-:W-:-:S02]  /*39c0*/  ISETP.GE.AND P1, PT, R20, 0x21, PT ;  /* 0x000000211400780c */ /* 0x000fc40003f26270 */
[----:B------:R-:W-:Y:S02]  /*39d0*/  FSEL R96, R29, -INF , !P0 ;  /* 0xff8000001d607808 */ /* 0x000fe40004000000 */
[----:B------:R-:W-:Y:S02]  /*39e0*/  ISETP.GT.AND P0, PT, R3, 0x20, !P1 ;  /* 0x000000200300780c */ /* 0x000fe40004f04270 */
[----:B------:R-:W-:Y:S02]  /*39f0*/  P2R R48, PR, RZ, 0x2 ;  /* 0x00000002ff307803 */ /* 0x000fe40000000000 */
[----:B------:R-:W-:Y:S02]  /*3a00*/  ISETP.LT.OR P0, PT, R5, 0x21, P0 ;  /* 0x000000210500780c */ /* 0x000fe40000701670 */
[----:B------:R-:W-:Y:S02]  /*3a10*/  ISETP.GE.AND P1, PT, R20, 0x22, PT ;  /* 0x000000221400780c */ /* 0x000fe40003f26270 */
[----:B------:R-:W-:-:S02]  /*3a20*/  FSEL R105, R28, -INF , !P0 ;  /* 0xff8000001c697808 */ /* 0x000fc40004000000 */
[----:B------:R-:W-:Y:S02]  /*3a30*/  ISETP.GT.AND P0, PT, R3, 0x21, !P1 ;  /* 0x000000210300780c */ /* 0x000fe40004f04270 */
[----:B------:R-:W-:Y:S02]  /*3a40*/  P2R R47, PR, RZ, 0x2 ;  /* 0x00000002ff2f7803 */ /* 0x000fe40000000000 */
[----:B------:R-:W-:Y:S02]  /*3a50*/  ISETP.LT.OR P0, PT, R5, 0x22, P0 ;  /* 0x000000220500780c */ /* 0x000fe40000701670 */
[----:B------:R-:W-:Y:S02]  /*3a60*/  ISETP.GE.AND P1, PT, R20, 0x29, PT ;  /* 0x000000291400780c */ /* 0x000fe40003f26270 */
[----:B------:R-:W-:Y:S02]  /*3a70*/  FSEL R106, R27, -INF , !P0 ;  /* 0xff8000001b6a7808 */ /* 0x000fe40004000000 */
[----:B------:R-:W-:-:S02]  /*3a80*/  ISETP.GT.AND P0, PT, R3, 0x28, !P1 ;  /* 0x000000280300780c */ /* 0x000fc40004f04270 */
[----:B------:R-:W-:Y:S02]  /*3a90*/  P2R R46, PR, RZ, 0x2 ;  /* 0x00000002ff2e7803 */ /* 0x000fe40000000000 */
        /* <DEDUP_REMOVED lines=41> */
[C---:B------:R-:W-:Y:S02]  /*3d30*/  ISETP.GE.AND P1, PT, R20.reuse, 0x4a, PT ;  /* 0x0000004a1400780c */ /* 0x040fe40003f26270 */
[----:B------:R-:W-:Y:S02]  /*3d40*/  FSEL R157, R17, -INF , !P0 ;  /* 0xff800000119d7808 */ /* 0x000fe40004000000 */
[----:B------:R-:W-:Y:S02]  /*3d50*/  ISETP.GT.AND P0, PT, R3, 0x49, !P1 ;  /* 0x000000490300780c */ /* 0x000fe40004f04270 */
[C---:B------:R-:W-:Y:S02]  /*3d60*/  ISETP.GE.AND P6, PT, R20.reuse, 0x51, PT ;  /* 0x000000511400780c */ /* 0x040fe40003fc6270 */
        /* <DEDUP_REMOVED lines=15> */
[----:B------:R-:W-:-:S04]  /*3e60*/  ISETP.LT.OR P0, PT, R5, 0x59, P0 ;  /* 0x000000590500780c */ /* 0x000fc80000701670 */
[----:B------:R-:W-:Y:S02]  /*3e70*/  FSEL R202, R13, -INF , !P0 ;  /* 0xff8000000dca7808 */ /* 0x000fe40004000000 */
[----:B------:R-:W-:Y:S02]  /*3e80*/  ISETP.GT.AND P0, PT, R3, RZ, !P1 ;  /* 0x000000ff0300720c */ /* 0x000fe40004f04270 */
[----:B------:R-:W-:Y:S02]  /*3e90*/  ISETP.GE.AND P1, PT, R20, 0x5a, PT ;  /* 0x0000005a1400780c */ /* 0x000fe40003f26270 */
[----:B------:R-:W-:-:S04]  /*3ea0*/  ISETP.LT.OR P0, PT, R5, 0x1, P0 ;  /* 0x000000010500780c */ /* 0x000fc80000701670 */
[----:B------:R-:W-:Y:S02]  /*3eb0*/  FSEL R61, R11, -INF , !P0 ;  /* 0xff8000000b3d7808 */ /* 0x000fe40004000000 */
[----:B------:R-:W-:Y:S01]  /*3ec0*/  ISETP.GT.AND P0, PT, R3, 0x59, !P1 ;  /* 0x000000590300780c */ /* 0x000fe20004f04270 */
[----:B------:R-:W-:-:S03]  /*3ed0*/  FMUL.FTZ R3, R62, c[0x0][0x320] ;  /* 0x0000c8003e037a20 */ /* 0x000fc60000410000 */
[----:B------:R-:W-:Y:S01]  /*3ee0*/  ISETP.LT.OR P0, PT, R5, 0x5a, P0 ;  /* 0x0000005a0500780c */ /* 0x000fe20000701670 */
[----:B------:R2:W3:Y:S01]  /*3ef0*/  MUFU.TANH R33, R3 ;  /* 0x0000000300217308 */ /* 0x0004e20000002400 */
[----:B------:R-:W-:Y:S02]  /*3f00*/  FMUL.FTZ R5, R98, c[0x0][0x320] ;  /* 0x0000c80062057a20 */ /* 0x000fe40000410000 */
[----:B------:R-:W-:Y:S02]  /*3f10*/  FSEL R201, R12, -INF , !P0 ;  /* 0xff8000000cc97808 */ /* 0x000fe40004000000 */
[----:B------:R-:W-:-:S03]  /*3f20*/  PLOP3.LUT P0, PT, PT, PT, UP1, 0x40, 0x0 ;  /* 0x000000000000781c */ /* 0x000fc60003f0e818 */
[----:B------:R1:W4:Y:S01]  /*3f30*/  MUFU.TANH R12, R5 ;  /* 0x00000005000c7308 */ /* 0x0003220000002400 */
[----:B--2---:R-:W-:-:S07]  /*3f40*/  FMUL.FTZ R3, R63, c[0x0][0x320] ;  /* 0x0000c8003f037a20 */ /* 0x004fce0000410000 */
[----:B------:R2:W2:Y:S01]  /*3f50*/  MUFU.TANH R32, R3 ;  /* 0x0000000300207308 */ /* 0x0004a20000002400 */
[----:B-1----:R-:W-:-:S05]  /*3f60*/  IMAD.IADD R5, R31, 0x1, R6 ;  /* 0x000000011f057824 */ /* 0x002fca00078e0206 */
[----:B------:R-:W-:Y:S01]  /*3f70*/  IMNMX R5, R5, R34, PT ;  /* 0x0000002205057217 */ /* 0x000fe20003800200 */
[----:B--2---:R-:W-:-:S04]  /*3f80*/  FMUL.FTZ R3, R87, c[0x0][0x320] ;  /* 0x0000c80057037a20 */ /* 0x004fc80000410000 */
[----:B------:R1:W2:Y:S02]  /*3f90*/  MUFU.TANH R30, R3 ;  /* 0x00000003001e7308 */ /* 0x0002a40000002400 */
        /* <DEDUP_REMOVED lines=40> */
[----:B-1----:R-:W-:Y:S01]  /*4220*/  IMAD.IADD R3, R35, 0x1, R6 ;  /* 0x0000000123037824 */ /* 0x002fe200078e0206 */
        /* <DEDUP_REMOVED lines=13> */
.L_x_506:
[----:B------:R-:W-:-:S04]  /*4300*/  MOV R7, c[0x0][0x32c] ;  /* 0x0000cb0000077a02 */ /* 0x000fc80000000f00 */
[----:B------:R-:W-:-:S13]  /*4310*/  ISETP.NE.AND P0, PT, R7, 0x1, PT ;  /* 0x000000010700780c */ /* 0x000fda0003f05270 */
[----:B------:R-:W-:-:S05]  /*4320*/  @P0 IMAD.HI.U32 R7, R6, c[0x0][0x330], RZ ;  /* 0x0000cc0006070a27 */ /* 0x000fca00078e00ff */
[----:B------:R-:W-:Y:S02]  /*4330*/  @P0 SHF.R.U32.HI R6, RZ, c[0x0][0x334], R7 ;  /* 0x0000cd00ff060a19 */ /* 0x000fe40000011607 */
.L_x_507:
[----:B------:R-:W-:Y:S05]  /*4340*/  BSYNC B0 ;  /* 0x0000000000007941 */ /* 0x000fea0003800000 */
.L_x_505:
[----:B------:R-:W-:-:S05]  /*4350*/  IMAD R6, R6, c[0x0][0x32c], R36 ;  /* 0x0000cb0006067a24 */ /* 0x000fca00078e0224 */
[----:B------:R-:W-:Y:S02]  /*4360*/  IADD3 R7, R6, c[0x0][0x32c], RZ ;  /* 0x0000cb0006077a10 */ /* 0x000fe40007ffe0ff */
[----:B------:R-:W-:Y:S02]  /*4370*/  IMNMX R3, R3, R6, !PT ;  /* 0x0000000603037217 */ /* 0x000fe40007800200 */
[----:B------:R-:W-:Y:S02]  /*4380*/  IMNMX R5, R5, R7, PT ;  /* 0x0000000705057217 */ /* 0x000fe40003800200 */
.L_x_504:
[----:B--234-:R-:W-:Y:S01]  /*4390*/  ISETP.NE.AND P0, PT, R55, RZ, PT ;  /* 0x000000ff3700720c */ /* 0x01cfe20003f05270 */
[----:B------:R-:W1:Y:S03]  /*43a0*/  SHFL.IDX PT, R6, R21, 0x2, 0x1c1f ;  /* 0x005c1f0015067f89 */ /* 0x000e6600000e0000 */
[----:B------:R-:W-:-:S04]  /*43b0*/  ISETP.GT.AND P0, PT, R3, 0x1, !P0 ;  /* 0x000000010300780c */ /* 0x000fc80004704270 */
[----:B------:R-:W-:-:S04]  /*43c0*/  ISETP.LT.OR P0, PT, R5, 0x2, P0 ;  /* 0x000000020500780c */ /* 0x000fc80000701670 */
[----:B------:R-:W-:Y:S02]  /*43d0*/  FSEL R58, R26, -INF , !P0 ;  /* 0xff8000001a3a7808 */ /* 0x000fe40004000000 */
[----:B------:R-:W-:-:S04]  /*43e0*/  ISETP.NE.AND P0, PT, R54, RZ, PT ;  /* 0x000000ff3600720c */ /* 0x000fc80003f05270 */
        /* <DEDUP_REMOVED lines=80> */
[----:B------:R-:W-:-:S04]  /*48f0*/  ISETP.NE.AND P0, PT, R37, RZ, PT ;  /* 0x000000ff2500720c */ /* 0x000fc80003f05270 */
[----:B------:R-:W-:-:S04]  /*4900*/  ISETP.GT.AND P0, PT, R3, RZ, !P0 ;  /* 0x000000ff0300720c */ /* 0x000fc80004704270 */
        /* <DEDUP_REMOVED lines=70> */
.L_x_510:
[----:B------:R-:W-:-:S04]  /*4d70*/  MOV R7, c[0x0][0x32c] ;  /* 0x0000cb0000077a02 */ /* 0x000fc80000000f00 */
[----:B------:R-:W-:-:S13]  /*4d80*/  ISETP.NE.AND P0, PT, R7, 0x1, PT ;  /* 0x000000010700780c */ /* 0x000fda0003f05270 */
[----:B------:R-:W-:-:S05]  /*4d90*/  @P0 IMAD.HI.U32 R7, R6, c[0x0][0x330], RZ ;  /* 0x0000cc0006070a27 */ /* 0x000fca00078e00ff */
[----:B------:R-:W-:Y:S02]  /*4da0*/  @P0 SHF.R.U32.HI R6, RZ, c[0x0][0x334], R7 ;  /* 0x0000cd00ff060a19 */ /* 0x000fe40000011607 */
.L_x_511:
[----:B------:R-:W-:Y:S05]  /*4db0*/  BSYNC B0 ;  /* 0x0000000000007941 */ /* 0x000fea0003800000 */
.L_x_509:
[----:B------:R-:W-:-:S05]  /*4dc0*/  IMAD R6, R6, c[0x0][0x32c], R36 ;  /* 0x0000cb0006067a24 */ /* 0x000fca00078e0224 */
[----:B------:R-:W-:Y:S02]  /*4dd0*/  IADD3 R7, R6, c[0x0][0x32c], RZ ;  /* 0x0000cb0006077a10 */ /* 0x000fe40007ffe0ff */
[----:B------:R-:W-:Y:S02]  /*4de0*/  IMNMX R3, R3, R6, !PT ;  /* 0x0000000603037217 */ /* 0x000fe40007800200 */
[----:B------:R-:W-:Y:S02]  /*4df0*/  IMNMX R5, R5, R7, PT ;  /* 0x0000000705057217 */ /* 0x000fe40003800200 */
.L_x_508:
        /* <DEDUP_REMOVED lines=94> */
[----:B-1----:R-:W-:Y:S02]  /*53e0*/  IMAD.IADD R5, R31, 0x1, R6 ;  /* 0x000000011f057824 */ /* 0x002fe400078e0206 */
[----:B------:R-:W-:Y:S02]  /*53f0*/  FSEL R197, R11, -INF , !P0 ;  /* 0xff8000000bc57808 */ /* 0x000fe40004000000 */
[----:B------:R-:W-:Y:S02]  /*5400*/  PLOP3.LUT P0, PT, PT, PT, UP1, 0x40, 0x0 ;  /* 0x000000000000781c */ /* 0x000fe40003f0e818 */
[----:B------:R-:W-:Y:S01]  /*5410*/  IMNMX R5, R5, R34, PT ;  /* 0x0000002205057217 */ /* 0x000fe20003800200 */
[----:B--2---:R-:W-:-:S04]  /*5420*/  FMUL.FTZ R3, R114, c[0x0][0x320] ;  /* 0x0000c80072037a20 */ /* 0x004fc80000410000 */
[----:B------:R1:W2:Y:S02]  /*5430*/  MUFU.TANH R26, R3 ;  /* 0x00000003001a7308 */ /* 0x0002a40000002400 */
[----:B-1----:R-:W-:-:S06]  /*5440*/  FMUL.FTZ R3, R115, c[0x0][0x320] ;  /* 0x0000c80073037a20 */ /* 0x002fcc0000410000 */
[----:B------:R1:W4:Y:S02]  /*5450*/  MUFU.TANH R94, R3 ;  /* 0x00000003005e7308 */ /* 0x0003240000002400 */
        /* <DEDUP_REMOVED lines=56> */
.L_x_514:
[----:B------:R-:W-:-:S04]  /*57e0*/  MOV R7, c[0x0][0x32c] ;  /* 0x0000cb0000077a02 */ /* 0x000fc80000000f00 */
[----:B------:R-:W-:-:S13]  /*57f0*/  ISETP.NE.AND P0, PT, R7, 0x1, PT ;  /* 0x000000010700780c */ /* 0x000fda0003f05270 */
[----:B------:R-:W-:-:S05]  /*5800*/  @P0 IMAD.HI.U32 R7, R6, c[0x0][0x330], RZ ;  /* 0x0000cc0006070a27 */ /* 0x000fca00078e00ff */
[----:B------:R-:W-:Y:S02]  /*5810*/  @P0 SHF.R.U32.HI R6, RZ, c[0x0][0x334], R7 ;  /* 0x0000cd00ff060a19 */ /* 0x000fe40000011607 */
.L_x_515:
[----:B------:R-:W-:Y:S05]  /*5820*/  BSYNC B0 ;  /* 0x0000000000007941 */ /* 0x000fea0003800000 */
.L_x_513:
[----:B------:R-:W-:-:S05]  /*5830*/  IMAD R6, R6, c[0x0][0x32c], R36 ;  /* 0x0000cb0006067a24 */ /* 0x000fca00078e0224 */
[----:B------:R-:W-:Y:S02]  /*5840*/  IADD3 R7, R6, c[0x0][0x32c], RZ ;  /* 0x0000cb0006077a10 */ /* 0x000fe40007ffe0ff */
[----:B------:R-:W-:Y:S02]  /*5850*/  IMNMX R3, R3, R6, !PT ;  /* 0x0000000603037217 */ /* 0x000fe40007800200 */
[----:B------:R-:W-:Y:S02]  /*5860*/  IMNMX R5, R5, R7, PT ;  /* 0x0000000705057217 */ /* 0x000fe40003800200 */
.L_x_512:
[----:B--234-:R-:W-:Y:S01]  /*5870*/  FMNMX.FTZ R72, R61, R64, !PT ;  /* 0x000000403d487209 */ /* 0x01cfe20007810000 */
[----:B------:R-:W-:Y:S01]  /*5880*/  IMAD.SHL.U32 R209, R0, 0x2, RZ ;  /* 0x0000000200d17824 */ /* 0x000fe200078e00ff */
[----:B------:R-:W-:Y:S01]  /*5890*/  ISETP.NE.AND P0, PT, R55, RZ, PT ;  /* 0x000000ff3700720c */ /* 0x000fe20003f05270 */
[----:B------:R-:W-:Y:S01]  /*58a0*/  STL [R1+0x4c], R217 ;  /* 0x00004cd901007387 */ /* 0x000fe20000100800 */
[----:B------:R-:W-:Y:S01]  /*58b0*/  FMNMX.FTZ R72, R65, R72, !PT ;  /* 0x0000004841487209 */ /* 0x000fe20007810000 */
[--C-:B------:R-:W-:Y:S01]  /*58c0*/  IMAD R210, R4, 0x2, R209.reuse ;  /* 0x0000000204d27824 */ /* 0x100fe200078e02d1 */
[----:B------:R-:W-:Y:S01]  /*58d0*/  ISETP.GT.AND P0, PT, R3, 0x1, !P0 ;  /* 0x000000010300780c */ /* 0x000fe20004704270 */
[----:B------:R-:W-:Y:S01]  /*58e0*/  IMAD R212, R2, 0x2, R209 ;  /* 0x0000000202d47824 */ /* 0x000fe200078e02d1 */
[----:B------:R-:W-:Y:S01]  /*58f0*/  FMNMX.FTZ R72, R76, R72, !PT ;  /* 0x000000484c487209 */ /* 0x000fe20007810000 */
[----:B------:R-:W-:Y:S01]  /*5900*/  STL [R1+0x48], R216 ;  /* 0x000048d801007387 */ /* 0x000fe20000100800 */
[----:B------:R-:W-:Y:S01]  /*5910*/  ISETP.LT.OR P0, PT, R5, 0x2, P0 ;  /* 0x000000020500780c */ /* 0x000fe20000701670 */
[----:B------:R-:W-:Y:S01]  /*5920*/  ULDC.64 UR4, c[0x0][0x2c8] ;  /* 0x0000b20000047ab9 */ /* 0x000fe20000000a00 */
[----:B------:R-:W-:Y:S01]  /*5930*/  FMNMX.FTZ R72, R84, R72, !PT ;  /* 0x0000004854487209 */ /* 0x000fe20007810000 */
[----:B------:R-:W-:Y:S01]  /*5940*/  STL [R1+0x44], R215 ;  /* 0x000044d701007387 */ /* 0x000fe20000100800 */
[----:B------:R-:W-:-:S02]  /*5950*/  FSEL R69, R13, -INF , !P0 ;  /* 0xff8000000d457808 */ /* 0x000fc40004000000 */
[----:B------:R-:W-:Y:S01]  /*5960*/  FMNMX.FTZ R72, R85, R72, !PT ;  /* 0x0000004855487209 */ /* 0x000fe20007810000 */
[----:B------:R-:W-:Y:S01]  /*5970*/  STL [R1+0x40], R214 ;  /* 0x000040d601007387 */ /* 0x000fe20000100800 */
[----:B------:R-:W-:Y:S02]  /*5980*/  ISETP.NE.AND P0, PT, R54, RZ, PT ;  /* 0x000000ff3600720c */ /* 0x000fe40003f05270 */
[----:B------:R-:W-:Y:S01]  /*5990*/  FMNMX.FTZ R72, R93, R72, !PT ;  /* 0x000000485d487209 */ /* 0x000fe20007810000 */
[----:B------:R-:W-:Y:S01]  /*59a0*/  STL [R1+0x3c], R213 ;  /* 0x00003cd501007387 */ /* 0x000fe20000100800 */
[----:B------:R-:W-:Y:S02]  /*59b0*/  ISETP.GT.AND P0, PT, R3, 0x8, !P0 ;  /* 0x000000080300780c */ /* 0x000fe40004704270 */
[----:B------:R-:W-:Y:S01]  /*59c0*/  FMNMX.FTZ R72, R96, R72, !PT ;  /* 0x0000004860487209 */ /* 0x000fe20007810000 */
[----:B------:R-:W-:Y:S01]  /*59d0*/  LDSM.16.MT88.4 R80, [R210+0x100] ;  /* 0x00010000d250783b */ /* 0x000fe20000004200 */
[----:B------:R-:W-:-:S02]  /*59e0*/  ISETP.LT.OR P0, PT, R5, 0x9, P0 ;  /* 0x000000090500780c */ /* 0x000fc40000701670 */
[----:B------:R-:W-:Y:S01]  /*59f0*/  FMNMX.FTZ R72, R105, R72, !PT ;  /* 0x0000004869487209 */ /* 0x000fe20007810000 */
[----:B------:R-:W-:Y:S01]  /*5a00*/  STL [R1+0x38], R208 ;  /* 0x000038d001007387 */ /* 0x000fe20000100800 */
[----:B------:R-:W-:Y:S02]  /*5a10*/  FSEL R73, R20, -INF , !P0 ;  /* 0xff80000014497808 */ /* 0x000fe40004000000 */
[----:B------:R-:W-:Y:S01]  /*5a20*/  FMNMX.FTZ R72, R106, R72, !PT ;  /* 0x000000486a487209 */ /* 0x000fe20007810000 */
[----:B------:R-:W-:Y:S01]  /*5a30*/  LDSM.16.MT88.4 R128, [R212+0x1100] ;  /* 0x00110000d480783b */ /* 0x000fe20000004200 */
[----:B------:R-:W-:Y:S02]  /*5a40*/  ISETP.NE.AND P0, PT, R53, RZ, PT ;  /* 0x000000ff3500720c */ /* 0x000fe40003f05270 */
[----:B------:R-:W-:Y:S01]  /*5a50*/  FMNMX.FTZ R72, R107, R72, !PT ;  /* 0x000000486b487209 */ /* 0x000fe20007810000 */
[----:B------:R-:W-:Y:S01]  /*5a60*/  LDSM.16.MT88.4 R120, [R209+0x1100] ;  /* 0x00110000d178783b */ /* 0x000fe20000004200 */
[----:B------:R-:W-:-:S02]  /*5a70*/  ISETP.GT.AND P0, PT, R3, 0x9, !P0 ;  /* 0x000000090300780c */ /* 0x000fc40004704270 */
[----:B------:R-:W-:Y:S01]  /*5a80*/  FMNMX.FTZ R72, R108, R72, !PT ;  /* 0x000000486c487209 */ /* 0x000fe20007810000 */
[----:B------:R-:W-:Y:S01]  /*5a90*/  LDSM.16.MT88.4 R132, [R210+0x1100] ;  /* 0x00110000d284783b */ /* 0x000fe20000004200 */
[----:B------:R-:W-:Y:S02]  /*5aa0*/  ISETP.LT.OR P0, PT, R5, 0xa, P0 ;  /* 0x0000000a0500780c */ /* 0x000fe40000701670 */
[----:B------:R-:W-:Y:S02]  /*5ab0*/  FMNMX.FTZ R72, R148, R72, !PT ;  /* 0x0000004894487209 */ /* 0x000fe40007810000 */
[----:B------:R-:W-:Y:S02]  /*5ac0*/  FSEL R74, R19, -INF , !P0 ;  /* 0xff800000134a7808 */ /* 0x000fe40004000000 */
[----:B------:R-:W-:Y:S02]  /*5ad0*/  FMNMX.FTZ R72, R149, R72, !PT ;  /* 0x0000004895487209 */ /* 0x000fe40007810000 */
[----:B------:R-:W-:-:S02]  /*5ae0*/  ISETP.NE.AND P0, PT, R52, RZ, PT ;  /* 0x000000ff3400720c */ /* 0x000fc40003f05270 */
[----:B------:R-:W-:Y:S01]  /*5af0*/  FMNMX.FTZ R72, R150, R72, !PT ;  /* 0x0000004896487209 */ /* 0x000fe20007810000 */
[----:B------:R-:W-:Y:S01]  /*5b00*/  LDSM.16.MT88.4 R52, [R209+0x100] ;  /* 0x00010000d134783b */ /* 0x000fe20000004200 */
[----:B------:R-:W-:Y:S02]  /*5b10*/  ISETP.GT.AND P0, PT, R3, 0x10, !P0 ;  /* 0x000000100300780c */ /* 0x000fe40004704270 */
[----:B------:R-:W-:Y:S02]  /*5b20*/  FMNMX.FTZ R72, R151, R72, !PT ;  /* 0x0000004897487209 */ /* 0x000fe40007810000 */
[----:B------:R-:W-:Y:S02]  /*5b30*/  ISETP.LT.OR P0, PT, R5, 0x11, P0 ;  /* 0x000000110500780c */ /* 0x000fe40000701670 */
[----:B------:R-:W-:Y:S02]  /*5b40*/  FMNMX.FTZ R72, R156, R72, !PT ;  /* 0x000000489c487209 */ /* 0x000fe40007810000 */
[----:B------:R-:W-:-:S02]  /*5b50*/  FSEL R124, R18, -INF , !P0 ;  /* 0xff800000127c7808 */ /* 0x000fc40004000000 */
[----:B------:R-:W-:Y:S02]  /*5b60*/  FMNMX.FTZ R72, R158, R72, !PT ;  /* 0x000000489e487209 */ /* 0x000fe40007810000 */
[----:B------:R-:W-:Y:S02]  /*5b70*/  ISETP.NE.AND P0, PT, R51, RZ, PT ;  /* 0x000000ff3300720c */ /* 0x000fe40003f05270 */
[----:B------:R-:W-:Y:S02]  /*5b80*/  FMNMX.FTZ R72, R157, R72, !PT ;  /* 0x000000489d487209 */ /* 0x000fe40007810000 */
[----:B------:R-:W-:Y:S02]  /*5b90*/  ISETP.GT.AND P0, PT, R3, 0x11, !P0 ;  /* 0x000000110300780c */ /* 0x000fe40004704270 */
[----:B------:R-:W-:Y:S02]  /*5ba0*/  FMNMX.FTZ R72, R184, R72, !PT ;  /* 0x00000048b8487209 */ /* 0x000fe40007810000 */
[----:B------:R-:W-:-:S02]  /*5bb0*/  ISETP.LT.OR P0, PT, R5, 0x12, P0 ;  /* 0x000000120500780c */ /* 0x000fc40000701670 */
[----:B------:R-:W-:Y:S02]  /*5bc0*/  FMNMX.FTZ R72, R227, R72, !PT ;  /* 0x00000048e3487209 */ /* 0x000fe40007810000 */
[----:B------:R-:W-:Y:S02]  /*5bd0*/  FSEL R125, R17, -INF , !P0 ;  /* 0xff800000117d7808 */ /* 0x000fe40004000000 */
[----:B------:R-:W-:Y:S02]  /*5be0*/  FMNMX.FTZ R72, R203, R72, !PT ;  /* 0x00000048cb487209 */ /* 0x000fe40007810000 */
[----:B------:R-:W-:Y:S02]  /*5bf0*/  ISETP.NE.AND P0, PT, R50, RZ, PT ;  /* 0x000000ff3200720c */ /* 0x000fe40003f05270 */
[----:B------:R-:W-:Y:S02]  /*5c00*/  FMNMX.FTZ R72, R202, R72, !PT ;  /* 0x00000048ca487209 */ /* 0x000fe40007810000 */
[----:B------:R-:W-:-:S02]  /*5c10*/  ISETP.GT.AND P0, PT, R3, 0x18, !P0 ;  /* 0x000000180300780c */ /* 0x000fc40004704270 */
[----:B------:R-:W-:Y:S02]  /*5c20*/  FMNMX.FTZ R72, R201, R72, !PT ;  /* 0x00000048c9487209 */ /* 0x000fe40007810000 */
[----:B------:R-:W-:Y:S02]  /*5c30*/  ISETP.LT.OR P0, PT, R5, 0x19, P0 ;  /* 0x000000190500780c */ /* 0x000fe40000701670 */
[----:B------:R-:W-:Y:S01]  /*5c40*/  ISETP.GT.AND P6, PT, R3, 0x50, !P6 ;  /* 0x000000500300780c */ /* 0x000fe200077c4270 */
[----:B------:R-:W1:Y:S01]  /*5c50*/  SHFL.BFLY PT, R6, R72, 0x2, 0x1f ;  /* 0x0c401f0048067f89 */ /* 0x000e6200000e0000 */
[----:B------:R-:W-:Y:S02]  /*5c60*/  FSEL R126, R8, -INF , !P0 ;  /* 0xff800000087e7808 */ /* 0x000fe40004000000 */
[----:B------:R-:W-:Y:S02]  /*5c70*/  ISETP.NE.AND P0, PT, R49, RZ, PT ;  /* 0x000000ff3100720c */ /* 0x000fe40003f05270 */
[----:B------:R-:W-:-:S02]  /*5c80*/  ISETP.GT.AND P5, PT, R3, 0x51, !P5 ;  /* 0x000000510300780c */ /* 0x000fc40006fa4270 */
[C---:B------:R-:W-:Y:S02]  /*5c90*/  ISETP.GT.AND P0, PT, R3.reuse, 0x19, !P0 ;  /* 0x000000190300780c */ /* 0x040fe40004704270 */
[----:B------:R-:W-:Y:S02]  /*5ca0*/  ISETP.GT.AND P2, PT, R3, 0x58, !P2 ;  /* 0x000000580300780c */ /* 0x000fe40005744270 */
[----:B------:R-:W-:Y:S02]  /*5cb0*/  ISETP.LT.OR P0, PT, R5, 0x1a, P0 ;  /* 0x0000001a0500780c */ /* 0x000fe40000701670 */
[----:B------:R-:W-:Y:S02]  /*5cc0*/  ISETP.GT.AND P1, PT, R3, 0x59, !P1 ;  /* 0x000000590300780c */ /* 0x000fe40004f24270 */
[----:B------:R-:W-:Y:S02]  /*5cd0*/  FSEL R127, R27, -INF , !P0 ;  /* 0xff8000001b7f7808 */ /* 0x000fe40004000000 */
[----:B------:R-:W-:-:S02]  /*5ce0*/  ISETP.NE.AND P0, PT, R48, RZ, PT ;  /* 0x000000ff3000720c */ /* 0x000fc40003f05270 */
[----:B------:R-:W-:Y:S02]  /*5cf0*/  LEA R211, R2, R210, 0x1 ;  /* 0x000000d202d37211 */ /* 0x000fe400078e08ff */
[----:B------:R-:W-:Y:S02]  /*5d00*/  ISETP.GT.AND P0, PT, R3, 0x20, !P0 ;  /* 0x000000200300780c */ /* 0x000fe40004704270 */
[C---:B------:R-:W-:Y:S01]  /*5d10*/  ISETP.LT.OR P6, PT, R5.reuse, 0x51, P6 ;  /* 0x000000510500780c */ /* 0x040fe200037c1670 */
[----:B------:R-:W-:Y:S01]  /*5d20*/  LDSM.16.MT88.4 R88, [R211+0x100] ;  /* 0x00010000d358783b */ /* 0x000fe20000004200 */
[----:B-1----:R-:W-:Y:S02]  /*5d30*/  FMNMX.FTZ R72, R72, R6, !PT ;  /* 0x0000000648487209 */ /* 0x002fe40007810000 */
[C---:B------:R-:W-:Y:S01]  /*5d40*/  ISETP.LT.OR P0, PT, R5.reuse, 0x21, P0 ;  /* 0x000000210500780c */ /* 0x040fe20000701670 */
[----:B------:R-:W-:Y:S01]  /*5d50*/  LDSM.16.MT88.4 R136, [R211+0x1100] ;  /* 0x00110000d388783b */ /* 0x000fe20000004200 */
[----:B------:R-:W-:-:S02]  /*5d60*/  ISETP.LT.OR P5, PT, R5, 0x52, P5 ;  /* 0x000000520500780c */ /* 0x000fc40002fa1670 */
[----:B------:R-:W-:Y:S01]  /*5d70*/  FSEL R152, R25, -INF , !P0 ;  /* 0xff80000019987808 */ /* 0x000fe20004000000 */
[----:B------:R-:W1:Y:S01]  /*5d80*/  SHFL.BFLY PT, R6, R72, 0x1, 0x1f ;  /* 0x0c201f0048067f89 */ /* 0x000e6200000e0000 */
[----:B------:R-:W-:Y:S02]  /*5d90*/  ISETP.NE.AND P0, PT, R47, RZ, PT ;  /* 0x000000ff2f00720c */ /* 0x000fe40003f05270 */
[----:B------:R-:W-:Y:S02]  /*5da0*/  FSEL R163, R67, -INF , !P6 ;  /* 0xff80000043a37808 */ /* 0x000fe40007000000 */
[----:B------:R-:W-:Y:S02]  /*5db0*/  ISETP.GT.AND P0, PT, R3, 0x21, !P0 ;  /* 0x000000210300780c */ /* 0x000fe40004704270 */
[C---:B------:R-:W-:Y:S02]  /*5dc0*/  ISETP.LT.OR P2, PT, R5.reuse, 0x59, P2 ;  /* 0x000000590500780c */ /* 0x040fe40001741670 */
[----:B------:R-:W-:-:S02]  /*5dd0*/  ISETP.LT.OR P0, PT, R5, 0x22, P0 ;  /* 0x000000220500780c */ /* 0x000fc40000701670 */
[----:B------:R-:W-:Y:S02]  /*5de0*/  FSEL R168, R97, -INF , !P5 ;  /* 0xff80000061a87808 */ /* 0x000fe40006800000 */
[----:B------:R-:W-:Y:S02]  /*5df0*/  FSEL R153, R24, -INF , !P0 ;  /* 0xff80000018997808 */ /* 0x000fe40004000000 */
[----:B------:R-:W-:Y:S02]  /*5e00*/  ISETP.NE.AND P0, PT, R46, RZ, PT ;  /* 0x000000ff2e00720c */ /* 0x000fe40003f05270 */
[----:B------:R-:W-:Y:S02]  /*5e10*/  ISETP.LT.OR P1, PT, R5, 0x5a, P1 ;  /* 0x0000005a0500780c */ /* 0x000fe40000f21670 */
[----:B------:R-:W-:Y:S02]  /*5e20*/  ISETP.GT.AND P0, PT, R3, 0x28, !P0 ;  /* 0x000000280300780c */ /* 0x000fe40004704270 */
[----:B------:R-:W-:-:S02]  /*5e30*/  FSEL R169, R103, -INF , !P2 ;  /* 0xff80000067a97808 */ /* 0x000fc40005000000 */
[----:B------:R-:W-:Y:S02]  /*5e40*/  ISETP.LT.OR P0, PT, R5, 0x29, P0 ;  /* 0x000000290500780c */ /* 0x000fe40000701670 */
[----:B-1----:R-:W-:Y:S02]  /*5e50*/  FMNMX.FTZ R72, R72, R6, !PT ;  /* 0x0000000648487209 */ /* 0x002fe40007810000 */
[----:B------:R-:W-:Y:S02]  /*5e60*/  FMNMX.FTZ R6, R57, R58, !PT ;  /* 0x0000003a39067209 */ /* 0x000fe40007810000 */
[----:B------:R-:W-:Y:S01]  /*5e70*/  FSEL R154, R12, -INF , !P0 ;  /* 0xff8000000c9a7808 */ /* 0x000fe20004000000 */
[----:B------:R-:W-:Y:S01]  /*5e80*/  FMUL.FTZ R7, R72, c[0x0][0x2d0] ;  /* 0x0000b40048077a20 */ /* 0x000fe20000410000 */
[----:B------:R-:W-:Y:S02]  /*5e90*/  FMNMX.FTZ R6, R59, R6, !PT ;  /* 0x000000063b067209 */ /* 0x000fe40007810000 */
[----:B------:R-:W-:-:S02]  /*5ea0*/  ISETP.NE.AND P0, PT, R45, RZ, PT ;  /* 0x000000ff2d00720c */ /* 0x000fc40003f05270 */
[----:B------:R-:W-:Y:S02]  /*5eb0*/  FMNMX.FTZ R6, R60, R6, !PT ;  /* 0x000000063c067209 */ /* 0x000fe40007810000 */
        /* <DEDUP_REMOVED lines=13> */
[----:B------:R-:W-:Y:S02]  /*5f90*/  ISETP.NE.AND P0, PT, R43, RZ, PT ;  /* 0x000000ff2b00720c */ /* 0x000fe40003f05270 */
[----:B------:R-:W-:Y:S02]  /*5fa0*/  FMNMX.FTZ R6, R102, R6, !PT ;  /* 0x0000000666067209 */ /* 0x000fe40007810000 */
[----:B------:R-:W-:Y:S02]  /*5fb0*/  ISETP.GT.AND P0, PT, R3, 0x31, !P0 ;  /* 0x000000310300780c */ /* 0x000fe40004704270 */
[----:B------:R-:W-:-:S02]  /*5fc0*/  FMNMX.FTZ R6, R104, R6, !PT ;  /* 0x0000000668067209 */ /* 0x000fc40007810000 */
[----:B------:R-:W-:Y:S02]  /*5fd0*/  ISETP.LT.OR P0, PT, R5, 0x32, P0 ;  /* 0x000000320500780c */ /* 0x000fe40000701670 */
[----:B------:R-:W-:Y:S02]  /*5fe0*/  FMNMX.FTZ R6, R144, R6, !PT ;  /* 0x0000000690067209 */ /* 0x000fe40007810000 */
[----:B------:R-:W-:Y:S02]  /*5ff0*/  FSEL R174, R22, -INF , !P0 ;  /* 0xff80000016ae7808 */ /* 0x000fe40004000000 */
[----:B------:R-:W-:Y:S02]  /*6000*/  FMNMX.FTZ R6, R146, R6, !PT ;  /* 0x0000000692067209 */ /* 0x000fe40007810000 */
[----:B------:R-:W-:Y:S02]  /*6010*/  ISETP.NE.AND P0, PT, R42, RZ, PT ;  /* 0x000000ff2a00720c */ /* 0x000fe40003f05270 */
[----:B------:R-:W-:-:S02]  /*6020*/  FMNMX.FTZ R6, R145, R6, !PT ;  /* 0x0000000691067209 */ /* 0x000fc40007810000 */
[----:B------:R-:W-:Y:S02]  /*6030*/  ISETP.GT.AND P0, PT, R3, 0x38, !P0 ;  /* 0x000000380300780c */ /* 0x000fe40004704270 */
[----:B------:R-:W-:Y:S02]  /*6040*/  FMNMX.FTZ R6, R147, R6, !PT ;  /* 0x0000000693067209 */ /* 0x000fe40007810000 */
[----:B------:R-:W-:Y:S02]  /*6050*/  ISETP.LT.OR P0, PT, R5, 0x39, P0 ;  /* 0x000000390500780c */ /* 0x000fe40000701670 */
[----:B------:R-:W-:Y:S02]  /*6060*/  FMNMX.FTZ R6, R166, R6, !PT ;  /* 0x00000006a6067209 */ /* 0x000fe40007810000 */
[----:B------:R-:W-:Y:S02]  /*6070*/  FSEL R175, R10, -INF , !P0 ;  /* 0xff8000000aaf7808 */ /* 0x000fe40004000000 */
[----:B------:R-:W-:-:S02]  /*6080*/  ISETP.NE.AND P0, PT, R41, RZ, PT ;  /* 0x000000ff2900720c */ /* 0x000fc40003f05270 */
[----:B------:R-:W-:Y:S02]  /*6090*/  FMNMX.FTZ R6, R167, R6, !PT ;  /* 0x00000006a7067209 */ /* 0x000fe40007810000 */
[----:B------:R-:W-:Y:S02]  /*60a0*/  ISETP.GT.AND P0, PT, R3, 0x39, !P0 ;  /* 0x000000390300780c */ /* 0x000fe40004704270 */
[----:B------:R-:W-:Y:S02]  /*60b0*/  FMNMX.FTZ R6, R171, R6, !PT ;  /* 0x00000006ab067209 */ /* 0x000fe40007810000 */
[----:B------:R-:W-:Y:S02]  /*60c0*/  ISETP.LT.OR P0, PT, R5, 0x3a, P0 ;  /* 0x0000003a0500780c */ /* 0x000fe40000701670 */
[----:B------:R-:W-:Y:S02]  /*60d0*/  FMNMX.FTZ R6, R172, R6, !PT ;  /* 0x00000006ac067209 */ /* 0x000fe40007810000 */
[----:B------:R-:W-:-:S02]  /*60e0*/  FSEL R176, R9, -INF , !P0 ;  /* 0xff80000009b07808 */ /* 0x000fc40004000000 */
[----:B------:R-:W-:Y:S02]  /*60f0*/  ISETP.NE.AND P0, PT, R40, RZ, PT ;  /* 0x000000ff2800720c */ /* 0x000fe40003f05270 */
[----:B------:R-:W-:Y:S02]  /*6100*/  FMNMX.FTZ R6, R192, R6, !PT ;  /* 0x00000006c0067209 */ /* 0x000fe40007810000 */
[----:B------:R-:W-:Y:S02]  /*6110*/  ISETP.GT.AND P0, PT, R3, 0x40, !P0 ;  /* 0x000000400300780c */ /* 0x000fe40004704270 */
[----:B------:R-:W-:Y:S02]  /*6120*/  FMNMX.FTZ R6, R187, R6, !PT ;  /* 0x00000006bb067209 */ /* 0x000fe40007810000 */
[----:B------:R-:W-:Y:S02]  /*6130*/  ISETP.LT.OR P0, PT, R5, 0x41, P0 ;  /* 0x000000410500780c */ /* 0x000fe40000701670 */
[----:B------:R-:W-:-:S02]  /*6140*/  FMNMX.FTZ R6, R186, R6, !PT ;  /* 0x00000006ba067209 */ /* 0x000fc40007810000 */
[----:B------:R-:W-:Y:S02]  /*6150*/  FSEL R183, R16, -INF , !P0 ;  /* 0xff80000010b77808 */ /* 0x000fe40004000000 */
[----:B------:R-:W-:Y:S02]  /*6160*/  ISETP.NE.AND P0, PT, R39, RZ, PT ;  /* 0x000000ff2700720c */ /* 0x000fe40003f05270 */
[----:B------:R-:W-:Y:S02]  /*6170*/  FMNMX.FTZ R6, R185, R6, !PT ;  /* 0x00000006b9067209 */ /* 0x000fe40007810000 */
[----:B------:R-:W-:Y:S02]  /*6180*/  ISETP.GT.AND P0, PT, R3, 0x41, !P0 ;  /* 0x000000410300780c */ /* 0x000fe40004704270 */
[----:B------:R-:W-:Y:S01]  /*6190*/  FSEL R170, R101, -INF , !P1 ;  /* 0xff80000065aa7808 */ /* 0x000fe20004800000 */
[----:B------:R-:W1:Y:S01]  /*61a0*/  SHFL.BFLY PT, R8, R6, 0x2, 0x1f ;  /* 0x0c401f0006087f89 */ /* 0x000e6200000e0000 */
[----:B------:R-:W-:-:S04]  /*61b0*/  ISETP.LT.OR P0, PT, R5, 0x42, P0 ;  /* 0x000000420500780c */ /* 0x000fc80000701670 */
[----:B------:R-:W-:Y:S02]  /*61c0*/  FSEL R182, R15, -INF , !P0 ;  /* 0xff8000000fb67808 */ /* 0x000fe40004000000 */
[----:B------:R-:W-:-:S04]  /*61d0*/  ISETP.NE.AND P0, PT, R38, RZ, PT ;  /* 0x000000ff2600720c */ /* 0x000fc80003f05270 */
[----:B------:R-:W-:-:S04]  /*61e0*/  ISETP.GT.AND P0, PT, R3, 0x48, !P0 ;  /* 0x000000480300780c */ /* 0x000fc80004704270 */
[----:B------:R-:W-:-:S04]  /*61f0*/  ISETP.LT.OR P0, PT, R5, 0x49, P0 ;  /* 0x000000490500780c */ /* 0x000fc80000701670 */
[----:B------:R-:W-:Y:S02]  /*6200*/  FSEL R181, R26, -INF , !P0 ;  /* 0xff8000001ab57808 */ /* 0x000fe40004000000 */
[----:B------:R-:W-:Y:S02]  /*6210*/  ISETP.NE.AND P0, PT, R37, RZ, PT ;  /* 0x000000ff2500720c */ /* 0x000fe40003f05270 */
[----:B-1----:R-:W-:Y:S02]  /*6220*/  FMNMX.FTZ R6, R6, R8, !PT ;  /* 0x0000000806067209 */ /* 0x002fe40007810000 */
[----:B------:R-:W-:-:S03]  /*6230*/  ISETP.GT.AND P0, PT, R3, RZ, !P0 ;  /* 0x000000ff0300720c */ /* 0x000fc60004704270 */
[----:B------:R-:W1:Y:S01]  /*6240*/  SHFL.BFLY PT, R71, R6, 0x1, 0x1f ;  /* 0x0c201f0006477f89 */ /* 0x000e6200000e0000 */
[----:B------:R-:W-:-:S04]  /*6250*/  ISETP.LT.OR P0, PT, R5, 0x1, P0 ;  /* 0x000000010500780c */ /* 0x000fc80000701670 */
[----:B------:R-:W-:Y:S02]  /*6260*/  FSEL R68, R14, -INF , !P0 ;  /* 0xff8000000e447808 */ /* 0x000fe40004000000 */
[----:B------:R-:W-:-:S04]  /*6270*/  FSETP.NEU.FTZ.AND P0, PT, R72, -INF , PT ;  /* 0xff8000004800780b */ /* 0x000fc80003f1d000 */
[----:B------:R-:W-:-:S05]  /*6280*/  FSEL R7, R7, RZ, P0 ;  /* 0x000000ff07077208 */ /* 0x000fca0000000000 */
[--C-:B------:R-:W-:Y:S02]  /*6290*/  FFMA.FTZ R8, R61, c[0x0][0x2d0], -R7.reuse ;  /* 0x0000b4003d087a23 */ /* 0x100fe40000010807 */
[----:B------:R-:W-:Y:S02]  /*62a0*/  FFMA.FTZ R9, R65, c[0x0][0x2d0], -R7 ;  /* 0x0000b40041097a23 */ /* 0x000fe40000010807 */
[----:B------:R2:W-:Y:S01]  /*62b0*/  MUFU.EX2 R207, R8 ;  /* 0x0000000800cf7308 */ /* 0x0005e20000000800 */
[----:B-1----:R-:W-:-:S04]  /*62c0*/  FMNMX.FTZ R71, R6, R71, !PT ;  /* 0x0000004706477209 */ /* 0x002fc80007810000 */
[C---:B------:R-:W-:Y:S01]  /*62d0*/  FSETP.NEU.FTZ.AND P0, PT, R71.reuse, -INF , PT ;  /* 0xff8000004700780b */ /* 0x040fe20003f1d000 */
[----:B------:R-:W-:Y:S02]  /*62e0*/  FMUL.FTZ R6, R71, c[0x0][0x2d0] ;  /* 0x0000b40047067a20 */ /* 0x000fe40000410000 */
[----:B------:R1:W-:Y:S03]  /*62f0*/  MUFU.EX2 R213, R9 ;  /* 0x0000000900d57308 */ /* 0x0003e60000000800 */
[----:B------:R-:W-:Y:S01]  /*6300*/  FSEL R6, R6, RZ, P0 ;  /* 0x000000ff06067208 */ /* 0x000fe20000000000 */
[----:B--2---:R-:W-:Y:S01]  /*6310*/  FFMA.FTZ R8, R64, c[0x0][0x2d0], -R7 ;  /* 0x0000b40040087a23 */ /* 0x004fe20000010807 */
[----:B------:R-:W-:-:S03]  /*6320*/  ISETP.NE.AND P0, PT, R56, RZ, PT ;  /* 0x000000ff3800720c */ /* 0x000fc60003f05270 */
[----:B------:R-:W-:Y:S01]  /*6330*/  FFMA.FTZ R4, R60, c[0x0][0x2d0], -R6 ;  /* 0x0000b4003c047a23 */ /* 0x000fe20000010806 */
[----:B------:R2:W-:Y:S01]  /*6340*/  MUFU.EX2 R205, R8 ;  /* 0x0000000800cd7308 */ /* 0x0005e20000000800 */
[----:B------:R-:W-:-:S04]  /*6350*/  ISETP.GT.AND P0, PT, R3, 0x49, !P0 ;  /* 0x000000490300780c */ /* 0x000fc80004704270 */
[----:B------:R-:W-:Y:S01]  /*6360*/  ISETP.LT.OR P0, PT, R5, 0x4a, P0 ;  /* 0x0000004a0500780c */ /* 0x000fe20000701670 */
[----:B-1----:R-:W-:Y:S02]  /*6370*/  FFMA.FTZ R9, R76, c[0x0][0x2d0], -R7 ;  /* 0x0000b4004c097a23 */ /* 0x002fe40000010807 */
[----:B------:R-:W-:Y:S01]  /*6380*/  MUFU.EX2 R239, R4 ;  /* 0x0000000400ef7308 */ /* 0x000fe20000000800 */
[----:B------:R-:W-:Y:S01]  /*6390*/  FSEL R160, R94, -INF , !P0 ;  /* 0xff8000005ea07808 */ /* 0x000fe20004000000 */
[----:B------:R-:W1:Y:S01]  /*63a0*/  LDSM.16.MT88.4 R76, [R212+0x100] ;  /* 0x00010000d44c783b */ /* 0x000e620000004200 */
[----:B--2---:R-:W-:-:S05]  /*63b0*/  FMNMX.FTZ R8, R75, R92, !PT ;  /* 0x0000005c4b087209 */ /* 0x004fca0007810000 */
[----:B------:R2:W3:Y:S01]  /*63c0*/  MUFU.EX2 R236, R9 ;  /* 0x0000000900ec7308 */ /* 0x0004e20000000800 */
[----:B------:R-:W-:-:S04]  /*63d0*/  FMNMX.FTZ R8, R98, R8, !PT ;  /* 0x0000000862087209 */ /* 0x000fc80007810000 */
[----:B------:R-:W-:-:S04]  /*63e0*/  FMNMX.FTZ R8, R100, R8, !PT ;  /* 0x0000000864087209 */ /* 0x000fc80007810000 */
[----:B------:R-:W-:-:S04]  /*63f0*/  FMNMX.FTZ R8, R140, R8, !PT ;  /* 0x000000088c087209 */ /* 0x000fc80007810000 */
[----:B------:R-:W-:Y:S01]  /*6400*/  FMNMX.FTZ R3, R141, R8, !PT ;  /* 0x000000088d037209 */ /* 0x000fe20007810000 */
[--C-:B--2---:R-:W-:Y:S01]  /*6410*/  FFMA.FTZ R9, R57, c[0x0][0x2d0], -R6.reuse ;  /* 0x0000b40039097a23 */ /* 0x104fe20000010806 */
[----:B------:R-:W-:Y:S02]  /*6420*/  FMNMX.FTZ R8, R68, R69, !PT ;  /* 0x0000004544087209 */ /* 0x000fe40007810000 */
[----:B------:R-:W-:Y:S01]  /*6430*/  FMNMX.FTZ R0, R142, R3, !PT ;  /* 0x000000038e007209 */ /* 0x000fe20007810000 */
[----:B------:R-:W-:Y:S01]  /*6440*/  MUFU.EX2 R244, R9 ;  /* 0x0000000900f47308 */ /* 0x000fe20000000800 */
[----:B------:R-:W-:Y:S01]  /*6450*/  FMNMX.FTZ R3, R73, R8, !PT ;  /* 0x0000000849037209 */ /* 0x000fe20007810000 */
[----:B------:R-:W-:Y:S01]  /*6460*/  FFMA.FTZ R8, R58, c[0x0][0x2d0], -R6 ;  /* 0x0000b4003a087a23 */ /* 0x000fe20000010806 */
[----:B------:R-:W-:Y:S02]  /*6470*/  FMNMX.FTZ R0, R143, R0, !PT ;  /* 0x000000008f007209 */ /* 0x000fe40007810000 */
[----:B------:R-:W-:-:S02]  /*6480*/  FMNMX.FTZ R3, R74, R3, !PT ;  /* 0x000000034a037209 */ /* 0x000fc40007810000 */
[----:B------:R-:W-:Y:S01]  /*6490*/  FMNMX.FTZ R0, R161, R0, !PT ;  /* 0x00000000a1007209 */ /* 0x000fe20007810000 */
[----:B------:R2:W4:Y:S01]  /*64a0*/  MUFU.EX2 R243, R8 ;  /* 0x0000000800f37308 */ /* 0x0005220000000800 */
[----:B------:R-:W-:Y:S02]  /*64b0*/  FMNMX.FTZ R3, R124, R3, !PT ;  /* 0x000000037c037209 */ /* 0x000fe40007810000 */
[----:B------:R-:W-:Y:S02]  /*64c0*/  FMNMX.FTZ R0, R162, R0, !PT ;  /* 0x00000000a2007209 */ /* 0x000fe40007810000 */
[----:B------:R-:W-:Y:S02]  /*64d0*/  FMNMX.FTZ R3, R125, R3, !PT ;  /* 0x000000037d037209 */ /* 0x000fe40007810000 */
[----:B------:R-:W-:Y:S02]  /*64e0*/  FMNMX.FTZ R0, R164, R0, !PT ;  /* 0x00000000a4007209 */ /* 0x000fe40007810000 */
[----:B------:R-:W-:-:S02]  /*64f0*/  FMNMX.FTZ R3, R126, R3, !PT ;  /* 0x000000037e037209 */ /* 0x000fc40007810000 */
[----:B------:R-:W-:Y:S02]  /*6500*/  FMNMX.FTZ R0, R165, R0, !PT ;  /* 0x00000000a5007209 */ /* 0x000fe40007810000 */
[----:B------:R-:W-:Y:S01]  /*6510*/  FMNMX.FTZ R2, R127, R3, !PT ;  /* 0x000000037f027209 */ /* 0x000fe20007810000 */
[----:B------:R-:W-:Y:S01]  /*6520*/  FFMA.FTZ R3, R84, c[0x0][0x2d0], -R7 ;  /* 0x0000b40054037a23 */ /* 0x000fe20000010807 */
[----:B------:R-:W-:Y:S01]  /*6530*/  FMNMX.FTZ R0, R179, R0, !PT ;  /* 0x00000000b3007209 */ /* 0x000fe20007810000 */
[----:B--2---:R-:W-:Y:S01]  /*6540*/  FFMA.FTZ R8, R59, c[0x0][0x2d0], -R6 ;  /* 0x0000b4003b087a23 */ /* 0x004fe20000010806 */
[----:B------:R-:W-:Y:S01]  /*6550*/  FMNMX.FTZ R2, R152, R2, !PT ;  /* 0x0000000298027209 */ /* 0x000fe20007810000 */
[----:B------:R2:W-:Y:S01]  /*6560*/  MUFU.EX2 R198, R3 ;  /* 0x0000000300c67308 */ /* 0x0005e20000000800 */
[----:B------:R-:W-:Y:S01]  /*6570*/  FMNMX.FTZ R0, R178, R0, !PT ;  /* 0x00000000b2007209 */ /* 0x000fe20007810000 */
[----:B------:R-:W-:Y:S01]  /*6580*/  LDSM.16.MT88.4 R56, [R211+0x900] ;  /* 0x00090000d338783b */ /* 0x000fe20000004200 */
[----:B------:R-:W-:-:S02]  /*6590*/  FMNMX.FTZ R2, R153, R2, !PT ;  /* 0x0000000299027209 */ /* 0x000fc40007810000 */
[----:B------:R-:W-:Y:S02]  /*65a0*/  FMNMX.FTZ R0, R177, R0, !PT ;  /* 0x00000000b1007209 */ /* 0x000fe40007810000 */
[----:B---3--:R-:W-:Y:S01]  /*65b0*/  F2FP.BF16.PACK_AB R10, R236, R213 ;  /* 0x000000d5ec0a723e */ /* 0x008fe200000010ff */
[----:B------:R3:W1:Y:S01]  /*65c0*/  MUFU.EX2 R208, R8 ;  /* 0x0000000800d07308 */ /* 0x0006620000000800 */
[----:B----4-:R-:W-:Y:S02]  /*65d0*/  F2FP.BF16.PACK_AB R9, R243, R244 ;  /* 0x000000f4f309723e */ /* 0x010fe400000010ff */
[----:B--2---:R-:W-:Y:S02]  /*65e0*/  FMNMX.FTZ R3, R154, R2, !PT ;  /* 0x000000029a037209 */ /* 0x004fe40007810000 */
[----:B------:R-:W-:Y:S01]  /*65f0*/  FMNMX.FTZ R2, R180, R0, !PT ;  /* 0x00000000b4027209 */ /* 0x000fe20007810000 */
[----:B------:R-:W-:Y:S01]  /*6600*/  FFMA.FTZ R0, R85, c[0x0][0x2d0], -R7 ;  /* 0x0000b40055007a23 */ /* 0x000fe20000010807 */
[----:B------:R-:W-:Y:S01]  /*6610*/  FMNMX.FTZ R3, R155, R3, !PT ;  /* 0x000000039b037209 */ /* 0x000fe20007810000 */
[----:B------:R-:W-:Y:S01]  /*6620*/  LDSM.16.MT88.4 R84, [R209+0x900] ;  /* 0x00090000d154783b */ /* 0x000fe20000004200 */
[----:B------:R-:W-:Y:S01]  /*6630*/  FMNMX.FTZ R2, R188, R2, !PT ;  /* 0x00000002bc027209 */ /* 0x000fe20007810000 */
[----:B------:R2:W4:Y:S01]  /*6640*/  MUFU.EX2 R242, R0 ;  /* 0x0000000000f27308 */ /* 0x0005220000000800 */
[----:B------:R-:W-:-:S02]  /*6650*/  FMNMX.FTZ R3, R173, R3, !PT ;  /* 0x00000003ad037209 */ /* 0x000fc40007810000 */
[----:B------:R-:W-:Y:S02]  /*6660*/  FMNMX.FTZ R2, R189, R2, !PT ;  /* 0x00000002bd027209 */ /* 0x000fe40007810000 */
[----:B------:R-:W-:Y:S02]  /*6670*/  FMNMX.FTZ R3, R174, R3, !PT ;  /* 0x00000003ae037209 */ /* 0x000fe40007810000 */
[----:B---3--:R-:W-:Y:S02]  /*6680*/  F2FP.BF16.PACK_AB R8, R205, R207 ;  /* 0x000000cfcd08723e */ /* 0x008fe400000010ff */
[----:B------:R-:W-:Y:S02]  /*6690*/  FMNMX.FTZ R3, R175, R3, !PT ;  /* 0x00000003af037209 */ /* 0x000fe40007810000 */
[----:B-1----:R-:W-:Y:S02]  /*66a0*/  F2FP.BF16.PACK_AB R11, R239, R208 ;  /* 0x000000d0ef0b723e */ /* 0x002fe400000010ff */
[----:B------:R-:W-:Y:S01]  /*66b0*/  FMNMX.FTZ R3, R176, R3, !PT ;  /* 0x00000003b0037209 */ /* 0x000fe20007810000 */
[----:B--2---:R-:W-:-:S03]  /*66c0*/  FFMA.FTZ R0, R93, c[0x0][0x2d0], -R7 ;  /* 0x0000b4005d007a23 */ /* 0x004fc60000010807 */
[----:B------:R-:W-:Y:S01]  /*66d0*/  FMNMX.FTZ R3, R183, R3, !PT ;  /* 0x00000003b7037209 */ /* 0x000fe20007810000 */
[----:B------:R-:W-:Y:S01]  /*66e0*/  HMMA.16816.F32.BF16 R32, R8, R52, RZ ;  /* 0x000000340820723c */ /* 0x000fe200000418ff */
[----:B----4-:R-:W-:Y:S01]  /*66f0*/  F2FP.BF16.PACK_AB R12, R242, R198 ;  /* 0x000000c6f20c723e */ /* 0x010fe200000010ff */
[----:B------:R1:W-:Y:S01]  /*6700*/  MUFU.EX2 R245, R0 ;  /* 0x0000000000f57308 */ /* 0x0003e20000000800 */
[----:B------:R-:W-:-:S04]  /*6710*/  FMNMX.FTZ R3, R182, R3, !PT ;  /* 0x00000003b6037209 */ /* 0x000fc80007810000 */
[----:B------:R-:W-:Y:S01]  /*6720*/  FMNMX.FTZ R3, R181, R3, !PT ;  /* 0x00000003b5037209 */ /* 0x000fe20007810000 */
[----:B------:R-:W-:Y:S03]  /*6730*/  HMMA.16816.F32.BF16 R28, R8, R76, RZ ;  /* 0x0000004c081c723c */ /* 0x000fe600000418ff */
[----:B------:R-:W-:-:S04]  /*6740*/  FMNMX.FTZ R3, R160, R3, !PT ;  /* 0x00000003a0037209 */ /* 0x000fc80007810000 */
[----:B------:R-:W-:Y:S01]  /*6750*/  FMNMX.FTZ R3, R163, R3, !PT ;  /* 0x00000003a3037209 */ /* 0x000fe20007810000 */
[C---:B------:R-:W-:Y:S01]  /*6760*/  HMMA.16816.F32.BF16 R24, R8.reuse, R80, RZ ;  /* 0x000000500818723c */ /* 0x040fe200000418ff */
[----:B-1----:R-:W-:Y:S01]  /*6770*/  FMNMX.FTZ R0, R193, R2, !PT ;  /* 0x00000002c1007209 */ /* 0x002fe20007810000 */
[----:B------:R-:W-:Y:S01]  /*6780*/  FFMA.FTZ R2, R96, c[0x0][0x2d0], -R7 ;  /* 0x0000b40060027a23 */ /* 0x000fe20000010807 */
[----:B------:R-:W-:Y:S02]  /*6790*/  FMNMX.FTZ R3, R168, R3, !PT ;  /* 0x00000003a8037209 */ /* 0x000fe40007810000 */
[----:B------:R-:W-:Y:S01]  /*67a0*/  FMNMX.FTZ R0, R194, R0, !PT ;  /* 0x00000000c2007209 */ /* 0x000fe20007810000 */
[----:B------:R1:W2:Y:S01]  /*67b0*/  MUFU.EX2 R237, R2 ;  /* 0x0000000200ed7308 */ /* 0x0002a20000000800 */
[----:B------:R-:W-:Y:S01]  /*67c0*/  FMNMX.FTZ R3, R169, R3, !PT ;  /* 0x00000003a9037209 */ /* 0x000fe20007810000 */
[----:B------:R-:W-:Y:S01]  /*67d0*/  HMMA.16816.F32.BF16 R16, R8, R88, RZ ;  /* 0x000000580810723c */ /* 0x000fe200000418ff */
[----:B------:R-:W-:-:S02]  /*67e0*/  FMNMX.FTZ R0, R195, R0, !PT ;  /* 0x00000000c3007209 */ /* 0x000fc40007810000 */
[----:B------:R-:W-:Y:S02]  /*67f0*/  FMNMX.FTZ R3, R170, R3, !PT ;  /* 0x00000003aa037209 */ /* 0x000fe40007810000 */
[----:B------:R-:W-:-:S03]  /*6800*/  FMNMX.FTZ R0, R196, R0, !PT ;  /* 0x00000000c4007209 */ /* 0x000fc60007810000 */
[----:B------:R-:W3:Y:S01]  /*6810*/  SHFL.BFLY PT, R5, R3, 0x2, 0x1f ;  /* 0x0c401f0003057f89 */ /* 0x000ee200000e0000 */
[----:B------:R-:W-:Y:S01]  /*6820*/  FMNMX.FTZ R0, R200, R0, !PT ;  /* 0x00000000c8007209 */ /* 0x000fe20007810000 */
[----:B------:R-:W-:Y:S03]  /*6830*/  HMMA.16816.F32.BF16 R20, R8, R54, RZ ;  /* 0x000000360814723c */ /* 0x000fe600000418ff */
[----:B------:R-:W-:Y:S01]  /*6840*/  FMNMX.FTZ R0, R197, R0, !PT ;  /* 0x00000000c5007209 */ /* 0x000fe20007810000 */
[----:B-1----:R-:W-:Y:S01]  /*6850*/  FFMA.FTZ R2, R62, c[0x0][0x2d0], -R6 ;  /* 0x0000b4003e027a23 */ /* 0x002fe20000010806 */
[----:B--2---:R-:W-:-:S03]  /*6860*/  F2FP.BF16.PACK_AB R14, R237, R245 ;  /* 0x000000f5ed0e723e */ /* 0x004fc600000010ff */
[----:B------:R-:W1:Y:S01]  /*6870*/  SHFL.BFLY PT, R4, R0, 0x2, 0x1f ;  /* 0x0c401f0000047f89 */ /* 0x000e6200000e0000 */
[----:B------:R2:W-:Y:S01]  /*6880*/  MUFU.EX2 R199, R2 ;  /* 0x0000000200c77308 */ /* 0x0005e20000000800 */
[C---:B------:R-:W-:Y:S08]  /*6890*/  HMMA.16816.F32.BF16 R36, R8.reuse, R78, RZ ;  /* 0x0000004e0824723c */ /* 0x040ff000000418ff */
[----:B------:R-:W-:Y:S01]  /*68a0*/  HMMA.16816.F32.BF16 R40, R8, R82, RZ ;  /* 0x000000520828723c */ /* 0x000fe200000418ff */
[----:B---3--:R-:W-:Y:S01]  /*68b0*/  FMNMX.FTZ R3, R3, R5, !PT ;  /* 0x0000000503037209 */ /* 0x008fe20007810000 */
[----:B--2---:R-:W-:-:S06]  /*68c0*/  FFMA.FTZ R2, R63, c[0x0][0x2d0], -R6 ;  /* 0x0000b4003f027a23 */ /* 0x004fcc0000010806 */
[----:B------:R-:W-:Y:S01]  /*68d0*/  HMMA.16816.F32.BF16 R8, R8, R90, RZ ;  /* 0x0000005a0808723c */ /* 0x000fe200000418ff */
[----:B------:R-:W2:Y:S01]  /*68e0*/  SHFL.BFLY PT, R5, R3, 0x1, 0x1f ;  /* 0x0c201f0003057f89 */ /* 0x000ea200000e0000 */
[----:B------:R3:W4:Y:S03]  /*68f0*/  MUFU.EX2 R232, R2 ;  /* 0x0000000200e87308 */ /* 0x0007260000000800 */
[----:B------:R-:W-:Y:S01]  /*6900*/  LDSM.16.MT88.4 R60, [R210+0x900] ;  /* 0x00090000d23c783b */ /* 0x000fe20000004200 */
[----:B-1----:R-:W-:-:S05]  /*6910*/  FMNMX.FTZ R0, R0, R4, !PT ;  /* 0x0000000400007209 */ /* 0x002fca0007810000 */
[----:B------:R-:W1:Y:S01]  /*6920*/  SHFL.BFLY PT, R4, R0, 0x1, 0x1f ;  /* 0x0c201f0000047f89 */ /* 0x000e6200000e0000 */
[--C-:B---3--:R-:W-:Y:S01]  /*6930*/  FFMA.FTZ R2, R66, c[0x0][0x2d0], -R6.reuse ;  /* 0x0000b40042027a23 */ /* 0x108fe20000010806 */
[----:B----4-:R-:W-:Y:S02]  /*6940*/  F2FP.BF16.PACK_AB R13, R232, R199 ;  /* 0x000000c7e80d723e */ /* 0x010fe400000010ff */
[----:B------:R-:W3:Y:S01]  /*6950*/  LDSM.16.MT88.4 R64, [R212+0x900] ;  /* 0x00090000d440783b */ /* 0x000ee20000004200 */
[----:B------:R4:W-:Y:S01]  /*6960*/  MUFU.EX2 R116, R2 ;  /* 0x0000000200747308 */ /* 0x0009e20000000800 */
[----:B--2---:R-:W-:Y:S01]  /*6970*/  FMNMX.FTZ R3, R5, R3, !PT ;  /* 0x0000000305037209 */ /* 0x004fe20007810000 */
[--C-:B----4-:R-:W-:Y:S01]  /*6980*/  FFMA.FTZ R2, R70, c[0x0][0x2d0], -R6.reuse ;  /* 0x0000b40046027a23 */ /* 0x110fe20000010806 */
[----:B-1----:R-:W-:Y:S01]  /*6990*/  FMNMX.FTZ R70, R0, R4, !PT ;  /* 0x0000000400467209 */ /* 0x002fe20007810000 */
[----:B------:R-:W-:-:S04]  /*69a0*/  FFMA.FTZ R0, R102, c[0x0][0x2d0], -R6 ;  /* 0x0000b40066007a23 */ /* 0x000fc80000010806 */
[----:B------:R1:W2:Y:S01]  /*69b0*/  MUFU.EX2 R204, R2 ;  /* 0x0000000200cc7308 */ /* 0x0002a20000000800 */
[----:B------:R-:W-:-:S07]  /*69c0*/  FSETP.NEU.FTZ.AND P0, PT, R70, -INF , PT ;  /* 0xff8000004600780b */ /* 0x000fce0003f1d000 */
[----:B------:R4:W-:Y:S01]  /*69d0*/  MUFU.EX2 R206, R0 ;  /* 0x0000000000ce7308 */ /* 0x0009e20000000800 */
[----:B-1----:R-:W-:Y:S01]  /*69e0*/  FFMA.FTZ R2, R105, c[0x0][0x2d0], -R7 ;  /* 0x0000b40069027a23 */ /* 0x002fe20000010807 */
[----:B--2---:R-:W-:-:S06]  /*69f0*/  F2FP.BF16.PACK_AB R15, R204, R116 ;  /* 0x00000074cc0f723e */ /* 0x004fcc00000010ff */
[----:B------:R1:W-:Y:S01]  /*6a00*/  MUFU.EX2 R241, R2 ;  /* 0x0000000200f17308 */ /* 0x0003e20000000800 */
[----:B----4-:R-:W-:Y:S01]  /*6a10*/  FFMA.FTZ R0, R104, c[0x0][0x2d0], -R6 ;  /* 0x0000b40068007a23 */ /* 0x010fe20000010806 */
[C---:B------:R-:W-:Y:S06]  /*6a20*/  HMMA.16816.F32.BF16 R48, R12.reuse, R84, R32 ;  /* 0x000000540c30723c */ /* 0x040fec0000041820 */
[----:B------:R-:W-:Y:S02]  /*6a30*/  MUFU.EX2 R234, R0 ;  /* 0x0000000000ea7308 */ /* 0x000fe40000000800 */
[----:B---3--:R-:W-:Y:S01]  /*6a40*/  HMMA.16816.F32.BF16 R44, R12, R64, R28 ;  /* 0x000000400c2c723c */ /* 0x008fe2000004181c */
[----:B-1----:R-:W-:-:S05]  /*6a50*/  FFMA.FTZ R2, R106, c[0x0][0x2d0], -R7 ;  /* 0x0000b4006a027a23 */ /* 0x002fca0000010807 */
[----:B------:R1:W2:Y:S02]  /*6a60*/  MUFU.EX2 R191, R2 ;  /* 0x0000000200bf7308 */ /* 0x0002a40000000800 */
[C---:B------:R-:W-:Y:S08]  /*6a70*/  HMMA.16816.F32.BF16 R32, R12.reuse, R60, R24 ;  /* 0x0000003c0c20723c */ /* 0x040ff00000041818 */
[----:B------:R-:W-:Y:S01]  /*6a80*/  HMMA.16816.F32.BF16 R28, R12, R56, R16 ;  /* 0x000000380c1c723c */ /* 0x000fe20000041810 */
[----:B-1----:R-:W-:-:S07]  /*6a90*/  FFMA.FTZ R2, R107, c[0x0][0x2d0], -R7 ;  /* 0x0000b4006b027a23 */ /* 0x002fce0000010807 */
[C---:B------:R-:W-:Y:S01]  /*6aa0*/  HMMA.16816.F32.BF16 R24, R12.reuse, R86, R20 ;  /* 0x000000560c18723c */ /* 0x040fe20000041814 */
[----:B------:R1:W-:Y:S07]  /*6ab0*/  MUFU.EX2 R109, R2 ;  /* 0x00000002006d7308 */ /* 0x0003ee0000000800 */
[C---:B------:R-:W-:Y:S08]  /*6ac0*/  HMMA.16816.F32.BF16 R20, R12.reuse, R66, R36 ;  /* 0x000000420c14723c */ /* 0x040ff00000041824 */
[----:B------:R-:W-:Y:S01]  /*6ad0*/  HMMA.16816.F32.BF16 R16, R12, R62, R40 ;  /* 0x0000003e0c10723c */ /* 0x000fe20000041828 */
[----:B-1----:R-:W-:-:S04]  /*6ae0*/  FFMA.FTZ R2, R108, c[0x0][0x2d0], -R7 ;  /* 0x0000b4006c027a23 */ /* 0x002fc80000010807 */
[----:B------:R1:W-:Y:S03]  /*6af0*/  MUFU.EX2 R231, R2 ;  /* 0x0000000200e77308 */ /* 0x0003e60000000800 */
[----:B------:R-:W-:Y:S07]  /*6b00*/  HMMA.16816.F32.BF16 R12, R12, R58, R8 ;  /* 0x0000003a0c0c723c */ /* 0x000fee0000041808 */
[----:B--2---:R-:W-:-:S02]  /*6b10*/  F2FP.BF16.PACK_AB R8, R191, R241 ;  /* 0x000000f1bf08723e */ /* 0x004fc400000010ff */
[----:B------:R-:W-:Y:S01]  /*6b20*/  F2FP.BF16.PACK_AB R11, R234, R206 ;  /* 0x000000ceea0b723e */ /* 0x000fe200000010ff */
[----:B-1----:R-:W-:-:S04]  /*6b30*/  FFMA.FTZ R2, R95, c[0x0][0x2d0], -R6 ;  /* 0x0000b4005f027a23 */ /* 0x002fc80000010806 */
[----:B------:R1:W-:Y:S02]  /*6b40*/  MUFU.EX2 R240, R2 ;  /* 0x0000000200f07308 */ /* 0x0003e40000000800 */
[----:B-1----:R-:W-:-:S06]  /*6b50*/  FFMA.FTZ R2, R99, c[0x0][0x2d0], -R6 ;  /* 0x0000b40063027a23 */ /* 0x002fcc0000010806 */
[----:B------:R1:W2:Y:S02]  /*6b60*/  MUFU.EX2 R190, R2 ;  /* 0x0000000200be7308 */ /* 0x0002a40000000800 */
[----:B-1----:R-:W-:Y:S01]  /*6b70*/  FMUL.FTZ R2, R70, c[0x0][0x2d0] ;  /* 0x0000b40046027a20 */ /* 0x002fe20000410000 */
[----:B--2---:R-:W-:-:S04]  /*6b80*/  F2FP.BF16.PACK_AB R9, R190, R240 ;  /* 0x000000f0be09723e */ /* 0x004fc800000010ff */
[----:B------:R-:W-:Y:S02]  /*6b90*/  FSEL R2, R2, RZ, P0 ;  /* 0x000000ff02027208 */ /* 0x000fe40000000000 */
[----:B------:R-:W-:-:S03]  /*6ba0*/  FSETP.NEU.FTZ.AND P0, PT, R3, -INF , PT ;  /* 0xff8000000300780b */ /* 0x000fc60003f1d000 */
[--C-:B------:R-:W-:Y:S02]  /*6bb0*/  FFMA.FTZ R0, R75, c[0x0][0x2d0], -R2.reuse ;  /* 0x0000b4004b007a23 */ /* 0x100fe40000010802 */
[----:B------:R-:W-:Y:S02]  /*6bc0*/  FFMA.FTZ R4, R100, c[0x0][0x2d0], -R2 ;  /* 0x0000b40064047a23 */ /* 0x000fe40000010802 */
[----:B------:R1:W-:Y:S01]  /*6bd0*/  MUFU.EX2 R214, R0 ;  /* 0x0000000000d67308 */ /* 0x0003e20000000800 */
[----:B------:R-:W-:-:S05]  /*6be0*/  IMAD.MOV.U32 R75, RZ, RZ, R109 ;  /* 0x000000ffff4b7224 */ /* 0x000fca00078e006d */
[----:B------:R-:W-:Y:S02]  /*6bf0*/  F2FP.BF16.PACK_AB R10, R231, R75 ;  /* 0x0000004be70a723e */ /* 0x000fe400000010ff */
[----:B------:R-:W-:Y:S05]  /*6c00*/  MUFU.EX2 R159, R4 ;  /* 0x00000004009f7308 */ /* 0x000fea0000000800 */
[----:B------:R-:W-:Y:S01]  /*6c10*/  HMMA.16816.F32.BF16 R108, R8, R128, R44 ;  /* 0x00000080086c723c */ /* 0x000fe2000004182c */
[----:B-1----:R-:W-:-:S04]  /*6c20*/  FFMA.FTZ R0, R92, c[0x0][0x2d0], -R2 ;  /* 0x0000b4005c007a23 */ /* 0x002fc80000010802 */
[----:B------:R1:W2:Y:S03]  /*6c30*/  MUFU.EX2 R215, R0 ;  /* 0x0000000000d77308 */ /* 0x0002a60000000800 */
[C---:B------:R-:W-:Y:S08]  /*6c40*/  HMMA.16816.F32.BF16 R104, R8.reuse, R120, R48 ;  /* 0x000000780868723c */ /* 0x040ff00000041830 */
[----:B------:R-:W-:Y:S01]  /*6c50*/  HMMA.16816.F32.BF16 R112, R8, R132, R32 ;  /* 0x000000840870723c */ /* 0x000fe20000041820 */
[----:B-1----:R-:W-:-:S07]  /*6c60*/  FFMA.FTZ R0, R98, c[0x0][0x2d0], -R2 ;  /* 0x0000b40062007a23 */ /* 0x002fce0000010802 */
[C---:B------:R-:W-:Y:S01]  /*6c70*/  HMMA.16816.F32.BF16 R44, R8.reuse, R122, R24 ;  /* 0x0000007a082c723c */ /* 0x040fe20000041818 */
[----:B------:R1:W3:Y:S07]  /*6c80*/  MUFU.EX2 R235, R0 ;  /* 0x0000000000eb7308 */ /* 0x0002ee0000000800 */
[C---:B------:R-:W-:Y:S08]  /*6c90*/  HMMA.16816.F32.BF16 R92, R8.reuse, R130, R20 ;  /* 0x00000082085c723c */ /* 0x040ff00000041814 */
[----:B------:R-:W-:Y:S01]  /*6ca0*/  HMMA.16816.F32.BF16 R96, R8, R134, R16 ;  /* 0x000000860860723c */ /* 0x000fe20000041810 */
[----:B-1----:R-:W-:-:S05]  /*6cb0*/  FMUL.FTZ R0, R3, c[0x0][0x2d0] ;  /* 0x0000b40003007a20 */ /* 0x002fca0000410000 */
[----:B------:R-:W-:Y:S02]  /*6cc0*/  FSEL R0, R0, RZ, P0 ;  /* 0x000000ff00007208 */ /* 0x000fe40000000000 */
[----:B------:R-:W-:Y:S03]  /*6cd0*/  HMMA.16816.F32.BF16 R100, R8, R138, R12 ;  /* 0x0000008a0864723c */ /* 0x000fe6000004180c */
[----:B------:R-:W-:-:S04]  /*6ce0*/  FFMA.FTZ R4, R68, c[0x0][0x2d0], -R0 ;  /* 0x0000b40044047a23 */ /* 0x000fc80000010800 */
[----:B------:R1:W-:Y:S02]  /*6cf0*/  MUFU.EX2 R238, R4 ;  /* 0x0000000400ee7308 */ /* 0x0003e40000000800 */
[----:B-1----:R-:W-:Y:S02]  /*6d00*/  FFMA.FTZ R4, R69, c[0x0][0x2d0], -R0 ;  /* 0x0000b40045047a23 */ /* 0x002fe40000010800 */
[----:B------:R-:W-:-:S04]  /*6d10*/  IMAD.MOV.U32 R69, RZ, RZ, R116 ;  /* 0x000000ffff457224 */ /* 0x000fc800078e0074 */
[----:B------:R1:W4:Y:S01]  /*6d20*/  MUFU.EX2 R217, R4 ;  /* 0x0000000400d97308 */ /* 0x0003220000000800 */
[----:B------:R-:W-:Y:S07]  /*6d30*/  HMMA.16816.F32.BF16 R116, R8, R136, R28 ;  /* 0x000000880874723c */ /* 0x000fee000004181c */
[----:B--2---:R-:W-:Y:S02]  /*6d40*/  F2FP.BF16.PACK_AB R8, R215, R214 ;  /* 0x000000d6d708723e */ /* 0x004fe400000010ff */
[----:B---3--:R-:W-:Y:S01]  /*6d50*/  F2FP.BF16.PACK_AB R10, R159, R235 ;  /* 0x000000eb9f0a723e */ /* 0x008fe200000010ff */
[----:B-1----:R-:W-:Y:S01]  /*6d60*/  FFMA.FTZ R4, R73, c[0x0][0x2d0], -R0 ;  /* 0x0000b40049047a23 */ /* 0x002fe20000010800 */
[----:B----4-:R-:W-:-:S03]  /*6d70*/  F2FP.BF16.PACK_AB R9, R217, R238 ;  /* 0x000000eed909723e */ /* 0x010fc600000010ff */
[----:B------:R1:W-:Y:S02]  /*6d80*/  MUFU.EX2 R230, R4 ;  /* 0x0000000400e67308 */ /* 0x0003e40000000800 */
[----:B-1----:R-:W-:Y:S02]  /*6d90*/  FFMA.FTZ R4, R74, c[0x0][0x2d0], -R0 ;  /* 0x0000b4004a047a23 */ /* 0x002fe40000010800 */
[----:B------:R-:W-:-:S04]  /*6da0*/  IMAD.MOV.U32 R74, RZ, RZ, R236 ;  /* 0x000000ffff4a7224 */ /* 0x000fc800078e00ec */
[----:B------:R1:W2:Y:S02]  /*6db0*/  MUFU.EX2 R68, R4 ;  /* 0x0000000400447308 */ /* 0x0002a40000000800 */
[----:B-1----:R-:W-:Y:S01]  /*6dc0*/  FFMA.FTZ R4, R140, c[0x0][0x2d0], -R2 ;  /* 0x0000b4008c047a23 */ /* 0x002fe20000010802 */
[----:B--2---:R-:W-:-:S05]  /*6dd0*/  F2FP.BF16.PACK_AB R11, R68, R230 ;  /* 0x000000e6440b723e */ /* 0x004fca00000010ff */
[----:B------:R1:W-:Y:S02]  /*6de0*/  MUFU.EX2 R216, R4 ;  /* 0x0000000400d87308 */ /* 0x0003e40000000800 */
[C---:B------:R-:W-:Y:S07]  /*6df0*/  HMMA.16816.F32.BF16 R16, R8.reuse, R80, RZ ;  /* 0x000000500810723c */ /* 0x040fee00000418ff */
[----:B------:R-:W-:Y:S01]  /*6e00*/  MOV R80, R245 ;  /* 0x000000f500507202 */ /* 0x000fe20000000f00 */
[----:B------:R-:W-:Y:S01]  /*6e10*/  HMMA.16816.F32.BF16 R28, R8, R52, RZ ;  /* 0x00000034081c723c */ /* 0x000fe200000418ff */
[----:B-1----:R-:W-:-:S04]  /*6e20*/  FFMA.FTZ R4, R141, c[0x0][0x2d0], -R2 ;  /* 0x0000b4008d047a23 */ /* 0x002fc80000010802 */
[----:B------:R1:W-:Y:S03]  /*6e30*/  MUFU.EX2 R252, R4 ;  /* 0x0000000400fc7308 */ /* 0x0003e60000000800 */
[C---:B------:R-:W-:Y:S07]  /*6e40*/  HMMA.16816.F32.BF16 R32, R8.reuse, R82, RZ ;  /* 0x000000520820723c */ /* 0x040fee00000418ff */
[----:B------:R-:W-:Y:S01]  /*6e50*/  IMAD.MOV.U32 R82, RZ, RZ, R243 ;  /* 0x000000ffff527224 */ /* 0x000fe200078e00f3 */
[----:B------:R-:W-:Y:S01]  /*6e60*/  HMMA.16816.F32.BF16 R40, R8, R54, RZ ;  /* 0x000000360828723c */ /* 0x000fe200000418ff */
[----:B------:R-:W2:Y:S01]  /*6e70*/  LDSM.16.MT88.4 R52, [R209+0x1900] ;  /* 0x00190000d134783b */ /* 0x000ea20000004200 */
[----:B-1----:R-:W-:-:S06]  /*6e80*/  FFMA.FTZ R4, R142, c[0x0][0x2d0], -R2 ;  /* 0x0000b4008e047a23 */ /* 0x002fcc0000010802 */
[C---:B------:R-:W-:Y:S01]  /*6e90*/  HMMA.16816.F32.BF16 R24, R8.reuse, R76, RZ ;  /* 0x0000004c0818723c */ /* 0x040fe200000418ff */
[----:B------:R1:W3:Y:S07]  /*6ea0*/  MUFU.EX2 R5, R4 ;  /* 0x0000000400057308 */ /* 0x0002ee0000000800 */
[C---:B------:R-:W-:Y:S08]  /*6eb0*/  HMMA.16816.F32.BF16 R36, R8.reuse, R78, RZ ;  /* 0x0000004e0824723c */ /* 0x040ff000000418ff */
[----:B------:R-:W-:Y:S01]  /*6ec0*/  HMMA.16816.F32.BF16 R12, R8, R88, RZ ;  /* 0x00000058080c723c */ /* 0x000fe200000418ff */
[----:B-1----:R-:W-:-:S02]  /*6ed0*/  FFMA.FTZ R4, R143, c[0x0][0x2d0], -R2 ;  /* 0x0000b4008f047a23 */ /* 0x002fc40000010802 */
[----:B---3--:R-:W-:Y:S02]  /*6ee0*/  IMAD.MOV.U32 R83, RZ, RZ, R5 ;  /* 0x000000ffff537224 */ /* 0x008fe400078e0005 */
[----:B------:R1:W3:Y:S03]  /*6ef0*/  MUFU.EX2 R236, R4 ;  /* 0x0000000400ec7308 */ /* 0x0002e60000000800 */
[----:B------:R-:W-:Y:S01]  /*6f00*/  HMMA.16816.F32.BF16 R20, R8, R90, RZ ;  /* 0x0000005a0814723c */ /* 0x000fe200000418ff */
[----:B------:R-:W-:-:S06]  /*6f10*/  IMAD.MOV.U32 R5, RZ, RZ, R244 ;  /* 0x000000ffff057224 */ /* 0x000fcc00078e00f4 */
[----:B------:R-:W-:Y:S01]  /*6f20*/  F2FP.BF16.PACK_AB R8, R252, R216 ;  /* 0x000000d8fc08723e */ /* 0x000fe200000010ff */
        /* <DEDUP_REMOVED lines=11> */
[----:B---3--:R-:W-:-:S05]  /*6fe0*/  F2FP.BF16.PACK_AB R11, R250, R251 ;  /* 0x000000fbfa0b723e */ /* 0x008fca00000010ff */
[----:B------:R1:W-:Y:S02]  /*6ff0*/  MUFU.EX2 R81, R4 ;  /* 0x0000000400517308 */ /* 0x0003e40000000800 */
[C---:B------:R-:W-:Y:S07]  /*7000*/  HMMA.16816.F32.BF16 R76, R8.reuse, R84, R28 ;  /* 0x00000054084c723c */ /* 0x040fee000004181c */
[----:B------:R-:W-:Y:S01]  /*7010*/  IMAD.MOV.U32 R31, RZ, RZ, R241 ;  /* 0x000000ffff1f7224 */ /* 0x000fe200078e00f1 */
[----:B------:R-:W-:Y:S01]  /*7020*/  HMMA.16816.F32.BF16 R140, R8, R60, R16 ;  /* 0x0000003c088c723c */ /* 0x000fe20000041810 */
[----:B------:R-:W-:Y:S01]  /*7030*/  MOV R30, R159 ;  /* 0x0000009f001e7202 */ /* 0x000fe20000000f00 */
[----:B------:R-:W-:-:S02]  /*7040*/  IMAD.MOV.U32 R29, RZ, RZ, R240 ;  /* 0x000000ffff1d7224 */ /* 0x000fc400078e00f0 */
[----:B-1----:R-:W-:-:S03]  /*7050*/  FFMA.FTZ R4, R149, c[0x0][0x2d0], -R7 ;  /* 0x0000b40095047a23 */ /* 0x002fc60000010807 */
[----:B------:R-:W-:Y:S01]  /*7060*/  IMAD.MOV.U32 R19, RZ, RZ, R242 ;  /* 0x000000ffff137224 */ /* 0x000fe200078e00f2 */
[----:B------:R1:W-:Y:S01]  /*7070*/  MUFU.EX2 R73, R4 ;  /* 0x0000000400497308 */ /* 0x0003e20000000800 */
[C---:B------:R-:W-:Y:S08]  /*7080*/  HMMA.16816.F32.BF16 R124, R8.reuse, R64, R24 ;  /* 0x00000040087c723c */ /* 0x040ff00000041818 */
[----:B------:R-:W-:Y:S01]  /*7090*/  HMMA.16816.F32.BF16 R84, R8, R86, R40 ;  /* 0x000000560854723c */ /* 0x000fe20000041828 */
[----:B-1----:R-:W-:-:S07]  /*70a0*/  FFMA.FTZ R4, R150, c[0x0][0x2d0], -R7 ;  /* 0x0000b40096047a23 */ /* 0x002fce0000010807 */
[C---:B------:R-:W-:Y:S01]  /*70b0*/  HMMA.16816.F32.BF16 R64, R8.reuse, R66, R36 ;  /* 0x000000420840723c */ /* 0x040fe20000041824 */
[----:B------:R1:W3:Y:S07]  /*70c0*/  MUFU.EX2 R48, R4 ;  /* 0x0000000400307308 */ /* 0x0002ee0000000800 */
[----:B------:R-:W-:Y:S01]  /*70d0*/  HMMA.16816.F32.BF16 R88, R8, R62, R32 ;  /* 0x0000003e0858723c */ /* 0x000fe20000041820 */
[----:B------:R-:W-:Y:S01]  /*70e0*/  LDSM.16.MT88.4 R60, [R209+0x2100] ;  /* 0x00210000d13c783b */ /* 0x000fe20000004200 */
[----:B-1----:R-:W-:Y:S01]  /*70f0*/  FFMA.FTZ R4, R151, c[0x0][0x2d0], -R7 ;  /* 0x0000b40097047a23 */ /* 0x002fe20000010807 */
[----:B---3--:R-:W-:-:S05]  /*7100*/  MOV R18, R48 ;  /* 0x0000003000127202 */ /* 0x008fca0000000f00 */
[----:B------:R-:W-:Y:S01]  /*7110*/  HMMA.16816.F32.BF16 R148, R8, R56, R12 ;  /* 0x000000380894723c */ /* 0x000fe2000004180c */
[----:B------:R-:W-:Y:S01]  /*7120*/  LDSM.16.MT88.4 R48, [R212+0x1900] ;  /* 0x00190000d430783b */ /* 0x000fe20000004200 */
[----:B------:R1:W-:Y:S02]  /*7130*/  MUFU.EX2 R249, R4 ;  /* 0x0000000400f97308 */ /* 0x0003e40000000800 */
[----:B-1----:R-:W-:-:S06]  /*7140*/  FFMA.FTZ R4, R156, c[0x0][0x2d0], -R7 ;  /* 0x0000b4009c047a23 */ /* 0x002fcc0000010807 */
[----:B------:R1:W-:Y:S02]  /*7150*/  MUFU.EX2 R246, R4 ;  /* 0x0000000400f67308 */ /* 0x0003e40000000800 */
[----:B-1----:R-:W-:-:S06]  /*7160*/  FFMA.FTZ R4, R144, c[0x0][0x2d0], -R6 ;  /* 0x0000b40090047a23 */ /* 0x002fcc0000010806 */
[----:B------:R1:W-:Y:S02]  /*7170*/  MUFU.EX2 R245, R4 ;  /* 0x0000000400f57308 */ /* 0x0003e40000000800 */
[----:B-1----:R-:W-:-:S06]  /*7180*/  FFMA.FTZ R4, R146, c[0x0][0x2d0], -R6 ;  /* 0x0000b40092047a23 */ /* 0x002fcc0000010806 */
[----:B------:R1:W3:Y:S02]  /*7190*/  MUFU.EX2 R244, R4 ;  /* 0x0000000400f47308 */ /* 0x0002e40000000800 */
[----:B-1----:R-:W-:-:S06]  /*71a0*/  FFMA.FTZ R4, R145, c[0x0][0x2d0], -R6 ;  /* 0x0000b40091047a23 */ /* 0x002fcc0000010806 */
[----:B------:R1:W-:Y:S02]  /*71b0*/  MUFU.EX2 R241, R4 ;  /* 0x0000000400f17308 */ /* 0x0003e40000000800 */
[----:B-1----:R-:W-:Y:S02]  /*71c0*/  FFMA.FTZ R4, R147, c[0x0][0x2d0], -R6 ;  /* 0x0000b40093047a23 */ /* 0x002fe40000010806 */
[----:B------:R-:W1:Y:S04]  /*71d0*/  LDSM.16.MT88.4 R144, [R210+0x1900] ;  /* 0x00190000d290783b */ /* 0x000e680000004200 */
[----:B------:R4:W1:Y:S02]  /*71e0*/  MUFU.EX2 R243, R4 ;  /* 0x0000000400f37308 */ /* 0x0008640000000800 */
[----:B----4-:R-:W-:-:S06]  /*71f0*/  FFMA.FTZ R4, R158, c[0x0][0x2d0], -R7 ;  /* 0x0000b4009e047a23 */ /* 0x010fcc0000010807 */
[----:B------:R4:W1:Y:S02]  /*7200*/  MUFU.EX2 R242, R4 ;  /* 0x0000000400f27308 */ /* 0x0008640000000800 */
[----:B----4-:R-:W-:Y:S02]  /*7210*/  FFMA.FTZ R4, R157, c[0x0][0x2d0], -R7 ;  /* 0x0000b4009d047a23 */ /* 0x010fe40000010807 */
[----:B------:R-:W-:Y:S01]  /*7220*/  HMMA.16816.F32.BF16 R156, R8, R58, R20 ;  /* 0x0000003a089c723c */ /* 0x000fe20000041814 */
[----:B------:R-:W4:Y:S03]  /*7230*/  LDSM.16.MT88.4 R56, [R211+0x1900] ;  /* 0x00190000d338783b */ /* 0x000f260000004200 */
[----:B------:R2:W-:Y:S03]  /*7240*/  MUFU.EX2 R240, R4 ;  /* 0x0000000400f07308 */ /* 0x0005e60000000800 */
[----:B------:R-:W-:-:S02]  /*7250*/  F2FP.BF16.PACK_AB R8, R73, R81 ;  /* 0x000000514908723e */ /* 0x000fc400000010ff */
[----:B---3--:R-:W-:Y:S02]  /*7260*/  F2FP.BF16.PACK_AB R9, R244, R245 ;  /* 0x000000f5f409723e */ /* 0x008fe400000010ff */
[----:B------:R-:W-:Y:S02]  /*7270*/  F2FP.BF16.PACK_AB R10, R249, R18 ;  /* 0x00000012f90a723e */ /* 0x000fe400000010ff */
[----:B-1----:R-:W-:Y:S01]  /*7280*/  F2FP.BF16.PACK_AB R11, R243, R241 ;  /* 0x000000f1f30b723e */ /* 0x002fe200000010ff */
[----:B--2---:R-:W-:-:S06]  /*7290*/  FFMA.FTZ R4, R184, c[0x0][0x2d0], -R7 ;  /* 0x0000b400b8047a23 */ /* 0x004fcc0000010807 */
[----:B------:R-:W-:Y:S01]  /*72a0*/  HMMA.16816.F32.BF16 R40, R8, R52, R104 ;  /* 0x000000340828723c */ /* 0x000fe20000041868 */
[----:B------:R-:W-:-:S06]  /*72b0*/  IMAD.MOV.U32 R184, RZ, RZ, R82 ;  /* 0x000000ffffb87224 */ /* 0x000fcc00078e0052 */
[----:B------:R-:W-:Y:S01]  /*72c0*/  MOV R104, R239 ;  /* 0x000000ef00687202 */ /* 0x000fe20000000f00 */
[C---:B------:R-:W-:Y:S01]  /*72d0*/  HMMA.16816.F32.BF16 R24, R8.reuse, R144, R112 ;  /* 0x000000900818723c */ /* 0x040fe20000041870 */
[----:B------:R1:W-:Y:S01]  /*72e0*/  MUFU.EX2 R239, R4 ;  /* 0x0000000400ef7308 */ /* 0x0003e20000000800 */
[----:B------:R-:W-:Y:S02]  /*72f0*/  IMAD.MOV.U32 R107, RZ, RZ, R29 ;  /* 0x000000ffff6b7224 */ /* 0x000fe400078e001d */
[----:B------:R-:W-:Y:S02]  /*7300*/  IMAD.MOV.U32 R106, RZ, RZ, R30 ;  /* 0x000000ffff6a7224 */ /* 0x000fe400078e001e */
[----:B------:R-:W-:Y:S01]  /*7310*/  IMAD.MOV.U32 R105, RZ, RZ, R31 ;  /* 0x000000ffff697224 */ /* 0x000fe200078e001f */
[----:B------:R-:W-:Y:S01]  /*7320*/  MOV R115, R18 ;  /* 0x0000001200737202 */ /* 0x000fe20000000f00 */
[----:B------:R-:W-:Y:S01]  /*7330*/  IMAD.MOV.U32 R112, RZ, RZ, R235 ;  /* 0x000000ffff707224 */ /* 0x000fe200078e00eb */
[----:B------:R-:W-:Y:S01]  /*7340*/  HMMA.16816.F32.BF16 R20, R8, R146, R96 ;  /* 0x000000920814723c */ /* 0x000fe20000041860 */
[----:B------:R-:W-:Y:S01]  /*7350*/  MOV R114, R83 ;  /* 0x0000005300727202 */ /* 0x000fe20000000f00 */
[----:B------:R-:W-:-:S05]  /*7360*/  IMAD.MOV.U32 R113, RZ, RZ, R80 ;  /* 0x000000ffff717224 */ /* 0x000fca00078e0050 */
[----:B------:R-:W-:Y:S01]  /*7370*/  IMAD.MOV.U32 R98, RZ, RZ, R234 ;  /* 0x000000ffff627224 */ /* 0x000fe200078e00ea */
[----:B------:R-:W-:Y:S01]  /*7380*/  MOV R96, R231 ;  /* 0x000000e700607202 */ /* 0x000fe20000000f00 */
[----:B-1----:R-:W-:Y:S01]  /*7390*/  FFMA.FTZ R4, R166, c[0x0][0x2d0], -R6 ;  /* 0x0000b400a6047a23 */ /* 0x002fe20000010806 */
[C---:B------:R-:W-:Y:S01]  /*73a0*/  HMMA.16816.F32.BF16 R36, R8.reuse, R54, R44 ;  /* 0x000000360824723c */ /* 0x040fe2000004182c */
[----:B------:R-:W-:Y:S01]  /*73b0*/  IMAD.MOV.U32 R166, RZ, RZ, R238 ;  /* 0x000000ffffa67224 */ /* 0x000fe200078e00ee */
[----:B------:R-:W-:Y:S01]  /*73c0*/  MOV R99, R81 ;  /* 0x0000005100637202 */ /* 0x000fe20000000f00 */
[----:B------:R1:W-:Y:S01]  /*73d0*/  MUFU.EX2 R238, R4 ;  /* 0x0000000400ee7308 */ /* 0x0003e20000000800 */
[----:B------:R-:W-:Y:S01]  /*73e0*/  IMAD.MOV.U32 R97, RZ, RZ, R232 ;  /* 0x000000ffff617224 */ /* 0x000fe200078e00e8 */
[----:B------:R-:W2:Y:S02]  /*73f0*/  LDSM.16.MT88.4 R80, [R212+0x2100] ;  /* 0x00210000d450783b */ /* 0x000ea40000004200 */
[----:B------:R-:W-:Y:S01]  /*7400*/  IMAD.MOV.U32 R47, RZ, RZ, R19 ;  /* 0x000000ffff2f7224 */ /* 0x000fe200078e0013 */
[C---:B------:R-:W-:Y:S01]  /*7410*/  HMMA.16816.F32.BF16 R28, R8.reuse, R50, R92 ;  /* 0x00000032081c723c */ /* 0x040fe2000004185c */
[----:B------:R-:W3:Y:S07]  /*7420*/  LDSM.16.MT88.4 R92, [R210+0x2100] ;  /* 0x00210000d25c783b */ /* 0x000eee0000004200 */
[----:B----4-:R-:W-:Y:S01]  /*7430*/  HMMA.16816.F32.BF16 R16, R8, R56, R116 ;  /* 0x000000380810723c */ /* 0x010fe20000041874 */
[----:B-1----:R-:W-:-:S02]  /*7440*/  FFMA.FTZ R4, R167, c[0x0][0x2d0], -R6 ;  /* 0x0000b400a7047a23 */ /* 0x002fc40000010806 */
[----:B------:R-:W-:Y:S02]  /*7450*/  IMAD.MOV.U32 R167, RZ, RZ, R237 ;  /* 0x000000ffffa77224 */ /* 0x000fe400078e00ed */
[----:B------:R1:W4:Y:S02]  /*7460*/  MUFU.EX2 R237, R4 ;  /* 0x0000000400ed7308 */ /* 0x0003240000000800 */
[----:B------:R-:W-:Y:S01]  /*7470*/  MOV R118, R204 ;  /* 0x000000cc00767202 */ /* 0x000fe20000000f00 */
[----:B------:R-:W-:Y:S01]  /*7480*/  HMMA.16816.F32.BF16 R12, R8, R58, R100 ;  /* 0x0000003a080c723c */ /* 0x000fe20000041864 */
[----:B------:R-:W2:Y:S01]  /*7490*/  LDSM.16.MT88.4 R100, [R211+0x2100] ;  /* 0x00210000d364783b */ /* 0x000ea20000004200 */
[----:B------:R-:W-:Y:S01]  /*74a0*/  IMAD.MOV.U32 R116, RZ, RZ, R5 ;  /* 0x000000ffff747224 */ /* 0x000fe200078e0005 */
[----:B------:R-:W-:Y:S01]  /*74b0*/  MOV R117, R75 ;  /* 0x0000004b00757202 */ /* 0x000fe20000000f00 */
[----:B------:R-:W-:Y:S02]  /*74c0*/  IMAD.MOV.U32 R5, RZ, RZ, R198 ;  /* 0x000000ffff057224 */ /* 0x000fe400078e00c6 */
[----:B------:R-:W-:-:S02]  /*74d0*/  IMAD.MOV.U32 R119, RZ, RZ, R199 ;  /* 0x000000ffff777224 */ /* 0x000fc400078e00c7 */
[----:B------:R-:W-:Y:S01]  /*74e0*/  HMMA.16816.F32.BF16 R32, R8, R48, R108 ;  /* 0x000000300820723c */ /* 0x000fe2000004186c */
[----:B-1----:R-:W-:-:S06]  /*74f0*/  FFMA.FTZ R4, R171, c[0x0][0x2d0], -R6 ;  /* 0x0000b400ab047a23 */ /* 0x002fcc0000010806 */
[----:B------:R-:W-:Y:S01]  /*7500*/  F2FP.BF16.PACK_AB R8, R242, R246 ;  /* 0x000000f6f208723e */ /* 0x000fe200000010ff */
[----:B------:R-:W-:Y:S01]  /*7510*/  IMAD.MOV.U32 R171, RZ, RZ, R236 ;  /* 0x000000ffffab7224 */ /* 0x000fe200078e00ec */
[----:B----4-:R-:W-:Y:S01]  /*7520*/  F2FP.BF16.PACK_AB R9, R237, R238 ;  /* 0x000000eeed09723e */ /* 0x010fe200000010ff */
[----:B------:R1:W-:Y:S01]  /*7530*/  MUFU.EX2 R236, R4 ;  /* 0x0000000400ec7308 */ /* 0x0003e20000000800 */
[----:B------:R-:W-:Y:S01]  /*7540*/  F2FP.BF16.PACK_AB R10, R239, R240 ;  /* 0x000000f0ef0a723e */ /* 0x000fe200000010ff */
[----:B-1----:R-:W-:-:S06]  /*7550*/  FFMA.FTZ R4, R172, c[0x0][0x2d0], -R6 ;  /* 0x0000b400ac047a23 */ /* 0x002fcc0000010806 */
[----:B------:R1:W4:Y:S02]  /*7560*/  MUFU.EX2 R235, R4 ;  /* 0x0000000400eb7308 */ /* 0x0003240000000800 */
[----:B-1----:R-:W-:Y:S01]  /*7570*/  FFMA.FTZ R4, R161, c[0x0][0x2d0], -R2 ;  /* 0x0000b400a1047a23 */ /* 0x002fe20000010802 */
[----:B----4-:R-:W-:Y:S01]  /*7580*/  F2FP.BF16.PACK_AB R11, R235, R236 ;  /* 0x000000eceb0b723e */ /* 0x010fe200000010ff */
[----:B------:R-:W-:-:S04]  /*7590*/  IMAD.MOV.U32 R161, RZ, RZ, R205 ;  /* 0x000000ffffa17224 */ /* 0x000fc800078e00cd */
[----:B------:R1:W-:Y:S02]  /*75a0*/  MUFU.EX2 R234, R4 ;  /* 0x0000000400ea7308 */ /* 0x0003e40000000800 */
[C---:B------:R-:W-:Y:S08]  /*75b0*/  HMMA.16816.F32.BF16 R40, R8.reuse, R60, R40 ;  /* 0x0000003c0828723c */ /* 0x040ff00000041828 */
[----:B------:R-:W-:Y:S01]  /*75c0*/  HMMA.16816.F32.BF16 R36, R8, R62, R36 ;  /* 0x0000003e0824723c */ /* 0x000fe20000041824 */
[----:B-1----:R-:W-:-:S02]  /*75d0*/  FFMA.FTZ R4, R162, c[0x0][0x2d0], -R2 ;  /* 0x0000b400a2047a23 */ /* 0x002fc40000010802 */
[----:B------:R-:W-:Y:S02]  /*75e0*/  IMAD.MOV.U32 R162, RZ, RZ, R207 ;  /* 0x000000ffffa27224 */ /* 0x000fe400078e00cf */
[----:B------:R1:W4:Y:S03]  /*75f0*/  MUFU.EX2 R232, R4 ;  /* 0x0000000400e87308 */ /* 0x0003260000000800 */
[C---:B--2---:R-:W-:Y:S08]  /*7600*/  HMMA.16816.F32.BF16 R32, R8.reuse, R80, R32 ;  /* 0x000000500820723c */ /* 0x044ff00000041820 */
[----:B------:R-:W-:Y:S01]  /*7610*/  HMMA.16816.F32.BF16 R28, R8, R82, R28 ;  /* 0x00000052081c723c */ /* 0x000fe2000004181c */
[----:B-1----:R-:W-:-:S07]  /*7620*/  FFMA.FTZ R4, R164, c[0x0][0x2d0], -R2 ;  /* 0x0000b400a4047a23 */ /* 0x002fce0000010802 */
[C---:B---3--:R-:W-:Y:S01]  /*7630*/  HMMA.16816.F32.BF16 R24, R8.reuse, R92, R24 ;  /* 0x0000005c0818723c */ /* 0x048fe20000041818 */
[----:B------:R-:W-:Y:S02]  /*7640*/  IMAD.MOV.U32 R164, RZ, RZ, R230 ;  /* 0x000000ffffa47224 */ /* 0x000fe400078e00e6 */
[----:B------:R1:W-:Y:S05]  /*7650*/  MUFU.EX2 R230, R4 ;  /* 0x0000000400e67308 */ /* 0x0003ea0000000800 */
[C---:B------:R-:W-:Y:S08]  /*7660*/  HMMA.16816.F32.BF16 R20, R8.reuse, R94, R20 ;  /* 0x0000005e0814723c */ /* 0x040ff00000041814 */
[----:B------:R-:W-:Y:S01]  /*7670*/  HMMA.16816.F32.BF16 R16, R8, R100, R16 ;  /* 0x000000640810723c */ /* 0x000fe20000041810 */
[----:B-1----:R-:W-:-:S02]  /*7680*/  FFMA.FTZ R4, R165, c[0x0][0x2d0], -R2 ;  /* 0x0000b400a5047a23 */ /* 0x002fc40000010802 */
[----:B------:R-:W-:Y:S02]  /*7690*/  IMAD.MOV.U32 R165, RZ, RZ, R206 ;  /* 0x000000ffffa57224 */ /* 0x000fe400078e00ce */
[----:B------:R1:W2:Y:S03]  /*76a0*/  MUFU.EX2 R231, R4 ;  /* 0x0000000400e77308 */ /* 0x0002a60000000800 */
[----:B------:R-:W-:Y:S07]  /*76b0*/  HMMA.16816.F32.BF16 R12, R8, R102, R12 ;  /* 0x00000066080c723c */ /* 0x000fee000004180c */
[----:B----4-:R-:W-:Y:S01]  /*76c0*/  F2FP.BF16.PACK_AB R8, R232, R234 ;  /* 0x000000eae808723e */ /* 0x010fe200000010ff */
[----:B-1----:R-:W-:Y:S01]  /*76d0*/  FFMA.FTZ R4, R152, c[0x0][0x2d0], -R0 ;  /* 0x0000b40098047a23 */ /* 0x002fe20000010800 */
[----:B--2---:R-:W-:Y:S01]  /*76e0*/  F2FP.BF16.PACK_AB R10, R231, R230 ;  /* 0x000000e6e70a723e */ /* 0x004fe200000010ff */
[----:B------:R-:W-:-:S02]  /*76f0*/  IMAD.MOV.U32 R152, RZ, RZ, R184 ;  /* 0x000000ffff987224 */ /* 0x000fc400078e00b8 */
[----:B------:R1:W-:Y:S02]  /*7700*/  MUFU.EX2 R206, R4 ;  /* 0x0000000400ce7308 */ /* 0x0003e40000000800 */
[----:B-1----:R-:W-:Y:S01]  /*7710*/  FFMA.FTZ R4, R153, c[0x0][0x2d0], -R0 ;  /* 0x0000b40099047a23 */ /* 0x002fe20000010800 */
[----:B------:R-:W-:-:S05]  /*7720*/  MOV R153, R47 ;  /* 0x0000002f00997202 */ /* 0x000fca0000000f00 */
[----:B------:R1:W2:Y:S02]  /*7730*/  MUFU.EX2 R207, R4 ;  /* 0x0000000400cf7308 */ /* 0x0002a40000000800 */
[----:B-1----:R-:W-:Y:S01]  /*7740*/  FFMA.FTZ R4, R154, c[0x0][0x2d0], -R0 ;  /* 0x0000b4009a047a23 */ /* 0x002fe20000010800 */
[----:B------:R-:W-:Y:S02]  /*7750*/  MOV R154, R191 ;  /* 0x000000bf009a7202 */ /* 0x000fe40000000f00 */
[----:B--2---:R-:W-:-:S03]  /*7760*/  F2FP.BF16.PACK_AB R9, R207, R206 ;  /* 0x000000cecf09723e */ /* 0x004fc600000010ff */
[----:B------:R1:W-:Y:S02]  /*7770*/  MUFU.EX2 R205, R4 ;  /* 0x0000000400cd7308 */ /* 0x0003e40000000800 */
[----:B-1----:R-:W-:Y:S02]  /*7780*/  FFMA.FTZ R4, R155, c[0x0][0x2d0], -R0 ;  /* 0x0000b4009b047a23 */ /* 0x002fe40000010800 */
[----:B------:R-:W-:-:S04]  /*7790*/  IMAD.MOV.U32 R155, RZ, RZ, R190 ;  /* 0x000000ffff9b7224 */ /* 0x000fc800078e00be */
[----:B------:R1:W2:Y:S02]  /*77a0*/  MUFU.EX2 R204, R4 ;  /* 0x0000000400cc7308 */ /* 0x0002a40000000800 */
[----:B-1----:R-:W-:Y:S01]  /*77b0*/  FFMA.FTZ R4, R227, c[0x0][0x2d0], -R7 ;  /* 0x0000b400e3047a23 */ /* 0x002fe20000010807 */
[----:B--2---:R-:W-:-:S05]  /*77c0*/  F2FP.BF16.PACK_AB R11, R204, R205 ;  /* 0x000000cdcc0b723e */ /* 0x004fca00000010ff */
[----:B------:R1:W-:Y:S02]  /*77d0*/  MUFU.EX2 R190, R4 ;  /* 0x0000000400be7308 */ /* 0x0003e40000000800 */
[C---:B------:R-:W-:Y:S08]  /*77e0*/  HMMA.16816.F32.BF16 R44, R8.reuse, R122, R84 ;  /* 0x0000007a082c723c */ /* 0x040ff00000041854 */
[----:B------:R-:W-:Y:S01]  /*77f0*/  HMMA.16816.F32.BF16 R140, R8, R132, R140 ;  /* 0x00000084088c723c */ /* 0x000fe2000004188c */
[----:B-1----:R-:W-:Y:S01]  /*7800*/  FFMA.FTZ R4, R203, c[0x0][0x2d0], -R7 ;  /* 0x0000b400cb047a23 */ /* 0x002fe20000010807 */
[----:B------:R-:W-:-:S03]  /*7810*/  MOV R203, R73 ;  /* 0x0000004900cb7202 */ /* 0x000fc60000000f00 */
[----:B------:R1:W-:Y:S03]  /*7820*/  MUFU.EX2 R198, R4 ;  /* 0x0000000400c67308 */ /* 0x0003e60000000800 */
[C---:B------:R-:W-:Y:S07]  /*7830*/  HMMA.16816.F32.BF16 R84, R8.reuse, R136, R148 ;  /* 0x000000880854723c */ /* 0x040fee0000041894 */
[----:B------:R-:W-:Y:S01]  /*7840*/  IMAD.MOV.U32 R150, RZ, RZ, R167 ;  /* 0x000000ffff967224 */ /* 0x000fe200078e00a7 */
[----:B------:R-:W-:Y:S01]  /*7850*/  HMMA.16816.F32.BF16 R124, R8, R128, R124 ;  /* 0x00000080087c723c */ /* 0x000fe2000004187c */
[----:B------:R-:W-:Y:S01]  /*7860*/  MOV R151, R166 ;  /* 0x000000a600977202 */ /* 0x000fe20000000f00 */
[----:B-1----:R-:W-:-:S06]  /*7870*/  FFMA.FTZ R4, R202, c[0x0][0x2d0], -R7 ;  /* 0x0000b400ca047a23 */ /* 0x002fcc0000010807 */
[C---:B------:R-:W-:Y:S01]  /*7880*/  HMMA.16816.F32.BF16 R64, R8.reuse, R130, R64 ;  /* 0x000000820840723c */ /* 0x040fe20000041840 */
[----:B------:R-:W-:Y:S01]  /*7890*/  FFMA.FTZ R7, R201, c[0x0][0x2d0], -R7 ;  /* 0x0000b400c9077a23 */ /* 0x000fe20000010807 */
[----:B------:R-:W-:Y:S01]  /*78a0*/  LDSM.16.MT88.4 R128, [R212+0x2900] ;  /* 0x00290000d480783b */ /* 0x000fe20000004200 */
[----:B------:R1:W-:Y:S01]  /*78b0*/  MUFU.EX2 R199, R4 ;  /* 0x0000000400c77308 */ /* 0x0003e20000000800 */
[----:B------:R-:W-:Y:S02]  /*78c0*/  IMAD.MOV.U32 R202, RZ, RZ, R68 ;  /* 0x000000ffffca7224 */ /* 0x000fe400078e0044 */
[----:B------:R-:W-:Y:S02]  /*78d0*/  IMAD.MOV.U32 R201, RZ, RZ, R69 ;  /* 0x000000ffffc97224 */ /* 0x000fe400078e0045 */
[C---:B------:R-:W-:Y:S03]  /*78e0*/  HMMA.16816.F32.BF16 R88, R8.reuse, R134, R88 ;  /* 0x000000860858723c */ /* 0x040fe60000041858 */
[----:B------:R-:W2:Y:S04]  /*78f0*/  MUFU.EX2 R191, R7 ;  /* 0x0000000700bf7308 */ /* 0x000ea80000000800 */
[----:B------:R-:W-:Y:S01]  /*7900*/  IMAD.MOV.U32 R135, RZ, RZ, R74 ;  /* 0x000000ffff877224 */ /* 0x000fe200078e004a */
[----:B------:R-:W-:Y:S01]  /*7910*/  HMMA.16816.F32.BF16 R108, R8, R120, R76 ;  /* 0x00000078086c723c */ /* 0x000fe2000004184c */
[----:B------:R-:W-:Y:S01]  /*7920*/  LDSM.16.MT88.4 R76, [R210+0x2900] ;  /* 0x00290000d24c783b */ /* 0x000fe20000004200 */
[----:B------:R-:W-:-:S02]  /*7930*/  IMAD.MOV.U32 R134, RZ, RZ, R107 ;  /* 0x000000ffff867224 */ /* 0x000fc400078e006b */
[----:B-1----:R-:W-:Y:S02]  /*7940*/  FFMA.FTZ R4, R192, c[0x0][0x2d0], -R6 ;  /* 0x0000b400c0047a23 */ /* 0x002fe40000010806 */
[----:B------:R-:W-:Y:S02]  /*7950*/  IMAD.MOV.U32 R192, RZ, RZ, R105 ;  /* 0x000000ffffc07224 */ /* 0x000fe400078e0069 */
[----:B------:R1:W-:Y:S01]  /*7960*/  MUFU.EX2 R184, R4 ;  /* 0x0000000400b87308 */ /* 0x0003e20000000800 */
[----:B------:R-:W-:Y:S01]  /*7970*/  HMMA.16816.F32.BF16 R156, R8, R138, R156 ;  /* 0x0000008a089c723c */ /* 0x000fe2000004189c */
[----:B------:R-:W-:Y:S01]  /*7980*/  IMAD.MOV.U32 R136, RZ, RZ, R192 ;  /* 0x000000ffff887224 */ /* 0x000fe200078e00c0 */
[----:B--2---:R-:W-:Y:S02]  /*7990*/  F2FP.BF16.PACK_AB R166, R191, R199 ;  /* 0x000000c7bfa6723e */ /* 0x004fe400000010ff */
[----:B------:R-:W-:-:S04]  /*79a0*/  MOV R7, R106 ;  /* 0x0000006a00077202 */ /* 0x000fc80000000f00 */
[----:B------:R-:W-:Y:S01]  /*79b0*/  MOV R137, R7 ;  /* 0x0000000700897202 */ /* 0x000fe20000000f00 */
[----:B-1----:R-:W-:-:S04]  /*79c0*/  FFMA.FTZ R4, R187, c[0x0][0x2d0], -R6 ;  /* 0x0000b400bb047a23 */ /* 0x002fc80000010806 */
[----:B------:R1:W-:Y:S02]  /*79d0*/  MUFU.EX2 R187, R4 ;  /* 0x0000000400bb7308 */ /* 0x0003e40000000800 */
[--C-:B-1----:R-:W-:Y:S02]  /*79e0*/  FFMA.FTZ R4, R186, c[0x0][0x2d0], -R6.reuse ;  /* 0x0000b400ba047a23 */ /* 0x102fe40000010806 */
[----:B------:R-:W-:-:S04]  /*79f0*/  FFMA.FTZ R6, R185, c[0x0][0x2d0], -R6 ;  /* 0x0000b400b9067a23 */ /* 0x000fc80000010806 */
[----:B------:R1:W-:Y:S01]  /*7a00*/  MUFU.EX2 R186, R4 ;  /* 0x0000000400ba7308 */ /* 0x0003e20000000800 */
[----:B------:R-:W-:-:S07]  /*7a10*/  IMAD.MOV.U32 R185, RZ, RZ, R104 ;  /* 0x000000ffffb97224 */ /* 0x000fce00078e0068 */
[----:B------:R-:W2:Y:S01]  /*7a20*/  MUFU.EX2 R172, R6 ;  /* 0x0000000600ac7308 */ /* 0x000ea20000000800 */
[----:B-1----:R-:W-:Y:S01]  /*7a30*/  FFMA.FTZ R4, R179, c[0x0][0x2d0], -R2 ;  /* 0x0000b400b3047a23 */ /* 0x002fe20000010802 */
[----:B------:R-:W-:Y:S01]  /*7a40*/  MOV R179, R151 ;  /* 0x0000009700b37202 */ /* 0x000fe20000000f00 */
[----:B------:R-:W-:-:S05]  /*7a50*/  IMAD.MOV.U32 R151, RZ, RZ, R202 ;  /* 0x000000ffff977224 */ /* 0x000fca00078e00ca */
[----:B------:R1:W-:Y:S01]  /*7a60*/  MUFU.EX2 R75, R4 ;  /* 0x00000004004b7308 */ /* 0x0003e20000000800 */
[----:B--2---:R-:W-:Y:S01]  /*7a70*/  F2FP.BF16.PACK_AB R167, R172, R186 ;  /* 0x000000baaca7723e */ /* 0x004fe200000010ff */
[----:B------:R-:W-:Y:S02]  /*7a80*/  IMAD.MOV.U32 R6, RZ, RZ, R185 ;  /* 0x000000ffff067224 */ /* 0x000fe400078e00b9 */
[----:B-1----:R-:W-:Y:S02]  /*7a90*/  FFMA.FTZ R4, R178, c[0x0][0x2d0], -R2 ;  /* 0x0000b400b2047a23 */ /* 0x002fe40000010802 */
[----:B------:R-:W-:Y:S01]  /*7aa0*/  IMAD.MOV.U32 R178, RZ, RZ, R155 ;  /* 0x000000ffffb27224 */ /* 0x000fe200078e009b */
[----:B------:R-:W-:Y:S01]  /*7ab0*/  MOV R155, R154 ;  /* 0x0000009a009b7202 */ /* 0x000fe20000000f00 */
[----:B------:R-:W-:Y:S02]  /*7ac0*/  IMAD.MOV.U32 R154, RZ, RZ, R165 ;  /* 0x000000ffff9a7224 */ /* 0x000fe400078e00a5 */
[----:B------:R-:W-:Y:S01]  /*7ad0*/  IMAD.MOV.U32 R165, RZ, RZ, R164 ;  /* 0x000000ffffa57224 */ /* 0x000fe200078e00a4 */
[----:B------:R-:W-:Y:S01]  /*7ae0*/  MOV R164, R96 ;  /* 0x0000006000a47202 */ /* 0x000fe20000000f00 */
[----:B------:R-:W-:-:S02]  /*7af0*/  IMAD.MOV.U32 R96, RZ, RZ, R97 ;  /* 0x000000ffff607224 */ /* 0x000fc400078e0061 */
[----:B------:R-:W-:Y:S01]  /*7b00*/  IMAD.MOV.U32 R97, RZ, RZ, R98 ;  /* 0x000000ffff617224 */ /* 0x000fe200078e0062 */
[----:B------:R-:W-:Y:S01]  /*7b10*/  MOV R98, R99 ;  /* 0x0000006300627202 */ /* 0x000fe20000000f00 */
        /* <DEDUP_REMOVED lines=11> */
[----:B------:R1:W-:Y:S01]  /*7bd0*/  MUFU.EX2 R171, R4 ;  /* 0x0000000400ab7308 */ /* 0x0003e20000000800 */
[----:B------:R-:W-:Y:S01]  /*7be0*/  IMAD.MOV.U32 R149, RZ, RZ, R115 ;  /* 0x000000ffff957224 */ /* 0x000fe200078e0073 */
[----:B------:R-:W-:Y:S01]  /*7bf0*/  MOV R192, R133 ;  /* 0x0000008500c07202 */ /* 0x000fe20000000f00 */
[----:B------:R-:W2:Y:S01]  /*7c00*/  LDSM.16.MT88.4 R112, [R209+0x2900] ;  /* 0x00290000d170783b */ /* 0x000ea20000004200 */
[----:B------:R-:W-:-:S02]  /*7c10*/  IMAD.MOV.U32 R123, RZ, RZ, R97 ;  /* 0x000000ffff7b7224 */ /* 0x000fc400078e0061 */
[----:B------:R-:W-:Y:S02]  /*7c20*/  IMAD.MOV.U32 R122, RZ, RZ, R98 ;  /* 0x000000ffff7a7224 */ /* 0x000fe400078e0062 */
[----:B------:R-:W3:Y:S01]  /*7c30*/  LDSM.16.MT88.4 R96, [R211+0x2900] ;  /* 0x00290000d360783b */ /* 0x000ee20000004200 */
[----:B------:R-:W-:Y:S01]  /*7c40*/  IMAD.MOV.U32 R121, RZ, RZ, R164 ;  /* 0x000000ffff797224 */ /* 0x000fe200078e00a4 */
[----:B------:R-:W-:Y:S01]  /*7c50*/  F2FP.BF16.PACK_AB R164, R198, R190 ;  /* 0x000000bec6a4723e */ /* 0x000fe200000010ff */
[----:B------:R-:W-:Y:S01]  /*7c60*/  IMAD.MOV.U32 R185, RZ, RZ, R132 ;  /* 0x000000ffffb97224 */ /* 0x000fe200078e0084 */
[----:B------:R-:W-:Y:S01]  /*7c70*/  MOV R132, R154 ;  /* 0x0000009a00847202 */ /* 0x000fe20000000f00 */
[----:B------:R-:W-:Y:S01]  /*7c80*/  IMAD.MOV.U32 R133, RZ, RZ, R153 ;  /* 0x000000ffff857224 */ /* 0x000fe200078e0099 */
[----:B------:R-:W-:Y:S01]  /*7c90*/  MOV R154, R116 ;  /* 0x00000074009a7202 */ /* 0x000fe20000000f00 */
[----:B------:R-:W-:Y:S02]  /*7ca0*/  IMAD.MOV.U32 R153, RZ, RZ, R117 ;  /* 0x000000ffff997224 */ /* 0x000fe400078e0075 */
[----:B-1----:R-:W-:Y:S01]  /*7cb0*/  FFMA.FTZ R4, R177, c[0x0][0x2d0], -R2 ;  /* 0x0000b400b1047a23 */ /* 0x002fe20000010802 */
[----:B------:R-:W-:Y:S01]  /*7cc0*/  MOV R177, R155 ;  /* 0x0000009b00b17202 */ /* 0x000fe20000000f00 */
[----:B------:R-:W-:Y:S01]  /*7cd0*/  IMAD.MOV.U32 R155, RZ, RZ, R165 ;  /* 0x000000ffff9b7224 */ /* 0x000fe200078e00a5 */
[----:B------:R-:W-:Y:S01]  /*7ce0*/  F2FP.BF16.PACK_AB R165, R187, R184 ;  /* 0x000000b8bba5723e */ /* 0x000fe200000010ff */
[----:B------:R1:W-:Y:S01]  /*7cf0*/  MUFU.EX2 R73, R4 ;  /* 0x0000000400497308 */ /* 0x0003e20000000800 */
[----:B------:R-:W-:Y:S01]  /*7d00*/  IMAD.MOV.U32 R202, RZ, RZ, R122 ;  /* 0x000000ffffca7224 */ /* 0x000fe200078e007a */
[----:B------:R-:W-:Y:S01]  /*7d10*/  MOV R9, R133 ;  /* 0x0000008500097202 */ /* 0x000fe20000000f00 */
[----:B------:R-:W-:-:S02]  /*7d20*/  IMAD.MOV.U32 R11, RZ, RZ, R154 ;  /* 0x000000ffff0b7224 */ /* 0x000fc400078e009a */
[----:B-1----:R-:W-:-:S04]  /*7d30*/  FFMA.FTZ R4, R180, c[0x0][0x2d0], -R2 ;  /* 0x0000b400b4047a23 */ /* 0x002fc80000010802 */
[----:B------:R1:W4:Y:S01]  /*7d40*/  MUFU.EX2 R74, R4 ;  /* 0x00000004004a7308 */ /* 0x0003220000000800 */
[----:B--2---:R-:W-:Y:S07]  /*7d50*/  HMMA.16816.F32.BF16 R104, R164, R112, R40 ;  /* 0x00000070a468723c */ /* 0x004fee0000041828 */
[----:B------:R-:W-:Y:S01]  /*7d60*/  MOV R42, R148 ;  /* 0x00000094002a7202 */ /* 0x000fe20000000f00 */
[----:B------:R-:W-:Y:S02]  /*7d70*/  IMAD.MOV.U32 R148, RZ, RZ, R134 ;  /* 0x000000ffff947224 */ /* 0x000fe400078e0086 */
[----:B------:R-:W-:-:S02]  /*7d80*/  IMAD.MOV.U32 R134, RZ, RZ, R121 ;  /* 0x000000ffff867224 */ /* 0x000fc400078e0079 */
[----:B------:R-:W-:Y:S01]  /*7d90*/  IMAD.MOV.U32 R43, RZ, RZ, R150 ;  /* 0x000000ffff2b7224 */ /* 0x000fe200078e0096 */
[----:B------:R-:W-:Y:S01]  /*7da0*/  MOV R150, R201 ;  /* 0x000000c900967202 */ /* 0x000fe20000000f00 */
[----:B-1----:R-:W-:Y:S01]  /*7db0*/  FFMA.FTZ R4, R173, c[0x0][0x2d0], -R0 ;  /* 0x0000b400ad047a23 */ /* 0x002fe20000010800 */
[----:B------:R-:W-:Y:S01]  /*7dc0*/  MOV R173, R136 ;  /* 0x0000008800ad7202 */ /* 0x000fe20000000f00 */
[----:B------:R-:W-:Y:S02]  /*7dd0*/  IMAD.MOV.U32 R201, RZ, RZ, R123 ;  /* 0x000000ffffc97224 */ /* 0x000fe400078e007b */
[----:B------:R1:W-:Y:S01]  /*7de0*/  MUFU.EX2 R68, R4 ;  /* 0x0000000400447308 */ /* 0x0003e20000000800 */
[----:B------:R-:W-:Y:S01]  /*7df0*/  HMMA.16816.F32.BF16 R120, R164, R128, R32 ;  /* 0x00000080a478723c */ /* 0x000fe20000041820 */
[----:B------:R-:W-:-:S06]  /*7e00*/  IMAD.MOV.U32 R180, RZ, RZ, R148 ;  /* 0x000000ffffb47224 */ /* 0x000fcc00078e0094 */
[----:B------:R-:W-:Y:S01]  /*7e10*/  IMAD.MOV.U32 R33, RZ, RZ, R6 ;  /* 0x000000ffff217224 */ /* 0x000fe200078e0006 */
[----:B----4-:R-:W-:Y:S01]  /*7e20*/  F2FP.BF16.PACK_AB R6, R74, R73 ;  /* 0x000000494a06723e */ /* 0x010fe200000010ff */
[----:B------:R-:W-:Y:S01]  /*7e30*/  IMAD.MOV.U32 R34, RZ, RZ, R179 ;  /* 0x000000ffff227224 */ /* 0x000fe200078e00b3 */
[----:B------:R-:W-:Y:S01]  /*7e40*/  MOV R179, R153 ;  /* 0x0000009900b37202 */ /* 0x000fe20000000f00 */
[----:B------:R-:W-:Y:S02]  /*7e50*/  IMAD.MOV.U32 R32, RZ, RZ, R137 ;  /* 0x000000ffff207224 */ /* 0x000fe400078e0089 */
[----:B------:R-:W-:Y:S01]  /*7e60*/  HMMA.16816.F32.BF16 R136, R164, R76, R24 ;  /* 0x0000004ca488723c */ /* 0x000fe20000041818 */
[----:B-1----:R-:W-:Y:S02]  /*7e70*/  FFMA.FTZ R4, R174, c[0x0][0x2d0], -R0 ;  /* 0x0000b400ae047a23 */ /* 0x002fe40000010800 */
[----:B------:R-:W-:Y:S02]  /*7e80*/  IMAD.MOV.U32 R174, RZ, RZ, R149 ;  /* 0x000000ffffae7224 */ /* 0x000fe400078e0095 */
[----:B------:R1:W2:Y:S01]  /*7e90*/  MUFU.EX2 R69, R4 ;  /* 0x0000000400457308 */ /* 0x0002a20000000800 */
[----:B------:R-:W-:-:S02]  /*7ea0*/  IMAD.MOV.U32 R149, RZ, RZ, R135 ;  /* 0x000000ffff957224 */ /* 0x000fc400078e0087 */
[----:B------:R-:W-:Y:S02]  /*7eb0*/  IMAD.MOV.U32 R135, RZ, RZ, R155 ;  /* 0x000000ffff877224 */ /* 0x000fe400078e009b */
[----:B------:R-:W-:Y:S01]  /*7ec0*/  IMAD.MOV.U32 R155, RZ, RZ, R152 ;  /* 0x000000ffff9b7224 */ /* 0x000fe200078e0098 */
[----:B------:R-:W-:Y:S01]  /*7ed0*/  MOV R152, R119 ;  /* 0x0000007700987202 */ /* 0x000fe20000000f00 */
[----:B------:R-:W-:Y:S01]  /*7ee0*/  IMAD.MOV.U32 R8, RZ, RZ, R135 ;  /* 0x000000ffff087224 */ /* 0x000fe200078e0087 */
[----:B------:R-:W-:Y:S01]  /*7ef0*/  MOV R35, R149 ;  /* 0x0000009500237202 */ /* 0x000fe20000000f00 */
[----:B------:R-:W-:Y:S02]  /*7f00*/  IMAD.MOV.U32 R10, RZ, RZ, R155 ;  /* 0x000000ffff0a7224 */ /* 0x000fe400078e009b */
[----:B-1----:R-:W-:Y:S02]  /*7f10*/  FFMA.FTZ R4, R175, c[0x0][0x2d0], -R0 ;  /* 0x0000b400af047a23 */ /* 0x002fe40000010800 */
[----:B------:R-:W-:-:S02]  /*7f20*/  IMAD.MOV.U32 R175, RZ, RZ, R118 ;  /* 0x000000ffffaf7224 */ /* 0x000fc400078e0076 */
[----:B------:R1:W-:Y:S01]  /*7f30*/  MUFU.EX2 R41, R4 ;  /* 0x0000000400297308 */ /* 0x0003e20000000800 */
[----:B------:R-:W-:Y:S07]  /*7f40*/  HMMA.16816.F32.BF16 R116, R164, R114, R36 ;  /* 0x00000072a474723c */ /* 0x000fee0000041824 */
[----:B------:R-:W-:Y:S01]  /*7f50*/  MOV R37, R185 ;  /* 0x000000b900257202 */ /* 0x000fe20000000f00 */
[----:B------:R-:W-:Y:S01]  /*7f60*/  IMAD.MOV.U32 R38, RZ, RZ, R192 ;  /* 0x000000ffff267224 */ /* 0x000fe200078e00c0 */
[----:B------:R-:W-:Y:S01]  /*7f70*/  MOV R192, R134 ;  /* 0x0000008600c07202 */ /* 0x000fe20000000f00 */
[----:B------:R-:W-:-:S02]  /*7f80*/  IMAD.MOV.U32 R185, RZ, RZ, R132 ;  /* 0x000000ffffb97224 */ /* 0x000fc400078e0084 */
[----:B------:R-:W-:Y:S01]  /*7f90*/  HMMA.16816.F32.BF16 R132, R164, R130, R28 ;  /* 0x00000082a484723c */ /* 0x000fe2000004181c */
[----:B------:R-:W-:Y:S02]  /*7fa0*/  IMAD.MOV.U32 R39, RZ, RZ, R7 ;  /* 0x000000ffff277224 */ /* 0x000fe400078e0007 */
[----:B-1----:R-:W-:Y:S02]  /*7fb0*/  FFMA.FTZ R4, R176, c[0x0][0x2d0], -R0 ;  /* 0x0000b400b0047a23 */ /* 0x002fe40000010800 */
[----:B------:R-:W-:Y:S02]  /*7fc0*/  IMAD.MOV.U32 R176, RZ, RZ, R150 ;  /* 0x000000ffffb07224 */ /* 0x000fe400078e0096 */
[----:B------:R1:W4:Y:S01]  /*7fd0*/  MUFU.EX2 R40, R4 ;  /* 0x0000000400287308 */ /* 0x0003220000000800 */
[----:B------:R-:W-:Y:S01]  /*7fe0*/  IMAD.MOV.U32 R31, RZ, RZ, R5 ;  /* 0x000000ffff1f7224 */ /* 0x000fe200078e0005 */
[----:B--2---:R-:W-:Y:S01]  /*7ff0*/  F2FP.BF16.PACK_AB R5, R69, R68 ;  /* 0x000000444505723e */ /* 0x004fe200000010ff */
[----:B------:R-:W-:-:S02]  /*8000*/  IMAD.MOV.U32 R36, RZ, RZ, R151 ;  /* 0x000000ffff247224 */ /* 0x000fc400078e0097 */
[----:B------:R-:W-:Y:S01]  /*8010*/  IMAD.MOV.U32 R30, RZ, RZ, R152 ;  /* 0x000000ffff1e7224 */ /* 0x000fe200078e0098 */
[C---:B------:R-:W-:Y:S08]  /*8020*/  HMMA.16816.F32.BF16 R148, R164.reuse, R78, R20 ;  /* 0x0000004ea494723c */ /* 0x040ff00000041814 */
[----:B---3--:R-:W-:Y:S01]  /*8030*/  HMMA.16816.F32.BF16 R152, R164, R96, R16 ;  /* 0x00000060a498723c */ /* 0x008fe20000041810 */
[----:B-1----:R-:W-:-:S02]  /*8040*/  F2FP.BF16.PACK_AB R4, R171, R75 ;  /* 0x0000004bab04723e */ /* 0x002fc400000010ff */
[----:B----4-:R-:W-:-:S05]  /*8050*/  F2FP.BF16.PACK_AB R7, R40, R41 ;  /* 0x000000292807723e */ /* 0x010fca00000010ff */
[----:B------:R-:W-:Y:S08]  /*8060*/  HMMA.16816.F32.BF16 R164, R164, R98, R12 ;  /* 0x00000062a4a4723c */ /* 0x000ff0000004180c */
[C---:B------:R-:W-:Y:S07]  /*8070*/  HMMA.16816.F32.BF16 R12, R4.reuse, R54, R44 ;  /* 0x00000036040c723c */ /* 0x040fee000004182c */
[----:B------:R-:W-:Y:S01]  /*8080*/  IMAD.MOV.U32 R46, RZ, RZ, R8 ;  /* 0x000000ffff2e7224 */ /* 0x000fe200078e0008 */
[----:B------:R-:W-:Y:S01]  /*8090*/  MOV R44, R30 ;  /* 0x0000001e002c7202 */ /* 0x000fe20000000f00 */
[----:B------:R-:W-:Y:S01]  /*80a0*/  FFMA.FTZ R8, R188, c[0x0][0x2d0], -R2 ;  /* 0x0000b400bc087a23 */ /* 0x000fe20000010802 */
[----:B------:R-:W-:Y:S01]  /*80b0*/  HMMA.16816.F32.BF16 R124, R4, R48, R124 ;  /* 0x00000030047c723c */ /* 0x000fe2000004187c */
[----:B------:R-:W-:Y:S01]  /*80c0*/  MOV R47, R39 ;  /* 0x00000027002f7202 */ /* 0x000fe20000000f00 */
[----:B------:R-:W-:Y:S01]  /*80d0*/  IMAD.MOV.U32 R54, RZ, RZ, R31 ;  /* 0x000000ffff367224 */ /* 0x000fe200078e001f */
[----:B------:R1:W-:Y:S01]  /*80e0*/  MUFU.EX2 R30, R8 ;  /* 0x00000008001e7308 */ /* 0x0003e20000000800 */
[----:B------:R-:W-:-:S02]  /*80f0*/  IMAD.MOV.U32 R45, RZ, RZ, R9 ;  /* 0x000000ffff2d7224 */ /* 0x000fc400078e0009 */
[----:B------:R-:W-:Y:S01]  /*8100*/  IMAD.MOV.U32 R55, RZ, RZ, R34 ;  /* 0x000000ffff377224 */ /* 0x000fe200078e0022 */
[----:B------:R-:W-:Y:S01]  /*8110*/  MOV R48, R33 ;  /* 0x0000002100307202 */ /* 0x000fe20000000f00 */
[----:B------:R-:W-:Y:S01]  /*8120*/  IMAD.MOV.U32 R49, RZ, RZ, R32 ;  /* 0x000000ffff317224 */ /* 0x000fe200078e0020 */
[C---:B------:R-:W-:Y:S07]  /*8130*/  HMMA.16816.F32.BF16 R16, R4.reuse, R50, R64 ;  /* 0x000000320410723c */ /* 0x040fee0000041840 */
[----:B------:R-:W-:Y:S01]  /*8140*/  IMAD.MOV.U32 R67, RZ, RZ, R35 ;  /* 0x000000ffff437224 */ /* 0x000fe200078e0023 */
[----:B------:R-:W-:Y:S01]  /*8150*/  HMMA.16816.F32.BF16 R108, R4, R52, R108 ;  /* 0x00000034046c723c */ /* 0x000fe2000004186c */
[----:B------:R-:W-:Y:S01]  /*8160*/  IMAD.MOV.U32 R66, RZ, RZ, R38 ;  /* 0x000000ffff427224 */ /* 0x000fe200078e0026 */
[----:B------:R-:W-:Y:S01]  /*8170*/  MOV R65, R10 ;  /* 0x0000000a00417202 */ /* 0x000fe20000000f00 */
[----:B-1----:R-:W-:Y:S01]  /*8180*/  FFMA.FTZ R8, R189, c[0x0][0x2d0], -R2 ;  /* 0x0000b400bd087a23 */ /* 0x002fe20000010802 */
[----:B------:R-:W-:Y:S01]  /*8190*/  MOV R50, R161 ;  /* 0x000000a100327202 */ /* 0x000fe20000000f00 */
[----:B------:R-:W-:-:S02]  /*81a0*/  IMAD.MOV.U32 R64, RZ, RZ, R11 ;  /* 0x000000ffff407224 */ /* 0x000fc400078e000b */
[----:B------:R1:W-:Y:S01]  /*81b0*/  MUFU.EX2 R32, R8 ;  /* 0x0000000800207308 */ /* 0x0003e20000000800 */
[----:B------:R-:W-:Y:S01]  /*81c0*/  MOV R53, R36 ;  /* 0x0000002400357202 */ /* 0x000fe20000000f00 */
[----:B------:R-:W-:Y:S01]  /*81d0*/  IMAD.MOV.U32 R52, RZ, RZ, R37 ;  /* 0x000000ffff347224 */ /* 0x000fe200078e0025 */
[----:B------:R-:W-:Y:S01]  /*81e0*/  HMMA.16816.F32.BF16 R140, R4, R144, R140 ;  /* 0x00000090048c723c */ /* 0x000fe2000004188c */
[----:B------:R-:W-:-:S07]  /*81f0*/  IMAD.MOV.U32 R51, RZ, RZ, R162 ;  /* 0x000000ffff337224 */ /* 0x000fce00078e00a2 */
[----:B------:R-:W-:Y:S01]  /*8200*/  HMMA.16816.F32.BF16 R144, R4, R146, R88 ;  /* 0x000000920490723c */ /* 0x000fe20000041858 */
[----:B-1----:R-:W-:-:S07]  /*8210*/  FFMA.FTZ R8, R193, c[0x0][0x2d0], -R2 ;  /* 0x0000b400c1087a23 */ /* 0x002fce0000010802 */
[----:B------:R-:W-:Y:S01]  /*8220*/  HMMA.16816.F32.BF16 R20, R4, R56, R84 ;  /* 0x000000380414723c */ /* 0x000fe20000041854 */
[----:B------:R1:W-:Y:S02]  /*8230*/  MUFU.EX2 R35, R8 ;  /* 0x0000000800237308 */ /* 0x0003e40000000800 */
[----:B-1----:R-:W-:-:S06]  /*8240*/  FFMA.FTZ R8, R194, c[0x0][0x2d0], -R2 ;  /* 0x0000b400c2087a23 */ /* 0x002fcc0000010802 */
[----:B------:R1:W-:Y:S02]  /*8250*/  MUFU.EX2 R36, R8 ;  /* 0x0000000800247308 */ /* 0x0003e40000000800 */
[----:B-1----:R-:W-:-:S06]  /*8260*/  FFMA.FTZ R8, R195, c[0x0][0x2d0], -R2 ;  /* 0x0000b400c3087a23 */ /* 0x002fcc0000010802 */
[----:B------:R1:W-:Y:S02]  /*8270*/  MUFU.EX2 R37, R8 ;  /* 0x0000000800257308 */ /* 0x0003e40000000800 */
[----:B-1----:R-:W-:-:S06]  /*8280*/  FFMA.FTZ R8, R196, c[0x0][0x2d0], -R2 ;  /* 0x0000b400c4087a23 */ /* 0x002fcc0000010802 */
[----:B------:R1:W2:Y:S02]  /*8290*/  MUFU.EX2 R39, R8 ;  /* 0x0000000800277308 */ /* 0x0002a40000000800 */
[----:B-1----:R-:W-:-:S06]  /*82a0*/  FFMA.FTZ R8, R183, c[0x0][0x2d0], -R0 ;  /* 0x0000b400b7087a23 */ /* 0x002fcc0000010800 */
[----:B------:R1:W-:Y:S02]  /*82b0*/  MUFU.EX2 R29, R8 ;  /* 0x00000008001d7308 */ /* 0x0003e40000000800 */
[----:B-1----:R-:W-:-:S06]  /*82c0*/  FFMA.FTZ R8, R182, c[0x0][0x2d0], -R0 ;  /* 0x0000b400b6087a23 */ /* 0x002fcc0000010800 */
[----:B------:R1:W3:Y:S02]  /*82d0*/  MUFU.EX2 R31, R8 ;  /* 0x00000008001f7308 */ /* 0x0002e40000000800 */
[----:B-1----:R-:W-:-:S06]  /*82e0*/  FFMA.FTZ R8, R181, c[0x0][0x2d0], -R0 ;  /* 0x0000b400b5087a23 */ /* 0x002fcc0000010800 */
[----:B------:R1:W-:Y:S02]  /*82f0*/  MUFU.EX2 R33, R8 ;  /* 0x0000000800217308 */ /* 0x0003e40000000800 */
[----:B-1----:R-:W-:Y:S01]  /*8300*/  FFMA.FTZ R8, R160, c[0x0][0x2d0], -R0 ;  /* 0x0000b400a0087a23 */ /* 0x002fe20000010800 */
[----:B------:R-:W-:Y:S01]  /*8310*/  UIMAD.WIDE.U32 UR22, UR19, UR4, URZ ;  /* 0x00000004131672a5 */ /* 0x000fe2000f8e003f */
[----:B------:R-:W-:-:S04]  /*8320*/  PLOP3.LUT P0, PT, PT, PT, UP1, 0x40, 0x0 ;  /* 0x000000000000781c */ /* 0x000fc80003f0e818 */
[----:B------:R1:W4:Y:S01]  /*8330*/  MUFU.EX2 R28, R8 ;  /* 0x00000008001c7308 */ /* 0x0003220000000800 */
[----:B--2---:R-:W-:Y:S01]  /*8340*/  F2FP.BF16.PACK_AB R160, R39, R37 ;  /* 0x0000002527a0723e */ /* 0x004fe200000010ff */
[--C-:B-1----:R-:W-:Y:S02]  /*8350*/  FFMA.FTZ R8, R200, c[0x0][0x2d0], -R2.reuse ;  /* 0x0000b400c8087a23 */ /* 0x102fe40000010802 */
[----:B------:R-:W-:-:S04]  /*8360*/  FFMA.FTZ R2, R197, c[0x0][0x2d0], -R2 ;  /* 0x0000b400c5027a23 */ /* 0x000fc80000010802 */
[----:B------:R1:W-:Y:S08]  /*8370*/  MUFU.EX2 R38, R8 ;  /* 0x0000000800267308 */ /* 0x0003f00000000800 */
[----:B------:R2:W2:Y:S01]  /*8380*/  MUFU.EX2 R34, R2 ;  /* 0x0000000200227308 */ /* 0x0004a20000000800 */
[----:B-1----:R-:W-:Y:S07]  /*8390*/  HMMA.16816.F32.BF16 R8, R4, R58, R156 ;  /* 0x0000003a0408723c */ /* 0x002fee000004189c */
[----:B------:R-:W-:Y:S01]  /*83a0*/  F2FP.BF16.PACK_AB R4, R32, R30 ;  /* 0x0000001e2004723e */ /* 0x000fe200000010ff */
[----:B--2---:R-:W-:Y:S01]  /*83b0*/  FFMA.FTZ R2, R163, c[0x0][0x2d0], -R0 ;  /* 0x0000b400a3027a23 */ /* 0x004fe20000010800 */
[----:B------:R-:W-:-:S02]  /*83c0*/  F2FP.BF16.PACK_AB R6, R36, R35 ;  /* 0x000000232406723e */ /* 0x000fc400000010ff */
[----:B---3--:R-:W-:Y:S01]  /*83d0*/  F2FP.BF16.PACK_AB R5, R31, R29 ;  /* 0x0000001d1f05723e */ /* 0x008fe200000010ff */
[----:B------:R1:W-:Y:S01]  /*83e0*/  MUFU.EX2 R27, R2 ;  /* 0x00000002001b7308 */ /* 0x0003e20000000800 */
[----:B----4-:R-:W-:Y:S01]  /*83f0*/  F2FP.BF16.PACK_AB R7, R28, R33 ;  /* 0x000000211c07723e */ /* 0x010fe200000010ff */
[----:B------:R-:W-:Y:S01]  /*8400*/  @UP2 USHF.R.U32.HI UR19, URZ, UR5, UR23 ;  /* 0x000000053f132299 */ /* 0x000fe20008011617 */
[----:B------:R-:W-:-:S05]  /*8410*/  F2FP.BF16.PACK_AB R162, R34, R38 ;  /* 0x0000002622a2723e */ /* 0x000fca00000010ff */
[----:B------:R-:W-:Y:S01]  /*8420*/  HMMA.16816.F32.BF16 R108, R4, R60, R108 ;  /* 0x0000003c046c723c */ /* 0x000fe2000004186c */
[----:B-1----:R-:W-:-:S07]  /*8430*/  FFMA.FTZ R2, R168, c[0x0][0x2d0], -R0 ;  /* 0x0000b400a8027a23 */ /* 0x002fce0000010800 */
[C---:B------:R-:W-:Y:S01]  /*8440*/  HMMA.16816.F32.BF16 R12, R4.reuse, R62, R12 ;  /* 0x0000003e040c723c */ /* 0x040fe2000004180c */
[----:B------:R1:W2:Y:S07]  /*8450*/  MUFU.EX2 R26, R2 ;  /* 0x00000002001a7308 */ /* 0x0002ae0000000800 */
[C---:B------:R-:W-:Y:S08]  /*8460*/  HMMA.16816.F32.BF16 R124, R4.reuse, R80, R124 ;  /* 0x00000050047c723c */ /* 0x040ff0000004187c */
[----:B------:R-:W-:Y:S01]  /*8470*/  HMMA.16816.F32.BF16 R16, R4, R82, R16 ;  /* 0x000000520410723c */ /* 0x000fe20000041810 */
[--C-:B-1----:R-:W-:Y:S01]  /*8480*/  FFMA.FTZ R2, R169, c[0x0][0x2d0], -R0.reuse ;  /* 0x0000b400a9027a23 */ /* 0x102fe20000010800 */
[----:B--2---:R-:W-:Y:S01]  /*8490*/  F2FP.BF16.PACK_AB R161, R26, R27 ;  /* 0x0000001b1aa1723e */ /* 0x004fe200000010ff */
[----:B------:R-:W-:-:S02]  /*84a0*/  FFMA.FTZ R0, R170, c[0x0][0x2d0], -R0 ;  /* 0x0000b400aa007a23 */ /* 0x000fc40000010800 */
[----:B------:R1:W-:Y:S03]  /*84b0*/  MUFU.EX2 R25, R2 ;  /* 0x0000000200197308 */ /* 0x0003e60000000800 */
[C---:B------:R-:W-:Y:S05]  /*84c0*/  HMMA.16816.F32.BF16 R140, R4.reuse, R92, R140 ;  /* 0x0000005c048c723c */ /* 0x040fea000004188c */
[----:B------:R2:W3:Y:S03]  /*84d0*/  MUFU.EX2 R24, R0 ;  /* 0x0000000000187308 */ /* 0x0004e60000000800 */
[----:B------:R-:W-:Y:S01]  /*84e0*/  HMMA.16816.F32.BF16 R144, R4, R94, R144 ;  /* 0x0000005e0490723c */ /* 0x000fe20000041890 */
[----:B-1----:R-:W-:-:S07]  /*84f0*/  FADD.FTZ R2, R51, R50 ;  /* 0x0000003233027221 */ /* 0x002fce0000010000 */
[C---:B------:R-:W-:Y:S01]  /*8500*/  HMMA.16816.F32.BF16 R20, R4.reuse, R100, R20 ;  /* 0x000000640414723c */ /* 0x040fe20000041814 */
[----:B------:R-:W-:Y:S01]  /*8510*/  IMAD.MOV.U32 R51, RZ, RZ, R64 ;  /* 0x000000ffff337224 */ /* 0x000fe200078e0040 */
[----:B------:R-:W-:Y:S01]  /*8520*/  MOV R64, R66 ;  /* 0x0000004200407202 */ /* 0x000fe20000000f00 */
[----:B------:R-:W-:Y:S02]  /*8530*/  IMAD.MOV.U32 R50, RZ, RZ, R65 ;  /* 0x000000ffff327224 */ /* 0x000fe400078e0041 */
[----:B------:R-:W-:Y:S01]  /*8540*/  IMAD.MOV.U32 R65, RZ, RZ, R67 ;  /* 0x000000ffff417224 */ /* 0x000fe200078e0043 */
[----:B------:R-:W-:Y:S01]  /*8550*/  MOV R67, R49 ;  /* 0x0000003100437202 */ /* 0x000fe20000000f00 */
[----:B--2---:R-:W-:Y:S01]  /*8560*/  FADD.FTZ R0, R51, R50 ;  /* 0x0000003233007221 */ /* 0x004fe20000010000 */
[----:B------:R-:W-:Y:S01]  /*8570*/  HMMA.16816.F32.BF16 R8, R4, R102, R8 ;  /* 0x000000660408723c */ /* 0x000fe20000041808 */
[----:B------:R-:W-:Y:S01]  /*8580*/  IMAD.MOV.U32 R66, RZ, RZ, R48 ;  /* 0x000000ffff427224 */ /* 0x000fe200078e0030 */
[----:B---3--:R-:W-:Y:S01]  /*8590*/  F2FP.BF16.PACK_AB R163, R24, R25 ;  /* 0x0000001918a3723e */ /* 0x008fe200000010ff */
[----:B------:R-:W-:Y:S01]  /*85a0*/  IMAD.MOV.U32 R48, RZ, RZ, R54 ;  /* 0x000000ffff307224 */ /* 0x000fe200078e0036 */
[----:B------:R-:W-:Y:S01]  /*85b0*/  MOV R54, R217 ;  /* 0x000000d900367202 */ /* 0x000fe20000000f00 */
[----:B------:R-:W-:Y:S01]  /*85c0*/  FADD.FTZ R2, R213, R2 ;  /* 0x00000002d5027221 */ /* 0x000fe20000010000 */
[----:B------:R1:W5:Y:S01]  /*85d0*/  LDL.LU R217, [R1+0x4c] ;  /* 0x00004c0001d97983 */ /* 0x0003620000300800 */
[----:B------:R-:W-:-:S02]  /*85e0*/  FADD.FTZ R4, R214, R215 ;  /* 0x000000d7d6047221 */ /* 0x000fc40000010000 */
[----:B------:R-:W-:Y:S01]  /*85f0*/  FADD.FTZ R0, R208, R0 ;  /* 0x00000000d0007221 */ /* 0x000fe20000010000 */
[----:B------:R-:W-:Y:S01]  /*8600*/  UIADD3 UR4, UR18, UR19, URZ ;  /* 0x0000001312047290 */ /* 0x000fe2000fffe03f */
[----:B------:R-:W-:Y:S01]  /*8610*/  FADD.FTZ R4, R64, R4 ;  /* 0x0000000440047221 */ /* 0x000fe20000010000 */
[----:B------:R-:W-:Y:S01]  /*8620*/  HMMA.16816.F32.BF16 R108, R160, R112, R108 ;  /* 0x00000070a06c723c */ /* 0x000fe2000004186c */
[----:B------:R-:W-:Y:S02]  /*8630*/  IMAD.MOV.U32 R49, RZ, RZ, R44 ;  /* 0x000000ffff317224 */ /* 0x000fe400078e002c */
[----:B------:R-:W-:Y:S02]  /*8640*/  FADD.FTZ R2, R65, R2 ;  /* 0x0000000241027221 */ /* 0x000fe40000010000 */
[----:B------:R-:W-:Y:S02]  /*8650*/  IMAD.MOV.U32 R44, RZ, RZ, R216 ;  /* 0x000000ffff2c7224 */ /* 0x000fe400078e00d8 */
[----:B------:R-:W-:Y:S01]  /*8660*/  FADD.FTZ R0, R66, R0 ;  /* 0x0000000042007221 */ /* 0x000fe20000010000 */
[----:B------:R1:W5:Y:S01]  /*8670*/  LDL.LU R216, [R1+0x48] ;  /* 0x0000480001d87983 */ /* 0x0003620000300800 */
[----:B------:R-:W-:-:S02]  /*8680*/  FADD.FTZ R4, R67, R4 ;  /* 0x0000000443047221 */ /* 0x000fc40000010000 */
[----:B------:R-:W-:Y:S01]  /*8690*/  FADD.FTZ R7, R55, R54 ;  /* 0x0000003637077221 */ /* 0x000fe20000010000 */
[----:B------:R1:W5:Y:S01]  /*86a0*/  LDL.LU R215, [R1+0x44] ;  /* 0x0000440001d77983 */ /* 0x0003620000300800 */
[----:B------:R-:W-:Y:S01]  /*86b0*/  FADD.FTZ R2, R48, R2 ;  /* 0x0000000230027221 */ /* 0x000fe20000010000 */
[C---:B------:R-:W-:Y:S01]  /*86c0*/  HMMA.16816.F32.BF16 R124, R160.reuse, R128, R124 ;  /* 0x00000080a07c723c */ /* 0x040fe2000004187c */
[----:B------:R-:W-:Y:S01]  /*86d0*/  FADD.FTZ R0, R49, R0 ;  /* 0x0000000031007221 */ /* 0x000fe20000010000 */
[----:B------:R1:W5:Y:S01]  /*86e0*/  LDL.LU R214, [R1+0x40] ;  /* 0x0000400001d67983 */ /* 0x0003620000300800 */
[----:B------:R-:W-:Y:S02]  /*86f0*/  FADD.FTZ R4, R44, R4 ;  /* 0x000000042c047221 */ /* 0x000fe40000010000 */
[----:B------:R-:W-:Y:S01]  /*8700*/  FADD.FTZ R7, R46, R7 ;  /* 0x000000072e077221 */ /* 0x000fe20000010000 */
[----:B------:R1:W5:Y:S01]  /*8710*/  LDL.LU R213, [R1+0x3c] ;  /* 0x00003c0001d57983 */ /* 0x0003620000300800 */
[----:B------:R-:W-:Y:S01]  /*8720*/  FADD.FTZ R2, R45, R2 ;  /* 0x000000022d027221 */ /* 0x000fe20000010000 */
[----:B------:R-:W-:Y:S01]  /*8730*/  ULDC UR18, c[0x0][0x328] ;  /* 0x0000ca0000127ab9 */ /* 0x000fe20000000800 */
[----:B------:R-:W-:Y:S01]  /*8740*/  FADD.FTZ R0, R47, R0 ;  /* 0x000000002f007221 */ /* 0x000fe20000010000 */
[----:B------:R1:W5:Y:S01]  /*8750*/  LDL.LU R208, [R1+0x38] ;  /* 0x0000380001d07983 */ /* 0x0003620000300800 */
[----:B------:R-:W-:Y:S01]  /*8760*/  FADD.FTZ R6, R252, R4 ;  /* 0x00000004fc067221 */ /* 0x000fe20000010000 */
[----:B------:R-:W-:Y:S01]  /*8770*/  HMMA.16816.F32.BF16 R112, R160, R114, R12 ;  /* 0x00000072a070723c */ /* 0x000fe2000004180c */
        /* <DEDUP_REMOVED lines=74> */
[----:B------:R-:W-:Y:S01]  /*8c20*/  FADD.FTZ R0, R24, R0 ;  /* 0x0000000018007221 */ /* 0x000fe20000010000 */
[----:B------:R1:W-:Y:S04]  /*8c30*/  STL [R1+0x14], R5 ;  /* 0x0000140501007387 */ /* 0x0003e80000100800 */
[----:B------:R1:W-:Y:S04]  /*8c40*/  STL [R1+0x18], R4 ;  /* 0x0000180401007387 */ /* 0x0003e80000100800 */
[----:B------:R1:W-:Y:S04]  /*8c50*/  STL [R1+0x1c], R2 ;  /* 0x00001c0201007387 */ /* 0x0003e80000100800 */
[----:B------:R1:W-:Y:S01]  /*8c60*/  STL [R1+0x20], R0 ;  /* 0x0000200001007387 */ /* 0x0003e20000100800 */
[----:B------:R-:W-:Y:S01]  /*8c70*/  HMMA.16816.F32.BF16 R128, R160, R130, R16 ;  /* 0x00000082a080723c */ /* 0x000fe20000041810 */
[----:B------:R-:W-:Y:S01]  /*8c80*/  UIADD3 UR18, UR4, UR18, URZ ;  /* 0x0000001204127290 */ /* 0x000fe2000fffe03f */
[----:B------:R-:W-:-:S06]  /*8c90*/  IADD3 R227, R229, -0x2, RZ ;  /* 0xfffffffee5e37810 */ /* 0x000fcc0007ffe0ff */
[C---:B------:R-:W-:Y:S08]  /*8ca0*/  HMMA.16816.F32.BF16 R140, R160.reuse, R76, R140 ;  /* 0x0000004ca08c723c */ /* 0x040ff0000004188c */
[C---:B------:R-:W-:Y:S08]  /*8cb0*/  HMMA.16816.F32.BF16 R144, R160.reuse, R78, R144 ;  /* 0x0000004ea090723c */ /* 0x040ff00000041890 */
[C---:B------:R-:W-:Y:S08]  /*8cc0*/  HMMA.16816.F32.BF16 R156, R160.reuse, R96, R20 ;  /* 0x00000060a09c723c */ /* 0x040ff00000041814 */
[----:B------:R-:W-:Y:S01]  /*8cd0*/  HMMA.16816.F32.BF16 R160, R160, R98, R8 ;  /* 0x00000062a0a0723c */ /* 0x000fe20000041808 */
[----:B------:R-:W-:Y:S07]  /*8ce0*/  @P0 BRA `(.L_x_516) ;  /* 0x0000016000000947 */ /* 0x000fee0003800000 */
[----:B-1----:R-:W-:Y:S01]  /*8cf0*/  ISETP.LT.AND P0, PT, RZ, UR4, PT ;  /* 0x00000004ff007c0c */ /* 0x002fe2000bf01270 */
[----:B------:R-:W-:-:S12]  /*8d00*/  UIADD3 UR19, UR4, -0x1, URZ ;  /* 0xffffffff04137890 */ /* 0x000fd8000fffe03f */
[----:B------:R-:W-:Y:S05]  /*8d10*/  @P0 BRA `(.L_x_517) ;  /* 0x0000009000000947 */ /* 0x000fea0003800000 */
[----:B------:R-:W-:Y:S02]  /*8d20*/  UMOV UR19, 0x1 ;  /* 0x0000000100137882 */ /* 0x000fe40000000000 */
[----:B------:R-:W-:Y:S02]  /*8d30*/  ULDC UR5, c[0x0][0x32c] ;  /* 0x0000cb0000057ab9 */ /* 0x000fe40000000800 */
[----:B------:R-:W-:Y:S02]  /*8d40*/  UISETP.NE.AND UP0, UPT, UR19, UR5, UPT ;  /* 0x000000051300728c */ /* 0x000fe4000bf05270 */
[----:B------:R-:W-:-:S03]  /*8d50*/  UIADD3 UR19, -UR4, URZ, URZ ;  /* 0x0000003f04137290 */ /* 0x000fc6000fffe13f */
[----:B------:R-:W-:Y:S02]  /*8d60*/  ULDC.64 UR4, c[0x0][0x330] ;  /* 0x0000cc0000047ab9 */ /* 0x000fe40000000a00 */
[----:B------:R-:W-:-:S04]  /*8d70*/  UIMAD.WIDE.U32 UR22, UR19, UR4, URZ ;  /* 0x00000004131672a5 */ /* 0x000fc8000f8e003f */
[----:B------:R-:W-:-:S04]  /*8d80*/  @UP0 USHF.R.U32.HI UR19, URZ, UR5, UR23 ;  /* 0x000000053f130299 */ /* 0x000fc80008011617 */
[----:B------:R-:W-:Y:S01]  /*8d90*/  ULOP3.LUT UR19, URZ, UR19, URZ, 0x33, !UPT ;  /* 0x000000133f137292 */ /* 0x000fe2000f8e333f */
[----:B------:R-:W-:Y:S05]  /*8da0*/  BRA `(.L_x_518) ;  /* 0x0000006000007947 */ /* 0x000fea0003800000 */
.L_x_517:
[----:B------:R-:W-:Y:S02]  /*8db0*/  UMOV UR5, 0x1 ;  /* 0x0000000100057882 */ /* 0x000fe40000000000 */
[----:B------:R-:W-:Y:S02]  /*8dc0*/  ULDC UR4, c[0x0][0x32c] ;  /* 0x0000cb0000047ab9 */ /* 0x000fe40000000800 */
[----:B------:R-:W-:-:S03]  /*8dd0*/  UISETP.NE.AND UP0, UPT, UR5, UR4, UPT ;  /* 0x000000040500728c */ /* 0x000fc6000bf05270 */
[----:B------:R-:W-:Y:S02]  /*8de0*/  ULDC.64 UR4, c[0x0][0x330] ;  /* 0x0000cc0000047ab9 */ /* 0x000fe40000000a00 */
[----:B------:R-:W-:-:S06]  /*8df0*/  UIMAD.WIDE.U32 UR22, UR19, UR4, URZ ;  /* 0x00000004131672a5 */ /* 0x000fcc000f8e003f */
[----:B------:R-:W-:Y:S02]  /*8e00*/  @UP0 USHF.R.U32.HI UR19, URZ, UR5, UR23 ;  /* 0x000000053f130299 */ /* 0x000fe40008011617 */
.L_x_518:
[----:B------:R-:W-:Y:S02]  /*8e10*/  ULDC UR4, c[0x0][0x32c] ;  /* 0x0000cb0000047ab9 */ /* 0x000fe40000000800 */
[----:B------:R-:W-:-:S04]  /*8e20*/  UIMAD UR4, UR19, UR4, UR4 ;  /* 0x00000004130472a4 */ /* 0x000fc8000f8e0204 */
[----:B------:R-:W-:-:S04]  /*8e30*/  UISETP.LT.AND UP0, UPT, UR18, UR4, UPT ;  /* 0x000000041200728c */ /* 0x000fc8000bf01270 */
[----:B------:R-:W-:-:S03]  /*8e40*/  USEL UR18, UR18, UR4, UP0 ;  /* 0x0000000412127287 */ /* 0x000fc60008000000 */
.L_x_516:
[----:B-1----:R-:W2:Y:S01]  /*8e50*/  LDL R0, [R1+0x28] ;  /* 0x0000280001007983 */ /* 0x002ea20000100800 */
[----:B------:R-:W-:-:S04]  /*8e60*/  UIMAD.WIDE UR18, UR18, 0x2aaaaaab, URZ ;  /* 0x2aaaaaab121278a5 */ /* 0x000fc8000f8e023f */
[----:B------:R-:W-:-:S04]  /*8e70*/  USHF.R.U32.HI UR5, URZ, 0x1f, UR19 ;  /* 0x0000001f3f057899 */ /* 0x000fc80008011613 */
[----:B------:R-:W-:Y:S01]  /*8e80*/  ULEA.HI.SX32 UR5, UR19, UR5, 0x1c ;  /* 0x0000000513057291 */ /* 0x000fe2000f8fe23f */
[----:B--2---:R-:W1:Y:S03]  /*8e90*/  R2UR UR4, R0 ;  /* 0x00000000000473c2 */ /* 0x004e6600000e0000 */
[----:B-1----:R-:W-:-:S04]  /*8ea0*/  UISETP.LT.AND UP0, UPT, UR4, UR5, UPT ;  /* 0x000000050400728c */ /* 0x002fc8000bf01270 */
[----:B------:R-:W-:-:S06]  /*8eb0*/  USEL UR4, UR4, UR5, !UP0 ;  /* 0x0000000504047287 */ /* 0x000fcc000c000000 */
[----:B------:R-:W-:-:S13]  /*8ec0*/  ISETP.GE.AND P0, PT, R227, UR4, PT ;  /* 0x00000004e3007c0c */ /* 0x000fda000bf06270 */
[----:B------:R-:W-:Y:S05]  /*8ed0*/  @!P0 BRA `(.L_x_519) ;  /* 0x00006af000008947 */ /* 0x000fea0003800000 */
[----:B------:R-:W-:Y:S01]  /*8ee0*/  IMAD.MOV.U32 R101, RZ, RZ, R71 ;  /* 0x000000ffff657224 */ /* 0x000fe200078e0047 */
[----:B------:R-:W-:Y:S01]  /*8ef0*/  MOV R103, R3 ;  /* 0x0000000300677202 */ /* 0x000fe20000000f00 */
[----:B------:R-:W-:Y:S01]  /*8f00*/  IMAD.MOV.U32 R100, RZ, RZ, R72 ;  /* 0x000000ffff647224 */ /* 0x000fe200078e0048 */
[----:B------:R-:W-:Y:S02]  /*8f10*/  MOV R102, R70 ;  /* 0x0000004600667202 */ /* 0x000fe40000000f00 */
.L_x_538:
[----:B------:R-:W2:Y:S01]  /*8f20*/  LDL R230, [R1+0x28] ;  /* 0x0000280001e67983 */ /* 0x000ea20000100800 */
[----:B------:R-:W-:Y:S04]  /*8f30*/  DEPBAR.LE SB0, 0x0 ;  /* 0x000080000000791a */ /* 0x000fe80000000000 */
[----:B------:R-:W-:Y:S06]  /*8f40*/  BAR.SYNC.DEFER_BLOCKING 0x0 ;  /* 0x0000000000007b1d */ /* 0x000fec0000010000 */
[----:B-1---5:R1:W3:Y:S04]  /*8f50*/  LDSM.16.M88.4 R96, [R215+0x6100] ;  /* 0x00610000d760783b */ /* 0x0222e80000000200 */
[----:B------:R1:W4:Y:S04]  /*8f60*/  LDSM.16.M88.4 R92, [R215+0x8100] ;  /* 0x00810000d75c783b */ /* 0x0003280000000200 */
[----:B------:R1:W1:Y:S04]  /*8f70*/  LDSM.16.M88.4 R16, [R208+0x3100] ;  /* 0x00310000d010783b */ /* 0x0002680000000200 */
[----:B------:R1:W1:Y:S04]  /*8f80*/  LDSM.16.M88.4 R32, [R208+0x3900] ;  /* 0x00390000d020783b */ /* 0x0002680000000200 */
[----:B------:R1:W1:Y:S04]  /*8f90*/  LDSM.16.M88.4 R48, [R208+0x4100] ;  /* 0x00410000d030783b */ /* 0x0002680000000200 */
[----:B------:R1:W1:Y:S04]  /*8fa0*/  LDSM.16.M88.4 R64, [R208+0x4900] ;  /* 0x00490000d040783b */ /* 0x0002680000000200 */
[----:B------:R1:W1:Y:S04]  /*8fb0*/  LDSM.16.M88.4 R80, [R208+0x5100] ;  /* 0x00510000d050783b */ /* 0x0002680000000200 */
[----:B------:R1:W1:Y:S04]  /*8fc0*/  LDSM.16.M88.4 R168, [R208+0x5900] ;  /* 0x00590000d0a8783b */ /* 0x0002680000000200 */
[----:B------:R1:W1:Y:S04]  /*8fd0*/  LDSM.16.M88.4 R172, [R218+0x6100] ;  /* 0x00610000daac783b */ /* 0x0002680000000200 */
[----:B------:R1:W1:Y:S04]  /*8fe0*/  LDSM.16.M88.4 R180, [R218+0x8100] ;  /* 0x00810000dab4783b */ /* 0x0002680000000200 */
[----:B------:R1:W1:Y:S04]  /*8ff0*/  LDSM.16.M88.4 R176, [R219] ;  /* 0x00000000dbb0783b */ /* 0x0002680000000200 */
[----:B------:R1:W1:Y:S04]  /*9000*/  LDSM.16.M88.4 R184, [R224] ;  /* 0x00000000e0b8783b */ /* 0x0002680000000200 */
[----:B------:R1:W1:Y:S04]  /*9010*/  LDSM.16.M88.4 R188, [R223] ;  /* 0x00000000dfbc783b */ /* 0x0002680000000200 */
[----:B------:R1:W1:Y:S04]  /*9020*/  LDSM.16.M88.4 R192, [R222] ;  /* 0x00000000dec0783b */ /* 0x0002680000000200 */
[----:B------:R1:W1:Y:S04]  /*9030*/  LDSM.16.M88.4 R196, [R221] ;  /* 0x00000000ddc4783b */ /* 0x0002680000000200 */
[----:B------:R1:W1:Y:S01]  /*9040*/  LDSM.16.M88.4 R200, [R220] ;  /* 0x00000000dcc8783b */ /* 0x0002620000000200 */
[----:B--2---:R-:W-:Y:S11]  /*9050*/  ISETP.GT.AND P0, PT, R230, R227, PT ;  /* 0x000000e3e600720c */ /* 0x004ff60003f04270 */
[----:B------:R-:W-:Y:S02]  /*9060*/  @!UPT UIADD3 URZ, URZ, URZ, URZ ;  /* 0x0000003f3f3ff290 */ /* 0x000fe4000fffe03f */
[----:B------:R-:W-:-:S05]  /*9070*/  @P0 BRA `(.L_x_520) ;  /* 0x000002c000000947 */ /* 0x000fca0003800000 */
[----:B-1-34-:R-:W2:Y:S01]  /*9080*/  LDL R15, [R1+0xc] ;  /* 0x00000c00010f7983 */ /* 0x01aea20000100800 */
[----:B------:R-:W-:Y:S01]  /*9090*/  SHF.R.S32.HI R0, RZ, 0x1f, R233 ;  /* 0x0000001fff007819 */ /* 0x000fe200000114e9 */
[C---:B------:R-:W-:Y:S01]  /*90a0*/  IMAD.WIDE.U32 R2, R233.reuse, c[0x0][0x208], RZ ;  /* 0x00008200e9027a25 */ /* 0x040fe200078e00ff */
[----:B------:R-:W-:Y:S03]  /*90b0*/  SHF.R.S32.HI R4, RZ, 0x1f, R228 ;  /* 0x0000001fff047819 */ /* 0x000fe600000114e4 */
[----:B------:R-:W-:Y:S02]  /*90c0*/  IMAD R0, R0, c[0x0][0x208], RZ ;  /* 0x0000820000007a24 */ /* 0x000fe400078e02ff */
[----:B------:R-:W-:Y:S02]  /*90d0*/  IMAD R4, R4, c[0x0][0x218], RZ ;  /* 0x0000860004047a24 */ /* 0x000fe400078e02ff */
[----:B------:R-:W-:Y:S02]  /*90e0*/  IMAD R0, R233, c[0x0][0x20c], R0 ;  /* 0x00008300e9007a24 */ /* 0x000fe400078e0200 */
[C---:B------:R-:W-:Y:S02]  /*90f0*/  IMAD R4, R228.reuse, c[0x0][0x21c], R4 ;  /* 0x00008700e4047a24 */ /* 0x040fe400078e0204 */
[----:B------:R-:W-:Y:S04]  /*9100*/  IMAD.IADD R3, R3, 0x1, R0 ;  /* 0x0000000103037824 */ /* 0x000fe800078e0200 */
[----:B------:R-:W-:Y:S05]  /*9110*/  IMAD.WIDE.U32 R2, R228, c[0x0][0x218], R2 ;  /* 0x00008600e4027a25 */ /* 0x000fea00078e0002 */
[----:B------:R-:W-:Y:S04]  /*9120*/  IADD3 R0, P0, R2, UR20, RZ ;  /* 0x0000001402007c10 */ /* 0x000fe8000ff1e0ff */
[----:B------:R-:W-:Y:S02]  /*9130*/  IADD3.X R3, R3, UR12, R4, P0, !PT ;  /* 0x0000000c03037c10 */ /* 0x000fe400087fe404 */
[C---:B------:R-:W-:Y:S04]  /*9140*/  LEA R2, P0, R0.reuse, c[0x0][0x1f8], 0x1 ;  /* 0x00007e0000027a11 */ /* 0x040fe800078008ff */
[----:B------:R-:W-:Y:S01]  /*9150*/  LEA.HI.X R0, R0, c[0x0][0x1fc], R3, 0x1, P0 ;  /* 0x00007f0000007a11 */ /* 0x000fe200000f0c03 */
[----:B------:R-:W1:Y:S04]  /*9160*/  SHFL.IDX PT, R4, R2, RZ, 0x181f ;  /* 0x00181fff02047589 */ /* 0x000e6800000e0000 */
[----:B------:R-:W-:Y:S04]  /*9170*/  SHFL.IDX PT, R3, R0, RZ, 0x181f ;  /* 0x00181fff00037589 */ /* 0x000fe800000e0000 */
[----:B------:R-:W-:Y:S04]  /*9180*/  SHFL.IDX PT, R10, R2, 0x1, 0x181f ;  /* 0x00381f00020a7f89 */ /* 0x000fe800000e0000 */
[----:B------:R-:W3:Y:S04]  /*9190*/  SHFL.IDX PT, R8, R2, 0x2, 0x181f ;  /* 0x00581f0002087f89 */ /* 0x000ee800000e0000 */
[----:B------:R-:W-:Y:S04]  /*91a0*/  SHFL.IDX PT, R7, R0, 0x1, 0x181f ;  /* 0x00381f0000077f89 */ /* 0x000fe800000e0000 */
[----:B------:R-:W4:Y:S04]  /*91b0*/  SHFL.IDX PT, R6, R2, 0x3, 0x181f ;  /* 0x00781f0002067f89 */ /* 0x000f2800000e0000 */
[----:B------:R-:W-:Y:S04]  /*91c0*/  SHFL.IDX PT, R9, R2, 0x4, 0x181f ;  /* 0x00981f0002097f89 */ /* 0x000fe800000e0000 */
[----:B------:R-:W-:Y:S04]  /*91d0*/  SHFL.IDX PT, R14, R0, 0x2, 0x181f ;  /* 0x00581f00000e7f89 */ /* 0x000fe800000e0000 */
[----:B------:R-:W5:Y:S04]  /*91e0*/  SHFL.IDX PT, R13, R0, 0x3, 0x181f ;  /* 0x00781f00000d7f89 */ /* 0x000f6800000e0000 */
[----:B------:R-:W5:Y:S04]  /*91f0*/  SHFL.IDX PT, R2, R2, 0x5, 0x181f ;  /* 0x00b81f0002027f89 */ /* 0x000f6800000e0000 */
[----:B------:R-:W-:Y:S04]  /*9200*/  SHFL.IDX PT, R12, R0, 0x4, 0x181f ;  /* 0x00981f00000c7f89 */ /* 0x000fe800000e0000 */
[----:B------:R-:W5:Y:S01]  /*9210*/  SHFL.IDX PT, R0, R0, 0x5, 0x181f ;  /* 0x00b81f0000007f89 */ /* 0x000f6200000e0000 */
[-C--:B-1----:R-:W-:Y:S02]  /*9220*/  IADD3 R4, P0, R4, R226.reuse, RZ ;  /* 0x000000e204047210 */ /* 0x082fe40007f1e0ff */
[-C--:B---3--:R-:W-:Y:S02]  /*9230*/  IADD3 R8, P5, R8, R226.reuse, RZ ;  /* 0x000000e208087210 */ /* 0x088fe40007fbe0ff */
[-C--:B----4-:R-:W-:Y:S01]  /*9240*/  IADD3 R6, P2, R6, R226.reuse, RZ ;  /* 0x000000e206067210 */ /* 0x090fe20007f5e0ff */
[--C-:B------:R-:W-:Y:S01]  /*9250*/  IMAD.X R5, R3, 0x1, R225.reuse, P0 ;  /* 0x0000000103057824 */ /* 0x100fe200000e06e1 */
[-C--:B------:R-:W-:Y:S05]  /*9260*/  IADD3 R10, P0, R10, R226.reuse, RZ ;  /* 0x000000e20a0a7210 */ /* 0x080fea0007f1e0ff */
[--C-:B------:R-:W-:Y:S02]  /*9270*/  IMAD.X R11, R7, 0x1, R225.reuse, P0 ;  /* 0x00000001070b7824 */ /* 0x100fe400000e06e1 */
[--C-:B-----5:R-:W-:Y:S01]  /*9280*/  IMAD.X R7, R13, 0x1, R225.reuse, P2 ;  /* 0x000000010d077824 */ /* 0x120fe200010e06e1 */
[-C--:B------:R-:W-:Y:S04]  /*9290*/  IADD3 R2, P0, R2, R226.reuse, RZ ;  /* 0x000000e202027210 */ /* 0x080fe80007f1e0ff */
[-C--:B------:R-:W-:Y:S01]  /*92a0*/  IADD3.X R3, R0, R225.reuse, RZ, P0, !PT ;  /* 0x000000e100037210 */ /* 0x080fe200007fe4ff */
[----:B--2---:R1:W-:Y:S04]  /*92b0*/  LDGSTS.E.BYPASS.LTC128B.128 [R15], [R4.64], !P4 ;  /* 0x00000000040f7fae */ /* 0x0043e8000e101d50 */
[----:B------:R2:W-:Y:S01]  /*92c0*/  LDGSTS.E.BYPASS.LTC128B.128 [R15+0x800], [R10.64], !P4 ;  /* 0x008000000a0f7fae */ /* 0x0005e2000e101d50 */
[----:B-1----:R-:W-:Y:S02]  /*92d0*/  IADD3 R4, P1, R9, R226, RZ ;  /* 0x000000e209047210 */ /* 0x002fe40007f3e0ff */
[----:B------:R-:W-:Y:S03]  /*92e0*/  IADD3.X R9, R14, R225, RZ, P5, !PT ;  /* 0x000000e10e097210 */ /* 0x000fe60002ffe4ff */
[----:B------:R-:W-:Y:S02]  /*92f0*/  IMAD.X R5, R12, 0x1, R225, P1 ;  /* 0x000000010c057824 */ /* 0x000fe400008e06e1 */
[----:B------:R2:W-:Y:S04]  /*9300*/  LDGSTS.E.BYPASS.LTC128B.128 [R15+0x1000], [R8.64], !P4 ;  /* 0x01000000080f7fae */ /* 0x0005e8000e101d50 */
[----:B------:R2:W-:Y:S04]  /*9310*/  LDGSTS.E.BYPASS.LTC128B.128 [R15+0x1800], [R6.64], !P4 ;  /* 0x01800000060f7fae */ /* 0x0005e8000e101d50 */
[----:B------:R2:W-:Y:S04]  /*9320*/  LDGSTS.E.BYPASS.LTC128B.128 [R15+0x2000], [R4.64], !P4 ;  /* 0x02000000040f7fae */ /* 0x0005e8000e101d50 */
[----:B------:R2:W-:Y:S02]  /*9330*/  LDGSTS.E.BYPASS.LTC128B.128 [R15+0x2800], [R2.64], !P4 ;  /* 0x02800000020f7fae */ /* 0x0005e4000e101d50 */
.L_x_520:
[----:B-1-34-:R-:W-:Y:S01]  /*9340*/  LDSM.16.M88.4 R204, [R214+0x5900] ;  /* 0x00590000d6cc783b */ /* 0x01afe20000000200 */
[-C--:B--2---:R-:W-:Y:S03]  /*9350*/  HMMA.16816.F32.BF16 R4, R96, R16.reuse, RZ ;  /* 0x000000106004723c */ /* 0x084fe600000418ff */
[----:B------:R-:W-:Y:S04]  /*9360*/  ISETP.GT.AND P0, PT, R227, R230, PT ;  /* 0x000000e6e300720c */ /* 0x000fe80003f04270 */
[----:B------:R-:W0:Y:S01]  /*9370*/  LDGDEPBAR ;  /* 0x00000000000079af */ /* 0x000e220000000000 */
        /* <DEDUP_REMOVED lines=22> */
[----:B------:R-:W-:Y:S01]  /*94e0*/  HMMA.16816.F32.BF16 R96, R96, R170, RZ ;  /* 0x000000aa6060723c */ /* 0x000fe200000418ff */
[----:B------:R-:W-:Y:S07]  /*94f0*/  LDSM.16.M88.4 R168, [R216+0x6100] ;  /* 0x00610000d8a8783b */ /* 0x000fee0000000200 */
[-C--:B------:R-:W-:Y:S08]  /*9500*/  HMMA.16816.F32.BF16 R4, R172, R176.reuse, R4 ;  /* 0x000000b0ac04723c */ /* 0x080ff00000041804 */
[C---:B------:R-:W-:Y:S08]  /*9510*/  HMMA.16816.F32.BF16 R8, R180.reuse, R176, R8 ;  /* 0x000000b0b408723c */ /* 0x040ff00000041808 */
[-C--:B------:R-:W-:Y:S08]  /*9520*/  HMMA.16816.F32.BF16 R12, R180, R178.reuse, R12 ;  /* 0x000000b2b40c723c */ /* 0x080ff0000004180c */
        /* <DEDUP_REMOVED lines=24> */
[-C--:B------:R-:W-:Y:S01]  /*96b0*/  HMMA.16816.F32.BF16 R92, R180, R202.reuse, R92 ;  /* 0x000000cab45c723c */ /* 0x080fe2000004185c */
[----:B------:R-:W3:Y:S07]  /*96c0*/  LDSM.16.M88.4 R180, [R214+0x5100] ;  /* 0x00510000d6b4783b */ /* 0x000eee0000000200 */
[----:B------:R-:W-:Y:S01]  /*96d0*/  HMMA.16816.F32.BF16 R96, R172, R202, R96 ;  /* 0x000000caac60723c */ /* 0x000fe20000041860 */
[----:B------:R-:W-:Y:S08]  /*96e0*/  LDSM.16.M88.4 R172, [R217+0x6100] ;  /* 0x00610000d9ac783b */ /* 0x000ff00000000200 */
[----:B------:R-:W4:Y:S01]  /*96f0*/  LDSM.16.M88.4 R200, [R213] ;  /* 0x00000000d5c8783b */ /* 0x000f220000000200 */
[-C--:B-1----:R-:W-:Y:S08]  /*9700*/  HMMA.16816.F32.BF16 R4, R168, R176.reuse, R4 ;  /* 0x000000b0a804723c */ /* 0x082ff00000041804 */
[C---:B--2---:R-:W-:Y:S08]  /*9710*/  HMMA.16816.F32.BF16 R8, R184.reuse, R176, R8 ;  /* 0x000000b0b808723c */ /* 0x044ff00000041808 */
[-C--:B------:R-:W-:Y:S08]  /*9720*/  HMMA.16816.F32.BF16 R12, R184, R178.reuse, R12 ;  /* 0x000000b2b80c723c */ /* 0x080ff0000004180c */
[C---:B------:R-:W-:Y:S01]  /*9730*/  HMMA.16816.F32.BF16 R16, R168.reuse, R178, R16 ;  /* 0x000000b2a810723c */ /* 0x040fe20000041810 */
[----:B------:R-:W1:Y:S07]  /*9740*/  LDSM.16.M88.4 R176, [R217+0x8100] ;  /* 0x00810000d9b0783b */ /* 0x000e6e0000000200 */
[-C--:B---3--:R-:W-:Y:S08]  /*9750*/  HMMA.16816.F32.BF16 R20, R168, R188.reuse, R20 ;  /* 0x000000bca814723c */ /* 0x088ff00000041814 */
[C---:B------:R-:W-:Y:S08]  /*9760*/  HMMA.16816.F32.BF16 R24, R184.reuse, R188, R24 ;  /* 0x000000bcb818723c */ /* 0x040ff00000041818 */
[-C--:B------:R-:W-:Y:S08]  /*9770*/  HMMA.16816.F32.BF16 R28, R184, R190.reuse, R28 ;  /* 0x000000beb81c723c */ /* 0x080ff0000004181c */
[C---:B------:R-:W-:Y:S08]  /*9780*/  HMMA.16816.F32.BF16 R32, R168.reuse, R190, R32 ;  /* 0x000000bea820723c */ /* 0x040ff00000041820 */
        /* <DEDUP_REMOVED lines=16> */
[-C--:B------:R-:W-:Y:S08]  /*9890*/  HMMA.16816.F32.BF16 R4, R172, R200.reuse, R4 ;  /* 0x000000c8ac04723c */ /* 0x080ff00000041804 */
[C---:B-1----:R-:W-:Y:S08]  /*98a0*/  HMMA.16816.F32.BF16 R8, R176.reuse, R200, R8 ;  /* 0x000000c8b008723c */ /* 0x042ff00000041808 */
        /* <DEDUP_REMOVED lines=25> */
[----:B------:R-:W2:Y:S10]  /*9a40*/  MUFU.TANH R2, R10 ;  /* 0x0000000a00027308 */ /* 0x000eb40000002400 */
[----:B------:R3:W4:Y:S10]  /*9a50*/  MUFU.TANH R0, R11 ;  /* 0x0000000b00007308 */ /* 0x0007340000002400 */
[----:B------:R4:W4:Y:S01]  /*9a60*/  MUFU.TANH R229, R12 ;  /* 0x0000000c00e57308 */ /* 0x0009220000002400 */
[----:B--2---:R-:W-:Y:S09]  /*9a70*/  STL [R1+0x4], R2 ;  /* 0x0000040201007387 */ /* 0x004ff20000100800 */
[----:B------:R2:W2:Y:S01]  /*9a80*/  MUFU.TANH R207, R13 ;  /* 0x0000000d00cf7308 */ /* 0x0004a20000002400 */
[----:B---3--:R-:W3:Y:S01]  /*9a90*/  LDSM.16.M88.4 R8, [R213+0x1000] ;  /* 0x00100000d508783b */ /* 0x008ee20000000200 */
[-C--:B-1----:R-:W-:Y:S08]  /*9aa0*/  HMMA.16816.F32.BF16 R20, R172, R4.reuse, R20 ;  /* 0x00000004ac14723c */ /* 0x082ff00000041814 */
[----:B------:R1:W1:Y:S01]  /*9ab0*/  MUFU.TANH R251, R14 ;  /* 0x0000000e00fb7308 */ /* 0x0002620000002400 */
[----:B----4-:R-:W-:Y:S01]  /*9ac0*/  STL [R1], R0 ;  /* 0x0000000001007387 */ /* 0x010fe20000100800 */
[C---:B------:R-:W-:Y:S08]  /*9ad0*/  HMMA.16816.F32.BF16 R24, R176.reuse, R4, R24 ;  /* 0x00000004b018723c */ /* 0x040ff00000041818 */
[----:B------:R4:W1:Y:S01]  /*9ae0*/  MUFU.TANH R249, R15 ;  /* 0x0000000f00f97308 */ /* 0x0008620000002400 */
[-C--:B------:R-:W-:Y:S08]  /*9af0*/  HMMA.16816.F32.BF16 R28, R176, R6.reuse, R28 ;  /* 0x00000006b01c723c */ /* 0x080ff0000004181c */
[C---:B------:R-:W-:Y:S01]  /*9b00*/  HMMA.16816.F32.BF16 R32, R172.reuse, R6, R32 ;  /* 0x00000006ac20723c */ /* 0x040fe20000041820 */
[----:B------:R-:W1:Y:S01]  /*9b10*/  MUFU.TANH R16, R16 ;  /* 0x0000001000107308 */ /* 0x000e620000002400 */
[----:B------:R-:W5:Y:S02]  /*9b20*/  LDSM.16.M88.4 R4, [R213+0x1800] ;  /* 0x00180000d504783b */ /* 0x000f640000000200 */
[----:B------:R-:W-:Y:S02]  /*9b30*/  FMUL.FTZ R20, R20, c[0x0][0x320] ;  /* 0x0000c80014147a20 */ /* 0x000fe40000410000 */
[----:B------:R-:W-:Y:S02]  /*9b40*/  FMUL.FTZ R21, R21, c[0x0][0x320] ;  /* 0x0000c80015157a20 */ /* 0x000fe40000410000 */
[----:B------:R-:W-:Y:S03]  /*9b50*/  FMUL.FTZ R22, R22, c[0x0][0x320] ;  /* 0x0000c80016167a20 */ /* 0x000fe60000410000 */
[----:B------:R-:W1:Y:S01]  /*9b60*/  MUFU.TANH R17, R17 ;  /* 0x0000001100117308 */ /* 0x000e620000002400 */
[----:B------:R-:W-:Y:S02]  /*9b70*/  FMUL.FTZ R23, R23, c[0x0][0x320] ;  /* 0x0000c80017177a20 */ /* 0x000fe40000410000 */
[----:B------:R-:W-:Y:S01]  /*9b80*/  FMUL.FTZ R24, R24, c[0x0][0x320] ;  /* 0x0000c80018187a20 */ /* 0x000fe20000410000 */
[-C--:B---3--:R-:W-:Y:S03]  /*9b90*/  HMMA.16816.F32.BF16 R36, R172, R8.reuse, R36 ;  /* 0x00000008ac24723c */ /* 0x088fe60000041824 */
[----:B------:R-:W-:Y:S02]  /*9ba0*/  FMUL.FTZ R30, R30, c[0x0][0x320] ;  /* 0x0000c8001e1e7a20 */ /* 0x000fe40000410000 */
[----:B------:R-:W-:Y:S01]  /*9bb0*/  FMUL.FTZ R25, R25, c[0x0][0x320] ;  /* 0x0000c80019197a20 */ /* 0x000fe20000410000 */
[----:B------:R4:W3:Y:S01]  /*9bc0*/  MUFU.TANH R192, R18 ;  /* 0x0000001200c07308 */ /* 0x0008e20000002400 */
[----:B------:R-:W-:Y:S01]  /*9bd0*/  FMUL.FTZ R26, R26, c[0x0][0x320] ;  /* 0x0000c8001a1a7a20 */ /* 0x000fe20000410000 */
[C---:B------:R-:W-:Y:S04]  /*9be0*/  HMMA.16816.F32.BF16 R40, R176.reuse, R8, R40 ;  /* 0x00000008b028723c */ /* 0x040fe80000041828 */
[----:B------:R-:W-:Y:S02]  /*9bf0*/  FMUL.FTZ R33, R33, c[0x0][0x320] ;  /* 0x0000c80021217a20 */ /* 0x000fe40000410000 */
[----:B------:R-:W-:Y:S02]  /*9c00*/  FMUL.FTZ R35, R35, c[0x0][0x320] ;  /* 0x0000c80023237a20 */ /* 0x000fe40000410000 */
[----:B------:R4:W1:Y:S01]  /*9c10*/  MUFU.TANH R189, R19 ;  /* 0x0000001300bd7308 */ /* 0x0008620000002400 */
[-C--:B------:R-:W-:Y:S03]  /*9c20*/  HMMA.16816.F32.BF16 R44, R176, R10.reuse, R44 ;  /* 0x0000000ab02c723c */ /* 0x080fe6000004182c */
[----:B------:R-:W-:Y:S02]  /*9c30*/  FMUL.FTZ R27, R27, c[0x0][0x320] ;  /* 0x0000c8001b1b7a20 */ /* 0x000fe40000410000 */
[----:B------:R-:W-:Y:S02]  /*9c40*/  FMUL.FTZ R28, R28, c[0x0][0x320] ;  /* 0x0000c8001c1c7a20 */ /* 0x000fe40000410000 */
[----:B------:R-:W-:Y:S01]  /*9c50*/  FMUL.FTZ R36, R36, c[0x0][0x320] ;  /* 0x0000c80024247a20 */ /* 0x000fe20000410000 */
[C---:B------:R-:W-:Y:S01]  /*9c60*/  HMMA.16816.F32.BF16 R48, R172.reuse, R10, R48 ;  /* 0x0000000aac30723c */ /* 0x040fe20000041830 */
[----:B------:R-:W1:Y:S01]  /*9c70*/  MUFU.TANH R20, R20 ;  /* 0x0000001400147308 */ /* 0x000e620000002400 */
[----:B------:R-:W1:Y:S02]  /*9c80*/  LDSM.16.M88.4 R8, [R213+0x2000] ;  /* 0x00200000d508783b */ /* 0x000e640000000200 */
[----:B------:R-:W-:Y:S02]  /*9c90*/  FMUL.FTZ R37, R37, c[0x0][0x320] ;  /* 0x0000c80025257a20 */ /* 0x000fe40000410000 */
[----:B------:R-:W-:Y:S02]  /*9ca0*/  FMUL.FTZ R38, R38, c[0x0][0x320] ;  /* 0x0000c80026267a20 */ /* 0x000fe40000410000 */
[-C--:B-----5:R-:W-:Y:S03]  /*9cb0*/  HMMA.16816.F32.BF16 R52, R172, R4.reuse, R52 ;  /* 0x00000004ac34723c */ /* 0x0a0fe60000041834 */
[----:B------:R-:W1:Y:S01]  /*9cc0*/  MUFU.TANH R21, R21 ;  /* 0x0000001500157308 */ /* 0x000e620000002400 */
[----:B------:R-:W-:Y:S02]  /*9cd0*/  FMUL.FTZ R29, R29, c[0x0][0x320] ;  /* 0x0000c8001d1d7a20 */ /* 0x000fe40000410000 */
[----:B------:R-:W-:Y:S02]  /*9ce0*/  FMUL.FTZ R31, R31, c[0x0][0x320] ;  /* 0x0000c8001f1f7a20 */ /* 0x000fe40000410000 */
[C---:B------:R-:W-:Y:S04]  /*9cf0*/  HMMA.16816.F32.BF16 R56, R176.reuse, R4, R56 ;  /* 0x00000004b038723c */ /* 0x040fe80000041838 */
[----:B------:R-:W-:Y:S01]  /*9d00*/  FMUL.FTZ R32, R32, c[0x0][0x320] ;  /* 0x0000c80020207a20 */ /* 0x000fe20000410000 */
[----:B------:R4:W2:Y:S01]  /*9d10*/  MUFU.TANH R182, R22 ;  /* 0x0000001600b67308 */ /* 0x0008a20000002400 */
[----:B------:R-:W-:Y:S02]  /*9d20*/  FMUL.FTZ R34, R34, c[0x0][0x320] ;  /* 0x0000c80022227a20 */ /* 0x000fe40000410000 */
[-C--:B------:R-:W-:Y:S04]  /*9d30*/  HMMA.16816.F32.BF16 R60, R176, R6.reuse, R60 ;  /* 0x00000006b03c723c */ /* 0x080fe8000004183c */
[----:B------:R-:W-:Y:S02]  /*9d40*/  FMUL.FTZ R48, R48, c[0x0][0x320] ;  /* 0x0000c80030307a20 */ /* 0x000fe40000410000 */
[----:B------:R-:W-:Y:S01]  /*9d50*/  FMUL.FTZ R49, R49, c[0x0][0x320] ;  /* 0x0000c80031317a20 */ /* 0x000fe20000410000 */
[----:B------:R4:W2:Y:S01]  /*9d60*/  MUFU.TANH R171, R23 ;  /* 0x0000001700ab7308 */ /* 0x0008a20000002400 */
[C---:B------:R-:W-:Y:S01]  /*9d70*/  HMMA.16816.F32.BF16 R64, R172.reuse, R6, R64 ;  /* 0x00000006ac40723c */ /* 0x040fe20000041840 */
[----:B------:R-:W5:Y:S01]  /*9d80*/  LDSM.16.M88.4 R4, [R213+0x2800] ;  /* 0x00280000d504783b */ /* 0x000f620000000200 */
[----:B------:R-:W-:Y:S04]  /*9d90*/  DEPBAR.LE SB0, 0x0 ;  /* 0x000080000000791a */ /* 0x000fe80000000000 */
[----:B------:R-:W-:Y:S02]  /*9da0*/  FMUL.FTZ R50, R50, c[0x0][0x320] ;  /* 0x0000c80032327a20 */ /* 0x000fe40000410000 */
[----:B------:R-:W-:Y:S01]  /*9db0*/  FMUL.FTZ R51, R51, c[0x0][0x320] ;  /* 0x0000c80033337a20 */ /* 0x000fe20000410000 */
[----:B------:R4:W2:Y:S01]  /*9dc0*/  MUFU.TANH R206, R24 ;  /* 0x0000001800ce7308 */ /* 0x0008a20000002400 */
[----:B------:R-:W-:Y:S01]  /*9dd0*/  BAR.SYNC.DEFER_BLOCKING 0x0 ;  /* 0x0000000000007b1d */ /* 0x000fe20000010000 */
[-C--:B-1----:R-:W-:Y:S05]  /*9de0*/  HMMA.16816.F32.BF16 R68, R172, R8.reuse, R68 ;  /* 0x00000008ac44723c */ /* 0x082fea0000041844 */
[----:B------:R-:W-:Y:S02]  /*9df0*/  FMUL.FTZ R52, R52, c[0x0][0x320] ;  /* 0x0000c80034347a20 */ /* 0x000fe40000410000 */
[----:B------:R-:W-:Y:S01]  /*9e00*/  FMUL.FTZ R53, R53, c[0x0][0x320] ;  /* 0x0000c80035357a20 */ /* 0x000fe20000410000 */
[----:B------:R4:W1:Y:S01]  /*9e10*/  MUFU.TANH R204, R25 ;  /* 0x0000001900cc7308 */ /* 0x0008620000002400 */
[C---:B------:R-:W-:Y:S04]  /*9e20*/  HMMA.16816.F32.BF16 R72, R176.reuse, R8, R72 ;  /* 0x00000008b048723c */ /* 0x040fe80000041848 */
[----:B------:R-:W-:Y:S02]  /*9e30*/  FMUL.FTZ R54, R54, c[0x0][0x320] ;  /* 0x0000c80036367a20 */ /* 0x000fe40000410000 */
[----:B------:R-:W-:Y:S02]  /*9e40*/  FMUL.FTZ R55, R55, c[0x0][0x320] ;  /* 0x0000c80037377a20 */ /* 0x000fe40000410000 */
[-C--:B------:R-:W-:Y:S01]  /*9e50*/  HMMA.16816.F32.BF16 R76, R176, R10.reuse, R76 ;  /* 0x0000000ab04c723c */ /* 0x080fe2000004184c */
[----:B------:R4:W1:Y:S03]  /*9e60*/  MUFU.TANH R239, R26 ;  /* 0x0000001a00ef7308 */ /* 0x0008660000002400 */
[----:B------:R-:W-:Y:S02]  /*9e70*/  FMUL.FTZ R56, R56, c[0x0][0x320] ;  /* 0x0000c80038387a20 */ /* 0x000fe40000410000 */
[----:B------:R-:W-:Y:S02]  /*9e80*/  FMUL.FTZ R59, R59, c[0x0][0x320] ;  /* 0x0000c8003b3b7a20 */ /* 0x000fe40000410000 */
[C---:B------:R-:W-:Y:S03]  /*9e90*/  HMMA.16816.F32.BF16 R80, R172.reuse, R10, R80 ;  /* 0x0000000aac50723c */ /* 0x040fe60000041850 */
[----:B------:R4:W1:Y:S01]  /*9ea0*/  MUFU.TANH R237, R27 ;  /* 0x0000001b00ed7308 */ /* 0x0008620000002400 */
[----:B------:R-:W-:Y:S02]  /*9eb0*/  FMUL.FTZ R60, R60, c[0x0][0x320] ;  /* 0x0000c8003c3c7a20 */ /* 0x000fe40000410000 */
[----:B------:R-:W-:Y:S02]  /*9ec0*/  FMUL.FTZ R61, R61, c[0x0][0x320] ;  /* 0x0000c8003d3d7a20 */ /* 0x000fe40000410000 */
[-C--:B-----5:R-:W-:Y:S04]  /*9ed0*/  HMMA.16816.F32.BF16 R84, R172, R4.reuse, R84 ;  /* 0x00000004ac54723c */ /* 0x0a0fe80000041854 */
[----:B------:R-:W-:Y:S01]  /*9ee0*/  FMUL.FTZ R63, R63, c[0x0][0x320] ;  /* 0x0000c8003f3f7a20 */ /* 0x000fe20000410000 */
[----:B------:R4:W1:Y:S01]  /*9ef0*/  MUFU.TANH R193, R28 ;  /* 0x0000001c00c17308 */ /* 0x0008620000002400 */
[----:B------:R-:W-:Y:S02]  /*9f00*/  FMUL.FTZ R64, R64, c[0x0][0x320] ;  /* 0x0000c80040407a20 */ /* 0x000fe40000410000 */
[C---:B------:R-:W-:Y:S04]  /*9f10*/  HMMA.16816.F32.BF16 R88, R176.reuse, R4, R88 ;  /* 0x00000004b058723c */ /* 0x040fe80000041858 */
[----:B------:R-:W-:Y:S02]  /*9f20*/  FMUL.FTZ R65, R65, c[0x0][0x320] ;  /* 0x0000c80041417a20 */ /* 0x000fe40000410000 */
[----:B------:R-:W-:Y:S01]  /*9f30*/  FMUL.FTZ R66, R66, c[0x0][0x320] ;  /* 0x0000c80042427a20 */ /* 0x000fe20000410000 */
[----:B------:R4:W1:Y:S01]  /*9f40*/  MUFU.TANH R190, R29 ;  /* 0x0000001d00be7308 */ /* 0x0008620000002400 */
[-C--:B------:R-:W-:Y:S04]  /*9f50*/  HMMA.16816.F32.BF16 R92, R176, R6.reuse, R92 ;  /* 0x00000006b05c723c */ /* 0x080fe8000004185c */
[----:B------:R-:W-:Y:S02]  /*9f60*/  FMUL.FTZ R67, R67, c[0x0][0x320] ;  /* 0x0000c80043437a20 */ /* 0x000fe40000410000 */
[----:B------:R-:W-:Y:S02]  /*9f70*/  FMUL.FTZ R68, R68, c[0x0][0x320] ;  /* 0x0000c80044447a20 */ /* 0x000fe40000410000 */
[----:B------:R-:W-:Y:S01]  /*9f80*/  HMMA.16816.F32.BF16 R96, R172, R6, R96 ;  /* 0x00000006ac60723c */ /* 0x000fe20000041860 */
[----:B------:R4:W1:Y:S03]  /*9f90*/  MUFU.TANH R236, R30 ;  /* 0x0000001e00ec7308 */ /* 0x0008660000002400 */
[----:B------:R-:W-:Y:S02]  /*9fa0*/  FMUL.FTZ R69, R69, c[0x0][0x320] ;  /* 0x0000c80045457a20 */ /* 0x000fe40000410000 */
[----:B------:R-:W-:Y:S02]  /*9fb0*/  FMUL.FTZ R70, R70, c[0x0][0x320] ;  /* 0x0000c80046467a20 */ /* 0x000fe40000410000 */
[----:B------:R-:W-:Y:S03]  /*9fc0*/  FMUL.FTZ R71, R71, c[0x0][0x320] ;  /* 0x0000c80047477a20 */ /* 0x000fe60000410000 */
[----:B------:R4:W1:Y:S01]  /*9fd0*/  MUFU.TANH R235, R31 ;  /* 0x0000001f00eb7308 */ /* 0x0008620000002400 */
[----:B------:R-:W-:Y:S02]  /*9fe0*/  FMUL.FTZ R72, R72, c[0x0][0x320] ;  /* 0x0000c80048487a20 */ /* 0x000fe40000410000 */
[----:B------:R-:W-:Y:S02]  /*9ff0*/  FMUL.FTZ R73, R73, c[0x0][0x320] ;  /* 0x0000c80049497a20 */ /* 0x000fe40000410000 */
[----:B------:R-:W-:Y:S02]  /*a000*/  FMUL.FTZ R74, R74, c[0x0][0x320] ;  /* 0x0000c8004a4a7a20 */ /* 0x000fe40000410000 */
[----:B------:R-:W-:Y:S02]  /*a010*/  FMUL.FTZ R75, R75, c[0x0][0x320] ;  /* 0x0000c8004b4b7a20 */ /* 0x000fe40000410000 */
[----:B------:R-:W-:Y:S01]  /*a020*/  FMUL.FTZ R76, R76, c[0x0][0x320] ;  /* 0x0000c8004c4c7a20 */ /* 0x000fe20000410000 */
[----:B------:R4:W1:Y:S01]  /*a030*/  MUFU.TANH R15, R32 ;  /* 0x00000020000f7308 */ /* 0x0008620000002400 */
        /* <DEDUP_REMOVED lines=94> */
[----:B------:R-:W1:Y:S10]  /*a620*/  MUFU.TANH R92, R92 ;  /* 0x0000005c005c7308 */ /* 0x000e740000002400 */
[----:B------:R-:W1:Y:S10]  /*a630*/  MUFU.TANH R93, R93 ;  /* 0x0000005d005d7308 */ /* 0x000e740000002400 */
[----:B------:R4:W1:Y:S10]  /*a640*/  MUFU.TANH R91, R94 ;  /* 0x0000005e005b7308 */ /* 0x0008740000002400 */
[----:B------:R4:W1:Y:S10]  /*a650*/  MUFU.TANH R79, R95 ;  /* 0x0000005f004f7308 */ /* 0x0008740000002400 */
[----:B------:R-:W1:Y:S10]  /*a660*/  MUFU.TANH R96, R96 ;  /* 0x0000006000607308 */ /* 0x000e740000002400 */
[----:B------:R-:W1:Y:S10]  /*a670*/  MUFU.TANH R97, R97 ;  /* 0x0000006100617308 */ /* 0x000e740000002400 */
[----:B------:R-:W1:Y:S10]  /*a680*/  MUFU.TANH R98, R98 ;  /* 0x0000006200627308 */ /* 0x000e740000002400 */
[----:B------:R-:W1:Y:S01]  /*a690*/  MUFU.TANH R99, R99 ;  /* 0x0000006300637308 */ /* 0x000e620000002400 */
[----:B------:R-:W-:-:S05]  /*a6a0*/  @!P0 BRA `(.L_x_521) ;  /* 0x000003d000008947 */ /* 0x000fca0003800000 */
[----:B--234-:R-:W2:Y:S01]  /*a6b0*/  LDL R2, [R1+0x34] ;  /* 0x0000340001027983 */ /* 0x01cea20000100800 */
[----:B------:R-:W-:Y:S01]  /*a6c0*/  IMAD.MOV.U32 R228, RZ, RZ, RZ ;  /* 0x000000ffffe47224 */ /* 0x000fe200078e00ff */
[----:B------:R-:W-:Y:S02]  /*a6d0*/  PLOP3.LUT P1, PT, PT, PT, UP3, 0x80, 0x0 ;  /* 0x000000000000781c */ /* 0x000fe40003f2f038 */
[----:B------:R-:W3:Y:S01]  /*a6e0*/  LDL R0, [R1+0x10] ;  /* 0x0000100001007983 */ /* 0x000ee20000100800 */
[----:B------:R-:W-:Y:S03]  /*a6f0*/  PLOP3.LUT P0, PT, PT, PT, UP3, 0x80, 0x0 ;  /* 0x000000000000781c */ /* 0x000fe60003f0f038 */
[----:B------:R-:W4:Y:S01]  /*a700*/  LDL R18, [R1+0x8] ;  /* 0x0000080001127983 */ /* 0x000f220000100800 */
[----:B--2---:R-:W-:Y:S05]  /*a710*/  IMAD R2, R227, 0x60, R2 ;  /* 0x00000060e3027824 */ /* 0x004fea00078e0202 */
[----:B---3--:R-:W-:Y:S05]  /*a720*/  IADD3 R2, R2, -0x60, R0 ;  /* 0xffffffa002027810 */ /* 0x008fea0007ffe000 */
        /* <DEDUP_REMOVED lines=8> */
[----:B------:R-:W-:Y:S03]  /*a7b0*/  @!P3 LEA.HI.X R5, R3, c[0x0][0x2a4], R5, 0x2, P0 ;  /* 0x0000a9000305ba11 */ /* 0x000fe600000f1405 */
[C---:B------:R-:W-:Y:S01]  /*a7c0*/  IMAD.WIDE.U32 R2, R233.reuse, c[0x0][0x1e0], RZ ;  /* 0x00007800e9027a25 */ /* 0x040fe200078e00ff */
[----:B------:R-:W-:Y:S01]  /*a7d0*/  SHF.R.S32.HI R0, RZ, 0x1f, R233 ;  /* 0x0000001fff007819 */ /* 0x000fe200000114e9 */
[----:B------:R-:W2:Y:S04]  /*a7e0*/  @!P3 LDG.E R228, [R4.64] ;  /* 0x0000001004e4b981 */ /* 0x000ea8000c1e1900 */
[----:B------:R-:W-:Y:S04]  /*a7f0*/  IMAD R0, R0, c[0x0][0x1e0], RZ ;  /* 0x0000780000007a24 */ /* 0x000fe800078e02ff */
[----:B------:R-:W-:Y:S04]  /*a800*/  IMAD R0, R233, c[0x0][0x1e4], R0 ;  /* 0x00007900e9007a24 */ /* 0x000fe800078e0200 */
[----:B------:R-:W-:Y:S01]  /*a810*/  IMAD.IADD R3, R3, 0x1, R0 ;  /* 0x0000000103037824 */ /* 0x000fe200078e0200 */
[----:B--2---:R-:W-:Y:S03]  /*a820*/  SHF.R.S32.HI R4, RZ, 0x1f, R228 ;  /* 0x0000001fff047819 */ /* 0x004fe600000114e4 */
[----:B------:R-:W-:Y:S04]  /*a830*/  IMAD.WIDE.U32 R2, R228, c[0x0][0x1f0], R2 ;  /* 0x00007c00e4027a25 */ /* 0x000fe800078e0002 */
[----:B------:R-:W-:Y:S01]  /*a840*/  IMAD R4, R4, c[0x0][0x1f0], RZ ;  /* 0x00007c0004047a24 */ /* 0x000fe200078e02ff */
[----:B------:R-:W-:Y:S03]  /*a850*/  IADD3 R0, P0, R2, UR10, RZ ;  /* 0x0000000a02007c10 */ /* 0x000fe6000ff1e0ff */
[----:B------:R-:W-:Y:S05]  /*a860*/  IMAD R4, R228, c[0x0][0x1f4], R4 ;  /* 0x00007d00e4047a24 */ /* 0x000fea00078e0204 */
[----:B------:R-:W-:Y:S02]  /*a870*/  IADD3.X R3, R3, UR6, R4, P0, !PT ;  /* 0x0000000603037c10 */ /* 0x000fe400087fe404 */
[C---:B------:R-:W-:Y:S04]  /*a880*/  LEA R2, P0, R0.reuse, c[0x0][0x1c8], 0x1 ;  /* 0x0000720000027a11 */ /* 0x040fe800078008ff */
[----:B------:R-:W-:Y:S01]  /*a890*/  LEA.HI.X R0, R0, c[0x0][0x1cc], R3, 0x1, P0 ;  /* 0x0000730000007a11 */ /* 0x000fe200000f0c03 */
[----:B------:R-:W2:Y:S04]  /*a8a0*/  SHFL.IDX PT, R4, R2, RZ, 0x181f ;  /* 0x00181fff02047589 */ /* 0x000ea800000e0000 */
[----:B------:R-:W3:Y:S04]  /*a8b0*/  SHFL.IDX PT, R3, R0, RZ, 0x181f ;  /* 0x00181fff00037589 */ /* 0x000ee800000e0000 */
[----:B------:R-:W5:Y:S04]  /*a8c0*/  SHFL.IDX PT, R10, R2, 0x1, 0x181f ;  /* 0x00381f00020a7f89 */ /* 0x000f6800000e0000 */
[----:B------:R-:W1:Y:S04]  /*a8d0*/  SHFL.IDX PT, R8, R2, 0x2, 0x181f ;  /* 0x00581f0002087f89 */ /* 0x000e6800000e0000 */
[----:B------:R-:W1:Y:S04]  /*a8e0*/  SHFL.IDX PT, R7, R0, 0x1, 0x181f ;  /* 0x00381f0000077f89 */ /* 0x000e6800000e0000 */
[----:B------:R-:W1:Y:S04]  /*a8f0*/  SHFL.IDX PT, R6, R2, 0x3, 0x181f ;  /* 0x00781f0002067f89 */ /* 0x000e6800000e0000 */
[----:B------:R-:W-:Y:S01]  /*a900*/  SHFL.IDX PT, R9, R2, 0x4, 0x181f ;  /* 0x00981f0002097f89 */ /* 0x000fe200000e0000 */
[-C--:B--2---:R-:W-:Y:S03]  /*a910*/  IADD3 R4, P0, R4, R226.reuse, RZ ;  /* 0x000000e204047210 */ /* 0x084fe60007f1e0ff */
[----:B------:R-:W-:Y:S02]  /*a920*/  SHFL.IDX PT, R14, R0, 0x2, 0x181f ;  /* 0x00581f00000e7f89 */ /* 0x000fe400000e0000 */
[--C-:B---3--:R-:W-:Y:S02]  /*a930*/  IMAD.X R5, R3, 0x1, R225.reuse, P0 ;  /* 0x0000000103057824 */ /* 0x108fe400000e06e1 */
[----:B------:R-:W2:Y:S01]  /*a940*/  SHFL.IDX PT, R13, R0, 0x3, 0x181f ;  /* 0x00781f00000d7f89 */ /* 0x000ea200000e0000 */
[-C--:B-----5:R-:W-:Y:S03]  /*a950*/  IADD3 R10, P0, R10, R226.reuse, RZ ;  /* 0x000000e20a0a7210 */ /* 0x0a0fe60007f1e0ff */
[----:B----4-:R3:W-:Y:S01]  /*a960*/  LDGSTS.E.BYPASS.LTC128B.128 [R18+0x3100], [R4.64], !P4 ;  /* 0x0310000004127fae */ /* 0x0107e2000e101d50 */
[-C--:B-1----:R-:W-:Y:S03]  /*a970*/  IADD3 R8, P5, R8, R226.reuse, RZ ;  /* 0x000000e208087210 */ /* 0x082fe60007fbe0ff */
[----:B------:R-:W1:Y:S01]  /*a980*/  SHFL.IDX PT, R2, R2, 0x5, 0x181f ;  /* 0x00b81f0002027f89 */ /* 0x000e6200000e0000 */
[--C-:B------:R-:W-:Y:S03]  /*a990*/  IMAD.X R11, R7, 0x1, R225.reuse, P0 ;  /* 0x00000001070b7824 */ /* 0x100fe600000e06e1 */
[----:B------:R-:W4:Y:S01]  /*a9a0*/  SHFL.IDX PT, R12, R0, 0x4, 0x181f ;  /* 0x00981f00000c7f89 */ /* 0x000f2200000e0000 */
[-C--:B------:R-:W-:Y:S03]  /*a9b0*/  IADD3 R6, P2, R6, R226.reuse, RZ ;  /* 0x000000e206067210 */ /* 0x080fe60007f5e0ff */
[----:B------:R-:W5:Y:S04]  /*a9c0*/  SHFL.IDX PT, R0, R0, 0x5, 0x181f ;  /* 0x00b81f0000007f89 */ /* 0x000f6800000e0000 */
[----:B------:R5:W-:Y:S01]  /*a9d0*/  LDGSTS.E.BYPASS.LTC128B.128 [R18+0x3900], [R10.64], !P4 ;  /* 0x039000000a127fae */ /* 0x000be2000e101d50 */
[--C-:B--2---:R-:W-:Y:S01]  /*a9e0*/  IMAD.X R7, R13, 0x1, R225.reuse, P2 ;  /* 0x000000010d077824 */ /* 0x104fe200010e06e1 */
[-C--:B---3--:R-:W-:Y:S01]  /*a9f0*/  IADD3 R4, P1, R9, R226.reuse, RZ ;  /* 0x000000e209047210 */ /* 0x088fe20007f3e0ff */
[--C-:B------:R-:W-:Y:S01]  /*aa00*/  IMAD.X R9, R14, 0x1, R225.reuse, P5 ;  /* 0x000000010e097824 */ /* 0x100fe200028e06e1 */
[----:B-1----:R-:W-:Y:S03]  /*aa10*/  IADD3 R2, P0, R2, R226, RZ ;  /* 0x000000e202027210 */ /* 0x002fe60007f1e0ff */
[--C-:B----4-:R-:W-:Y:S01]  /*aa20*/  IMAD.X R5, R12, 0x1, R225.reuse, P1 ;  /* 0x000000010c057824 */ /* 0x110fe200008e06e1 */
[----:B------:R1:W-:Y:S01]  /*aa30*/  LDGSTS.E.BYPASS.LTC128B.128 [R18+0x4100], [R8.64], !P4 ;  /* 0x0410000008127fae */ /* 0x0003e2000e101d50 */
[----:B-----5:R-:W-:Y:S03]  /*aa40*/  IMAD.X R3, R0, 0x1, R225, P0 ;  /* 0x0000000100037824 */ /* 0x020fe600000e06e1 */
[----:B------:R1:W-:Y:S04]  /*aa50*/  LDGSTS.E.BYPASS.LTC128B.128 [R18+0x4900], [R6.64], !P4 ;  /* 0x0490000006127fae */ /* 0x0003e8000e101d50 */
[----:B------:R1:W-:Y:S04]  /*aa60*/  LDGSTS.E.BYPASS.LTC128B.128 [R18+0x5100], [R4.64], !P4 ;  /* 0x0510000004127fae */ /* 0x0003e8000e101d50 */
[----:B------:R1:W-:Y:S02]  /*aa70*/  LDGSTS.E.BYPASS.LTC128B.128 [R18+0x5900], [R2.64], !P4 ;  /* 0x0590000002127fae */ /* 0x0003e4000e101d50 */
.L_x_521:
[----:B-1234-:R-:W2:Y:S01]  /*aa80*/  LDL R2, [R1+0x2c] ;  /* 0x00002c0001027983 */ /* 0x01eea20000100800 */
[----:B------:R-:W-:Y:S02]  /*aa90*/  PLOP3.LUT P1, PT, PT, PT, UP2, 0x80, 0x0 ;  /* 0x000000000000781c */ /* 0x000fe40003f2f028 */
[----:B------:R-:W-:Y:S01]  /*aaa0*/  PLOP3.LUT P0, PT, PT, PT, UP2, 0x80, 0x0 ;  /* 0x000000000000781c */ /* 0x000fe20003f0f028 */
[----:B------:R-:W3:Y:S04]  /*aab0*/  LDL R58, [R1+0x24] ;  /* 0x00002400013a7983 */ /* 0x000ee80000100800 */
[----:B------:R-:W0:Y:S06]  /*aac0*/  LDGDEPBAR ;  /* 0x00000000000079af */ /* 0x000e2c0000000000 */
[----:B--2---:R-:W-:Y:S04]  /*aad0*/  @P1 IMAD.HI.U32 R0, R2, c[0x0][0x2c8], RZ ;  /* 0x0000b20002001a27 */ /* 0x004fe800078e00ff */
[----:B------:R-:W-:Y:S01]  /*aae0*/  IMAD.MOV.U32 R5, RZ, RZ, R2 ;  /* 0x000000ffff057224 */ /* 0x000fe200078e0002 */
[----:B------:R-:W-:Y:S01]  /*aaf0*/  @P0 SHF.R.U32.HI R5, RZ, c[0x0][0x2cc], R0 ;  /* 0x0000b300ff050a19 */ /* 0x000fe20000011600 */
[----:B------:R-:W-:Y:S01]  /*ab00*/  IMAD R0, R227, -0x60, RZ ;  /* 0xffffffa0e3007824 */ /* 0x000fe200078e02ff */
[----:B------:R-:W-:Y:S01]  /*ab10*/  PLOP3.LUT P0, PT, PT, PT, UP1, 0x40, 0x0 ;  /* 0x000000000000781c */ /* 0x000fe20003f0e818 */
[----:B------:R-:W-:Y:S02]  /*ab20*/  IMAD.MOV.U32 R2, RZ, RZ, c[0x0][0x2ac] ;  /* 0x0000ab00ff027624 */ /* 0x000fe400078e00ff */
[----:B------:R-:W1:Y:S01]  /*ab30*/  SHFL.IDX PT, R4, R5, RZ, 0x1c1f ;  /* 0x001c1fff05047589 */ /* 0x000e6200000e0000 */
[----:B---3--:R-:W-:Y:S05]  /*ab40*/  IADD3 R7, -R58, 0x1, R0 ;  /* 0x000000013a077810 */ /* 0x008fea0007ffe100 */
[----:B------:R-:W-:Y:S05]  /*ab50*/  IMAD R7, R2, c[0x0][0x1d0], R7 ;  /* 0x0000740002077a24 */ /* 0x000fea00078e0207 */
[----:B------:R-:W-:Y:S04]  /*ab60*/  IADD3 R7, R7, -c[0x0][0x168], RZ ;  /* 0x80005a0007077a10 */ /* 0x000fe80007ffe0ff */
[C---:B------:R-:W-:Y:S02]  /*ab70*/  IADD3 R6, R7.reuse, c[0x0][0x328], RZ ;  /* 0x0000ca0007067a10 */ /* 0x040fe40007ffe0ff */
[----:B------:R-:W-:Y:S03]  /*ab80*/  IADD3 R7, R7, UR13, RZ ;  /* 0x0000000d07077c10 */ /* 0x000fe6000fffe0ff */
[--C-:B-1----:R-:W-:Y:S02]  /*ab90*/  IMAD.IADD R3, R6, 0x1, R4.reuse ;  /* 0x0000000106037824 */ /* 0x102fe400078e0204 */
[----:B------:R-:W-:Y:S01]  /*aba0*/  IMAD.IADD R2, R7, 0x1, R4 ;  /* 0x0000000107027824 */ /* 0x000fe200078e0204 */
[----:B------:R-:W-:-:S05]  /*abb0*/  @P0 BRA `(.L_x_522) ;  /* 0x000001a000000947 */ /* 0x000fca0003800000 */
[----:B------:R-:W-:Y:S01]  /*abc0*/  MOV R8, c[0x0][0x2ac] ;  /* 0x0000ab0000087a02 */ /* 0x000fe20000000f00 */
[----:B------:R-:W-:Y:S04]  /*abd0*/  BSSY B0, `(.L_x_523) ;  /* 0x0000013000007945 */ /* 0x000fe80003800000 */
[----:B------:R-:W-:Y:S05]  /*abe0*/  IMAD R4, R8, c[0x0][0x1d0], R4 ;  /* 0x0000740008047a24 */ /* 0x000fea00078e0204 */
[----:B------:R-:W-:Y:S04]  /*abf0*/  IADD3 R4, R4, -c[0x0][0x168], RZ ;  /* 0x80005a0004047a10 */ /* 0x000fe80007ffe0ff */
[----:B------:R-:W-:Y:S11]  /*ac00*/  ISETP.GT.AND P0, PT, R4, -0x1, PT ;  /* 0xffffffff0400780c */ /* 0x000ff60003f04270 */
[----:B------:R-:W-:Y:S02]  /*ac10*/  @!UPT UIADD3 URZ, URZ, URZ, URZ ;  /* 0x0000003f3f3ff290 */ /* 0x000fe4000fffe03f */
[----:B------:R-:W-:-:S05]  /*ac20*/  @P0 BRA `(.L_x_524) ;  /* 0x0000008000000947 */ /* 0x000fca0003800000 */
[----:B------:R-:W-:Y:S01]  /*ac30*/  LOP3.LUT R4, RZ, R4, RZ, 0x33, !PT ;  /* 0x00000004ff047212 */ /* 0x000fe200078e33ff */
[----:B------:R-:W-:Y:S05]  /*ac40*/  IMAD.MOV.U32 R8, RZ, RZ, c[0x0][0x32c] ;  /* 0x0000cb00ff087624 */ /* 0x000fea00078e00ff */
[----:B------:R-:W-:Y:S11]  /*ac50*/  ISETP.NE.AND P0, PT, R8, 0x1, PT ;  /* 0x000000010800780c */ /* 0x000ff60003f05270 */
[----:B------:R-:W-:Y:S02]  /*ac60*/  @!UPT UIADD3 URZ, URZ, URZ, URZ ;  /* 0x0000003f3f3ff290 */ /* 0x000fe4000fffe03f */
[----:B------:R-:W-:Y:S05]  /*ac70*/  @P0 IMAD.HI.U32 R8, R4, c[0x0][0x330], RZ ;  /* 0x0000cc0004080a27 */ /* 0x000fea00078e00ff */
[----:B------:R-:W-:Y:S04]  /*ac80*/  @P0 SHF.R.U32.HI R4, RZ, c[0x0][0x334], R8 ;  /* 0x0000cd00ff040a19 */ /* 0x000fe80000011608 */
[----:B------:R-:W-:Y:S01]  /*ac90*/  LOP3.LUT R4, RZ, R4, RZ, 0x33, !PT ;  /* 0x00000004ff047212 */ /* 0x000fe200078e33ff */
[----:B------:R-:W-:-:S05]  /*aca0*/  BRA `(.L_x_525) ;  /* 0x0000005000007947 */ /* 0x000fca0003800000 */
.L_x_524:
[----:B------:R-:W-:Y:S04]  /*acb0*/  MOV R8, c[0x0][0x32c] ;  /* 0x0000cb0000087a02 */ /* 0x000fe80000000f00 */
[----:B------:R-:W-:Y:S11]  /*acc0*/  ISETP.NE.AND P0, PT, R8, 0x1, PT ;  /* 0x000000010800780c */ /* 0x000ff60003f05270 */
[----:B------:R-:W-:Y:S02]  /*acd0*/  @!UPT UIADD3 URZ, URZ, URZ, URZ ;  /* 0x0000003f3f3ff290 */ /* 0x000fe4000fffe03f */
[----:B------:R-:W-:Y:S05]  /*ace0*/  @P0 IMAD.HI.U32 R8, R4, c[0x0][0x330], RZ ;  /* 0x0000cc0004080a27 */ /* 0x000fea00078e00ff */
[----:B------:R-:W-:Y:S02]  /*acf0*/  @P0 SHF.R.U32.HI R4, RZ, c[0x0][0x334], R8 ;  /* 0x0000cd00ff040a19 */ /* 0x000fe40000011608 */
.L_x_525:
[----:B------:R-:W-:Y:S05]  /*ad00*/  BSYNC B0 ;  /* 0x0000000000007941 */ /* 0x000fea0003800000 */
.L_x_523:
[----:B------:R-:W-:Y:S04]  /*ad10*/  IMAD.IADD R8, R0, 0x1, -R58 ;  /* 0x0000000100087824 */ /* 0x000fe800078e0a3a */
[----:B------:R-:W-:Y:S05]  /*ad20*/  IMAD R4, R4, c[0x0][0x32c], R8 ;  /* 0x0000cb0004047a24 */ /* 0x000fea00078e0208 */
[----:B------:R-:W-:Y:S02]  /*ad30*/  IADD3 R8, R4, c[0x0][0x32c], RZ ;  /* 0x0000cb0004087a10 */ /* 0x000fe40007ffe0ff */
[----:B------:R-:W-:Y:S02]  /*ad40*/  IMNMX R2, R2, R4, !PT ;  /* 0x0000000402027217 */ /* 0x000fe40007800200 */
[----:B------:R-:W-:Y:S02]  /*ad50*/  IMNMX R3, R3, R8, PT ;  /* 0x0000000803037217 */ /* 0x000fe40003800200 */
.L_x_522:
[C---:B------:R-:W-:Y:S01]  /*ad60*/  ISETP.GE.AND P0, PT, R0.reuse, 0x1, PT ;  /* 0x000000010000780c */ /* 0x040fe20003f06270 */
[----:B------:R-:W1:Y:S01]  /*ad70*/  SHFL.IDX PT, R4, R5, 0x1, 0x1c1f ;  /* 0x003c1f0005047f89 */ /* 0x000e6200000e0000 */
[----:B------:R-:W-:Y:S02]  /*ad80*/  ISETP.GE.AND P2, PT, R0, 0x9, PT ;  /* 0x000000090000780c */ /* 0x000fe40003f46270 */
[----:B------:R-:W-:Y:S02]  /*ad90*/  P2R R27, PR, RZ, 0x1 ;  /* 0x00000001ff1b7803 */ /* 0x000fe40000000000 */
[----:B------:R-:W-:Y:S02]  /*ada0*/  ISETP.GT.AND P0, PT, R2, RZ, !P0 ;  /* 0x000000ff0200720c */ /* 0x000fe40004704270 */
[----:B------:R-:W-:Y:S02]  /*adb0*/  ISETP.GE.AND P1, PT, R0, 0x2, PT ;  /* 0x000000020000780c */ /* 0x000fe40003f26270 */
[C---:B------:R-:W-:Y:S02]  /*adc0*/  ISETP.LT.OR P0, PT, R3.reuse, 0x1, P0 ;  /* 0x000000010300780c */ /* 0x040fe40000701670 */
[----:B------:R-:W-:Y:S02]  /*add0*/  P2R R26, PR, RZ, 0x2 ;  /* 0x00000002ff1a7803 */ /* 0x000fe40000000000 */
[----:B------:R-:W-:Y:S02]  /*ade0*/  FSEL R29, R188, -INF , !P0 ;  /* 0xff800000bc1d7808 */ /* 0x000fe40004000000 */
[C---:B------:R-:W-:Y:S02]  /*adf0*/  ISETP.GT.AND P0, PT, R2.reuse, 0x8, !P2 ;  /* 0x000000080200780c */ /* 0x040fe40005704270 */
[----:B------:R-:W-:Y:S02]  /*ae00*/  ISETP.GT.AND P1, PT, R2, 0x1, !P1 ;  /* 0x000000010200780c */ /* 0x000fe40004f24270 */
[----:B------:R-:W-:Y:S02]  /*ae10*/  P2R R25, PR, RZ, 0x4 ;  /* 0x00000004ff197803 */ /* 0x000fe40000000000 */
[C---:B------:R-:W-:Y:S02]  /*ae20*/  ISETP.LT.OR P0, PT, R3.reuse, 0x9, P0 ;  /* 0x000000090300780c */ /* 0x040fe40000701670 */
[----:B------:R-:W-:Y:S02]  /*ae30*/  ISETP.GE.AND P2, PT, R0, 0xa, PT ;  /* 0x0000000a0000780c */ /* 0x000fe40003f46270 */
[----:B------:R-:W-:Y:S02]  /*ae40*/  ISETP.LT.OR P1, PT, R3, 0x2, P1 ;  /* 0x000000020300780c */ /* 0x000fe40000f21670 */
[----:B------:R-:W-:Y:S02]  /*ae50*/  FSEL R32, R16, -INF , !P0 ;  /* 0xff80000010207808 */ /* 0x000fe40004000000 */
[----:B------:R-:W-:Y:S02]  /*ae60*/  ISETP.GT.AND P0, PT, R2, 0x9, !P2 ;  /* 0x000000090200780c */ /* 0x000fe40005704270 */
[----:B------:R-:W-:Y:S02]  /*ae70*/  FSEL R31, R183, -INF , !P1 ;  /* 0xff800000b71f7808 */ /* 0x000fe40004800000 */
[----:B------:R-:W-:Y:S02]  /*ae80*/  ISETP.LT.OR P0, PT, R3, 0xa, P0 ;  /* 0x0000000a0300780c */ /* 0x000fe40000701670 */
[----:B------:R-:W-:Y:S02]  /*ae90*/  ISETP.GE.AND P1, PT, R0, 0x11, PT ;  /* 0x000000110000780c */ /* 0x000fe40003f26270 */
[----:B------:R-:W-:Y:S02]  /*aea0*/  FSEL R34, R17, -INF , !P0 ;  /* 0xff80000011227808 */ /* 0x000fe40004000000 */
[----:B------:R-:W-:Y:S02]  /*aeb0*/  ISETP.GT.AND P0, PT, R2, 0x10, !P1 ;  /* 0x000000100200780c */ /* 0x000fe40004f04270 */
[----:B------:R-:W-:Y:S02]  /*aec0*/  P2R R23, PR, RZ, 0x2 ;  /* 0x00000002ff177803 */ /* 0x000fe40000000000 */
[C---:B------:R-:W-:Y:S02]  /*aed0*/  ISETP.LT.OR P0, PT, R3.reuse, 0x11, P0 ;  /* 0x000000110300780c */ /* 0x040fe40000701670 */
[----:B------:R-:W-:Y:S02]  /*aee0*/  ISETP.GE.AND P1, PT, R0, 0x12, PT ;  /* 0x000000120000780c */ /* 0x000fe40003f26270 */
[----:B------:R-:W-:Y:S02]  /*aef0*/  FSEL R40, R20, -INF , !P0 ;  /* 0xff80000014287808 */ /* 0x000fe40004000000 */
[----:B------:R-:W-:Y:S02]  /*af00*/  ISETP.GT.AND P0, PT, R2, 0x11, !P1 ;  /* 0x000000110200780c */ /* 0x000fe40004f04270 */
[----:B------:R-:W-:Y:S02]  /*af10*/  P2R R22, PR, RZ, 0x2 ;  /* 0x00000002ff167803 */ /* 0x000fe40000000000 */
[----:B------:R-:W-:Y:S02]  /*af20*/  ISETP.LT.OR P0, PT, R3, 0x12, P0 ;  /* 0x000000120300780c */ /* 0x000fe40000701670 */
        /* <DEDUP_REMOVED lines=73> */
[C---:B------:R-:W-:Y:S02]  /*b3c0*/  ISETP.GE.AND P6, PT, R0.reuse, 0x52, PT ;  /* 0x000000520000780c */ /* 0x040fe40003fc6270 */
[C---:B------:R-:W-:Y:S02]  /*b3d0*/  ISETP.LT.OR P0, PT, R3.reuse, 0x51, P0 ;  /* 0x000000510300780c */ /* 0x040fe40000701670 */
[----:B------:R-:W-:Y:S02]  /*b3e0*/  ISETP.GE.AND P5, PT, R0, 0x59, PT ;  /* 0x000000590000780c */ /* 0x000fe40003fa6270 */
[----:B------:R-:W-:Y:S02]  /*b3f0*/  FSEL R238, R84, -INF , !P0 ;  /* 0xff80000054ee7808 */ /* 0x000fe40004000000 */
[C---:B------:R-:W-:Y:S02]  /*b400*/  ISETP.GT.AND P0, PT, R2.reuse, 0x51, !P6 ;  /* 0x000000510200780c */ /* 0x040fe40007704270 */
[----:B------:R-:W-:Y:S02]  /*b410*/  P2R R24, PR, RZ, 0x4 ;  /* 0x00000004ff187803 */ /* 0x000fe40000000000 */
[----:B------:R-:W-:Y:S04]  /*b420*/  ISETP.LT.OR P0, PT, R3, 0x52, P0 ;  /* 0x000000520300780c */ /* 0x000fe80000701670 */
[----:B------:R-:W-:Y:S02]  /*b430*/  FSEL R243, R85, -INF , !P0 ;  /* 0xff80000055f37808 */ /* 0x000fe40004000000 */
[----:B------:R-:W-:Y:S04]  /*b440*/  ISETP.GT.AND P0, PT, R2, 0x58, !P5 ;  /* 0x000000580200780c */ /* 0x000fe80006f04270 */
[----:B------:R-:W-:Y:S04]  /*b450*/  ISETP.LT.OR P0, PT, R3, 0x59, P0 ;  /* 0x000000590300780c */ /* 0x000fe80000701670 */
[----:B------:R-:W-:Y:S02]  /*b460*/  FSEL R250, R96, -INF , !P0 ;  /* 0xff80000060fa7808 */ /* 0x000fe40004000000 */
[----:B------:R-:W-:Y:S04]  /*b470*/  ISETP.GE.AND P0, PT, R0, 0x5a, PT ;  /* 0x0000005a0000780c */ /* 0x000fe80003f06270 */
[----:B------:R-:W-:Y:S01]  /*b480*/  ISETP.GT.AND P2, PT, R2, 0x59, !P0 ;  /* 0x000000590200780c */ /* 0x000fe20004744270 */
[--C-:B-1----:R-:W-:Y:S03]  /*b490*/  IMAD.IADD R2, R7, 0x1, R4.reuse ;  /* 0x0000000107027824 */ /* 0x102fe600078e0204 */
[----:B------:R-:W-:Y:S01]  /*b4a0*/  ISETP.LT.OR P2, PT, R3, 0x5a, P2 ;  /* 0x0000005a0300780c */ /* 0x000fe20001741670 */
[----:B------:R-:W-:Y:S03]  /*b4b0*/  IMAD.IADD R3, R6, 0x1, R4 ;  /* 0x0000000106037824 */ /* 0x000fe600078e0204 */
[----:B------:R-:W-:Y:S02]  /*b4c0*/  FSEL R252, R97, -INF , !P2 ;  /* 0xff80000061fc7808 */ /* 0x000fe40005000000 */
[----:B------:R-:W-:Y:S11]  /*b4d0*/  PLOP3.LUT P2, PT, PT, PT, UP1, 0x40, 0x0 ;  /* 0x000000000000781c */ /* 0x000ff60003f4e818 */
[----:B------:R-:W-:Y:S02]  /*b4e0*/  @!UPT UIADD3 URZ, URZ, URZ, URZ ;  /* 0x0000003f3f3ff290 */ /* 0x000fe4000fffe03f */
        /* <DEDUP_REMOVED lines=9> */
[----:B------:R-:W-:Y:S05]  /*b580*/  IMAD.MOV.U32 R28, RZ, RZ, 0x1 ;  /* 0x00000001ff1c7424 */ /* 0x000fea00078e00ff */
[----:B------:R-:W-:Y:S11]  /*b590*/  ISETP.NE.AND P2, PT, R28, c[0x0][0x32c], PT ;  /* 0x0000cb001c007a0c */ /* 0x000ff60003f45270 */
[----:B------:R-:W-:Y:S02]  /*b5a0*/  @!UPT UIADD3 URZ, URZ, URZ, URZ ;  /* 0x0000003f3f3ff290 */ /* 0x000fe4000fffe03f */
[----:B------:R-:W-:Y:S05]  /*b5b0*/  @P2 IMAD.HI.U32 R28, R4, c[0x0][0x330], RZ ;  /* 0x0000cc00041c2a27 */ /* 0x000fea00078e00ff */
[----:B------:R-:W-:Y:S04]  /*b5c0*/  @P2 SHF.R.U32.HI R4, RZ, c[0x0][0x334], R28 ;  /* 0x0000cd00ff042a19 */ /* 0x000fe8000001161c */
[----:B------:R-:W-:Y:S01]  /*b5d0*/  LOP3.LUT R4, RZ, R4, RZ, 0x33, !PT ;  /* 0x00000004ff047212 */ /* 0x000fe200078e33ff */
[----:B------:R-:W-:-:S05]  /*b5e0*/  BRA `(.L_x_529) ;  /* 0x0000005000007947 */ /* 0x000fca0003800000 */
.L_x_528:
[----:B------:R-:W-:Y:S04]  /*b5f0*/  MOV R28, 0x1 ;  /* 0x00000001001c7802 */ /* 0x000fe80000000f00 */
[----:B------:R-:W-:Y:S11]  /*b600*/  ISETP.NE.AND P2, PT, R28, c[0x0][0x32c], PT ;  /* 0x0000cb001c007a0c */ /* 0x000ff60003f45270 */
[----:B------:R-:W-:Y:S02]  /*b610*/  @!UPT UIADD3 URZ, URZ, URZ, URZ ;  /* 0x0000003f3f3ff290 */ /* 0x000fe4000fffe03f */
[----:B------:R-:W-:Y:S05]  /*b620*/  @P2 IMAD.HI.U32 R28, R4, c[0x0][0x330], RZ ;  /* 0x0000cc00041c2a27 */ /* 0x000fea00078e00ff */
[----:B------:R-:W-:Y:S02]  /*b630*/  @P2 SHF.R.U32.HI R4, RZ, c[0x0][0x334], R28 ;  /* 0x0000cd00ff042a19 */ /* 0x000fe4000001161c */
.L_x_529:
[----:B------:R-:W-:Y:S05]  /*b640*/  BSYNC B0 ;  /* 0x0000000000007941 */ /* 0x000fea0003800000 */
.L_x_527:
[----:B------:R-:W-:Y:S04]  /*b650*/  IMAD.IADD R28, R0, 0x1, -R58 ;  /* 0x00000001001c7824 */ /* 0x000fe800078e0a3a */
[----:B------:R-:W-:Y:S05]  /*b660*/  IMAD R4, R4, c[0x0][0x32c], R28 ;  /* 0x0000cb0004047a24 */ /* 0x000fea00078e021c */
[----:B------:R-:W-:Y:S02]  /*b670*/  IADD3 R28, R4, c[0x0][0x32c], RZ ;  /* 0x0000cb00041c7a10 */ /* 0x000fe40007ffe0ff */
[----:B------:R-:W-:Y:S02]  /*b680*/  IMNMX R2, R2, R4, !PT ;  /* 0x0000000402027217 */ /* 0x000fe40007800200 */
[----:B------:R-:W-:Y:S02]  /*b690*/  IMNMX R3, R3, R28, PT ;  /* 0x0000001c03037217 */ /* 0x000fe40003800200 */
.L_x_526:
[----:B------:R-:W-:Y:S01]  /*b6a0*/  ISETP.NE.AND P2, PT, R26, RZ, PT ;  /* 0x000000ff1a00720c */ /* 0x000fe20003f45270 */
[----:B------:R-:W1:Y:S03]  /*b6b0*/  SHFL.IDX PT, R4, R5, 0x2, 0x1c1f ;  /* 0x005c1f0005047f89 */ /* 0x000e6600000e0000 */
[----:B------:R-:W-:Y:S04]  /*b6c0*/  ISETP.GT.AND P2, PT, R2, 0x1, !P2 ;  /* 0x000000010200780c */ /* 0x000fe80005744270 */
[----:B------:R-:W-:Y:S04]  /*b6d0*/  ISETP.LT.OR P2, PT, R3, 0x2, P2 ;  /* 0x000000020300780c */ /* 0x000fe80001741670 */
[----:B------:R-:W-:Y:S02]  /*b6e0*/  FSEL R33, R200, -INF , !P2 ;  /* 0xff800000c8217808 */ /* 0x000fe40005000000 */
[----:B------:R-:W-:Y:S04]  /*b6f0*/  ISETP.NE.AND P2, PT, R25, RZ, PT ;  /* 0x000000ff1900720c */ /* 0x000fe80003f45270 */
[----:B------:R-:W-:Y:S04]  /*b700*/  ISETP.GT.AND P2, PT, R2, 0x8, !P2 ;  /* 0x000000080200780c */ /* 0x000fe80005744270 */
[C---:B------:R-:W-:Y:S04]  /*b710*/  ISETP.LT.OR P2, PT, R3.reuse, 0x9, P2 ;  /* 0x000000090300780c */ /* 0x040fe80001741670 */
[----:B------:R-:W-:Y:S02]  /*b720*/  FSEL R37, R192, -INF , !P2 ;  /* 0xff800000c0257808 */ /* 0x000fe40005000000 */
[----:B------:R-:W-:Y:S04]  /*b730*/  ISETP.NE.AND P2, PT, R24, RZ, PT ;  /* 0x000000ff1800720c */ /* 0x000fe80003f45270 */
[C---:B------:R-:W-:Y:S04]  /*b740*/  ISETP.GT.AND P2, PT, R2.reuse, 0x9, !P2 ;  /* 0x000000090200780c */ /* 0x040fe80005744270 */
        /* <DEDUP_REMOVED lines=66> */
[----:B------:R-:W-:Y:S04]  /*bb70*/  ISETP.GT.AND P2, PT, R2, 0x50, !P1 ;  /* 0x000000500200780c */ /* 0x000fe80004f44270 */
[C---:B------:R-:W-:Y:S04]  /*bb80*/  ISETP.LT.OR P2, PT, R3.reuse, 0x51, P2 ;  /* 0x000000510300780c */ /* 0x040fe80001741670 */
[----:B------:R-:W-:Y:S02]  /*bb90*/  FSEL R240, R86, -INF , !P2 ;  /* 0xff80000056f07808 */ /* 0x000fe40005000000 */
[C---:B------:R-:W-:Y:S04]  /*bba0*/  ISETP.GT.AND P2, PT, R2.reuse, 0x51, !P6 ;  /* 0x000000510200780c */ /* 0x040fe80007744270 */
[----:B------:R-:W-:Y:S04]  /*bbb0*/  ISETP.LT.OR P2, PT, R3, 0x52, P2 ;  /* 0x000000520300780c */ /* 0x000fe80001741670 */
[----:B------:R-:W-:Y:S02]  /*bbc0*/  FSEL R241, R87, -INF , !P2 ;  /* 0xff80000057f17808 */ /* 0x000fe40005000000 */
[----:B------:R-:W-:Y:S04]  /*bbd0*/  ISETP.GT.AND P2, PT, R2, 0x58, !P5 ;  /* 0x000000580200780c */ /* 0x000fe80006f44270 */
[----:B------:R-:W-:Y:S04]  /*bbe0*/  ISETP.LT.OR P2, PT, R3, 0x59, P2 ;  /* 0x000000590300780c */ /* 0x000fe80001741670 */
[----:B------:R-:W-:Y:S02]  /*bbf0*/  FSEL R247, R98, -INF , !P2 ;  /* 0xff80000062f77808 */ /* 0x000fe40005000000 */
[----:B------:R-:W-:Y:S04]  /*bc00*/  ISETP.NE.AND P2, PT, R27, RZ, PT ;  /* 0x000000ff1b00720c */ /* 0x000fe80003f45270 */
[----:B------:R-:W-:Y:S04]  /*bc10*/  ISETP.GT.AND P2, PT, R2, RZ, !P2 ;  /* 0x000000ff0200720c */ /* 0x000fe80005744270 */
[----:B------:R-:W-:Y:S04]  /*bc20*/  ISETP.LT.OR P2, PT, R3, 0x1, P2 ;  /* 0x000000010300780c */ /* 0x000fe80001741670 */
[----:B------:R-:W-:Y:S02]  /*bc30*/  FSEL R30, R242, -INF , !P2 ;  /* 0xff800000f21e7808 */ /* 0x000fe40005000000 */
        /* <DEDUP_REMOVED lines=23> */
.L_x_532:
[----:B------:R-:W-:Y:S04]  /*bdb0*/  MOV R28, c[0x0][0x32c] ;  /* 0x0000cb00001c7a02 */ /* 0x000fe80000000f00 */
[----:B------:R-:W-:Y:S11]  /*bdc0*/  ISETP.NE.AND P2, PT, R28, 0x1, PT ;  /* 0x000000011c00780c */ /* 0x000ff60003f45270 */
[----:B------:R-:W-:Y:S02]  /*bdd0*/  @!UPT UIADD3 URZ, URZ, URZ, URZ ;  /* 0x0000003f3f3ff290 */ /* 0x000fe4000fffe03f */
[----:B------:R-:W-:Y:S05]  /*bde0*/  @P2 IMAD.HI.U32 R28, R4, c[0x0][0x330], RZ ;  /* 0x0000cc00041c2a27 */ /* 0x000fea00078e00ff */
[----:B------:R-:W-:Y:S02]  /*bdf0*/  @P2 SHF.R.U32.HI R4, RZ, c[0x0][0x334], R28 ;  /* 0x0000cd00ff042a19 */ /* 0x000fe4000001161c */
.L_x_533:
[----:B------:R-:W-:Y:S05]  /*be00*/  BSYNC B0 ;  /* 0x0000000000007941 */ /* 0x000fea0003800000 */
.L_x_531:
[----:B------:R-:W-:Y:S04]  /*be10*/  IMAD.IADD R28, R0, 0x1, -R58 ;  /* 0x00000001001c7824 */ /* 0x000fe800078e0a3a */
[----:B------:R-:W-:Y:S05]  /*be20*/  IMAD R4, R4, c[0x0][0x32c], R28 ;  /* 0x0000cb0004047a24 */ /* 0x000fea00078e021c */
[----:B------:R-:W-:Y:S02]  /*be30*/  IADD3 R28, R4, c[0x0][0x32c], RZ ;  /* 0x0000cb00041c7a10 */ /* 0x000fe40007ffe0ff */
[----:B------:R-:W-:Y:S02]  /*be40*/  IMNMX R2, R2, R4, !PT ;  /* 0x0000000402027217 */ /* 0x000fe40007800200 */
[----:B------:R-:W-:Y:S02]  /*be50*/  IMNMX R3, R3, R28, PT ;  /* 0x0000001c03037217 */ /* 0x000fe40003800200 */
.L_x_530:
[----:B------:R-:W-:Y:S01]  /*be60*/  ISETP.NE.AND P2, PT, R26, RZ, PT ;  /* 0x000000ff1a00720c */ /* 0x000fe20003f45270 */
[----:B------:R-:W1:Y:S03]  /*be70*/  SHFL.IDX PT, R4, R5, 0x3, 0x1c1f ;  /* 0x007c1f0005047f89 */ /* 0x000e6600000e0000 */
[----:B------:R-:W-:Y:S04]  /*be80*/  ISETP.GT.AND P2, PT, R2, 0x1, !P2 ;  /* 0x000000010200780c */ /* 0x000fe80005744270 */
[----:B------:R-:W-:Y:S04]  /*be90*/  ISETP.LT.OR P2, PT, R3, 0x2, P2 ;  /* 0x000000020300780c */ /* 0x000fe80001741670 */
[----:B------:R-:W-:Y:S02]  /*bea0*/  FSEL R35, R244, -INF , !P2 ;  /* 0xff800000f4237808 */ /* 0x000fe40005000000 */
[----:B------:R-:W-:Y:S04]  /*beb0*/  ISETP.NE.AND P2, PT, R25, RZ, PT ;  /* 0x000000ff1900720c */ /* 0x000fe80003f45270 */
[----:B------:R-:W-:Y:S04]  /*bec0*/  ISETP.GT.AND P2, PT, R2, 0x8, !P2 ;  /* 0x000000080200780c */ /* 0x000fe80005744270 */
[----:B------:R-:W-:Y:S04]  /*bed0*/  ISETP.LT.OR P2, PT, R3, 0x9, P2 ;  /* 0x000000090300780c */ /* 0x000fe80001741670 */
        /* <DEDUP_REMOVED lines=105> */
.L_x_536:
[----:B------:R-:W-:Y:S04]  /*c570*/  MOV R5, c[0x0][0x32c] ;  /* 0x0000cb0000057a02 */ /* 0x000fe80000000f00 */
[----:B------:R-:W-:Y:S11]  /*c580*/  ISETP.NE.AND P2, PT, R5, 0x1, PT ;  /* 0x000000010500780c */ /* 0x000ff60003f45270 */
[----:B------:R-:W-:Y:S02]  /*c590*/  @!UPT UIADD3 URZ, URZ, URZ, URZ ;  /* 0x0000003f3f3ff290 */ /* 0x000fe4000fffe03f */
[----:B------:R-:W-:Y:S05]  /*c5a0*/  @P2 IMAD.HI.U32 R5, R4, c[0x0][0x330], RZ ;  /* 0x0000cc0004052a27 */ /* 0x000fea00078e00ff */
[----:B------:R-:W-:Y:S02]  /*c5b0*/  @P2 SHF.R.U32.HI R4, RZ, c[0x0][0x334], R5 ;  /* 0x0000cd00ff042a19 */ /* 0x000fe40000011605 */
.L_x_537:
[----:B------:R-:W-:Y:S05]  /*c5c0*/  BSYNC B0 ;  /* 0x0000000000007941 */ /* 0x000fea0003800000 */
.L_x_535:
[----:B------:R-:W-:Y:S04]  /*c5d0*/  IMAD.IADD R0, R0, 0x1, -R58 ;  /* 0x0000000100007824 */ /* 0x000fe800078e0a3a */
[----:B------:R-:W-:Y:S05]  /*c5e0*/  IMAD R4, R4, c[0x0][0x32c], R0 ;  /* 0x0000cb0004047a24 */ /* 0x000fea00078e0200 */
[----:B------:R-:W-:Y:S02]  /*c5f0*/  IADD3 R0, R4, c[0x0][0x32c], RZ ;  /* 0x0000cb0004007a10 */ /* 0x000fe40007ffe0ff */
[----:B------:R-:W-:Y:S02]  /*c600*/  IMNMX R2, R2, R4, !PT ;  /* 0x0000000402027217 */ /* 0x000fe40007800200 */
[----:B------:R-:W-:Y:S02]  /*c610*/  IMNMX R3, R3, R0, PT ;  /* 0x0000000003037217 */ /* 0x000fe40003800200 */
.L_x_534:
[----:B------:R-:W2:Y:S01]  /*c620*/  LDL.LU R4, [R1+0x4] ;  /* 0x0000040001047983 */ /* 0x000ea20000300800 */
[----:B------:R-:W-:Y:S02]  /*c630*/  ISETP.NE.AND P2, PT, R27, RZ, PT ;  /* 0x000000ff1b00720c */ /* 0x000fe40003f45270 */
[----:B------:R-:W-:Y:S01]  /*c640*/  FMNMX.FTZ R72, R29, R100, !PT ;  /* 0x000000641d487209 */ /* 0x000fe20007810000 */
[----:B------:R-:W3:Y:S01]  /*c650*/  LDL.LU R0, [R1] ;  /* 0x0000000001007983 */ /* 0x000ee20000300800 */
[----:B------:R-:W-:Y:S02]  /*c660*/  ISETP.GT.AND P2, PT, R2, RZ, !P2 ;  /* 0x000000ff0200720c */ /* 0x000fe40005744270 */
[----:B------:R-:W-:Y:S02]  /*c670*/  FMNMX.FTZ R72, R31, R72, !PT ;  /* 0x000000481f487209 */ /* 0x000fe40007810000 */
[C---:B------:R-:W-:Y:S02]  /*c680*/  ISETP.LT.OR P2, PT, R3.reuse, 0x1, P2 ;  /* 0x000000010300780c */ /* 0x040fe40001741670 */
[----:B------:R-:W-:Y:S02]  /*c690*/  FMNMX.FTZ R72, R32, R72, !PT ;  /* 0x0000004820487209 */ /* 0x000fe40007810000 */
[----:B------:R-:W-:Y:S02]  /*c6a0*/  ISETP.GT.AND P1, PT, R2, 0x50, !P1 ;  /* 0x000000500200780c */ /* 0x000fe40004f24270 */
[----:B------:R-:W-:Y:S02]  /*c6b0*/  FMNMX.FTZ R72, R34, R72, !PT ;  /* 0x0000004822487209 */ /* 0x000fe40007810000 */
[----:B------:R-:W-:Y:S02]  /*c6c0*/  ISETP.LT.OR P1, PT, R3, 0x51, P1 ;  /* 0x000000510300780c */ /* 0x000fe40000f21670 */
[----:B------:R-:W-:Y:S02]  /*c6d0*/  FMNMX.FTZ R72, R40, R72, !PT ;  /* 0x0000004828487209 */ /* 0x000fe40007810000 */
[----:B------:R-:W-:Y:S02]  /*c6e0*/  ISETP.GT.AND P6, PT, R2, 0x51, !P6 ;  /* 0x000000510200780c */ /* 0x000fe400077c4270 */
[----:B------:R-:W-:Y:S02]  /*c6f0*/  FMNMX.FTZ R72, R42, R72, !PT ;  /* 0x000000482a487209 */ /* 0x000fe40007810000 */
[----:B------:R-:W-:Y:S02]  /*c700*/  ISETP.GT.AND P5, PT, R2, 0x58, !P5 ;  /* 0x000000580200780c */ /* 0x000fe40006fa4270 */
[----:B------:R-:W-:Y:S02]  /*c710*/  FMNMX.FTZ R72, R44, R72, !PT ;  /* 0x000000482c487209 */ /* 0x000fe40007810000 */
[----:B------:R-:W-:Y:S02]  /*c720*/  ISETP.GT.AND P0, PT, R2, 0x59, !P0 ;  /* 0x000000590200780c */ /* 0x000fe40004704270 */
[----:B------:R-:W-:Y:S02]  /*c730*/  FMNMX.FTZ R72, R47, R72, !PT ;  /* 0x000000482f487209 */ /* 0x000fe40007810000 */
[----:B------:R-:W-:Y:S02]  /*c740*/  ISETP.LT.OR P6, PT, R3, 0x52, P6 ;  /* 0x000000520300780c */ /* 0x000fe400037c1670 */
[----:B------:R-:W-:Y:S02]  /*c750*/  FMNMX.FTZ R72, R57, R72, !PT ;  /* 0x0000004839487209 */ /* 0x000fe40007810000 */
[C---:B------:R-:W-:Y:S02]  /*c760*/  ISETP.LT.OR P5, PT, R3.reuse, 0x59, P5 ;  /* 0x000000590300780c */ /* 0x040fe40002fa1670 */
[----:B------:R-:W-:Y:S02]  /*c770*/  FMNMX.FTZ R72, R90, R72, !PT ;  /* 0x000000485a487209 */ /* 0x000fe40007810000 */
[----:B------:R-:W-:Y:S02]  /*c780*/  ISETP.LT.OR P0, PT, R3, 0x5a, P0 ;  /* 0x0000005a0300780c */ /* 0x000fe40000701670 */
[----:B------:R-:W-:Y:S02]  /*c790*/  FMNMX.FTZ R72, R176, R72, !PT ;  /* 0x00000048b0487209 */ /* 0x000fe40007810000 */
[----:B------:R-:W-:Y:S02]  /*c7a0*/  FSEL R73, R79, -INF , !P0 ;  /* 0xff8000004f497808 */ /* 0x000fe40004000000 */
[----:B------:R-:W-:Y:S02]  /*c7b0*/  FMNMX.FTZ R72, R177, R72, !PT ;  /* 0x00000048b1487209 */ /* 0x000fe40007810000 */
[----:B------:R-:W-:Y:S02]  /*c7c0*/  FSEL R191, R191, -INF , !P6 ;  /* 0xff800000bfbf7808 */ /* 0x000fe40007000000 */
[----:B------:R-:W-:Y:S04]  /*c7d0*/  FMNMX.FTZ R72, R178, R72, !PT ;  /* 0x00000048b2487209 */ /* 0x000fe80007810000 */
        /* <DEDUP_REMOVED lines=10> */
[----:B------:R-:W-:Y:S05]  /*c880*/  FMNMX.FTZ R72, R252, R72, !PT ;  /* 0x00000048fc487209 */ /* 0x000fea0007810000 */
[----:B------:R-:W1:Y:S02]  /*c890*/  SHFL.BFLY PT, R5, R72, 0x2, 0x1f ;  /* 0x0c401f0048057f89 */ /* 0x000e6400000e0000 */
[----:B-1----:R-:W-:Y:S06]  /*c8a0*/  FMNMX.FTZ R72, R72, R5, !PT ;  /* 0x0000000548487209 */ /* 0x002fec0007810000 */
[----:B------:R-:W1:Y:S02]  /*c8b0*/  SHFL.BFLY PT, R6, R72, 0x1, 0x1f ;  /* 0x0c201f0048067f89 */ /* 0x000e6400000e0000 */
[----:B-1----:R-:W-:Y:S02]  /*c8c0*/  FMNMX.FTZ R72, R72, R6, !PT ;  /* 0x0000000648487209 */ /* 0x002fe40007810000 */
[----:B--2---:R-:W-:Y:S02]  /*c8d0*/  FSEL R7, R4, -INF , !P2 ;  /* 0xff80000004077808 */ /* 0x004fe40005000000 */
[----:B------:R-:W-:Y:S02]  /*c8e0*/  ISETP.NE.AND P2, PT, R26, RZ, PT ;  /* 0x000000ff1a00720c */ /* 0x000fe40003f45270 */
[----:B------:R-:W-:Y:S02]  /*c8f0*/  FMNMX.FTZ R4, R28, R102, !PT ;  /* 0x000000661c047209 */ /* 0x000fe40007810000 */
[----:B------:R-:W-:Y:S02]  /*c900*/  ISETP.GT.AND P2, PT, R2, 0x1, !P2 ;  /* 0x000000010200780c */ /* 0x000fe40005744270 */
[----:B------:R-:W-:Y:S02]  /*c910*/  FMNMX.FTZ R4, R35, R4, !PT ;  /* 0x0000000423047209 */ /* 0x000fe40007810000 */
[----:B------:R-:W-:Y:S02]  /*c920*/  ISETP.LT.OR P2, PT, R3, 0x2, P2 ;  /* 0x000000020300780c */ /* 0x000fe40001741670 */
[----:B------:R-:W-:Y:S02]  /*c930*/  FMNMX.FTZ R4, R36, R4, !PT ;  /* 0x0000000424047209 */ /* 0x000fe40007810000 */
[----:B---3--:R-:W-:Y:S02]  /*c940*/  FSEL R26, R0, -INF , !P2 ;  /* 0xff800000001a7808 */ /* 0x008fe40005000000 */
[----:B------:R-:W-:Y:S02]  /*c950*/  ISETP.NE.AND P2, PT, R25, RZ, PT ;  /* 0x000000ff1900720c */ /* 0x000fe40003f45270 */
[----:B------:R-:W-:Y:S02]  /*c960*/  FMNMX.FTZ R0, R30, R101, !PT ;  /* 0x000000651e007209 */ /* 0x000fe40007810000 */
[----:B------:R-:W-:Y:S02]  /*c970*/  ISETP.GT.AND P2, PT, R2, 0x8, !P2 ;  /* 0x000000080200780c */ /* 0x000fe40005744270 */
[----:B------:R-:W-:Y:S02]  /*c980*/  FMNMX.FTZ R0, R33, R0, !PT ;  /* 0x0000000021007209 */ /* 0x000fe40007810000 */
[----:B------:R-:W-:Y:S02]  /*c990*/  ISETP.LT.OR P2, PT, R3, 0x9, P2 ;  /* 0x000000090300780c */ /* 0x000fe40001741670 */
[----:B------:R-:W-:Y:S02]  /*c9a0*/  FMNMX.FTZ R0, R37, R0, !PT ;  /* 0x0000000025007209 */ /* 0x000fe40007810000 */
[----:B------:R-:W-:Y:S02]  /*c9b0*/  FSEL R25, R251, -INF , !P2 ;  /* 0xff800000fb197808 */ /* 0x000fe40005000000 */
[----:B------:R-:W-:Y:S02]  /*c9c0*/  ISETP.NE.AND P2, PT, R24, RZ, PT ;  /* 0x000000ff1800720c */ /* 0x000fe40003f45270 */
[----:B------:R-:W-:Y:S02]  /*c9d0*/  FMNMX.FTZ R0, R39, R0, !PT ;  /* 0x0000000027007209 */ /* 0x000fe40007810000 */
[C---:B------:R-:W-:Y:S02]  /*c9e0*/  ISETP.GT.AND P2, PT, R2.reuse, 0x9, !P2 ;  /* 0x000000090200780c */ /* 0x040fe40005744270 */
[----:B------:R-:W-:Y:S02]  /*c9f0*/  FMNMX.FTZ R0, R41, R0, !PT ;  /* 0x0000000029007209 */ /* 0x000fe40007810000 */
[----:B------:R-:W-:Y:S02]  /*ca00*/  ISETP.LT.OR P2, PT, R3, 0xa, P2 ;  /* 0x0000000a0300780c */ /* 0x000fe40001741670 */
[----:B------:R-:W-:Y:S02]  /*ca10*/  FMNMX.FTZ R0, R43, R0, !PT ;  /* 0x000000002b007209 */ /* 0x000fe40007810000 */
[----:B------:R-:W-:Y:S02]  /*ca20*/  FSEL R24, R249, -INF , !P2 ;  /* 0xff800000f9187808 */ /* 0x000fe40005000000 */
        /* <DEDUP_REMOVED lines=22> */
[----:B------:R-:W-:Y:S01]  /*cb90*/  FMNMX.FTZ R0, R189, R0, !PT ;  /* 0x00000000bd007209 */ /* 0x000fe20007810000 */
[----:B------:R-:W-:Y:S01]  /*cba0*/  LDSM.16.MT88.4 R20, [R209+0x100] ;  /* 0x00010000d114783b */ /* 0x000fe20000004200 */
        /* <DEDUP_REMOVED lines=43> */
[----:B------:R-:W-:Y:S01]  /*ce60*/  FMNMX.FTZ R4, R188, R4, !PT ;  /* 0x00000004bc047209 */ /* 0x000fe20007810000 */
[----:B------:R-:W1:Y:S01]  /*ce70*/  SHFL.BFLY PT, R71, R0, 0x2, 0x1f ;  /* 0x0c401f0000477f89 */ /* 0x000e6200000e0000 */
        /* <DEDUP_REMOVED lines=21> */
[C---:B------:R-:W-:Y:S02]  /*cfd0*/  ISETP.LT.OR P2, PT, R3.reuse, 0x41, P2 ;  /* 0x000000410300780c */ /* 0x040fe40001741670 */
[----:B------:R-:W-:Y:S02]  /*cfe0*/  FMNMX.FTZ R5, R24, R5, !PT ;  /* 0x0000000518057209 */ /* 0x000fe40007810000 */
[----:B------:R-:W-:Y:S01]  /*cff0*/  FSEL R197, R74, -INF , !P2 ;  /* 0xff8000004ac57808 */ /* 0x000fe20005000000 */
[----:B------:R-:W-:Y:S01]  /*d000*/  FMUL.FTZ R74, R72, c[0x0][0x2d0] ;  /* 0x0000b400484a7a20 */ /* 0x000fe20000410000 */
[----:B------:R-:W-:Y:S02]  /*d010*/  ISETP.NE.AND P2, PT, R10, RZ, PT ;  /* 0x000000ff0a00720c */ /* 0x000fe40003f45270 */
[----:B-1----:R-:W-:Y:S02]  /*d020*/  FMNMX.FTZ R71, R0, R71, !PT ;  /* 0x0000004700477209 */ /* 0x002fe40007810000 */
        /* <DEDUP_REMOVED lines=20> */
[----:B------:R-:W-:Y:S02]  /*d170*/  FSETP.NEU.FTZ.AND P2, PT, R72, -INF , PT ;  /* 0xff8000004800780b */ /* 0x000fe40003f5d000 */
[----:B------:R-:W-:Y:S02]  /*d180*/  FMNMX.FTZ R0, R245, R0, !PT ;  /* 0x00000000f5007209 */ /* 0x000fe40007810000 */
[----:B------:R-:W-:Y:S02]  /*d190*/  FSEL R74, R74, RZ, P2 ;  /* 0x000000ff4a4a7208 */ /* 0x000fe40001000000 */
[----:B------:R-:W-:Y:S02]  /*d1a0*/  FMNMX.FTZ R0, R246, R0, !PT ;  /* 0x00000000f6007209 */ /* 0x000fe40007810000 */
[----:B-1----:R-:W-:Y:S01]  /*d1b0*/  FMNMX.FTZ R71, R71, R6, !PT ;  /* 0x0000000647477209 */ /* 0x002fe20007810000 */
[--C-:B------:R-:W-:Y:S01]  /*d1c0*/  FFMA.FTZ R4, R29, c[0x0][0x2d0], -R74.reuse ;  /* 0x0000b4001d047a23 */ /* 0x100fe2000001084a */
[----:B------:R-:W-:Y:S01]  /*d1d0*/  FSEL R199, R180, -INF , !P1 ;  /* 0xff800000b4c77808 */ /* 0x000fe20004800000 */
[--C-:B------:R-:W-:Y:S01]  /*d1e0*/  FFMA.FTZ R16, R44, c[0x0][0x2d0], -R74.reuse ;  /* 0x0000b4002c107a23 */ /* 0x100fe2000001084a */
[----:B------:R-:W-:Y:S01]  /*d1f0*/  FSEL R180, R91, -INF , !P5 ;  /* 0xff8000005bb47808 */ /* 0x000fe20006800000 */
[----:B------:R1:W-:Y:S01]  /*d200*/  MUFU.EX2 R55, R4 ;  /* 0x0000000400377308 */ /* 0x0003e20000000800 */
[----:B------:R-:W2:Y:S01]  /*d210*/  SHFL.BFLY PT, R70, R0, 0x2, 0x1f ;  /* 0x0c401f0000467f89 */ /* 0x000ea200000e0000 */
[C---:B------:R-:W-:Y:S01]  /*d220*/  FMUL.FTZ R75, R71.reuse, c[0x0][0x2d0] ;  /* 0x0000b400474b7a20 */ /* 0x040fe20000410000 */
[----:B------:R-:W-:Y:S04]  /*d230*/  FSETP.NEU.FTZ.AND P1, PT, R71, -INF , PT ;  /* 0xff8000004700780b */ /* 0x000fe80003f3d000 */
[----:B------:R-:W-:Y:S05]  /*d240*/  FSEL R75, R75, RZ, P1 ;  /* 0x000000ff4b4b7208 */ /* 0x000fea0000800000 */
[--C-:B------:R-:W-:Y:S02]  /*d250*/  FFMA.FTZ R3, R39, c[0x0][0x2d0], -R75.reuse ;  /* 0x0000b40027037a23 */ /* 0x100fe4000001084b */
[--C-:B------:R-:W-:Y:S02]  /*d260*/  FFMA.FTZ R12, R43, c[0x0][0x2d0], -R75.reuse ;  /* 0x0000b4002b0c7a23 */ /* 0x100fe4000001084b */
[----:B------:R-:W-:Y:S01]  /*d270*/  MUFU.EX2 R86, R3 ;  /* 0x0000000300567308 */ /* 0x000fe20000000800 */
[--C-:B------:R-:W-:Y:S01]  /*d280*/  FFMA.FTZ R8, R41, c[0x0][0x2d0], -R75.reuse ;  /* 0x0000b40029087a23 */ /* 0x100fe2000001084b */
[----:B-1----:R-:W-:Y:S01]  /*d290*/  FMNMX.FTZ R4, R169, R5, !PT ;  /* 0x00000005a9047209 */ /* 0x002fe20007810000 */
[--C-:B------:R-:W-:Y:S07]  /*d2a0*/  FFMA.FTZ R5, R31, c[0x0][0x2d0], -R74.reuse ;  /* 0x0000b4001f057a23 */ /* 0x100fee000001084a */
[----:B------:R-:W-:Y:S01]  /*d2b0*/  MUFU.EX2 R93, R12 ;  /* 0x0000000c005d7308 */ /* 0x000fe20000000800 */
[----:B--2---:R-:W-:Y:S02]  /*d2c0*/  FMNMX.FTZ R70, R0, R70, !PT ;  /* 0x0000004600467209 */ /* 0x004fe40007810000 */
[----:B------:R-:W-:Y:S07]  /*d2d0*/  FMNMX.FTZ R4, R172, R4, !PT ;  /* 0x00000004ac047209 */ /* 0x000fee0007810000 */
[----:B------:R1:W-:Y:S10]  /*d2e0*/  MUFU.EX2 R52, R5 ;  /* 0x0000000500347308 */ /* 0x0003f40000000800 */
[----:B------:R-:W-:Y:S01]  /*d2f0*/  MUFU.EX2 R31, R8 ;  /* 0x00000008001f7308 */ /* 0x000fe20000000800 */
[----:B-1----:R-:W-:Y:S01]  /*d300*/  FMNMX.FTZ R5, R181, R4, !PT ;  /* 0x00000004b5057209 */ /* 0x002fe20007810000 */
[--C-:B------:R-:W-:Y:S03]  /*d310*/  FFMA.FTZ R4, R32, c[0x0][0x2d0], -R74.reuse ;  /* 0x0000b40020047a23 */ /* 0x100fe6000001084a */
[----:B------:R-:W-:Y:S05]  /*d320*/  FMNMX.FTZ R5, R184, R5, !PT ;  /* 0x00000005b8057209 */ /* 0x000fea0007810000 */
[----:B------:R1:W-:Y:S02]  /*d330*/  MUFU.EX2 R84, R4 ;  /* 0x0000000400547308 */ /* 0x0003e40000000800 */
[----:B-1----:R-:W-:Y:S01]  /*d340*/  FMNMX.FTZ R4, R185, R5, !PT ;  /* 0x00000005b9047209 */ /* 0x002fe20007810000 */
[----:B------:R-:W-:Y:S03]  /*d350*/  FFMA.FTZ R5, R34, c[0x0][0x2d0], -R74 ;  /* 0x0000b40022057a23 */ /* 0x000fe6000001084a */
[----:B------:R-:W-:Y:S04]  /*d360*/  FMNMX.FTZ R0, R187, R4, !PT ;  /* 0x00000004bb007209 */ /* 0x000fe80007810000 */
[----:B------:R1:W2:Y:S01]  /*d370*/  MUFU.EX2 R87, R5 ;  /* 0x0000000500577308 */ /* 0x0002a20000000800 */
[--C-:B------:R-:W-:Y:S01]  /*d380*/  FFMA.FTZ R4, R30, c[0x0][0x2d0], -R75.reuse ;  /* 0x0000b4001e047a23 */ /* 0x100fe2000001084b */
[----:B------:R-:W-:Y:S04]  /*d390*/  FMNMX.FTZ R0, R197, R0, !PT ;  /* 0x00000000c5007209 */ /* 0x000fe80007810000 */
[----:B------:R-:W-:Y:S04]  /*d3a0*/  FMNMX.FTZ R0, R201, R0, !PT ;  /* 0x00000000c9007209 */ /* 0x000fe80007810000 */
[----:B------:R-:W-:Y:S01]  /*d3b0*/  MUFU.EX2 R54, R4 ;  /* 0x0000000400367308 */ /* 0x000fe20000000800 */
[----:B------:R-:W-:Y:S04]  /*d3c0*/  FMNMX.FTZ R0, R202, R0, !PT ;  /* 0x00000000ca007209 */ /* 0x000fe80007810000 */
[----:B------:R-:W-:Y:S01]  /*d3d0*/  FMNMX.FTZ R2, R194, R0, !PT ;  /* 0x00000000c2027209 */ /* 0x000fe20007810000 */
[--C-:B------:R-:W-:Y:S03]  /*d3e0*/  FFMA.FTZ R0, R33, c[0x0][0x2d0], -R75.reuse ;  /* 0x0000b40021007a23 */ /* 0x100fe6000001084b */
[----:B------:R-:W-:Y:S01]  /*d3f0*/  FMNMX.FTZ R2, R199, R2, !PT ;  /* 0x00000002c7027209 */ /* 0x000fe20007810000 */
[----:B------:R3:W-:Y:S01]  /*d400*/  MUFU.EX2 R89, R0 ;  /* 0x0000000000597308 */ /* 0x0007e20000000800 */
[----:B-1----:R-:W1:Y:S01]  /*d410*/  SHFL.BFLY PT, R5, R70, 0x1, 0x1f ;  /* 0x0c201f0046057f89 */ /* 0x002e6200000e0000 */
[----:B--2---:R-:W-:Y:S08]  /*d420*/  F2FP.BF16.PACK_AB R78, R87, R84 ;  /* 0x00000054574e723e */ /* 0x004ff000000010ff */
[----:B------:R-:W-:Y:S01]  /*d430*/  MUFU.EX2 R33, R16 ;  /* 0x0000001000217308 */ /* 0x000fe20000000800 */
[----:B---3--:R-:W-:Y:S01]  /*d440*/  FMNMX.FTZ R0, R191, R2, !PT ;  /* 0x00000002bf007209 */ /* 0x008fe20007810000 */
[--C-:B------:R-:W-:Y:S01]  /*d450*/  FFMA.FTZ R2, R37, c[0x0][0x2d0], -R75.reuse ;  /* 0x0000b40025027a23 */ /* 0x100fe2000001084b */
[----:B-1----:R-:W-:Y:S07]  /*d460*/  FMNMX.FTZ R70, R70, R5, !PT ;  /* 0x0000000546467209 */ /* 0x002fee0007810000 */
[----:B------:R1:W2:Y:S01]  /*d470*/  MUFU.EX2 R85, R2 ;  /* 0x0000000200557308 */ /* 0x0002a20000000800 */
[----:B------:R-:W-:Y:S02]  /*d480*/  FMNMX.FTZ R0, R180, R0, !PT ;  /* 0x00000000b4007209 */ /* 0x000fe40007810000 */
[C---:B------:R-:W-:Y:S01]  /*d490*/  FSETP.NEU.FTZ.AND P0, PT, R70.reuse, -INF , PT ;  /* 0xff8000004600780b */ /* 0x040fe20003f1d000 */
[----:B------:R-:W-:Y:S01]  /*d4a0*/  FMUL.FTZ R96, R70, c[0x0][0x2d0] ;  /* 0x0000b40046607a20 */ /* 0x000fe20000410000 */
[----:B------:R-:W-:Y:S04]  /*d4b0*/  FMNMX.FTZ R0, R73, R0, !PT ;  /* 0x0000000049007209 */ /* 0x000fe80007810000 */
[----:B------:R-:W-:Y:S05]  /*d4c0*/  FSEL R96, R96, RZ, P0 ;  /* 0x000000ff60607208 */ /* 0x000fea0000000000 */
[--C-:B------:R-:W-:Y:S02]  /*d4d0*/  FFMA.FTZ R3, R28, c[0x0][0x2d0], -R96.reuse ;  /* 0x0000b4001c037a23 */ /* 0x100fe40000010860 */
[--C-:B------:R-:W-:Y:S02]  /*d4e0*/  FFMA.FTZ R4, R38, c[0x0][0x2d0], -R96.reuse ;  /* 0x0000b40026047a23 */ /* 0x100fe40000010860 */
[----:B------:R3:W-:Y:S01]  /*d4f0*/  MUFU.EX2 R53, R3 ;  /* 0x0000000300357308 */ /* 0x0007e20000000800 */
[--C-:B------:R-:W-:Y:S02]  /*d500*/  FFMA.FTZ R32, R46, c[0x0][0x2d0], -R96.reuse ;  /* 0x0000b4002e207a23 */ /* 0x100fe40000010860 */
[----:B------:R-:W-:Y:S02]  /*d510*/  FFMA.FTZ R44, R51, c[0x0][0x2d0], -R96 ;  /* 0x0000b400332c7a23 */ /* 0x000fe40000010860 */
[----:B------:R-:W-:Y:S01]  /*d520*/  FFMA.FTZ R28, R48, c[0x0][0x2d0], -R75 ;  /* 0x0000b400301c7a23 */ /* 0x000fe2000001084b */
[----:B-1----:R-:W1:Y:S01]  /*d530*/  SHFL.BFLY PT, R2, R0, 0x2, 0x1f ;  /* 0x0c401f0000027f89 */ /* 0x002e6200000e0000 */
[----:B--2---:R-:W-:Y:S01]  /*d540*/  F2FP.BF16.PACK_AB R79, R86, R85 ;  /* 0x00000055564f723e */ /* 0x004fe200000010ff */
[----:B------:R-:W-:Y:S02]  /*d550*/  FFMA.FTZ R48, R57, c[0x0][0x2d0], -R74 ;  /* 0x0000b40039307a23 */ /* 0x000fe4000001084a */
[----:B------:R-:W-:Y:S01]  /*d560*/  MUFU.EX2 R61, R4 ;  /* 0x00000004003d7308 */ /* 0x000fe20000000800 */
[--C-:B---3--:R-:W-:Y:S09]  /*d570*/  FFMA.FTZ R3, R35, c[0x0][0x2d0], -R96.reuse ;  /* 0x0000b40023037a23 */ /* 0x108ff20000010860 */
[----:B------:R2:W-:Y:S02]  /*d580*/  MUFU.EX2 R60, R3 ;  /* 0x00000003003c7308 */ /* 0x0005e40000000800 */
[----:B--2---:R-:W-:Y:S02]  /*d590*/  FFMA.FTZ R3, R36, c[0x0][0x2d0], -R96 ;  /* 0x0000b40024037a23 */ /* 0x004fe40000010860 */
[----:B------:R-:W-:Y:S06]  /*d5a0*/  LDSM.16.MT88.4 R36, [R212+0x100] ;  /* 0x00010000d424783b */ /* 0x000fec0000004200 */
[----:B------:R1:W-:Y:S02]  /*d5b0*/  MUFU.EX2 R27, R3 ;  /* 0x00000003001b7308 */ /* 0x0003e40000000800 */
[----:B-1----:R-:W-:Y:S01]  /*d5c0*/  FMNMX.FTZ R3, R0, R2, !PT ;  /* 0x0000000200037209 */ /* 0x002fe20007810000 */
[----:B------:R-:W-:Y:S01]  /*d5d0*/  FFMA.FTZ R2, R40, c[0x0][0x2d0], -R74 ;  /* 0x0000b40028027a23 */ /* 0x000fe2000001084a */
[----:B------:R-:W-:Y:S01]  /*d5e0*/  FSEL R0, R72, RZ, P2 ;  /* 0x000000ff48007208 */ /* 0x000fe20001000000 */
[----:B------:R-:W-:Y:S05]  /*d5f0*/  FFMA.FTZ R40, R50, c[0x0][0x2d0], -R96 ;  /* 0x0000b40032287a23 */ /* 0x000fea0000010860 */
[----:B------:R1:W-:Y:S01]  /*d600*/  MUFU.EX2 R80, R2 ;  /* 0x0000000200507308 */ /* 0x0003e20000000800 */
[----:B------:R-:W2:Y:S01]  /*d610*/  SHFL.BFLY PT, R4, R3, 0x1, 0x1f ;  /* 0x0c201f0003047f89 */ /* 0x000ea200000e0000 */
[----:B------:R-:W-:Y:S01]  /*d620*/  FADD.FTZ R0, -R0, R100 ;  /* 0x0000006400007221 */ /* 0x000fe20000010100 */
[----:B------:R-:W-:Y:S03]  /*d630*/  MOV R100, R55 ;  /* 0x0000003700647202 */ /* 0x000fe60000000f00 */
[----:B------:R-:W-:Y:S04]  /*d640*/  FMUL.FTZ R0, R0, c[0x0][0x2d0] ;  /* 0x0000b40000007a20 */ /* 0x000fe80000410000 */
[----:B------:R3:W4:Y:S01]  /*d650*/  MUFU.EX2 R69, R0 ;  /* 0x0000000000457308 */ /* 0x0007220000000800 */
[----:B-1----:R-:W-:Y:S02]  /*d660*/  FSEL R2, R71, RZ, P1 ;  /* 0x000000ff47027208 */ /* 0x002fe40000800000 */
[----:B--2---:R-:W-:Y:S03]  /*d670*/  FMNMX.FTZ R3, R4, R3, !PT ;  /* 0x0000000304037209 */ /* 0x004fe60007810000 */
[----:B------:R-:W-:Y:S02]  /*d680*/  FADD.FTZ R2, -R2, R101 ;  /* 0x0000006502027221 */ /* 0x000fe40000010100 */
[C---:B------:R-:W-:Y:S02]  /*d690*/  FMUL.FTZ R97, R3.reuse, c[0x0][0x2d0] ;  /* 0x0000b40003617a20 */ /* 0x040fe40000410000 */
[----:B------:R-:W-:Y:S01]  /*d6a0*/  FMUL.FTZ R2, R2, c[0x0][0x2d0] ;  /* 0x0000b40002027a20 */ /* 0x000fe20000410000 */
[----:B---3--:R-:W-:Y:S01]  /*d6b0*/  FSEL R0, R70, RZ, P0 ;  /* 0x000000ff46007208 */ /* 0x008fe20000000000 */
[----:B------:R-:W-:Y:S01]  /*d6c0*/  IMAD.MOV.U32 R101, RZ, RZ, R54 ;  /* 0x000000ffff657224 */ /* 0x000fe200078e0036 */
[----:B------:R-:W-:Y:S01]  /*d6d0*/  FSETP.NEU.FTZ.AND P0, PT, R3, -INF , PT ;  /* 0xff8000000300780b */ /* 0x000fe20003f1d000 */
[----:B------:R-:W1:Y:S01]  /*d6e0*/  MUFU.EX2 R68, R2 ;  /* 0x0000000200447308 */ /* 0x000e620000000800 */
[----:B----4-:R-:W-:Y:S01]  /*d6f0*/  FMUL.FTZ R5, R69, R105 ;  /* 0x0000006945057220 */ /* 0x010fe20000410000 */
[----:B------:R-:W-:Y:S01]  /*d700*/  MOV R105, R87 ;  /* 0x0000005700697202 */ /* 0x000fe20000000f00 */
[----:B------:R-:W-:Y:S01]  /*d710*/  FADD.FTZ R0, -R0, R102 ;  /* 0x0000006600007221 */ /* 0x000fe20000010100 */
[----:B------:R-:W-:Y:S01]  /*d720*/  FSEL R97, R97, RZ, P0 ;  /* 0x000000ff61617208 */ /* 0x000fe20000000000 */
[----:B------:R-:W-:Y:S01]  /*d730*/  FMUL.FTZ R16, R69, R116 ;  /* 0x0000007445107220 */ /* 0x000fe20000410000 */
[----:B------:R-:W-:Y:S01]  /*d740*/  F2FP.BF16.PACK_AB R77, R89, R101 ;  /* 0x00000065594d723e */ /* 0x000fe200000010ff */
[----:B------:R-:W-:Y:S01]  /*d750*/  FMUL.FTZ R0, R0, c[0x0][0x2d0] ;  /* 0x0000b40000007a20 */ /* 0x000fe20000410000 */
[----:B------:R-:W-:Y:S01]  /*d760*/  MOV R102, R53 ;  /* 0x0000003500667202 */ /* 0x000fe20000000f00 */
[----:B------:R-:W-:Y:S02]  /*d770*/  FMUL.FTZ R17, R69, R117 ;  /* 0x0000007545117220 */ /* 0x000fe40000410000 */
[----:B------:R2:W3:Y:S01]  /*d780*/  MUFU.EX2 R2, R0 ;  /* 0x0000000000027308 */ /* 0x0004e20000000800 */
[--C-:B------:R-:W-:Y:S01]  /*d790*/  FFMA.FTZ R4, R25, c[0x0][0x2d0], -R97.reuse ;  /* 0x0000b40019047a23 */ /* 0x100fe20000010861 */
[----:B------:R-:W-:Y:S01]  /*d7a0*/  F2FP.BF16.PACK_AB R64, R60, R102 ;  /* 0x000000663c40723e */ /* 0x000fe200000010ff */
[--C-:B------:R-:W-:Y:S02]  /*d7b0*/  FFMA.FTZ R58, R58, c[0x0][0x2d0], -R97.reuse ;  /* 0x0000b4003a3a7a23 */ /* 0x100fe40000010861 */
[--C-:B------:R-:W-:Y:S05]  /*d7c0*/  FFMA.FTZ R62, R62, c[0x0][0x2d0], -R97.reuse ;  /* 0x0000b4003e3e7a23 */ /* 0x100fea0000010861 */
[----:B------:R4:W5:Y:S01]  /*d7d0*/  MUFU.EX2 R91, R4 ;  /* 0x00000004005b7308 */ /* 0x0009620000000800 */
[C---:B-1----:R-:W-:Y:S02]  /*d7e0*/  FMUL.FTZ R6, R68.reuse, R106 ;  /* 0x0000006a44067220 */ /* 0x042fe40000410000 */
[C---:B------:R-:W-:Y:S02]  /*d7f0*/  FMUL.FTZ R18, R68.reuse, R118 ;  /* 0x0000007644127220 */ /* 0x040fe40000410000 */
[C---:B------:R-:W-:Y:S02]  /*d800*/  FMUL.FTZ R19, R68.reuse, R119 ;  /* 0x0000007744137220 */ /* 0x040fe40000410000 */
[C---:B------:R-:W-:Y:S01]  /*d810*/  FMUL.FTZ R34, R68.reuse, R134 ;  /* 0x0000008644227220 */ /* 0x040fe20000410000 */
[----:B------:R-:W-:Y:S01]  /*d820*/  LDSM.16.MT88.4 R116, [R209+0x2900] ;  /* 0x00290000d174783b */ /* 0x000fe20000004200 */
[C---:B------:R-:W-:Y:S02]  /*d830*/  FMUL.FTZ R35, R68.reuse, R135 ;  /* 0x0000008744237220 */ /* 0x040fe40000410000 */
[C---:B------:R-:W-:Y:S02]  /*d840*/  FMUL.FTZ R50, R68.reuse, R150 ;  /* 0x0000009644327220 */ /* 0x040fe40000410000 */
[--C-:B--2---:R-:W-:Y:S02]  /*d850*/  FFMA.FTZ R0, R7, c[0x0][0x2d0], -R97.reuse ;  /* 0x0000b40007007a23 */ /* 0x104fe40000010861 */
[C---:B------:R-:W-:Y:S02]  /*d860*/  FMUL.FTZ R51, R68.reuse, R151 ;  /* 0x0000009744337220 */ /* 0x040fe40000410000 */
[----:B------:R1:W2:Y:S01]  /*d870*/  MUFU.EX2 R9, R0 ;  /* 0x0000000000097308 */ /* 0x0002a20000000800 */
[----:B------:R-:W-:Y:S01]  /*d880*/  FMUL.FTZ R7, R68, R107 ;  /* 0x0000006b44077220 */ /* 0x000fe20000410000 */
[----:B------:R-:W-:Y:S01]  /*d890*/  MOV R107, R27 ;  /* 0x0000001b006b7202 */ /* 0x000fe20000000f00 */
[----:B---3--:R-:W-:Y:S02]  /*d8a0*/  FMUL.FTZ R8, R2, R108 ;  /* 0x0000006c02087220 */ /* 0x008fe40000410000 */
[----:B----4-:R-:W-:Y:S01]  /*d8b0*/  FFMA.FTZ R4, R24, c[0x0][0x2d0], -R97 ;  /* 0x0000b40018047a23 */ /* 0x010fe20000010861 */
[----:B------:R-:W-:Y:S01]  /*d8c0*/  F2FP.BF16.PACK_AB R66, R61, R107 ;  /* 0x0000006b3d42723e */ /* 0x000fe200000010ff */
[----:B-----5:R-:W-:Y:S02]  /*d8d0*/  IMAD.MOV.U32 R150, RZ, RZ, R91 ;  /* 0x000000ffff967224 */ /* 0x020fe400078e005b */
[----:B------:R-:W-:Y:S01]  /*d8e0*/  IMAD.MOV.U32 R151, RZ, RZ, R89 ;  /* 0x000000ffff977224 */ /* 0x000fe200078e0059 */
[----:B------:R-:W3:Y:S01]  /*d8f0*/  MUFU.EX2 R63, R4 ;  /* 0x00000004003f7308 */ /* 0x000ee20000000800 */
[C---:B------:R-:W-:Y:S02]  /*d900*/  FMUL.FTZ R12, R2.reuse, R112 ;  /* 0x00000070020c7220 */ /* 0x040fe40000410000 */
[C---:B------:R-:W-:Y:S02]  /*d910*/  FMUL.FTZ R13, R2.reuse, R113 ;  /* 0x00000071020d7220 */ /* 0x040fe40000410000 */
[----:B------:R-:W-:Y:S02]  /*d920*/  FFMA.FTZ R24, R45, c[0x0][0x2d0], -R75 ;  /* 0x0000b4002d187a23 */ /* 0x000fe4000001084b */
[C---:B------:R-:W-:Y:S02]  /*d930*/  FMUL.FTZ R45, R2.reuse, R145 ;  /* 0x00000091022d7220 */ /* 0x040fe40000410000 */
[C---:B------:R-:W-:Y:S01]  /*d940*/  FMUL.FTZ R25, R2.reuse, R125 ;  /* 0x0000007d02197220 */ /* 0x040fe20000410000 */
[----:B------:R4:W5:Y:S01]  /*d950*/  MUFU.EX2 R30, R24 ;  /* 0x00000018001e7308 */ /* 0x0009620000000800 */
[C---:B------:R-:W-:Y:S02]  /*d960*/  FMUL.FTZ R29, R2.reuse, R129 ;  /* 0x00000081021d7220 */ /* 0x040fe40000410000 */
[----:B------:R-:W-:Y:S02]  /*d970*/  FMUL.FTZ R41, R2, R141 ;  /* 0x0000008d02297220 */ /* 0x000fe40000410000 */
[----:B-1----:R-:W-:Y:S02]  /*d980*/  FFMA.FTZ R0, R26, c[0x0][0x2d0], -R97 ;  /* 0x0000b4001a007a23 */ /* 0x002fe40000010861 */
[----:B--2---:R-:W-:Y:S02]  /*d990*/  IMAD.MOV.U32 R108, RZ, RZ, R9 ;  /* 0x000000ffff6c7224 */ /* 0x004fe400078e0009 */
[C---:B------:R-:W-:Y:S01]  /*d9a0*/  FMUL.FTZ R9, R2.reuse, R109 ;  /* 0x0000006d02097220 */ /* 0x040fe20000410000 */
[----:B------:R1:W2:Y:S01]  /*d9b0*/  MUFU.EX2 R92, R0 ;  /* 0x00000000005c7308 */ /* 0x0002a20000000800 */
[----:B------:R-:W-:Y:S02]  /*d9c0*/  FMUL.FTZ R57, R2, R157 ;  /* 0x0000009d02397220 */ /* 0x000fe40000410000 */
[----:B------:R-:W-:Y:S01]  /*d9d0*/  IMAD.MOV.U32 R109, RZ, RZ, R86 ;  /* 0x000000ffff6d7224 */ /* 0x000fe200078e0056 */
[----:B---3--:R-:W-:Y:S01]  /*d9e0*/  F2FP.BF16.PACK_AB R67, R63, R91 ;  /* 0x0000005b3f43723e */ /* 0x008fe200000010ff */
[----:B------:R-:W-:Y:S05]  /*d9f0*/  FFMA.FTZ R4, R42, c[0x0][0x2d0], -R74 ;  /* 0x0000b4002a047a23 */ /* 0x000fea000001084a */
[----:B------:R3:W-:Y:S01]  /*da00*/  MUFU.EX2 R59, R4 ;  /* 0x00000004003b7308 */ /* 0x0007e20000000800 */
[----:B----4-:R-:W-:Y:S01]  /*da10*/  FMUL.FTZ R24, R2, R124 ;  /* 0x0000007c02187220 */ /* 0x010fe20000410000 */
[----:B-----5:R-:W-:Y:S08]  /*da20*/  MOV R129, R30 ;  /* 0x0000001e00817202 */ /* 0x020ff00000000f00 */
[----:B------:R4:W-:Y:S01]  /*da30*/  MUFU.EX2 R124, R32 ;  /* 0x00000020007c7308 */ /* 0x0009e20000000800 */
[----:B-1----:R-:W-:Y:S02]  /*da40*/  FSEL R0, R3, RZ, P0 ;  /* 0x000000ff03007208 */ /* 0x002fe40000000000 */
[----:B--2---:R-:W-:Y:S02]  /*da50*/  F2FP.BF16.PACK_AB R65, R92, R108 ;  /* 0x0000006c5c41723e */ /* 0x004fe400000010ff */
[C---:B------:R-:W-:Y:S01]  /*da60*/  ISETP.GT.AND P0, PT, R227.reuse, UR4, PT ;  /* 0x00000004e3007c0c */ /* 0x040fe2000bf04270 */
[----:B------:R-:W-:Y:S01]  /*da70*/  FADD.FTZ R0, -R0, R103 ;  /* 0x0000006700007221 */ /* 0x000fe20000010100 */
[----:B------:R-:W-:Y:S01]  /*da80*/  IADD3 R227, R227, -0x1, RZ ;  /* 0xffffffffe3e37810 */ /* 0x000fe20007ffe0ff */
[----:B------:R-:W-:Y:S02]  /*da90*/  IMAD.MOV.U32 R103, RZ, RZ, R52 ;  /* 0x000000ffff677224 */ /* 0x000fe400078e0034 */
[----:B------:R-:W-:Y:S01]  /*daa0*/  FMUL.FTZ R0, R0, c[0x0][0x2d0] ;  /* 0x0000b40000007a20 */ /* 0x000fe20000410000 */
[----:B------:R-:W1:Y:S01]  /*dab0*/  LDSM.16.MT88.4 R52, [R210+0x100] ;  /* 0x00010000d234783b */ /* 0x000e620000004200 */
[----:B---3--:R-:W-:Y:S01]  /*dac0*/  FMUL.FTZ R4, R69, R104 ;  /* 0x0000006845047220 */ /* 0x008fe20000410000 */
[----:B------:R-:W-:Y:S01]  /*dad0*/  F2FP.BF16.PACK_AB R76, R103, R100 ;  /* 0x00000064674c723e */ /* 0x000fe200000010ff */
[----:B------:R-:W-:Y:S06]  /*dae0*/  MUFU.EX2 R104, R62 ;  /* 0x0000003e00687308 */ /* 0x000fec0000000800 */
[-C--:B------:R-:W-:Y:S01]  /*daf0*/  HMMA.16816.F32.BF16 R4, R76, R20.reuse, R4 ;  /* 0x000000144c04723c */ /* 0x080fe20000041804 */
[----:B----4-:R-:W-:Y:S03]  /*db00*/  FMUL.FTZ R32, R69, R132 ;  /* 0x0000008445207220 */ /* 0x010fe60000410000 */
[----:B------:R-:W2:Y:S02]  /*db10*/  MUFU.EX2 R0, R0 ;  /* 0x0000000000007308 */ /* 0x000ea40000000800 */
[C---:B--2---:R-:W-:Y:S02]  /*db20*/  FMUL.FTZ R10, R0.reuse, R110 ;  /* 0x0000006e000a7220 */ /* 0x044fe40000410000 */
[C---:B------:R-:W-:Y:S06]  /*db30*/  FMUL.FTZ R11, R0.reuse, R111 ;  /* 0x0000006f000b7220 */ /* 0x040fec0000410000 */
[----:B------:R-:W-:Y:S01]  /*db40*/  MUFU.EX2 R110, R44 ;  /* 0x0000002c006e7308 */ /* 0x000fe20000000800 */
[C---:B------:R-:W-:Y:S01]  /*db50*/  FMUL.FTZ R15, R0.reuse, R115 ;  /* 0x00000073000f7220 */ /* 0x040fe20000410000 */
[----:B------:R-:W-:Y:S01]  /*db60*/  MOV R115, R85 ;  /* 0x0000005500737202 */ /* 0x000fe20000000f00 */
[C---:B------:R-:W-:Y:S02]  /*db70*/  FMUL.FTZ R27, R0.reuse, R127 ;  /* 0x0000007f001b7220 */ /* 0x040fe40000410000 */
[----:B------:R-:W-:Y:S01]  /*db80*/  IMAD.MOV.U32 R127, RZ, RZ, R80 ;  /* 0x000000ffff7f7224 */ /* 0x000fe200078e0050 */
[C---:B------:R-:W-:Y:S01]  /*db90*/  HMMA.16816.F32.BF16 R8, R64.reuse, R20, R8 ;  /* 0x000000144008723c */ /* 0x040fe20000041808 */
[C---:B------:R-:W-:Y:S01]  /*dba0*/  FMUL.FTZ R14, R0.reuse, R114 ;  /* 0x00000072000e7220 */ /* 0x040fe20000410000 */
[----:B------:R-:W2:Y:S01]  /*dbb0*/  LDSM.16.MT88.4 R80, [R211+0x100] ;  /* 0x00010000d350783b */ /* 0x000ea20000004200 */
[C---:B------:R-:W-:Y:S01]  /*dbc0*/  FMUL.FTZ R26, R0.reuse, R126 ;  /* 0x0000007e001a7220 */ /* 0x040fe20000410000 */
[----:B------:R-:W-:Y:S01]  /*dbd0*/  MOV R126, R31 ;  /* 0x0000001f007e7202 */ /* 0x000fe20000000f00 */
[----:B------:R3:W-:Y:S01]  /*dbe0*/  MUFU.EX2 R111, R28 ;  /* 0x0000001c006f7308 */ /* 0x0007e20000000800 */
[C---:B------:R-:W-:Y:S02]  /*dbf0*/  FMUL.FTZ R30, R0.reuse, R130 ;  /* 0x00000082001e7220 */ /* 0x040fe40000410000 */
[-C--:B------:R-:W-:Y:S01]  /*dc00*/  HMMA.16816.F32.BF16 R12, R64, R22.reuse, R12 ;  /* 0x00000016400c723c */ /* 0x080fe2000004180c */
[----:B------:R-:W-:Y:S03]  /*dc10*/  FFMA.FTZ R20, R47, c[0x0][0x2d0], -R74 ;  /* 0x0000b4002f147a23 */ /* 0x000fe6000001084a */
[----:B------:R-:W-:Y:S02]  /*dc20*/  IMAD.MOV.U32 R130, RZ, RZ, R33 ;  /* 0x000000ffff827224 */ /* 0x000fe400078e0021 */
[C---:B------:R-:W-:Y:S01]  /*dc30*/  FMUL.FTZ R33, R69.reuse, R133 ;  /* 0x0000008545217220 */ /* 0x040fe20000410000 */
[----:B------:R4:W-:Y:S01]  /*dc40*/  MUFU.EX2 R112, R20 ;  /* 0x0000001400707308 */ /* 0x0009e20000000800 */
[C---:B------:R-:W-:Y:S01]  /*dc50*/  HMMA.16816.F32.BF16 R16, R76.reuse, R22, R16 ;  /* 0x000000164c10723c */ /* 0x040fe20000041810 */
[C---:B------:R-:W-:Y:S01]  /*dc60*/  FMUL.FTZ R21, R69.reuse, R121 ;  /* 0x0000007945157220 */ /* 0x040fe20000410000 */
[----:B------:R-:W-:Y:S02]  /*dc70*/  LDSM.16.MT88.4 R132, [R212+0x2900] ;  /* 0x00290000d484783b */ /* 0x000fe40000004200 */
[C---:B------:R-:W-:Y:S01]  /*dc80*/  FMUL.FTZ R31, R0.reuse, R131 ;  /* 0x00000083001f7220 */ /* 0x040fe20000410000 */
[----:B------:R-:W-:Y:S01]  /*dc90*/  MOV R121, R60 ;  /* 0x0000003c00797202 */ /* 0x000fe20000000f00 */
[----:B------:R-:W-:Y:S01]  /*dca0*/  FMUL.FTZ R42, R0, R142 ;  /* 0x0000008e002a7220 */ /* 0x000fe20000410000 */
[----:B------:R-:W-:Y:S01]  /*dcb0*/  MOV R131, R63 ;  /* 0x0000003f00837202 */ /* 0x000fe20000000f00 */
[C---:B------:R-:W-:Y:S01]  /*dcc0*/  FMUL.FTZ R22, R68.reuse, R122 ;  /* 0x0000007a44167220 */ /* 0x040fe20000410000 */
[----:B------:R5:W-:Y:S03]  /*dcd0*/  MUFU.EX2 R114, R40 ;  /* 0x0000002800727308 */ /* 0x000be60000000800 */
[----:B------:R-:W-:Y:S02]  /*dce0*/  FMUL.FTZ R23, R68, R123 ;  /* 0x0000007b44177220 */ /* 0x000fe40000410000 */
[----:B---3--:R-:W-:Y:S02]  /*dcf0*/  FMUL.FTZ R28, R2, R128 ;  /* 0x00000080021c7220 */ /* 0x008fe40000410000 */
[----:B------:R-:W-:Y:S02]  /*dd00*/  FMUL.FTZ R43, R0, R143 ;  /* 0x0000008f002b7220 */ /* 0x000fe40000410000 */
[----:B------:R-:W-:Y:S01]  /*dd10*/  FMUL.FTZ R44, R2, R144 ;  /* 0x00000090022c7220 */ /* 0x000fe20000410000 */
[----:B------:R3:W-:Y:S01]  /*dd20*/  MUFU.EX2 R122, R48 ;  /* 0x00000030007a7308 */ /* 0x0007e20000000800 */
[C---:B------:R-:W-:Y:S02]  /*dd30*/  FMUL.FTZ R46, R0.reuse, R146 ;  /* 0x00000092002e7220 */ /* 0x040fe40000410000 */
[----:B------:R-:W-:Y:S02]  /*dd40*/  FMUL.FTZ R47, R0, R147 ;  /* 0x00000093002f7220 */ /* 0x000fe40000410000 */
[----:B----4-:R-:W-:Y:S02]  /*dd50*/  FMUL.FTZ R20, R69, R120 ;  /* 0x0000007845147220 */ /* 0x010fe40000410000 */
[----:B------:R-:W-:Y:S02]  /*dd60*/  IMAD.MOV.U32 R120, RZ, RZ, R84 ;  /* 0x000000ffff787224 */ /* 0x000fe400078e0054 */
[----:B------:R-:W4:Y:S01]  /*dd70*/  LDSM.16.MT88.4 R84, [R209+0x900] ;  /* 0x00090000d154783b */ /* 0x000f220000004200 */
[----:B------:R1:W-:Y:S01]  /*dd80*/  MUFU.EX2 R123, R58 ;  /* 0x0000003a007b7308 */ /* 0x0003e20000000800 */
[----:B------:R-:W-:Y:S01]  /*dd90*/  FMUL.FTZ R60, R2, R160 ;  /* 0x000000a0023c7220 */ /* 0x000fe20000410000 */
[-C--:B------:R-:W-:Y:S01]  /*dda0*/  HMMA.16816.F32.BF16 R20, R76, R36.reuse, R20 ;  /* 0x000000244c14723c */ /* 0x080fe20000041814 */
[----:B------:R-:W-:Y:S01]  /*ddb0*/  FMUL.FTZ R62, R0, R162 ;  /* 0x000000a2003e7220 */ /* 0x000fe20000410000 */
[----:B------:R-:W-:Y:S01]  /*ddc0*/  MOV R162, R92 ;  /* 0x0000005c00a27202 */ /* 0x000fe20000000f00 */
[----:B------:R-:W-:Y:S02]  /*ddd0*/  FFMA.FTZ R92, R95, c[0x0][0x2d0], -R75 ;  /* 0x0000b4005f5c7a23 */ /* 0x000fe4000001084b */
[----:B-----5:R-:W-:Y:S02]  /*dde0*/  FMUL.FTZ R40, R2, R140 ;  /* 0x0000008c02287220 */ /* 0x020fe40000410000 */
[----:B------:R-:W-:Y:S01]  /*ddf0*/  FMUL.FTZ R63, R0, R163 ;  /* 0x000000a3003f7220 */ /* 0x000fe20000410000 */
[C---:B------:R-:W-:Y:S01]  /*de00*/  HMMA.16816.F32.BF16 R24, R64.reuse, R36, R24 ;  /* 0x000000244018723c */ /* 0x040fe20000041818 */
[----:B------:R-:W-:Y:S03]  /*de10*/  IMAD.MOV.U32 R160, RZ, RZ, R61 ;  /* 0x000000ffffa07224 */ /* 0x000fe600078e003d */
[----:B---3--:R-:W-:Y:S01]  /*de20*/  FMUL.FTZ R48, R69, R148 ;  /* 0x0000009445307220 */ /* 0x008fe20000410000 */
[----:B------:R-:W-:Y:S01]  /*de30*/  MOV R148, R93 ;  /* 0x0000005d00947202 */ /* 0x000fe20000000f00 */
[----:B------:R-:W-:Y:S02]  /*de40*/  FMUL.FTZ R61, R2, R161 ;  /* 0x000000a1023d7220 */ /* 0x000fe40000410000 */
[-C--:B------:R-:W-:Y:S01]  /*de50*/  HMMA.16816.F32.BF16 R28, R64, R38.reuse, R28 ;  /* 0x00000026401c723c */ /* 0x080fe2000004181c */
[----:B------:R-:W-:Y:S03]  /*de60*/  FFMA.FTZ R36, R49, c[0x0][0x2d0], -R96 ;  /* 0x0000b40031247a23 */ /* 0x000fe60000010860 */
[C---:B------:R-:W-:Y:S01]  /*de70*/  FMUL.FTZ R37, R69.reuse, R137 ;  /* 0x0000008945257220 */ /* 0x040fe20000410000 */
[----:B------:R3:W-:Y:S01]  /*de80*/  MUFU.EX2 R128, R36 ;  /* 0x0000002400807308 */ /* 0x0007e20000000800 */
[C---:B------:R-:W-:Y:S02]  /*de90*/  FMUL.FTZ R49, R69.reuse, R149 ;  /* 0x0000009545317220 */ /* 0x040fe40000410000 */
[C---:B------:R-:W-:Y:S01]  /*dea0*/  HMMA.16816.F32.BF16 R32, R76.reuse, R38, R32 ;  /* 0x000000264c20723c */ /* 0x040fe20000041820 */
[----:B------:R-:W-:Y:S03]  /*deb0*/  IMAD.MOV.U32 R149, RZ, RZ, R59 ;  /* 0x000000ffff957224 */ /* 0x000fe600078e003b */
[C---:B-1----:R-:W-:Y:S02]  /*dec0*/  FMUL.FTZ R58, R0.reuse, R158 ;  /* 0x0000009e003a7220 */ /* 0x042fe40000410000 */
[----:B------:R-:W-:Y:S02]  /*ded0*/  FMUL.FTZ R59, R0, R159 ;  /* 0x0000009f003b7220 */ /* 0x000fe40000410000 */
[C---:B------:R-:W-:Y:S02]  /*dee0*/  FMUL.FTZ R38, R68.reuse, R138 ;  /* 0x0000008a44267220 */ /* 0x040fe40000410000 */
[----:B------:R-:W-:Y:S02]  /*def0*/  MUFU.EX2 R138, R92 ;  /* 0x0000005c008a7308 */ /* 0x000fe40000000800 */
[----:B------:R-:W-:Y:S02]  /*df00*/  FMUL.FTZ R39, R68, R139 ;  /* 0x0000008b44277220 */ /* 0x000fe40000410000 */
[C---:B---3--:R-:W-:Y:S07]  /*df10*/  FMUL.FTZ R36, R69.reuse, R136 ;  /* 0x0000008845247220 */ /* 0x048fee0000410000 */
[-C--:B------:R-:W-:Y:S08]  /*df20*/  HMMA.16816.F32.BF16 R36, R76, R52.reuse, R36 ;  /* 0x000000344c24723c */ /* 0x080ff00000041824 */
[C---:B------:R-:W-:Y:S07]  /*df30*/  HMMA.16816.F32.BF16 R40, R64.reuse, R52, R40 ;  /* 0x000000344028723c */ /* 0x040fee0000041828 */
[--C-:B------:R-:W-:Y:S01]  /*df40*/  FFMA.FTZ R52, R56, c[0x0][0x2d0], -R97.reuse ;  /* 0x0000b40038347a23 */ /* 0x100fe20000010861 */
[-C--:B------:R-:W-:Y:S01]  /*df50*/  HMMA.16816.F32.BF16 R44, R64, R54.reuse, R44 ;  /* 0x00000036402c723c */ /* 0x080fe2000004182c */
[----:B------:R-:W-:Y:S02]  /*df60*/  FMUL.FTZ R56, R2, R156 ;  /* 0x0000009c02387220 */ /* 0x000fe40000410000 */
[----:B------:R1:W3:Y:S01]  /*df70*/  MUFU.EX2 R113, R52 ;  /* 0x0000003400717308 */ /* 0x0002e20000000800 */
[C---:B------:R-:W-:Y:S04]  /*df80*/  FMUL.FTZ R53, R69.reuse, R153 ;  /* 0x0000009945357220 */ /* 0x040fe80000410000 */
[C---:B------:R-:W-:Y:S07]  /*df90*/  HMMA.16816.F32.BF16 R48, R76.reuse, R54, R48 ;  /* 0x000000364c30723c */ /* 0x040fee0000041830 */
[C---:B------:R-:W-:Y:S02]  /*dfa0*/  FMUL.FTZ R54, R68.reuse, R154 ;  /* 0x0000009a44367220 */ /* 0x040fe40000410000 */
[----:B------:R-:W-:Y:S03]  /*dfb0*/  FMUL.FTZ R55, R68, R155 ;  /* 0x0000009b44377220 */ /* 0x000fe60000410000 */
[----:B-1----:R-:W-:Y:S07]  /*dfc0*/  FMUL.FTZ R52, R69, R152 ;  /* 0x0000009845347220 */ /* 0x002fee0000410000 */
[-C--:B--2---:R-:W-:Y:S08]  /*dfd0*/  HMMA.16816.F32.BF16 R52, R76, R80.reuse, R52 ;  /* 0x000000504c34723c */ /* 0x084ff00000041834 */
[C---:B------:R-:W-:Y:S07]  /*dfe0*/  HMMA.16816.F32.BF16 R56, R64.reuse, R80, R56 ;  /* 0x000000504038723c */ /* 0x040fee0000041838 */
[----:B------:R-:W-:Y:S01]  /*dff0*/  FFMA.FTZ R80, R88, c[0x0][0x2d0], -R97 ;  /* 0x0000b40058507a23 */ /* 0x000fe20000010861 */
[-C--:B------:R-:W-:Y:S01]  /*e000*/  HMMA.16816.F32.BF16 R60, R64, R82.reuse, R60 ;  /* 0x00000052403c723c */ /* 0x080fe2000004183c */
[----:B---3--:R-:W-:Y:S02]  /*e010*/  F2FP.BF16.PACK_AB R81, R123, R113 ;  /* 0x000000717b51723e */ /* 0x008fe400000010ff */
[----:B------:R1:W2:Y:S04]  /*e020*/  MUFU.EX2 R161, R80 ;  /* 0x0000005000a17308 */ /* 0x0002a80000000800 */
[C---:B------:R-:W-:Y:S02]  /*e030*/  FMUL.FTZ R64, R69.reuse, R164 ;  /* 0x000000a445407220 */ /* 0x040fe40000410000 */
[----:B------:R-:W-:Y:S03]  /*e040*/  FMUL.FTZ R65, R69, R165 ;  /* 0x000000a545417220 */ /* 0x000fe60000410000 */
[C---:B------:R-:W-:Y:S02]  /*e050*/  FMUL.FTZ R66, R68.reuse, R166 ;  /* 0x000000a644427220 */ /* 0x040fe40000410000 */
[----:B------:R-:W-:Y:S07]  /*e060*/  FMUL.FTZ R67, R68, R167 ;  /* 0x000000a744437220 */ /* 0x000fee0000410000 */
[----:B------:R-:W-:Y:S01]  /*e070*/  HMMA.16816.F32.BF16 R64, R76, R82, R64 ;  /* 0x000000524c40723c */ /* 0x000fe20000041840 */
[--C-:B-1----:R-:W-:Y:S06]  /*e080*/  FFMA.FTZ R80, R90, c[0x0][0x2d0], -R74.reuse ;  /* 0x0000b4005a507a23 */ /* 0x102fec000001084a */
[----:B------:R-:W-:Y:S01]  /*e090*/  F2FP.BF16.PACK_AB R76, R149, R127 ;  /* 0x0000007f954c723e */ /* 0x000fe200000010ff */
[----:B------:R-:W1:Y:S01]  /*e0a0*/  LDSM.16.MT88.4 R88, [R212+0x900] ;  /* 0x00090000d458783b */ /* 0x000e620000004200 */
[----:B------:R-:W-:Y:S01]  /*e0b0*/  F2FP.BF16.PACK_AB R77, R148, R126 ;  /* 0x0000007e944d723e */ /* 0x000fe200000010ff */
[----:B------:R3:W-:Y:S02]  /*e0c0*/  MUFU.EX2 R106, R80 ;  /* 0x00000050006a7308 */ /* 0x0007e40000000800 */
[----:B------:R-:W-:Y:S02]  /*e0d0*/  F2FP.BF16.PACK_AB R78, R112, R130 ;  /* 0x00000082704e723e */ /* 0x000fe400000010ff */
[----:B------:R-:W-:Y:S02]  /*e0e0*/  F2FP.BF16.PACK_AB R79, R111, R129 ;  /* 0x000000816f4f723e */ /* 0x000fe400000010ff */
[----:B------:R-:W-:Y:S02]  /*e0f0*/  F2FP.BF16.PACK_AB R82, R110, R114 ;  /* 0x000000726e52723e */ /* 0x000fe400000010ff */
[----:B--2---:R-:W-:Y:S03]  /*e100*/  F2FP.BF16.PACK_AB R83, R161, R104 ;  /* 0x00000068a153723e */ /* 0x004fe600000010ff */
[-C--:B----4-:R-:W-:Y:S01]  /*e110*/  HMMA.16816.F32.BF16 R4, R76, R84.reuse, R4 ;  /* 0x000000544c04723c */ /* 0x090fe20000041804 */
[--C-:B---3--:R-:W-:Y:S02]  /*e120*/  FFMA.FTZ R80, R94, c[0x0][0x2d0], -R75.reuse ;  /* 0x0000b4005e507a23 */ /* 0x108fe4000001084b */
[----:B------:R-:W2:Y:S02]  /*e130*/  LDSM.16.MT88.4 R92, [R210+0x900] ;  /* 0x00090000d25c783b */ /* 0x000ea40000004200 */
[----:B------:R3:W-:Y:S02]  /*e140*/  MUFU.EX2 R139, R80 ;  /* 0x00000050008b7308 */ /* 0x0007e40000000800 */
[----:B---3--:R-:W-:Y:S07]  /*e150*/  F2FP.BF16.PACK_AB R80, R128, R124 ;  /* 0x0000007c8050723e */ /* 0x008fee00000010ff */
[C---:B------:R-:W-:Y:S07]  /*e160*/  HMMA.16816.F32.BF16 R8, R80.reuse, R84, R8 ;  /* 0x000000545008723c */ /* 0x040fee0000041808 */
[--C-:B------:R-:W-:Y:S01]  /*e170*/  FFMA.FTZ R84, R176, c[0x0][0x2d0], -R74.reuse ;  /* 0x0000b400b0547a23 */ /* 0x100fe2000001084a */
[-C--:B------:R-:W-:Y:S03]  /*e180*/  HMMA.16816.F32.BF16 R12, R80, R86.reuse, R12 ;  /* 0x00000056500c723c */ /* 0x080fe6000004180c */
[----:B------:R3:W-:Y:S05]  /*e190*/  MUFU.EX2 R163, R84 ;  /* 0x0000005400a37308 */ /* 0x0007ea0000000800 */
[C---:B------:R-:W-:Y:S08]  /*e1a0*/  HMMA.16816.F32.BF16 R16, R76.reuse, R86, R16 ;  /* 0x000000564c10723c */ /* 0x040ff00000041810 */
[-C--:B-1----:R-:W-:Y:S08]  /*e1b0*/  HMMA.16816.F32.BF16 R20, R76, R88.reuse, R20 ;  /* 0x000000584c14723c */ /* 0x082ff00000041814 */
[C---:B------:R-:W-:Y:S01]  /*e1c0*/  HMMA.16816.F32.BF16 R24, R80.reuse, R88, R24 ;  /* 0x000000585018723c */ /* 0x040fe20000041818 */
[----:B---3--:R-:W-:Y:S06]  /*e1d0*/  FFMA.FTZ R84, R177, c[0x0][0x2d0], -R74 ;  /* 0x0000b400b1547a23 */ /* 0x008fec000001084a */
[--C-:B------:R-:W-:Y:S01]  /*e1e0*/  FFMA.FTZ R88, R170, c[0x0][0x2d0], -R96.reuse ;  /* 0x0000b400aa587a23 */ /* 0x100fe20000010860 */
[-C--:B------:R-:W-:Y:S01]  /*e1f0*/  HMMA.16816.F32.BF16 R28, R80, R90.reuse, R28 ;  /* 0x0000005a501c723c */ /* 0x080fe2000004181c */
[----:B------:R1:W-:Y:S07]  /*e200*/  MUFU.EX2 R125, R84 ;  /* 0x00000054007d7308 */ /* 0x0003ee0000000800 */
[C---:B------:R-:W-:Y:S03]  /*e210*/  HMMA.16816.F32.BF16 R32, R76.reuse, R90, R32 ;  /* 0x0000005a4c20723c */ /* 0x040fe60000041820 */
[----:B------:R3:W-:Y:S05]  /*e220*/  MUFU.EX2 R136, R88 ;  /* 0x0000005800887308 */ /* 0x0007ea0000000800 */
[-C--:B--2---:R-:W-:Y:S08]  /*e230*/  HMMA.16816.F32.BF16 R36, R76, R92.reuse, R36 ;  /* 0x0000005c4c24723c */ /* 0x084ff00000041824 */
[C---:B------:R-:W-:Y:S01]  /*e240*/  HMMA.16816.F32.BF16 R40, R80.reuse, R92, R40 ;  /* 0x0000005c5028723c */ /* 0x040fe20000041828 */
[----:B-1----:R-:W-:Y:S04]  /*e250*/  FFMA.FTZ R84, R171, c[0x0][0x2d0], -R75 ;  /* 0x0000b400ab547a23 */ /* 0x002fe8000001084b */
[----:B------:R1:W-:Y:S02]  /*e260*/  MUFU.EX2 R251, R84 ;  /* 0x0000005400fb7308 */ /* 0x0003e40000000800 */
[----:B------:R-:W-:Y:S01]  /*e270*/  FFMA.FTZ R92, R168, c[0x0][0x2d0], -R97 ;  /* 0x0000b400a85c7a23 */ /* 0x000fe20000010861 */
[-C--:B------:R-:W-:Y:S01]  /*e280*/  HMMA.16816.F32.BF16 R44, R80, R94.reuse, R44 ;  /* 0x0000005e502c723c */ /* 0x080fe2000004182c */
[--C-:B---3--:R-:W-:Y:S06]  /*e290*/  FFMA.FTZ R88, R173, c[0x0][0x2d0], -R96.reuse ;  /* 0x0000b400ad587a23 */ /* 0x108fec0000010860 */
[----:B------:R2:W-:Y:S01]  /*e2a0*/  MUFU.EX2 R239, R92 ;  /* 0x0000005c00ef7308 */ /* 0x0005e20000000800 */
[C---:B------:R-:W-:Y:S09]  /*e2b0*/  HMMA.16816.F32.BF16 R48, R76.reuse, R94, R48 ;  /* 0x0000005e4c30723c */ /* 0x040ff20000041830 */
[----:B------:R3:W-:Y:S03]  /*e2c0*/  MUFU.EX2 R142, R88 ;  /* 0x00000058008e7308 */ /* 0x0007e60000000800 */
[----:B-1----:R-:W-:Y:S07]  /*e2d0*/  FFMA.FTZ R84, R174, c[0x0][0x2d0], -R75 ;  /* 0x0000b400ae547a23 */ /* 0x002fee000001084b */
[----:B------:R1:W-:Y:S01]  /*e2e0*/  MUFU.EX2 R143, R84 ;  /* 0x00000054008f7308 */ /* 0x0003e20000000800 */
[----:B--2---:R-:W-:Y:S09]  /*e2f0*/  FFMA.FTZ R92, R169, c[0x0][0x2d0], -R97 ;  /* 0x0000b400a95c7a23 */ /* 0x004ff20000010861 */
[----:B------:R2:W-:Y:S01]  /*e300*/  MUFU.EX2 R237, R92 ;  /* 0x0000005c00ed7308 */ /* 0x0005e20000000800 */
[--C-:B---3--:R-:W-:Y:S09]  /*e310*/  FFMA.FTZ R88, R175, c[0x0][0x2d0], -R96.reuse ;  /* 0x0000b400af587a23 */ /* 0x108ff20000010860 */
[----:B------:R3:W4:Y:S01]  /*e320*/  MUFU.EX2 R141, R88 ;  /* 0x00000058008d7308 */ /* 0x0007220000000800 */
[----:B-1----:R-:W-:Y:S09]  /*e330*/  FFMA.FTZ R84, R99, c[0x0][0x2d0], -R96 ;  /* 0x0000b40063547a23 */ /* 0x002ff20000010860 */
[----:B------:R1:W-:Y:S01]  /*e340*/  MUFU.EX2 R137, R84 ;  /* 0x0000005400897308 */ /* 0x0003e20000000800 */
[----:B--2---:R-:W-:Y:S09]  /*e350*/  FFMA.FTZ R92, R182, c[0x0][0x2d0], -R75 ;  /* 0x0000b400b65c7a23 */ /* 0x004ff2000001084b */
[----:B------:R2:W-:Y:S01]  /*e360*/  MUFU.EX2 R145, R92 ;  /* 0x0000005c00917308 */ /* 0x0005e20000000800 */
[--C-:B---3--:R-:W-:Y:S09]  /*e370*/  FFMA.FTZ R88, R178, c[0x0][0x2d0], -R74.reuse ;  /* 0x0000b400b2587a23 */ /* 0x108ff2000001084a */
[----:B------:R3:W-:Y:S01]  /*e380*/  MUFU.EX2 R249, R88 ;  /* 0x0000005800f97308 */ /* 0x0007e20000000800 */
[----:B-1----:R-:W1:Y:S08]  /*e390*/  LDSM.16.MT88.4 R84, [R211+0x900] ;  /* 0x00090000d354783b */ /* 0x002e700000004200 */
[----:B--2---:R-:W-:Y:S01]  /*e3a0*/  LDSM.16.MT88.4 R92, [R210+0x1100] ;  /* 0x00110000d25c783b */ /* 0x004fe20000004200 */
[--C-:B---3--:R-:W-:Y:S04]  /*e3b0*/  FFMA.FTZ R88, R98, c[0x0][0x2d0], -R97.reuse ;  /* 0x0000b40062587a23 */ /* 0x108fe80000010861 */
[----:B------:R2:W3:Y:S01]  /*e3c0*/  MUFU.EX2 R140, R88 ;  /* 0x00000058008c7308 */ /* 0x0004e20000000800 */
[-C--:B-1----:R-:W-:Y:S08]  /*e3d0*/  HMMA.16816.F32.BF16 R52, R76, R84.reuse, R52 ;  /* 0x000000544c34723c */ /* 0x082ff00000041834 */
[C---:B------:R-:W-:Y:S01]  /*e3e0*/  HMMA.16816.F32.BF16 R56, R80.reuse, R84, R56 ;  /* 0x000000545038723c */ /* 0x040fe20000041838 */
[----:B--2---:R-:W1:Y:S06]  /*e3f0*/  LDSM.16.MT88.4 R88, [R209+0x1100] ;  /* 0x00110000d158783b */ /* 0x004e6c0000004200 */
[----:B------:R-:W-:Y:S01]  /*e400*/  FFMA.FTZ R84, R172, c[0x0][0x2d0], -R97 ;  /* 0x0000b400ac547a23 */ /* 0x000fe20000010861 */
[-C--:B------:R-:W-:Y:S03]  /*e410*/  HMMA.16816.F32.BF16 R60, R80, R86.reuse, R60 ;  /* 0x00000056503c723c */ /* 0x080fe6000004183c */
[----:B------:R2:W5:Y:S04]  /*e420*/  MUFU.EX2 R236, R84 ;  /* 0x0000005400ec7308 */ /* 0x0005680000000800 */
[--C-:B------:R-:W-:Y:S01]  /*e430*/  FFMA.FTZ R80, R183, c[0x0][0x2d0], -R74.reuse ;  /* 0x0000b400b7507a23 */ /* 0x100fe2000001084a */
[----:B------:R-:W-:Y:S01]  /*e440*/  HMMA.16816.F32.BF16 R64, R76, R86, R64 ;  /* 0x000000564c40723c */ /* 0x000fe20000041840 */
[----:B----4-:R-:W-:Y:S03]  /*e450*/  F2FP.BF16.PACK_AB R82, R141, R142 ;  /* 0x0000008e8d52723e */ /* 0x010fe600000010ff */
[----:B---3--:R-:W-:Y:S01]  /*e460*/  F2FP.BF16.PACK_AB R81, R239, R140 ;  /* 0x0000008cef51723e */ /* 0x008fe200000010ff */
[----:B------:R3:W-:Y:S02]  /*e470*/  MUFU.EX2 R147, R80 ;  /* 0x0000005000937308 */ /* 0x0007e40000000800 */
[----:B------:R-:W-:Y:S02]  /*e480*/  F2FP.BF16.PACK_AB R76, R106, R122 ;  /* 0x0000007a6a4c723e */ /* 0x000fe400000010ff */
[----:B------:R-:W-:Y:S03]  /*e490*/  F2FP.BF16.PACK_AB R77, R138, R139 ;  /* 0x0000008b8a4d723e */ /* 0x000fe600000010ff */
[----:B------:R-:W-:Y:S02]  /*e4a0*/  F2FP.BF16.PACK_AB R78, R125, R163 ;  /* 0x000000a37d4e723e */ /* 0x000fe400000010ff */
[----:B------:R-:W-:Y:S01]  /*e4b0*/  F2FP.BF16.PACK_AB R79, R143, R251 ;  /* 0x000000fb8f4f723e */ /* 0x000fe200000010ff */
[----:B--2---:R-:W2:Y:S01]  /*e4c0*/  LDSM.16.MT88.4 R84, [R212+0x1100] ;  /* 0x00110000d454783b */ /* 0x004ea20000004200 */
[----:B-----5:R-:W-:Y:S05]  /*e4d0*/  F2FP.BF16.PACK_AB R83, R236, R237 ;  /* 0x000000edec53723e */ /* 0x020fea00000010ff */
[-C--:B-1----:R-:W-:Y:S01]  /*e4e0*/  HMMA.16816.F32.BF16 R4, R76, R88.reuse, R4 ;  /* 0x000000584c04723c */ /* 0x082fe20000041804 */
[--C-:B---3--:R-:W-:Y:S04]  /*e4f0*/  FFMA.FTZ R80, R179, c[0x0][0x2d0], -R75.reuse ;  /* 0x0000b400b3507a23 */ /* 0x108fe8000001084b */
[----:B------:R1:W-:Y:S02]  /*e500*/  MUFU.EX2 R146, R80 ;  /* 0x0000005000927308 */ /* 0x0003e40000000800 */
[----:B-1----:R-:W-:Y:S07]  /*e510*/  F2FP.BF16.PACK_AB R80, R136, R137 ;  /* 0x000000898850723e */ /* 0x002fee00000010ff */
[C---:B------:R-:W-:Y:S07]  /*e520*/  HMMA.16816.F32.BF16 R8, R80.reuse, R88, R8 ;  /* 0x000000585008723c */ /* 0x040fee0000041808 */
[--C-:B------:R-:W-:Y:S01]  /*e530*/  FFMA.FTZ R88, R195, c[0x0][0x2d0], -R74.reuse ;  /* 0x0000b400c3587a23 */ /* 0x100fe2000001084a */
[-C--:B------:R-:W-:Y:S03]  /*e540*/  HMMA.16816.F32.BF16 R12, R80, R90.reuse, R12 ;  /* 0x0000005a500c723c */ /* 0x080fe6000004180c */
[----:B------:R1:W-:Y:S05]  /*e550*/  MUFU.EX2 R235, R88 ;  /* 0x0000005800eb7308 */ /* 0x0003ea0000000800 */
[C---:B------:R-:W-:Y:S08]  /*e560*/  HMMA.16816.F32.BF16 R16, R76.reuse, R90, R16 ;  /* 0x0000005a4c10723c */ /* 0x040ff00000041810 */
[-C--:B--2---:R-:W-:Y:S08]  /*e570*/  HMMA.16816.F32.BF16 R20, R76, R84.reuse, R20 ;  /* 0x000000544c14723c */ /* 0x084ff00000041814 */
[C---:B------:R-:W-:Y:S01]  /*e580*/  HMMA.16816.F32.BF16 R24, R80.reuse, R84, R24 ;  /* 0x000000545018723c */ /* 0x040fe20000041818 */
[----:B-1----:R-:W-:Y:S06]  /*e590*/  FFMA.FTZ R88, R196, c[0x0][0x2d0], -R74 ;  /* 0x0000b400c4587a23 */ /* 0x002fec000001084a */
[--C-:B------:R-:W-:Y:S01]  /*e5a0*/  FFMA.FTZ R84, R186, c[0x0][0x2d0], -R96.reuse ;  /* 0x0000b400ba547a23 */ /* 0x100fe20000010860 */
[-C--:B------:R-:W-:Y:S01]  /*e5b0*/  HMMA.16816.F32.BF16 R28, R80, R86.reuse, R28 ;  /* 0x00000056501c723c */ /* 0x080fe2000004181c */
[----:B------:R1:W-:Y:S07]  /*e5c0*/  MUFU.EX2 R196, R88 ;  /* 0x0000005800c47308 */ /* 0x0003ee0000000800 */
[C---:B------:R-:W-:Y:S03]  /*e5d0*/  HMMA.16816.F32.BF16 R32, R76.reuse, R86, R32 ;  /* 0x000000564c20723c */ /* 0x040fe60000041820 */
[----:B------:R2:W-:Y:S05]  /*e5e0*/  MUFU.EX2 R144, R84 ;  /* 0x0000005400907308 */ /* 0x0005ea0000000800 */
[-C--:B------:R-:W-:Y:S08]  /*e5f0*/  HMMA.16816.F32.BF16 R36, R76, R92.reuse, R36 ;  /* 0x0000005c4c24723c */ /* 0x080ff00000041824 */
[C---:B------:R-:W-:Y:S01]  /*e600*/  HMMA.16816.F32.BF16 R40, R80.reuse, R92, R40 ;  /* 0x0000005c5028723c */ /* 0x040fe20000041828 */
[----:B-1----:R-:W-:Y:S04]  /*e610*/  FFMA.FTZ R88, R189, c[0x0][0x2d0], -R75 ;  /* 0x0000b400bd587a23 */ /* 0x002fe8000001084b */
[----:B------:R1:W-:Y:S02]  /*e620*/  MUFU.EX2 R195, R88 ;  /* 0x0000005800c37308 */ /* 0x0003e40000000800 */
[----:B------:R-:W-:Y:S01]  /*e630*/  FFMA.FTZ R92, R184, c[0x0][0x2d0], -R97 ;  /* 0x0000b400b85c7a23 */ /* 0x000fe20000010861 */
[-C--:B------:R-:W-:Y:S01]  /*e640*/  HMMA.16816.F32.BF16 R44, R80, R94.reuse, R44 ;  /* 0x0000005e502c723c */ /* 0x080fe2000004182c */
[----:B------:R-:W-:Y:S03]  /*e650*/  MOV R184, R101 ;  /* 0x0000006500b87202 */ /* 0x000fe60000000f00 */
[--C-:B--2---:R-:W-:Y:S03]  /*e660*/  FFMA.FTZ R84, R188, c[0x0][0x2d0], -R96.reuse ;  /* 0x0000b400bc547a23 */ /* 0x104fe60000010860 */
[----:B------:R2:W-:Y:S01]  /*e670*/  MUFU.EX2 R155, R92 ;  /* 0x0000005c009b7308 */ /* 0x0005e20000000800 */
[C---:B------:R-:W-:Y:S09]  /*e680*/  HMMA.16816.F32.BF16 R48, R76.reuse, R94, R48 ;  /* 0x0000005e4c30723c */ /* 0x040ff20000041830 */
[----:B------:R3:W-:Y:S03]  /*e690*/  MUFU.EX2 R189, R84 ;  /* 0x0000005400bd7308 */ /* 0x0007e60000000800 */
[----:B-1----:R-:W-:Y:S07]  /*e6a0*/  FFMA.FTZ R88, R192, c[0x0][0x2d0], -R75 ;  /* 0x0000b400c0587a23 */ /* 0x002fee000001084b */
[----:B------:R1:W-:Y:S01]  /*e6b0*/  MUFU.EX2 R192, R88 ;  /* 0x0000005800c07308 */ /* 0x0003e20000000800 */
[----:B--2---:R-:W-:Y:S09]  /*e6c0*/  FFMA.FTZ R92, R185, c[0x0][0x2d0], -R97 ;  /* 0x0000b400b95c7a23 */ /* 0x004ff20000010861 */
[----:B------:R2:W-:Y:S01]  /*e6d0*/  MUFU.EX2 R154, R92 ;  /* 0x0000005c009a7308 */ /* 0x0005e20000000800 */
[--C-:B---3--:R-:W-:Y:S01]  /*e6e0*/  FFMA.FTZ R84, R190, c[0x0][0x2d0], -R96.reuse ;  /* 0x0000b400be547a23 */ /* 0x108fe20000010860 */
[----:B------:R-:W-:Y:S08]  /*e6f0*/  MOV R190, R103 ;  /* 0x0000006700be7202 */ /* 0x000ff00000000f00 */
[----:B------:R3:W-:Y:S01]  /*e700*/  MUFU.EX2 R186, R84 ;  /* 0x0000005400ba7308 */ /* 0x0007e20000000800 */
[----:B-1----:R-:W1:Y:S01]  /*e710*/  LDSM.16.MT88.4 R88, [R211+0x1100] ;  /* 0x00110000d358783b */ /* 0x002e620000004200 */
[----:B--2---:R-:W-:Y:S01]  /*e720*/  FFMA.FTZ R92, R203, c[0x0][0x2d0], -R75 ;  /* 0x0000b400cb5c7a23 */ /* 0x004fe2000001084b */
[----:B------:R-:W-:Y:S07]  /*e730*/  MOV R203, R113 ;  /* 0x0000007100cb7202 */ /* 0x000fee0000000f00 */
[----:B------:R2:W-:Y:S01]  /*e740*/  MUFU.EX2 R178, R92 ;  /* 0x0000005c00b27308 */ /* 0x0005e20000000800 */
[----:B---3--:R-:W-:Y:S02]  /*e750*/  FFMA.FTZ R84, R193, c[0x0][0x2d0], -R96 ;  /* 0x0000b400c1547a23 */ /* 0x008fe40000010860 */
[----:B------:R-:W-:Y:S07]  /*e760*/  IMAD.MOV.U32 R193, RZ, RZ, R102 ;  /* 0x000000ffffc17224 */ /* 0x000fee00078e0066 */
[----:B------:R3:W4:Y:S01]  /*e770*/  MUFU.EX2 R188, R84 ;  /* 0x0000005400bc7308 */ /* 0x0007220000000800 */
[----:B--2---:R-:W-:Y:S01]  /*e780*/  LDSM.16.MT88.4 R92, [R210+0x1900] ;  /* 0x00190000d25c783b */ /* 0x004fe20000004200 */
[-C--:B-1----:R-:W-:Y:S08]  /*e790*/  HMMA.16816.F32.BF16 R52, R76, R88.reuse, R52 ;  /* 0x000000584c34723c */ /* 0x082ff00000041834 */
[C---:B------:R-:W-:Y:S01]  /*e7a0*/  HMMA.16816.F32.BF16 R56, R80.reuse, R88, R56 ;  /* 0x000000585038723c */ /* 0x040fe20000041838 */
[----:B---3--:R-:W-:Y:S02]  /*e7b0*/  FFMA.FTZ R84, R198, c[0x0][0x2d0], -R74 ;  /* 0x0000b400c6547a23 */ /* 0x008fe4000001084a */
[----:B------:R-:W2:Y:S02]  /*e7c0*/  LDL.LU R198, [R1+0x18] ;  /* 0x0000180001c67983 */ /* 0x000ea40000300800 */
[----:B------:R1:W-:Y:S02]  /*e7d0*/  MUFU.EX2 R183, R84 ;  /* 0x0000005400b77308 */ /* 0x0003e40000000800 */
[----:B------:R-:W3:Y:S01]  /*e7e0*/  LDL.LU R185, [R1+0x14] ;  /* 0x0000140001b97983 */ /* 0x000ee20000300800 */
[-C--:B------:R-:W-:Y:S01]  /*e7f0*/  HMMA.16816.F32.BF16 R60, R80, R90.reuse, R60 ;  /* 0x0000005a503c723c */ /* 0x080fe2000004183c */
[----:B------:R-:W-:Y:S03]  /*e800*/  FFMA.FTZ R88, R187, c[0x0][0x2d0], -R97 ;  /* 0x0000b400bb587a23 */ /* 0x000fe60000010861 */
[----:B------:R-:W-:Y:S03]  /*e810*/  IMAD.MOV.U32 R187, RZ, RZ, R100 ;  /* 0x000000ffffbb7224 */ /* 0x000fe600078e0064 */
[--C-:B------:R-:W-:Y:S01]  /*e820*/  FFMA.FTZ R80, R205, c[0x0][0x2d0], -R74.reuse ;  /* 0x0000b400cd507a23 */ /* 0x100fe2000001084a */
[----:B------:R-:W-:Y:S01]  /*e830*/  HMMA.16816.F32.BF16 R64, R76, R90, R64 ;  /* 0x0000005a4c40723c */ /* 0x000fe20000041840 */
[----:B----4-:R-:W-:Y:S02]  /*e840*/  F2FP.BF16.PACK_AB R82, R188, R186 ;  /* 0x000000babc52723e */ /* 0x010fe400000010ff */
[----:B------:R4:W-:Y:S01]  /*e850*/  MUFU.EX2 R179, R80 ;  /* 0x0000005000b37308 */ /* 0x0009e20000000800 */
[----:B------:R-:W-:Y:S03]  /*e860*/  IMAD.MOV.U32 R205, RZ, RZ, R111 ;  /* 0x000000ffffcd7224 */ /* 0x000fe600078e006f */
[----:B------:R-:W-:Y:S02]  /*e870*/  F2FP.BF16.PACK_AB R76, R147, R249 ;  /* 0x000000f9934c723e */ /* 0x000fe400000010ff */
[----:B------:R-:W-:Y:S03]  /*e880*/  F2FP.BF16.PACK_AB R77, R145, R146 ;  /* 0x00000092914d723e */ /* 0x000fe600000010ff */
[----:B------:R-:W-:Y:S01]  /*e890*/  F2FP.BF16.PACK_AB R78, R196, R235 ;  /* 0x000000ebc44e723e */ /* 0x000fe200000010ff */
[----:B-1----:R-:W-:Y:S01]  /*e8a0*/  FFMA.FTZ R84, R181, c[0x0][0x2d0], -R97 ;  /* 0x0000b400b5547a23 */ /* 0x002fe20000010861 */
[----:B------:R-:W-:Y:S01]  /*e8b0*/  F2FP.BF16.PACK_AB R79, R192, R195 ;  /* 0x000000c3c04f723e */ /* 0x000fe200000010ff */
[----:B------:R-:W1:Y:S10]  /*e8c0*/  MUFU.EX2 R181, R88 ;  /* 0x0000005800b57308 */ /* 0x000e740000000800 */
[----:B------:R5:W5:Y:S01]  /*e8d0*/  MUFU.EX2 R182, R84 ;  /* 0x0000005400b67308 */ /* 0x000b620000000800 */
[--C-:B----4-:R-:W-:Y:S01]  /*e8e0*/  FFMA.FTZ R80, R200, c[0x0][0x2d0], -R75.reuse ;  /* 0x0000b400c8507a23 */ /* 0x110fe2000001084b */
[----:B------:R-:W-:Y:S08]  /*e8f0*/  MOV R200, R112 ;  /* 0x0000007000c87202 */ /* 0x000ff00000000f00 */
[----:B------:R4:W-:Y:S01]  /*e900*/  MUFU.EX2 R153, R80 ;  /* 0x0000005000997308 */ /* 0x0009e20000000800 */
[----:B-1----:R-:W-:Y:S01]  /*e910*/  F2FP.BF16.PACK_AB R83, R181, R154 ;  /* 0x0000009ab553723e */ /* 0x002fe200000010ff */
[----:B------:R-:W-:Y:S08]  /*e920*/  LDSM.16.MT88.4 R88, [R212+0x1900] ;  /* 0x00190000d458783b */ /* 0x000ff00000004200 */
[----:B-----5:R-:W1:Y:S01]  /*e930*/  LDSM.16.MT88.4 R84, [R209+0x1900] ;  /* 0x00190000d154783b */ /* 0x020e620000004200 */
[----:B------:R-:W-:Y:S02]  /*e940*/  F2FP.BF16.PACK_AB R81, R155, R182 ;  /* 0x000000b69b51723e */ /* 0x000fe400000010ff */
[----:B----4-:R-:W-:Y:S01]  /*e950*/  F2FP.BF16.PACK_AB R80, R189, R144 ;  /* 0x00000090bd50723e */ /* 0x010fe200000010ff */
[-C--:B-1----:R-:W-:Y:S08]  /*e960*/  HMMA.16816.F32.BF16 R4, R76, R84.reuse, R4 ;  /* 0x000000544c04723c */ /* 0x082ff00000041804 */
[C---:B------:R-:W-:Y:S07]  /*e970*/  HMMA.16816.F32.BF16 R8, R80.reuse, R84, R8 ;  /* 0x000000545008723c */ /* 0x040fee0000041808 */
[----:B------:R-:W-:Y:S01]  /*e980*/  FFMA.FTZ R84, R232, c[0x0][0x2d0], -R74 ;  /* 0x0000b400e8547a23 */ /* 0x000fe2000001084a */
[-C--:B------:R-:W-:Y:S01]  /*e990*/  HMMA.16816.F32.BF16 R12, R80, R86.reuse, R12 ;  /* 0x00000056500c723c */ /* 0x080fe2000004180c */
[----:B------:R-:W-:Y:S02]  /*e9a0*/  IMAD.MOV.U32 R232, RZ, RZ, R114 ;  /* 0x000000ffffe87224 */ /* 0x000fe400078e0072 */
[----:B------:R1:W-:Y:S05]  /*e9b0*/  MUFU.EX2 R159, R84 ;  /* 0x00000054009f7308 */ /* 0x0003ea0000000800 */
[C---:B------:R-:W-:Y:S08]  /*e9c0*/  HMMA.16816.F32.BF16 R16, R76.reuse, R86, R16 ;  /* 0x000000564c10723c */ /* 0x040ff00000041810 */
[-C--:B------:R-:W-:Y:S08]  /*e9d0*/  HMMA.16816.F32.BF16 R20, R76, R88.reuse, R20 ;  /* 0x000000584c14723c */ /* 0x080ff00000041814 */
[C---:B------:R-:W-:Y:S01]  /*e9e0*/  HMMA.16816.F32.BF16 R24, R80.reuse, R88, R24 ;  /* 0x000000585018723c */ /* 0x040fe20000041818 */
[----:B-1----:R-:W-:Y:S03]  /*e9f0*/  FFMA.FTZ R84, R234, c[0x0][0x2d0], -R74 ;  /* 0x0000b400ea547a23 */ /* 0x002fe6000001084a */
[----:B------:R-:W-:Y:S03]  /*ea00*/  MOV R234, R115 ;  /* 0x0000007300ea7202 */ /* 0x000fe60000000f00 */
[----:B------:R-:W-:Y:S01]  /*ea10*/  FFMA.FTZ R88, R206, c[0x0][0x2d0], -R96 ;  /* 0x0000b400ce587a23 */ /* 0x000fe20000010860 */
[-C--:B------:R-:W-:Y:S01]  /*ea20*/  HMMA.16816.F32.BF16 R28, R80, R90.reuse, R28 ;  /* 0x0000005a501c723c */ /* 0x080fe2000004181c */
[----:B------:R1:W-:Y:S03]  /*ea30*/  MUFU.EX2 R177, R84 ;  /* 0x0000005400b17308 */ /* 0x0003e60000000800 */
[----:B------:R-:W-:Y:S04]  /*ea40*/  MOV R206, R150 ;  /* 0x0000009600ce7202 */ /* 0x000fe80000000f00 */
[C---:B------:R-:W-:Y:S03]  /*ea50*/  HMMA.16816.F32.BF16 R32, R76.reuse, R90, R32 ;  /* 0x0000005a4c20723c */ /* 0x040fe60000041820 */
[----:B------:R4:W-:Y:S05]  /*ea60*/  MUFU.EX2 R157, R88 ;  /* 0x00000058009d7308 */ /* 0x0009ea0000000800 */
[-C--:B------:R-:W-:Y:S08]  /*ea70*/  HMMA.16816.F32.BF16 R36, R76, R92.reuse, R36 ;  /* 0x0000005c4c24723c */ /* 0x080ff00000041824 */
[C---:B------:R-:W-:Y:S01]  /*ea80*/  HMMA.16816.F32.BF16 R40, R80.reuse, R92, R40 ;  /* 0x0000005c5028723c */ /* 0x040fe20000041828 */
[----:B-1----:R-:W-:Y:S03]  /*ea90*/  FFMA.FTZ R84, R230, c[0x0][0x2d0], -R75 ;  /* 0x0000b400e6547a23 */ /* 0x002fe6000001084b */
[----:B------:R-:W-:Y:S01]  /*eaa0*/  IMAD.MOV.U32 R230, RZ, RZ, R120 ;  /* 0x000000ffffe67224 */ /* 0x000fe200078e0078 */
[----:B------:R1:W-:Y:S01]  /*eab0*/  MUFU.EX2 R158, R84 ;  /* 0x00000054009e7308 */ /* 0x0003e20000000800 */
[----:B------:R-:W-:Y:S02]  /*eac0*/  IMAD.MOV.U32 R120, RZ, RZ, R108 ;  /* 0x000000ffff787224 */ /* 0x000fe400078e006c */
[-C--:B------:R-:W-:Y:S01]  /*ead0*/  HMMA.16816.F32.BF16 R44, R80, R94.reuse, R44 ;  /* 0x0000005e502c723c */ /* 0x080fe2000004182c */
[----:B------:R-:W-:Y:S03]  /*eae0*/  FFMA.FTZ R92, R201, c[0x0][0x2d0], -R97 ;  /* 0x0000b400c95c7a23 */ /* 0x000fe60000010861 */
[----:B----4-:R-:W-:Y:S02]  /*eaf0*/  FFMA.FTZ R88, R207, c[0x0][0x2d0], -R96 ;  /* 0x0000b400cf587a23 */ /* 0x010fe40000010860 */
[----:B------:R-:W-:Y:S01]  /*eb00*/  IMAD.MOV.U32 R207, RZ, RZ, R160 ;  /* 0x000000ffffcf7224 */ /* 0x000fe200078e00a0 */
[----:B------:R4:W-:Y:S01]  /*eb10*/  MUFU.EX2 R172, R92 ;  /* 0x0000005c00ac7308 */ /* 0x0009e20000000800 */
[C---:B------:R-:W-:Y:S09]  /*eb20*/  HMMA.16816.F32.BF16 R48, R76.reuse, R94, R48 ;  /* 0x0000005e4c30723c */ /* 0x040ff20000041830 */
[----:B------:R5:W-:Y:S03]  /*eb30*/  MUFU.EX2 R175, R88 ;  /* 0x0000005800af7308 */ /* 0x000be60000000800 */
[----:B-1----:R-:W-:Y:S02]  /*eb40*/  FFMA.FTZ R84, R231, c[0x0][0x2d0], -R75 ;  /* 0x0000b400e7547a23 */ /* 0x002fe4000001084b */
[----:B------:R-:W-:Y:S01]  /*eb50*/  IMAD.MOV.U32 R231, RZ, RZ, R190 ;  /* 0x000000ffffe77224 */ /* 0x000fe200078e00be */
[----:B------:R-:W-:Y:S04]  /*eb60*/  MOV R190, R163 ;  /* 0x000000a300be7202 */ /* 0x000fe80000000f00 */
[----:B------:R1:W-:Y:S01]  /*eb70*/  MUFU.EX2 R176, R84 ;  /* 0x0000005400b07308 */ /* 0x0003e20000000800 */
[----:B----4-:R-:W-:Y:S09]  /*eb80*/  FFMA.FTZ R92, R202, c[0x0][0x2d0], -R97 ;  /* 0x0000b400ca5c7a23 */ /* 0x010ff20000010861 */
[----:B------:R4:W-:Y:S01]  /*eb90*/  MUFU.EX2 R171, R92 ;  /* 0x0000005c00ab7308 */ /* 0x0009e20000000800 */
[--C-:B-----5:R-:W-:Y:S01]  /*eba0*/  FFMA.FTZ R88, R229, c[0x0][0x2d0], -R96.reuse ;  /* 0x0000b400e5587a23 */ /* 0x120fe20000010860 */
[----:B------:R-:W-:Y:S08]  /*ebb0*/  MOV R229, R109 ;  /* 0x0000006d00e57202 */ /* 0x000ff00000000f00 */
[----:B------:R5:W2:Y:S01]  /*ebc0*/  MUFU.EX2 R174, R88 ;  /* 0x0000005800ae7308 */ /* 0x000aa20000000800 */
[----:B-1----:R-:W-:Y:S01]  /*ebd0*/  FFMA.FTZ R84, R204, c[0x0][0x2d0], -R96 ;  /* 0x0000b400cc547a23 */ /* 0x002fe20000010860 */
[----:B------:R-:W-:Y:S01]  /*ebe0*/  MOV R204, R193 ;  /* 0x000000c100cc7202 */ /* 0x000fe20000000f00 */
[----:B------:R-:W-:Y:S07]  /*ebf0*/  IMAD.MOV.U32 R193, RZ, RZ, R162 ;  /* 0x000000ffffc17224 */ /* 0x000fee00078e00a2 */
[----:B------:R1:W-:Y:S01]  /*ec00*/  MUFU.EX2 R152, R84 ;  /* 0x0000005400987308 */ /* 0x0003e20000000800 */
[----:B----4-:R-:W-:Y:S09]  /*ec10*/  FFMA.FTZ R92, R241, c[0x0][0x2d0], -R75 ;  /* 0x0000b400f15c7a23 */ /* 0x010ff2000001084b */
[----:B------:R4:W-:Y:S01]  /*ec20*/  MUFU.EX2 R103, R92 ;  /* 0x0000005c00677308 */ /* 0x0009e20000000800 */
[----:B-----5:R-:W-:Y:S02]  /*ec30*/  FFMA.FTZ R88, R238, c[0x0][0x2d0], -R74 ;  /* 0x0000b400ee587a23 */ /* 0x020fe4000001084a */
[----:B------:R-:W-:Y:S07]  /*ec40*/  IMAD.MOV.U32 R238, RZ, RZ, R105 ;  /* 0x000000ffffee7224 */ /* 0x000fee00078e0069 */
[----:B------:R5:W-:Y:S01]  /*ec50*/  MUFU.EX2 R173, R88 ;  /* 0x0000005800ad7308 */ /* 0x000be20000000800 */
[----:B-1----:R-:W1:Y:S08]  /*ec60*/  LDSM.16.MT88.4 R84, [R211+0x1900] ;  /* 0x00190000d354783b */ /* 0x002e700000004200 */
[----:B----4-:R-:W-:Y:S01]  /*ec70*/  LDSM.16.MT88.4 R92, [R210+0x2100] ;  /* 0x00210000d25c783b */ /* 0x010fe20000004200 */
[----:B-----5:R-:W-:Y:S01]  /*ec80*/  FFMA.FTZ R88, R197, c[0x0][0x2d0], -R97 ;  /* 0x0000b400c5587a23 */ /* 0x020fe20000010861 */
[----:B------:R-:W-:Y:S02]  /*ec90*/  MOV R197, R121 ;  /* 0x0000007900c57202 */ /* 0x000fe40000000f00 */
[----:B------:R-:W-:Y:S01]  /*eca0*/  MOV R121, R107 ;  /* 0x0000006b00797202 */ /* 0x000fe20000000f00 */
[----:B------:R4:W5:Y:S01]  /*ecb0*/  MUFU.EX2 R156, R88 ;  /* 0x00000058009c7308 */ /* 0x0009620000000800 */
[----:B--2---:R-:W-:Y:S01]  /*ecc0*/  FFMA.FTZ R68, R68, R198, R184 ;  /* 0x000000c644447223 */ /* 0x004fe200000100b8 */
[----:B------:R-:W-:Y:S01]  /*ecd0*/  MOV R184, R106 ;  /* 0x0000006a00b87202 */ /* 0x000fe20000000f00 */
[-C--:B-1----:R-:W-:Y:S01]  /*ece0*/  HMMA.16816.F32.BF16 R52, R76, R84.reuse, R52 ;  /* 0x000000544c34723c */ /* 0x082fe20000041834 */
[----:B---3--:R-:W-:Y:S01]  /*ecf0*/  FFMA.FTZ R69, R69, R185, R187 ;  /* 0x000000b945457223 */ /* 0x008fe200000100bb */
[----:B------:R-:W-:Y:S02]  /*ed00*/  MOV R185, R104 ;  /* 0x0000006800b97202 */ /* 0x000fe40000000f00 */
[----:B------:R-:W-:Y:S02]  /*ed10*/  MOV R187, R110 ;  /* 0x0000006e00bb7202 */ /* 0x000fe40000000f00 */
[----:B------:R-:W-:Y:S02]  /*ed20*/  MOV R198, R161 ;  /* 0x000000a100c67202 */ /* 0x000fe40000000f00 */
[C---:B------:R-:W-:Y:S01]  /*ed30*/  HMMA.16816.F32.BF16 R56, R80.reuse, R84, R56 ;  /* 0x000000545038723c */ /* 0x040fe20000041838 */
[----:B----4-:R-:W1:Y:S06]  /*ed40*/  LDSM.16.MT88.4 R88, [R209+0x2100] ;  /* 0x00210000d158783b */ /* 0x010e6c0000004200 */
[----:B------:R-:W-:Y:S01]  /*ed50*/  FFMA.FTZ R84, R194, c[0x0][0x2d0], -R97 ;  /* 0x0000b400c2547a23 */ /* 0x000fe20000010861 */
[-C--:B------:R-:W-:Y:S03]  /*ed60*/  HMMA.16816.F32.BF16 R60, R80, R86.reuse, R60 ;  /* 0x00000056503c723c */ /* 0x080fe6000004183c */
[----:B------:R2:W3:Y:S04]  /*ed70*/  MUFU.EX2 R98, R84 ;  /* 0x0000005400627308 */ /* 0x0004e80000000800 */
[--C-:B------:R-:W-:Y:S01]  /*ed80*/  FFMA.FTZ R80, R243, c[0x0][0x2d0], -R74.reuse ;  /* 0x0000b400f3507a23 */ /* 0x100fe2000001084a */
[----:B------:R-:W-:Y:S01]  /*ed90*/  HMMA.16816.F32.BF16 R64, R76, R86, R64 ;  /* 0x000000564c40723c */ /* 0x000fe20000041840 */
[----:B------:R-:W-:Y:S03]  /*eda0*/  F2FP.BF16.PACK_AB R82, R174, R175 ;  /* 0x000000afae52723e */ /* 0x000fe600000010ff */
[----:B-----5:R-:W-:Y:S01]  /*edb0*/  F2FP.BF16.PACK_AB R81, R172, R156 ;  /* 0x0000009cac51723e */ /* 0x020fe200000010ff */
[----:B------:R4:W5:Y:S02]  /*edc0*/  MUFU.EX2 R170, R80 ;  /* 0x0000005000aa7308 */ /* 0x0009640000000800 */
[----:B------:R-:W-:Y:S02]  /*edd0*/  F2FP.BF16.PACK_AB R76, R179, R183 ;  /* 0x000000b7b34c723e */ /* 0x000fe400000010ff */
[----:B------:R-:W-:Y:S03]  /*ede0*/  F2FP.BF16.PACK_AB R77, R178, R153 ;  /* 0x00000099b24d723e */ /* 0x000fe600000010ff */
[----:B------:R-:W-:Y:S02]  /*edf0*/  F2FP.BF16.PACK_AB R78, R177, R159 ;  /* 0x0000009fb14e723e */ /* 0x000fe400000010ff */
[----:B------:R-:W-:Y:S01]  /*ee00*/  F2FP.BF16.PACK_AB R79, R176, R158 ;  /* 0x0000009eb04f723e */ /* 0x000fe200000010ff */
[----:B--2---:R-:W2:Y:S01]  /*ee10*/  LDSM.16.MT88.4 R84, [R212+0x2100] ;  /* 0x00210000d454783b */ /* 0x004ea20000004200 */
[----:B---3--:R-:W-:Y:S05]  /*ee20*/  F2FP.BF16.PACK_AB R83, R98, R171 ;  /* 0x000000ab6253723e */ /* 0x008fea00000010ff */
[-C--:B-1----:R-:W-:Y:S01]  /*ee30*/  HMMA.16816.F32.BF16 R4, R76, R88.reuse, R4 ;  /* 0x000000584c04723c */ /* 0x082fe20000041804 */
[--C-:B----4-:R-:W-:Y:S01]  /*ee40*/  FFMA.FTZ R80, R240, c[0x0][0x2d0], -R75.reuse ;  /* 0x0000b400f0507a23 */ /* 0x110fe2000001084b */
[----:B-----5:R-:W-:Y:S03]  /*ee50*/  F2FP.BF16.PACK_AB R164, R170, R173 ;  /* 0x000000adaaa4723e */ /* 0x020fe600000010ff */
[----:B------:R1:W3:Y:S02]  /*ee60*/  MUFU.EX2 R169, R80 ;  /* 0x0000005000a97308 */ /* 0x0002e40000000800 */
[----:B-1----:R-:W-:Y:S02]  /*ee70*/  F2FP.BF16.PACK_AB R80, R157, R152 ;  /* 0x000000989d50723e */ /* 0x002fe400000010ff */
[----:B---3--:R-:W-:Y:S05]  /*ee80*/  F2FP.BF16.PACK_AB R165, R103, R169 ;  /* 0x000000a967a5723e */ /* 0x008fea00000010ff */
[C---:B------:R-:W-:Y:S07]  /*ee90*/  HMMA.16816.F32.BF16 R8, R80.reuse, R88, R8 ;  /* 0x000000585008723c */ /* 0x040fee0000041808 */
[--C-:B------:R-:W-:Y:S01]  /*eea0*/  FFMA.FTZ R88, R250, c[0x0][0x2d0], -R74.reuse ;  /* 0x0000b400fa587a23 */ /* 0x100fe2000001084a */
[-C--:B------:R-:W-:Y:S01]  /*eeb0*/  HMMA.16816.F32.BF16 R12, R80, R90.reuse, R12 ;  /* 0x0000005a500c723c */ /* 0x080fe2000004180c */
[----:B------:R-:W-:Y:S02]  /*eec0*/  FFMA.FTZ R74, R252, c[0x0][0x2d0], -R74 ;  /* 0x0000b400fc4a7a23 */ /* 0x000fe4000001084a */
[----:B------:R1:W-:Y:S05]  /*eed0*/  MUFU.EX2 R168, R88 ;  /* 0x0000005800a87308 */ /* 0x0003ea0000000800 */
[C---:B------:R-:W-:Y:S05]  /*eee0*/  HMMA.16816.F32.BF16 R16, R76.reuse, R90, R16 ;  /* 0x0000005a4c10723c */ /* 0x040fea0000041810 */
[----:B------:R3:W4:Y:S03]  /*eef0*/  MUFU.EX2 R102, R74 ;  /* 0x0000004a00667308 */ /* 0x0007260000000800 */
[-C--:B--2---:R-:W-:Y:S08]  /*ef00*/  HMMA.16816.F32.BF16 R20, R76, R84.reuse, R20 ;  /* 0x000000544c14723c */ /* 0x084ff00000041814 */
[C---:B------:R-:W-:Y:S01]  /*ef10*/  HMMA.16816.F32.BF16 R24, R80.reuse, R84, R24 ;  /* 0x000000545018723c */ /* 0x040fe20000041818 */
[----:B-1----:R-:W1:Y:S07]  /*ef20*/  LDSM.16.MT88.4 R88, [R211+0x2100] ;  /* 0x00210000d358783b */ /* 0x002e6e0000004200 */
[-C--:B------:R-:W-:Y:S01]  /*ef30*/  HMMA.16816.F32.BF16 R28, R80, R86.reuse, R28 ;  /* 0x00000056501c723c */ /* 0x080fe2000004181c */
[--C-:B---3--:R-:W-:Y:S03]  /*ef40*/  FFMA.FTZ R74, R247, c[0x0][0x2d0], -R75.reuse ;  /* 0x0000b400f74a7a23 */ /* 0x108fe6000001084b */
[----:B----4-:R-:W-:Y:S01]  /*ef50*/  F2FP.BF16.PACK_AB R166, R102, R168 ;  /* 0x000000a866a6723e */ /* 0x010fe200000010ff */
[----:B------:R-:W-:Y:S03]  /*ef60*/  FFMA.FTZ R75, R248, c[0x0][0x2d0], -R75 ;  /* 0x0000b400f84b7a23 */ /* 0x000fe6000001084b */
[C---:B------:R-:W-:Y:S01]  /*ef70*/  HMMA.16816.F32.BF16 R32, R76.reuse, R86, R32 ;  /* 0x000000564c20723c */ /* 0x040fe20000041820 */
[----:B------:R2:W-:Y:S07]  /*ef80*/  MUFU.EX2 R101, R74 ;  /* 0x0000004a00657308 */ /* 0x0005ee0000000800 */
[-C--:B------:R-:W-:Y:S03]  /*ef90*/  HMMA.16816.F32.BF16 R36, R76, R92.reuse, R36 ;  /* 0x0000005c4c24723c */ /* 0x080fe60000041824 */
[----:B------:R-:W3:Y:S05]  /*efa0*/  MUFU.EX2 R100, R75 ;  /* 0x0000004b00647308 */ /* 0x000eea0000000800 */
[C---:B------:R-:W-:Y:S08]  /*efb0*/  HMMA.16816.F32.BF16 R40, R80.reuse, R92, R40 ;  /* 0x0000005c5028723c */ /* 0x040ff00000041828 */
[-C--:B------:R-:W-:Y:S01]  /*efc0*/  HMMA.16816.F32.BF16 R44, R80, R94.reuse, R44 ;  /* 0x0000005e502c723c */ /* 0x080fe2000004182c */
[--C-:B--2---:R-:W-:Y:S04]  /*efd0*/  FFMA.FTZ R74, R242, c[0x0][0x2d0], -R96.reuse ;  /* 0x0000b400f24a7a23 */ /* 0x104fe80000010860 */
[----:B------:R2:W-:Y:S03]  /*efe0*/  MUFU.EX2 R99, R74 ;  /* 0x0000004a00637308 */ /* 0x0005e60000000800 */
[C---:B------:R-:W-:Y:S01]  /*eff0*/  HMMA.16816.F32.BF16 R48, R76.reuse, R94, R48 ;  /* 0x0000005e4c30723c */ /* 0x040fe20000041830 */
[----:B---3--:R-:W-:Y:S07]  /*f000*/  F2FP.BF16.PACK_AB R167, R100, R101 ;  /* 0x0000006564a7723e */ /* 0x008fee00000010ff */
[-C--:B-1----:R-:W-:Y:S08]  /*f010*/  HMMA.16816.F32.BF16 R52, R76, R88.reuse, R52 ;  /* 0x000000584c34723c */ /* 0x082ff00000041834 */
[C---:B------:R-:W-:Y:S01]  /*f020*/  HMMA.16816.F32.BF16 R56, R80.reuse, R88, R56 ;  /* 0x000000585038723c */ /* 0x040fe20000041838 */
[--C-:B--2---:R-:W-:Y:S07]  /*f030*/  FFMA.FTZ R74, R244, c[0x0][0x2d0], -R96.reuse ;  /* 0x0000b400f44a7a23 */ /* 0x104fee0000010860 */
[-C--:B------:R-:W-:Y:S01]  /*f040*/  HMMA.16816.F32.BF16 R60, R80, R90.reuse, R60 ;  /* 0x0000005a503c723c */ /* 0x080fe2000004183c */
[----:B------:R1:W2:Y:S07]  /*f050*/  MUFU.EX2 R85, R74 ;  /* 0x0000004a00557308 */ /* 0x0002ae0000000800 */
[----:B------:R-:W-:Y:S01]  /*f060*/  HMMA.16816.F32.BF16 R64, R76, R90, R64 ;  /* 0x0000005a4c40723c */ /* 0x000fe20000041840 */
[----:B------:R-:W3:Y:S07]  /*f070*/  LDL.LU R76, [R1+0x1c] ;  /* 0x00001c00014c7983 */ /* 0x000eee0000300800 */
[-C--:B------:R-:W-:Y:S07]  /*f080*/  HMMA.16816.F32.BF16 R104, R164, R116.reuse, R4 ;  /* 0x00000074a468723c */ /* 0x080fee0000041804 */
[----:B------:R-:W-:Y:S01]  /*f090*/  FADD.FTZ R4, R231, R69 ;  /* 0x00000045e7047221 */ /* 0x000fe20000010000 */
[----:B------:R-:W-:Y:S01]  /*f0a0*/  MOV R231, R148 ;  /* 0x0000009400e77202 */ /* 0x000fe20000000f00 */
[--C-:B-1----:R-:W-:Y:S03]  /*f0b0*/  FFMA.FTZ R74, R245, c[0x0][0x2d0], -R96.reuse ;  /* 0x0000b400f54a7a23 */ /* 0x102fe60000010860 */
[----:B------:R-:W-:Y:S01]  /*f0c0*/  FFMA.FTZ R96, R246, c[0x0][0x2d0], -R96 ;  /* 0x0000b400f6607a23 */ /* 0x000fe20000010860 */
[----:B------:R1:W-:Y:S01]  /*f0d0*/  MUFU.EX2 R86, R74 ;  /* 0x0000004a00567308 */ /* 0x0003e20000000800 */
[----:B------:R-:W-:Y:S01]  /*f0e0*/  FADD.FTZ R6, R151, R68 ;  /* 0x0000004497067221 */ /* 0x000fe20000010000 */
[----:B--2---:R-:W-:Y:S01]  /*f0f0*/  F2FP.BF16.PACK_AB R160, R85, R99 ;  /* 0x0000006355a0723e */ /* 0x004fe200000010ff */
[----:B------:R-:W-:Y:S01]  /*f100*/  FADD.FTZ R4, R230, R4 ;  /* 0x00000004e6047221 */ /* 0x000fe20000010000 */
[----:B------:R-:W-:Y:S01]  /*f110*/  MOV R230, R232 ;  /* 0x000000e800e67202 */ /* 0x000fe20000000f00 */
[----:B------:R-:W-:Y:S01]  /*f120*/  FADD.FTZ R6, R234, R6 ;  /* 0x00000006ea067221 */ /* 0x000fe20000010000 */
[----:B------:R-:W-:Y:S01]  /*f130*/  MOV R232, R200 ;  /* 0x000000c800e87202 */ /* 0x000fe20000000f00 */
[----:B------:R-:W-:Y:S01]  /*f140*/  IMAD.MOV.U32 R234, RZ, RZ, R203 ;  /* 0x000000ffffea7224 */ /* 0x000fe200078e00cb */
[----:B------:R-:W-:Y:S01]  /*f150*/  MOV R203, R205 ;  /* 0x000000cd00cb7202 */ /* 0x000fe20000000f00 */
[----:B------:R-:W-:Y:S01]  /*f160*/  FADD.FTZ R4, R238, R4 ;  /* 0x00000004ee047221 */ /* 0x000fe20000010000 */
[----:B------:R-:W2:Y:S01]  /*f170*/  MUFU.EX2 R96, R96 ;  /* 0x0000006000607308 */ /* 0x000ea20000000800 */
[----:B------:R-:W-:Y:S01]  /*f180*/  IMAD.MOV.U32 R200, RZ, RZ, R187 ;  /* 0x000000ffffc87224 */ /* 0x000fe200078e00bb */
[----:B------:R-:W-:Y:S02]  /*f190*/  MOV R205, R123 ;  /* 0x0000007b00cd7202 */ /* 0x000fe40000000f00 */
[----:B------:R-:W-:Y:S01]  /*f1a0*/  MOV R187, R122 ;  /* 0x0000007a00bb7202 */ /* 0x000fe20000000f00 */
[--C-:B-1----:R-:W-:Y:S05]  /*f1b0*/  FFMA.FTZ R74, R199, c[0x0][0x2d0], -R97.reuse ;  /* 0x0000b400c74a7a23 */ /* 0x102fea0000010861 */
[----:B------:R1:W-:Y:S01]  /*f1c0*/  MUFU.EX2 R84, R74 ;  /* 0x0000004a00547308 */ /* 0x0003e20000000800 */
[----:B--2---:R-:W-:Y:S01]  /*f1d0*/  F2FP.BF16.PACK_AB R162, R96, R86 ;  /* 0x0000005660a2723e */ /* 0x004fe200000010ff */
[--C-:B-1----:R-:W-:Y:S08]  /*f1e0*/  FFMA.FTZ R74, R191, c[0x0][0x2d0], -R97.reuse ;  /* 0x0000b400bf4a7a23 */ /* 0x102ff00000010861 */
[----:B------:R1:W2:Y:S02]  /*f1f0*/  MUFU.EX2 R75, R74 ;  /* 0x0000004a004b7308 */ /* 0x0002a40000000800 */
[--C-:B-1----:R-:W-:Y:S01]  /*f200*/  FFMA.FTZ R74, R180, c[0x0][0x2d0], -R97.reuse ;  /* 0x0000b400b44a7a23 */ /* 0x102fe20000010861 */
[----:B--2---:R-:W-:Y:S01]  /*f210*/  F2FP.BF16.PACK_AB R161, R75, R84 ;  /* 0x000000544ba1723e */ /* 0x004fe200000010ff */
[----:B------:R-:W-:Y:S02]  /*f220*/  FFMA.FTZ R97, R73, c[0x0][0x2d0], -R97 ;  /* 0x0000b40049617a23 */ /* 0x000fe40000010861 */
[----:B------:R-:W2:Y:S04]  /*f230*/  LDL.LU R73, [R1+0x20] ;  /* 0x0000200001497983 */ /* 0x000ea80000300800 */
[----:B------:R-:W-:Y:S10]  /*f240*/  MUFU.EX2 R74, R74 ;  /* 0x0000004a004a7308 */ /* 0x000ff40000000800 */
[----:B------:R-:W1:Y:S02]  /*f250*/  MUFU.EX2 R97, R97 ;  /* 0x0000006100617308 */ /* 0x000e640000000800 */
[----:B-1----:R-:W-:Y:S07]  /*f260*/  F2FP.BF16.PACK_AB R163, R97, R74 ;  /* 0x0000004a61a3723e */ /* 0x002fee00000010ff */
[C---:B------:R-:W-:Y:S08]  /*f270*/  HMMA.16816.F32.BF16 R108, R160.reuse, R116, R8 ;  /* 0x00000074a06c723c */ /* 0x040ff00000041808 */
[-C--:B------:R-:W-:Y:S08]  /*f280*/  HMMA.16816.F32.BF16 R112, R160, R118.reuse, R12 ;  /* 0x00000076a070723c */ /* 0x080ff0000004180c */
[C---:B------:R-:W-:Y:S01]  /*f290*/  HMMA.16816.F32.BF16 R116, R164.reuse, R118, R16 ;  /* 0x00000076a474723c */ /* 0x040fe20000041810 */
[----:B---3--:R-:W-:Y:S03]  /*f2a0*/  FFMA.FTZ R2, R2, R76, R204 ;  /* 0x0000004c02027223 */ /* 0x008fe600000100cc */
[----:B------:R-:W-:Y:S02]  /*f2b0*/  IMAD.MOV.U32 R204, RZ, RZ, R149 ;  /* 0x000000ffffcc7224 */ /* 0x000fe400078e0095 */
[----:B------:R-:W-:Y:S01]  /*f2c0*/  FADD.FTZ R2, R197, R2 ;  /* 0x00000002c5027221 */ /* 0x000fe20000010000 */
[----:B------:R-:W1:Y:S05]  /*f2d0*/  LDSM.16.MT88.4 R148, [R210+0x2900] ;  /* 0x00290000d294783b */ /* 0x000e6a0000004200 */
[----:B------:R-:W-:Y:S02]  /*f2e0*/  FADD.FTZ R5, R121, R2 ;  /* 0x0000000279057221 */ /* 0x000fe40000010000 */
[----:B------:R-:W-:Y:S02]  /*f2f0*/  FADD.FTZ R2, R229, R6 ;  /* 0x00000006e5027221 */ /* 0x000fe40000010000 */
[----:B------:R-:W-:Y:S02]  /*f300*/  FADD.FTZ R6, R127, R4 ;  /* 0x000000047f067221 */ /* 0x000fe40000010000 */
[----:B--2---:R-:W-:Y:S02]  /*f310*/  FFMA.FTZ R8, R0, R73, R120 ;  /* 0x0000004900087223 */ /* 0x004fe40000010078 */
[----:B------:R-:W-:Y:S01]  /*f320*/  FADD.FTZ R0, R207, R5 ;  /* 0x00000005cf007221 */ /* 0x000fe20000010000 */
[-C--:B------:R-:W-:Y:S01]  /*f330*/  HMMA.16816.F32.BF16 R120, R164, R132.reuse, R20 ;  /* 0x00000084a478723c */ /* 0x080fe20000041814 */
[----:B------:R-:W-:Y:S02]  /*f340*/  FADD.FTZ R8, R193, R8 ;  /* 0x00000008c1087221 */ /* 0x000fe40000010000 */
[----:B------:R-:W-:Y:S02]  /*f350*/  FADD.FTZ R5, R126, R2 ;  /* 0x000000027e057221 */ /* 0x000fe40000010000 */
[----:B------:R-:W-:Y:S02]  /*f360*/  FADD.FTZ R7, R124, R0 ;  /* 0x000000007c077221 */ /* 0x000fe40000010000 */
[----:B------:R-:W-:Y:S02]  /*f370*/  FADD.FTZ R4, R206, R8 ;  /* 0x00000008ce047221 */ /* 0x000fe40000010000 */
[----:B------:R-:W-:Y:S03]  /*f380*/  FADD.FTZ R2, R204, R6 ;  /* 0x00000006cc027221 */ /* 0x000fe60000010000 */
        /* <DEDUP_REMOVED lines=10> */
[----:B------:R-:W-:Y:S01]  /*f430*/  IMAD.MOV.U32 R193, RZ, RZ, R190 ;  /* 0x000000ffffc17224 */ /* 0x000fe200078e00be */
[----:B------:R-:W2:Y:S01]  /*f440*/  LDSM.16.MT88.4 R4, [R211+0x2900] ;  /* 0x00290000d304783b */ /* 0x000ea20000004200 */
[----:B------:R-:W-:Y:S01]  /*f450*/  FADD.FTZ R8, R200, R2 ;  /* 0x00000002c8087221 */ /* 0x000fe20000010000 */
[----:B------:R-:W-:Y:S01]  /*f460*/  MOV R190, R125 ;  /* 0x0000007d00be7202 */ /* 0x000fe20000000f00 */
[----:B------:R-:W-:Y:S01]  /*f470*/  FADD.FTZ R9, R187, R0 ;  /* 0x00000000bb097221 */ /* 0x000fe20000010000 */
[C---:B------:R-:W-:Y:S01]  /*f480*/  HMMA.16816.F32.BF16 R124, R160.reuse, R132, R24 ;  /* 0x00000084a07c723c */ /* 0x040fe20000041818 */
[----:B------:R-:W-:Y:S02]  /*f490*/  FADD.FTZ R2, R139, R10 ;  /* 0x0000000a8b027221 */ /* 0x000fe40000010000 */
[----:B------:R-:W-:Y:S02]  /*f4a0*/  FADD.FTZ R0, R137, R8 ;  /* 0x0000000889007221 */ /* 0x000fe40000010000 */
[----:B------:R-:W-:Y:S02]  /*f4b0*/  FADD.FTZ R8, R185, R11 ;  /* 0x0000000bb9087221 */ /* 0x000fe40000010000 */
[----:B------:R-:W-:Y:S01]  /*f4c0*/  FADD.FTZ R9, R184, R9 ;  /* 0x00000009b8097221 */ /* 0x000fe20000010000 */
[-C--:B------:R-:W-:Y:S01]  /*f4d0*/  HMMA.16816.F32.BF16 R128, R160, R134.reuse, R28 ;  /* 0x00000086a080723c */ /* 0x080fe2000004181c */
[----:B------:R-:W-:Y:S03]  /*f4e0*/  FADD.FTZ R2, R138, R2 ;  /* 0x000000028a027221 */ /* 0x000fe60000010000 */
[----:B------:R-:W-:Y:S02]  /*f4f0*/  FADD.FTZ R0, R136, R0 ;  /* 0x0000000088007221 */ /* 0x000fe40000010000 */
[----:B------:R-:W-:Y:S02]  /*f500*/  FADD.FTZ R12, R198, R8 ;  /* 0x00000008c60c7221 */ /* 0x000fe40000010000 */
[----:B------:R-:W-:Y:S01]  /*f510*/  FADD.FTZ R8, R193, R9 ;  /* 0x00000009c1087221 */ /* 0x000fe20000010000 */
[C---:B------:R-:W-:Y:S03]  /*f520*/  HMMA.16816.F32.BF16 R132, R164.reuse, R134, R32 ;  /* 0x00000086a484723c */ /* 0x040fe60000041820 */
[----:B------:R-:W-:Y:S02]  /*f530*/  FADD.FTZ R2, R251, R2 ;  /* 0x00000002fb027221 */ /* 0x000fe40000010000 */
[----:B------:R-:W-:Y:S02]  /*f540*/  FADD.FTZ R0, R142, R0 ;  /* 0x000000008e007221 */ /* 0x000fe40000010000 */
[----:B------:R-:W-:Y:S01]  /*f550*/  FADD.FTZ R12, R140, R12 ;  /* 0x0000000c8c0c7221 */ /* 0x000fe20000010000 */
[-C--:B-1----:R-:W-:Y:S01]  /*f560*/  HMMA.16816.F32.BF16 R136, R164, R148.reuse, R36 ;  /* 0x00000094a488723c */ /* 0x082fe20000041824 */
[----:B------:R-:W-:Y:S03]  /*f570*/  FADD.FTZ R10, R190, R8 ;  /* 0x00000008be0a7221 */ /* 0x000fe60000010000 */
[----:B------:R-:W-:Y:S02]  /*f580*/  FADD.FTZ R9, R143, R2 ;  /* 0x000000028f097221 */ /* 0x000fe40000010000 */
[----:B------:R-:W-:Y:S02]  /*f590*/  FADD.FTZ R11, R141, R0 ;  /* 0x000000008d0b7221 */ /* 0x000fe40000010000 */
[----:B------:R-:W-:Y:S01]  /*f5a0*/  FADD.FTZ R8, R239, R12 ;  /* 0x0000000cef087221 */ /* 0x000fe20000010000 */
[C---:B------:R-:W-:Y:S03]  /*f5b0*/  HMMA.16816.F32.BF16 R140, R160.reuse, R148, R40 ;  /* 0x00000094a08c723c */ /* 0x040fe60000041828 */
[----:B------:R-:W-:Y:S02]  /*f5c0*/  FADD.FTZ R2, R249, R10 ;  /* 0x0000000af9027221 */ /* 0x000fe40000010000 */
[----:B------:R-:W-:Y:S02]  /*f5d0*/  FADD.FTZ R0, R146, R9 ;  /* 0x0000000992007221 */ /* 0x000fe40000010000 */
[----:B------:R-:W-:Y:S02]  /*f5e0*/  FADD.FTZ R11, R144, R11 ;  /* 0x0000000b900b7221 */ /* 0x000fe40000010000 */
[----:B------:R-:W-:Y:S03]  /*f5f0*/  FADD.FTZ R8, R237, R8 ;  /* 0x00000008ed087221 */ /* 0x000fe60000010000 */
[----:B------:R-:W-:Y:S02]  /*f600*/  FADD.FTZ R10, R147, R2 ;  /* 0x00000002930a7221 */ /* 0x000fe40000010000 */
[----:B------:R-:W-:Y:S02]  /*f610*/  FADD.FTZ R9, R145, R0 ;  /* 0x0000000091097221 */ /* 0x000fe40000010000 */
[----:B------:R-:W-:Y:S01]  /*f620*/  FADD.FTZ R2, R189, R11 ;  /* 0x0000000bbd027221 */ /* 0x000fe20000010000 */
[-C--:B------:R-:W-:Y:S01]  /*f630*/  HMMA.16816.F32.BF16 R144, R160, R150.reuse, R44 ;  /* 0x00000096a090723c */ /* 0x080fe2000004182c */
[----:B------:R-:W-:Y:S02]  /*f640*/  FADD.FTZ R8, R236, R8 ;  /* 0x00000008ec087221 */ /* 0x000fe40000010000 */
[----:B------:R-:W-:Y:S02]  /*f650*/  FADD.FTZ R0, R235, R10 ;  /* 0x0000000aeb007221 */ /* 0x000fe40000010000 */
[----:B------:R-:W-:Y:S02]  /*f660*/  FADD.FTZ R9, R195, R9 ;  /* 0x00000009c3097221 */ /* 0x000fe40000010000 */
[----:B------:R-:W-:Y:S01]  /*f670*/  FADD.FTZ R11, R186, R2 ;  /* 0x00000002ba0b7221 */ /* 0x000fe20000010000 */
[C---:B------:R-:W-:Y:S01]  /*f680*/  HMMA.16816.F32.BF16 R148, R164.reuse, R150, R48 ;  /* 0x00000096a494723c */ /* 0x040fe20000041830 */
[----:B------:R-:W-:Y:S03]  /*f690*/  FADD.FTZ R8, R182, R8 ;  /* 0x00000008b6087221 */ /* 0x000fe60000010000 */
        /* <DEDUP_REMOVED lines=8> */
[----:B------:R-:W-:Y:S01]  /*f720*/  FADD.FTZ R2, R179, R10 ;  /* 0x0000000ab3027221 */ /* 0x000fe20000010000 */
[-C--:B--2---:R-:W-:Y:S01]  /*f730*/  HMMA.16816.F32.BF16 R152, R164, R4.reuse, R52 ;  /* 0x00000004a498723c */ /* 0x084fe20000041834 */
[----:B------:R-:W-:Y:S02]  /*f740*/  FADD.FTZ R8, R181, R8 ;  /* 0x00000008b5087221 */ /* 0x000fe40000010000 */
[----:B------:R-:W-:Y:S02]  /*f750*/  FADD.FTZ R0, R178, R11 ;  /* 0x0000000bb2007221 */ /* 0x000fe40000010000 */
[----:B------:R-:W-:Y:S02]  /*f760*/  FADD.FTZ R10, R157, R9 ;  /* 0x000000099d0a7221 */ /* 0x000fe40000010000 */
[----:B------:R-:W-:Y:S02]  /*f770*/  FADD.FTZ R11, R159, R2 ;  /* 0x000000029f0b7221 */ /* 0x000fe40000010000 */
[----:B------:R-:W-:Y:S03]  /*f780*/  FADD.FTZ R8, R156, R8 ;  /* 0x000000089c087221 */ /* 0x000fe60000010000 */
[----:B------:R-:W-:Y:S02]  /*f790*/  FADD.FTZ R9, R158, R0 ;  /* 0x000000009e097221 */ /* 0x000fe40000010000 */
[----:B------:R-:W-:Y:S01]  /*f7a0*/  FADD.FTZ R2, R175, R10 ;  /* 0x0000000aaf027221 */ /* 0x000fe20000010000 */
[C---:B------:R-:W-:Y:S01]  /*f7b0*/  HMMA.16816.F32.BF16 R156, R160.reuse, R4, R56 ;  /* 0x00000004a09c723c */ /* 0x040fe20000041838 */
[----:B------:R-:W-:Y:S06]  /*f7c0*/  FADD.FTZ R0, R177, R11 ;  /* 0x0000000bb1007221 */ /* 0x000fec0000010000 */
[----:B------:R-:W-:Y:S01]  /*f7d0*/  FADD.FTZ R4, R172, R8 ;  /* 0x00000008ac047221 */ /* 0x000fe20000010000 */
[-C--:B------:R-:W-:Y:S01]  /*f7e0*/  HMMA.16816.F32.BF16 R160, R160, R6.reuse, R60 ;  /* 0x00000006a0a0723c */ /* 0x080fe2000004183c */
[----:B------:R-:W-:Y:S03]  /*f7f0*/  FADD.FTZ R8, R176, R9 ;  /* 0x00000009b0087221 */ /* 0x000fe60000010000 */
[----:B------:R-:W-:Y:S02]  /*f800*/  FADD.FTZ R9, R174, R2 ;  /* 0x00000002ae097221 */ /* 0x000fe40000010000 */
[----:B------:R-:W-:Y:S02]  /*f810*/  FADD.FTZ R4, R171, R4 ;  /* 0x00000004ab047221 */ /* 0x000fe40000010000 */
[----:B------:R-:W-:Y:S01]  /*f820*/  FADD.FTZ R5, R173, R0 ;  /* 0x00000000ad057221 */ /* 0x000fe20000010000 */
[----:B------:R-:W-:Y:S03]  /*f830*/  HMMA.16816.F32.BF16 R164, R164, R6, R64 ;  /* 0x00000006a4a4723c */ /* 0x000fe60000041840 */
[----:B------:R-:W-:Y:S02]  /*f840*/  FADD.FTZ R2, R169, R8 ;  /* 0x00000008a9027221 */ /* 0x000fe40000010000 */
[----:B------:R-:W-:Y:S02]  /*f850*/  FADD.FTZ R4, R98, R4 ;  /* 0x0000000462047221 */ /* 0x000fe40000010000 */
[----:B------:R-:W-:Y:S02]  /*f860*/  FADD.FTZ R0, R99, R9 ;  /* 0x0000000963007221 */ /* 0x000fe40000010000 */
[----:B------:R-:W-:Y:S03]  /*f870*/  FADD.FTZ R5, R170, R5 ;  /* 0x00000005aa057221 */ /* 0x000fe60000010000 */
[----:B------:R-:W-:Y:S01]  /*f880*/  FADD.FTZ R8, R103, R2 ;  /* 0x0000000267087221 */ /* 0x000fe20000010000 */
[----:B------:R-:W-:Y:S01]  /*f890*/  MOV R103, R3 ;  /* 0x0000000300677202 */ /* 0x000fe20000000f00 */
[----:B------:R-:W-:Y:S02]  /*f8a0*/  FADD.FTZ R2, R84, R4 ;  /* 0x0000000454027221 */ /* 0x000fe40000010000 */
[----:B------:R-:W-:Y:S02]  /*f8b0*/  FADD.FTZ R4, R85, R0 ;  /* 0x0000000055047221 */ /* 0x000fe40000010000 */
[----:B------:R-:W-:Y:S02]  /*f8c0*/  FADD.FTZ R0, R168, R5 ;  /* 0x00000005a8007221 */ /* 0x000fe40000010000 */
[----:B------:R-:W-:Y:S01]  /*f8d0*/  FADD.FTZ R5, R101, R8 ;  /* 0x0000000865057221 */ /* 0x000fe20000010000 */
[----:B------:R-:W-:Y:S01]  /*f8e0*/  MOV R101, R71 ;  /* 0x0000004700657202 */ /* 0x000fe20000000f00 */
[----:B------:R-:W-:Y:S01]  /*f8f0*/  FADD.FTZ R6, R102, R0 ;  /* 0x0000000066067221 */ /* 0x000fe20000010000 */
[----:B------:R-:W-:Y:S01]  /*f900*/  MOV R102, R70 ;  /* 0x0000004600667202 */ /* 0x000fe20000000f00 */
[----:B------:R-:W-:Y:S02]  /*f910*/  FADD.FTZ R5, R100, R5 ;  /* 0x0000000564057221 */ /* 0x000fe40000010000 */
[----:B------:R-:W-:Y:S01]  /*f920*/  FADD.FTZ R2, R75, R2 ;  /* 0x000000024b027221 */ /* 0x000fe20000010000 */
[----:B------:R1:W-:Y:S01]  /*f930*/  STL [R1+0x14], R6 ;  /* 0x0000140601007387 */ /* 0x0003e20000100800 */
[----:B------:R-:W-:Y:S02]  /*f940*/  FADD.FTZ R4, R86, R4 ;  /* 0x0000000456047221 */ /* 0x000fe40000010000 */
[----:B------:R-:W-:Y:S01]  /*f950*/  FADD.FTZ R0, R74, R2 ;  /* 0x000000024a007221 */ /* 0x000fe20000010000 */
[----:B------:R1:W-:Y:S01]  /*f960*/  STL [R1+0x18], R5 ;  /* 0x0000180501007387 */ /* 0x0003e20000100800 */
[----:B------:R-:W-:Y:S02]  /*f970*/  FADD.FTZ R2, R96, R4 ;  /* 0x0000000460027221 */ /* 0x000fe40000010000 */
[----:B------:R-:W-:Y:S02]  /*f980*/  FADD.FTZ R0, R97, R0 ;  /* 0x0000000061007221 */ /* 0x000fe40000010000 */
[----:B------:R-:W-:Y:S01]  /*f990*/  IMAD.MOV.U32 R100, RZ, RZ, R72 ;  /* 0x000000ffff647224 */ /* 0x000fe200078e0048 */
[----:B------:R1:W-:Y:S04]  /*f9a0*/  STL [R1+0x1c], R2 ;  /* 0x00001c0201007387 */ /* 0x0003e80000100800 */
[----:B------:R1:W-:Y:S01]  /*f9b0*/  STL [R1+0x20], R0 ;  /* 0x0000200001007387 */ /* 0x0003e20000100800 */
[----:B------:R-:W-:-:S05]  /*f9c0*/  @P0 BRA `(.L_x_538) ;  /* 0xffff955000000947 */ /* 0x000fca000383ffff */
.L_x_519:
[----:B------:R-:W2:Y:S01]  /*f9d0*/  S2UR UR18, SR_CTAID.X ;  /* 0x00000000001279c3 */ /* 0x000ea20000002500 */
[----:B------:R-:W-:Y:S01]  /*f9e0*/  ULDC.64 UR4, c[0x0][0x2c8] ;  /* 0x0000b20000047ab9 */ /* 0x000fe20000000a00 */
[----:B------:R-:W-:Y:S01]  /*f9f0*/  IMAD.MOV.U32 R4, RZ, RZ, 0x1 ;  /* 0x00000001ff047424 */ /* 0x000fe200078e00ff */
[----:B------:R-:W-:Y:S01]  /*fa00*/  PLOP3.LUT P0, PT, PT, PT, UP1, 0x40, 0x0 ;  /* 0x000000000000781c */ /* 0x000fe20003f0e818 */
[----:B-1----:R-:W-:-:S03]  /*fa10*/  IMAD.MOV.U32 R2, RZ, RZ, c[0x0][0x2ac] ;  /* 0x0000ab00ff027624 */ /* 0x002fc600078e00ff */
[----:B------:R-:W-:-:S05]  /*fa20*/  IADD3 R0, R4, -c[0x0][0x168], RZ ;  /* 0x80005a0004007a10 */ /* 0x000fca0007ffe0ff */
[----:B------:R-:W-:Y:S01]  /*fa30*/  IMAD R0, R2, c[0x0][0x1d0], R0 ;  /* 0x0000740002007a24 */ /* 0x000fe200078e0200 */
[----:B--2---:R-:W-:-:S04]  /*fa40*/  ULEA UR18, UR18, 0x7f, 0x7 ;  /* 0x0000007f12127891 */ /* 0x004fc8000f8e383f */
[----:B------:R-:W-:-:S07]  /*fa50*/  UIMAD.WIDE.U32 UR22, UR18, UR4, URZ ;  /* 0x00000004121672a5 */ /* 0x000fce000f8e003f */
[----:B------:R-:W-:Y:S02]  /*fa60*/  @UP2 UMOV UR19, UR23 ;  /* 0x0000001700132c82 */ /* 0x000fe40008000000 */
[----:B------:R-:W-:-:S06]  /*fa70*/  @UP2 USHF.R.U32.HI UR18, URZ, UR5, UR19 ;  /* 0x000000053f122299 */ /* 0x000fcc0008011613 */
[----:B------:R-:W-:-:S04]  /*fa80*/  IADD3 R0, R0, UR18, RZ ;  /* 0x0000001200007c10 */ /* 0x000fc8000fffe0ff */
[----:B------:R-:W-:Y:S01]  /*fa90*/  IADD3 R2, R0, -c[0x0][0x324], RZ ;  /* 0x8000c90000027a10 */ /* 0x000fe20007ffe0ff */
[----:B------:R-:W-:Y:S05]  /*faa0*/  @P0 BRA `(.L_x_539) ;  /* 0x000000d000000947 */ /* 0x000fea0003800000 */
[----:B------:R-:W-:-:S13]  /*fab0*/  ISETP.GT.AND P0, PT, R0, -0x1, PT ;  /* 0xffffffff0000780c */ /* 0x000fda0003f04270 */
[----:B------:R-:W-:Y:S05]  /*fac0*/  @P0 BRA `(.L_x_540) ;  /* 0x0000006000000947 */ /* 0x000fea0003800000 */
[----:B------:R-:W-:Y:S02]  /*fad0*/  ISETP.NE.AND P0, PT, R4, c[0x0][0x32c], PT ;  /* 0x0000cb0004007a0c */ /* 0x000fe40003f05270 */
[----:B------:R-:W-:-:S11]  /*fae0*/  LOP3.LUT R0, RZ, R0, RZ, 0x33, !PT ;  /* 0x00000000ff007212 */ /* 0x000fd600078e33ff */
[----:B------:R-:W-:-:S05]  /*faf0*/  @P0 IMAD.HI.U32 R4, R0, c[0x0][0x330], RZ ;  /* 0x0000cc0000040a27 */ /* 0x000fca00078e00ff */
[----:B------:R-:W-:-:S04]  /*fb00*/  @P0 SHF.R.U32.HI R0, RZ, c[0x0][0x334], R4 ;  /* 0x0000cd00ff000a19 */ /* 0x000fc80000011604 */
[----:B------:R-:W-:Y:S01]  /*fb10*/  LOP3.LUT R0, RZ, R0, RZ, 0x33, !PT ;  /* 0x00000000ff007212 */ /* 0x000fe200078e33ff */
[----:B------:R-:W-:Y:S05]  /*fb20*/  BRA `(.L_x_541) ;  /* 0x0000003000007947 */ /* 0x000fea0003800000 */
.L_x_540:
[----:B------:R-:W-:-:S13]  /*fb30*/  ISETP.NE.AND P0, PT, R4, c[0x0][0x32c], PT ;  /* 0x0000cb0004007a0c */ /* 0x000fda0003f05270 */
[----:B------:R-:W-:-:S05]  /*fb40*/  @P0 IMAD.HI.U32 R4, R0, c[0x0][0x330], RZ ;  /* 0x0000cc0000040a27 */ /* 0x000fca00078e00ff */
[----:B------:R-:W-:-:S05]  /*fb50*/  @P0 SHF.R.U32.HI R0, RZ, c[0x0][0x334], R4 ;  /* 0x0000cd00ff000a19 */ /* 0x000fca0000011604 */
.L_x_541:
[----:B------:R-:W-:-:S05]  /*fb60*/  IMAD R0, R0, c[0x0][0x32c], RZ ;  /* 0x0000cb0000007a24 */ /* 0x000fca00078e02ff */
[----:B------:R-:W-:-:S03]  /*fb70*/  IMNMX R2, R2, R0, !PT ;  /* 0x0000000002027217 */ /* 0x000fc60007800200 */
.L_x_539:
[----:B------:R-:W2:Y:S01]  /*fb80*/  LDL R4, [R1+0x28] ;  /* 0x0000280001047983 */ /* 0x000ea20000100800 */
[----:B------:R-:W-:-:S05]  /*fb90*/  IADD3 R2, R2, 0x5f, RZ ;  /* 0x0000005f02027810 */ /* 0x000fca0007ffe0ff */
[----:B------:R-:W-:-:S05]  /*fba0*/  IMAD.HI R2, R2, 0x2aaaaaab, RZ ;  /* 0x2aaaaaab02027827 */ /* 0x000fca00078e02ff */
[----:B------:R-:W-:-:S04]  /*fbb0*/  SHF.R.U32.HI R0, RZ, 0x1f, R2 ;  /* 0x0000001fff007819 */ /* 0x000fc80000011602 */
[----:B------:R-:W-:-:S04]  /*fbc0*/  LEA.HI.SX32 R0, R2, R0, 0x1c ;  /* 0x0000000002007211 */ /* 0x000fc800078fe2ff */
[----:B--2---:R-:W-:-:S04]  /*fbd0*/  IMNMX R4, R4, R0, !PT ;  /* 0x0000000004047217 */ /* 0x004fc80007800200 */
[----:B------:R-:W-:Y:S01]  /*fbe0*/  ISETP.GE.AND P0, PT, R227, R4, PT ;  /* 0x00000004e300720c */ /* 0x000fe20003f06270 */
[----:B------:R1:W-:-:S12]  /*fbf0*/  STL [R1+0x30], R4 ;  /* 0x0000300401007387 */ /* 0x0003d80000100800 */
[----:B------:R-:W-:Y:S05]  /*fc00*/  @!P0 BRA `(.L_x_542) ;  /* 0x00004a6000008947 */ /* 0x000fea0003800000 */
[----:B------:R-:W-:Y:S01]  /*fc10*/  IMAD.MOV.U32 R100, RZ, RZ, R71 ;  /* 0x000000ffff647224 */ /* 0x000fe200078e0047 */
[----:B------:R-:W-:Y:S01]  /*fc20*/  MOV R102, R3 ;  /* 0x0000000300667202 */ /* 0x000fe20000000f00 */
[----:B------:R-:W-:Y:S01]  /*fc30*/  IMAD.MOV.U32 R2, RZ, RZ, R72 ;  /* 0x000000ffff027224 */ /* 0x000fe200078e0048 */
[----:B------:R-:W-:Y:S02]  /*fc40*/  MOV R101, R70 ;  /* 0x0000004600657202 */ /* 0x000fe40000000f00 */
.L_x_545:
[----:B--2---:R-:W2:Y:S01]  /*fc50*/  LDL R15, [R1+0x28] ;  /* 0x00002800010f7983 */ /* 0x004ea20000100800 */
[----:B------:R-:W-:Y:S04]  /*fc60*/  DEPBAR.LE SB0, 0x0 ;  /* 0x000080000000791a */ /* 0x000fe80000000000 */
[----:B------:R-:W-:Y:S06]  /*fc70*/  BAR.SYNC.DEFER_BLOCKING 0x0 ;  /* 0x0000000000007b1d */ /* 0x000fec0000010000 */
[----:B-----5:R3:W4:Y:S04]  /*fc80*/  LDSM.16.M88.4 R96, [R215+0x6100] ;  /* 0x00610000d760783b */ /* 0x0207280000000200 */
        /* <DEDUP_REMOVED lines=20> */
[----:B------:R-:W-:Y:S01]  /*fdd0*/  IMAD.WIDE.U32 R4, R233, c[0x0][0x208], RZ ;  /* 0x00008200e9047a25 */ /* 0x000fe200078e00ff */
        /* <DEDUP_REMOVED lines=11> */
[----:B------:R-:W-:Y:S04]  /*fe90*/  SHFL.IDX PT, R12, R3, 0x1, 0x181f ;  /* 0x00381f00030c7f89 */ /* 0x000fe800000e0000 */
[----:B------:R-:W1:Y:S04]  /*fea0*/  SHFL.IDX PT, R4, R3, RZ, 0x181f ;  /* 0x00181fff03047589 */ /* 0x000e6800000e0000 */
[----:B------:R-:W-:Y:S04]  /*feb0*/  SHFL.IDX PT, R5, R0, RZ, 0x181f ;  /* 0x00181fff00057589 */ /* 0x000fe800000e0000 */
[----:B------:R-:W3:Y:S04]  /*fec0*/  SHFL.IDX PT, R10, R3, 0x2, 0x181f ;  /* 0x00581f00030a7f89 */ /* 0x000ee800000e0000 */
[----:B------:R-:W-:Y:S04]  /*fed0*/  SHFL.IDX PT, R6, R0, 0x1, 0x181f ;  /* 0x00381f0000067f89 */ /* 0x000fe800000e0000 */
[----:B------:R-:W4:Y:S04]  /*fee0*/  SHFL.IDX PT, R8, R3, 0x3, 0x181f ;  /* 0x00781f0003087f89 */ /* 0x000f2800000e0000 */
[----:B------:R-:W5:Y:S04]  /*fef0*/  SHFL.IDX PT, R11, R0, 0x2, 0x181f ;  /* 0x00581f00000b7f89 */ /* 0x000f6800000e0000 */
[----:B------:R-:W5:Y:S04]  /*ff00*/  SHFL.IDX PT, R7, R3, 0x4, 0x181f ;  /* 0x00981f0003077f89 */ /* 0x000f6800000e0000 */
[----:B------:R-:W5:Y:S04]  /*ff10*/  SHFL.IDX PT, R9, R0, 0x3, 0x181f ;  /* 0x00781f0000097f89 */ /* 0x000f6800000e0000 */
[----:B------:R-:W-:Y:S04]  /*ff20*/  SHFL.IDX PT, R3, R3, 0x5, 0x181f ;  /* 0x00b81f0003037f89 */ /* 0x000fe800000e0000 */
[----:B------:R-:W5:Y:S04]  /*ff30*/  SHFL.IDX PT, R14, R0, 0x4, 0x181f ;  /* 0x00981f00000e7f89 */ /* 0x000f6800000e0000 */
[----:B------:R-:W2:Y:S01]  /*ff40*/  SHFL.IDX PT, R0, R0, 0x5, 0x181f ;  /* 0x00b81f0000007f89 */ /* 0x000ea200000e0000 */
[-C--:B-1----:R-:W-:Y:S02]  /*ff50*/  IADD3 R4, P0, R4, R226.reuse, RZ ;  /* 0x000000e204047210 */ /* 0x082fe40007f1e0ff */
[-C--:B---3--:R-:W-:Y:S02]  /*ff60*/  IADD3 R10, P5, R10, R226.reuse, RZ ;  /* 0x000000e20a0a7210 */ /* 0x088fe40007fbe0ff */
[-C--:B----4-:R-:W-:Y:S01]  /*ff70*/  IADD3 R8, P2, R8, R226.reuse, RZ ;  /* 0x000000e208087210 */ /* 0x090fe20007f5e0ff */
[--C-:B------:R-:W-:Y:S01]  /*ff80*/  IMAD.X R5, R5, 0x1, R225.reuse, P0 ;  /* 0x0000000105057824 */ /* 0x100fe200000e06e1 */
[-C--:B------:R-:W-:Y:S02]  /*ff90*/  IADD3 R12, P0, R12, R226.reuse, RZ ;  /* 0x000000e20c0c7210 */ /* 0x080fe40007f1e0ff */
[-C--:B-----5:R-:W-:Y:S03]  /*ffa0*/  IADD3.X R11, R11, R225.reuse, RZ, P5, !PT ;  /* 0x000000e10b0b7210 */ /* 0x0a0fe60002ffe4ff */
[--C-:B------:R-:W-:Y:S01]  /*ffb0*/  IMAD.X R13, R6, 0x1, R225.reuse, P0 ;  /* 0x00000001060d7824 */ /* 0x100fe200000e06e1 */
[-C--:B------:R-:W-:Y:S01]  /*ffc0*/  IADD3 R6, P1, R7, R226.reuse, RZ ;  /* 0x000000e207067210 */ /* 0x080fe20007f3e0ff */
[--C-:B------:R-:W-:Y:S04]  /*ffd0*/  IMAD.X R9, R9, 0x1, R225.reuse, P2 ;  /* 0x0000000109097824 */ /* 0x100fe800010e06e1 */
[----:B------:R-:W-:Y:S01]  /*ffe0*/  IMAD.X R7, R14, 0x1, R225, P1 ;  /* 0x000000010e077824 */ /* 0x000fe200008e06e1 */
[----:B--2---:R1:W-:Y:S04]  /*fff0*/  LDGSTS.E.BYPASS.LTC128B.128 [R20], [R4.64], !P4 ;  /* 0x0000000004147fae */ /* 0x0043e8000e101d50 */
[----:B------:R2:W-:Y:S04]  /*10000*/  LDGSTS.E.BYPASS.LTC128B.128 [R20+0x800], [R12.64], !P4 ;  /* 0x008000000c147fae */ /* 0x0005e8000e101d50 */
[----:B------:R2:W-:Y:S04]  /*10010*/  LDGSTS.E.BYPASS.LTC128B.128 [R20+0x1000], [R10.64], !P4 ;  /* 0x010000000a147fae */ /* 0x0005e8000e101d50 */
[----:B------:R2:W-:Y:S04]  /*10020*/  LDGSTS.E.BYPASS.LTC128B.128 [R20+0x1800], [R8.64], !P4 ;  /* 0x0180000008147fae */ /* 0x0005e8000e101d50 */
[----:B------:R2:W-:Y:S01]  /*10030*/  LDGSTS.E.BYPASS.LTC128B.128 [R20+0x2000], [R6.64], !P4 ;  /* 0x0200000006147fae */ /* 0x0005e2000e101d50 */
[----:B-1----:R-:W-:Y:S04]  /*10040*/  IADD3 R4, P0, R3, R226, RZ ;  /* 0x000000e203047210 */ /* 0x002fe80007f1e0ff */
[----:B------:R-:W-:Y:S05]  /*10050*/  IADD3.X R5, R0, R225, RZ, P0, !PT ;  /* 0x000000e100057210 */ /* 0x000fea00007fe4ff */
[----:B------:R2:W-:Y:S04]  /*10060*/  LDGSTS.E.BYPASS.LTC128B.128 [R20+0x2800], [R4.64], !P4 ;  /* 0x0280000004147fae */ /* 0x0005e8000e101d50 */
.L_x_543:
[----:B-1-34-:R-:W-:Y:S01]  /*10070*/  LDSM.16.M88.4 R204, [R214+0x5900] ;  /* 0x00590000d6cc783b */ /* 0x01afe20000000200 */
[-C--:B--2---:R-:W-:Y:S04]  /*10080*/  HMMA.16816.F32.BF16 R4, R96, R16.reuse, RZ ;  /* 0x000000106004723c */ /* 0x084fe800000418ff */
[----:B------:R-:W-:Y:S03]  /*10090*/  MOV R3, R15 ;  /* 0x0000000f00037202 */ /* 0x000fe60000000f00 */
[----:B------:R-:W0:Y:S01]  /*100a0*/  LDGDEPBAR ;  /* 0x00000000000079af */ /* 0x000e220000000000 */
[C---:B------:R-:W-:Y:S02]  /*100b0*/  HMMA.16816.F32.BF16 R8, R92.reuse, R16, RZ ;  /* 0x000000105c08723c */ /* 0x040fe400000418ff */
[----:B------:R-:W-:Y:S06]  /*100c0*/  ISETP.GT.AND P0, PT, R227, R3, PT ;  /* 0x00000003e300720c */ /* 0x000fec0003f04270 */
        /* <DEDUP_REMOVED lines=85> */
[----:B------:R-:W1:Y:S01]  /*10620*/  MUFU.TANH R103, R4 ;  /* 0x0000000400677308 */ /* 0x000e620000002400 */
[----:B------:R-:W-:Y:S02]  /*10630*/  FMUL.FTZ R5, R5, c[0x0][0x320] ;  /* 0x0000c80005057a20 */ /* 0x000fe40000410000 */
[----:B------:R-:W-:Y:S02]  /*10640*/  FMUL.FTZ R6, R6, c[0x0][0x320] ;  /* 0x0000c80006067a20 */ /* 0x000fe40000410000 */
[----:B------:R-:W-:Y:S04]  /*10650*/  FMUL.FTZ R7, R7, c[0x0][0x320] ;  /* 0x0000c80007077a20 */ /* 0x000fe80000410000 */
        /* <DEDUP_REMOVED lines=9> */
[----:B------:R-:W-:Y:S02]  /*106f0*/  FMUL.FTZ R17, R17, c[0x0][0x320] ;  /* 0x0000c80011117a20 */ /* 0x000fe40000410000 */
[----:B------:R-:W-:Y:S02]  /*10700*/  FMUL.FTZ R18, R18, c[0x0][0x320] ;  /* 0x0000c80012127a20 */ /* 0x000fe40000410000 */
[----:B------:R-:W-:Y:S02]  /*10710*/  FMUL.FTZ R19, R19, c[0x0][0x320] ;  /* 0x0000c80013137a20 */ /* 0x000fe40000410000 */
[----:B------:R-:W-:Y:S01]  /*10720*/  FMUL.FTZ R13, R13, c[0x0][0x320] ;  /* 0x0000c8000d0d7a20 */ /* 0x000fe20000410000 */
[----:B------:R4:W1:Y:S01]  /*10730*/  MUFU.TANH R183, R7 ;  /* 0x0000000700b77308 */ /* 0x0008620000002400 */
[----:B------:R-:W-:Y:S09]  /*10740*/  FMUL.FTZ R14, R14, c[0x0][0x320] ;  /* 0x0000c8000e0e7a20 */ /* 0x000ff20000410000 */
[----:B------:R-:W1:Y:S10]  /*10750*/  MUFU.TANH R181, R8 ;  /* 0x0000000800b57308 */ /* 0x000e740000002400 */
[----:B------:R-:W1:Y:S01]  /*10760*/  MUFU.TANH R184, R9 ;  /* 0x0000000900b87308 */ /* 0x000e620000002400 */
[----:B----4-:R-:W4:Y:S09]  /*10770*/  LDSM.16.M88.4 R4, [R213+0x800] ;  /* 0x00080000d504783b */ /* 0x010f320000000200 */
[----:B------:R-:W1:Y:S10]  /*10780*/  MUFU.TANH R171, R10 ;  /* 0x0000000a00ab7308 */ /* 0x000e740000002400 */
[----:B------:R5:W1:Y:S10]  /*10790*/  MUFU.TANH R185, R11 ;  /* 0x0000000b00b97308 */ /* 0x000a740000002400 */
[----:B------:R-:W1:Y:S10]  /*107a0*/  MUFU.TANH R170, R12 ;  /* 0x0000000c00aa7308 */ /* 0x000e740000002400 */
[----:B------:R-:W1:Y:S01]  /*107b0*/  MUFU.TANH R169, R13 ;  /* 0x0000000d00a97308 */ /* 0x000e620000002400 */
[----:B-----5:R-:W5:Y:S01]  /*107c0*/  LDSM.16.M88.4 R8, [R213+0x1000] ;  /* 0x00100000d508783b */ /* 0x020f620000000200 */
[-C--:B----4-:R-:W-:Y:S08]  /*107d0*/  HMMA.16816.F32.BF16 R20, R172, R4.reuse, R20 ;  /* 0x00000004ac14723c */ /* 0x090ff00000041814 */
[----:B------:R-:W4:Y:S01]  /*107e0*/  MUFU.TANH R180, R14 ;  /* 0x0000000e00b47308 */ /* 0x000f220000002400 */
[C---:B------:R-:W-:Y:S09]  /*107f0*/  HMMA.16816.F32.BF16 R24, R176.reuse, R4, R24 ;  /* 0x00000004b018723c */ /* 0x040ff20000041818 */
[----:B------:R-:W1:Y:S01]  /*10800*/  MUFU.TANH R15, R15 ;  /* 0x0000000f000f7308 */ /* 0x000e620000002400 */
[-C--:B------:R-:W-:Y:S08]  /*10810*/  HMMA.16816.F32.BF16 R28, R176, R6.reuse, R28 ;  /* 0x00000006b01c723c */ /* 0x080ff0000004181c */
[C---:B------:R-:W-:Y:S01]  /*10820*/  HMMA.16816.F32.BF16 R32, R172.reuse, R6, R32 ;  /* 0x00000006ac20723c */ /* 0x040fe20000041820 */
[----:B------:R-:W1:Y:S01]  /*10830*/  MUFU.TANH R16, R16 ;  /* 0x0000001000107308 */ /* 0x000e620000002400 */
[----:B------:R-:W1:Y:S02]  /*10840*/  LDSM.16.M88.4 R4, [R213+0x1800] ;  /* 0x00180000d504783b */ /* 0x000e640000000200 */
[----:B------:R-:W-:Y:S02]  /*10850*/  FMUL.FTZ R20, R20, c[0x0][0x320] ;  /* 0x0000c80014147a20 */ /* 0x000fe40000410000 */
[----:B------:R-:W-:Y:S02]  /*10860*/  FMUL.FTZ R21, R21, c[0x0][0x320] ;  /* 0x0000c80015157a20 */ /* 0x000fe40000410000 */
[----:B------:R-:W-:Y:S03]  /*10870*/  FMUL.FTZ R22, R22, c[0x0][0x320] ;  /* 0x0000c80016167a20 */ /* 0x000fe60000410000 */
[----:B------:R-:W1:Y:S01]  /*10880*/  MUFU.TANH R17, R17 ;  /* 0x0000001100117308 */ /* 0x000e620000002400 */
[----:B------:R-:W-:Y:S02]  /*10890*/  FMUL.FTZ R23, R23, c[0x0][0x320] ;  /* 0x0000c80017177a20 */ /* 0x000fe40000410000 */
[----:B------:R-:W-:Y:S01]  /*108a0*/  FMUL.FTZ R24, R24, c[0x0][0x320] ;  /* 0x0000c80018187a20 */ /* 0x000fe20000410000 */
[-C--:B-----5:R-:W-:Y:S03]  /*108b0*/  HMMA.16816.F32.BF16 R36, R172, R8.reuse, R36 ;  /* 0x00000008ac24723c */ /* 0x0a0fe60000041824 */
[----:B------:R-:W-:Y:S02]  /*108c0*/  FMUL.FTZ R25, R25, c[0x0][0x320] ;  /* 0x0000c80019197a20 */ /* 0x000fe40000410000 */
[----:B------:R-:W-:Y:S01]  /*108d0*/  FMUL.FTZ R26, R26, c[0x0][0x320] ;  /* 0x0000c8001a1a7a20 */ /* 0x000fe20000410000 */
[----:B------:R-:W1:Y:S01]  /*108e0*/  MUFU.TANH R18, R18 ;  /* 0x0000001200127308 */ /* 0x000e620000002400 */
[----:B------:R-:W-:Y:S01]  /*108f0*/  FMUL.FTZ R27, R27, c[0x0][0x320] ;  /* 0x0000c8001b1b7a20 */ /* 0x000fe20000410000 */
[C---:B------:R-:W-:Y:S04]  /*10900*/  HMMA.16816.F32.BF16 R40, R176.reuse, R8, R40 ;  /* 0x00000008b028723c */ /* 0x040fe80000041828 */
[----:B------:R-:W-:Y:S02]  /*10910*/  FMUL.FTZ R28, R28, c[0x0][0x320] ;  /* 0x0000c8001c1c7a20 */ /* 0x000fe40000410000 */
[----:B------:R-:W-:Y:S02]  /*10920*/  FMUL.FTZ R29, R29, c[0x0][0x320] ;  /* 0x0000c8001d1d7a20 */ /* 0x000fe40000410000 */
[----:B------:R-:W2:Y:S01]  /*10930*/  MUFU.TANH R19, R19 ;  /* 0x0000001300137308 */ /* 0x000ea20000002400 */
[-C--:B------:R-:W-:Y:S03]  /*10940*/  HMMA.16816.F32.BF16 R44, R176, R10.reuse, R44 ;  /* 0x0000000ab02c723c */ /* 0x080fe6000004182c */
[----:B------:R-:W-:Y:S02]  /*10950*/  FMUL.FTZ R30, R30, c[0x0][0x320] ;  /* 0x0000c8001e1e7a20 */ /* 0x000fe40000410000 */
[----:B------:R-:W-:Y:S02]  /*10960*/  FMUL.FTZ R31, R31, c[0x0][0x320] ;  /* 0x0000c8001f1f7a20 */ /* 0x000fe40000410000 */
[----:B------:R-:W-:Y:S01]  /*10970*/  FMUL.FTZ R32, R32, c[0x0][0x320] ;  /* 0x0000c80020207a20 */ /* 0x000fe20000410000 */
[C---:B------:R-:W-:Y:S01]  /*10980*/  HMMA.16816.F32.BF16 R48, R172.reuse, R10, R48 ;  /* 0x0000000aac30723c */ /* 0x040fe20000041830 */
[----:B------:R-:W2:Y:S01]  /*10990*/  MUFU.TANH R20, R20 ;  /* 0x0000001400147308 */ /* 0x000ea20000002400 */
[----:B------:R-:W5:Y:S02]  /*109a0*/  LDSM.16.M88.4 R8, [R213+0x2000] ;  /* 0x00200000d508783b */ /* 0x000f640000000200 */
[----:B------:R-:W-:Y:S02]  /*109b0*/  FMUL.FTZ R33, R33, c[0x0][0x320] ;  /* 0x0000c80021217a20 */ /* 0x000fe40000410000 */
[----:B------:R-:W-:Y:S02]  /*109c0*/  FMUL.FTZ R34, R34, c[0x0][0x320] ;  /* 0x0000c80022227a20 */ /* 0x000fe40000410000 */
[-C--:B-1----:R-:W-:Y:S03]  /*109d0*/  HMMA.16816.F32.BF16 R52, R172, R4.reuse, R52 ;  /* 0x00000004ac34723c */ /* 0x082fe60000041834 */
[----:B------:R-:W1:Y:S01]  /*109e0*/  MUFU.TANH R21, R21 ;  /* 0x0000001500157308 */ /* 0x000e620000002400 */
[----:B------:R-:W-:Y:S02]  /*109f0*/  FMUL.FTZ R35, R35, c[0x0][0x320] ;  /* 0x0000c80023237a20 */ /* 0x000fe40000410000 */
[----:B------:R-:W-:Y:S02]  /*10a00*/  FMUL.FTZ R36, R36, c[0x0][0x320] ;  /* 0x0000c80024247a20 */ /* 0x000fe40000410000 */
[C---:B------:R-:W-:Y:S04]  /*10a10*/  HMMA.16816.F32.BF16 R56, R176.reuse, R4, R56 ;  /* 0x00000004b038723c */ /* 0x040fe80000041838 */
[----:B------:R-:W-:Y:S01]  /*10a20*/  FMUL.FTZ R37, R37, c[0x0][0x320] ;  /* 0x0000c80025257a20 */ /* 0x000fe20000410000 */
[----:B------:R-:W1:Y:S01]  /*10a30*/  MUFU.TANH R22, R22 ;  /* 0x0000001600167308 */ /* 0x000e620000002400 */
[----:B------:R-:W-:Y:S02]  /*10a40*/  FMUL.FTZ R38, R38, c[0x0][0x320] ;  /* 0x0000c80026267a20 */ /* 0x000fe40000410000 */
[-C--:B------:R-:W-:Y:S04]  /*10a50*/  HMMA.16816.F32.BF16 R60, R176, R6.reuse, R60 ;  /* 0x00000006b03c723c */ /* 0x080fe8000004183c */
[----:B------:R-:W-:Y:S02]  /*10a60*/  FMUL.FTZ R39, R39, c[0x0][0x320] ;  /* 0x0000c80027277a20 */ /* 0x000fe40000410000 */
[----:B------:R-:W-:Y:S01]  /*10a70*/  FMUL.FTZ R40, R40, c[0x0][0x320] ;  /* 0x0000c80028287a20 */ /* 0x000fe20000410000 */
[----:B------:R-:W1:Y:S01]  /*10a80*/  MUFU.TANH R23, R23 ;  /* 0x0000001700177308 */ /* 0x000e620000002400 */
[C---:B------:R-:W-:Y:S01]  /*10a90*/  HMMA.16816.F32.BF16 R64, R172.reuse, R6, R64 ;  /* 0x00000006ac40723c */ /* 0x040fe20000041840 */
[----:B------:R-:W1:Y:S01]  /*10aa0*/  LDSM.16.M88.4 R4, [R213+0x2800] ;  /* 0x00280000d504783b */ /* 0x000e620000000200 */
[----:B------:R-:W-:Y:S04]  /*10ab0*/  DEPBAR.LE SB0, 0x0 ;  /* 0x000080000000791a */ /* 0x000fe80000000000 */
[----:B------:R-:W-:Y:S02]  /*10ac0*/  FMUL.FTZ R41, R41, c[0x0][0x320] ;  /* 0x0000c80029297a20 */ /* 0x000fe40000410000 */
[----:B------:R-:W-:Y:S01]  /*10ad0*/  FMUL.FTZ R56, R56, c[0x0][0x320] ;  /* 0x0000c80038387a20 */ /* 0x000fe20000410000 */
[----:B------:R-:W1:Y:S01]  /*10ae0*/  MUFU.TANH R24, R24 ;  /* 0x0000001800187308 */ /* 0x000e620000002400 */
[----:B------:R-:W-:Y:S01]  /*10af0*/  BAR.SYNC.DEFER_BLOCKING 0x0 ;  /* 0x0000000000007b1d */ /* 0x000fe20000010000 */
[-C--:B-----5:R-:W-:Y:S05]  /*10b00*/  HMMA.16816.F32.BF16 R68, R172, R8.reuse, R68 ;  /* 0x00000008ac44723c */ /* 0x0a0fea0000041844 */
[----:B------:R-:W-:Y:S02]  /*10b10*/  FMUL.FTZ R57, R57, c[0x0][0x320] ;  /* 0x0000c80039397a20 */ /* 0x000fe40000410000 */
[----:B------:R-:W-:Y:S01]  /*10b20*/  FMUL.FTZ R58, R58, c[0x0][0x320] ;  /* 0x0000c8003a3a7a20 */ /* 0x000fe20000410000 */
[----:B------:R-:W1:Y:S01]  /*10b30*/  MUFU.TANH R25, R25 ;  /* 0x0000001900197308 */ /* 0x000e620000002400 */
[C---:B------:R-:W-:Y:S04]  /*10b40*/  HMMA.16816.F32.BF16 R72, R176.reuse, R8, R72 ;  /* 0x00000008b048723c */ /* 0x040fe80000041848 */
[----:B------:R-:W-:Y:S02]  /*10b50*/  FMUL.FTZ R59, R59, c[0x0][0x320] ;  /* 0x0000c8003b3b7a20 */ /* 0x000fe40000410000 */
[----:B------:R-:W-:Y:S02]  /*10b60*/  FMUL.FTZ R60, R60, c[0x0][0x320] ;  /* 0x0000c8003c3c7a20 */ /* 0x000fe40000410000 */
[-C--:B------:R-:W-:Y:S01]  /*10b70*/  HMMA.16816.F32.BF16 R76, R176, R10.reuse, R76 ;  /* 0x0000000ab04c723c */ /* 0x080fe2000004184c */
[----:B------:R-:W2:Y:S03]  /*10b80*/  MUFU.TANH R26, R26 ;  /* 0x0000001a001a7308 */ /* 0x000ea60000002400 */
[----:B------:R-:W-:Y:S02]  /*10b90*/  FMUL.FTZ R61, R61, c[0x0][0x320] ;  /* 0x0000c8003d3d7a20 */ /* 0x000fe40000410000 */
[----:B------:R-:W-:Y:S02]  /*10ba0*/  FMUL.FTZ R62, R62, c[0x0][0x320] ;  /* 0x0000c8003e3e7a20 */ /* 0x000fe40000410000 */
[C---:B------:R-:W-:Y:S03]  /*10bb0*/  HMMA.16816.F32.BF16 R80, R172.reuse, R10, R80 ;  /* 0x0000000aac50723c */ /* 0x040fe60000041850 */
[----:B------:R-:W2:Y:S01]  /*10bc0*/  MUFU.TANH R27, R27 ;  /* 0x0000001b001b7308 */ /* 0x000ea20000002400 */
[----:B------:R-:W-:Y:S02]  /*10bd0*/  FMUL.FTZ R63, R63, c[0x0][0x320] ;  /* 0x0000c8003f3f7a20 */ /* 0x000fe40000410000 */
[----:B------:R-:W-:Y:S02]  /*10be0*/  FMUL.FTZ R42, R42, c[0x0][0x320] ;  /* 0x0000c8002a2a7a20 */ /* 0x000fe40000410000 */
[-C--:B-1----:R-:W-:Y:S04]  /*10bf0*/  HMMA.16816.F32.BF16 R84, R172, R4.reuse, R84 ;  /* 0x00000004ac54723c */ /* 0x082fe80000041854 */
[----:B------:R-:W-:Y:S01]  /*10c00*/  FMUL.FTZ R74, R74, c[0x0][0x320] ;  /* 0x0000c8004a4a7a20 */ /* 0x000fe20000410000 */
[----:B------:R-:W1:Y:S01]  /*10c10*/  MUFU.TANH R28, R28 ;  /* 0x0000001c001c7308 */ /* 0x000e620000002400 */
        /* <DEDUP_REMOVED lines=9> */
[----:B------:R-:W1:Y:S03]  /*10cb0*/  MUFU.TANH R29, R29 ;  /* 0x0000001d001d7308 */ /* 0x000e660000002400 */
[----:B------:R-:W-:Y:S02]  /*10cc0*/  FMUL.FTZ R47, R47, c[0x0][0x320] ;  /* 0x0000c8002f2f7a20 */ /* 0x000fe40000410000 */
[----:B------:R-:W-:Y:S02]  /*10cd0*/  FMUL.FTZ R48, R48, c[0x0][0x320] ;  /* 0x0000c80030307a20 */ /* 0x000fe40000410000 */
[----:B------:R-:W-:Y:S03]  /*10ce0*/  FMUL.FTZ R49, R49, c[0x0][0x320] ;  /* 0x0000c80031317a20 */ /* 0x000fe60000410000 */
[----:B------:R1:W1:Y:S01]  /*10cf0*/  MUFU.TANH R187, R30 ;  /* 0x0000001e00bb7308 */ /* 0x0002620000002400 */
[----:B------:R-:W-:Y:S02]  /*10d00*/  FMUL.FTZ R50, R50, c[0x0][0x320] ;  /* 0x0000c80032327a20 */ /* 0x000fe40000410000 */
[----:B------:R-:W-:Y:S02]  /*10d10*/  FMUL.FTZ R51, R51, c[0x0][0x320] ;  /* 0x0000c80033337a20 */ /* 0x000fe40000410000 */
[----:B-----5:R-:W-:Y:S02]  /*10d20*/  FMUL.FTZ R74, R94, c[0x0][0x320] ;  /* 0x0000c8005e4a7a20 */ /* 0x020fe40000410000 */
        /* <DEDUP_REMOVED lines=100> */
[----:B------:R1:W1:Y:S10]  /*11370*/  MUFU.TANH R75, R0 ;  /* 0x00000000004b7308 */ /* 0x0002740000002400 */
[----:B------:R1:W1:Y:S10]  /*11380*/  MUFU.TANH R172, R96 ;  /* 0x0000006000ac7308 */ /* 0x0002740000002400 */
[----:B------:R1:W1:Y:S10]  /*11390*/  MUFU.TANH R173, R97 ;  /* 0x0000006100ad7308 */ /* 0x0002740000002400 */
[----:B------:R1:W1:Y:S10]  /*113a0*/  MUFU.TANH R174, R98 ;  /* 0x0000006200ae7308 */ /* 0x0002740000002400 */
[----:B------:R-:W1:Y:S01]  /*113b0*/  MUFU.TANH R99, R99 ;  /* 0x0000006300637308 */ /* 0x000e620000002400 */
[----:B------:R-:W-:-:S05]  /*113c0*/  @!P0 BRA `(.L_x_544) ;  /* 0x000003d000008947 */ /* 0x000fca0003800000 */
[----:B--234-:R-:W2:Y:S01]  /*113d0*/  LDL R3, [R1+0x34] ;  /* 0x0000340001037983 */ /* 0x01cea20000100800 */
[----:B------:R-:W-:Y:S01]  /*113e0*/  IMAD.MOV.U32 R228, RZ, RZ, RZ ;  /* 0x000000ffffe47224 */ /* 0x000fe200078e00ff */
[----:B------:R-:W-:Y:S02]  /*113f0*/  PLOP3.LUT P1, PT, PT, PT, UP3, 0x80, 0x0 ;  /* 0x000000000000781c */ /* 0x000fe40003f2f038 */
[----:B------:R-:W3:Y:S01]  /*11400*/  LDL R12, [R1+0x10] ;  /* 0x00001000010c7983 */ /* 0x000ee20000100800 */
[----:B------:R-:W-:Y:S03]  /*11410*/  PLOP3.LUT P0, PT, PT, PT, UP3, 0x80, 0x0 ;  /* 0x000000000000781c */ /* 0x000fe60003f0f038 */
[----:B-1----:R-:W4:Y:S01]  /*11420*/  LDL R36, [R1+0x8] ;  /* 0x0000080001247983 */ /* 0x002f220000100800 */
[----:B--2---:R-:W-:Y:S05]  /*11430*/  IMAD R3, R227, 0x60, R3 ;  /* 0x00000060e3037824 */ /* 0x004fea00078e0203 */
[----:B---3--:R-:W-:Y:S05]  /*11440*/  IADD3 R3, R3, -0x60, R12 ;  /* 0xffffffa003037810 */ /* 0x008fea0007ffe00c */
[----:B------:R-:W-:Y:S04]  /*11450*/  @P1 IMAD.HI.U32 R4, R3, c[0x0][0x2bc], RZ ;  /* 0x0000af0003041a27 */ /* 0x000fe800078e00ff */
[--C-:B------:R-:W-:Y:S01]  /*11460*/  IMAD.MOV.U32 R0, RZ, RZ, R3.reuse ;  /* 0x000000ffff007224 */ /* 0x100fe200078e0003 */
[----:B------:R-:W-:Y:S04]  /*11470*/  @P0 SHF.R.U32.HI R0, RZ, c[0x0][0x2c0], R4 ;  /* 0x0000b000ff000a19 */ /* 0x000fe80000011604 */
[C---:B------:R-:W-:Y:S04]  /*11480*/  @!P3 IADD3 R5, P0, R0.reuse, UR14, RZ ;  /* 0x0000000e0005bc10 */ /* 0x040fe8000ff1e0ff */
[----:B------:R-:W-:Y:S01]  /*11490*/  @!P3 LEA.HI.X.SX32 R6, R0, UR7, 0x1, P0 ;  /* 0x000000070006bc11 */ /* 0x000fe200080f0eff */
[----:B------:R-:W-:Y:S01]  /*114a0*/  IMAD.MOV R0, RZ, RZ, -R0 ;  /* 0x000000ffff007224 */ /* 0x000fe200078e0a00 */
[C---:B------:R-:W-:Y:S03]  /*114b0*/  @!P3 LEA R4, P0, R5.reuse, c[0x0][0x2a0], 0x2 ;  /* 0x0000a8000504ba11 */ /* 0x040fe600078010ff */
[----:B------:R-:W-:Y:S01]  /*114c0*/  IMAD R233, R0, c[0x0][0x2b8], R3 ;  /* 0x0000ae0000e97a24 */ /* 0x000fe200078e0203 */
[----:B------:R-:W-:Y:S04]  /*114d0*/  @!P3 LEA.HI.X R5, R5, c[0x0][0x2a4], R6, 0x2, P0 ;  /* 0x0000a9000505ba11 */ /* 0x000fe800000f1406 */
[----:B------:R-:W-:Y:S01]  /*114e0*/  SHF.R.S32.HI R0, RZ, 0x1f, R233 ;  /* 0x0000001fff007819 */ /* 0x000fe200000114e9 */
[----:B------:R1:W2:Y:S04]  /*114f0*/  @!P3 LDG.E R228, [R4.64] ;  /* 0x0000001004e4b981 */ /* 0x0002a8000c1e1900 */
[----:B------:R-:W-:Y:S04]  /*11500*/  IMAD R0, R0, c[0x0][0x1e0], RZ ;  /* 0x0000780000007a24 */ /* 0x000fe800078e02ff */
[C---:B------:R-:W-:Y:S02]  /*11510*/  IMAD R0, R233.reuse, c[0x0][0x1e4], R0 ;  /* 0x00007900e9007a24 */ /* 0x040fe400078e0200 */
[----:B-1----:R-:W-:Y:S04]  /*11520*/  IMAD.WIDE.U32 R4, R233, c[0x0][0x1e0], RZ ;  /* 0x00007800e9047a25 */ /* 0x002fe800078e00ff */
        /* <DEDUP_REMOVED lines=9> */
[----:B------:R-:W-:Y:S04]  /*115c0*/  SHFL.IDX PT, R12, R3, 0x1, 0x181f ;  /* 0x00381f00030c7f89 */ /* 0x000fe800000e0000 */
[----:B------:R-:W1:Y:S04]  /*115d0*/  SHFL.IDX PT, R4, R3, RZ, 0x181f ;  /* 0x00181fff03047589 */ /* 0x000e6800000e0000 */
[----:B------:R-:W2:Y:S04]  /*115e0*/  SHFL.IDX PT, R5, R0, RZ, 0x181f ;  /* 0x00181fff00057589 */ /* 0x000ea800000e0000 */
[----:B------:R-:W3:Y:S04]  /*115f0*/  SHFL.IDX PT, R10, R3, 0x2, 0x181f ;  /* 0x00581f00030a7f89 */ /* 0x000ee800000e0000 */
[----:B------:R-:W5:Y:S04]  /*11600*/  SHFL.IDX PT, R6, R0, 0x1, 0x181f ;  /* 0x00381f0000067f89 */ /* 0x000f6800000e0000 */
[----:B------:R-:W5:Y:S04]  /*11610*/  SHFL.IDX PT, R8, R3, 0x3, 0x181f ;  /* 0x00781f0003087f89 */ /* 0x000f6800000e0000 */
[----:B------:R-:W5:Y:S04]  /*11620*/  SHFL.IDX PT, R11, R0, 0x2, 0x181f ;  /* 0x00581f00000b7f89 */ /* 0x000f6800000e0000 */
[----:B------:R-:W5:Y:S01]  /*11630*/  SHFL.IDX PT, R7, R3, 0x4, 0x181f ;  /* 0x00981f0003077f89 */ /* 0x000f6200000e0000 */
[-C--:B-1----:R-:W-:Y:S03]  /*11640*/  IADD3 R4, P0, R4, R226.reuse, RZ ;  /* 0x000000e204047210 */ /* 0x082fe60007f1e0ff */
[----:B------:R-:W1:Y:S02]  /*11650*/  SHFL.IDX PT, R9, R0, 0x3, 0x181f ;  /* 0x00781f0000097f89 */ /* 0x000e6400000e0000 */
[--C-:B--2---:R-:W-:Y:S01]  /*11660*/  IMAD.X R5, R5, 0x1, R225.reuse, P0 ;  /* 0x0000000105057824 */ /* 0x104fe200000e06e1 */
[-C--:B------:R-:W-:Y:S01]  /*11670*/  IADD3 R12, P0, R12, R226.reuse, RZ ;  /* 0x000000e20c0c7210 */ /* 0x080fe20007f1e0ff */
[----:B------:R-:W2:Y:S01]  /*11680*/  SHFL.IDX PT, R3, R3, 0x5, 0x181f ;  /* 0x00b81f0003037f89 */ /* 0x000ea200000e0000 */
[-C--:B---3--:R-:W-:Y:S03]  /*11690*/  IADD3 R10, P5, R10, R226.reuse, RZ ;  /* 0x000000e20a0a7210 */ /* 0x088fe60007fbe0ff */
[----:B----4-:R2:W-:Y:S01]  /*116a0*/  LDGSTS.E.BYPASS.LTC128B.128 [R36+0x3100], [R4.64], !P4 ;  /* 0x0310000004247fae */ /* 0x0105e2000e101d50 */
[--C-:B-----5:R-:W-:Y:S03]  /*116b0*/  IMAD.X R13, R6, 0x1, R225.reuse, P0 ;  /* 0x00000001060d7824 */ /* 0x120fe600000e06e1 */
[----:B------:R-:W3:Y:S01]  /*116c0*/  SHFL.IDX PT, R14, R0, 0x4, 0x181f ;  /* 0x00981f00000e7f89 */ /* 0x000ee200000e0000 */
[-C--:B------:R-:W-:Y:S03]  /*116d0*/  IADD3 R8, P2, R8, R226.reuse, RZ ;  /* 0x000000e208087210 */ /* 0x080fe60007f5e0ff */
[----:B------:R-:W4:Y:S01]  /*116e0*/  SHFL.IDX PT, R0, R0, 0x5, 0x181f ;  /* 0x00b81f0000007f89 */ /* 0x000f2200000e0000 */
[--C-:B------:R-:W-:Y:S03]  /*116f0*/  IMAD.X R11, R11, 0x1, R225.reuse, P5 ;  /* 0x000000010b0b7824 */ /* 0x100fe600028e06e1 */
[----:B------:R4:W-:Y:S01]  /*11700*/  LDGSTS.E.BYPASS.LTC128B.128 [R36+0x3900], [R12.64], !P4 ;  /* 0x039000000c247fae */ /* 0x0009e2000e101d50 */
[-C--:B------:R-:W-:Y:S03]  /*11710*/  IADD3 R6, P1, R7, R226.reuse, RZ ;  /* 0x000000e207067210 */ /* 0x080fe60007f3e0ff */
[----:B------:R4:W-:Y:S01]  /*11720*/  LDGSTS.E.BYPASS.LTC128B.128 [R36+0x4100], [R10.64], !P4 ;  /* 0x041000000a247fae */ /* 0x0009e2000e101d50 */
[--C-:B-1----:R-:W-:Y:S05]  /*11730*/  IMAD.X R9, R9, 0x1, R225.reuse, P2 ;  /* 0x0000000109097824 */ /* 0x102fea00010e06e1 */
[----:B------:R1:W-:Y:S01]  /*11740*/  LDGSTS.E.BYPASS.LTC128B.128 [R36+0x4900], [R8.64], !P4 ;  /* 0x0490000008247fae */ /* 0x0003e2000e101d50 */
[----:B--2---:R-:W-:Y:S01]  /*11750*/  IADD3 R4, P0, R3, R226, RZ ;  /* 0x000000e203047210 */ /* 0x004fe20007f1e0ff */
[--C-:B---3--:R-:W-:Y:S04]  /*11760*/  IMAD.X R7, R14, 0x1, R225.reuse, P1 ;  /* 0x000000010e077824 */ /* 0x108fe800008e06e1 */
[----:B----4-:R-:W-:Y:S01]  /*11770*/  IMAD.X R5, R0, 0x1, R225, P0 ;  /* 0x0000000100057824 */ /* 0x010fe200000e06e1 */
[----:B------:R1:W-:Y:S04]  /*11780*/  LDGSTS.E.BYPASS.LTC128B.128 [R36+0x5100], [R6.64], !P4 ;  /* 0x0510000006247fae */ /* 0x0003e8000e101d50 */
[----:B------:R1:W-:Y:S03]  /*11790*/  LDGSTS.E.BYPASS.LTC128B.128 [R36+0x5900], [R4.64], !P4 ;  /* 0x0590000004247fae */ /* 0x0003e6000e101d50 */
.L_x_544:
[----:B-1234-:R-:W-:Y:S01]  /*117a0*/  FMNMX.FTZ R72, R103, R2, !PT ;  /* 0x0000000267487209 */ /* 0x01efe20007810000 */
[----:B------:R-:W-:Y:S01]  /*117b0*/  LDSM.16.MT88.4 R36, [R212+0x100] ;  /* 0x00010000d424783b */ /* 0x000fe20000004200 */
[----:B------:R-:W-:Y:S02]  /*117c0*/  FMNMX.FTZ R0, R181, R101, !PT ;  /* 0x00000065b5007209 */ /* 0x000fe40007810000 */
[----:B------:R-:W-:Y:S02]  /*117d0*/  FMNMX.FTZ R72, R182, R72, !PT ;  /* 0x00000048b6487209 */ /* 0x000fe40007810000 */
[----:B------:R-:W-:Y:S02]  /*117e0*/  FMNMX.FTZ R0, R184, R0, !PT ;  /* 0x00000000b8007209 */ /* 0x000fe40007810000 */
[----:B------:R-:W-:Y:S01]  /*117f0*/  FMNMX.FTZ R72, R16, R72, !PT ;  /* 0x0000004810487209 */ /* 0x000fe20007810000 */
        /* <DEDUP_REMOVED lines=60> */
[----:B------:R-:W-:Y:S01]  /*11bc0*/  FMNMX.FTZ R0, R250, R0, !PT ;  /* 0x00000000fa007209 */ /* 0x000fe20007810000 */
[----:B------:R-:W-:Y:S01]  /*11bd0*/  SHFL.BFLY PT, R6, R72, 0x2, 0x1f ;  /* 0x0c401f0048067f89 */ /* 0x000fe200000e0000 */
        /* <DEDUP_REMOVED lines=20> */
[----:B------:R-:W-:Y:S01]  /*11d20*/  FMNMX.FTZ R3, R174, R3, !PT ;  /* 0x00000003ae037209 */ /* 0x000fe20007810000 */
[----:B------:R-:W-:Y:S01]  /*11d30*/  SHFL.BFLY PT, R70, R0, 0x2, 0x1f ;  /* 0x0c401f0000467f89 */ /* 0x000fe200000e0000 */
[----:B------:R-:W-:Y:S02]  /*11d40*/  FMNMX.FTZ R4, R231, R4, !PT ;  /* 0x00000004e7047209 */ /* 0x000fe40007810000 */
[----:B------:R-:W-:Y:S02]  /*11d50*/  FMNMX.FTZ R3, R99, R3, !PT ;  /* 0x0000000363037209 */ /* 0x000fe40007810000 */
[----:B------:R-:W-:Y:S03]  /*11d60*/  FMNMX.FTZ R4, R239, R4, !PT ;  /* 0x00000004ef047209 */ /* 0x000fe60007810000 */
[----:B------:R-:W1:Y:S01]  /*11d70*/  SHFL.BFLY PT, R5, R3, 0x2, 0x1f ;  /* 0x0c401f0003057f89 */ /* 0x000e6200000e0000 */
[----:B------:R-:W-:Y:S04]  /*11d80*/  FMNMX.FTZ R4, R240, R4, !PT ;  /* 0x00000004f0047209 */ /* 0x000fe80007810000 */
[----:B------:R-:W-:Y:S04]  /*11d90*/  FMNMX.FTZ R4, R246, R4, !PT ;  /* 0x00000004f6047209 */ /* 0x000fe80007810000 */
[----:B------:R-:W-:Y:S04]  /*11da0*/  FMNMX.FTZ R4, R248, R4, !PT ;  /* 0x00000004f8047209 */ /* 0x000fe80007810000 */
[----:B------:R-:W-:Y:S02]  /*11db0*/  FMNMX.FTZ R4, R252, R4, !PT ;  /* 0x00000004fc047209 */ /* 0x000fe40007810000 */
[----:B-1----:R-:W-:Y:S02]  /*11dc0*/  FMNMX.FTZ R3, R3, R5, !PT ;  /* 0x0000000503037209 */ /* 0x002fe40007810000 */
[----:B------:R-:W-:Y:S02]  /*11dd0*/  FMNMX.FTZ R72, R72, R6, !PT ;  /* 0x0000000648487209 */ /* 0x000fe40007810000 */
[----:B------:R-:W-:Y:S01]  /*11de0*/  FMNMX.FTZ R70, R0, R70, !PT ;  /* 0x0000004600467209 */ /* 0x000fe20007810000 */
[----:B------:R-:W1:Y:S01]  /*11df0*/  SHFL.BFLY PT, R71, R3, 0x1, 0x1f ;  /* 0x0c201f0003477f89 */ /* 0x000e6200000e0000 */
[----:B------:R-:W-:Y:S04]  /*11e00*/  FMNMX.FTZ R0, R56, R4, !PT ;  /* 0x0000000438007209 */ /* 0x000fe80007810000 */
[----:B------:R-:W-:Y:S03]  /*11e10*/  FMNMX.FTZ R0, R61, R0, !PT ;  /* 0x000000003d007209 */ /* 0x000fe60007810000 */
[----:B------:R-:W2:Y:S01]  /*11e20*/  SHFL.BFLY PT, R6, R72, 0x1, 0x1f ;  /* 0x0c201f0048067f89 */ /* 0x000ea200000e0000 */
[----:B------:R-:W-:Y:S04]  /*11e30*/  FMNMX.FTZ R4, R60, R0, !PT ;  /* 0x000000003c047209 */ /* 0x000fe80007810000 */
[----:B------:R-:W-:Y:S03]  /*11e40*/  FMNMX.FTZ R4, R178, R4, !PT ;  /* 0x00000004b2047209 */ /* 0x000fe60007810000 */
[----:B------:R-:W3:Y:S01]  /*11e50*/  SHFL.BFLY PT, R5, R70, 0x1, 0x1f ;  /* 0x0c201f0046057f89 */ /* 0x000ee200000e0000 */
[----:B-1----:R-:W-:Y:S05]  /*11e60*/  FMNMX.FTZ R71, R3, R71, !PT ;  /* 0x0000004703477209 */ /* 0x002fea0007810000 */
[----:B------:R-:W-:Y:S01]  /*11e70*/  FMUL.FTZ R97, R71, c[0x0][0x2d0] ;  /* 0x0000b40047617a20 */ /* 0x000fe20000410000 */
[----:B--2---:R-:W-:Y:S05]  /*11e80*/  FMNMX.FTZ R72, R72, R6, !PT ;  /* 0x0000000648487209 */ /* 0x004fea0007810000 */
[C---:B------:R-:W-:Y:S02]  /*11e90*/  FADD.FTZ R0, -R72.reuse, R2 ;  /* 0x0000000248007221 */ /* 0x040fe40000010100 */
[----:B------:R-:W-:Y:S01]  /*11ea0*/  FMUL.FTZ R96, R72, c[0x0][0x2d0] ;  /* 0x0000b40048607a20 */ /* 0x000fe20000410000 */
[----:B---3--:R-:W-:Y:S01]  /*11eb0*/  FMNMX.FTZ R70, R70, R5, !PT ;  /* 0x0000000546467209 */ /* 0x008fe20007810000 */
[----:B------:R-:W-:Y:S01]  /*11ec0*/  FMUL.FTZ R2, R0, c[0x0][0x2d0] ;  /* 0x0000b40000027a20 */ /* 0x000fe20000410000 */
[----:B------:R-:W-:Y:S01]  /*11ed0*/  FMNMX.FTZ R0, R179, R4, !PT ;  /* 0x00000004b3007209 */ /* 0x000fe20007810000 */
[--C-:B------:R-:W-:Y:S02]  /*11ee0*/  FFMA.FTZ R6, R20, c[0x0][0x2d0], -R96.reuse ;  /* 0x0000b40014067a23 */ /* 0x100fe40000010860 */
[----:B------:R1:W2:Y:S01]  /*11ef0*/  MUFU.EX2 R73, R2 ;  /* 0x0000000200497308 */ /* 0x0002a20000000800 */
[----:B------:R-:W-:Y:S01]  /*11f00*/  FMNMX.FTZ R0, R74, R0, !PT ;  /* 0x000000004a007209 */ /* 0x000fe20007810000 */
[--C-:B------:R-:W-:Y:S02]  /*11f10*/  FFMA.FTZ R4, R103, c[0x0][0x2d0], -R96.reuse ;  /* 0x0000b40067047a23 */ /* 0x100fe40000010860 */
[--C-:B------:R-:W-:Y:S01]  /*11f20*/  FFMA.FTZ R5, R21, c[0x0][0x2d0], -R96.reuse ;  /* 0x0000b40015057a23 */ /* 0x100fe20000010860 */
[----:B------:R-:W-:Y:S01]  /*11f30*/  FMNMX.FTZ R0, R75, R0, !PT ;  /* 0x000000004b007209 */ /* 0x000fe20007810000 */
[----:B------:R-:W-:Y:S02]  /*11f40*/  FMUL.FTZ R98, R70, c[0x0][0x2d0] ;  /* 0x0000b40046627a20 */ /* 0x000fe40000410000 */
[----:B------:R-:W-:Y:S02]  /*11f50*/  FFMA.FTZ R44, R186, c[0x0][0x2d0], -R96 ;  /* 0x0000b400ba2c7a23 */ /* 0x000fe40000010860 */
[----:B------:R-:W-:Y:S01]  /*11f60*/  MUFU.EX2 R7, R4 ;  /* 0x0000000400077308 */ /* 0x000fe20000000800 */
[----:B------:R-:W3:Y:S01]  /*11f70*/  SHFL.BFLY PT, R3, R0, 0x2, 0x1f ;  /* 0x0c401f0000037f89 */ /* 0x000ee200000e0000 */
[----:B------:R-:W-:Y:S02]  /*11f80*/  FFMA.FTZ R28, R28, c[0x0][0x2d0], -R98 ;  /* 0x0000b4001c1c7a23 */ /* 0x000fe40000010862 */
[----:B------:R-:W-:Y:S06]  /*11f90*/  FFMA.FTZ R48, R188, c[0x0][0x2d0], -R96 ;  /* 0x0000b400bc307a23 */ /* 0x000fec0000010860 */
[----:B------:R-:W-:Y:S01]  /*11fa0*/  MUFU.EX2 R40, R6 ;  /* 0x0000000600287308 */ /* 0x000fe20000000800 */
[----:B-1----:R-:W-:Y:S04]  /*11fb0*/  FADD.FTZ R2, -R71, R100 ;  /* 0x0000006447027221 */ /* 0x002fe80000010100 */
[----:B------:R-:W-:Y:S05]  /*11fc0*/  FMUL.FTZ R2, R2, c[0x0][0x2d0] ;  /* 0x0000b40002027a20 */ /* 0x000fea0000410000 */
[----:B------:R1:W-:Y:S01]  /*11fd0*/  MUFU.EX2 R41, R5 ;  /* 0x0000000500297308 */ /* 0x0003e20000000800 */
[----:B---3--:R-:W-:Y:S01]  /*11fe0*/  FMNMX.FTZ R0, R0, R3, !PT ;  /* 0x0000000300007209 */ /* 0x008fe20007810000 */
[--C-:B------:R-:W-:Y:S02]  /*11ff0*/  FFMA.FTZ R3, R17, c[0x0][0x2d0], -R96.reuse ;  /* 0x0000b40011037a23 */ /* 0x100fe40000010860 */
[C---:B--2---:R-:W-:Y:S01]  /*12000*/  FMUL.FTZ R17, R73.reuse, R117 ;  /* 0x0000007549117220 */ /* 0x044fe20000410000 */
[----:B------:R-:W-:Y:S05]  /*12010*/  MOV R117, R89 ;  /* 0x0000005900757202 */ /* 0x000fea0000000f00 */
[----:B------:R2:W3:Y:S10]  /*12020*/  MUFU.EX2 R69, R2 ;  /* 0x0000000200457308 */ /* 0x0004f40000000800 */
[----:B------:R4:W-:Y:S01]  /*12030*/  MUFU.EX2 R8, R3 ;  /* 0x0000000300087308 */ /* 0x0009e20000000800 */
[----:B-1----:R-:W-:Y:S09]  /*12040*/  FMUL.FTZ R5, R73, R105 ;  /* 0x0000006949057220 */ /* 0x002ff20000410000 */
[----:B------:R-:W-:Y:S01]  /*12050*/  MUFU.EX2 R51, R28 ;  /* 0x0000001c00337308 */ /* 0x000fe20000000800 */
[----:B--2---:R-:W-:Y:S02]  /*12060*/  FADD.FTZ R2, -R70, R101 ;  /* 0x0000006546027221 */ /* 0x004fe40000010100 */
[----:B---3--:R-:W-:Y:S02]  /*12070*/  FMUL.FTZ R6, R69, R106 ;  /* 0x0000006a45067220 */ /* 0x008fe40000410000 */
[----:B------:R-:W-:Y:S05]  /*12080*/  FMUL.FTZ R2, R2, c[0x0][0x2d0] ;  /* 0x0000b40002027a20 */ /* 0x000fea0000410000 */
[----:B------:R1:W2:Y:S01]  /*12090*/  MUFU.EX2 R68, R2 ;  /* 0x0000000200447308 */ /* 0x0002a20000000800 */
[--C-:B----4-:R-:W-:Y:S01]  /*120a0*/  FFMA.FTZ R3, R168, c[0x0][0x2d0], -R97.reuse ;  /* 0x0000b400a8037a23 */ /* 0x110fe20000010861 */
[----:B------:R-:W-:Y:S01]  /*120b0*/  MOV R168, R7 ;  /* 0x0000000700a87202 */ /* 0x000fe20000000f00 */
[----:B------:R-:W-:Y:S02]  /*120c0*/  FFMA.FTZ R7, R32, c[0x0][0x2d0], -R96 ;  /* 0x0000b40020077a23 */ /* 0x000fe40000010860 */
[----:B------:R-:W-:Y:S05]  /*120d0*/  FFMA.FTZ R32, R29, c[0x0][0x2d0], -R98 ;  /* 0x0000b4001d207a23 */ /* 0x000fea0000010862 */
[----:B------:R3:W-:Y:S10]  /*120e0*/  MUFU.EX2 R103, R3 ;  /* 0x0000000300677308 */ /* 0x0007f40000000800 */
[----:B------:R4:W-:Y:S01]  /*120f0*/  MUFU.EX2 R91, R7 ;  /* 0x00000007005b7308 */ /* 0x0009e20000000800 */
[--C-:B-1----:R-:W-:Y:S01]  /*12100*/  FFMA.FTZ R2, R182, c[0x0][0x2d0], -R96.reuse ;  /* 0x0000b400b6027a23 */ /* 0x102fe20000010860 */
[----:B------:R-:W-:Y:S01]  /*12110*/  MOV R182, R61 ;  /* 0x0000003d00b67202 */ /* 0x000fe20000000f00 */
[C---:B--2---:R-:W-:Y:S02]  /*12120*/  FMUL.FTZ R61, R68.reuse, R161 ;  /* 0x000000a1443d7220 */ /* 0x044fe40000410000 */
[C---:B------:R-:W-:Y:S05]  /*12130*/  FMUL.FTZ R28, R68.reuse, R128 ;  /* 0x00000080441c7220 */ /* 0x040fea0000410000 */
[----:B------:R1:W2:Y:S01]  /*12140*/  MUFU.EX2 R85, R2 ;  /* 0x0000000200557308 */ /* 0x0002a20000000800 */
[C---:B------:R-:W-:Y:S02]  /*12150*/  FMUL.FTZ R29, R68.reuse, R129 ;  /* 0x00000081441d7220 */ /* 0x040fe40000410000 */
[C---:B------:R-:W-:Y:S02]  /*12160*/  FMUL.FTZ R45, R68.reuse, R145 ;  /* 0x00000091442d7220 */ /* 0x040fe40000410000 */
[--C-:B---3--:R-:W-:Y:S01]  /*12170*/  FFMA.FTZ R3, R183, c[0x0][0x2d0], -R97.reuse ;  /* 0x0000b400b7037a23 */ /* 0x108fe20000010861 */
[----:B------:R-:W-:Y:S04]  /*12180*/  MOV R183, R63 ;  /* 0x0000003f00b77202 */ /* 0x000fe80000000f00 */
[----:B------:R3:W5:Y:S01]  /*12190*/  MUFU.EX2 R86, R3 ;  /* 0x0000000300567308 */ /* 0x0007620000000800 */
[----:B----4-:R-:W-:Y:S01]  /*121a0*/  FMUL.FTZ R7, R69, R107 ;  /* 0x0000006b45077220 */ /* 0x010fe20000410000 */
[----:B------:R-:W-:Y:S01]  /*121b0*/  MOV R107, R8 ;  /* 0x00000008006b7202 */ /* 0x000fe20000000f00 */
[----:B------:R-:W-:Y:S02]  /*121c0*/  FMUL.FTZ R8, R68, R108 ;  /* 0x0000006c44087220 */ /* 0x000fe40000410000 */
[----:B-1----:R-:W-:Y:S01]  /*121d0*/  FFMA.FTZ R2, R16, c[0x0][0x2d0], -R96 ;  /* 0x0000b40010027a23 */ /* 0x002fe20000010860 */
[----:B--2---:R-:W-:Y:S01]  /*121e0*/  F2FP.BF16.PACK_AB R76, R85, R168 ;  /* 0x000000a8554c723e */ /* 0x004fe200000010ff */
[--C-:B------:R-:W-:Y:S03]  /*121f0*/  FFMA.FTZ R16, R25, c[0x0][0x2d0], -R98.reuse ;  /* 0x0000b40019107a23 */ /* 0x100fe60000010862 */
[----:B------:R1:W2:Y:S01]  /*12200*/  MUFU.EX2 R90, R2 ;  /* 0x00000002005a7308 */ /* 0x0002a20000000800 */
[----:B------:R-:W-:Y:S02]  /*12210*/  FMUL.FTZ R25, R68, R125 ;  /* 0x0000007d44197220 */ /* 0x000fe40000410000 */
[--C-:B---3--:R-:W-:Y:S01]  /*12220*/  FFMA.FTZ R3, R18, c[0x0][0x2d0], -R97.reuse ;  /* 0x0000b40012037a23 */ /* 0x108fe20000010861 */
[----:B-----5:R-:W-:Y:S01]  /*12230*/  F2FP.BF16.PACK_AB R77, R86, R103 ;  /* 0x00000067564d723e */ /* 0x020fe200000010ff */
[----:B------:R-:W-:Y:S05]  /*12240*/  FMUL.FTZ R18, R69, R118 ;  /* 0x0000007645127220 */ /* 0x000fea0000410000 */
[----:B------:R-:W-:Y:S10]  /*12250*/  MUFU.EX2 R4, R3 ;  /* 0x0000000300047308 */ /* 0x000ff40000000800 */
[----:B------:R3:W4:Y:S01]  /*12260*/  MUFU.EX2 R30, R16 ;  /* 0x00000010001e7308 */ /* 0x0007220000000800 */
[----:B-1----:R-:W1:Y:S01]  /*12270*/  SHFL.BFLY PT, R2, R0, 0x1, 0x1f ;  /* 0x0c201f0000027f89 */ /* 0x002e6200000e0000 */
[----:B--2---:R-:W-:Y:S08]  /*12280*/  F2FP.BF16.PACK_AB R78, R107, R90 ;  /* 0x0000005a6b4e723e */ /* 0x004ff000000010ff */
[----:B------:R2:W-:Y:S10]  /*12290*/  MUFU.EX2 R125, R32 ;  /* 0x00000020007d7308 */ /* 0x0005f40000000800 */
[----:B------:R5:W-:Y:S01]  /*122a0*/  MUFU.EX2 R118, R44 ;  /* 0x0000002c00767308 */ /* 0x000be20000000800 */
[----:B---3--:R-:W-:Y:S01]  /*122b0*/  FMUL.FTZ R16, R73, R116 ;  /* 0x0000007449107220 */ /* 0x008fe20000410000 */
[----:B----4-:R-:W-:Y:S02]  /*122c0*/  MOV R129, R30 ;  /* 0x0000001e00817202 */ /* 0x010fe40000000f00 */
[----:B------:R-:W-:Y:S02]  /*122d0*/  MOV R116, R86 ;  /* 0x0000005600747202 */ /* 0x000fe40000000f00 */
[----:B-1----:R-:W-:Y:S01]  /*122e0*/  FMNMX.FTZ R3, R2, R0, !PT ;  /* 0x0000000002037209 */ /* 0x002fe20007810000 */
[--C-:B------:R-:W-:Y:S02]  /*122f0*/  FFMA.FTZ R0, R19, c[0x0][0x2d0], -R97.reuse ;  /* 0x0000b40013007a23 */ /* 0x100fe40000010861 */
[----:B------:R-:W-:Y:S01]  /*12300*/  FFMA.FTZ R2, R181, c[0x0][0x2d0], -R98 ;  /* 0x0000b400b5027a23 */ /* 0x000fe20000010862 */
[----:B------:R-:W-:Y:S01]  /*12310*/  MOV R181, R60 ;  /* 0x0000003c00b57202 */ /* 0x000fe20000000f00 */
[----:B------:R1:W3:Y:S01]  /*12320*/  MUFU.EX2 R11, R0 ;  /* 0x00000000000b7308 */ /* 0x0002e20000000800 */
[----:B------:R-:W-:Y:S02]  /*12330*/  FMUL.FTZ R19, R69, R119 ;  /* 0x0000007745137220 */ /* 0x000fe40000410000 */
[----:B--2---:R-:W-:Y:S02]  /*12340*/  FMUL.FTZ R32, R73, R132 ;  /* 0x0000008449207220 */ /* 0x004fe40000410000 */
[----:B------:R-:W-:Y:S05]  /*12350*/  FFMA.FTZ R60, R190, c[0x0][0x2d0], -R96 ;  /* 0x0000b400be3c7a23 */ /* 0x000fea0000010860 */
[----:B------:R2:W-:Y:S01]  /*12360*/  MUFU.EX2 R119, R48 ;  /* 0x0000003000777308 */ /* 0x0005e20000000800 */
[----:B-----5:R-:W-:Y:S02]  /*12370*/  FMUL.FTZ R44, R68, R144 ;  /* 0x00000090442c7220 */ /* 0x020fe40000410000 */
[----:B-1----:R-:W-:Y:S01]  /*12380*/  FADD.FTZ R0, -R3, R102 ;  /* 0x0000006603007221 */ /* 0x002fe20000010100 */
[----:B---3--:R-:W-:Y:S06]  /*12390*/  MOV R106, R11 ;  /* 0x0000000b006a7202 */ /* 0x008fec0000000f00 */
[----:B------:R1:W-:Y:S01]  /*123a0*/  MUFU.EX2 R102, R2 ;  /* 0x0000000200667308 */ /* 0x0003e20000000800 */
[----:B------:R-:W-:Y:S02]  /*123b0*/  FMUL.FTZ R0, R0, c[0x0][0x2d0] ;  /* 0x0000b40000007a20 */ /* 0x000fe40000410000 */
[----:B--2---:R-:W-:Y:S07]  /*123c0*/  FMUL.FTZ R48, R73, R148 ;  /* 0x0000009449307220 */ /* 0x004fee0000410000 */
[----:B------:R-:W2:Y:S01]  /*123d0*/  MUFU.EX2 R0, R0 ;  /* 0x0000000000007308 */ /* 0x000ea20000000800 */
[--C-:B-1----:R-:W-:Y:S01]  /*123e0*/  FFMA.FTZ R2, R184, c[0x0][0x2d0], -R98.reuse ;  /* 0x0000b400b8027a23 */ /* 0x102fe20000010862 */
[----:B------:R-:W-:Y:S08]  /*123f0*/  MOV R184, R84 ;  /* 0x0000005400b87202 */ /* 0x000ff00000000f00 */
[----:B------:R1:W3:Y:S01]  /*12400*/  MUFU.EX2 R88, R2 ;  /* 0x0000000200587308 */ /* 0x0002e20000000800 */
[C---:B--2---:R-:W-:Y:S01]  /*12410*/  FMUL.FTZ R11, R0.reuse, R111 ;  /* 0x0000006f000b7220 */ /* 0x044fe20000410000 */
[----:B------:R-:W-:Y:S01]  /*12420*/  MOV R111, R90 ;  /* 0x0000005a006f7202 */ /* 0x000fe20000000f00 */
[C---:B------:R-:W-:Y:S02]  /*12430*/  FMUL.FTZ R14, R0.reuse, R114 ;  /* 0x00000072000e7220 */ /* 0x040fe40000410000 */
[C---:B------:R-:W-:Y:S02]  /*12440*/  FMUL.FTZ R30, R0.reuse, R130 ;  /* 0x00000082001e7220 */ /* 0x040fe40000410000 */
[C---:B------:R-:W-:Y:S02]  /*12450*/  FMUL.FTZ R42, R0.reuse, R142 ;  /* 0x0000008e002a7220 */ /* 0x040fe40000410000 */
[C---:B------:R-:W-:Y:S02]  /*12460*/  FMUL.FTZ R43, R0.reuse, R143 ;  /* 0x0000008f002b7220 */ /* 0x040fe40000410000 */
[C---:B------:R-:W-:Y:S02]  /*12470*/  FMUL.FTZ R46, R0.reuse, R146 ;  /* 0x00000092002e7220 */ /* 0x040fe40000410000 */
[C---:B------:R-:W-:Y:S02]  /*12480*/  FMUL.FTZ R47, R0.reuse, R147 ;  /* 0x00000093002f7220 */ /* 0x040fe40000410000 */
[----:B------:R-:W-:Y:S02]  /*12490*/  FMUL.FTZ R63, R0, R163 ;  /* 0x000000a3003f7220 */ /* 0x000fe40000410000 */
[--C-:B-1----:R-:W-:Y:S01]  /*124a0*/  FFMA.FTZ R2, R170, c[0x0][0x2d0], -R98.reuse ;  /* 0x0000b400aa027a23 */ /* 0x102fe20000010862 */
[----:B---3--:R-:W-:Y:S02]  /*124b0*/  F2FP.BF16.PACK_AB R64, R88, R102 ;  /* 0x000000665840723e */ /* 0x008fe400000010ff */
[----:B------:R-:W-:Y:S01]  /*124c0*/  MOV R114, R88 ;  /* 0x0000005800727202 */ /* 0x000fe20000000f00 */
[----:B------:R1:W-:Y:S01]  /*124d0*/  MUFU.EX2 R10, R2 ;  /* 0x00000002000a7308 */ /* 0x0003e20000000800 */
[----:B------:R-:W-:Y:S01]  /*124e0*/  MOV R170, R57 ;  /* 0x0000003900aa7202 */ /* 0x000fe20000000f00 */
[----:B------:R-:W-:Y:S02]  /*124f0*/  FMUL.FTZ R57, R68, R157 ;  /* 0x0000009d44397220 */ /* 0x000fe40000410000 */
[--C-:B-1----:R-:W-:Y:S01]  /*12500*/  FFMA.FTZ R2, R169, c[0x0][0x2d0], -R98.reuse ;  /* 0x0000b400a9027a23 */ /* 0x102fe20000010862 */
[----:B------:R-:W-:Y:S05]  /*12510*/  MOV R169, R4 ;  /* 0x0000000400a97202 */ /* 0x000fea0000000f00 */
[----:B------:R1:W2:Y:S01]  /*12520*/  MUFU.EX2 R12, R2 ;  /* 0x00000002000c7308 */ /* 0x0002a20000000800 */
[----:B------:R-:W-:Y:S01]  /*12530*/  F2FP.BF16.PACK_AB R79, R106, R169 ;  /* 0x000000a96a4f723e */ /* 0x000fe200000010ff */
[----:B-1----:R-:W-:Y:S01]  /*12540*/  FMUL.FTZ R2, R3, c[0x0][0x2d0] ;  /* 0x0000b40003027a20 */ /* 0x002fe20000410000 */
[----:B--2---:R-:W-:Y:S01]  /*12550*/  MOV R105, R12 ;  /* 0x0000000c00697202 */ /* 0x004fe20000000f00 */
[----:B------:R-:W-:Y:S02]  /*12560*/  FFMA.FTZ R12, R24, c[0x0][0x2d0], -R98 ;  /* 0x0000b400180c7a23 */ /* 0x000fe40000010862 */
[--C-:B------:R-:W-:Y:S01]  /*12570*/  FFMA.FTZ R4, R171, c[0x0][0x2d0], -R2.reuse ;  /* 0x0000b400ab047a23 */ /* 0x100fe20000010802 */
[----:B------:R-:W-:Y:S03]  /*12580*/  MOV R171, R58 ;  /* 0x0000003a00ab7202 */ /* 0x000fe60000000f00 */
[----:B------:R1:W-:Y:S01]  /*12590*/  MUFU.EX2 R94, R12 ;  /* 0x0000000c005e7308 */ /* 0x0003e20000000800 */
[--C-:B------:R-:W-:Y:S02]  /*125a0*/  FFMA.FTZ R24, R27, c[0x0][0x2d0], -R2.reuse ;  /* 0x0000b4001b187a23 */ /* 0x100fe40000010802 */
[C---:B------:R-:W-:Y:S01]  /*125b0*/  FMUL.FTZ R27, R0.reuse, R127 ;  /* 0x0000007f001b7220 */ /* 0x040fe20000410000 */
[----:B------:R-:W-:Y:S01]  /*125c0*/  MOV R127, R91 ;  /* 0x0000005b007f7202 */ /* 0x000fe20000000f00 */
[----:B------:R-:W-:Y:S01]  /*125d0*/  FMUL.FTZ R58, R0, R158 ;  /* 0x0000009e003a7220 */ /* 0x000fe20000410000 */
[----:B------:R-:W-:Y:S01]  /*125e0*/  LDSM.16.MT88.4 R88, [R212+0x900] ;  /* 0x00090000d458783b */ /* 0x000fe20000004200 */
[--C-:B------:R-:W-:Y:S03]  /*125f0*/  FFMA.FTZ R74, R74, c[0x0][0x2d0], -R2.reuse ;  /* 0x0000b4004a4a7a23 */ /* 0x100fe60000010802 */
[----:B------:R2:W-:Y:S01]  /*12600*/  MUFU.EX2 R101, R4 ;  /* 0x0000000400657308 */ /* 0x0005e20000000800 */
[----:B-1----:R-:W-:Y:S01]  /*12610*/  FMUL.FTZ R12, R68, R112 ;  /* 0x00000070440c7220 */ /* 0x002fe20000410000 */
[----:B------:R-:W-:Y:S01]  /*12620*/  MOV R112, R85 ;  /* 0x0000005500707202 */ /* 0x000fe20000000f00 */
[--C-:B--2---:R-:W-:Y:S01]  /*12630*/  FFMA.FTZ R4, R185, c[0x0][0x2d0], -R2.reuse ;  /* 0x0000b400b9047a23 */ /* 0x104fe20000010802 */
[----:B------:R-:W-:Y:S01]  /*12640*/  MOV R185, R56 ;  /* 0x0000003800b97202 */ /* 0x000fe20000000f00 */
[--C-:B------:R-:W-:Y:S05]  /*12650*/  FFMA.FTZ R56, R194, c[0x0][0x2d0], -R97.reuse ;  /* 0x0000b400c2387a23 */ /* 0x100fea0000010861 */
[----:B------:R1:W2:Y:S02]  /*12660*/  MUFU.EX2 R87, R4 ;  /* 0x0000000400577308 */ /* 0x0002a40000000800 */
[--C-:B-1----:R-:W-:Y:S01]  /*12670*/  FFMA.FTZ R4, R180, c[0x0][0x2d0], -R2.reuse ;  /* 0x0000b400b4047a23 */ /* 0x102fe20000010802 */
[----:B--2---:R-:W-:Y:S02]  /*12680*/  F2FP.BF16.PACK_AB R65, R87, R101 ;  /* 0x000000655741723e */ /* 0x004fe400000010ff */
[----:B------:R-:W-:Y:S05]  /*12690*/  MOV R180, R59 ;  /* 0x0000003b00b47202 */ /* 0x000fea0000000f00 */
[----:B------:R1:W2:Y:S01]  /*126a0*/  MUFU.EX2 R9, R4 ;  /* 0x0000000400097308 */ /* 0x0002a20000000800 */
[----:B------:R-:W-:Y:S02]  /*126b0*/  FMUL.FTZ R59, R0, R159 ;  /* 0x0000009f003b7220 */ /* 0x000fe40000410000 */
[----:B-1----:R-:W-:Y:S01]  /*126c0*/  FFMA.FTZ R4, R15, c[0x0][0x2d0], -R2 ;  /* 0x0000b4000f047a23 */ /* 0x002fe20000010802 */
[----:B--2---:R-:W-:Y:S01]  /*126d0*/  MOV R108, R9 ;  /* 0x00000009006c7202 */ /* 0x004fe20000000f00 */
[----:B------:R-:W-:Y:S01]  /*126e0*/  FMUL.FTZ R9, R68, R109 ;  /* 0x0000006d44097220 */ /* 0x000fe20000410000 */
[----:B------:R-:W-:Y:S04]  /*126f0*/  MOV R109, R10 ;  /* 0x0000000a006d7202 */ /* 0x000fe80000000f00 */
[----:B------:R1:W-:Y:S01]  /*12700*/  MUFU.EX2 R13, R4 ;  /* 0x00000004000d7308 */ /* 0x0003e20000000800 */
[C---:B------:R-:W-:Y:S01]  /*12710*/  FMUL.FTZ R10, R0.reuse, R110 ;  /* 0x0000006e000a7220 */ /* 0x040fe20000410000 */
[----:B------:R-:W-:Y:S01]  /*12720*/  F2FP.BF16.PACK_AB R66, R105, R109 ;  /* 0x0000006d6942723e */ /* 0x000fe200000010ff */
[----:B------:R-:W-:Y:S02]  /*12730*/  FMUL.FTZ R15, R0, R115 ;  /* 0x00000073000f7220 */ /* 0x000fe40000410000 */
[--C-:B-1----:R-:W-:Y:S05]  /*12740*/  FFMA.FTZ R4, R22, c[0x0][0x2d0], -R97.reuse ;  /* 0x0000b40016047a23 */ /* 0x102fea0000010861 */
[----:B------:R1:W2:Y:S02]  /*12750*/  MUFU.EX2 R95, R4 ;  /* 0x00000004005f7308 */ /* 0x0002a40000000800 */
[--C-:B-1----:R-:W-:Y:S01]  /*12760*/  FFMA.FTZ R4, R23, c[0x0][0x2d0], -R97.reuse ;  /* 0x0000b40017047a23 */ /* 0x102fe20000010861 */
[----:B--2---:R-:W-:Y:S01]  /*12770*/  MOV R110, R95 ;  /* 0x0000005f006e7202 */ /* 0x004fe20000000f00 */
[----:B------:R-:W1:Y:S06]  /*12780*/  LDSM.16.MT88.4 R20, [R209+0x100] ;  /* 0x00010000d114783b */ /* 0x000e6c0000004200 */
[----:B------:R2:W3:Y:S02]  /*12790*/  MUFU.EX2 R31, R4 ;  /* 0x00000004001f7308 */ /* 0x0004e40000000800 */
[----:B--2---:R-:W-:Y:S01]  /*127a0*/  FFMA.FTZ R4, R33, c[0x0][0x2d0], -R96 ;  /* 0x0000b40021047a23 */ /* 0x004fe20000010860 */
[----:B---3--:R-:W-:Y:S07]  /*127b0*/  MOV R130, R31 ;  /* 0x0000001f00827202 */ /* 0x008fee0000000f00 */
[----:B------:R2:W3:Y:S01]  /*127c0*/  MUFU.EX2 R33, R24 ;  /* 0x0000001800217308 */ /* 0x0004e20000000800 */
[----:B------:R-:W-:Y:S01]  /*127d0*/  FMUL.FTZ R31, R0, R131 ;  /* 0x00000083001f7220 */ /* 0x000fe20000410000 */
[----:B------:R-:W-:Y:S01]  /*127e0*/  MOV R131, R41 ;  /* 0x0000002900837202 */ /* 0x000fe20000000f00 */
[C---:B------:R-:W-:Y:S07]  /*127f0*/  FMUL.FTZ R41, R68.reuse, R141 ;  /* 0x0000008d44297220 */ /* 0x040fee0000410000 */
[----:B------:R4:W5:Y:S01]  /*12800*/  MUFU.EX2 R49, R4 ;  /* 0x0000000400317308 */ /* 0x0009620000000800 */
[----:B--2---:R-:W-:Y:S01]  /*12810*/  FMUL.FTZ R24, R68, R124 ;  /* 0x0000007c44187220 */ /* 0x004fe20000410000 */
[----:B------:R-:W-:Y:S01]  /*12820*/  MOV R124, R40 ;  /* 0x00000028007c7202 */ /* 0x000fe20000000f00 */
[--C-:B------:R-:W-:Y:S01]  /*12830*/  FFMA.FTZ R40, R189, c[0x0][0x2d0], -R2.reuse ;  /* 0x0000b400bd287a23 */ /* 0x100fe20000010802 */
[----:B---3--:R-:W-:Y:S01]  /*12840*/  MOV R128, R33 ;  /* 0x0000002100807202 */ /* 0x008fe20000000f00 */
[----:B------:R-:W-:Y:S05]  /*12850*/  FMUL.FTZ R33, R73, R133 ;  /* 0x0000008549217220 */ /* 0x000fea0000410000 */
[----:B------:R2:W-:Y:S01]  /*12860*/  MUFU.EX2 R115, R40 ;  /* 0x0000002800737308 */ /* 0x0005e20000000800 */
[--C-:B----4-:R-:W-:Y:S01]  /*12870*/  FFMA.FTZ R4, R34, c[0x0][0x2d0], -R97.reuse ;  /* 0x0000b40022047a23 */ /* 0x110fe20000010861 */
[----:B-----5:R-:W-:Y:S01]  /*12880*/  MOV R148, R49 ;  /* 0x0000003100947202 */ /* 0x020fe20000000f00 */
[----:B------:R-:W-:Y:S02]  /*12890*/  FMUL.FTZ R34, R69, R134 ;  /* 0x0000008645227220 */ /* 0x000fe40000410000 */
[----:B------:R-:W-:Y:S05]  /*128a0*/  FMUL.FTZ R49, R73, R149 ;  /* 0x0000009549317220 */ /* 0x000fea0000410000 */
[----:B------:R3:W-:Y:S01]  /*128b0*/  MUFU.EX2 R100, R4 ;  /* 0x0000000400647308 */ /* 0x0007e20000000800 */
[C---:B--2---:R-:W-:Y:S02]  /*128c0*/  FMUL.FTZ R40, R68.reuse, R140 ;  /* 0x0000008c44287220 */ /* 0x044fe40000410000 */
[--C-:B---3--:R-:W-:Y:S02]  /*128d0*/  FFMA.FTZ R4, R35, c[0x0][0x2d0], -R97.reuse ;  /* 0x0000b40023047a23 */ /* 0x108fe40000010861 */
[----:B------:R-:W-:Y:S05]  /*128e0*/  FMUL.FTZ R35, R69, R135 ;  /* 0x0000008745237220 */ /* 0x000fea0000410000 */
[----:B------:R2:W3:Y:S02]  /*128f0*/  MUFU.EX2 R92, R4 ;  /* 0x00000004005c7308 */ /* 0x0004e40000000800 */
[----:B--2---:R-:W-:Y:S01]  /*12900*/  FMUL.FTZ R4, R73, R104 ;  /* 0x0000006849047220 */ /* 0x004fe20000410000 */
[----:B------:R-:W-:Y:S01]  /*12910*/  MOV R104, R13 ;  /* 0x0000000d00687202 */ /* 0x000fe20000000f00 */
[----:B------:R-:W-:Y:S01]  /*12920*/  FMUL.FTZ R13, R68, R113 ;  /* 0x00000071440d7220 */ /* 0x000fe20000410000 */
[----:B------:R-:W-:Y:S02]  /*12930*/  MOV R113, R87 ;  /* 0x0000005700717202 */ /* 0x000fe40000000f00 */
[----:B------:R-:W2:Y:S01]  /*12940*/  LDSM.16.MT88.4 R84, [R209+0x900] ;  /* 0x00090000d154783b */ /* 0x000ea20000004200 */
[----:B------:R-:W-:Y:S01]  /*12950*/  F2FP.BF16.PACK_AB R67, R104, R108 ;  /* 0x0000006c6843723e */ /* 0x000fe200000010ff */
[-C--:B-1----:R-:W-:Y:S08]  /*12960*/  HMMA.16816.F32.BF16 R4, R76, R20.reuse, R4 ;  /* 0x000000144c04723c */ /* 0x082ff00000041804 */
[C---:B------:R-:W-:Y:S07]  /*12970*/  HMMA.16816.F32.BF16 R8, R64.reuse, R20, R8 ;  /* 0x000000144008723c */ /* 0x040fee0000041808 */
[----:B------:R-:W-:Y:S01]  /*12980*/  FFMA.FTZ R20, R26, c[0x0][0x2d0], -R2 ;  /* 0x0000b4001a147a23 */ /* 0x000fe20000010802 */
[-C--:B------:R-:W-:Y:S03]  /*12990*/  HMMA.16816.F32.BF16 R12, R64, R22.reuse, R12 ;  /* 0x00000016400c723c */ /* 0x080fe6000004180c */
[----:B------:R1:W4:Y:S01]  /*129a0*/  MUFU.EX2 R93, R20 ;  /* 0x00000014005d7308 */ /* 0x0003220000000800 */
[----:B------:R-:W-:Y:S01]  /*129b0*/  FMUL.FTZ R26, R0, R126 ;  /* 0x0000007e001a7220 */ /* 0x000fe20000410000 */
[----:B---3--:R-:W-:Y:S01]  /*129c0*/  MOV R126, R92 ;  /* 0x0000005c007e7202 */ /* 0x008fe20000000f00 */
[----:B------:R-:W-:Y:S02]  /*129d0*/  FFMA.FTZ R92, R199, c[0x0][0x2d0], -R98 ;  /* 0x0000b400c75c7a23 */ /* 0x000fe40000010862 */
[C---:B------:R-:W-:Y:S04]  /*129e0*/  HMMA.16816.F32.BF16 R16, R76.reuse, R22, R16 ;  /* 0x000000164c10723c */ /* 0x040fe80000041810 */
[----:B------:R-:W-:Y:S03]  /*129f0*/  FMUL.FTZ R21, R73, R121 ;  /* 0x0000007949157220 */ /* 0x000fe60000410000 */
[C---:B------:R-:W-:Y:S01]  /*12a00*/  FMUL.FTZ R22, R69.reuse, R122 ;  /* 0x0000007a45167220 */ /* 0x040fe20000410000 */
[----:B------:R-:W-:Y:S01]  /*12a10*/  MOV R122, R94 ;  /* 0x0000005e007a7202 */ /* 0x000fe20000000f00 */
[----:B------:R-:W-:Y:S03]  /*12a20*/  FMUL.FTZ R23, R69, R123 ;  /* 0x0000007b45177220 */ /* 0x000fe60000410000 */
[----:B-1----:R-:W-:Y:S01]  /*12a30*/  FMUL.FTZ R20, R73, R120 ;  /* 0x0000007849147220 */ /* 0x002fe20000410000 */
[----:B----4-:R-:W-:Y:S01]  /*12a40*/  MOV R123, R93 ;  /* 0x0000005d007b7202 */ /* 0x010fe20000000f00 */
[----:B------:R1:W-:Y:S05]  /*12a50*/  MUFU.EX2 R120, R60 ;  /* 0x0000003c00787308 */ /* 0x0003ea0000000800 */
[-C--:B------:R-:W-:Y:S08]  /*12a60*/  HMMA.16816.F32.BF16 R20, R76, R36.reuse, R20 ;  /* 0x000000244c14723c */ /* 0x080ff00000041814 */
[C---:B------:R-:W-:Y:S07]  /*12a70*/  HMMA.16816.F32.BF16 R24, R64.reuse, R36, R24 ;  /* 0x000000244018723c */ /* 0x040fee0000041818 */
[----:B------:R-:W-:Y:S01]  /*12a80*/  FFMA.FTZ R36, R187, c[0x0][0x2d0], -R2 ;  /* 0x0000b400bb247a23 */ /* 0x000fe20000010802 */
[-C--:B------:R-:W-:Y:S03]  /*12a90*/  HMMA.16816.F32.BF16 R28, R64, R38.reuse, R28 ;  /* 0x00000026401c723c */ /* 0x080fe6000004181c */
[----:B------:R3:W4:Y:S01]  /*12aa0*/  MUFU.EX2 R50, R36 ;  /* 0x0000002400327308 */ /* 0x0007220000000800 */
[----:B-1----:R-:W-:Y:S02]  /*12ab0*/  FMUL.FTZ R60, R68, R160 ;  /* 0x000000a0443c7220 */ /* 0x002fe40000410000 */
[----:B------:R-:W5:Y:S01]  /*12ac0*/  LDL.LU R160, [R1+0x14] ;  /* 0x0000140001a07983 */ /* 0x000f620000300800 */
[----:B------:R-:W-:Y:S01]  /*12ad0*/  FMUL.FTZ R37, R73, R137 ;  /* 0x0000008949257220 */ /* 0x000fe20000410000 */
[C---:B------:R-:W-:Y:S05]  /*12ae0*/  HMMA.16816.F32.BF16 R32, R76.reuse, R38, R32 ;  /* 0x000000264c20723c */ /* 0x040fea0000041820 */
[----:B------:R1:W-:Y:S02]  /*12af0*/  MUFU.EX2 R137, R92 ;  /* 0x0000005c00897308 */ /* 0x0003e40000000800 */
[C---:B------:R-:W-:Y:S02]  /*12b00*/  FMUL.FTZ R38, R69.reuse, R138 ;  /* 0x0000008a45267220 */ /* 0x040fe40000410000 */
[----:B------:R-:W-:Y:S06]  /*12b10*/  FMUL.FTZ R39, R69, R139 ;  /* 0x0000008b45277220 */ /* 0x000fec0000410000 */
[----:B------:R2:W-:Y:S01]  /*12b20*/  MUFU.EX2 R138, R56 ;  /* 0x00000038008a7308 */ /* 0x0005e20000000800 */
[----:B---3--:R-:W-:Y:S01]  /*12b30*/  FMUL.FTZ R36, R73, R136 ;  /* 0x0000008849247220 */ /* 0x008fe20000410000 */
[----:B----4-:R-:W-:Y:S01]  /*12b40*/  MOV R149, R50 ;  /* 0x0000003200957202 */ /* 0x010fe20000000f00 */
[C---:B------:R-:W-:Y:S01]  /*12b50*/  FMUL.FTZ R50, R69.reuse, R150 ;  /* 0x0000009645327220 */ /* 0x040fe20000410000 */
[----:B------:R-:W-:Y:S01]  /*12b60*/  MOV R150, R51 ;  /* 0x0000003300967202 */ /* 0x000fe20000000f00 */
[----:B------:R-:W-:Y:S01]  /*12b70*/  FMUL.FTZ R51, R69, R151 ;  /* 0x0000009745337220 */ /* 0x000fe20000410000 */
[----:B------:R-:W-:Y:S02]  /*12b80*/  MOV R151, R100 ;  /* 0x0000006400977202 */ /* 0x000fe40000000f00 */
[-C--:B------:R-:W-:Y:S01]  /*12b90*/  HMMA.16816.F32.BF16 R36, R76, R52.reuse, R36 ;  /* 0x000000344c24723c */ /* 0x080fe20000041824 */
[----:B-1----:R-:W1:Y:S02]  /*12ba0*/  LDSM.16.MT88.4 R92, [R210+0x900] ;  /* 0x00090000d25c783b */ /* 0x002e640000004200 */
[----:B------:R-:W-:Y:S01]  /*12bb0*/  MOV R100, R62 ;  /* 0x0000003e00647202 */ /* 0x000fe20000000f00 */
[----:B------:R-:W-:Y:S04]  /*12bc0*/  FMUL.FTZ R62, R0, R162 ;  /* 0x000000a2003e7220 */ /* 0x000fe80000410000 */
[C---:B------:R-:W-:Y:S04]  /*12bd0*/  HMMA.16816.F32.BF16 R40, R64.reuse, R52, R40 ;  /* 0x000000344028723c */ /* 0x040fe80000041828 */
[----:B--2---:R-:W-:Y:S03]  /*12be0*/  FMUL.FTZ R56, R68, R156 ;  /* 0x0000009c44387220 */ /* 0x004fe60000410000 */
[--C-:B------:R-:W-:Y:S01]  /*12bf0*/  FFMA.FTZ R52, R192, c[0x0][0x2d0], -R97.reuse ;  /* 0x0000b400c0347a23 */ /* 0x100fe20000010861 */
[-C--:B------:R-:W-:Y:S03]  /*12c00*/  HMMA.16816.F32.BF16 R44, R64, R54.reuse, R44 ;  /* 0x00000036402c723c */ /* 0x080fe6000004182c */
[----:B------:R2:W-:Y:S01]  /*12c10*/  MUFU.EX2 R139, R52 ;  /* 0x00000034008b7308 */ /* 0x0005e20000000800 */
[----:B------:R-:W-:Y:S04]  /*12c20*/  FMUL.FTZ R53, R73, R153 ;  /* 0x0000009949357220 */ /* 0x000fe80000410000 */
[C---:B------:R-:W-:Y:S07]  /*12c30*/  HMMA.16816.F32.BF16 R48, R76.reuse, R54, R48 ;  /* 0x000000364c30723c */ /* 0x040fee0000041830 */
[C---:B------:R-:W-:Y:S02]  /*12c40*/  FMUL.FTZ R54, R69.reuse, R154 ;  /* 0x0000009a45367220 */ /* 0x040fe40000410000 */
[----:B------:R-:W-:Y:S03]  /*12c50*/  FMUL.FTZ R55, R69, R155 ;  /* 0x0000009b45377220 */ /* 0x000fe60000410000 */
[----:B--2---:R-:W-:Y:S07]  /*12c60*/  FMUL.FTZ R52, R73, R152 ;  /* 0x0000009849347220 */ /* 0x004fee0000410000 */
[-C--:B------:R-:W-:Y:S08]  /*12c70*/  HMMA.16816.F32.BF16 R52, R76, R80.reuse, R52 ;  /* 0x000000504c34723c */ /* 0x080ff00000041834 */
[C---:B------:R-:W-:Y:S07]  /*12c80*/  HMMA.16816.F32.BF16 R56, R64.reuse, R80, R56 ;  /* 0x000000504038723c */ /* 0x040fee0000041838 */
[----:B------:R-:W-:Y:S01]  /*12c90*/  FFMA.FTZ R80, R191, c[0x0][0x2d0], -R96 ;  /* 0x0000b400bf507a23 */ /* 0x000fe20000010860 */
[-C--:B------:R-:W-:Y:S03]  /*12ca0*/  HMMA.16816.F32.BF16 R60, R64, R82.reuse, R60 ;  /* 0x00000052403c723c */ /* 0x080fe6000004183c */
[----:B------:R2:W3:Y:S01]  /*12cb0*/  MUFU.EX2 R132, R80 ;  /* 0x0000005000847308 */ /* 0x0004e20000000800 */
[----:B------:R-:W-:Y:S03]  /*12cc0*/  F2FP.BF16.PACK_AB R81, R128, R123 ;  /* 0x0000007b8051723e */ /* 0x000fe600000010ff */
[C---:B------:R-:W-:Y:S02]  /*12cd0*/  FMUL.FTZ R64, R73.reuse, R164 ;  /* 0x000000a449407220 */ /* 0x040fe40000410000 */
[----:B------:R-:W-:Y:S03]  /*12ce0*/  FMUL.FTZ R65, R73, R165 ;  /* 0x000000a549417220 */ /* 0x000fe60000410000 */
[C---:B------:R-:W-:Y:S02]  /*12cf0*/  FMUL.FTZ R66, R69.reuse, R166 ;  /* 0x000000a645427220 */ /* 0x040fe40000410000 */
[----:B------:R-:W-:Y:S07]  /*12d00*/  FMUL.FTZ R67, R69, R167 ;  /* 0x000000a745437220 */ /* 0x000fee0000410000 */
[----:B------:R-:W-:Y:S04]  /*12d10*/  HMMA.16816.F32.BF16 R64, R76, R82, R64 ;  /* 0x000000524c40723c */ /* 0x000fe80000041840 */
[--C-:B--2---:R-:W-:Y:S03]  /*12d20*/  FFMA.FTZ R80, R193, c[0x0][0x2d0], -R97.reuse ;  /* 0x0000b400c1507a23 */ /* 0x104fe60000010861 */
[----:B------:R-:W-:Y:S02]  /*12d30*/  F2FP.BF16.PACK_AB R78, R148, R127 ;  /* 0x0000007f944e723e */ /* 0x000fe400000010ff */
[----:B------:R-:W-:Y:S01]  /*12d40*/  F2FP.BF16.PACK_AB R79, R126, R151 ;  /* 0x000000977e4f723e */ /* 0x000fe200000010ff */
[----:B------:R2:W-:Y:S02]  /*12d50*/  MUFU.EX2 R121, R80 ;  /* 0x0000005000797308 */ /* 0x0005e40000000800 */
[----:B------:R-:W-:Y:S02]  /*12d60*/  F2FP.BF16.PACK_AB R76, R131, R124 ;  /* 0x0000007c834c723e */ /* 0x000fe400000010ff */
[----:B------:R-:W-:Y:S02]  /*12d70*/  F2FP.BF16.PACK_AB R77, R130, R110 ;  /* 0x0000006e824d723e */ /* 0x000fe400000010ff */
[----:B------:R-:W-:Y:S02]  /*12d80*/  F2FP.BF16.PACK_AB R82, R125, R150 ;  /* 0x000000967d52723e */ /* 0x000fe400000010ff */
[----:B------:R-:W-:Y:S03]  /*12d90*/  F2FP.BF16.PACK_AB R83, R115, R149 ;  /* 0x000000957353723e */ /* 0x000fe600000010ff */
[-C--:B------:R-:W-:Y:S03]  /*12da0*/  HMMA.16816.F32.BF16 R4, R76, R84.reuse, R4 ;  /* 0x000000544c04723c */ /* 0x080fe60000041804 */
[--C-:B--2---:R-:W-:Y:S04]  /*12db0*/  FFMA.FTZ R80, R195, c[0x0][0x2d0], -R97.reuse ;  /* 0x0000b400c3507a23 */ /* 0x104fe80000010861 */
[----:B------:R2:W4:Y:S02]  /*12dc0*/  MUFU.EX2 R133, R80 ;  /* 0x0000005000857308 */ /* 0x0005240000000800 */
[----:B--2---:R-:W-:Y:S07]  /*12dd0*/  F2FP.BF16.PACK_AB R80, R129, R122 ;  /* 0x0000007a8150723e */ /* 0x004fee00000010ff */
[C---:B------:R-:W-:Y:S07]  /*12de0*/  HMMA.16816.F32.BF16 R8, R80.reuse, R84, R8 ;  /* 0x000000545008723c */ /* 0x040fee0000041808 */
[----:B------:R-:W-:Y:S01]  /*12df0*/  FFMA.FTZ R84, R198, c[0x0][0x2d0], -R98 ;  /* 0x0000b400c6547a23 */ /* 0x000fe20000010862 */
[-C--:B------:R-:W-:Y:S03]  /*12e00*/  HMMA.16816.F32.BF16 R12, R80, R86.reuse, R12 ;  /* 0x00000056500c723c */ /* 0x080fe6000004180c */
[----:B------:R2:W-:Y:S05]  /*12e10*/  MUFU.EX2 R143, R84 ;  /* 0x00000054008f7308 */ /* 0x0005ea0000000800 */
[C---:B------:R-:W-:Y:S08]  /*12e20*/  HMMA.16816.F32.BF16 R16, R76.reuse, R86, R16 ;  /* 0x000000564c10723c */ /* 0x040ff00000041810 */
[-C--:B------:R-:W-:Y:S08]  /*12e30*/  HMMA.16816.F32.BF16 R20, R76, R88.reuse, R20 ;  /* 0x000000584c14723c */ /* 0x080ff00000041814 */
[C---:B------:R-:W-:Y:S04]  /*12e40*/  HMMA.16816.F32.BF16 R24, R80.reuse, R88, R24 ;  /* 0x000000585018723c */ /* 0x040fe80000041818 */
[----:B--2---:R-:W-:Y:S03]  /*12e50*/  FFMA.FTZ R84, R203, c[0x0][0x2d0], -R2 ;  /* 0x0000b400cb547a23 */ /* 0x004fe60000010802 */
[----:B------:R-:W-:Y:S01]  /*12e60*/  FFMA.FTZ R88, R206, c[0x0][0x2d0], -R98 ;  /* 0x0000b400ce587a23 */ /* 0x000fe20000010862 */
[-C--:B------:R-:W-:Y:S01]  /*12e70*/  HMMA.16816.F32.BF16 R28, R80, R90.reuse, R28 ;  /* 0x0000005a501c723c */ /* 0x080fe2000004181c */
[----:B------:R2:W-:Y:S03]  /*12e80*/  MUFU.EX2 R136, R84 ;  /* 0x0000005400887308 */ /* 0x0005e60000000800 */
[----:B---3--:R-:W-:Y:S02]  /*12e90*/  MOV R206, R132 ;  /* 0x0000008400ce7202 */ /* 0x008fe40000000f00 */
[----:B------:R-:W-:Y:S02]  /*12ea0*/  MOV R132, R100 ;  /* 0x0000006400847202 */ /* 0x000fe40000000f00 */
[C---:B------:R-:W-:Y:S03]  /*12eb0*/  HMMA.16816.F32.BF16 R32, R76.reuse, R90, R32 ;  /* 0x0000005a4c20723c */ /* 0x040fe60000041820 */
[----:B------:R3:W-:Y:S05]  /*12ec0*/  MUFU.EX2 R203, R88 ;  /* 0x0000005800cb7308 */ /* 0x0007ea0000000800 */
[-C--:B-1----:R-:W-:Y:S08]  /*12ed0*/  HMMA.16816.F32.BF16 R36, R76, R92.reuse, R36 ;  /* 0x0000005c4c24723c */ /* 0x082ff00000041824 */
[C---:B------:R-:W-:Y:S04]  /*12ee0*/  HMMA.16816.F32.BF16 R40, R80.reuse, R92, R40 ;  /* 0x0000005c5028723c */ /* 0x040fe80000041828 */
[--C-:B--2---:R-:W-:Y:S01]  /*12ef0*/  FFMA.FTZ R84, R205, c[0x0][0x2d0], -R2.reuse ;  /* 0x0000b400cd547a23 */ /* 0x104fe20000010802 */
[----:B----4-:R-:W-:Y:S02]  /*12f00*/  MOV R205, R133 ;  /* 0x0000008500cd7202 */ /* 0x010fe40000000f00 */
[--C-:B------:R-:W-:Y:S01]  /*12f10*/  FFMA.FTZ R92, R230, c[0x0][0x2d0], -R97.reuse ;  /* 0x0000b400e65c7a23 */ /* 0x100fe20000010861 */
[-C--:B------:R-:W-:Y:S01]  /*12f20*/  HMMA.16816.F32.BF16 R44, R80, R94.reuse, R44 ;  /* 0x0000005e502c723c */ /* 0x080fe2000004182c */
[----:B------:R1:W2:Y:S03]  /*12f30*/  MUFU.EX2 R142, R84 ;  /* 0x00000054008e7308 */ /* 0x0002a60000000800 */
[----:B---3--:R-:W-:Y:S01]  /*12f40*/  FFMA.FTZ R88, R229, c[0x0][0x2d0], -R2 ;  /* 0x0000b400e5587a23 */ /* 0x008fe20000010802 */
[----:B------:R-:W-:Y:S02]  /*12f50*/  MOV R229, R121 ;  /* 0x0000007900e57202 */ /* 0x000fe40000000f00 */
[----:B------:R-:W-:Y:S01]  /*12f60*/  MOV R121, R101 ;  /* 0x0000006500797202 */ /* 0x000fe20000000f00 */
[C---:B------:R-:W-:Y:S03]  /*12f70*/  HMMA.16816.F32.BF16 R48, R76.reuse, R94, R48 ;  /* 0x0000005e4c30723c */ /* 0x040fe60000041830 */
[----:B------:R3:W-:Y:S01]  /*12f80*/  MUFU.EX2 R140, R88 ;  /* 0x00000058008c7308 */ /* 0x0007e20000000800 */
[----:B------:R-:W-:Y:S02]  /*12f90*/  MOV R230, R118 ;  /* 0x0000007600e67202 */ /* 0x000fe40000000f00 */
[----:B------:R-:W-:Y:S07]  /*12fa0*/  MOV R118, R185 ;  /* 0x000000b900767202 */ /* 0x000fee0000000f00 */
[----:B------:R4:W-:Y:S01]  /*12fb0*/  MUFU.EX2 R146, R92 ;  /* 0x0000005c00927308 */ /* 0x0009e20000000800 */
[----:B-1----:R-:W-:Y:S09]  /*12fc0*/  FFMA.FTZ R84, R202, c[0x0][0x2d0], -R98 ;  /* 0x0000b400ca547a23 */ /* 0x002ff20000010862 */
[----:B------:R1:W1:Y:S01]  /*12fd0*/  MUFU.EX2 R141, R84 ;  /* 0x00000054008d7308 */ /* 0x0002620000000800 */
[----:B---3--:R-:W-:Y:S01]  /*12fe0*/  FFMA.FTZ R88, R231, c[0x0][0x2d0], -R2 ;  /* 0x0000b400e7587a23 */ /* 0x008fe20000010802 */
[----:B------:R-:W-:Y:S02]  /*12ff0*/  MOV R231, R120 ;  /* 0x0000007800e77202 */ /* 0x000fe40000000f00 */
[----:B------:R-:W-:Y:S06]  /*13000*/  MOV R120, R103 ;  /* 0x0000006700787202 */ /* 0x000fec0000000f00 */
[----:B------:R3:W2:Y:S01]  /*13010*/  MUFU.EX2 R202, R88 ;  /* 0x0000005800ca7308 */ /* 0x0006a20000000800 */
[--C-:B----4-:R-:W-:Y:S01]  /*13020*/  FFMA.FTZ R92, R232, c[0x0][0x2d0], -R97.reuse ;  /* 0x0000b400e85c7a23 */ /* 0x110fe20000010861 */
[----:B------:R-:W-:Y:S08]  /*13030*/  MOV R232, R115 ;  /* 0x0000007300e87202 */ /* 0x000ff00000000f00 */
[----:B------:R4:W-:Y:S01]  /*13040*/  MUFU.EX2 R199, R92 ;  /* 0x0000005c00c77308 */ /* 0x0009e20000000800 */
[----:B-1----:R-:W1:Y:S01]  /*13050*/  LDSM.16.MT88.4 R84, [R211+0x900] ;  /* 0x00090000d354783b */ /* 0x002e620000004200 */
[--C-:B---3--:R-:W-:Y:S08]  /*13060*/  FFMA.FTZ R88, R201, c[0x0][0x2d0], -R96.reuse ;  /* 0x0000b400c9587a23 */ /* 0x108ff00000010860 */
[----:B------:R3:W-:Y:S01]  /*13070*/  MUFU.EX2 R147, R88 ;  /* 0x0000005800937308 */ /* 0x0007e20000000800 */
[----:B----4-:R-:W-:Y:S01]  /*13080*/  FFMA.FTZ R92, R207, c[0x0][0x2d0], -R97 ;  /* 0x0000b400cf5c7a23 */ /* 0x010fe20000010861 */
[----:B------:R-:W-:Y:S02]  /*13090*/  MOV R207, R126 ;  /* 0x0000007e00cf7202 */ /* 0x000fe40000000f00 */
[----:B------:R-:W4:Y:S01]  /*130a0*/  LDL.LU R126, [R1+0x18] ;  /* 0x00001800017e7983 */ /* 0x000f220000300800 */
[--C-:B---3--:R-:W-:Y:S01]  /*130b0*/  FFMA.FTZ R88, R204, c[0x0][0x2d0], -R96.reuse ;  /* 0x0000b400cc587a23 */ /* 0x108fe20000010860 */
[----:B------:R-:W-:Y:S01]  /*130c0*/  MOV R204, R119 ;  /* 0x0000007700cc7202 */ /* 0x000fe20000000f00 */
[-C--:B-1----:R-:W-:Y:S03]  /*130d0*/  HMMA.16816.F32.BF16 R52, R76, R84.reuse, R52 ;  /* 0x000000544c34723c */ /* 0x082fe60000041834 */
[----:B------:R1:W-:Y:S01]  /*130e0*/  MUFU.EX2 R201, R88 ;  /* 0x0000005800c97308 */ /* 0x0003e20000000800 */
[----:B------:R-:W-:Y:S04]  /*130f0*/  MOV R119, R168 ;  /* 0x000000a800777202 */ /* 0x000fe80000000f00 */
[----:B------:R-:W-:Y:S01]  /*13100*/  MOV R161, R119 ;  /* 0x0000007700a17202 */ /* 0x000fe20000000f00 */
[C---:B------:R-:W-:Y:S04]  /*13110*/  HMMA.16816.F32.BF16 R56, R80.reuse, R84, R56 ;  /* 0x000000545038723c */ /* 0x040fe80000041838 */
[----:B-----5:R-:W-:Y:S03]  /*13120*/  FFMA.FTZ R73, R73, R160, R161 ;  /* 0x000000a049497223 */ /* 0x020fe600000100a1 */
[--C-:B------:R-:W-:Y:S01]  /*13130*/  FFMA.FTZ R84, R197, c[0x0][0x2d0], -R96.reuse ;  /* 0x0000b400c5547a23 */ /* 0x100fe20000010860 */
[-C--:B------:R-:W-:Y:S03]  /*13140*/  HMMA.16816.F32.BF16 R60, R80, R86.reuse, R60 ;  /* 0x00000056503c723c */ /* 0x080fe6000004183c */
[----:B------:R3:W-:Y:S04]  /*13150*/  MUFU.EX2 R198, R84 ;  /* 0x0000005400c67308 */ /* 0x0007e80000000800 */
[----:B------:R-:W-:Y:S01]  /*13160*/  FFMA.FTZ R80, R196, c[0x0][0x2d0], -R96 ;  /* 0x0000b400c4507a23 */ /* 0x000fe20000010860 */
[----:B------:R-:W-:Y:S01]  /*13170*/  HMMA.16816.F32.BF16 R64, R76, R86, R64 ;  /* 0x000000564c40723c */ /* 0x000fe20000041840 */
[----:B-1----:R-:W1:Y:S03]  /*13180*/  LDSM.16.MT88.4 R88, [R209+0x1100] ;  /* 0x00110000d158783b */ /* 0x002e660000004200 */
[----:B--2---:R-:W-:Y:S01]  /*13190*/  F2FP.BF16.PACK_AB R81, R142, R136 ;  /* 0x000000888e51723e */ /* 0x004fe200000010ff */
[----:B------:R2:W-:Y:S01]  /*131a0*/  MUFU.EX2 R197, R80 ;  /* 0x0000005000c57308 */ /* 0x0005e20000000800 */
[----:B------:R-:W-:Y:S02]  /*131b0*/  F2FP.BF16.PACK_AB R82, R203, R141 ;  /* 0x0000008dcb52723e */ /* 0x000fe400000010ff */
[----:B------:R-:W-:Y:S04]  /*131c0*/  F2FP.BF16.PACK_AB R76, R204, R230 ;  /* 0x000000e6cc4c723e */ /* 0x000fe800000010ff */
[----:B------:R-:W-:Y:S02]  /*131d0*/  F2FP.BF16.PACK_AB R77, R138, R139 ;  /* 0x0000008b8a4d723e */ /* 0x000fe400000010ff */
[----:B------:R-:W-:Y:S01]  /*131e0*/  F2FP.BF16.PACK_AB R78, R206, R231 ;  /* 0x000000e7ce4e723e */ /* 0x000fe200000010ff */
[----:B------:R5:W-:Y:S01]  /*131f0*/  MUFU.EX2 R196, R92 ;  /* 0x0000005c00c47308 */ /* 0x000be20000000800 */
[----:B------:R-:W-:Y:S02]  /*13200*/  F2FP.BF16.PACK_AB R79, R205, R229 ;  /* 0x000000e5cd4f723e */ /* 0x000fe400000010ff */
[----:B------:R-:W-:Y:S01]  /*13210*/  F2FP.BF16.PACK_AB R83, R202, R140 ;  /* 0x0000008cca53723e */ /* 0x000fe200000010ff */
[----:B---3--:R-:W3:Y:S01]  /*13220*/  LDSM.16.MT88.4 R84, [R212+0x1100] ;  /* 0x00110000d454783b */ /* 0x008ee20000004200 */
[--C-:B--2---:R-:W-:Y:S01]  /*13230*/  FFMA.FTZ R80, R200, c[0x0][0x2d0], -R97.reuse ;  /* 0x0000b400c8507a23 */ /* 0x104fe20000010861 */
[----:B------:R-:W-:Y:S04]  /*13240*/  MOV R200, R125 ;  /* 0x0000007d00c87202 */ /* 0x000fe80000000f00 */
[----:B------:R2:W-:Y:S02]  /*13250*/  MUFU.EX2 R195, R80 ;  /* 0x0000005000c37308 */ /* 0x0005e40000000800 */
[----:B-----5:R-:W5:Y:S01]  /*13260*/  LDSM.16.MT88.4 R92, [R210+0x1100] ;  /* 0x00110000d25c783b */ /* 0x020f620000004200 */
[-C--:B-1----:R-:W-:Y:S03]  /*13270*/  HMMA.16816.F32.BF16 R4, R76, R88.reuse, R4 ;  /* 0x000000584c04723c */ /* 0x082fe60000041804 */
[----:B--2---:R-:W-:Y:S07]  /*13280*/  F2FP.BF16.PACK_AB R80, R143, R137 ;  /* 0x000000898f50723e */ /* 0x004fee00000010ff */
[C---:B------:R-:W-:Y:S07]  /*13290*/  HMMA.16816.F32.BF16 R8, R80.reuse, R88, R8 ;  /* 0x000000585008723c */ /* 0x040fee0000041808 */
[--C-:B------:R-:W-:Y:S01]  /*132a0*/  FFMA.FTZ R88, R235, c[0x0][0x2d0], -R98.reuse ;  /* 0x0000b400eb587a23 */ /* 0x100fe20000010862 */
[-C--:B------:R-:W-:Y:S03]  /*132b0*/  HMMA.16816.F32.BF16 R12, R80, R90.reuse, R12 ;  /* 0x0000005a500c723c */ /* 0x080fe6000004180c */
[----:B------:R1:W-:Y:S01]  /*132c0*/  MUFU.EX2 R145, R88 ;  /* 0x0000005800917308 */ /* 0x0003e20000000800 */
[----:B------:R-:W-:Y:S02]  /*132d0*/  MOV R235, R127 ;  /* 0x0000007f00eb7202 */ /* 0x000fe40000000f00 */
[----:B------:R-:W-:Y:S02]  /*132e0*/  MOV R127, R120 ;  /* 0x00000078007f7202 */ /* 0x000fe40000000f00 */
[C---:B------:R-:W-:Y:S04]  /*132f0*/  HMMA.16816.F32.BF16 R16, R76.reuse, R90, R16 ;  /* 0x0000005a4c10723c */ /* 0x040fe80000041810 */
[----:B------:R-:W-:Y:S04]  /*13300*/  MOV R120, R116 ;  /* 0x0000007400787202 */ /* 0x000fe80000000f00 */
[-C--:B---3--:R-:W-:Y:S08]  /*13310*/  HMMA.16816.F32.BF16 R20, R76, R84.reuse, R20 ;  /* 0x000000544c14723c */ /* 0x088ff00000041814 */
[C---:B------:R-:W-:Y:S04]  /*13320*/  HMMA.16816.F32.BF16 R24, R80.reuse, R84, R24 ;  /* 0x000000545018723c */ /* 0x040fe80000041818 */
[--C-:B-1----:R-:W-:Y:S01]  /*13330*/  FFMA.FTZ R88, R237, c[0x0][0x2d0], -R98.reuse ;  /* 0x0000b400ed587a23 */ /* 0x102fe20000010862 */
[----:B------:R-:W-:Y:S02]  /*13340*/  MOV R237, R121 ;  /* 0x0000007900ed7202 */ /* 0x000fe40000000f00 */
[----:B------:R-:W-:Y:S01]  /*13350*/  FFMA.FTZ R84, R241, c[0x0][0x2d0], -R98 ;  /* 0x0000b400f1547a23 */ /* 0x000fe20000010862 */
[-C--:B------:R-:W-:Y:S01]  /*13360*/  HMMA.16816.F32.BF16 R28, R80, R86.reuse, R28 ;  /* 0x00000056501c723c */ /* 0x080fe2000004181c */
[----:B------:R1:W-:Y:S03]  /*13370*/  MUFU.EX2 R194, R88 ;  /* 0x0000005800c27308 */ /* 0x0003e60000000800 */
[----:B------:R-:W-:Y:S02]  /*13380*/  MOV R241, R235 ;  /* 0x000000eb00f17202 */ /* 0x000fe40000000f00 */
[----:B------:R-:W-:Y:S02]  /*13390*/  MOV R235, R148 ;  /* 0x0000009400eb7202 */ /* 0x000fe40000000f00 */
[C---:B------:R-:W-:Y:S03]  /*133a0*/  HMMA.16816.F32.BF16 R32, R76.reuse, R86, R32 ;  /* 0x000000564c20723c */ /* 0x040fe60000041820 */
[----:B------:R2:W-:Y:S05]  /*133b0*/  MUFU.EX2 R191, R84 ;  /* 0x0000005400bf7308 */ /* 0x0005ea0000000800 */
[-C--:B-----5:R-:W-:Y:S08]  /*133c0*/  HMMA.16816.F32.BF16 R36, R76, R92.reuse, R36 ;  /* 0x0000005c4c24723c */ /* 0x0a0ff00000041824 */
[C---:B------:R-:W-:Y:S04]  /*133d0*/  HMMA.16816.F32.BF16 R40, R80.reuse, R92, R40 ;  /* 0x0000005c5028723c */ /* 0x040fe80000041828 */
[----:B-1----:R-:W-:Y:S01]  /*133e0*/  FFMA.FTZ R88, R239, c[0x0][0x2d0], -R2 ;  /* 0x0000b400ef587a23 */ /* 0x002fe20000010802 */
[----:B------:R-:W-:Y:S02]  /*133f0*/  MOV R239, R150 ;  /* 0x0000009600ef7202 */ /* 0x000fe40000000f00 */
[----:B------:R-:W-:Y:S01]  /*13400*/  FFMA.FTZ R92, R245, c[0x0][0x2d0], -R96 ;  /* 0x0000b400f55c7a23 */ /* 0x000fe20000010860 */
[-C--:B------:R-:W-:Y:S01]  /*13410*/  HMMA.16816.F32.BF16 R44, R80, R94.reuse, R44 ;  /* 0x0000005e502c723c */ /* 0x080fe2000004182c */
[----:B------:R1:W-:Y:S03]  /*13420*/  MUFU.EX2 R144, R88 ;  /* 0x0000005800907308 */ /* 0x0003e60000000800 */
[----:B--2---:R-:W-:Y:S01]  /*13430*/  FFMA.FTZ R84, R243, c[0x0][0x2d0], -R98 ;  /* 0x0000b400f3547a23 */ /* 0x004fe20000010862 */
[----:B------:R-:W-:Y:S02]  /*13440*/  MOV R245, R108 ;  /* 0x0000006c00f57202 */ /* 0x000fe40000000f00 */
[----:B------:R-:W-:Y:S01]  /*13450*/  MOV R243, R123 ;  /* 0x0000007b00f37202 */ /* 0x000fe20000000f00 */
[C---:B------:R-:W-:Y:S03]  /*13460*/  HMMA.16816.F32.BF16 R48, R76.reuse, R94, R48 ;  /* 0x0000005e4c30723c */ /* 0x040fe60000041830 */
[----:B------:R2:W-:Y:S01]  /*13470*/  MUFU.EX2 R192, R84 ;  /* 0x0000005400c07308 */ /* 0x0005e20000000800 */
[----:B------:R-:W-:Y:S09]  /*13480*/  MOV R123, R114 ;  /* 0x00000072007b7202 */ /* 0x000ff20000000f00 */
[----:B------:R3:W-:Y:S01]  /*13490*/  MUFU.EX2 R190, R92 ;  /* 0x0000005c00be7308 */ /* 0x0007e20000000800 */
[--C-:B-1----:R-:W-:Y:S01]  /*134a0*/  FFMA.FTZ R88, R240, c[0x0][0x2d0], -R2.reuse ;  /* 0x0000b400f0587a23 */ /* 0x102fe20000010802 */
[----:B------:R-:W-:Y:S08]  /*134b0*/  MOV R240, R151 ;  /* 0x0000009700f07202 */ /* 0x000ff00000000f00 */
[----:B------:R1:W5:Y:S01]  /*134c0*/  MUFU.EX2 R193, R88 ;  /* 0x0000005800c17308 */ /* 0x0003620000000800 */
        /* <DEDUP_REMOVED lines=8> */
[----:B--2---:R-:W-:Y:S01]  /*13550*/  FFMA.FTZ R84, R248, c[0x0][0x2d0], -R2 ;  /* 0x0000b400f8547a23 */ /* 0x004fe20000010802 */
[----:B------:R-:W-:Y:S07]  /*13560*/  MOV R248, R110 ;  /* 0x0000006e00f87202 */ /* 0x000fee0000000f00 */
[----:B------:R2:W1:Y:S01]  /*13570*/  MUFU.EX2 R154, R84 ;  /* 0x00000054009a7308 */ /* 0x0004620000000800 */
[--C-:B---3--:R-:W-:Y:S09]  /*13580*/  FFMA.FTZ R92, R242, c[0x0][0x2d0], -R97.reuse ;  /* 0x0000b400f25c7a23 */ /* 0x108ff20000010861 */
[----:B------:R3:W-:Y:S01]  /*13590*/  MUFU.EX2 R186, R92 ;  /* 0x0000005c00ba7308 */ /* 0x0007e20000000800 */
[--C-:B--2---:R-:W-:Y:S01]  /*135a0*/  FFMA.FTZ R84, R238, c[0x0][0x2d0], -R96.reuse ;  /* 0x0000b400ee547a23 */ /* 0x104fe20000010860 */
[----:B------:R-:W-:Y:S01]  /*135b0*/  MOV R238, R107 ;  /* 0x0000006b00ee7202 */ /* 0x000fe20000000f00 */
[-C--:B-1----:R-:W-:Y:S07]  /*135c0*/  HMMA.16816.F32.BF16 R52, R76, R88.reuse, R52 ;  /* 0x000000584c34723c */ /* 0x082fee0000041834 */
[----:B------:R1:W-:Y:S01]  /*135d0*/  MUFU.EX2 R153, R84 ;  /* 0x0000005400997308 */ /* 0x0003e20000000800 */
[C---:B------:R-:W-:Y:S01]  /*135e0*/  HMMA.16816.F32.BF16 R56, R80.reuse, R88, R56 ;  /* 0x000000585038723c */ /* 0x040fe20000041838 */
[----:B---3--:R-:W-:Y:S06]  /*135f0*/  LDSM.16.MT88.4 R92, [R210+0x1900] ;  /* 0x00190000d25c783b */ /* 0x008fec0000004200 */
[----:B------:R-:W-:Y:S01]  /*13600*/  FFMA.FTZ R88, R249, c[0x0][0x2d0], -R97 ;  /* 0x0000b400f9587a23 */ /* 0x000fe20000010861 */
[-C--:B------:R-:W-:Y:S03]  /*13610*/  HMMA.16816.F32.BF16 R60, R80, R90.reuse, R60 ;  /* 0x0000005a503c723c */ /* 0x080fe6000004183c */
[----:B------:R2:W-:Y:S01]  /*13620*/  MUFU.EX2 R189, R88 ;  /* 0x0000005800bd7308 */ /* 0x0005e20000000800 */
[----:B------:R-:W-:Y:S03]  /*13630*/  MOV R249, R120 ;  /* 0x0000007800f97202 */ /* 0x000fe60000000f00 */
[--C-:B------:R-:W-:Y:S01]  /*13640*/  FFMA.FTZ R80, R234, c[0x0][0x2d0], -R96.reuse ;  /* 0x0000b400ea507a23 */ /* 0x100fe20000010860 */
[----:B------:R-:W-:Y:S01]  /*13650*/  HMMA.16816.F32.BF16 R64, R76, R90, R64 ;  /* 0x0000005a4c40723c */ /* 0x000fe20000041840 */
[----:B-1----:R-:W1:Y:S03]  /*13660*/  LDSM.16.MT88.4 R84, [R209+0x1900] ;  /* 0x00190000d154783b */ /* 0x002e660000004200 */
[----:B-----5:R-:W-:Y:S01]  /*13670*/  F2FP.BF16.PACK_AB R81, R193, R144 ;  /* 0x00000090c151723e */ /* 0x020fe200000010ff */
[----:B------:R3:W-:Y:S01]  /*13680*/  MUFU.EX2 R188, R80 ;  /* 0x0000005000bc7308 */ /* 0x0007e20000000800 */
[----:B------:R-:W-:Y:S01]  /*13690*/  F2FP.BF16.PACK_AB R82, R192, R191 ;  /* 0x000000bfc052723e */ /* 0x000fe200000010ff */
[----:B----4-:R-:W-:Y:S01]  /*136a0*/  FFMA.FTZ R69, R69, R126, R127 ;  /* 0x0000007e45457223 */ /* 0x010fe2000001007f */
[----:B------:R-:W-:Y:S04]  /*136b0*/  F2FP.BF16.PACK_AB R76, R201, R147 ;  /* 0x00000093c94c723e */ /* 0x000fe800000010ff */
[----:B------:R-:W-:Y:S02]  /*136c0*/  F2FP.BF16.PACK_AB R77, R199, R146 ;  /* 0x00000092c74d723e */ /* 0x000fe400000010ff */
[----:B------:R-:W-:Y:S02]  /*136d0*/  F2FP.BF16.PACK_AB R78, R197, R198 ;  /* 0x000000c6c54e723e */ /* 0x000fe400000010ff */
[----:B------:R-:W-:Y:S02]  /*136e0*/  F2FP.BF16.PACK_AB R79, R196, R195 ;  /* 0x000000c3c44f723e */ /* 0x000fe400000010ff */
[----:B------:R-:W-:Y:S01]  /*136f0*/  F2FP.BF16.PACK_AB R83, R154, R155 ;  /* 0x0000009b9a53723e */ /* 0x000fe200000010ff */
[----:B--2---:R-:W2:Y:S01]  /*13700*/  LDSM.16.MT88.4 R88, [R212+0x1900] ;  /* 0x00190000d458783b */ /* 0x004ea20000004200 */
[----:B------:R-:W-:Y:S02]  /*13710*/  MOV R127, R106 ;  /* 0x0000006a007f7202 */ /* 0x000fe40000000f00 */
[----:B------:R-:W-:Y:S01]  /*13720*/  MOV R126, R105 ;  /* 0x00000069007e7202 */ /* 0x000fe20000000f00 */
[----:B---3--:R-:W-:Y:S04]  /*13730*/  FFMA.FTZ R80, R236, c[0x0][0x2d0], -R96 ;  /* 0x0000b400ec507a23 */ /* 0x008fe80000010860 */
[----:B------:R3:W-:Y:S01]  /*13740*/  MUFU.EX2 R187, R80 ;  /* 0x0000005000bb7308 */ /* 0x0007e20000000800 */
[-C--:B-1----:R-:W-:Y:S03]  /*13750*/  HMMA.16816.F32.BF16 R4, R76, R84.reuse, R4 ;  /* 0x000000544c04723c */ /* 0x082fe60000041804 */
[----:B---3--:R-:W-:Y:S07]  /*13760*/  F2FP.BF16.PACK_AB R80, R194, R145 ;  /* 0x00000091c250723e */ /* 0x008fee00000010ff */
[C---:B------:R-:W-:Y:S07]  /*13770*/  HMMA.16816.F32.BF16 R8, R80.reuse, R84, R8 ;  /* 0x000000545008723c */ /* 0x040fee0000041808 */
[--C-:B------:R-:W-:Y:S01]  /*13780*/  FFMA.FTZ R84, R244, c[0x0][0x2d0], -R97.reuse ;  /* 0x0000b400f4547a23 */ /* 0x100fe20000010861 */
[-C--:B------:R-:W-:Y:S03]  /*13790*/  HMMA.16816.F32.BF16 R12, R80, R86.reuse, R12 ;  /* 0x00000056500c723c */ /* 0x080fe6000004180c */
[----:B------:R1:W-:Y:S05]  /*137a0*/  MUFU.EX2 R185, R84 ;  /* 0x0000005400b97308 */ /* 0x0003ea0000000800 */
[C---:B------:R-:W-:Y:S08]  /*137b0*/  HMMA.16816.F32.BF16 R16, R76.reuse, R86, R16 ;  /* 0x000000564c10723c */ /* 0x040ff00000041810 */
[-C--:B--2---:R-:W-:Y:S08]  /*137c0*/  HMMA.16816.F32.BF16 R20, R76, R88.reuse, R20 ;  /* 0x000000584c14723c */ /* 0x084ff00000041814 */
[C---:B------:R-:W-:Y:S04]  /*137d0*/  HMMA.16816.F32.BF16 R24, R80.reuse, R88, R24 ;  /* 0x000000585018723c */ /* 0x040fe80000041818 */
[----:B-1----:R-:W-:Y:S03]  /*137e0*/  FFMA.FTZ R84, R251, c[0x0][0x2d0], -R98 ;  /* 0x0000b400fb547a23 */ /* 0x002fe60000010862 */
[----:B------:R-:W-:Y:S01]  /*137f0*/  FFMA.FTZ R88, R118, c[0x0][0x2d0], -R2 ;  /* 0x0000b40076587a23 */ /* 0x000fe20000010802 */
[-C--:B------:R-:W-:Y:S01]  /*13800*/  HMMA.16816.F32.BF16 R28, R80, R90.reuse, R28 ;  /* 0x0000005a501c723c */ /* 0x080fe2000004181c */
[----:B------:R1:W-:Y:S03]  /*13810*/  MUFU.EX2 R159, R84 ;  /* 0x00000054009f7308 */ /* 0x0003e60000000800 */
[----:B------:R-:W-:Y:S04]  /*13820*/  MOV R118, R102 ;  /* 0x0000006600767202 */ /* 0x000fe80000000f00 */
[C---:B------:R-:W-:Y:S03]  /*13830*/  HMMA.16816.F32.BF16 R32, R76.reuse, R90, R32 ;  /* 0x0000005a4c20723c */ /* 0x040fe60000041820 */
[----:B------:R2:W-:Y:S01]  /*13840*/  MUFU.EX2 R156, R88 ;  /* 0x00000058009c7308 */ /* 0x0005e20000000800 */
[----:B------:R-:W-:Y:S04]  /*13850*/  MOV R125, R118 ;  /* 0x00000076007d7202 */ /* 0x000fe80000000f00 */
[-C--:B------:R-:W-:Y:S08]  /*13860*/  HMMA.16816.F32.BF16 R36, R76, R92.reuse, R36 ;  /* 0x0000005c4c24723c */ /* 0x080ff00000041824 */
[C---:B------:R-:W-:Y:S04]  /*13870*/  HMMA.16816.F32.BF16 R40, R80.reuse, R92, R40 ;  /* 0x0000005c5028723c */ /* 0x040fe80000041828 */
[----:B-1----:R-:W-:Y:S03]  /*13880*/  FFMA.FTZ R84, R250, c[0x0][0x2d0], -R98 ;  /* 0x0000b400fa547a23 */ /* 0x002fe60000010862 */
[----:B------:R-:W-:Y:S01]  /*13890*/  FFMA.FTZ R92, R180, c[0x0][0x2d0], -R96 ;  /* 0x0000b400b45c7a23 */ /* 0x000fe20000010860 */
[-C--:B------:R-:W-:Y:S01]  /*138a0*/  HMMA.16816.F32.BF16 R44, R80, R94.reuse, R44 ;  /* 0x0000005e502c723c */ /* 0x080fe2000004182c */
[----:B------:R1:W-:Y:S03]  /*138b0*/  MUFU.EX2 R158, R84 ;  /* 0x00000054009e7308 */ /* 0x0003e60000000800 */
[----:B--2---:R-:W-:Y:S04]  /*138c0*/  FFMA.FTZ R88, R184, c[0x0][0x2d0], -R98 ;  /* 0x0000b400b8587a23 */ /* 0x004fe80000010862 */
[C---:B------:R-:W-:Y:S03]  /*138d0*/  HMMA.16816.F32.BF16 R48, R76.reuse, R94, R48 ;  /* 0x0000005e4c30723c */ /* 0x040fe60000041830 */
[----:B------:R2:W-:Y:S10]  /*138e0*/  MUFU.EX2 R184, R88 ;  /* 0x0000005800b87308 */ /* 0x0005f40000000800 */
[----:B------:R3:W-:Y:S01]  /*138f0*/  MUFU.EX2 R180, R92 ;  /* 0x0000005c00b47308 */ /* 0x0007e20000000800 */
[----:B-1----:R-:W-:Y:S09]  /*13900*/  FFMA.FTZ R84, R252, c[0x0][0x2d0], -R2 ;  /* 0x0000b400fc547a23 */ /* 0x002ff20000010802 */
[----:B------:R1:W-:Y:S01]  /*13910*/  MUFU.EX2 R157, R84 ;  /* 0x00000054009d7308 */ /* 0x0003e20000000800 */
[----:B--2---:R-:W-:Y:S09]  /*13920*/  FFMA.FTZ R88, R183, c[0x0][0x2d0], -R98 ;  /* 0x0000b400b7587a23 */ /* 0x004ff20000010862 */
[----:B------:R2:W-:Y:S01]  /*13930*/  MUFU.EX2 R183, R88 ;  /* 0x0000005800b77308 */ /* 0x0005e20000000800 */
[----:B---3--:R-:W-:Y:S09]  /*13940*/  FFMA.FTZ R92, R171, c[0x0][0x2d0], -R96 ;  /* 0x0000b400ab5c7a23 */ /* 0x008ff20000010860 */
[----:B------:R3:W4:Y:S01]  /*13950*/  MUFU.EX2 R171, R92 ;  /* 0x0000005c00ab7308 */ /* 0x0007220000000800 */
[----:B-1----:R-:W1:Y:S01]  /*13960*/  LDSM.16.MT88.4 R84, [R211+0x1900] ;  /* 0x00190000d354783b */ /* 0x002e620000004200 */
[----:B--2---:R-:W-:Y:S08]  /*13970*/  FFMA.FTZ R88, R182, c[0x0][0x2d0], -R2 ;  /* 0x0000b400b6587a23 */ /* 0x004ff00000010802 */
[----:B------:R2:W-:Y:S01]  /*13980*/  MUFU.EX2 R182, R88 ;  /* 0x0000005800b67308 */ /* 0x0005e20000000800 */
[----:B---3--:R-:W-:Y:S01]  /*13990*/  FFMA.FTZ R92, R173, c[0x0][0x2d0], -R96 ;  /* 0x0000b400ad5c7a23 */ /* 0x008fe20000010860 */
[----:B----4-:R-:W-:Y:S08]  /*139a0*/  F2FP.BF16.PACK_AB R164, R171, R180 ;  /* 0x000000b4aba4723e */ /* 0x010ff000000010ff */
[----:B------:R3:W-:Y:S01]  /*139b0*/  MUFU.EX2 R103, R92 ;  /* 0x0000005c00677308 */ /* 0x0007e20000000800 */
[----:B--2---:R-:W-:Y:S01]  /*139c0*/  FFMA.FTZ R88, R181, c[0x0][0x2d0], -R2 ;  /* 0x0000b400b5587a23 */ /* 0x004fe20000010802 */
[-C--:B-1----:R-:W-:Y:S08]  /*139d0*/  HMMA.16816.F32.BF16 R52, R76, R84.reuse, R52 ;  /* 0x000000544c34723c */ /* 0x082ff00000041834 */
[----:B------:R1:W2:Y:S01]  /*139e0*/  MUFU.EX2 R181, R88 ;  /* 0x0000005800b57308 */ /* 0x0002a20000000800 */
[C---:B------:R-:W-:Y:S01]  /*139f0*/  HMMA.16816.F32.BF16 R56, R80.reuse, R84, R56 ;  /* 0x000000545038723c */ /* 0x040fe20000041838 */
[----:B---3--:R-:W-:Y:S06]  /*13a00*/  LDSM.16.MT88.4 R92, [R210+0x2100] ;  /* 0x00210000d25c783b */ /* 0x008fec0000004200 */
[--C-:B------:R-:W-:Y:S01]  /*13a10*/  FFMA.FTZ R84, R170, c[0x0][0x2d0], -R97.reuse ;  /* 0x0000b400aa547a23 */ /* 0x100fe20000010861 */
[-C--:B------:R-:W-:Y:S03]  /*13a20*/  HMMA.16816.F32.BF16 R60, R80, R86.reuse, R60 ;  /* 0x00000056503c723c */ /* 0x080fe6000004183c */
[----:B------:R3:W-:Y:S04]  /*13a30*/  MUFU.EX2 R170, R84 ;  /* 0x0000005400aa7308 */ /* 0x0007e80000000800 */
[--C-:B------:R-:W-:Y:S01]  /*13a40*/  FFMA.FTZ R80, R117, c[0x0][0x2d0], -R97.reuse ;  /* 0x0000b40075507a23 */ /* 0x100fe20000010861 */
[----:B------:R-:W-:Y:S01]  /*13a50*/  HMMA.16816.F32.BF16 R64, R76, R86, R64 ;  /* 0x000000564c40723c */ /* 0x000fe20000041840 */
[----:B-1----:R-:W1:Y:S03]  /*13a60*/  LDSM.16.MT88.4 R88, [R209+0x2100] ;  /* 0x00210000d158783b */ /* 0x002e660000004200 */
[----:B------:R-:W-:Y:S02]  /*13a70*/  MOV R117, R112 ;  /* 0x0000007000757202 */ /* 0x000fe40000000f00 */
[----:B------:R-:W-:Y:S02]  /*13a80*/  MOV R112, R111 ;  /* 0x0000006f00707202 */ /* 0x000fe40000000f00 */
[----:B------:R-:W-:Y:S02]  /*13a90*/  MOV R111, R169 ;  /* 0x000000a9006f7202 */ /* 0x000fe40000000f00 */
[----:B------:R4:W5:Y:S02]  /*13aa0*/  MUFU.EX2 R169, R80 ;  /* 0x0000005000a97308 */ /* 0x0009640000000800 */
[----:B------:R-:W-:Y:S02]  /*13ab0*/  F2FP.BF16.PACK_AB R76, R190, R153 ;  /* 0x00000099be4c723e */ /* 0x000fe400000010ff */
[----:B------:R-:W-:Y:S02]  /*13ac0*/  F2FP.BF16.PACK_AB R77, R189, R152 ;  /* 0x00000098bd4d723e */ /* 0x000fe400000010ff */
[----:B------:R-:W-:Y:S02]  /*13ad0*/  F2FP.BF16.PACK_AB R78, R187, R188 ;  /* 0x000000bcbb4e723e */ /* 0x000fe400000010ff */
[----:B------:R-:W-:Y:S01]  /*13ae0*/  F2FP.BF16.PACK_AB R79, R185, R186 ;  /* 0x000000bab94f723e */ /* 0x000fe200000010ff */
[----:B---3--:R-:W3:Y:S01]  /*13af0*/  LDSM.16.MT88.4 R84, [R212+0x2100] ;  /* 0x00210000d454783b */ /* 0x008ee20000004200 */
[----:B------:R-:W-:Y:S02]  /*13b00*/  MOV R121, R117 ;  /* 0x0000007500797202 */ /* 0x000fe40000000f00 */
[----:B------:R-:W-:Y:S02]  /*13b10*/  F2FP.BF16.PACK_AB R81, R156, R157 ;  /* 0x0000009d9c51723e */ /* 0x000fe400000010ff */
[----:B------:R-:W-:Y:S02]  /*13b20*/  F2FP.BF16.PACK_AB R82, R183, R184 ;  /* 0x000000b8b752723e */ /* 0x000fe400000010ff */
[----:B--2---:R-:W-:Y:S01]  /*13b30*/  F2FP.BF16.PACK_AB R83, R181, R182 ;  /* 0x000000b6b553723e */ /* 0x004fe200000010ff */
[----:B------:R-:W-:Y:S01]  /*13b40*/  LDSM.16.MT88.4 R116, [R209+0x2900] ;  /* 0x00290000d174783b */ /* 0x000fe20000004200 */
[----:B------:R-:W-:Y:S02]  /*13b50*/  MOV R120, R111 ;  /* 0x0000006f00787202 */ /* 0x000fe40000000f00 */
[----:B------:R-:W-:Y:S02]  /*13b60*/  MOV R234, R121 ;  /* 0x0000007900ea7202 */ /* 0x000fe40000000f00 */
[----:B------:R-:W-:Y:S01]  /*13b70*/  MOV R121, R112 ;  /* 0x0000007000797202 */ /* 0x000fe20000000f00 */
[----:B----4-:R-:W-:Y:S01]  /*13b80*/  FFMA.FTZ R80, R172, c[0x0][0x2d0], -R96 ;  /* 0x0000b400ac507a23 */ /* 0x010fe20000010860 */
[----:B-----5:R-:W-:Y:S03]  /*13b90*/  F2FP.BF16.PACK_AB R165, R169, R170 ;  /* 0x000000aaa9a5723e */ /* 0x020fe600000010ff */
[----:B------:R2:W4:Y:S01]  /*13ba0*/  MUFU.EX2 R168, R80 ;  /* 0x0000005000a87308 */ /* 0x0005220000000800 */
[-C--:B-1----:R-:W-:Y:S03]  /*13bb0*/  HMMA.16816.F32.BF16 R4, R76, R88.reuse, R4 ;  /* 0x000000584c04723c */ /* 0x082fe60000041804 */
[----:B--2---:R-:W-:Y:S02]  /*13bc0*/  F2FP.BF16.PACK_AB R80, R158, R159 ;  /* 0x0000009f9e50723e */ /* 0x004fe400000010ff */
[----:B----4-:R-:W-:Y:S05]  /*13bd0*/  F2FP.BF16.PACK_AB R166, R103, R168 ;  /* 0x000000a867a6723e */ /* 0x010fea00000010ff */
[C---:B------:R-:W-:Y:S07]  /*13be0*/  HMMA.16816.F32.BF16 R8, R80.reuse, R88, R8 ;  /* 0x000000585008723c */ /* 0x040fee0000041808 */
[--C-:B------:R-:W-:Y:S01]  /*13bf0*/  FFMA.FTZ R88, R174, c[0x0][0x2d0], -R97.reuse ;  /* 0x0000b400ae587a23 */ /* 0x100fe20000010861 */
[-C--:B------:R-:W-:Y:S03]  /*13c00*/  HMMA.16816.F32.BF16 R12, R80, R90.reuse, R12 ;  /* 0x0000005a500c723c */ /* 0x080fe6000004180c */
[----:B------:R1:W-:Y:S05]  /*13c10*/  MUFU.EX2 R102, R88 ;  /* 0x0000005800667308 */ /* 0x0003ea0000000800 */
[C---:B------:R-:W-:Y:S08]  /*13c20*/  HMMA.16816.F32.BF16 R16, R76.reuse, R90, R16 ;  /* 0x0000005a4c10723c */ /* 0x040ff00000041810 */
[-C--:B---3--:R-:W-:Y:S08]  /*13c30*/  HMMA.16816.F32.BF16 R20, R76, R84.reuse, R20 ;  /* 0x000000544c14723c */ /* 0x088ff00000041814 */
[C---:B------:R-:W-:Y:S04]  /*13c40*/  HMMA.16816.F32.BF16 R24, R80.reuse, R84, R24 ;  /* 0x000000545018723c */ /* 0x040fe80000041818 */
[----:B-1----:R-:W-:Y:S03]  /*13c50*/  FFMA.FTZ R88, R99, c[0x0][0x2d0], -R97 ;  /* 0x0000b40063587a23 */ /* 0x002fe60000010861 */
[----:B------:R-:W-:Y:S01]  /*13c60*/  FFMA.FTZ R84, R178, c[0x0][0x2d0], -R2 ;  /* 0x0000b400b2547a23 */ /* 0x000fe20000010802 */
[-C--:B------:R-:W-:Y:S01]  /*13c70*/  HMMA.16816.F32.BF16 R28, R80, R86.reuse, R28 ;  /* 0x00000056501c723c */ /* 0x080fe2000004181c */
[----:B------:R1:W2:Y:S07]  /*13c80*/  MUFU.EX2 R101, R88 ;  /* 0x0000005800657308 */ /* 0x0002ae0000000800 */
[C---:B------:R-:W-:Y:S01]  /*13c90*/  HMMA.16816.F32.BF16 R32, R76.reuse, R86, R32 ;  /* 0x000000564c20723c */ /* 0x040fe20000041820 */
[----:B------:R-:W3:Y:S02]  /*13ca0*/  LDL.LU R87, [R1+0x1c] ;  /* 0x00001c0001577983 */ /* 0x000ee40000300800 */
[----:B------:R4:W-:Y:S05]  /*13cb0*/  MUFU.EX2 R96, R84 ;  /* 0x0000005400607308 */ /* 0x0009ea0000000800 */
[-C--:B------:R-:W-:Y:S08]  /*13cc0*/  HMMA.16816.F32.BF16 R36, R76, R92.reuse, R36 ;  /* 0x0000005c4c24723c */ /* 0x080ff00000041824 */
[C---:B------:R-:W-:Y:S04]  /*13cd0*/  HMMA.16816.F32.BF16 R40, R80.reuse, R92, R40 ;  /* 0x0000005c5028723c */ /* 0x040fe80000041828 */
[----:B-1----:R-:W-:Y:S01]  /*13ce0*/  FFMA.FTZ R88, R176, c[0x0][0x2d0], -R98 ;  /* 0x0000b400b0587a23 */ /* 0x002fe20000010862 */
[----:B--2---:R-:W-:Y:S03]  /*13cf0*/  F2FP.BF16.PACK_AB R167, R101, R102 ;  /* 0x0000006665a7723e */ /* 0x004fe600000010ff */
[----:B------:R1:W-:Y:S01]  /*13d00*/  MUFU.EX2 R100, R88 ;  /* 0x0000005800647308 */ /* 0x0003e20000000800 */
[-C--:B------:R-:W-:Y:S03]  /*13d10*/  HMMA.16816.F32.BF16 R44, R80, R94.reuse, R44 ;  /* 0x0000005e502c723c */ /* 0x080fe6000004182c */
[--C-:B----4-:R-:W-:Y:S02]  /*13d20*/  FFMA.FTZ R84, R179, c[0x0][0x2d0], -R2.reuse ;  /* 0x0000b400b3547a23 */ /* 0x110fe40000010802 */
[----:B------:R-:W-:Y:S03]  /*13d30*/  FFMA.FTZ R2, R75, c[0x0][0x2d0], -R2 ;  /* 0x0000b4004b027a23 */ /* 0x000fe60000010802 */
[C---:B------:R-:W-:Y:S01]  /*13d40*/  HMMA.16816.F32.BF16 R48, R76.reuse, R94, R48 ;  /* 0x0000005e4c30723c */ /* 0x040fe20000041830 */
[----:B------:R2:W4:Y:S03]  /*13d50*/  MUFU.EX2 R97, R84 ;  /* 0x0000005400617308 */ /* 0x0005260000000800 */
[--C-:B-1----:R-:W-:Y:S07]  /*13d60*/  FFMA.FTZ R88, R177, c[0x0][0x2d0], -R98.reuse ;  /* 0x0000b400b1587a23 */ /* 0x102fee0000010862 */
[----:B------:R1:W5:Y:S01]  /*13d70*/  MUFU.EX2 R99, R88 ;  /* 0x0000005800637308 */ /* 0x0003620000000800 */
[--C-:B--2---:R-:W-:Y:S01]  /*13d80*/  FFMA.FTZ R84, R132, c[0x0][0x2d0], -R98.reuse ;  /* 0x0000b40084547a23 */ /* 0x104fe20000010862 */
[----:B----4-:R-:W-:Y:S01]  /*13d90*/  F2FP.BF16.PACK_AB R161, R97, R96 ;  /* 0x0000006061a1723e */ /* 0x010fe200000010ff */
[----:B------:R-:W-:Y:S07]  /*13da0*/  LDSM.16.MT88.4 R132, [R212+0x2900] ;  /* 0x00290000d484783b */ /* 0x000fee0000004200 */
[----:B------:R2:W-:Y:S01]  /*13db0*/  MUFU.EX2 R86, R84 ;  /* 0x0000005400567308 */ /* 0x0005e20000000800 */
[----:B-1----:R-:W1:Y:S01]  /*13dc0*/  LDSM.16.MT88.4 R88, [R211+0x2100] ;  /* 0x00210000d358783b */ /* 0x002e620000004200 */
[----:B-----5:R-:W-:Y:S01]  /*13dd0*/  F2FP.BF16.PACK_AB R160, R99, R100 ;  /* 0x0000006463a0723e */ /* 0x020fe200000010ff */
[----:B--2---:R-:W-:Y:S07]  /*13de0*/  FFMA.FTZ R84, R175, c[0x0][0x2d0], -R98 ;  /* 0x0000b400af547a23 */ /* 0x004fee0000010862 */
[----:B------:R-:W2:Y:S10]  /*13df0*/  MUFU.EX2 R85, R84 ;  /* 0x0000005400557308 */ /* 0x000eb40000000800 */
[----:B------:R-:W-:Y:S10]  /*13e00*/  MUFU.EX2 R84, R74 ;  /* 0x0000004a00547308 */ /* 0x000ff40000000800 */
[----:B------:R4:W5:Y:S01]  /*13e10*/  MUFU.EX2 R74, R2 ;  /* 0x00000002004a7308 */ /* 0x0009620000000800 */
[----:B--2---:R-:W-:Y:S01]  /*13e20*/  F2FP.BF16.PACK_AB R162, R85, R86 ;  /* 0x0000005655a2723e */ /* 0x004fe200000010ff */
[-C--:B-1----:R-:W-:Y:S08]  /*13e30*/  HMMA.16816.F32.BF16 R52, R76, R88.reuse, R52 ;  /* 0x000000584c34723c */ /* 0x082ff00000041834 */
[C---:B------:R-:W-:Y:S08]  /*13e40*/  HMMA.16816.F32.BF16 R56, R80.reuse, R88, R56 ;  /* 0x000000585038723c */ /* 0x040ff00000041838 */
[-C--:B------:R-:W-:Y:S01]  /*13e50*/  HMMA.16816.F32.BF16 R60, R80, R90.reuse, R60 ;  /* 0x0000005a503c723c */ /* 0x080fe2000004183c */
[----:B----4-:R-:W2:Y:S03]  /*13e60*/  LDL.LU R2, [R1+0x20] ;  /* 0x0000200001027983 */ /* 0x010ea60000300800 */
[----:B-----5:R-:W-:Y:S04]  /*13e70*/  F2FP.BF16.PACK_AB R163, R74, R84 ;  /* 0x000000544aa3723e */ /* 0x020fe800000010ff */
[----:B------:R-:W-:Y:S04]  /*13e80*/  HMMA.16816.F32.BF16 R64, R76, R90, R64 ;  /* 0x0000005a4c40723c */ /* 0x000fe80000041840 */
[----:B---3--:R-:W-:Y:S01]  /*13e90*/  FFMA.FTZ R68, R68, R87, R125 ;  /* 0x0000005744447223 */ /* 0x008fe2000001007d */
[----:B------:R-:W-:Y:S03]  /*13ea0*/  MOV R125, R104 ;  /* 0x00000068007d7202 */ /* 0x000fe60000000f00 */
[-C--:B------:R-:W-:Y:S07]  /*13eb0*/  HMMA.16816.F32.BF16 R104, R164, R116.reuse, R4 ;  /* 0x00000074a468723c */ /* 0x080fee0000041804 */
[----:B------:R-:W-:Y:S01]  /*13ec0*/  FADD.FTZ R4, R249, R69 ;  /* 0x00000045f9047221 */ /* 0x000fe20000010000 */
[C---:B------:R-:W-:Y:S04]  /*13ed0*/  HMMA.16816.F32.BF16 R108, R160.reuse, R116, R8 ;  /* 0x00000074a06c723c */ /* 0x040fe80000041808 */
[----:B------:R-:W-:Y:S03]  /*13ee0*/  FADD.FTZ R4, R120, R4 ;  /* 0x0000000478047221 */ /* 0x000fe60000010000 */
[----:B------:R-:W-:Y:S01]  /*13ef0*/  FADD.FTZ R8, R234, R73 ;  /* 0x00000049ea087221 */ /* 0x000fe20000010000 */
[-C--:B------:R-:W-:Y:S01]  /*13f00*/  HMMA.16816.F32.BF16 R112, R160, R118.reuse, R12 ;  /* 0x00000076a070723c */ /* 0x080fe2000004180c */
[----:B------:R-:W3:Y:S03]  /*13f10*/  LDL R13, [R1+0x30] ;  /* 0x00003000010d7983 */ /* 0x000ee60000100800 */
        /* <DEDUP_REMOVED lines=8> */
[----:B------:R-:W-:Y:S04]  /*13fa0*/  FADD.FTZ R4, R241, R8 ;  /* 0x00000008f1047221 */ /* 0x000fe80000010000 */
[----:B------:R-:W-:Y:S02]  /*13fb0*/  FADD.FTZ R11, R235, R4 ;  /* 0x00000004eb0b7221 */ /* 0x000fe40000010000 */
[----:B--2---:R-:W-:Y:S01]  /*13fc0*/  FFMA.FTZ R0, R0, R2, R237 ;  /* 0x0000000200007223 */ /* 0x004fe200000100ed */
[----:B------:R-:W-:Y:S01]  /*13fd0*/  MOV R237, R149 ;  /* 0x0000009500ed7202 */ /* 0x000fe20000000f00 */
[----:B------:R-:W-:Y:S01]  /*13fe0*/  FADD.FTZ R2, R123, R68 ;  /* 0x000000447b027221 */ /* 0x000fe20000010000 */
[----:B------:R-:W1:Y:S01]  /*13ff0*/  LDSM.16.MT88.4 R148, [R210+0x2900] ;  /* 0x00290000d294783b */ /* 0x000e620000004200 */
[----:B------:R-:W-:Y:S02]  /*14000*/  FADD.FTZ R0, R122, R0 ;  /* 0x000000007a007221 */ /* 0x000fe40000010000 */
[----:B------:R-:W-:Y:S01]  /*14010*/  FADD.FTZ R2, R247, R2 ;  /* 0x00000002f7027221 */ /* 0x000fe20000010000 */
[-C--:B------:R-:W-:Y:S03]  /*14020*/  HMMA.16816.F32.BF16 R120, R164, R132.reuse, R20 ;  /* 0x00000084a478723c */ /* 0x080fe60000041814 */
[----:B------:R-:W-:Y:S02]  /*14030*/  FADD.FTZ R0, R245, R0 ;  /* 0x00000000f5007221 */ /* 0x000fe40000010000 */
[----:B------:R-:W-:Y:S02]  /*14040*/  FADD.FTZ R2, R126, R2 ;  /* 0x000000027e027221 */ /* 0x000fe40000010000 */
[----:B------:R-:W-:Y:S02]  /*14050*/  FADD.FTZ R0, R125, R0 ;  /* 0x000000007d007221 */ /* 0x000fe40000010000 */
[----:B------:R-:W-:Y:S01]  /*14060*/  FADD.FTZ R2, R246, R2 ;  /* 0x00000002f6027221 */ /* 0x000fe20000010000 */
[C---:B------:R-:W-:Y:S04]  /*14070*/  HMMA.16816.F32.BF16 R124, R160.reuse, R132, R24 ;  /* 0x00000084a07c723c */ /* 0x040fe80000041818 */
[----:B------:R-:W-:Y:S02]  /*14080*/  FADD.FTZ R0, R243, R0 ;  /* 0x00000000f3007221 */ /* 0x000fe40000010000 */
[----:B------:R-:W-:Y:S02]  /*14090*/  FADD.FTZ R6, R129, R2 ;  /* 0x0000000281067221 */ /* 0x000fe40000010000 */
[----:B------:R-:W-:Y:S02]  /*140a0*/  FADD.FTZ R5, R128, R0 ;  /* 0x0000000080057221 */ /* 0x000fe40000010000 */
[-C--:B------:R-:W-:Y:S03]  /*140b0*/  HMMA.16816.F32.BF16 R128, R160, R134.reuse, R28 ;  /* 0x00000086a080723c */ /* 0x080fe6000004181c */
[----:B------:R-:W-:Y:S02]  /*140c0*/  FADD.FTZ R2, R240, R7 ;  /* 0x00000007f0027221 */ /* 0x000fe40000010000 */
[----:B------:R-:W-:Y:S02]  /*140d0*/  FADD.FTZ R0, R239, R6 ;  /* 0x00000006ef007221 */ /* 0x000fe40000010000 */
[----:B------:R-:W-:Y:S01]  /*140e0*/  FADD.FTZ R8, R237, R5 ;  /* 0x00000005ed087221 */ /* 0x000fe20000010000 */
[C---:B------:R-:W-:Y:S01]  /*140f0*/  HMMA.16816.F32.BF16 R132, R164.reuse, R134, R32 ;  /* 0x00000086a484723c */ /* 0x040fe20000041820 */
[----:B------:R-:W2:Y:S03]  /*14100*/  LDSM.16.MT88.4 R4, [R211+0x2900] ;  /* 0x00290000d304783b */ /* 0x000ea60000004200 */
        /* <DEDUP_REMOVED lines=9> */
[-C--:B-1----:R-:W-:Y:S03]  /*141a0*/  HMMA.16816.F32.BF16 R136, R164, R148.reuse, R36 ;  /* 0x00000094a488723c */ /* 0x082fe60000041824 */
        /* <DEDUP_REMOVED lines=36> */
[----:B------:R-:W-:Y:S03]  /*143f0*/  FADD.FTZ R10, R158, R8 ;  /* 0x000000089e0a7221 */ /* 0x000fe60000010000 */
        /* <DEDUP_REMOVED lines=14> */
[----:B------:R-:W-:Y:S01]  /*144e0*/  FADD.FTZ R0, R100, R5 ;  /* 0x0000000564007221 */ /* 0x000fe20000010000 */
[----:B------:R-:W-:Y:S01]  /*144f0*/  MOV R100, R71 ;  /* 0x0000004700647202 */ /* 0x000fe20000000f00 */
[----:B------:R-:W-:Y:S02]  /*14500*/  FADD.FTZ R5, R171, R4 ;  /* 0x00000004ab057221 */ /* 0x000fe40000010000 */
[----:B------:R-:W-:Y:S02]  /*14510*/  FADD.FTZ R4, R169, R2 ;  /* 0x00000002a9047221 */ /* 0x000fe40000010000 */
[----:B------:R-:W-:Y:S02]  /*14520*/  FADD.FTZ R5, R168, R5 ;  /* 0x00000005a8057221 */ /* 0x000fe40000010000 */
[----:B------:R-:W-:Y:S02]  /*14530*/  FADD.FTZ R2, R99, R0 ;  /* 0x0000000063027221 */ /* 0x000fe40000010000 */
[----:B------:R-:W-:Y:S01]  /*14540*/  FADD.FTZ R4, R102, R4 ;  /* 0x0000000466047221 */ /* 0x000fe20000010000 */
[----:B------:R-:W-:Y:S01]  /*14550*/  MOV R102, R3 ;  /* 0x0000000300667202 */ /* 0x000fe20000000f00 */
[----:B------:R-:W-:Y:S01]  /*14560*/  FADD.FTZ R5, R103, R5 ;  /* 0x0000000567057221 */ /* 0x000fe20000010000 */
[C---:B---3--:R-:W-:Y:S01]  /*14570*/  ISETP.GT.AND P0, PT, R227.reuse, R13, PT ;  /* 0x0000000de300720c */ /* 0x048fe20003f04270 */
[----:B------:R-:W-:Y:S01]  /*14580*/  FADD.FTZ R8, R96, R8 ;  /* 0x0000000860087221 */ /* 0x000fe20000010000 */
[----:B------:R-:W-:Y:S01]  /*14590*/  IADD3 R227, R227, -0x1, RZ ;  /* 0xffffffffe3e37810 */ /* 0x000fe20007ffe0ff */
[----:B------:R-:W-:Y:S01]  /*145a0*/  FADD.FTZ R4, R101, R4 ;  /* 0x0000000465047221 */ /* 0x000fe20000010000 */
[----:B------:R-:W-:Y:S01]  /*145b0*/  STL [R1+0x14], R5 ;  /* 0x0000140501007387 */ /* 0x000fe20000100800 */
[----:B------:R-:W-:Y:S01]  /*145c0*/  FADD.FTZ R2, R86, R2 ;  /* 0x0000000256027221 */ /* 0x000fe20000010000 */
[----:B------:R-:W-:Y:S01]  /*145d0*/  MOV R101, R70 ;  /* 0x0000004600657202 */ /* 0x000fe20000000f00 */
[----:B------:R-:W-:Y:S01]  /*145e0*/  FADD.FTZ R0, R97, R8 ;  /* 0x0000000861007221 */ /* 0x000fe20000010000 */
[----:B------:R-:W-:Y:S01]  /*145f0*/  STL [R1+0x18], R4 ;  /* 0x0000180401007387 */ /* 0x000fe20000100800 */
[----:B------:R-:W-:Y:S02]  /*14600*/  FADD.FTZ R2, R85, R2 ;  /* 0x0000000255027221 */ /* 0x000fe40000010000 */
[----:B------:R-:W-:Y:S03]  /*14610*/  FADD.FTZ R0, R84, R0 ;  /* 0x0000000054007221 */ /* 0x000fe60000010000 */
[----:B------:R1:W-:Y:S01]  /*14620*/  STL [R1+0x1c], R2 ;  /* 0x00001c0201007387 */ /* 0x0003e20000100800 */
[----:B------:R-:W-:Y:S05]  /*14630*/  FADD.FTZ R0, R74, R0 ;  /* 0x000000004a007221 */ /* 0x000fea0000010000 */
[----:B------:R2:W-:Y:S01]  /*14640*/  STL [R1+0x20], R0 ;  /* 0x0000200001007387 */ /* 0x0005e20000100800 */
[----:B-1----:R-:W-:Y:S01]  /*14650*/  MOV R2, R72 ;  /* 0x0000004800027202 */ /* 0x002fe20000000f00 */
[----:B------:R-:W-:-:S05]  /*14660*/  @P0 BRA `(.L_x_545) ;  /* 0xffffb5e000000947 */ /* 0x000fca000383ffff */
.L_x_542:
[----:B--2---:R-:W2:Y:S02]  /*14670*/  LDL R0, [R1+0x28] ;  /* 0x0000280001007983 */ /* 0x004ea40000100800 */
[----:B--2---:R-:W-:-:S13]  /*14680*/  ISETP.GE.AND P0, PT, R227, R0, PT ;  /* 0x00000000e300720c */ /* 0x004fda0003f06270 */
[----:B------:R-:W-:Y:S05]  /*14690*/  @!P0 BRA `(.L_x_546) ;  /* 0x00006ba000008947 */ /* 0x000fea0003800000 */
[----:B------:R-:W-:Y:S01]  /*146a0*/  IMAD.MOV.U32 R101, RZ, RZ, R71 ;  /* 0x000000ffff657224 */ /* 0x000fe200078e0047 */
[----:B------:R-:W-:Y:S01]  /*146b0*/  MOV R103, R3 ;  /* 0x0000000300677202 */ /* 0x000fe20000000f00 */
[----:B------:R-:W-:Y:S01]  /*146c0*/  IMAD.MOV.U32 R100, RZ, RZ, R72 ;  /* 0x000000ffff647224 */ /* 0x000fe200078e0048 */
[----:B------:R-:W-:Y:S02]  /*146d0*/  MOV R102, R70 ;  /* 0x0000004600667202 */ /* 0x000fe40000000f00 */
.L_x_564:
[----:B------:R-:W-:Y:S04]  /*146e0*/  DEPBAR.LE SB0, 0x0 ;  /* 0x000080000000791a */ /* 0x000fe80000000000 */
[----:B------:R-:W-:Y:S01]  /*146f0*/  BAR.SYNC.DEFER_BLOCKING 0x0 ;  /* 0x0000000000007b1d */ /* 0x000fe20000010000 */
[C---:B--2---:R-:W-:Y:S01]  /*14700*/  IMAD.WIDE.U32 R2, R233.reuse, c[0x0][0x208], RZ ;  /* 0x00008200e9027a25 */ /* 0x044fe200078e00ff */
[----:B------:R-:W-:Y:S05]  /*14710*/  SHF.R.S32.HI R0, RZ, 0x1f, R233 ;  /* 0x0000001fff007819 */ /* 0x000fea00000114e9 */
[----:B------:R-:W-:Y:S04]  /*14720*/  IMAD R0, R0, c[0x0][0x208], RZ ;  /* 0x0000820000007a24 */ /* 0x000fe800078e02ff */
[----:B------:R-:W-:Y:S05]  /*14730*/  IMAD R0, R233, c[0x0][0x20c], R0 ;  /* 0x00008300e9007a24 */ /* 0x000fea00078e0200 */
[----:B------:R-:W-:Y:S02]  /*14740*/  IADD3 R3, R3, R0, RZ ;  /* 0x0000000003037210 */ /* 0x000fe40007ffe0ff */
[----:B------:R-:W-:Y:S03]  /*14750*/  SHF.R.S32.HI R0, RZ, 0x1f, R228 ;  /* 0x0000001fff007819 */ /* 0x000fe600000114e4 */
[----:B------:R-:W-:Y:S01]  /*14760*/  IMAD.WIDE.U32 R2, R228, c[0x0][0x218], R2 ;  /* 0x00008600e4027a25 */ /* 0x000fe200078e0002 */
[----:B-----5:R-:W-:Y:S03]  /*14770*/  LDSM.16.M88.4 R96, [R215+0x6100] ;  /* 0x00610000d760783b */ /* 0x020fe60000000200 */
[----:B------:R-:W-:Y:S05]  /*14780*/  IMAD R0, R0, c[0x0][0x218], RZ ;  /* 0x0000860000007a24 */ /* 0x000fea00078e02ff */
[----:B------:R-:W2:Y:S08]  /*14790*/  LDSM.16.M88.4 R16, [R208+0x3100] ;  /* 0x00310000d010783b */ /* 0x000eb00000000200 */
[----:B------:R-:W3:Y:S08]  /*147a0*/  LDSM.16.M88.4 R92, [R215+0x8100] ;  /* 0x00810000d75c783b */ /* 0x000ef00000000200 */
[----:B------:R-:W4:Y:S04]  /*147b0*/  LDL R197, [R1+0xc] ;  /* 0x00000c0001c57983 */ /* 0x000f280000100800 */
[----:B------:R-:W1:Y:S08]  /*147c0*/  LDSM.16.M88.4 R32, [R208+0x3900] ;  /* 0x00390000d020783b */ /* 0x000e700000000200 */
[----:B------:R-:W1:Y:S08]  /*147d0*/  LDSM.16.M88.4 R48, [R208+0x4100] ;  /* 0x00410000d030783b */ /* 0x000e700000000200 */
[----:B------:R-:W1:Y:S08]  /*147e0*/  LDSM.16.M88.4 R64, [R208+0x4900] ;  /* 0x00490000d040783b */ /* 0x000e700000000200 */
[----:B------:R-:W1:Y:S08]  /*147f0*/  LDSM.16.M88.4 R80, [R208+0x5100] ;  /* 0x00510000d050783b */ /* 0x000e700000000200 */
[----:B------:R-:W1:Y:S08]  /*14800*/  LDSM.16.M88.4 R168, [R208+0x5900] ;  /* 0x00590000d0a8783b */ /* 0x000e700000000200 */
[----:B------:R-:W-:Y:S08]  /*14810*/  LDSM.16.M88.4 R172, [R218+0x6100] ;  /* 0x00610000daac783b */ /* 0x000ff00000000200 */
[----:B------:R-:W1:Y:S08]  /*14820*/  LDSM.16.M88.4 R176, [R219] ;  /* 0x00000000dbb0783b */ /* 0x000e700000000200 */
[----:B------:R-:W1:Y:S08]  /*14830*/  LDSM.16.M88.4 R180, [R218+0x8100] ;  /* 0x00810000dab4783b */ /* 0x000e700000000200 */
[----:B------:R-:W1:Y:S02]  /*14840*/  LDSM.16.M88.4 R184, [R224] ;  /* 0x00000000e0b8783b */ /* 0x000e640000000200 */
[-C--:B-12---:R-:W-:Y:S08]  /*14850*/  HMMA.16816.F32.BF16 R4, R96, R16.reuse, RZ ;  /* 0x000000106004723c */ /* 0x086ff000000418ff */
[C---:B---3--:R-:W-:Y:S08]  /*14860*/  HMMA.16816.F32.BF16 R8, R92.reuse, R16, RZ ;  /* 0x000000105c08723c */ /* 0x048ff000000418ff */
        /* <DEDUP_REMOVED lines=22> */
[----:B------:R-:W1:Y:S07]  /*149d0*/  LDSM.16.M88.4 R168, [R223] ;  /* 0x00000000dfa8783b */ /* 0x000e6e0000000200 */
[-C--:B------:R-:W-:Y:S08]  /*149e0*/  HMMA.16816.F32.BF16 R4, R172, R176.reuse, R4 ;  /* 0x000000b0ac04723c */ /* 0x080ff00000041804 */
[C---:B------:R-:W-:Y:S08]  /*149f0*/  HMMA.16816.F32.BF16 R8, R180.reuse, R176, R8 ;  /* 0x000000b0b408723c */ /* 0x040ff00000041808 */
[-C--:B------:R-:W-:Y:S08]  /*14a00*/  HMMA.16816.F32.BF16 R12, R180, R178.reuse, R12 ;  /* 0x000000b2b40c723c */ /* 0x080ff0000004180c */
[C---:B------:R-:W-:Y:S01]  /*14a10*/  HMMA.16816.F32.BF16 R16, R172.reuse, R178, R16 ;  /* 0x000000b2ac10723c */ /* 0x040fe20000041810 */
[----:B------:R-:W2:Y:S07]  /*14a20*/  LDSM.16.M88.4 R176, [R222] ;  /* 0x00000000deb0783b */ /* 0x000eae0000000200 */
[-C--:B------:R-:W-:Y:S08]  /*14a30*/  HMMA.16816.F32.BF16 R20, R172, R184.reuse, R20 ;  /* 0x000000b8ac14723c */ /* 0x080ff00000041814 */
[C---:B------:R-:W-:Y:S07]  /*14a40*/  HMMA.16816.F32.BF16 R24, R180.reuse, R184, R24 ;  /* 0x000000b8b418723c */ /* 0x040fee0000041818 */
[----:B------:R-:W-:Y:S01]  /*14a50*/  IMAD R184, R228, c[0x0][0x21c], R0 ;  /* 0x00008700e4b87a24 */ /* 0x000fe200078e0200 */
[-C--:B------:R-:W-:Y:S04]  /*14a60*/  HMMA.16816.F32.BF16 R28, R180, R186.reuse, R28 ;  /* 0x000000bab41c723c */ /* 0x080fe8000004181c */
[----:B------:R-:W-:Y:S04]  /*14a70*/  IADD3 R0, P0, R2, UR20, RZ ;  /* 0x0000001402007c10 */ /* 0x000fe8000ff1e0ff */
[C---:B------:R-:W-:Y:S04]  /*14a80*/  HMMA.16816.F32.BF16 R32, R172.reuse, R186, R32 ;  /* 0x000000baac20723c */ /* 0x040fe80000041820 */
[----:B------:R-:W-:Y:S02]  /*14a90*/  IADD3.X R3, R3, UR12, R184, P0, !PT ;  /* 0x0000000c03037c10 */ /* 0x000fe400087fe4b8 */
[C---:B------:R-:W-:Y:S02]  /*14aa0*/  LEA R2, P0, R0.reuse, c[0x0][0x1f8], 0x1 ;  /* 0x00007e0000027a11 */ /* 0x040fe400078008ff */
[-C--:B-1----:R-:W-:Y:S03]  /*14ab0*/  HMMA.16816.F32.BF16 R36, R172, R168.reuse, R36 ;  /* 0x000000a8ac24723c */ /* 0x082fe60000041824 */
[----:B------:R-:W-:Y:S01]  /*14ac0*/  SHFL.IDX PT, R193, R2, 0x4, 0x181f ;  /* 0x00981f0002c17f89 */ /* 0x000fe200000e0000 */
[----:B------:R-:W-:Y:S04]  /*14ad0*/  LEA.HI.X R0, R0, c[0x0][0x1fc], R3, 0x1, P0 ;  /* 0x00007f0000007a11 */ /* 0x000fe800000f0c03 */
[C---:B------:R-:W-:Y:S03]  /*14ae0*/  HMMA.16816.F32.BF16 R40, R180.reuse, R168, R40 ;  /* 0x000000a8b428723c */ /* 0x040fe60000041828 */
[----:B------:R-:W-:Y:S05]  /*14af0*/  SHFL.IDX PT, R194, R2, 0x5, 0x181f ;  /* 0x00b81f0002c27f89 */ /* 0x000fea00000e0000 */
[-C--:B------:R-:W-:Y:S03]  /*14b00*/  HMMA.16816.F32.BF16 R44, R180, R170.reuse, R44 ;  /* 0x000000aab42c723c */ /* 0x080fe6000004182c */
[----:B------:R-:W-:Y:S05]  /*14b10*/  SHFL.IDX PT, R185, R0, RZ, 0x181f ;  /* 0x00181fff00b97589 */ /* 0x000fea00000e0000 */
[C---:B------:R-:W-:Y:S03]  /*14b20*/  HMMA.16816.F32.BF16 R48, R172.reuse, R170, R48 ;  /* 0x000000aaac30723c */ /* 0x040fe60000041830 */
[----:B------:R-:W1:Y:S05]  /*14b30*/  LDSM.16.M88.4 R168, [R221] ;  /* 0x00000000dda8783b */ /* 0x000e6a0000000200 */
[-C--:B--2---:R-:W-:Y:S03]  /*14b40*/  HMMA.16816.F32.BF16 R52, R172, R176.reuse, R52 ;  /* 0x000000b0ac34723c */ /* 0x084fe60000041834 */
[----:B------:R-:W-:Y:S05]  /*14b50*/  SHFL.IDX PT, R184, R0, 0x1, 0x181f ;  /* 0x00381f0000b87f89 */ /* 0x000fea00000e0000 */
[C---:B------:R-:W-:Y:S03]  /*14b60*/  HMMA.16816.F32.BF16 R56, R180.reuse, R176, R56 ;  /* 0x000000b0b438723c */ /* 0x040fe60000041838 */
[----:B------:R-:W-:Y:S05]  /*14b70*/  SHFL.IDX PT, R192, R0, 0x2, 0x181f ;  /* 0x00581f0000c07f89 */ /* 0x000fea00000e0000 */
[-C--:B------:R-:W-:Y:S03]  /*14b80*/  HMMA.16816.F32.BF16 R60, R180, R178.reuse, R60 ;  /* 0x000000b2b43c723c */ /* 0x080fe6000004183c */
[----:B------:R-:W-:Y:S05]  /*14b90*/  SHFL.IDX PT, R196, R0, 0x3, 0x181f ;  /* 0x00781f0000c47f89 */ /* 0x000fea00000e0000 */
[C---:B------:R-:W-:Y:S03]  /*14ba0*/  HMMA.16816.F32.BF16 R64, R172.reuse, R178, R64 ;  /* 0x000000b2ac40723c */ /* 0x040fe60000041840 */
[----:B------:R-:W-:Y:S05]  /*14bb0*/  SHFL.IDX PT, R195, R0, 0x4, 0x181f ;  /* 0x00981f0000c37f89 */ /* 0x000fea00000e0000 */
[-C--:B-1----:R-:W-:Y:S03]  /*14bc0*/  HMMA.16816.F32.BF16 R68, R172, R168.reuse, R68 ;  /* 0x000000a8ac44723c */ /* 0x082fe60000041844 */
[----:B------:R-:W-:Y:S05]  /*14bd0*/  SHFL.IDX PT, R3, R2, RZ, 0x181f ;  /* 0x00181fff02037589 */ /* 0x000fea00000e0000 */
[C---:B------:R-:W-:Y:S03]  /*14be0*/  HMMA.16816.F32.BF16 R72, R180.reuse, R168, R72 ;  /* 0x000000a8b448723c */ /* 0x040fe60000041848 */
[----:B------:R-:W1:Y:S05]  /*14bf0*/  SHFL.IDX PT, R190, R2, 0x1, 0x181f ;  /* 0x00381f0002be7f89 */ /* 0x000e6a00000e0000 */
[-C--:B------:R-:W-:Y:S03]  /*14c00*/  HMMA.16816.F32.BF16 R76, R180, R170.reuse, R76 ;  /* 0x000000aab44c723c */ /* 0x080fe6000004184c */
[----:B------:R-:W2:Y:S05]  /*14c10*/  SHFL.IDX PT, R188, R2, 0x2, 0x181f ;  /* 0x00581f0002bc7f89 */ /* 0x000eaa00000e0000 */
[C---:B------:R-:W-:Y:S03]  /*14c20*/  HMMA.16816.F32.BF16 R80, R172.reuse, R170, R80 ;  /* 0x000000aaac50723c */ /* 0x040fe60000041850 */
[----:B------:R3:W-:Y:S01]  /*14c30*/  SHFL.IDX PT, R189, R2, 0x3, 0x181f ;  /* 0x00781f0002bd7f89 */ /* 0x0007e200000e0000 */
[-C--:B-1----:R-:W-:Y:S07]  /*14c40*/  IADD3 R190, P0, R190, R226.reuse, RZ ;  /* 0x000000e2bebe7210 */ /* 0x082fee0007f1e0ff */
[----:B------:R-:W-:Y:S01]  /*14c50*/  SHFL.IDX PT, R0, R0, 0x5, 0x181f ;  /* 0x00b81f0000007f89 */ /* 0x000fe200000e0000 */
[-C--:B------:R-:W-:Y:S02]  /*14c60*/  IADD3.X R191, R184, R225.reuse, RZ, P0, !PT ;  /* 0x000000e1b8bf7210 */ /* 0x080fe400007fe4ff */
[-C--:B--2---:R-:W-:Y:S02]  /*14c70*/  IADD3 R188, P0, R188, R226.reuse, RZ ;  /* 0x000000e2bcbc7210 */ /* 0x084fe40007f1e0ff */
[-C--:B---3--:R-:W-:Y:S04]  /*14c80*/  IADD3 R2, P1, R3, R226.reuse, RZ ;  /* 0x000000e203027210 */ /* 0x088fe80007f3e0ff */
[-C--:B------:R-:W-:Y:S02]  /*14c90*/  IADD3.X R3, R185, R225.reuse, RZ, P1, !PT ;  /* 0x000000e1b9037210 */ /* 0x080fe40000ffe4ff */
[----:B------:R-:W1:Y:S01]  /*14ca0*/  LDSM.16.M88.4 R184, [R220] ;  /* 0x00000000dcb8783b */ /* 0x000e620000000200 */
[-C--:B------:R-:W-:Y:S04]  /*14cb0*/  IADD3 R176, P1, R193, R226.reuse, RZ ;  /* 0x000000e2c1b07210 */ /* 0x080fe80007f3e0ff */
[-C--:B------:R-:W-:Y:S03]  /*14cc0*/  IADD3.X R177, R195, R225.reuse, RZ, P1, !PT ;  /* 0x000000e1c3b17210 */ /* 0x080fe60000ffe4ff */
[----:B------:R-:W-:Y:S01]  /*14cd0*/  @!PT LDS RZ, [RZ] ;  /* 0x00000000fffff984 */ /* 0x000fe20000000800 */
[----:B------:R-:W-:Y:S01]  /*14ce0*/  @!PT LDS RZ, [RZ] ;  /* 0x00000000fffff984 */ /* 0x000fe20000000800 */
[----:B------:R-:W-:Y:S01]  /*14cf0*/  @!PT LDS RZ, [RZ] ;  /* 0x00000000fffff984 */ /* 0x000fe20000000800 */
[----:B----4-:R2:W-:Y:S08]  /*14d00*/  LDGSTS.E.BYPASS.LTC128B.128 [R197], [R2.64], !P4 ;  /* 0x0000000002c57fae */ /* 0x0105f0000e101d50 */
[----:B------:R3:W-:Y:S01]  /*14d10*/  LDGSTS.E.BYPASS.LTC128B.128 [R197+0x800], [R190.64], !P4 ;  /* 0x00800000bec57fae */ /* 0x0007e2000e101d50 */
[-C--:B-1----:R-:W-:Y:S03]  /*14d20*/  HMMA.16816.F32.BF16 R84, R172, R184.reuse, R84 ;  /* 0x000000b8ac54723c */ /* 0x082fe60000041854 */
[-C--:B---3--:R-:W-:Y:S02]  /*14d30*/  IADD3 R190, P2, R189, R226.reuse, RZ ;  /* 0x000000e2bdbe7210 */ /* 0x088fe40007f5e0ff */
[-C--:B------:R-:W-:Y:S02]  /*14d40*/  IADD3.X R189, R192, R225.reuse, RZ, P0, !PT ;  /* 0x000000e1c0bd7210 */ /* 0x080fe400007fe4ff */
[-C--:B------:R-:W-:Y:S01]  /*14d50*/  IADD3.X R191, R196, R225.reuse, RZ, P2, !PT ;  /* 0x000000e1c4bf7210 */ /* 0x080fe200017fe4ff */
[C---:B------:R-:W-:Y:S02]  /*14d60*/  HMMA.16816.F32.BF16 R88, R180.reuse, R184, R88 ;  /* 0x000000b8b458723c */ /* 0x040fe40000041858 */
[----:B------:R1:W-:Y:S02]  /*14d70*/  LDGSTS.E.BYPASS.LTC128B.128 [R197+0x1000], [R188.64], !P4 ;  /* 0x01000000bcc57fae */ /* 0x0003e4000e101d50 */
[----:B--2---:R-:W-:Y:S04]  /*14d80*/  IADD3 R2, P0, R194, R226, RZ ;  /* 0x000000e2c2027210 */ /* 0x004fe80007f1e0ff */
[----:B------:R-:W-:Y:S01]  /*14d90*/  IADD3.X R3, R0, R225, RZ, P0, !PT ;  /* 0x000000e100037210 */ /* 0x000fe200007fe4ff */
[-C--:B------:R-:W-:Y:S01]  /*14da0*/  HMMA.16816.F32.BF16 R92, R180, R186.reuse, R92 ;  /* 0x000000bab45c723c */ /* 0x080fe2000004185c */
[----:B------:R1:W-:Y:S07]  /*14db0*/  LDGSTS.E.BYPASS.LTC128B.128 [R197+0x1800], [R190.64], !P4 ;  /* 0x01800000bec57fae */ /* 0x0003ee000e101d50 */
[----:B------:R-:W-:Y:S01]  /*14dc0*/  HMMA.16816.F32.BF16 R96, R172, R186, R96 ;  /* 0x000000baac60723c */ /* 0x000fe20000041860 */
[----:B------:R2:W-:Y:S08]  /*14dd0*/  LDGSTS.E.BYPASS.LTC128B.128 [R197+0x2000], [R176.64], !P4 ;  /* 0x02000000b0c57fae */ /* 0x0005f0000e101d50 */
[----:B------:R3:W-:Y:S08]  /*14de0*/  LDGSTS.E.BYPASS.LTC128B.128 [R197+0x2800], [R2.64], !P4 ;  /* 0x0280000002c57fae */ /* 0x0007f0000e101d50 */
[----:B------:R-:W-:Y:S08]  /*14df0*/  LDSM.16.M88.4 R192, [R216+0x8100] ;  /* 0x00810000d8c0783b */ /* 0x000ff00000000200 */
[----:B------:R-:W0:Y:S08]  /*14e00*/  LDGDEPBAR ;  /* 0x00000000000079af */ /* 0x000e300000000000 */
[----:B--2---:R-:W-:Y:S08]  /*14e10*/  LDSM.16.M88.4 R176, [R216+0x6100] ;  /* 0x00610000d8b0783b */ /* 0x004ff00000000200 */
[----:B-1----:R-:W1:Y:S08]  /*14e20*/  LDSM.16.M88.4 R188, [R214+0x3100] ;  /* 0x00310000d6bc783b */ /* 0x002e700000000200 */
[----:B---3--:R-:W2:Y:S08]  /*14e30*/  LDSM.16.M88.4 R196, [R214+0x3900] ;  /* 0x00390000d6c4783b */ /* 0x008eb00000000200 */
[----:B------:R-:W3:Y:S08]  /*14e40*/  LDSM.16.M88.4 R200, [R214+0x4100] ;  /* 0x00410000d6c8783b */ /* 0x000ef00000000200 */
[----:B------:R-:W4:Y:S08]  /*14e50*/  LDSM.16.M88.4 R168, [R214+0x4900] ;  /* 0x00490000d6a8783b */ /* 0x000f300000000200 */
[----:B------:R-:W2:Y:S08]  /*14e60*/  LDSM.16.M88.4 R180, [R214+0x5100] ;  /* 0x00510000d6b4783b */ /* 0x000eb00000000200 */
[----:B------:R-:W3:Y:S01]  /*14e70*/  LDSM.16.M88.4 R204, [R214+0x5900] ;  /* 0x00590000d6cc783b */ /* 0x000ee20000000200 */
[-C--:B-1----:R-:W-:Y:S07]  /*14e80*/  HMMA.16816.F32.BF16 R4, R176, R188.reuse, R4 ;  /* 0x000000bcb004723c */ /* 0x082fee0000041804 */
[----:B------:R-:W-:Y:S01]  /*14e90*/  LDSM.16.M88.4 R172, [R217+0x6100] ;  /* 0x00610000d9ac783b */ /* 0x000fe20000000200 */
[C---:B------:R-:W-:Y:S07]  /*14ea0*/  HMMA.16816.F32.BF16 R8, R192.reuse, R188, R8 ;  /* 0x000000bcc008723c */ /* 0x040fee0000041808 */
[----:B------:R-:W1:Y:S01]  /*14eb0*/  LDSM.16.M88.4 R184, [R213] ;  /* 0x00000000d5b8783b */ /* 0x000e620000000200 */
[-C--:B------:R-:W-:Y:S08]  /*14ec0*/  HMMA.16816.F32.BF16 R12, R192, R190.reuse, R12 ;  /* 0x000000bec00c723c */ /* 0x080ff0000004180c */
[C---:B------:R-:W-:Y:S01]  /*14ed0*/  HMMA.16816.F32.BF16 R16, R176.reuse, R190, R16 ;  /* 0x000000beb010723c */ /* 0x040fe20000041810 */
[----:B------:R-:W1:Y:S07]  /*14ee0*/  LDSM.16.M88.4 R188, [R217+0x8100] ;  /* 0x00810000d9bc783b */ /* 0x000e6e0000000200 */
[-C--:B--2---:R-:W-:Y:S08]  /*14ef0*/  HMMA.16816.F32.BF16 R20, R176, R196.reuse, R20 ;  /* 0x000000c4b014723c */ /* 0x084ff00000041814 */
[C---:B------:R-:W-:Y:S08]  /*14f00*/  HMMA.16816.F32.BF16 R24, R192.reuse, R196, R24 ;  /* 0x000000c4c018723c */ /* 0x040ff00000041818 */
[-C--:B------:R-:W-:Y:S08]  /*14f10*/  HMMA.16816.F32.BF16 R28, R192, R198.reuse, R28 ;  /* 0x000000c6c01c723c */ /* 0x080ff0000004181c */
[C---:B------:R-:W-:Y:S08]  /*14f20*/  HMMA.16816.F32.BF16 R32, R176.reuse, R198, R32 ;  /* 0x000000c6b020723c */ /* 0x040ff00000041820 */
        /* <DEDUP_REMOVED lines=17> */
[C---:B------:R-:W-:Y:S08]  /*15040*/  HMMA.16816.F32.BF16 R8, R188.reuse, R184, R8 ;  /* 0x000000b8bc08723c */ /* 0x040ff00000041808 */
        /* <DEDUP_REMOVED lines=27> */
[----:B------:R-:W4:Y:S01]  /*15200*/  MUFU.TANH R241, R12 ;  /* 0x0000000c00f17308 */ /* 0x000f220000002400 */
[----:B--2---:R-:W-:Y:S09]  /*15210*/  STL [R1+0x4], R2 ;  /* 0x0000040201007387 */ /* 0x004ff20000100800 */
[----:B------:R-:W2:Y:S01]  /*15220*/  MUFU.TANH R229, R13 ;  /* 0x0000000d00e57308 */ /* 0x000ea20000002400 */
[----:B---3--:R-:W3:Y:S01]  /*15230*/  LDSM.16.M88.4 R8, [R213+0x1000] ;  /* 0x00100000d508783b */ /* 0x008ee20000000200 */
[-C--:B-1----:R-:W-:Y:S08]  /*15240*/  HMMA.16816.F32.BF16 R20, R172, R4.reuse, R20 ;  /* 0x00000004ac14723c */ /* 0x082ff00000041814 */
[----:B------:R-:W1:Y:S01]  /*15250*/  MUFU.TANH R250, R14 ;  /* 0x0000000e00fa7308 */ /* 0x000e620000002400 */
[----:B----4-:R-:W-:Y:S01]  /*15260*/  STL [R1], R0 ;  /* 0x0000000001007387 */ /* 0x010fe20000100800 */
[C---:B------:R-:W-:Y:S08]  /*15270*/  HMMA.16816.F32.BF16 R24, R188.reuse, R4, R24 ;  /* 0x00000004bc18723c */ /* 0x040ff00000041818 */
[----:B------:R-:W4:Y:S01]  /*15280*/  MUFU.TANH R249, R15 ;  /* 0x0000000f00f97308 */ /* 0x000f220000002400 */
        /* <DEDUP_REMOVED lines=13> */
[----:B------:R-:W3:Y:S01]  /*15360*/  MUFU.TANH R192, R18 ;  /* 0x0000001200c07308 */ /* 0x000ee20000002400 */
        /* <DEDUP_REMOVED lines=11> */
[----:B------:R-:W2:Y:S02]  /*15420*/  LDSM.16.M88.4 R8, [R213+0x2000] ;  /* 0x00200000d508783b */ /* 0x000ea40000000200 */
        /* <DEDUP_REMOVED lines=21> */
[-C--:B--2---:R-:W-:Y:S05]  /*15580*/  HMMA.16816.F32.BF16 R68, R172, R8.reuse, R68 ;  /* 0x00000008ac44723c */ /* 0x084fea0000041844 */
[----:B------:R-:W-:Y:S02]  /*15590*/  FMUL.FTZ R51, R51, c[0x0][0x320] ;  /* 0x0000c80033337a20 */ /* 0x000fe40000410000 */
[----:B------:R-:W-:Y:S01]  /*155a0*/  FMUL.FTZ R52, R52, c[0x0][0x320] ;  /* 0x0000c80034347a20 */ /* 0x000fe20000410000 */
[----:B------:R2:W1:Y:S01]  /*155b0*/  MUFU.TANH R181, R58 ;  /* 0x0000003a00b57308 */ /* 0x0004620000002400 */
[C---:B------:R-:W-:Y:S04]  /*155c0*/  HMMA.16816.F32.BF16 R72, R188.reuse, R8, R72 ;  /* 0x00000008bc48723c */ /* 0x040fe80000041848 */
[----:B------:R-:W-:Y:S02]  /*155d0*/  FMUL.FTZ R53, R53, c[0x0][0x320] ;  /* 0x0000c80035357a20 */ /* 0x000fe40000410000 */
[----:B------:R-:W-:Y:S02]  /*155e0*/  FMUL.FTZ R54, R54, c[0x0][0x320] ;  /* 0x0000c80036367a20 */ /* 0x000fe40000410000 */
[-C--:B------:R-:W-:Y:S01]  /*155f0*/  HMMA.16816.F32.BF16 R76, R188, R10.reuse, R76 ;  /* 0x0000000abc4c723c */ /* 0x080fe2000004184c */
[----:B------:R3:W3:Y:S03]  /*15600*/  MUFU.TANH R206, R25 ;  /* 0x0000001900ce7308 */ /* 0x0006e60000002400 */
[----:B------:R-:W-:Y:S02]  /*15610*/  FMUL.FTZ R55, R55, c[0x0][0x320] ;  /* 0x0000c80037377a20 */ /* 0x000fe40000410000 */
[----:B------:R-:W-:Y:S02]  /*15620*/  FMUL.FTZ R56, R56, c[0x0][0x320] ;  /* 0x0000c80038387a20 */ /* 0x000fe40000410000 */
[C---:B------:R-:W-:Y:S03]  /*15630*/  HMMA.16816.F32.BF16 R80, R172.reuse, R10, R80 ;  /* 0x0000000aac50723c */ /* 0x040fe60000041850 */
[----:B------:R3:W3:Y:S01]  /*15640*/  MUFU.TANH R238, R26 ;  /* 0x0000001a00ee7308 */ /* 0x0006e20000002400 */
[----:B------:R-:W-:Y:S02]  /*15650*/  FMUL.FTZ R59, R59, c[0x0][0x320] ;  /* 0x0000c8003b3b7a20 */ /* 0x000fe40000410000 */
[----:B------:R-:W-:Y:S01]  /*15660*/  FMUL.FTZ R60, R60, c[0x0][0x320] ;  /* 0x0000c8003c3c7a20 */ /* 0x000fe20000410000 */
[----:B--2---:R-:W2:Y:S01]  /*15670*/  LDL R58, [R1+0x28] ;  /* 0x00002800013a7983 */ /* 0x004ea20000100800 */
[-C--:B-1----:R-:W-:Y:S04]  /*15680*/  HMMA.16816.F32.BF16 R84, R172, R4.reuse, R84 ;  /* 0x00000004ac54723c */ /* 0x082fe80000041854 */
        /* <DEDUP_REMOVED lines=81> */
[----:B------:R1:W1:Y:S01]  /*15ba0*/  MUFU.TANH R168, R56 ;  /* 0x0000003800a87308 */ /* 0x0002620000002400 */
[----:B--2---:R-:W-:Y:S09]  /*15bb0*/  ISETP.GT.AND P0, PT, R227, R58, PT ;  /* 0x0000003ae300720c */ /* 0x004ff20003f04270 */
        /* <DEDUP_REMOVED lines=104> */
.L_x_547:
        /* <DEDUP_REMOVED lines=10> */
[----:B------:R-:W-:Y:S02]  /*162e0*/  IMAD.U32 R0, RZ, RZ, UR8 ;  /* 0x00000008ff007e24 */ /* 0x000fe4000f8e00ff */
[----:B------:R-:W1:Y:S01]  /*162f0*/  SHFL.IDX PT, R4, R5, RZ, 0x1c1f ;  /* 0x001c1fff05047589 */ /* 0x000e6200000e0000 */
[----:B---3--:R-:W-:Y:S01]  /*16300*/  IADD3 R7, -R3, 0x1, R2 ;  /* 0x0000000103077810 */ /* 0x008fe20007ffe102 */
[----:B------:R-:W-:Y:S03]  /*16310*/  IMAD.IADD R8, R2, 0x1, -R3 ;  /* 0x0000000102087824 */ /* 0x000fe600078e0a03 */
[----:B------:R-:W-:Y:S04]  /*16320*/  IADD3 R7, R7, -c[0x0][0x168], R0 ;  /* 0x80005a0007077a10 */ /* 0x000fe80007ffe000 */
        /* <DEDUP_REMOVED lines=20> */
.L_x_550:
[----:B------:R-:W-:Y:S04]  /*16470*/  MOV R9, c[0x0][0x32c] ;  /* 0x0000cb0000097a02 */ /* 0x000fe80000000f00 */
[----:B------:R-:W-:Y:S11]  /*16480*/  ISETP.NE.AND P0, PT, R9, 0x1, PT ;  /* 0x000000010900780c */ /* 0x000ff60003f05270 */
[----:B------:R-:W-:Y:S02]  /*16490*/  @!UPT UIADD3 URZ, URZ, URZ, URZ ;  /* 0x0000003f3f3ff290 */ /* 0x000fe4000fffe03f */
[----:B------:R-:W-:Y:S05]  /*164a0*/  @P0 IMAD.HI.U32 R9, R4, c[0x0][0x330], RZ ;  /* 0x0000cc0004090a27 */ /* 0x000fea00078e00ff */
[----:B------:R-:W-:Y:S02]  /*164b0*/  @P0 SHF.R.U32.HI R4, RZ, c[0x0][0x334], R9 ;  /* 0x0000cd00ff040a19 */ /* 0x000fe40000011609 */
.L_x_551:
[----:B------:R-:W-:Y:S05]  /*164c0*/  BSYNC B0 ;  /* 0x0000000000007941 */ /* 0x000fea0003800000 */
.L_x_549:
[----:B------:R-:W-:Y:S05]  /*164d0*/  IMAD R4, R4, c[0x0][0x32c], R8 ;  /* 0x0000cb0004047a24 */ /* 0x000fea00078e0208 */
[----:B------:R-:W-:Y:S02]  /*164e0*/  IADD3 R9, R4, c[0x0][0x32c], RZ ;  /* 0x0000cb0004097a10 */ /* 0x000fe40007ffe0ff */
[----:B------:R-:W-:Y:S02]  /*164f0*/  IMNMX R0, R0, R4, !PT ;  /* 0x0000000400007217 */ /* 0x000fe40007800200 */
[----:B------:R-:W-:Y:S02]  /*16500*/  IMNMX R3, R3, R9, PT ;  /* 0x0000000903037217 */ /* 0x000fe40003800200 */
.L_x_548:
[C---:B------:R-:W-:Y:S02]  /*16510*/  ISETP.GE.AND P0, PT, R2.reuse, 0x2, PT ;  /* 0x000000020200780c */ /* 0x040fe40003f06270 */
[----:B------:R-:W-:Y:S02]  /*16520*/  ISETP.GE.AND P2, PT, R2, 0xa, PT ;  /* 0x0000000a0200780c */ /* 0x000fe40003f46270 */
[----:B------:R-:W-:Y:S02]  /*16530*/  P2R R26, PR, RZ, 0x1 ;  /* 0x00000001ff1a7803 */ /* 0x000fe40000000000 */
[----:B------:R-:W-:Y:S02]  /*16540*/  ISETP.GT.AND P0, PT, R0, 0x1, !P0 ;  /* 0x000000010000780c */ /* 0x000fe40004704270 */
        /* <DEDUP_REMOVED lines=103> */
[C---:B------:R-:W-:Y:S04]  /*16bc0*/  ISETP.LT.OR P0, PT, R3.reuse, 0x59, P0 ;  /* 0x000000590300780c */ /* 0x040fe80000701670 */
[----:B------:R-:W-:Y:S02]  /*16bd0*/  FSEL R251, R96, -INF , !P0 ;  /* 0xff80000060fb7808 */ /* 0x000fe40004000000 */
[----:B------:R-:W-:Y:S04]  /*16be0*/  ISETP.GT.AND P0, PT, R0, RZ, !P2 ;  /* 0x000000ff0000720c */ /* 0x000fe80005704270 */
[C---:B------:R-:W-:Y:S04]  /*16bf0*/  ISETP.LT.OR P0, PT, R3.reuse, 0x1, P0 ;  /* 0x000000010300780c */ /* 0x040fe80000701670 */
[----:B------:R-:W-:Y:S02]  /*16c00*/  FSEL R29, R200, -INF , !P0 ;  /* 0xff800000c81d7808 */ /* 0x000fe40004000000 */
[----:B------:R-:W-:Y:S04]  /*16c10*/  ISETP.GE.AND P0, PT, R2, 0x5a, PT ;  /* 0x0000005a0200780c */ /* 0x000fe80003f06270 */
[----:B------:R-:W-:Y:S04]  /*16c20*/  ISETP.GT.AND P2, PT, R0, 0x59, !P0 ;  /* 0x000000590000780c */ /* 0x000fe80004744270 */
[----:B------:R-:W-:Y:S02]  /*16c30*/  ISETP.LT.OR P2, PT, R3, 0x5a, P2 ;  /* 0x0000005a0300780c */ /* 0x000fe40001741670 */
[----:B------:R-:W1:Y:S02]  /*16c40*/  SHFL.IDX PT, R3, R5, 0x1, 0x1c1f ;  /* 0x003c1f0005037f89 */ /* 0x000e6400000e0000 */
[----:B------:R-:W-:Y:S02]  /*16c50*/  FSEL R252, R97, -INF , !P2 ;  /* 0xff80000061fc7808 */ /* 0x000fe40005000000 */
[----:B------:R-:W-:Y:S01]  /*16c60*/  PLOP3.LUT P2, PT, PT, PT, UP1, 0x40, 0x0 ;  /* 0x000000000000781c */ /* 0x000fe20003f4e818 */
[--C-:B-1----:R-:W-:Y:S02]  /*16c70*/  IMAD.IADD R2, R6, 0x1, R3.reuse ;  /* 0x0000000106027824 */ /* 0x102fe400078e0203 */
[----:B------:R-:W-:Y:S10]  /*16c80*/  IMAD.IADD R0, R7, 0x1, R3 ;  /* 0x0000000107007824 */ /* 0x000ff400078e0203 */
        /* <DEDUP_REMOVED lines=16> */
.L_x_554:
[----:B------:R-:W-:Y:S04]  /*16d90*/  MOV R28, 0x1 ;  /* 0x00000001001c7802 */ /* 0x000fe80000000f00 */
[----:B------:R-:W-:Y:S11]  /*16da0*/  ISETP.NE.AND P2, PT, R28, c[0x0][0x32c], PT ;  /* 0x0000cb001c007a0c */ /* 0x000ff60003f45270 */
[----:B------:R-:W-:Y:S02]  /*16db0*/  @!UPT UIADD3 URZ, URZ, URZ, URZ ;  /* 0x0000003f3f3ff290 */ /* 0x000fe4000fffe03f */
[----:B------:R-:W-:Y:S05]  /*16dc0*/  @P2 IMAD.HI.U32 R28, R3, c[0x0][0x330], RZ ;  /* 0x0000cc00031c2a27 */ /* 0x000fea00078e00ff */
[----:B------:R-:W-:Y:S02]  /*16dd0*/  @P2 SHF.R.U32.HI R3, RZ, c[0x0][0x334], R28 ;  /* 0x0000cd00ff032a19 */ /* 0x000fe4000001161c */
.L_x_555:
[----:B------:R-:W-:Y:S05]  /*16de0*/  BSYNC B0 ;  /* 0x0000000000007941 */ /* 0x000fea0003800000 */
.L_x_553:
[----:B------:R-:W-:Y:S05]  /*16df0*/  IMAD R3, R3, c[0x0][0x32c], R8 ;  /* 0x0000cb0003037a24 */ /* 0x000fea00078e0208 */
[----:B------:R-:W-:Y:S02]  /*16e00*/  IADD3 R28, R3, c[0x0][0x32c], RZ ;  /* 0x0000cb00031c7a10 */ /* 0x000fe40007ffe0ff */
[----:B------:R-:W-:Y:S02]  /*16e10*/  IMNMX R0, R0, R3, !PT ;  /* 0x0000000300007217 */ /* 0x000fe40007800200 */
[----:B------:R-:W-:Y:S02]  /*16e20*/  IMNMX R2, R2, R28, PT ;  /* 0x0000001c02027217 */ /* 0x000fe40003800200 */
.L_x_552:
        /* <DEDUP_REMOVED lines=113> */
.L_x_558:
[----:B------:R-:W-:Y:S04]  /*17540*/  MOV R28, c[0x0][0x32c] ;  /* 0x0000cb00001c7a02 */ /* 0x000fe80000000f00 */
[----:B------:R-:W-:Y:S11]  /*17550*/  ISETP.NE.AND P2, PT, R28, 0x1, PT ;  /* 0x000000011c00780c */ /* 0x000ff60003f45270 */
[----:B------:R-:W-:Y:S02]  /*17560*/  @!UPT UIADD3 URZ, URZ, URZ, URZ ;  /* 0x0000003f3f3ff290 */ /* 0x000fe4000fffe03f */
[----:B------:R-:W-:Y:S05]  /*17570*/  @P2 IMAD.HI.U32 R28, R3, c[0x0][0x330], RZ ;  /* 0x0000cc00031c2a27 */ /* 0x000fea00078e00ff */
[----:B------:R-:W-:Y:S02]  /*17580*/  @P2 SHF.R.U32.HI R3, RZ, c[0x0][0x334], R28 ;  /* 0x0000cd00ff032a19 */ /* 0x000fe4000001161c */
.L_x_559:
[----:B------:R-:W-:Y:S05]  /*17590*/  BSYNC B0 ;  /* 0x0000000000007941 */ /* 0x000fea0003800000 */
.L_x_557:
[----:B------:R-:W-:Y:S05]  /*175a0*/  IMAD R3, R3, c[0x0][0x32c], R8 ;  /* 0x0000cb0003037a24 */ /* 0x000fea00078e0208 */
[----:B------:R-:W-:Y:S02]  /*175b0*/  IADD3 R28, R3, c[0x0][0x32c], RZ ;  /* 0x0000cb00031c7a10 */ /* 0x000fe40007ffe0ff */
[----:B------:R-:W-:Y:S02]  /*175c0*/  IMNMX R0, R0, R3, !PT ;  /* 0x0000000300007217 */ /* 0x000fe40007800200 */
[----:B------:R-:W-:Y:S02]  /*175d0*/  IMNMX R2, R2, R28, PT ;  /* 0x0000001c02027217 */ /* 0x000fe40003800200 */
.L_x_556:
        /* <DEDUP_REMOVED lines=113> */
.L_x_562:
[----:B------:R-:W-:Y:S04]  /*17cf0*/  MOV R5, c[0x0][0x32c] ;  /* 0x0000cb0000057a02 */ /* 0x000fe80000000f00 */
[----:B------:R-:W-:Y:S11]  /*17d00*/  ISETP.NE.AND P2, PT, R5, 0x1, PT ;  /* 0x000000010500780c */ /* 0x000ff60003f45270 */
[----:B------:R-:W-:Y:S02]  /*17d10*/  @!UPT UIADD3 URZ, URZ, URZ, URZ ;  /* 0x0000003f3f3ff290 */ /* 0x000fe4000fffe03f */
[----:B------:R-:W-:Y:S05]  /*17d20*/  @P2 IMAD.HI.U32 R5, R3, c[0x0][0x330], RZ ;  /* 0x0000cc0003052a27 */ /* 0x000fea00078e00ff */
[----:B------:R-:W-:Y:S02]  /*17d30*/  @P2 SHF.R.U32.HI R3, RZ, c[0x0][0x334], R5 ;  /* 0x0000cd00ff032a19 */ /* 0x000fe40000011605 */
.L_x_563:
[----:B------:R-:W-:Y:S05]  /*17d40*/  BSYNC B0 ;  /* 0x0000000000007941 */ /* 0x000fea0003800000 */
.L_x_561:
[----:B------:R-:W-:Y:S05]  /*17d50*/  IMAD R8, R3, c[0x0][0x32c], R8 ;  /* 0x0000cb0003087a24 */ /* 0x000fea00078e0208 */
[----:B------:R-:W-:Y:S02]  /*17d60*/  IADD3 R3, R8, c[0x0][0x32c], RZ ;  /* 0x0000cb0008037a10 */ /* 0x000fe40007ffe0ff */
[----:B------:R-:W-:Y:S02]  /*17d70*/  IMNMX R0, R0, R8, !PT ;  /* 0x0000000800007217 */ /* 0x000fe40007800200 */
[----:B------:R-:W-:Y:S02]  /*17d80*/  IMNMX R2, R2, R3, PT ;  /* 0x0000000302027217 */ /* 0x000fe40003800200 */
.L_x_560:
[----:B------:R-:W2:Y:S01]  /*17d90*/  LDL.LU R5, [R1+0x4] ;  /* 0x0000040001057983 */ /* 0x000ea20000300800 */
[----:B------:R-:W-:Y:S02]  /*17da0*/  ISETP.NE.AND P2, PT, R27, RZ, PT ;  /* 0x000000ff1b00720c */ /* 0x000fe40003f45270 */
[----:B------:R-:W-:Y:S01]  /*17db0*/  MOV R52, R58 ;  /* 0x0000003a00347202 */ /* 0x000fe20000000f00 */
[----:B------:R-:W3:Y:S01]  /*17dc0*/  LDL.LU R3, [R1] ;  /* 0x0000000001037983 */ /* 0x000ee20000300800 */
[----:B------:R-:W-:Y:S02]  /*17dd0*/  ISETP.GT.AND P2, PT, R0, RZ, !P2 ;  /* 0x000000ff0000720c */ /* 0x000fe40005744270 */
[----:B------:R-:W-:Y:S01]  /*17de0*/  FMNMX.FTZ R72, R29, R100, !PT ;  /* 0x000000641d487209 */ /* 0x000fe20007810000 */
[----:B------:R-:W-:Y:S01]  /*17df0*/  IMAD.MOV.U32 R80, RZ, RZ, R52 ;  /* 0x000000ffff507224 */ /* 0x000fe200078e0034 */
[----:B------:R-:W-:Y:S02]  /*17e00*/  ISETP.LT.OR P2, PT, R2, 0x1, P2 ;  /* 0x000000010200780c */ /* 0x000fe40001741670 */
[----:B------:R-:W-:Y:S01]  /*17e10*/  FMNMX.FTZ R72, R31, R72, !PT ;  /* 0x000000481f487209 */ /* 0x000fe20007810000 */
[----:B------:R-:W-:Y:S01]  /*17e20*/  IMAD.MOV.U32 R85, RZ, RZ, R80 ;  /* 0x000000ffff557224 */ /* 0x000fe200078e0050 */
[----:B------:R-:W-:Y:S01]  /*17e30*/  ISETP.GT.AND P1, PT, R0, 0x50, !P1 ;  /* 0x000000500000780c */ /* 0x000fe20004f24270 */
[----:B------:R-:W-:Y:S01]  /*17e40*/  LDSM.16.MT88.4 R80, [R211+0x100] ;  /* 0x00010000d350783b */ /* 0x000fe20000004200 */
[----:B------:R-:W-:Y:S02]  /*17e50*/  FMNMX.FTZ R72, R32, R72, !PT ;  /* 0x0000004820487209 */ /* 0x000fe40007810000 */
[----:B------:R-:W-:Y:S02]  /*17e60*/  ISETP.LT.OR P1, PT, R2, 0x51, P1 ;  /* 0x000000510200780c */ /* 0x000fe40000f21670 */
[----:B------:R-:W-:Y:S02]  /*17e70*/  FMNMX.FTZ R72, R34, R72, !PT ;  /* 0x0000004822487209 */ /* 0x000fe40007810000 */
[----:B------:R-:W-:Y:S02]  /*17e80*/  ISETP.GT.AND P0, PT, R0, 0x59, !P0 ;  /* 0x000000590000780c */ /* 0x000fe40004704270 */
[----:B------:R-:W-:Y:S02]  /*17e90*/  FMNMX.FTZ R72, R40, R72, !PT ;  /* 0x0000004828487209 */ /* 0x000fe40007810000 */
[----:B------:R-:W-:Y:S02]  /*17ea0*/  ISETP.LT.OR P0, PT, R2, 0x5a, P0 ;  /* 0x0000005a0200780c */ /* 0x000fe40000701670 */
[----:B------:R-:W-:Y:S02]  /*17eb0*/  FMNMX.FTZ R72, R42, R72, !PT ;  /* 0x000000482a487209 */ /* 0x000fe40007810000 */
[----:B------:R-:W-:Y:S02]  /*17ec0*/  FSEL R73, R79, -INF , !P0 ;  /* 0xff8000004f497808 */ /* 0x000fe40004000000 */
[----:B------:R-:W-:Y:S02]  /*17ed0*/  FMNMX.FTZ R72, R44, R72, !PT ;  /* 0x000000482c487209 */ /* 0x000fe40007810000 */
[C---:B------:R-:W-:Y:S02]  /*17ee0*/  ISETP.GT.AND P6, PT, R0.reuse, 0x51, !P6 ;  /* 0x000000510000780c */ /* 0x040fe400077c4270 */
[----:B------:R-:W-:Y:S02]  /*17ef0*/  FMNMX.FTZ R72, R47, R72, !PT ;  /* 0x000000482f487209 */ /* 0x000fe40007810000 */
[----:B------:R-:W-:Y:S02]  /*17f00*/  ISETP.GT.AND P5, PT, R0, 0x58, !P5 ;  /* 0x000000580000780c */ /* 0x000fe40006fa4270 */
[----:B------:R-:W-:Y:S02]  /*17f10*/  FMNMX.FTZ R72, R57, R72, !PT ;  /* 0x0000004839487209 */ /* 0x000fe40007810000 */
[----:B------:R-:W-:Y:S02]  /*17f20*/  ISETP.LT.OR P6, PT, R2, 0x52, P6 ;  /* 0x000000520200780c */ /* 0x000fe400037c1670 */
[----:B------:R-:W-:Y:S02]  /*17f30*/  FMNMX.FTZ R72, R90, R72, !PT ;  /* 0x000000485a487209 */ /* 0x000fe40007810000 */
[----:B------:R-:W-:Y:S02]  /*17f40*/  ISETP.LT.OR P5, PT, R2, 0x59, P5 ;  /* 0x000000590200780c */ /* 0x000fe40002fa1670 */
        /* <DEDUP_REMOVED lines=14> */
[----:B------:R-:W-:Y:S02]  /*18030*/  FMNMX.FTZ R72, R252, R72, !PT ;  /* 0x00000048fc487209 */ /* 0x000fe40007810000 */
[----:B--2---:R-:W-:Y:S02]  /*18040*/  FSEL R8, R5, -INF , !P2 ;  /* 0xff80000005087808 */ /* 0x004fe40005000000 */
[----:B------:R-:W-:Y:S01]  /*18050*/  ISETP.NE.AND P2, PT, R26, RZ, PT ;  /* 0x000000ff1a00720c */ /* 0x000fe20003f45270 */
[----:B------:R-:W1:Y:S03]  /*18060*/  SHFL.BFLY PT, R5, R72, 0x2, 0x1f ;  /* 0x0c401f0048057f89 */ /* 0x000e6600000e0000 */
[----:B------:R-:W-:Y:S04]  /*18070*/  ISETP.GT.AND P2, PT, R0, 0x1, !P2 ;  /* 0x000000010000780c */ /* 0x000fe80005744270 */
[----:B------:R-:W-:Y:S04]  /*18080*/  ISETP.LT.OR P2, PT, R2, 0x2, P2 ;  /* 0x000000020200780c */ /* 0x000fe80001741670 */
        /* <DEDUP_REMOVED lines=58> */
[----:B------:R-:W-:Y:S01]  /*18430*/  ISETP.NE.AND P2, PT, R17, RZ, PT ;  /* 0x000000ff1100720c */ /* 0x000fe20003f45270 */
[----:B------:R-:W2:Y:S01]  /*18440*/  SHFL.BFLY PT, R71, R3, 0x2, 0x1f ;  /* 0x0c401f0003477f89 */ /* 0x000ea200000e0000 */
[----:B-1----:R-:W-:Y:S02]  /*18450*/  FMNMX.FTZ R72, R72, R5, !PT ;  /* 0x0000000548487209 */ /* 0x002fe40007810000 */
[----:B------:R-:W-:Y:S02]  /*18460*/  ISETP.GT.AND P2, PT, R0, 0x28, !P2 ;  /* 0x000000280000780c */ /* 0x000fe40005744270 */
[----:B------:R-:W-:Y:S02]  /*18470*/  FMNMX.FTZ R5, R8, R103, !PT ;  /* 0x0000006708057209 */ /* 0x000fe40007810000 */
[----:B------:R-:W-:Y:S01]  /*18480*/  ISETP.LT.OR P2, PT, R2, 0x29, P2 ;  /* 0x000000290200780c */ /* 0x000fe20001741670 */
[----:B------:R-:W1:Y:S01]  /*18490*/  SHFL.BFLY PT, R6, R72, 0x1, 0x1f ;  /* 0x0c201f0048067f89 */ /* 0x000e6200000e0000 */
        /* <DEDUP_REMOVED lines=10> */
[----:B--2---:R-:W-:Y:S02]  /*18540*/  FMNMX.FTZ R71, R3, R71, !PT ;  /* 0x0000004703477209 */ /* 0x004fe40007810000 */
[----:B------:R-:W-:Y:S02]  /*18550*/  ISETP.GT.AND P2, PT, R0, 0x30, !P2 ;  /* 0x000000300000780c */ /* 0x000fe40005744270 */
[----:B-1----:R-:W-:Y:S02]  /*18560*/  FMNMX.FTZ R72, R72, R6, !PT ;  /* 0x0000000648487209 */ /* 0x002fe40007810000 */
        /* <DEDUP_REMOVED lines=14> */
[----:B-1----:R-:W-:Y:S02]  /*18650*/  FMNMX.FTZ R71, R71, R6, !PT ;  /* 0x0000000647477209 */ /* 0x002fe40007810000 */
[----:B------:R-:W-:Y:S02]  /*18660*/  ISETP.LT.OR P2, PT, R2, 0x39, P2 ;  /* 0x000000390200780c */ /* 0x000fe40001741670 */
[----:B------:R-:W-:Y:S02]  /*18670*/  FSEL R198, R180, -INF , !P1 ;  /* 0xff800000b4c67808 */ /* 0x000fe40004800000 */
[----:B------:R-:W-:Y:S02]  /*18680*/  FSEL R185, R59, -INF , !P2 ;  /* 0xff8000003bb97808 */ /* 0x000fe40005000000 */
[----:B------:R-:W-:Y:S02]  /*18690*/  ISETP.NE.AND P2, PT, R12, RZ, PT ;  /* 0x000000ff0c00720c */ /* 0x000fe40003f45270 */
[----:B------:R-:W-:Y:S02]  /*186a0*/  FSETP.NEU.FTZ.AND P1, PT, R71, -INF , PT ;  /* 0xff8000004700780b */ /* 0x000fe40003f3d000 */
[----:B------:R-:W-:Y:S02]  /*186b0*/  ISETP.GT.AND P2, PT, R0, 0x39, !P2 ;  /* 0x000000390000780c */ /* 0x000fe40005744270 */
[----:B------:R-:W-:Y:S02]  /*186c0*/  FSEL R180, R91, -INF , !P5 ;  /* 0xff8000005bb47808 */ /* 0x000fe40006800000 */
[----:B------:R-:W-:Y:S04]  /*186d0*/  ISETP.LT.OR P2, PT, R2, 0x3a, P2 ;  /* 0x0000003a0200780c */ /* 0x000fe80001741670 */
[----:B------:R-:W-:Y:S02]  /*186e0*/  FSEL R187, R63, -INF , !P2 ;  /* 0xff8000003fbb7808 */ /* 0x000fe40005000000 */
[----:B------:R-:W-:Y:S04]  /*186f0*/  ISETP.NE.AND P2, PT, R11, RZ, PT ;  /* 0x000000ff0b00720c */ /* 0x000fe80003f45270 */
[----:B------:R-:W-:Y:S04]  /*18700*/  ISETP.GT.AND P2, PT, R0, 0x40, !P2 ;  /* 0x000000400000780c */ /* 0x000fe80005744270 */
[----:B------:R-:W-:Y:S04]  /*18710*/  ISETP.LT.OR P2, PT, R2, 0x41, P2 ;  /* 0x000000410200780c */ /* 0x000fe80001741670 */
[----:B------:R-:W-:Y:S01]  /*18720*/  FSEL R197, R74, -INF , !P2 ;  /* 0xff8000004ac57808 */ /* 0x000fe20005000000 */
[----:B------:R-:W-:Y:S01]  /*18730*/  FMUL.FTZ R74, R72, c[0x0][0x2d0] ;  /* 0x0000b400484a7a20 */ /* 0x000fe20000410000 */
[----:B------:R-:W-:Y:S04]  /*18740*/  ISETP.NE.AND P2, PT, R10, RZ, PT ;  /* 0x000000ff0a00720c */ /* 0x000fe80003f45270 */
[----:B------:R-:W-:Y:S04]  /*18750*/  ISETP.GT.AND P2, PT, R0, 0x41, !P2 ;  /* 0x000000410000780c */ /* 0x000fe80005744270 */
[----:B------:R-:W-:Y:S04]  /*18760*/  ISETP.LT.OR P2, PT, R2, 0x42, P2 ;  /* 0x000000420200780c */ /* 0x000fe80001741670 */
[----:B------:R-:W-:Y:S01]  /*18770*/  FSEL R201, R75, -INF , !P2 ;  /* 0xff8000004bc97808 */ /* 0x000fe20005000000 */
[----:B------:R-:W-:Y:S01]  /*18780*/  FMUL.FTZ R75, R71, c[0x0][0x2d0] ;  /* 0x0000b400474b7a20 */ /* 0x000fe20000410000 */
[----:B------:R-:W-:Y:S04]  /*18790*/  ISETP.NE.AND P2, PT, R9, RZ, PT ;  /* 0x000000ff0900720c */ /* 0x000fe80003f45270 */
[----:B------:R-:W-:Y:S02]  /*187a0*/  ISETP.GT.AND P2, PT, R0, 0x48, !P2 ;  /* 0x000000480000780c */ /* 0x000fe40005744270 */
[----:B------:R-:W-:Y:S02]  /*187b0*/  FSEL R75, R75, RZ, P1 ;  /* 0x000000ff4b4b7208 */ /* 0x000fe40000800000 */
[----:B------:R-:W-:Y:S03]  /*187c0*/  ISETP.LT.OR P2, PT, R2, 0x49, P2 ;  /* 0x000000490200780c */ /* 0x000fe60001741670 */
[--C-:B------:R-:W-:Y:S01]  /*187d0*/  FFMA.FTZ R12, R43, c[0x0][0x2d0], -R75.reuse ;  /* 0x0000b4002b0c7a23 */ /* 0x100fe2000001084b */
[----:B------:R-:W-:Y:S02]  /*187e0*/  FSEL R202, R78, -INF , !P2 ;  /* 0xff8000004eca7808 */ /* 0x000fe40005000000 */
[----:B------:R-:W-:Y:S01]  /*187f0*/  ISETP.NE.AND P2, PT, R4, RZ, PT ;  /* 0x000000ff0400720c */ /* 0x000fe20003f45270 */
[----:B------:R-:W-:Y:S01]  /*18800*/  MUFU.EX2 R91, R12 ;  /* 0x0000000c005b7308 */ /* 0x000fe20000000800 */
[----:B------:R-:W-:Y:S02]  /*18810*/  FMNMX.FTZ R4, R28, R102, !PT ;  /* 0x000000661c047209 */ /* 0x000fe40007810000 */
[----:B------:R-:W-:Y:S01]  /*18820*/  ISETP.GT.AND P2, PT, R0, 0x49, !P2 ;  /* 0x000000490000780c */ /* 0x000fe20005744270 */
[--C-:B------:R-:W-:Y:S01]  /*18830*/  FFMA.FTZ R0, R33, c[0x0][0x2d0], -R75.reuse ;  /* 0x0000b40021007a23 */ /* 0x100fe2000001084b */
[----:B------:R-:W-:Y:S02]  /*18840*/  FMNMX.FTZ R4, R35, R4, !PT ;  /* 0x0000000423047209 */ /* 0x000fe40007810000 */
[----:B------:R-:W-:Y:S01]  /*18850*/  ISETP.LT.OR P2, PT, R2, 0x4a, P2 ;  /* 0x0000004a0200780c */ /* 0x000fe20001741670 */
[--C-:B------:R-:W-:Y:S01]  /*18860*/  FFMA.FTZ R2, R36, c[0x0][0x2d0], -R75.reuse ;  /* 0x0000b40024027a23 */ /* 0x100fe2000001084b */
[----:B------:R-:W-:Y:S01]  /*18870*/  FMNMX.FTZ R4, R37, R4, !PT ;  /* 0x0000000425047209 */ /* 0x000fe20007810000 */
[----:B------:R-:W-:Y:S01]  /*18880*/  MUFU.EX2 R86, R0 ;  /* 0x0000000000567308 */ /* 0x000fe20000000800 */
[----:B------:R-:W-:Y:S02]  /*18890*/  FSEL R194, R194, -INF , !P2 ;  /* 0xff800000c2c27808 */ /* 0x000fe40005000000 */
[----:B------:R-:W-:Y:S02]  /*188a0*/  FMNMX.FTZ R4, R38, R4, !PT ;  /* 0x0000000426047209 */ /* 0x000fe40007810000 */
[----:B------:R-:W-:Y:S02]  /*188b0*/  FSETP.NEU.FTZ.AND P2, PT, R72, -INF , PT ;  /* 0xff8000004800780b */ /* 0x000fe40003f5d000 */
[----:B------:R-:W-:Y:S02]  /*188c0*/  FMNMX.FTZ R4, R46, R4, !PT ;  /* 0x000000042e047209 */ /* 0x000fe40007810000 */
[----:B------:R-:W-:Y:S01]  /*188d0*/  FSEL R74, R74, RZ, P2 ;  /* 0x000000ff4a4a7208 */ /* 0x000fe20001000000 */
[----:B------:R-:W-:Y:S01]  /*188e0*/  MUFU.EX2 R250, R2 ;  /* 0x0000000200fa7308 */ /* 0x000fe20000000800 */
[----:B------:R-:W-:Y:S03]  /*188f0*/  FMNMX.FTZ R4, R49, R4, !PT ;  /* 0x0000000431047209 */ /* 0x000fe60007810000 */
[--C-:B------:R-:W-:Y:S01]  /*18900*/  FFMA.FTZ R16, R44, c[0x0][0x2d0], -R74.reuse ;  /* 0x0000b4002c107a23 */ /* 0x100fe2000001084a */
[----:B------:R-:W-:Y:S04]  /*18910*/  FMNMX.FTZ R4, R50, R4, !PT ;  /* 0x0000000432047209 */ /* 0x000fe80007810000 */
[----:B------:R-:W-:Y:S01]  /*18920*/  FMNMX.FTZ R4, R51, R4, !PT ;  /* 0x0000000433047209 */ /* 0x000fe20007810000 */
[----:B------:R-:W-:Y:S03]  /*18930*/  MUFU.EX2 R33, R16 ;  /* 0x0000001000217308 */ /* 0x000fe60000000800 */
        /* <DEDUP_REMOVED lines=12> */
[----:B------:R-:W-:Y:S01]  /*18a00*/  FMNMX.FTZ R3, R241, R4, !PT ;  /* 0x00000004f1037209 */ /* 0x000fe20007810000 */
[--C-:B------:R-:W-:Y:S03]  /*18a10*/  FFMA.FTZ R4, R29, c[0x0][0x2d0], -R74.reuse ;  /* 0x0000b4001d047a23 */ /* 0x100fe6000001084a */
[----:B------:R-:W-:Y:S01]  /*18a20*/  FMNMX.FTZ R3, R243, R3, !PT ;  /* 0x00000003f3037209 */ /* 0x000fe20007810000 */
[----:B------:R1:W-:Y:S03]  /*18a30*/  MUFU.EX2 R55, R4 ;  /* 0x0000000400377308 */ /* 0x0003e60000000800 */
[----:B------:R-:W-:Y:S04]  /*18a40*/  FMNMX.FTZ R3, R245, R3, !PT ;  /* 0x00000003f5037209 */ /* 0x000fe80007810000 */
[----:B------:R-:W-:Y:S05]  /*18a50*/  FMNMX.FTZ R3, R247, R3, !PT ;  /* 0x00000003f7037209 */ /* 0x000fea0007810000 */
[----:B------:R-:W2:Y:S01]  /*18a60*/  SHFL.BFLY PT, R7, R3, 0x2, 0x1f ;  /* 0x0c401f0003077f89 */ /* 0x000ea200000e0000 */
[----:B-1----:R-:W-:Y:S01]  /*18a70*/  FMNMX.FTZ R4, R170, R5, !PT ;  /* 0x00000005aa047209 */ /* 0x002fe20007810000 */
[--C-:B------:R-:W-:Y:S03]  /*18a80*/  FFMA.FTZ R5, R31, c[0x0][0x2d0], -R74.reuse ;  /* 0x0000b4001f057a23 */ /* 0x100fe6000001084a */
[----:B------:R-:W-:Y:S01]  /*18a90*/  FMNMX.FTZ R4, R172, R4, !PT ;  /* 0x00000004ac047209 */ /* 0x000fe20007810000 */
[----:B------:R1:W-:Y:S01]  /*18aa0*/  MUFU.EX2 R84, R5 ;  /* 0x0000000500547308 */ /* 0x0003e20000000800 */
[----:B--2---:R-:W-:Y:S05]  /*18ab0*/  FMNMX.FTZ R3, R3, R7, !PT ;  /* 0x0000000703037209 */ /* 0x004fea0007810000 */
[----:B------:R-:W2:Y:S01]  /*18ac0*/  SHFL.BFLY PT, R70, R3, 0x1, 0x1f ;  /* 0x0c201f0003467f89 */ /* 0x000ea200000e0000 */
[----:B-1----:R-:W-:Y:S01]  /*18ad0*/  FMNMX.FTZ R5, R181, R4, !PT ;  /* 0x00000004b5057209 */ /* 0x002fe20007810000 */
[----:B------:R-:W-:Y:S03]  /*18ae0*/  FFMA.FTZ R4, R32, c[0x0][0x2d0], -R74 ;  /* 0x0000b40020047a23 */ /* 0x000fe6000001084a */
[----:B------:R-:W-:Y:S01]  /*18af0*/  FMNMX.FTZ R5, R184, R5, !PT ;  /* 0x00000005b8057209 */ /* 0x000fe20007810000 */
[----:B------:R1:W-:Y:S01]  /*18b00*/  MUFU.EX2 R93, R4 ;  /* 0x00000004005d7308 */ /* 0x0003e20000000800 */
[----:B--2---:R-:W-:Y:S01]  /*18b10*/  FMNMX.FTZ R70, R3, R70, !PT ;  /* 0x0000004603467209 */ /* 0x004fe20007810000 */
[--C-:B------:R-:W-:Y:S03]  /*18b20*/  FFMA.FTZ R3, R39, c[0x0][0x2d0], -R75.reuse ;  /* 0x0000b40027037a23 */ /* 0x100fe6000001084b */
[C---:B------:R-:W-:Y:S05]  /*18b30*/  FSETP.NEU.FTZ.AND P0, PT, R70.reuse, -INF , PT ;  /* 0xff8000004600780b */ /* 0x040fea0003f1d000 */
[----:B------:R2:W3:Y:S01]  /*18b40*/  MUFU.EX2 R92, R3 ;  /* 0x00000003005c7308 */ /* 0x0004e20000000800 */
[----:B------:R-:W-:Y:S05]  /*18b50*/  FMUL.FTZ R96, R70, c[0x0][0x2d0] ;  /* 0x0000b40046607a20 */ /* 0x000fea0000410000 */
[----:B------:R-:W-:Y:S05]  /*18b60*/  FSEL R96, R96, RZ, P0 ;  /* 0x000000ff60607208 */ /* 0x000fea0000000000 */
[----:B------:R-:W-:Y:S01]  /*18b70*/  FFMA.FTZ R32, R46, c[0x0][0x2d0], -R96 ;  /* 0x0000b4002e207a23 */ /* 0x000fe20000010860 */
[----:B-1----:R-:W-:Y:S01]  /*18b80*/  FMNMX.FTZ R4, R185, R5, !PT ;  /* 0x00000005b9047209 */ /* 0x002fe20007810000 */
[----:B------:R-:W-:Y:S02]  /*18b90*/  FFMA.FTZ R5, R34, c[0x0][0x2d0], -R74 ;  /* 0x0000b40022057a23 */ /* 0x000fe4000001084a */
[--C-:B------:R-:W-:Y:S01]  /*18ba0*/  FFMA.FTZ R44, R51, c[0x0][0x2d0], -R96.reuse ;  /* 0x0000b400332c7a23 */ /* 0x100fe20000010860 */
[----:B------:R-:W-:Y:S01]  /*18bb0*/  FMNMX.FTZ R4, R187, R4, !PT ;  /* 0x00000004bb047209 */ /* 0x000fe20007810000 */
[----:B------:R1:W4:Y:S03]  /*18bc0*/  MUFU.EX2 R89, R5 ;  /* 0x0000000500597308 */ /* 0x0003260000000800 */
[----:B------:R-:W-:Y:S01]  /*18bd0*/  FMNMX.FTZ R4, R197, R4, !PT ;  /* 0x00000004c5047209 */ /* 0x000fe20007810000 */
[----:B--2---:R-:W-:Y:S01]  /*18be0*/  FFMA.FTZ R3, R28, c[0x0][0x2d0], -R96 ;  /* 0x0000b4001c037a23 */ /* 0x004fe20000010860 */
[----:B---3--:R-:W-:Y:S01]  /*18bf0*/  F2FP.BF16.PACK_AB R79, R92, R250 ;  /* 0x000000fa5c4f723e */ /* 0x008fe200000010ff */
[--C-:B------:R-:W-:Y:S01]  /*18c00*/  FFMA.FTZ R28, R48, c[0x0][0x2d0], -R75.reuse ;  /* 0x0000b400301c7a23 */ /* 0x100fe2000001084b */
[----:B------:R-:W-:Y:S03]  /*18c10*/  FMNMX.FTZ R4, R201, R4, !PT ;  /* 0x00000004c9047209 */ /* 0x000fe60007810000 */
[----:B------:R2:W-:Y:S01]  /*18c20*/  MUFU.EX2 R53, R3 ;  /* 0x0000000300357308 */ /* 0x0005e20000000800 */
[----:B------:R-:W-:Y:S01]  /*18c30*/  FFMA.FTZ R48, R57, c[0x0][0x2d0], -R74 ;  /* 0x0000b40039307a23 */ /* 0x000fe2000001084a */
[----:B------:R-:W-:Y:S04]  /*18c40*/  FMNMX.FTZ R4, R202, R4, !PT ;  /* 0x00000004ca047209 */ /* 0x000fe80007810000 */
[----:B------:R-:W-:Y:S04]  /*18c50*/  FMNMX.FTZ R4, R194, R4, !PT ;  /* 0x00000004c2047209 */ /* 0x000fe80007810000 */
[----:B------:R-:W-:Y:S01]  /*18c60*/  FMNMX.FTZ R4, R198, R4, !PT ;  /* 0x00000004c6047209 */ /* 0x000fe20007810000 */
[----:B-1----:R-:W-:Y:S01]  /*18c70*/  FFMA.FTZ R5, R30, c[0x0][0x2d0], -R75 ;  /* 0x0000b4001e057a23 */ /* 0x002fe2000001084b */
[----:B----4-:R-:W-:Y:S02]  /*18c80*/  F2FP.BF16.PACK_AB R78, R89, R93 ;  /* 0x0000005d594e723e */ /* 0x010fe400000010ff */
[----:B------:R-:W-:Y:S01]  /*18c90*/  FMNMX.FTZ R0, R188, R4, !PT ;  /* 0x00000004bc007209 */ /* 0x000fe20007810000 */
[----:B------:R-:W-:Y:S01]  /*18ca0*/  MUFU.EX2 R54, R5 ;  /* 0x0000000500367308 */ /* 0x000fe20000000800 */
[--C-:B------:R-:W-:Y:S02]  /*18cb0*/  FFMA.FTZ R4, R38, c[0x0][0x2d0], -R96.reuse ;  /* 0x0000b40026047a23 */ /* 0x100fe40000010860 */
[----:B------:R-:W-:Y:S01]  /*18cc0*/  FMNMX.FTZ R0, R180, R0, !PT ;  /* 0x00000000b4007209 */ /* 0x000fe20007810000 */
[--C-:B--2---:R-:W-:Y:S03]  /*18cd0*/  FFMA.FTZ R3, R35, c[0x0][0x2d0], -R96.reuse ;  /* 0x0000b40023037a23 */ /* 0x104fe60000010860 */
[----:B------:R-:W-:Y:S03]  /*18ce0*/  FMNMX.FTZ R0, R73, R0, !PT ;  /* 0x0000000049007209 */ /* 0x000fe60007810000 */
[----:B------:R-:W-:Y:S02]  /*18cf0*/  MUFU.EX2 R61, R4 ;  /* 0x00000004003d7308 */ /* 0x000fe40000000800 */
[----:B------:R-:W1:Y:S08]  /*18d00*/  SHFL.BFLY PT, R2, R0, 0x2, 0x1f ;  /* 0x0c401f0000027f89 */ /* 0x000e7000000e0000 */
[----:B------:R2:W-:Y:S02]  /*18d10*/  MUFU.EX2 R27, R3 ;  /* 0x00000003001b7308 */ /* 0x0005e40000000800 */
[----:B--2---:R-:W-:Y:S02]  /*18d20*/  FFMA.FTZ R3, R37, c[0x0][0x2d0], -R96 ;  /* 0x0000b40025037a23 */ /* 0x004fe40000010860 */
[----:B------:R-:W-:Y:S06]  /*18d30*/  LDSM.16.MT88.4 R36, [R212+0x100] ;  /* 0x00010000d424783b */ /* 0x000fec0000004200 */
[----:B------:R1:W2:Y:S02]  /*18d40*/  MUFU.EX2 R87, R3 ;  /* 0x0000000300577308 */ /* 0x0002a40000000800 */
[----:B-1----:R-:W-:Y:S01]  /*18d50*/  FMNMX.FTZ R3, R0, R2, !PT ;  /* 0x0000000200037209 */ /* 0x002fe20007810000 */
[----:B------:R-:W-:Y:S01]  /*18d60*/  FFMA.FTZ R2, R40, c[0x0][0x2d0], -R74 ;  /* 0x0000b40028027a23 */ /* 0x000fe2000001084a */
[----:B------:R-:W-:Y:S01]  /*18d70*/  FSEL R0, R72, RZ, P2 ;  /* 0x000000ff48007208 */ /* 0x000fe20001000000 */
[----:B------:R-:W-:Y:S01]  /*18d80*/  FFMA.FTZ R40, R50, c[0x0][0x2d0], -R96 ;  /* 0x0000b40032287a23 */ /* 0x000fe20000010860 */
[----:B--2---:R-:W-:Y:S04]  /*18d90*/  F2FP.BF16.PACK_AB R66, R61, R87 ;  /* 0x000000573d42723e */ /* 0x004fe800000010ff */
[----:B------:R1:W-:Y:S01]  /*18da0*/  MUFU.EX2 R60, R2 ;  /* 0x00000002003c7308 */ /* 0x0003e20000000800 */
[----:B------:R-:W2:Y:S01]  /*18db0*/  SHFL.BFLY PT, R4, R3, 0x1, 0x1f ;  /* 0x0c201f0003047f89 */ /* 0x000ea200000e0000 */
[----:B------:R-:W-:Y:S02]  /*18dc0*/  FADD.FTZ R0, -R0, R100 ;  /* 0x0000006400007221 */ /* 0x000fe40000010100 */
[----:B------:R-:W-:Y:S02]  /*18dd0*/  IMAD.MOV.U32 R100, RZ, RZ, R55 ;  /* 0x000000ffff647224 */ /* 0x000fe400078e0037 */
[----:B------:R-:W-:Y:S03]  /*18de0*/  FMUL.FTZ R0, R0, c[0x0][0x2d0] ;  /* 0x0000b40000007a20 */ /* 0x000fe60000410000 */
[----:B------:R-:W-:Y:S01]  /*18df0*/  F2FP.BF16.PACK_AB R76, R84, R100 ;  /* 0x00000064544c723e */ /* 0x000fe200000010ff */
[----:B------:R3:W4:Y:S01]  /*18e00*/  MUFU.EX2 R69, R0 ;  /* 0x0000000000457308 */ /* 0x0007220000000800 */
[----:B-1----:R-:W-:Y:S02]  /*18e10*/  FSEL R2, R71, RZ, P1 ;  /* 0x000000ff47027208 */ /* 0x002fe40000800000 */
[----:B--2---:R-:W-:Y:S03]  /*18e20*/  FMNMX.FTZ R3, R4, R3, !PT ;  /* 0x0000000304037209 */ /* 0x004fe60007810000 */
[----:B------:R-:W-:Y:S01]  /*18e30*/  FADD.FTZ R2, -R2, R101 ;  /* 0x0000006502027221 */ /* 0x000fe20000010100 */
[----:B------:R-:W-:Y:S01]  /*18e40*/  MOV R101, R54 ;  /* 0x0000003600657202 */ /* 0x000fe20000000f00 */
[----:B------:R-:W-:Y:S02]  /*18e50*/  FMUL.FTZ R97, R3, c[0x0][0x2d0] ;  /* 0x0000b40003617a20 */ /* 0x000fe40000410000 */
[----:B------:R-:W-:Y:S01]  /*18e60*/  FMUL.FTZ R2, R2, c[0x0][0x2d0] ;  /* 0x0000b40002027a20 */ /* 0x000fe20000410000 */
[----:B---3--:R-:W-:Y:S01]  /*18e70*/  FSEL R0, R70, RZ, P0 ;  /* 0x000000ff46007208 */ /* 0x008fe20000000000 */
[----:B----4-:R-:W-:Y:S01]  /*18e80*/  FMUL.FTZ R16, R69, R116 ;  /* 0x0000007445107220 */ /* 0x010fe20000410000 */
[----:B------:R-:W-:Y:S01]  /*18e90*/  F2FP.BF16.PACK_AB R77, R86, R101 ;  /* 0x00000065564d723e */ /* 0x000fe200000010ff */
[----:B------:R-:W1:Y:S01]  /*18ea0*/  MUFU.EX2 R68, R2 ;  /* 0x0000000200447308 */ /* 0x000e620000000800 */
[----:B------:R-:W-:Y:S01]  /*18eb0*/  FSETP.NEU.FTZ.AND P0, PT, R3, -INF , PT ;  /* 0xff8000000300780b */ /* 0x000fe20003f1d000 */
[----:B------:R-:W-:Y:S02]  /*18ec0*/  FADD.FTZ R0, -R0, R102 ;  /* 0x0000006600007221 */ /* 0x000fe40000010100 */
[----:B------:R-:W-:Y:S01]  /*18ed0*/  IMAD.MOV.U32 R102, RZ, RZ, R53 ;  /* 0x000000ffff667224 */ /* 0x000fe200078e0035 */
[----:B------:R-:W-:Y:S01]  /*18ee0*/  FSEL R97, R97, RZ, P0 ;  /* 0x000000ff61617208 */ /* 0x000fe20000000000 */
[----:B------:R-:W-:Y:S01]  /*18ef0*/  FMUL.FTZ R0, R0, c[0x0][0x2d0] ;  /* 0x0000b40000007a20 */ /* 0x000fe20000410000 */
[----:B------:R-:W2:Y:S01]  /*18f00*/  LDSM.16.MT88.4 R52, [R210+0x100] ;  /* 0x00010000d234783b */ /* 0x000ea20000004200 */
[----:B------:R-:W-:Y:S01]  /*18f10*/  FMUL.FTZ R17, R69, R117 ;  /* 0x0000007545117220 */ /* 0x000fe20000410000 */
[----:B------:R-:W-:Y:S01]  /*18f20*/  MOV R117, R89 ;  /* 0x0000005900757202 */ /* 0x000fe20000000f00 */
[----:B------:R3:W4:Y:S01]  /*18f30*/  MUFU.EX2 R2, R0 ;  /* 0x0000000000027308 */ /* 0x0007220000000800 */
[--C-:B------:R-:W-:Y:S02]  /*18f40*/  FFMA.FTZ R4, R25, c[0x0][0x2d0], -R97.reuse ;  /* 0x0000b40019047a23 */ /* 0x100fe40000010861 */
[--C-:B------:R-:W-:Y:S02]  /*18f50*/  FFMA.FTZ R58, R58, c[0x0][0x2d0], -R97.reuse ;  /* 0x0000b4003a3a7a23 */ /* 0x100fe40000010861 */
[--C-:B------:R-:W-:Y:S05]  /*18f60*/  FFMA.FTZ R62, R62, c[0x0][0x2d0], -R97.reuse ;  /* 0x0000b4003e3e7a23 */ /* 0x100fea0000010861 */
[----:B------:R5:W-:Y:S01]  /*18f70*/  MUFU.EX2 R63, R4 ;  /* 0x00000004003f7308 */ /* 0x000be20000000800 */
[C---:B-1----:R-:W-:Y:S02]  /*18f80*/  FMUL.FTZ R6, R68.reuse, R106 ;  /* 0x0000006a44067220 */ /* 0x042fe40000410000 */
[C---:B------:R-:W-:Y:S02]  /*18f90*/  FMUL.FTZ R18, R68.reuse, R118 ;  /* 0x0000007644127220 */ /* 0x040fe40000410000 */
[C---:B------:R-:W-:Y:S05]  /*18fa0*/  FMUL.FTZ R19, R68.reuse, R119 ;  /* 0x0000007744137220 */ /* 0x040fea0000410000 */
[----:B------:R1:W-:Y:S01]  /*18fb0*/  MUFU.EX2 R116, R28 ;  /* 0x0000001c00747308 */ /* 0x0003e20000000800 */
[C---:B------:R-:W-:Y:S02]  /*18fc0*/  FMUL.FTZ R34, R68.reuse, R134 ;  /* 0x0000008644227220 */ /* 0x040fe40000410000 */
[----:B------:R-:W-:Y:S02]  /*18fd0*/  FMUL.FTZ R35, R68, R135 ;  /* 0x0000008744237220 */ /* 0x000fe40000410000 */
[----:B---3--:R-:W-:Y:S02]  /*18fe0*/  FFMA.FTZ R0, R8, c[0x0][0x2d0], -R97 ;  /* 0x0000b40008007a23 */ /* 0x008fe40000010861 */
[----:B----4-:R-:W-:Y:S01]  /*18ff0*/  FMUL.FTZ R13, R2, R113 ;  /* 0x00000071020d7220 */ /* 0x010fe20000410000 */
[----:B------:R-:W-:Y:S01]  /*19000*/  MOV R113, R86 ;  /* 0x0000005600717202 */ /* 0x000fe20000000f00 */
[----:B------:R-:W-:Y:S01]  /*19010*/  FMUL.FTZ R50, R68, R150 ;  /* 0x0000009644327220 */ /* 0x000fe20000410000 */
[----:B------:R3:W-:Y:S01]  /*19020*/  MUFU.EX2 R5, R0 ;  /* 0x0000000000057308 */ /* 0x0007e20000000800 */
[----:B------:R-:W-:Y:S02]  /*19030*/  FFMA.FTZ R8, R41, c[0x0][0x2d0], -R75 ;  /* 0x0000b40029087a23 */ /* 0x000fe4000001084b */
[----:B------:R-:W-:Y:S02]  /*19040*/  IMAD.MOV.U32 R150, RZ, RZ, R91 ;  /* 0x000000ffff967224 */ /* 0x000fe400078e005b */
[----:B-----5:R-:W-:Y:S02]  /*19050*/  FFMA.FTZ R4, R24, c[0x0][0x2d0], -R97 ;  /* 0x0000b40018047a23 */ /* 0x020fe40000010861 */
[C---:B------:R-:W-:Y:S02]  /*19060*/  FMUL.FTZ R9, R2.reuse, R109 ;  /* 0x0000006d02097220 */ /* 0x040fe40000410000 */
[C---:B------:R-:W-:Y:S01]  /*19070*/  FMUL.FTZ R12, R2.reuse, R112 ;  /* 0x00000070020c7220 */ /* 0x040fe20000410000 */
[----:B------:R4:W5:Y:S01]  /*19080*/  MUFU.EX2 R7, R4 ;  /* 0x0000000400077308 */ /* 0x0009620000000800 */
[----:B------:R-:W-:Y:S02]  /*19090*/  FFMA.FTZ R24, R45, c[0x0][0x2d0], -R75 ;  /* 0x0000b4002d187a23 */ /* 0x000fe4000001084b */
[C---:B------:R-:W-:Y:S02]  /*190a0*/  FMUL.FTZ R45, R2.reuse, R145 ;  /* 0x00000091022d7220 */ /* 0x040fe40000410000 */
[C---:B------:R-:W-:Y:S02]  /*190b0*/  FMUL.FTZ R25, R2.reuse, R125 ;  /* 0x0000007d02197220 */ /* 0x040fe40000410000 */
[C---:B-1----:R-:W-:Y:S02]  /*190c0*/  FMUL.FTZ R28, R2.reuse, R128 ;  /* 0x00000080021c7220 */ /* 0x042fe40000410000 */
[C---:B------:R-:W-:Y:S01]  /*190d0*/  FMUL.FTZ R29, R2.reuse, R129 ;  /* 0x00000081021d7220 */ /* 0x040fe20000410000 */
[----:B------:R1:W-:Y:S01]  /*190e0*/  MUFU.EX2 R31, R8 ;  /* 0x00000008001f7308 */ /* 0x0003e20000000800 */
[----:B------:R-:W-:Y:S02]  /*190f0*/  FMUL.FTZ R41, R2, R141 ;  /* 0x0000008d02297220 */ /* 0x000fe40000410000 */
[----:B------:R-:W-:Y:S02]  /*19100*/  FMUL.FTZ R51, R68, R151 ;  /* 0x0000009744337220 */ /* 0x000fe40000410000 */
[----:B---3--:R-:W-:Y:S02]  /*19110*/  FFMA.FTZ R0, R26, c[0x0][0x2d0], -R97 ;  /* 0x0000b4001a007a23 */ /* 0x008fe40000010861 */
[----:B------:R-:W-:Y:S03]  /*19120*/  FMUL.FTZ R57, R2, R157 ;  /* 0x0000009d02397220 */ /* 0x000fe60000410000 */
[----:B------:R3:W2:Y:S01]  /*19130*/  MUFU.EX2 R59, R0 ;  /* 0x00000000003b7308 */ /* 0x0006a20000000800 */
[--C-:B----4-:R-:W-:Y:S02]  /*19140*/  FFMA.FTZ R4, R42, c[0x0][0x2d0], -R74.reuse ;  /* 0x0000b4002a047a23 */ /* 0x110fe4000001084a */
[----:B-----5:R-:W-:Y:S02]  /*19150*/  IMAD.MOV.U32 R106, RZ, RZ, R7 ;  /* 0x000000ffff6a7224 */ /* 0x020fe400078e0007 */
[----:B------:R-:W-:Y:S01]  /*19160*/  FMUL.FTZ R7, R68, R107 ;  /* 0x0000006b44077220 */ /* 0x000fe20000410000 */
[----:B------:R-:W-:Y:S04]  /*19170*/  MOV R107, R27 ;  /* 0x0000001b006b7202 */ /* 0x000fe80000000f00 */
[----:B------:R4:W-:Y:S01]  /*19180*/  MUFU.EX2 R235, R4 ;  /* 0x0000000400eb7308 */ /* 0x0009e20000000800 */
[----:B------:R-:W-:Y:S02]  /*19190*/  F2FP.BF16.PACK_AB R67, R106, R63 ;  /* 0x0000003f6a43723e */ /* 0x000fe400000010ff */
[----:B------:R-:W-:Y:S01]  /*191a0*/  F2FP.BF16.PACK_AB R64, R107, R102 ;  /* 0x000000666b40723e */ /* 0x000fe200000010ff */
[----:B-1----:R-:W-:Y:S01]  /*191b0*/  FMUL.FTZ R8, R2, R108 ;  /* 0x0000006c02087220 */ /* 0x002fe20000410000 */
[----:B------:R-:W-:Y:S05]  /*191c0*/  MOV R108, R87 ;  /* 0x00000057006c7202 */ /* 0x000fea0000000f00 */
[----:B------:R1:W5:Y:S01]  /*191d0*/  MUFU.EX2 R30, R24 ;  /* 0x00000018001e7308 */ /* 0x0003620000000800 */
[----:B---3--:R-:W-:Y:S02]  /*191e0*/  FSEL R0, R3, RZ, P0 ;  /* 0x000000ff03007208 */ /* 0x008fe40000000000 */
[----:B--2---:R-:W-:Y:S03]  /*191f0*/  MOV R151, R59 ;  /* 0x0000003b00977202 */ /* 0x004fe60000000f00 */
[----:B------:R-:W-:Y:S01]  /*19200*/  FADD.FTZ R0, -R0, R103 ;  /* 0x0000006700007221 */ /* 0x000fe20000010100 */
[----:B------:R-:W-:Y:S01]  /*19210*/  MOV R103, R5 ;  /* 0x0000000500677202 */ /* 0x000fe20000000f00 */
[----:B------:R-:W-:Y:S02]  /*19220*/  FMUL.FTZ R5, R69, R105 ;  /* 0x0000006945057220 */ /* 0x000fe40000410000 */
[----:B------:R2:W-:Y:S01]  /*19230*/  MUFU.EX2 R109, R40 ;  /* 0x00000028006d7308 */ /* 0x0005e20000000800 */
[----:B------:R-:W-:Y:S01]  /*19240*/  FMUL.FTZ R0, R0, c[0x0][0x2d0] ;  /* 0x0000b40000007a20 */ /* 0x000fe20000410000 */
[----:B------:R-:W-:Y:S01]  /*19250*/  F2FP.BF16.PACK_AB R65, R59, R103 ;  /* 0x000000673b41723e */ /* 0x000fe200000010ff */
[C---:B----4-:R-:W-:Y:S01]  /*19260*/  FMUL.FTZ R4, R69.reuse, R104 ;  /* 0x0000006845047220 */ /* 0x050fe20000410000 */
[----:B------:R-:W-:Y:S01]  /*19270*/  MOV R104, R250 ;  /* 0x000000fa00687202 */ /* 0x000fe20000000f00 */
[----:B------:R-:W-:Y:S05]  /*19280*/  IMAD.MOV.U32 R105, RZ, RZ, R93 ;  /* 0x000000ffff697224 */ /* 0x000fea00078e005d */
[-C--:B------:R-:W-:Y:S01]  /*19290*/  HMMA.16816.F32.BF16 R4, R76, R20.reuse, R4 ;  /* 0x000000144c04723c */ /* 0x080fe20000041804 */
[----:B------:R-:W3:Y:S01]  /*192a0*/  MUFU.EX2 R0, R0 ;  /* 0x0000000000007308 */ /* 0x000ee20000000800 */
[C---:B-1----:R-:W-:Y:S01]  /*192b0*/  FMUL.FTZ R24, R2.reuse, R124 ;  /* 0x0000007c02187220 */ /* 0x042fe20000410000 */
[----:B-----5:R-:W-:Y:S08]  /*192c0*/  MOV R129, R30 ;  /* 0x0000001e00817202 */ /* 0x020ff00000000f00 */
[----:B------:R1:W-:Y:S01]  /*192d0*/  MUFU.EX2 R124, R32 ;  /* 0x00000020007c7308 */ /* 0x0003e20000000800 */
[----:B--2---:R-:W-:Y:S02]  /*192e0*/  FMUL.FTZ R40, R2, R140 ;  /* 0x0000008c02287220 */ /* 0x004fe40000410000 */
[C---:B---3--:R-:W-:Y:S02]  /*192f0*/  FMUL.FTZ R10, R0.reuse, R110 ;  /* 0x0000006e000a7220 */ /* 0x048fe40000410000 */
[C---:B------:R-:W-:Y:S02]  /*19300*/  FMUL.FTZ R11, R0.reuse, R111 ;  /* 0x0000006f000b7220 */ /* 0x040fe40000410000 */
[C---:B------:R-:W-:Y:S02]  /*19310*/  FMUL.FTZ R14, R0.reuse, R114 ;  /* 0x00000072000e7220 */ /* 0x040fe40000410000 */
[----:B------:R-:W-:Y:S02]  /*19320*/  IMAD.MOV.U32 R114, RZ, RZ, R85 ;  /* 0x000000ffff727224 */ /* 0x000fe400078e0055 */
[C---:B------:R-:W-:Y:S01]  /*19330*/  FMUL.FTZ R15, R0.reuse, R115 ;  /* 0x00000073000f7220 */ /* 0x040fe20000410000 */
[C---:B------:R-:W-:Y:S01]  /*19340*/  HMMA.16816.F32.BF16 R8, R64.reuse, R20, R8 ;  /* 0x000000144008723c */ /* 0x040fe20000041808 */
[----:B-1----:R-:W-:Y:S01]  /*19350*/  FMUL.FTZ R32, R69, R132 ;  /* 0x0000008445207220 */ /* 0x002fe20000410000 */
[----:B------:R-:W-:Y:S01]  /*19360*/  MOV R115, R84 ;  /* 0x0000005400737202 */ /* 0x000fe20000000f00 */
[----:B------:R-:W-:Y:S01]  /*19370*/  IMAD.MOV.U32 R110, RZ, RZ, R63 ;  /* 0x000000ffff6e7224 */ /* 0x000fe200078e003f */
[----:B------:R-:W1:Y:S01]  /*19380*/  LDSM.16.MT88.4 R84, [R209+0x900] ;  /* 0x00090000d154783b */ /* 0x000e620000004200 */
[C---:B------:R-:W-:Y:S01]  /*19390*/  FMUL.FTZ R26, R0.reuse, R126 ;  /* 0x0000007e001a7220 */ /* 0x040fe20000410000 */
[----:B------:R-:W2:Y:S01]  /*193a0*/  MUFU.EX2 R63, R62 ;  /* 0x0000003e003f7308 */ /* 0x000ea20000000800 */
[----:B------:R-:W-:Y:S01]  /*193b0*/  FFMA.FTZ R20, R47, c[0x0][0x2d0], -R74 ;  /* 0x0000b4002f147a23 */ /* 0x000fe2000001084a */
[-C--:B------:R-:W-:Y:S01]  /*193c0*/  HMMA.16816.F32.BF16 R12, R64, R22.reuse, R12 ;  /* 0x00000016400c723c */ /* 0x080fe2000004180c */
[C---:B------:R-:W-:Y:S03]  /*193d0*/  FMUL.FTZ R21, R69.reuse, R121 ;  /* 0x0000007945157220 */ /* 0x040fe60000410000 */
[C---:B------:R-:W-:Y:S01]  /*193e0*/  FMUL.FTZ R27, R0.reuse, R127 ;  /* 0x0000007f001b7220 */ /* 0x040fe20000410000 */
[----:B------:R-:W-:Y:S01]  /*193f0*/  MOV R127, R31 ;  /* 0x0000001f007f7202 */ /* 0x000fe20000000f00 */
[C---:B------:R-:W-:Y:S02]  /*19400*/  FMUL.FTZ R30, R0.reuse, R130 ;  /* 0x00000082001e7220 */ /* 0x040fe40000410000 */
[C---:B------:R-:W-:Y:S01]  /*19410*/  HMMA.16816.F32.BF16 R16, R76.reuse, R22, R16 ;  /* 0x000000164c10723c */ /* 0x040fe20000041810 */
[----:B------:R3:W-:Y:S03]  /*19420*/  MUFU.EX2 R112, R20 ;  /* 0x0000001400707308 */ /* 0x0007e60000000800 */
[----:B------:R-:W-:Y:S02]  /*19430*/  FMUL.FTZ R31, R0, R131 ;  /* 0x00000083001f7220 */ /* 0x000fe40000410000 */
[----:B------:R-:W-:Y:S02]  /*19440*/  IMAD.MOV.U32 R130, RZ, RZ, R33 ;  /* 0x000000ffff827224 */ /* 0x000fe400078e0021 */
[C---:B------:R-:W-:Y:S03]  /*19450*/  FMUL.FTZ R22, R68.reuse, R122 ;  /* 0x0000007a44167220 */ /* 0x040fe60000410000 */
[----:B------:R4:W-:Y:S01]  /*19460*/  MUFU.EX2 R121, R48 ;  /* 0x0000003000797308 */ /* 0x0009e20000000800 */
[----:B------:R-:W-:Y:S02]  /*19470*/  FMUL.FTZ R23, R68, R123 ;  /* 0x0000007b44177220 */ /* 0x000fe40000410000 */
[C---:B------:R-:W-:Y:S02]  /*19480*/  FMUL.FTZ R33, R69.reuse, R133 ;  /* 0x0000008545217220 */ /* 0x040fe40000410000 */
[C---:B------:R-:W-:Y:S01]  /*19490*/  FMUL.FTZ R42, R0.reuse, R142 ;  /* 0x0000008e002a7220 */ /* 0x040fe20000410000 */
[----:B------:R-:W-:Y:S01]  /*194a0*/  LDSM.16.MT88.4 R132, [R212+0x2900] ;  /* 0x00290000d484783b */ /* 0x000fe20000004200 */
[C---:B------:R-:W-:Y:S02]  /*194b0*/  FMUL.FTZ R43, R0.reuse, R143 ;  /* 0x0000008f002b7220 */ /* 0x040fe40000410000 */
[C---:B------:R-:W-:Y:S01]  /*194c0*/  FMUL.FTZ R46, R0.reuse, R146 ;  /* 0x00000092002e7220 */ /* 0x040fe20000410000 */
[----:B------:R5:W-:Y:S01]  /*194d0*/  MUFU.EX2 R123, R44 ;  /* 0x0000002c007b7308 */ /* 0x000be20000000800 */
[C---:B------:R-:W-:Y:S02]  /*194e0*/  FMUL.FTZ R47, R0.reuse, R147 ;  /* 0x00000093002f7220 */ /* 0x040fe40000410000 */
[----:B------:R-:W-:Y:S02]  /*194f0*/  FMUL.FTZ R59, R0, R159 ;  /* 0x0000009f003b7220 */ /* 0x000fe40000410000 */
[C---:B---3--:R-:W-:Y:S02]  /*19500*/  FMUL.FTZ R20, R69.reuse, R120 ;  /* 0x0000007845147220 */ /* 0x048fe40000410000 */
[----:B------:R-:W-:Y:S02]  /*19510*/  IMAD.MOV.U32 R131, RZ, RZ, R60 ;  /* 0x000000ffff837224 */ /* 0x000fe400078e003c */
[----:B------:R-:W-:Y:S01]  /*19520*/  IMAD.MOV.U32 R120, RZ, RZ, R103 ;  /* 0x000000ffff787224 */ /* 0x000fe200078e0067 */
[----:B------:R3:W-:Y:S01]  /*19530*/  MUFU.EX2 R122, R58 ;  /* 0x0000003a007a7308 */ /* 0x0007e20000000800 */
[C---:B------:R-:W-:Y:S01]  /*19540*/  FMUL.FTZ R60, R2.reuse, R160 ;  /* 0x000000a0023c7220 */ /* 0x040fe20000410000 */
[-C--:B------:R-:W-:Y:S01]  /*19550*/  HMMA.16816.F32.BF16 R20, R76, R36.reuse, R20 ;  /* 0x000000244c14723c */ /* 0x080fe20000041814 */
[----:B------:R-:W-:Y:S02]  /*19560*/  IMAD.MOV.U32 R160, RZ, RZ, R61 ;  /* 0x000000ffffa07224 */ /* 0x000fe400078e003d */
[----:B----4-:R-:W-:Y:S02]  /*19570*/  FMUL.FTZ R48, R69, R148 ;  /* 0x0000009445307220 */ /* 0x010fe40000410000 */
[----:B------:R-:W-:Y:S02]  /*19580*/  FMUL.FTZ R61, R2, R161 ;  /* 0x000000a1023d7220 */ /* 0x000fe40000410000 */
[----:B------:R-:W-:Y:S01]  /*19590*/  FMUL.FTZ R62, R0, R162 ;  /* 0x000000a2003e7220 */ /* 0x000fe20000410000 */
[C---:B------:R-:W-:Y:S01]  /*195a0*/  HMMA.16816.F32.BF16 R24, R64.reuse, R36, R24 ;  /* 0x000000244018723c */ /* 0x040fe20000041818 */
[----:B--2---:R-:W-:Y:S03]  /*195b0*/  MOV R162, R63 ;  /* 0x0000003f00a27202 */ /* 0x004fe60000000f00 */
[----:B-----5:R-:W-:Y:S02]  /*195c0*/  FMUL.FTZ R44, R2, R144 ;  /* 0x00000090022c7220 */ /* 0x020fe40000410000 */
[C---:B------:R-:W-:Y:S02]  /*195d0*/  FMUL.FTZ R63, R0.reuse, R163 ;  /* 0x000000a3003f7220 */ /* 0x040fe40000410000 */
[-C--:B------:R-:W-:Y:S01]  /*195e0*/  HMMA.16816.F32.BF16 R28, R64, R38.reuse, R28 ;  /* 0x00000026401c723c */ /* 0x080fe2000004181c */
[----:B------:R-:W-:Y:S03]  /*195f0*/  FFMA.FTZ R36, R49, c[0x0][0x2d0], -R96 ;  /* 0x0000b40031247a23 */ /* 0x000fe60000010860 */
[C---:B------:R-:W-:Y:S01]  /*19600*/  FMUL.FTZ R37, R69.reuse, R137 ;  /* 0x0000008945257220 */ /* 0x040fe20000410000 */
[----:B------:R2:W-:Y:S01]  /*19610*/  MUFU.EX2 R128, R36 ;  /* 0x0000002400807308 */ /* 0x0005e20000000800 */
[----:B------:R-:W-:Y:S01]  /*19620*/  FMUL.FTZ R49, R69, R149 ;  /* 0x0000009545317220 */ /* 0x000fe20000410000 */
[----:B------:R-:W-:Y:S01]  /*19630*/  MOV R149, R235 ;  /* 0x000000eb00957202 */ /* 0x000fe20000000f00 */
[C---:B------:R-:W-:Y:S01]  /*19640*/  HMMA.16816.F32.BF16 R32, R76.reuse, R38, R32 ;  /* 0x000000264c20723c */ /* 0x040fe20000041820 */
[----:B---3--:R-:W-:Y:S03]  /*19650*/  FMUL.FTZ R58, R0, R158 ;  /* 0x0000009e003a7220 */ /* 0x008fe60000410000 */
[----:B------:R-:W-:Y:S02]  /*19660*/  IMAD.MOV.U32 R163, RZ, RZ, R92 ;  /* 0x000000ffffa37224 */ /* 0x000fe400078e005c */
[----:B------:R-:W-:Y:S02]  /*19670*/  FFMA.FTZ R92, R95, c[0x0][0x2d0], -R75 ;  /* 0x0000b4005f5c7a23 */ /* 0x000fe4000001084b */
[C---:B------:R-:W-:Y:S02]  /*19680*/  FMUL.FTZ R38, R68.reuse, R138 ;  /* 0x0000008a44267220 */ /* 0x040fe40000410000 */
[----:B------:R-:W-:Y:S02]  /*19690*/  MUFU.EX2 R138, R92 ;  /* 0x0000005c008a7308 */ /* 0x000fe40000000800 */
[----:B------:R-:W-:Y:S02]  /*196a0*/  FMUL.FTZ R39, R68, R139 ;  /* 0x0000008b44277220 */ /* 0x000fe40000410000 */
[C---:B--2---:R-:W-:Y:S07]  /*196b0*/  FMUL.FTZ R36, R69.reuse, R136 ;  /* 0x0000008845247220 */ /* 0x044fee0000410000 */
        /* <DEDUP_REMOVED lines=10> */
[C---:B--2---:R-:W-:Y:S07]  /*19760*/  FMUL.FTZ R52, R69.reuse, R152 ;  /* 0x0000009845347220 */ /* 0x044fee0000410000 */
[-C--:B------:R-:W-:Y:S08]  /*19770*/  HMMA.16816.F32.BF16 R52, R76, R80.reuse, R52 ;  /* 0x000000504c34723c */ /* 0x080ff00000041834 */
[C---:B------:R-:W-:Y:S07]  /*19780*/  HMMA.16816.F32.BF16 R56, R64.reuse, R80, R56 ;  /* 0x000000504038723c */ /* 0x040fee0000041838 */
[----:B------:R-:W-:Y:S01]  /*19790*/  FFMA.FTZ R80, R88, c[0x0][0x2d0], -R97 ;  /* 0x0000b40058507a23 */ /* 0x000fe20000010861 */
[-C--:B------:R-:W-:Y:S01]  /*197a0*/  HMMA.16816.F32.BF16 R60, R64, R82.reuse, R60 ;  /* 0x00000052403c723c */ /* 0x080fe2000004183c */
[----:B---3--:R-:W-:Y:S02]  /*197b0*/  F2FP.BF16.PACK_AB R81, R122, R111 ;  /* 0x0000006f7a51723e */ /* 0x008fe400000010ff */
[----:B------:R2:W3:Y:S04]  /*197c0*/  MUFU.EX2 R148, R80 ;  /* 0x0000005000947308 */ /* 0x0004e80000000800 */
[C---:B------:R-:W-:Y:S02]  /*197d0*/  FMUL.FTZ R64, R69.reuse, R164 ;  /* 0x000000a445407220 */ /* 0x040fe40000410000 */
[----:B------:R-:W-:Y:S03]  /*197e0*/  FMUL.FTZ R65, R69, R165 ;  /* 0x000000a545417220 */ /* 0x000fe60000410000 */
[C---:B------:R-:W-:Y:S02]  /*197f0*/  FMUL.FTZ R66, R68.reuse, R166 ;  /* 0x000000a644427220 */ /* 0x040fe40000410000 */
[----:B------:R-:W-:Y:S07]  /*19800*/  FMUL.FTZ R67, R68, R167 ;  /* 0x000000a744437220 */ /* 0x000fee0000410000 */
[----:B------:R-:W-:Y:S01]  /*19810*/  HMMA.16816.F32.BF16 R64, R76, R82, R64 ;  /* 0x000000524c40723c */ /* 0x000fe20000041840 */
[--C-:B--2---:R-:W-:Y:S06]  /*19820*/  FFMA.FTZ R80, R90, c[0x0][0x2d0], -R74.reuse ;  /* 0x0000b4005a507a23 */ /* 0x104fec000001084a */
[----:B------:R-:W-:Y:S01]  /*19830*/  F2FP.BF16.PACK_AB R76, R149, R131 ;  /* 0x00000083954c723e */ /* 0x000fe200000010ff */
[----:B------:R-:W2:Y:S01]  /*19840*/  LDSM.16.MT88.4 R88, [R212+0x900] ;  /* 0x00090000d458783b */ /* 0x000ea20000004200 */
[----:B------:R-:W-:Y:S01]  /*19850*/  F2FP.BF16.PACK_AB R77, R150, R127 ;  /* 0x0000007f964d723e */ /* 0x000fe200000010ff */
[----:B------:R4:W-:Y:S02]  /*19860*/  MUFU.EX2 R161, R80 ;  /* 0x0000005000a17308 */ /* 0x0009e40000000800 */
[----:B------:R-:W-:Y:S02]  /*19870*/  F2FP.BF16.PACK_AB R79, R116, R129 ;  /* 0x00000081744f723e */ /* 0x000fe400000010ff */
[----:B------:R-:W-:Y:S02]  /*19880*/  F2FP.BF16.PACK_AB R78, R112, R130 ;  /* 0x00000082704e723e */ /* 0x000fe400000010ff */
[----:B------:R-:W-:Y:S02]  /*19890*/  F2FP.BF16.PACK_AB R82, R123, R109 ;  /* 0x0000006d7b52723e */ /* 0x000fe400000010ff */
[----:B---3--:R-:W-:Y:S03]  /*198a0*/  F2FP.BF16.PACK_AB R83, R148, R162 ;  /* 0x000000a29453723e */ /* 0x008fe600000010ff */
[-C--:B-1----:R-:W-:Y:S01]  /*198b0*/  HMMA.16816.F32.BF16 R4, R76, R84.reuse, R4 ;  /* 0x000000544c04723c */ /* 0x082fe20000041804 */
[--C-:B----4-:R-:W-:Y:S02]  /*198c0*/  FFMA.FTZ R80, R94, c[0x0][0x2d0], -R75.reuse ;  /* 0x0000b4005e507a23 */ /* 0x110fe4000001084b */
[----:B------:R-:W1:Y:S02]  /*198d0*/  LDSM.16.MT88.4 R92, [R210+0x900] ;  /* 0x00090000d25c783b */ /* 0x000e640000004200 */
[----:B------:R3:W-:Y:S02]  /*198e0*/  MUFU.EX2 R139, R80 ;  /* 0x00000050008b7308 */ /* 0x0007e40000000800 */
[----:B---3--:R-:W-:Y:S07]  /*198f0*/  F2FP.BF16.PACK_AB R80, R128, R124 ;  /* 0x0000007c8050723e */ /* 0x008fee00000010ff */
[C---:B------:R-:W-:Y:S07]  /*19900*/  HMMA.16816.F32.BF16 R8, R80.reuse, R84, R8 ;  /* 0x000000545008723c */ /* 0x040fee0000041808 */
[--C-:B------:R-:W-:Y:S01]  /*19910*/  FFMA.FTZ R84, R176, c[0x0][0x2d0], -R74.reuse ;  /* 0x0000b400b0547a23 */ /* 0x100fe2000001084a */
[-C--:B------:R-:W-:Y:S03]  /*19920*/  HMMA.16816.F32.BF16 R12, R80, R86.reuse, R12 ;  /* 0x00000056500c723c */ /* 0x080fe6000004180c */
[----:B------:R3:W-:Y:S05]  /*19930*/  MUFU.EX2 R126, R84 ;  /* 0x00000054007e7308 */ /* 0x0007ea0000000800 */
[C---:B------:R-:W-:Y:S08]  /*19940*/  HMMA.16816.F32.BF16 R16, R76.reuse, R86, R16 ;  /* 0x000000564c10723c */ /* 0x040ff00000041810 */
[-C--:B--2---:R-:W-:Y:S08]  /*19950*/  HMMA.16816.F32.BF16 R20, R76, R88.reuse, R20 ;  /* 0x000000584c14723c */ /* 0x084ff00000041814 */
[C---:B------:R-:W-:Y:S01]  /*19960*/  HMMA.16816.F32.BF16 R24, R80.reuse, R88, R24 ;  /* 0x000000585018723c */ /* 0x040fe20000041818 */
[----:B---3--:R-:W-:Y:S06]  /*19970*/  FFMA.FTZ R84, R177, c[0x0][0x2d0], -R74 ;  /* 0x0000b400b1547a23 */ /* 0x008fec000001084a */
[--C-:B------:R-:W-:Y:S01]  /*19980*/  FFMA.FTZ R88, R169, c[0x0][0x2d0], -R96.reuse ;  /* 0x0000b400a9587a23 */ /* 0x100fe20000010860 */
[-C--:B------:R-:W-:Y:S01]  /*19990*/  HMMA.16816.F32.BF16 R28, R80, R90.reuse, R28 ;  /* 0x0000005a501c723c */ /* 0x080fe2000004181c */
[----:B------:R2:W-:Y:S07]  /*199a0*/  MUFU.EX2 R125, R84 ;  /* 0x00000054007d7308 */ /* 0x0005ee0000000800 */
[C---:B------:R-:W-:Y:S03]  /*199b0*/  HMMA.16816.F32.BF16 R32, R76.reuse, R90, R32 ;  /* 0x0000005a4c20723c */ /* 0x040fe60000041820 */
[----:B------:R3:W-:Y:S05]  /*199c0*/  MUFU.EX2 R136, R88 ;  /* 0x0000005800887308 */ /* 0x0007ea0000000800 */
[-C--:B-1----:R-:W-:Y:S08]  /*199d0*/  HMMA.16816.F32.BF16 R36, R76, R92.reuse, R36 ;  /* 0x0000005c4c24723c */ /* 0x082ff00000041824 */
[C---:B------:R-:W-:Y:S01]  /*199e0*/  HMMA.16816.F32.BF16 R40, R80.reuse, R92, R40 ;  /* 0x0000005c5028723c */ /* 0x040fe20000041828 */
[----:B--2---:R-:W-:Y:S04]  /*199f0*/  FFMA.FTZ R84, R171, c[0x0][0x2d0], -R75 ;  /* 0x0000b400ab547a23 */ /* 0x004fe8000001084b */
        /* <DEDUP_REMOVED lines=63> */
[----:B------:R-:W3:Y:S03]  /*19df0*/  LDL.LU R184, [R1+0x18] ;  /* 0x0000180001b87983 */ /* 0x000ee60000300800 */
[--C-:B--2---:R-:W-:Y:S03]  /*19e00*/  FFMA.FTZ R84, R189, c[0x0][0x2d0], -R96.reuse ;  /* 0x0000b400bd547a23 */ /* 0x104fe60000010860 */
[----:B------:R2:W-:Y:S01]  /*19e10*/  MUFU.EX2 R155, R92 ;  /* 0x0000005c009b7308 */ /* 0x0005e20000000800 */
[C---:B------:R-:W-:Y:S09]  /*19e20*/  HMMA.16816.F32.BF16 R48, R76.reuse, R94, R48 ;  /* 0x0000005e4c30723c */ /* 0x040ff20000041830 */
[----:B------:R4:W-:Y:S03]  /*19e30*/  MUFU.EX2 R190, R84 ;  /* 0x0000005400be7308 */ /* 0x0009e60000000800 */
[----:B-1----:R-:W-:Y:S07]  /*19e40*/  FFMA.FTZ R88, R192, c[0x0][0x2d0], -R75 ;  /* 0x0000b400c0587a23 */ /* 0x002fee000001084b */
[----:B------:R1:W-:Y:S01]  /*19e50*/  MUFU.EX2 R192, R88 ;  /* 0x0000005800c07308 */ /* 0x0003e20000000800 */
[----:B--2---:R-:W-:Y:S02]  /*19e60*/  FFMA.FTZ R92, R185, c[0x0][0x2d0], -R97 ;  /* 0x0000b400b95c7a23 */ /* 0x004fe40000010861 */
[----:B------:R-:W-:Y:S07]  /*19e70*/  IMAD.MOV.U32 R185, RZ, RZ, R101 ;  /* 0x000000ffffb97224 */ /* 0x000fee00078e0065 */
[----:B------:R2:W-:Y:S01]  /*19e80*/  MUFU.EX2 R154, R92 ;  /* 0x0000005c009a7308 */ /* 0x0005e20000000800 */
[--C-:B----4-:R-:W-:Y:S02]  /*19e90*/  FFMA.FTZ R84, R191, c[0x0][0x2d0], -R96.reuse ;  /* 0x0000b400bf547a23 */ /* 0x110fe40000010860 */
[----:B------:R-:W-:Y:S07]  /*19ea0*/  IMAD.MOV.U32 R191, RZ, RZ, R117 ;  /* 0x000000ffffbf7224 */ /* 0x000fee00078e0075 */
[----:B------:R4:W-:Y:S01]  /*19eb0*/  MUFU.EX2 R186, R84 ;  /* 0x0000005400ba7308 */ /* 0x0009e20000000800 */
[----:B-1----:R-:W1:Y:S01]  /*19ec0*/  LDSM.16.MT88.4 R88, [R211+0x1100] ;  /* 0x00110000d358783b */ /* 0x002e620000004200 */
[----:B--2---:R-:W-:Y:S01]  /*19ed0*/  FFMA.FTZ R92, R203, c[0x0][0x2d0], -R75 ;  /* 0x0000b400cb5c7a23 */ /* 0x004fe2000001084b */
[----:B------:R-:W-:Y:S07]  /*19ee0*/  MOV R203, R111 ;  /* 0x0000006f00cb7202 */ /* 0x000fee0000000f00 */
[----:B------:R2:W-:Y:S01]  /*19ef0*/  MUFU.EX2 R178, R92 ;  /* 0x0000005c00b27308 */ /* 0x0005e20000000800 */
[----:B----4-:R-:W-:Y:S01]  /*19f00*/  FFMA.FTZ R84, R193, c[0x0][0x2d0], -R96 ;  /* 0x0000b400c1547a23 */ /* 0x010fe20000010860 */
[----:B------:R-:W-:Y:S02]  /*19f10*/  MOV R193, R116 ;  /* 0x0000007400c17202 */ /* 0x000fe40000000f00 */
[----:B------:R-:W-:Y:S06]  /*19f20*/  LDSM.16.MT88.4 R116, [R209+0x2900] ;  /* 0x00290000d174783b */ /* 0x000fec0000004200 */
[----:B------:R4:W5:Y:S02]  /*19f30*/  MUFU.EX2 R189, R84 ;  /* 0x0000005400bd7308 */ /* 0x0009640000000800 */
[----:B--2---:R-:W-:Y:S01]  /*19f40*/  LDSM.16.MT88.4 R92, [R210+0x1900] ;  /* 0x00190000d25c783b */ /* 0x004fe20000004200 */
[-C--:B-1----:R-:W-:Y:S08]  /*19f50*/  HMMA.16816.F32.BF16 R52, R76, R88.reuse, R52 ;  /* 0x000000584c34723c */ /* 0x082ff00000041834 */
[C---:B------:R-:W-:Y:S01]  /*19f60*/  HMMA.16816.F32.BF16 R56, R80.reuse, R88, R56 ;  /* 0x000000585038723c */ /* 0x040fe20000041838 */
[--C-:B----4-:R-:W-:Y:S03]  /*19f70*/  FFMA.FTZ R84, R199, c[0x0][0x2d0], -R74.reuse ;  /* 0x0000b400c7547a23 */ /* 0x110fe6000001084a */
[----:B------:R-:W-:Y:S01]  /*19f80*/  MOV R199, R102 ;  /* 0x0000006600c77202 */ /* 0x000fe20000000f00 */
[----:B------:R1:W-:Y:S02]  /*19f90*/  MUFU.EX2 R183, R84 ;  /* 0x0000005400b77308 */ /* 0x0003e40000000800 */
[--C-:B------:R-:W-:Y:S01]  /*19fa0*/  FFMA.FTZ R88, R187, c[0x0][0x2d0], -R97.reuse ;  /* 0x0000b400bb587a23 */ /* 0x100fe20000010861 */
[-C--:B------:R-:W-:Y:S01]  /*19fb0*/  HMMA.16816.F32.BF16 R60, R80, R90.reuse, R60 ;  /* 0x0000005a503c723c */ /* 0x080fe2000004183c */
[----:B------:R-:W2:Y:S06]  /*19fc0*/  LDL.LU R187, [R1+0x14] ;  /* 0x0000140001bb7983 */ /* 0x000eac0000300800 */
[----:B------:R-:W-:Y:S01]  /*19fd0*/  FFMA.FTZ R80, R205, c[0x0][0x2d0], -R74 ;  /* 0x0000b400cd507a23 */ /* 0x000fe2000001084a */
[----:B------:R-:W-:Y:S01]  /*19fe0*/  HMMA.16816.F32.BF16 R64, R76, R90, R64 ;  /* 0x0000005a4c40723c */ /* 0x000fe20000041840 */
[----:B-----5:R-:W-:Y:S02]  /*19ff0*/  F2FP.BF16.PACK_AB R82, R189, R186 ;  /* 0x000000babd52723e */ /* 0x020fe400000010ff */
[----:B------:R4:W-:Y:S01]  /*1a000*/  MUFU.EX2 R179, R80 ;  /* 0x0000005000b37308 */ /* 0x0009e20000000800 */
[----:B------:R-:W-:Y:S03]  /*1a010*/  MOV R205, R100 ;  /* 0x0000006400cd7202 */ /* 0x000fe60000000f00 */
[----:B------:R-:W-:Y:S02]  /*1a020*/  F2FP.BF16.PACK_AB R76, R147, R249 ;  /* 0x000000f9934c723e */ /* 0x000fe400000010ff */
[----:B------:R-:W-:Y:S03]  /*1a030*/  F2FP.BF16.PACK_AB R77, R145, R146 ;  /* 0x00000092914d723e */ /* 0x000fe600000010ff */
[----:B------:R-:W-:Y:S01]  /*1a040*/  F2FP.BF16.PACK_AB R78, R196, R235 ;  /* 0x000000ebc44e723e */ /* 0x000fe200000010ff */
[----:B-1----:R-:W-:Y:S01]  /*1a050*/  FFMA.FTZ R84, R181, c[0x0][0x2d0], -R97 ;  /* 0x0000b400b5547a23 */ /* 0x002fe20000010861 */
[----:B------:R-:W-:Y:S01]  /*1a060*/  F2FP.BF16.PACK_AB R79, R192, R195 ;  /* 0x000000c3c04f723e */ /* 0x000fe200000010ff */
[----:B------:R-:W1:Y:S10]  /*1a070*/  MUFU.EX2 R181, R88 ;  /* 0x0000005800b57308 */ /* 0x000e740000000800 */
[----:B------:R5:W5:Y:S01]  /*1a080*/  MUFU.EX2 R182, R84 ;  /* 0x0000005400b67308 */ /* 0x000b620000000800 */
[--C-:B----4-:R-:W-:Y:S02]  /*1a090*/  FFMA.FTZ R80, R200, c[0x0][0x2d0], -R75.reuse ;  /* 0x0000b400c8507a23 */ /* 0x110fe4000001084b */
[----:B------:R-:W-:Y:S07]  /*1a0a0*/  IMAD.MOV.U32 R200, RZ, RZ, R112 ;  /* 0x000000ffffc87224 */ /* 0x000fee00078e0070 */
        /* <DEDUP_REMOVED lines=8> */
[--C-:B------:R-:W-:Y:S01]  /*1a130*/  FFMA.FTZ R84, R232, c[0x0][0x2d0], -R74.reuse ;  /* 0x0000b400e8547a23 */ /* 0x100fe2000001084a */
[-C--:B------:R-:W-:Y:S01]  /*1a140*/  HMMA.16816.F32.BF16 R12, R80, R86.reuse, R12 ;  /* 0x00000056500c723c */ /* 0x080fe2000004180c */
[----:B------:R-:W-:Y:S02]  /*1a150*/  MOV R232, R109 ;  /* 0x0000006d00e87202 */ /* 0x000fe40000000f00 */
[----:B------:R1:W-:Y:S05]  /*1a160*/  MUFU.EX2 R159, R84 ;  /* 0x00000054009f7308 */ /* 0x0003ea0000000800 */
[C---:B------:R-:W-:Y:S08]  /*1a170*/  HMMA.16816.F32.BF16 R16, R76.reuse, R86, R16 ;  /* 0x000000564c10723c */ /* 0x040ff00000041810 */
[-C--:B------:R-:W-:Y:S08]  /*1a180*/  HMMA.16816.F32.BF16 R20, R76, R88.reuse, R20 ;  /* 0x000000584c14723c */ /* 0x080ff00000041814 */
[C---:B------:R-:W-:Y:S01]  /*1a190*/  HMMA.16816.F32.BF16 R24, R80.reuse, R88, R24 ;  /* 0x000000585018723c */ /* 0x040fe20000041818 */
[----:B-1----:R-:W-:Y:S03]  /*1a1a0*/  FFMA.FTZ R84, R234, c[0x0][0x2d0], -R74 ;  /* 0x0000b400ea547a23 */ /* 0x002fe6000001084a */
[----:B------:R-:W-:Y:S04]  /*1a1b0*/  IMAD.MOV.U32 R234, RZ, RZ, R108 ;  /* 0x000000ffffea7224 */ /* 0x000fe800078e006c */
[-C--:B------:R-:W-:Y:S01]  /*1a1c0*/  HMMA.16816.F32.BF16 R28, R80, R90.reuse, R28 ;  /* 0x0000005a501c723c */ /* 0x080fe2000004181c */
[----:B------:R1:W-:Y:S03]  /*1a1d0*/  MUFU.EX2 R177, R84 ;  /* 0x0000005400b17308 */ /* 0x0003e60000000800 */
[----:B------:R-:W-:Y:S02]  /*1a1e0*/  FFMA.FTZ R88, R206, c[0x0][0x2d0], -R96 ;  /* 0x0000b400ce587a23 */ /* 0x000fe40000010860 */
[----:B------:R-:W-:Y:S02]  /*1a1f0*/  IMAD.MOV.U32 R206, RZ, RZ, R160 ;  /* 0x000000ffffce7224 */ /* 0x000fe400078e00a0 */
[C---:B------:R-:W-:Y:S03]  /*1a200*/  HMMA.16816.F32.BF16 R32, R76.reuse, R90, R32 ;  /* 0x0000005a4c20723c */ /* 0x040fe60000041820 */
[----:B------:R4:W-:Y:S05]  /*1a210*/  MUFU.EX2 R157, R88 ;  /* 0x00000058009d7308 */ /* 0x0009ea0000000800 */
[-C--:B------:R-:W-:Y:S08]  /*1a220*/  HMMA.16816.F32.BF16 R36, R76, R92.reuse, R36 ;  /* 0x0000005c4c24723c */ /* 0x080ff00000041824 */
[C---:B------:R-:W-:Y:S01]  /*1a230*/  HMMA.16816.F32.BF16 R40, R80.reuse, R92, R40 ;  /* 0x0000005c5028723c */ /* 0x040fe20000041828 */
[----:B-1----:R-:W-:Y:S03]  /*1a240*/  FFMA.FTZ R84, R230, c[0x0][0x2d0], -R75 ;  /* 0x0000b400e6547a23 */ /* 0x002fe6000001084b */
[----:B------:R-:W-:Y:S01]  /*1a250*/  MOV R230, R104 ;  /* 0x0000006800e67202 */ /* 0x000fe20000000f00 */
[----:B------:R1:W-:Y:S02]  /*1a260*/  MUFU.EX2 R158, R84 ;  /* 0x00000054009e7308 */ /* 0x0003e40000000800 */
[----:B------:R-:W-:Y:S01]  /*1a270*/  FFMA.FTZ R92, R201, c[0x0][0x2d0], -R97 ;  /* 0x0000b400c95c7a23 */ /* 0x000fe20000010861 */
[-C--:B------:R-:W-:Y:S01]  /*1a280*/  HMMA.16816.F32.BF16 R44, R80, R94.reuse, R44 ;  /* 0x0000005e502c723c */ /* 0x080fe2000004182c */
[----:B------:R-:W-:Y:S03]  /*1a290*/  MOV R201, R107 ;  /* 0x0000006b00c97202 */ /* 0x000fe60000000f00 */
[--C-:B----4-:R-:W-:Y:S01]  /*1a2a0*/  FFMA.FTZ R88, R207, c[0x0][0x2d0], -R96.reuse ;  /* 0x0000b400cf587a23 */ /* 0x110fe20000010860 */
[----:B------:R-:W-:Y:S02]  /*1a2b0*/  MOV R207, R163 ;  /* 0x000000a300cf7202 */ /* 0x000fe40000000f00 */
[----:B------:R4:W-:Y:S01]  /*1a2c0*/  MUFU.EX2 R172, R92 ;  /* 0x0000005c00ac7308 */ /* 0x0009e20000000800 */
[C---:B------:R-:W-:Y:S09]  /*1a2d0*/  HMMA.16816.F32.BF16 R48, R76.reuse, R94, R48 ;  /* 0x0000005e4c30723c */ /* 0x040ff20000041830 */
[----:B------:R5:W-:Y:S03]  /*1a2e0*/  MUFU.EX2 R175, R88 ;  /* 0x0000005800af7308 */ /* 0x000be60000000800 */
[----:B---3--:R-:W-:Y:S01]  /*1a2f0*/  FFMA.FTZ R68, R68, R184, R185 ;  /* 0x000000b844447223 */ /* 0x008fe200000100b9 */
[----:B------:R-:W-:Y:S01]  /*1a300*/  MOV R184, R151 ;  /* 0x0000009700b87202 */ /* 0x000fe20000000f00 */
[----:B-1----:R-:W-:Y:S01]  /*1a310*/  FFMA.FTZ R84, R231, c[0x0][0x2d0], -R75 ;  /* 0x0000b400e7547a23 */ /* 0x002fe2000001084b */
[----:B------:R-:W-:Y:S01]  /*1a320*/  MOV R151, R113 ;  /* 0x0000007100977202 */ /* 0x000fe20000000f00 */
[----:B------:R-:W-:Y:S01]  /*1a330*/  IMAD.MOV.U32 R231, RZ, RZ, R105 ;  /* 0x000000ffffe77224 */ /* 0x000fe200078e0069 */
[----:B------:R-:W-:Y:S02]  /*1a340*/  MOV R185, R161 ;  /* 0x000000a100b97202 */ /* 0x000fe40000000f00 */
[----:B------:R1:W-:Y:S01]  /*1a350*/  MUFU.EX2 R176, R84 ;  /* 0x0000005400b07308 */ /* 0x0003e20000000800 */
[----:B----4-:R-:W-:Y:S09]  /*1a360*/  FFMA.FTZ R92, R202, c[0x0][0x2d0], -R97 ;  /* 0x0000b400ca5c7a23 */ /* 0x010ff20000010861 */
[----:B------:R3:W-:Y:S01]  /*1a370*/  MUFU.EX2 R171, R92 ;  /* 0x0000005c00ab7308 */ /* 0x0007e20000000800 */
[----:B-----5:R-:W-:Y:S02]  /*1a380*/  FFMA.FTZ R88, R229, c[0x0][0x2d0], -R96 ;  /* 0x0000b400e5587a23 */ /* 0x020fe40000010860 */
[----:B------:R-:W-:Y:S02]  /*1a390*/  IMAD.MOV.U32 R229, RZ, RZ, R191 ;  /* 0x000000ffffe57224 */ /* 0x000fe400078e00bf */
[----:B------:R-:W-:Y:S05]  /*1a3a0*/  IMAD.MOV.U32 R191, RZ, RZ, R126 ;  /* 0x000000ffffbf7224 */ /* 0x000fea00078e007e */
[----:B------:R4:W5:Y:S01]  /*1a3b0*/  MUFU.EX2 R174, R88 ;  /* 0x0000005800ae7308 */ /* 0x0009620000000800 */
[----:B------:R-:W-:Y:S02]  /*1a3c0*/  IMAD.MOV.U32 R126, RZ, RZ, R114 ;  /* 0x000000ffff7e7224 */ /* 0x000fe400078e0072 */
[----:B-1----:R-:W-:Y:S01]  /*1a3d0*/  FFMA.FTZ R84, R204, c[0x0][0x2d0], -R96 ;  /* 0x0000b400cc547a23 */ /* 0x002fe20000010860 */
[----:B------:R-:W-:Y:S06]  /*1a3e0*/  MOV R204, R115 ;  /* 0x0000007300cc7202 */ /* 0x000fec0000000f00 */
[----:B------:R1:W-:Y:S01]  /*1a3f0*/  MUFU.EX2 R152, R84 ;  /* 0x0000005400987308 */ /* 0x0003e20000000800 */
[----:B---3--:R-:W-:Y:S09]  /*1a400*/  FFMA.FTZ R92, R242, c[0x0][0x2d0], -R75 ;  /* 0x0000b400f25c7a23 */ /* 0x008ff2000001084b */
[----:B------:R3:W-:Y:S01]  /*1a410*/  MUFU.EX2 R103, R92 ;  /* 0x0000005c00677308 */ /* 0x0007e20000000800 */
[----:B----4-:R-:W-:Y:S02]  /*1a420*/  FFMA.FTZ R88, R239, c[0x0][0x2d0], -R74 ;  /* 0x0000b400ef587a23 */ /* 0x010fe4000001084a */
[----:B------:R-:W-:Y:S02]  /*1a430*/  IMAD.MOV.U32 R239, RZ, RZ, R199 ;  /* 0x000000ffffef7224 */ /* 0x000fe400078e00c7 */
[----:B------:R-:W-:Y:S05]  /*1a440*/  IMAD.MOV.U32 R199, RZ, RZ, R148 ;  /* 0x000000ffffc77224 */ /* 0x000fea00078e0094 */
[----:B------:R4:W-:Y:S01]  /*1a450*/  MUFU.EX2 R173, R88 ;  /* 0x0000005800ad7308 */ /* 0x0009e20000000800 */
[----:B------:R-:W-:Y:S01]  /*1a460*/  IMAD.MOV.U32 R148, RZ, RZ, R110 ;  /* 0x000000ffff947224 */ /* 0x000fe200078e006e */
[----:B-1----:R-:W1:Y:S08]  /*1a470*/  LDSM.16.MT88.4 R84, [R211+0x1900] ;  /* 0x00190000d354783b */ /* 0x002e700000004200 */
[----:B---3--:R-:W-:Y:S01]  /*1a480*/  LDSM.16.MT88.4 R92, [R210+0x2100] ;  /* 0x00210000d25c783b */ /* 0x008fe20000004200 */
[----:B----4-:R-:W-:Y:S01]  /*1a490*/  FFMA.FTZ R88, R197, c[0x0][0x2d0], -R97 ;  /* 0x0000b400c5587a23 */ /* 0x010fe20000010861 */
[----:B------:R-:W-:Y:S02]  /*1a4a0*/  MOV R197, R229 ;  /* 0x000000e500c57202 */ /* 0x000fe40000000f00 */
[----:B------:R-:W-:Y:S01]  /*1a4b0*/  MOV R229, R206 ;  /* 0x000000ce00e57202 */ /* 0x000fe20000000f00 */
[----:B------:R3:W4:Y:S01]  /*1a4c0*/  MUFU.EX2 R156, R88 ;  /* 0x00000058009c7308 */ /* 0x0007220000000800 */
[----:B------:R-:W-:Y:S01]  /*1a4d0*/  IMAD.MOV.U32 R206, RZ, RZ, R149 ;  /* 0x000000ffffce7224 */ /* 0x000fe200078e0095 */
[-C--:B-1----:R-:W-:Y:S01]  /*1a4e0*/  HMMA.16816.F32.BF16 R52, R76, R84.reuse, R52 ;  /* 0x000000544c34723c */ /* 0x082fe20000041834 */
[----:B--2---:R-:W-:Y:S01]  /*1a4f0*/  FFMA.FTZ R69, R69, R187, R205 ;  /* 0x000000bb45457223 */ /* 0x004fe200000100cd */
[----:B------:R-:W-:Y:S01]  /*1a500*/  MOV R205, R193 ;  /* 0x000000c100cd7202 */ /* 0x000fe20000000f00 */
[----:B------:R-:W-:Y:S01]  /*1a510*/  IMAD.MOV.U32 R187, RZ, RZ, R162 ;  /* 0x000000ffffbb7224 */ /* 0x000fe200078e00a2 */
[----:B------:R-:W-:Y:S04]  /*1a520*/  MOV R193, R131 ;  /* 0x0000008300c17202 */ /* 0x000fe80000000f00 */
[C---:B------:R-:W-:Y:S01]  /*1a530*/  HMMA.16816.F32.BF16 R56, R80.reuse, R84, R56 ;  /* 0x000000545038723c */ /* 0x040fe20000041838 */
[----:B---3--:R-:W1:Y:S03]  /*1a540*/  LDSM.16.MT88.4 R88, [R209+0x2100] ;  /* 0x00210000d158783b */ /* 0x008e660000004200 */
[----:B------:R-:W-:Y:S03]  /*1a550*/  MOV R131, R106 ;  /* 0x0000006a00837202 */ /* 0x000fe60000000f00 */
[----:B------:R-:W-:Y:S01]  /*1a560*/  FFMA.FTZ R84, R194, c[0x0][0x2d0], -R97 ;  /* 0x0000b400c2547a23 */ /* 0x000fe20000010861 */
[-C--:B------:R-:W-:Y:S03]  /*1a570*/  HMMA.16816.F32.BF16 R60, R80, R86.reuse, R60 ;  /* 0x00000056503c723c */ /* 0x080fe6000004183c */
[----:B------:R2:W3:Y:S04]  /*1a580*/  MUFU.EX2 R98, R84 ;  /* 0x0000005400627308 */ /* 0x0004e80000000800 */
[--C-:B------:R-:W-:Y:S01]  /*1a590*/  FFMA.FTZ R80, R244, c[0x0][0x2d0], -R74.reuse ;  /* 0x0000b400f4507a23 */ /* 0x100fe2000001084a */
[----:B------:R-:W-:Y:S01]  /*1a5a0*/  HMMA.16816.F32.BF16 R64, R76, R86, R64 ;  /* 0x000000564c40723c */ /* 0x000fe20000041840 */
[----:B-----5:R-:W-:Y:S03]  /*1a5b0*/  F2FP.BF16.PACK_AB R82, R174, R175 ;  /* 0x000000afae52723e */ /* 0x020fe600000010ff */
[----:B----4-:R-:W-:Y:S01]  /*1a5c0*/  F2FP.BF16.PACK_AB R81, R172, R156 ;  /* 0x0000009cac51723e */ /* 0x010fe200000010ff */
        /* <DEDUP_REMOVED lines=42> */
[----:B------:R-:W-:Y:S08]  /*1a870*/  HMMA.16816.F32.BF16 R64, R76, R90, R64 ;  /* 0x0000005a4c40723c */ /* 0x000ff00000041840 */
        /* <DEDUP_REMOVED lines=16> */
[----:B------:R-:W-:Y:S02]  /*1a980*/  IMAD.MOV.U32 R203, RZ, RZ, R123 ;  /* 0x000000ffffcb7224 */ /* 0x000fe400078e007b */
[--C-:B-1----:R-:W-:Y:S07]  /*1a990*/  FFMA.FTZ R74, R198, c[0x0][0x2d0], -R97.reuse ;  /* 0x0000b400c64a7a23 */ /* 0x102fee0000010861 */
        /* <DEDUP_REMOVED lines=8> */
[----:B------:R-:W-:Y:S01]  /*1aa20*/  MUFU.EX2 R74, R74 ;  /* 0x0000004a004a7308 */ /* 0x000fe20000000800 */
[----:B------:R-:W3:Y:S09]  /*1aa30*/  LDL.LU R7, [R1+0x20] ;  /* 0x0000200001077983 */ /* 0x000ef20000300800 */
[----:B------:R-:W1:Y:S02]  /*1aa40*/  MUFU.EX2 R97, R97 ;  /* 0x0000006100617308 */ /* 0x000e640000000800 */
[----:B-1----:R-:W-:Y:S07]  /*1aa50*/  F2FP.BF16.PACK_AB R163, R97, R74 ;  /* 0x0000004a61a3723e */ /* 0x002fee00000010ff */
[C---:B------:R-:W-:Y:S08]  /*1aa60*/  HMMA.16816.F32.BF16 R108, R160.reuse, R116, R8 ;  /* 0x00000074a06c723c */ /* 0x040ff00000041808 */
[-C--:B------:R-:W-:Y:S08]  /*1aa70*/  HMMA.16816.F32.BF16 R112, R160, R118.reuse, R12 ;  /* 0x00000076a070723c */ /* 0x080ff0000004180c */
[C---:B------:R-:W-:Y:S01]  /*1aa80*/  HMMA.16816.F32.BF16 R116, R164.reuse, R118, R16 ;  /* 0x00000076a474723c */ /* 0x040fe20000041810 */
[----:B--2---:R-:W-:Y:S03]  /*1aa90*/  FFMA.FTZ R2, R2, R73, R239 ;  /* 0x0000004902027223 */ /* 0x004fe600000100ef */
[----:B------:R-:W-:Y:S01]  /*1aaa0*/  IMAD.MOV.U32 R239, RZ, RZ, R207 ;  /* 0x000000ffffef7224 */ /* 0x000fe200078e00cf */
[----:B------:R-:W-:Y:S01]  /*1aab0*/  MOV R207, R148 ;  /* 0x0000009400cf7202 */ /* 0x000fe20000000f00 */
[----:B------:R-:W-:Y:S01]  /*1aac0*/  FADD.FTZ R2, R201, R2 ;  /* 0x00000002c9027221 */ /* 0x000fe20000010000 */
[----:B------:R-:W1:Y:S01]  /*1aad0*/  LDSM.16.MT88.4 R148, [R210+0x2900] ;  /* 0x00290000d294783b */ /* 0x000e620000004200 */
[----:B---3--:R-:W-:Y:S04]  /*1aae0*/  FFMA.FTZ R8, R0, R7, R120 ;  /* 0x0000000700087223 */ /* 0x008fe80000010078 */
[----:B------:R-:W-:Y:S01]  /*1aaf0*/  FADD.FTZ R5, R234, R2 ;  /* 0x00000002ea057221 */ /* 0x000fe20000010000 */
[----:B------:R-:W-:Y:S01]  /*1ab00*/  MOV R234, R200 ;  /* 0x000000c800ea7202 */ /* 0x000fe20000000f00 */
[----:B------:R-:W-:Y:S01]  /*1ab10*/  FADD.FTZ R2, R239, R6 ;  /* 0x00000006ef027221 */ /* 0x000fe20000010000 */
[----:B------:R-:W-:Y:S01]  /*1ab20*/  MOV R200, R122 ;  /* 0x0000007a00c87202 */ /* 0x000fe20000000f00 */
        /* <DEDUP_REMOVED lines=20> */
[----:B------:R-:W-:Y:S01]  /*1ac70*/  IMAD.MOV.U32 R193, RZ, RZ, R125 ;  /* 0x000000ffffc17224 */ /* 0x000fe200078e007d */
[----:B------:R-:W-:Y:S01]  /*1ac80*/  MOV R199, R191 ;  /* 0x000000bf00c77202 */ /* 0x000fe20000000f00 */
[----:B------:R-:W-:Y:S01]  /*1ac90*/  FADD.FTZ R8, R203, R2 ;  /* 0x00000002cb087221 */ /* 0x000fe20000010000 */
[----:B------:R-:W-:Y:S01]  /*1aca0*/  MOV R191, R126 ;  /* 0x0000007e00bf7202 */ /* 0x000fe20000000f00 */
[----:B------:R-:W-:Y:S01]  /*1acb0*/  FADD.FTZ R9, R205, R0 ;  /* 0x00000000cd097221 */ /* 0x000fe20000010000 */
[C---:B------:R-:W-:Y:S01]  /*1acc0*/  HMMA.16816.F32.BF16 R124, R160.reuse, R132, R24 ;  /* 0x00000084a07c723c */ /* 0x040fe20000041818 */
[----:B------:R-:W-:Y:S01]  /*1acd0*/  FADD.FTZ R2, R139, R10 ;  /* 0x0000000a8b027221 */ /* 0x000fe20000010000 */
[----:B------:R-:W-:Y:S01]  /*1ace0*/  ISETP.GT.AND P0, PT, R227, R191, PT ;  /* 0x000000bfe300720c */ /* 0x000fe20003f04270 */
        /* <DEDUP_REMOVED lines=78> */
[----:B------:R-:W-:Y:S01]  /*1b1d0*/  IMAD.MOV.U32 R100, RZ, RZ, R72 ;  /* 0x000000ffff647224 */ /* 0x000fe200078e0048 */
[----:B------:R2:W-:Y:S01]  /*1b1e0*/  STL [R1+0x1c], R4 ;  /* 0x00001c0401007387 */ /* 0x0005e20000100800 */
[----:B------:R-:W-:Y:S05]  /*1b1f0*/  FADD.FTZ R2, R97, R2 ;  /* 0x0000000261027221 */ /* 0x000fea0000010000 */
[----:B------:R2:W-:Y:S01]  /*1b200*/  STL [R1+0x20], R2 ;  /* 0x0000200201007387 */ /* 0x0005e20000100800 */
[----:B-1----:R-:W-:Y:S04]  /*1b210*/  IADD3 R0, R227, -0x1, RZ ;  /* 0xffffffffe3007810 */ /* 0x002fe80007ffe0ff */
[----:B------:R-:W-:Y:S01]  /*1b220*/  MOV R227, R0 ;  /* 0x0000000000e37202 */ /* 0x000fe20000000f00 */
[----:B------:R-:W-:-:S05]  /*1b230*/  @P0 BRA `(.L_x_564) ;  /* 0xffff94a000000947 */ /* 0x000fca000383ffff */
.L_x_546:
[----:B------:R-:W3:Y:S04]  /*1b240*/  LDL.LU R0, [R1+0x14] ;  /* 0x0000140001007983 */ /* 0x000ee80000300800 */
[----:B-12---:R-:W2:Y:S04]  /*1b250*/  LDL.LU R4, [R1+0x18] ;  /* 0x0000180001047983 */ /* 0x006ea80000300800 */
[----:B------:R-:W4:Y:S04]  /*1b260*/  LDL.LU R8, [R1+0x1c] ;  /* 0x00001c0001087983 */ /* 0x000f280000300800 */
[----:B------:R-:W4:Y:S01]  /*1b270*/  LDL.LU R2, [R1+0x20] ;  /* 0x0000200001027983 */ /* 0x000f220000300800 */
[----:B------:R-:W-:-:S02]  /*1b280*/  MOV R20, 0xff800000 ;  /* 0xff80000000147802 */ /* 0x000fc40000000f00 */
[----:B------:R-:W-:Y:S02]  /*1b290*/  MOV R21, 0xff800000 ;  /* 0xff80000000157802 */ /* 0x000fe40000000f00 */
[----:B------:R-:W-:Y:S02]  /*1b2a0*/  MOV R22, 0xff800000 ;  /* 0xff80000000167802 */ /* 0x000fe40000000f00 */
[----:B------:R-:W-:Y:S02]  /*1b2b0*/  MOV R23, 0xff800000 ;  /* 0xff80000000177802 */ /* 0x000fe40000000f00 */
[----:B------:R-:W-:Y:S01]  /*1b2c0*/  PLOP3.LUT P4, PT, PT, PT, PT, 0x8, 0x0 ;  /* 0x000000000000781c */ /* 0x000fe20003f8e170 */
[----:B---3--:R-:W1:Y:S04]  /*1b2d0*/  SHFL.BFLY PT, R5, R0, 0x2, 0x1f ;  /* 0x0c401f0000057f89 */ /* 0x008e6800000e0000 */
[----:B--2---:R-:W2:Y:S04]  /*1b2e0*/  SHFL.BFLY PT, R9, R4, 0x2, 0x1f ;  /* 0x0c401f0004097f89 */ /* 0x004ea800000e0000 */
[----:B----4-:R-:W3:Y:S04]  /*1b2f0*/  SHFL.BFLY PT, R7, R8, 0x2, 0x1f ;  /* 0x0c401f0008077f89 */ /* 0x010ee800000e0000 */
[----:B------:R-:W4:Y:S01]  /*1b300*/  SHFL.BFLY PT, R6, R2, 0x2, 0x1f ;  /* 0x0c401f0002067f89 */ /* 0x000f2200000e0000 */
        /* <DEDUP_REMOVED lines=17> */
[----:B------:R-:W-:-:S05]  /*1b420*/  FSETP.NE.FTZ.AND P1, PT, R7, RZ, PT ;  /* 0x000000ff0700720b */ /* 0x000fca0003f35000 */
[----:B------:R-:W1:Y:S01]  /*1b430*/  @P3 MUFU.RCP R0, R5 ;  /* 0x0000000500003308 */ /* 0x000e620000001000 */
[----:B------:R-:W-:-:S07]  /*1b440*/  FSETP.NE.FTZ.AND P0, PT, R6, RZ, PT ;  /* 0x000000ff0600720b */ /* 0x000fce0003f15000 */
[----:B------:R-:W-:Y:S06]  /*1b450*/  @P2 MUFU.RCP R4, R9 ;  /* 0x0000000900042308 */ /* 0x000fec0000001000 */
[----:B------:R-:W-:Y:S01]  /*1b460*/  @P0 MOV R8, 0x3f317218 ;  /* 0x3f31721800080802 */ /* 0x000fe20000000f00 */
[C---:B-1----:R-:W-:Y:S01]  /*1b470*/  FMUL.FTZ R104, R0.reuse, R104 ;  /* 0x0000006800687220 */ /* 0x042fe20000410000 */
[----:B------:R-:W1:Y:S01]  /*1b480*/  @P1 MUFU.RCP R2, R7 ;  /* 0x0000000700021308 */ /* 0x000e620000001000 */
        /* <DEDUP_REMOVED lines=12> */
[C---:B------:R-:W-:Y:S02]  /*1b550*/  FMUL.FTZ R149, R0.reuse, R149 ;  /* 0x0000009500957220 */ /* 0x040fe40000410000 */
[C---:B------:R-:W-:Y:S01]  /*1b560*/  FMUL.FTZ R152, R0.reuse, R152 ;  /* 0x0000009800987220 */ /* 0x040fe20000410000 */
[----:B------:R-:W-:Y:S01]  /*1b570*/  @P1 MUFU.LG2 R7, R7 ;  /* 0x0000000700071308 */ /* 0x000fe20000000c00 */
[C---:B------:R-:W-:Y:S02]  /*1b580*/  FMUL.FTZ R153, R0.reuse, R153 ;  /* 0x0000009900997220 */ /* 0x040fe40000410000 */
[C---:B------:R-:W-:Y:S02]  /*1b590*/  FMUL.FTZ R164, R0.reuse, R164 ;  /* 0x000000a400a47220 */ /* 0x040fe40000410000 */
[----:B------:R-:W-:Y:S01]  /*1b5a0*/  FMUL.FTZ R165, R0, R165 ;  /* 0x000000a500a57220 */ /* 0x000fe20000410000 */
[----:B------:R-:W-:Y:S01]  /*1b5b0*/  MOV R0, RZ ;  /* 0x000000ff00007202 */ /* 0x000fe20000000f00 */
[----:B-1----:R-:W-:-:S02]  /*1b5c0*/  FMUL.FTZ R108, R2, R108 ;  /* 0x0000006c026c7220 */ /* 0x002fc40000410000 */
[C---:B------:R-:W-:Y:S02]  /*1b5d0*/  FMUL.FTZ R109, R2.reuse, R109 ;  /* 0x0000006d026d7220 */ /* 0x040fe40000410000 */
[C---:B------:R-:W-:Y:S01]  /*1b5e0*/  FMUL.FTZ R112, R2.reuse, R112 ;  /* 0x0000007002707220 */ /* 0x040fe20000410000 */
[----:B------:R-:W1:Y:S01]  /*1b5f0*/  @P0 MUFU.RCP R0, R6 ;  /* 0x0000000600000308 */ /* 0x000e620000001000 */
[C---:B------:R-:W-:Y:S02]  /*1b600*/  FMUL.FTZ R113, R2.reuse, R113 ;  /* 0x0000007102717220 */ /* 0x040fe40000410000 */
[C---:B------:R-:W-:Y:S02]  /*1b610*/  FMUL.FTZ R124, R2.reuse, R124 ;  /* 0x0000007c027c7220 */ /* 0x040fe40000410000 */
[C---:B------:R-:W-:Y:S02]  /*1b620*/  FMUL.FTZ R125, R2.reuse, R125 ;  /* 0x0000007d027d7220 */ /* 0x040fe40000410000 */
[C---:B------:R-:W-:Y:S01]  /*1b630*/  FMUL.FTZ R128, R2.reuse, R128 ;  /* 0x0000008002807220 */ /* 0x040fe20000410000 */
[----:B------:R-:W2:Y:S01]  /*1b640*/  @P0 MUFU.LG2 R6, R6 ;  /* 0x0000000600060308 */ /* 0x000ea20000000c00 */
        /* <DEDUP_REMOVED lines=8> */
[----:B------:R-:W-:Y:S01]  /*1b6d0*/  FMUL.FTZ R161, R2, R161 ;  /* 0x000000a102a17220 */ /* 0x000fe20000410000 */
[----:B------:R-:W-:Y:S01]  /*1b6e0*/  @P2 MOV R2, 0x3f317218 ;  /* 0x3f31721800022802 */ /* 0x000fe20000000f00 */
        /* <DEDUP_REMOVED lines=34> */
[----:B------:R-:W-:Y:S02]  /*1b910*/  @P2 FMUL.FTZ R5, R2, c[0x0][0x2d0] ;  /* 0x0000b40002052a20 */ /* 0x000fe40000410000 */
[----:B------:R-:W-:Y:S02]  /*1b920*/  @P3 FMUL.FTZ R10, R4, c[0x0][0x2d0] ;  /* 0x0000b400040a3a20 */ /* 0x000fe40000410000 */
[----:B------:R-:W-:-:S02]  /*1b930*/  @P1 FMUL.FTZ R2, R0, c[0x0][0x2d0] ;  /* 0x0000b40000021a20 */ /* 0x000fc40000410000 */
[----:B------:R-:W-:Y:S02]  /*1b940*/  @P3 FMUL.FTZ R11, R11, 0.69314718246459960938 ;  /* 0x3f3172180b0b3820 */ /* 0x000fe40000410000 */
[----:B------:R-:W-:Y:S02]  /*1b950*/  @P2 FMUL.FTZ R9, R9, 0.69314718246459960938 ;  /* 0x3f31721809092820 */ /* 0x000fe40000410000 */
[----:B------:R-:W-:Y:S02]  /*1b960*/  @P1 FMUL.FTZ R7, R7, 0.69314718246459960938 ;  /* 0x3f31721807071820 */ /* 0x000fe40000410000 */
[----:B--2---:R-:W-:Y:S02]  /*1b970*/  @P0 FMUL.FTZ R4, R6, 0.69314718246459960938 ;  /* 0x3f31721806040820 */ /* 0x004fe40000410000 */
[----:B------:R-:W-:Y:S02]  /*1b980*/  @P0 FMUL.FTZ R0, R8, c[0x0][0x2d0] ;  /* 0x0000b40008000a20 */ /* 0x000fe40000410000 */
[----:B------:R-:W-:-:S02]  /*1b990*/  @P3 FFMA.FTZ R20, R10, R72, R11 ;  /* 0x000000480a143223 */ /* 0x000fc4000001000b */
[----:B------:R-:W-:Y:S02]  /*1b9a0*/  @P2 FFMA.FTZ R21, R5, R71, R9 ;  /* 0x0000004705152223 */ /* 0x000fe40000010009 */
[----:B------:R-:W-:Y:S02]  /*1b9b0*/  @P1 FFMA.FTZ R22, R2, R70, R7 ;  /* 0x0000004602161223 */ /* 0x000fe40000010007 */
[----:B------:R-:W-:Y:S02]  /*1b9c0*/  @P0 FFMA.FTZ R23, R0, R3, R4 ;  /* 0x0000000300170223 */ /* 0x000fe40000010004 */
.L_x_484:
[----:B--2---:R-:W-:Y:S05]  /*1b9d0*/  @P4 BRA `(.L_x_565) ;  /* 0x0000149000004947 */ /* 0x004fea0003800000 */
[----:B------:R-:W2:Y:S01]  /*1b9e0*/  S2R R16, SR_TID.X ;  /* 0x0000000000107919 */ /* 0x000ea20000002100 */
[----:B------:R-:W-:Y:S01]  /*1b9f0*/  ULDC.64 UR4, c[0x0][0x4d0] ;  /* 0x0001340000047ab9 */ /* 0x000fe20000000a00 */
[----:B------:R-:W-:Y:S01]  /*1ba00*/  IMAD R4, RZ, RZ, -UR9 ;  /* 0x80000009ff047e24 */ /* 0x000fe2000f8e02ff */
[----:B------:R-:W-:Y:S01]  /*1ba10*/  UIMAD.WIDE.U32 UR10, UR9, UR4, URZ ;  /* 0x00000004090a72a5 */ /* 0x000fe2000f8e003f */
[----:B------:R-:W3:Y:S01]  /*1ba20*/  S2R R12, SR_CTAID.Y ;  /* 0x00000000000c7919 */ /* 0x000ee20000002600 */
[----:B------:R-:W-:Y:S01]  /*1ba30*/  USHF.R.S32.HI UR6, URZ, 0x1f, UR9 ;  /* 0x0000001f3f067899 */ /* 0x000fe20008011409 */
[----:B------:R-:W-:Y:S01]  /*1ba40*/  MOV R24, c[0x0][0x4e8] ;  /* 0x00013a0000187a02 */ /* 0x000fe20000000f00 */
[----:B------:R-:W-:Y:S01]  /*1ba50*/  BSSY B0, `(.L_x_566) ;  /* 0x00000ab000007945 */ /* 0x000fe20003800000 */
[----:B------:R-:W4:Y:S01]  /*1ba60*/  S2R R9, SR_CTAID.Z ;  /* 0x0000000000097919 */ /* 0x000f220000002700 */
[----:B------:R-:W-:Y:S01]  /*1ba70*/  IMAD.U32 R3, RZ, RZ, UR11 ;  /* 0x0000000bff037e24 */ /* 0x000fe2000f8e00ff */
[----:B------:R-:W-:Y:S01]  /*1ba80*/  UIMAD UR7, UR6, UR4, URZ ;  /* 0x00000004060772a4 */ /* 0x000fe2000f8e023f */
[----:B------:R-:W-:Y:S01]  /*1ba90*/  IMAD.U32 R2, RZ, RZ, UR10 ;  /* 0x0000000aff027e24 */ /* 0x000fe2000f8e00ff */
[----:B------:R-:W1:Y:S04]  /*1baa0*/  S2R R15, SR_CTAID.X ;  /* 0x00000000000f7919 */ /* 0x000e680000002500 */
[----:B------:R-:W-:Y:S01]  /*1bab0*/  BAR.SYNC.DEFER_BLOCKING 0x1, 0x80 ;  /* 0x0042000000007b1d */ /* 0x000fe20000010000 */
[----:B------:R-:W-:Y:S01]  /*1bac0*/  UIMAD UR5, UR9, UR5, UR7 ;  /* 0x00000005090572a4 */ /* 0x000fe2000f8e0207 */
[C---:B------:R-:W-:Y:S01]  /*1bad0*/  ISETP.NE.AND P0, PT, R24.reuse, 0x1, PT ;  /* 0x000000011800780c */ /* 0x040fe20003f05270 */
[----:B------:R-:W-:-:S02]  /*1bae0*/  IMAD R24, R24, c[0x0][0x388], RZ ;  /* 0x0000e20018187a24 */ /* 0x000fc400078e02ff */
[----:B------:R-:W-:Y:S01]  /*1baf0*/  UIADD3 UR5, UR11, UR5, URZ ;  /* 0x000000050b057290 */ /* 0x000fe2000fffe03f */
[----:B--2---:R-:W-:-:S05]  /*1bb00*/  SHF.R.S32.HI R6, RZ, 0x1f, R16 ;  /* 0x0000001fff067819 */ /* 0x004fca0000011410 */
[----:B------:R-:W-:Y:S01]  /*1bb10*/  IMAD.U32 R5, RZ, RZ, UR5 ;  /* 0x00000005ff057e24 */ /* 0x000fe2000f8e00ff */
[-C--:B------:R-:W-:Y:S01]  /*1bb20*/  LEA.HI R0, R6, R16.reuse, RZ, 0x2 ;  /* 0x0000001006007211 */ /* 0x080fe200078f10ff */
[----:B---3--:R-:W-:Y:S01]  /*1bb30*/  IMAD R12, R4, c[0x0][0x550], R12 ;  /* 0x00015400040c7a24 */ /* 0x008fe200078e020c */
        /* <DEDUP_REMOVED lines=95> */
[----:B------:R4:W2:Y:S04]  /*1c130*/  SHFL.IDX PT, R7, R0, 0x3, 0x1c1f ;  /* 0x007c1f0000077f89 */ /* 0x0008a800000e0000 */
        /* <DEDUP_REMOVED lines=12> */
[----:B------:R2:W-:Y:S01]  /*1c200*/  @!P1 ST.E [R6.64], R23 ;  /* 0x0000001706009985 */ /* 0x0005e2000c101910 */
        /* <DEDUP_REMOVED lines=47> */
.L_x_567:
[----:B-1----:R-:W-:Y:S05]  /*1c500*/  BSYNC B0 ;  /* 0x0000000000007941 */ /* 0x002fea0003800000 */
.L_x_566:
        /* <DEDUP_REMOVED lines=49> */
.L_x_569:
[----:B------:R-:W-:Y:S05]  /*1c820*/  BSYNC B0 ;  /* 0x0000000000007941 */ /* 0x000fea0003800000 */
.L_x_568:
        /* <DEDUP_REMOVED lines=49> */
.L_x_571:
[----:B------:R-:W-:Y:S05]  /*1cb40*/  BSYNC B0 ;  /* 0x0000000000007941 */ /* 0x000fea0003800000 */
.L_x_570:
        /* <DEDUP_REMOVED lines=50> */
.L_x_565:
[----:B------:R-:W2:Y:S02]  /*1ce70*/  S2R R0, SR_TID.X ;  /* 0x0000000000007919 */ /* 0x000ea40000002100 */
[----:B--2---:R-:W-:-:S13]  /*1ce80*/  ISETP.GT.AND P0, PT, R0, 0x7f, PT ;  /* 0x0000007f0000780c */ /* 0x004fda0003f04270 */
[----:B------:R-:W-:Y:S05]  /*1ce90*/  @P0 EXIT ;  /* 0x000000000000094d */ /* 0x000fea0003800000 */
[----:B------:R-:W2:Y:S01]  /*1cea0*/  S2R R8, SR_CTAID.X ;  /* 0x0000000000087919 */ /* 0x000ea20000002500 */
[----:B------:R-:W-:-:S05]  /*1ceb0*/  MOV R3, c[0x0][0x4e8] ;  /* 0x00013a0000037a02 */ /* 0x000fca0000000f00 */
[----:B------:R-:W-:Y:S01]  /*1cec0*/  IMAD R2, R3, c[0x0][0x388], RZ ;  /* 0x0000e20003027a24 */ /* 0x000fe200078e02ff */
[----:B--2---:R-:W-:-:S04]  /*1ced0*/  LEA R8, R8, R0, 0x7 ;  /* 0x0000000008087211 */ /* 0x004fc800078e38ff */
[----:B------:R-:W-:-:S13]  /*1cee0*/  ISETP.GE.AND P0, PT, R8, R2, PT ;  /* 0x000000020800720c */ /* 0x000fda0003f06270 */
[----:B------:R-:W-:Y:S05]  /*1cef0*/  @P0 EXIT ;  /* 0x000000000000094d */ /* 0x000fea0003800000 */
[----:B------:R-:W2:Y:S01]  /*1cf00*/  S2R R7, SR_CTAID.Z ;  /* 0x0000000000077919 */ /* 0x000ea20000002700 */
[----:B------:R-:W-:Y:S01]  /*1cf10*/  USHF.R.S32.HI UR6, URZ, 0x1f, UR9 ;  /* 0x0000001f3f067899 */ /* 0x000fe20008011409 */
[----:B------:R-:W-:Y:S01]  /*1cf20*/  ISETP.NE.AND P0, PT, R3, 0x1, PT ;  /* 0x000000010300780c */ /* 0x000fe20003f05270 */
[----:B------:R-:W-:Y:S01]  /*1cf30*/  ULDC.64 UR4, c[0x0][0x4d0] ;  /* 0x0001340000047ab9 */ /* 0x000fe20000000a00 */
[----:B------:R-:W3:Y:S01]  /*1cf40*/  S2R R9, SR_CTAID.Y ;  /* 0x0000000000097919 */ /* 0x000ee20000002600 */
[----:B------:R-:W-:Y:S01]  /*1cf50*/  UIMAD UR6, UR6, UR4, URZ ;  /* 0x00000004060672a4 */ /* 0x000fe2000f8e023f */
[----:B------:R-:W-:Y:S01]  /*1cf60*/  IADD3 R4, RZ, -UR9, RZ ;  /* 0x80000009ff047c10 */ /* 0x000fe2000fffe0ff */
[----:B------:R-:W-:Y:S01]  /*1cf70*/  UIMAD.WIDE.U32 UR10, UR9, UR4, URZ ;  /* 0x00000004090a72a5 */ /* 0x000fe2000f8e003f */
        /* <DEDUP_REMOVED lines=8> */
[----:B--2---:R-:W-:-:S03]  /*1d000*/  SHF.R.S32.HI R6, RZ, 0x1f, R7 ;  /* 0x0000001fff067819 */ /* 0x004fc60000011407 */
        /* <DEDUP_REMOVED lines=24> */
.L_x_572:
        /* <DEDUP_REMOVED lines=15> */
.L_x_3829:


//--------------------- .text._ZN7cutlass13device_kernelIN5flash19enable_sm80_to_sm89INS1_16FlashAttnFwdSm80INS1_25CollectiveMainloopFwdSm80ILi4ELi1ELb0EN4cute5tupleIJNS5_1CILi128EEENS7_ILi80EEENS7_ILi64EEEEEELi64ENS_10bfloat16_tEfNS_4arch4Sm80ELb0ELb1ELb1ELb1ELb1ELb0ELb1ELb1EEENS1_21CollectiveEpilogueFwdINS6_IJS8_SA_S9_EEENS6_IJNS7_ILi1EEESI_SI_EEESC_SE_Li128ELb1ELb1ELb1ELb0EEENS1_36VarlenDynamicPersistentTileSchedulerILi128ELi80ELi128ELi128ELb1ELb1ELb0ELb1ELb0ELb1EEEEEEEEEvNT_6ParamsE --------------------------
	.section	.text._ZN7cutlass13device_kernelIN5flash19enable_sm80_to_sm89INS1_16FlashAttnFwdSm80INS1_25CollectiveMainloopFwdSm80ILi4ELi1ELb0EN4cute5tupleIJNS5_1CILi128EEENS7_ILi80EEENS7_ILi64EEEEEELi64ENS_10bfloat16_tEfNS_4arch4Sm80ELb0ELb1ELb1ELb1ELb1ELb0ELb1ELb1EEENS1_21CollectiveEpilogueFwdINS6_IJS8_SA_S9_EEENS6_IJNS7_ILi1EEESI_SI_EEESC_SE_Li128ELb1ELb1ELb1ELb0EEENS1_36VarlenDynamicPersistentTileSchedulerILi128ELi80ELi128ELi128ELb1ELb1ELb0ELb1ELb0ELb1EEEEEEEEEvNT_6ParamsE,"ax",@progbits
	.sectioninfo	@"SHI_REGISTERS=255"
	.align	128
.text._ZN7cutlass13device_kernelIN5flash19enable_sm80_to_sm89INS1_16FlashAttnFwdSm80INS1_25CollectiveMainloopFwdSm80ILi4ELi1ELb0EN4cute5tupleIJNS5_1CILi128EEENS7_ILi80EEENS7_ILi64EEEEEELi64ENS_10bfloat16_tEfNS_4arch4Sm80ELb0ELb1ELb1ELb1ELb1ELb0ELb1ELb1EEENS1_21CollectiveEpilogueFwdINS6_IJS8_SA_S9_EEENS6_IJNS7_ILi1EEESI_SI_EEESC_SE_Li128ELb1ELb1ELb1ELb0EEENS1_36VarlenDynamicPersistentTileSchedulerILi128ELi80ELi128ELi128ELb1ELb1ELb0ELb1ELb0ELb1EEEEEEEEEvNT_6ParamsE:
        .type           _ZN7cutlass13device_kernelIN5flash19enable_sm80_to_sm89INS1_16FlashAttnFwdSm80INS1_25CollectiveMainloopFwdSm80ILi4ELi1ELb0EN4cute5tupleIJNS5_1CILi128EEENS7_ILi80EEENS7_ILi64EEEEEELi64ENS_10bfloat16_tEfNS_4arch4Sm80ELb0ELb1ELb1ELb1ELb1ELb0ELb1ELb1EEENS1_21CollectiveEpilogueFwdINS6_IJS8_SA_S9_EEENS6_IJNS7_ILi1EEESI_SI_EEESC_SE_Li128ELb1ELb1ELb1ELb0EEENS1_36VarlenDynamicPersistentTileSchedulerILi128ELi80ELi128ELi128ELb1ELb1ELb0ELb1ELb0ELb1EEEEEEEEEvNT_6ParamsE,@function
        .size           _ZN7cutlass13device_kernelIN5flash19enable_sm80_to_sm89INS1_16FlashAttnFwdSm80INS1_25CollectiveMainloopFwdSm80ILi4ELi1ELb0EN4cute5tupleIJNS5_1CILi128EEENS7_ILi80EEENS7_ILi64EEEEEELi64ENS_10bfloat16_tEfNS_4arch4Sm80ELb0ELb1ELb1ELb1ELb1ELb0ELb1ELb1EEENS1_21CollectiveEpilogueFwdINS6_IJS8_SA_S9_EEENS6_IJNS7_ILi1EEESI_SI_EEESC_SE_Li128ELb1ELb1ELb1ELb0EEENS1_36VarlenDynamicPersistentTileSchedulerILi128ELi80ELi128ELi128ELb1ELb1ELb0ELb1ELb0ELb1EEEEEEEEEvNT_6ParamsE,(.L_x_3830 - _ZN7cutlass13device_kernelIN5flash19enable_sm80_to_sm89INS1_16FlashAttnFwdSm80INS1_25CollectiveMainloopFwdSm80ILi4ELi1ELb0EN4cute5tupleIJNS5_1CILi128EEENS7_ILi80EEENS7_ILi64EEEEEELi64ENS_10bfloat16_tEfNS_4arch4Sm80ELb0ELb1ELb1ELb1ELb1ELb0ELb1ELb1EEENS1_21CollectiveEpilogueFwdINS6_IJS8_SA_S9_EEENS6_IJNS7_ILi1EEESI_SI_EEESC_SE_Li128ELb1ELb1ELb1ELb0EEENS1_36VarlenDynamicPersistentTileSchedulerILi128ELi80ELi128ELi128ELb1ELb1ELb0ELb1ELb0ELb1EEEEEEEEEvNT_6ParamsE)
        .other          _ZN7cutlass13device_kernelIN5flash19enable_sm80_to_sm89INS1_16FlashAttnFwdSm80INS1_25CollectiveMainloopFwdSm80ILi4ELi1ELb0EN4cute5tupleIJNS5_1CILi128EEENS7_ILi80EEENS7_ILi64EEEEEELi64ENS_10bfloat16_tEfNS_4arch4Sm80ELb0ELb1ELb1ELb1ELb1ELb0ELb1ELb1EEENS1_21CollectiveEpilogueFwdINS6_IJS8_SA_S9_EEENS6_IJNS7_ILi1EEESI_SI_EEESC_SE_Li128ELb1ELb1ELb1ELb0EEENS1_36VarlenDynamicPersistentTileSchedulerILi128ELi80ELi128ELi128ELb1ELb1ELb0ELb1ELb0ELb1EEEEEEEEEvNT_6ParamsE,@"STO_CUDA_ENTRY STV_DEFAULT"
_ZN7cutlass13device_kernelIN5flash19enable_sm80_to_sm89INS1_16FlashAttnFwdSm80INS1_25CollectiveMainloopFwdSm80ILi4ELi1ELb0EN4cute5tupleIJNS5_1CILi128EEENS7_ILi80EEENS7_ILi64EEEEEELi64ENS_10bfloat16_tEfNS_4arch4Sm80ELb0ELb1ELb1ELb1ELb1ELb0ELb1ELb1EEENS1_21CollectiveEpilogueFwdINS6_IJS8_SA_S9_EEENS6_IJNS7_ILi1EEESI_SI_EEESC_SE_Li128ELb1ELb1ELb1ELb0EEENS1_36VarlenDynamicPersistentTileSchedulerILi128ELi80ELi128ELi128ELb1ELb1ELb0ELb1ELb0ELb1EEEEEEEEEvNT_6ParamsE:
        /* <DEDUP_REMOVED lines=15> */
[----:B------:R-:W-:-:S03]  /*00f0*/  CS2R R8, SRZ ;  /* 0x0000000000087805 */ /* 0x000fc6000001ff00 */
[----:B------:R-:W-:-:S04]  /*0100*/  ISETP.NE.AND P6, PT, R13, 0x1f, PT ;  /* 0x0000001f0d00780c */ /* 0x000fc80003fc5270 */
[----:B------:R-:W-:-:S13]  /*0110*/  ISETP.GE.OR P0, PT, R13, c[0x0][0x53c], !P6 ;  /* 0x00014f000d007a0c */ /* 0x000fda0007706670 */
[----:B-1----:R-:W-:Y:S02]  /*0120*/  @!P0 IMAD.MOV.U32 R4, RZ, RZ, 0x4 ;  /* 0x00000004ff048424 */ /* 0x002fe400078e00ff */
[----:B------:R-:W-:Y:S02]  /*0130*/  @!P0 IMAD.MOV.U32 R2, RZ, RZ, 0x4 ;  /* 0x00000004ff028424 */ /* 0x000fe400078e00ff */
[----:B------:R-:W-:-:S04]  /*0140*/  @!P0 IMAD.WIDE.U32 R4, R13, R4, c[0x0][0x580] ;  /* 0x000160000d048625 */ /* 0x000fc800078e0004 */
[C---:B------:R-:W-:Y:S01]  /*0150*/  @!P0 IMAD.WIDE.U32 R2, R13.reuse, R2, c[0x0][0x578] ;  /* 0x00015e000d028625 */ /* 0x040fe200078e0002 */
[----:B------:R-:W2:Y:S04]  /*0160*/  @!P0 LDG.E R9, [R4.64] ;  /* 0x0000000604098981 */ /* 0x000ea8000c1e1900 */
[----:B------:R-:W2:Y:S01]  /*0170*/  @!P0 LDG.E R8, [R2.64] ;  /* 0x0000000602088981 */ /* 0x000ea2000c1e1900 */
[C---:B------:R-:W-:Y:S01]  /*0180*/  ISETP.NE.AND P5, PT, R13.reuse, RZ, PT ;  /* 0x000000ff0d00720c */ /* 0x040fe20003fa5270 */
[----:B------:R-:W1:Y:S01]  /*0190*/  S2UR UR4, SR_CTAID.X ;  /* 0x00000000000479c3 */ /* 0x000e620000002500 */
[C---:B------:R-:W-:Y:S01]  /*01a0*/  ISETP.GE.U32.AND P4, PT, R13.reuse, 0x2, PT ;  /* 0x000000020d00780c */ /* 0x040fe20003f86070 */
[----:B------:R-:W-:Y:S01]  /*01b0*/  IMAD.MOV.U32 R6, RZ, RZ, RZ ;  /* 0x000000ffff067224 */ /* 0x000fe200078e00ff */
        /* <DEDUP_REMOVED lines=26> */
.L_x_578:
[----:B------:R-:W-:-:S04]  /*0360*/  IADD3 R0, R6, 0x1f, RZ ;  /* 0x0000001f06007810 */ /* 0x000fc80007ffe0ff */
[----:B------:R-:W-:-:S13]  /*0370*/  ISETP.GE.AND P0, PT, R0, c[0x0][0x53c], PT ;  /* 0x00014f0000007a0c */ /* 0x000fda0003f06270 */
[----:B------:R-:W-:Y:S05]  /*0380*/  @P0 BRA `(.L_x_575) ;  /* 0x00000c4000000947 */ /* 0x000fea0003800000 */
[----:B------:R-:W-:Y:S01]  /*0390*/  MOV R6, R0 ;  /* 0x0000000000067202 */ /* 0x000fe20000000f00 */
[----:B------:R-:W-:-:S03]  /*03a0*/  CS2R R8, SRZ ;  /* 0x0000000000087805 */ /* 0x000fc6000001ff00 */
[----:B------:R-:W-:-:S04]  /*03b0*/  IADD3 R0, R13, R6, RZ ;  /* 0x000000060d007210 */ /* 0x000fc80007ffe0ff */
[----:B------:R-:W-:-:S13]  /*03c0*/  ISETP.GE.OR P0, PT, R0, c[0x0][0x53c], !P6 ;  /* 0x00014f0000007a0c */ /* 0x000fda0007706670 */
[----:B------:R-:W-:Y:S02]  /*03d0*/  @!P0 MOV R2, 0x4 ;  /* 0x0000000400028802 */ /* 0x000fe40000000f00 */
        /* <DEDUP_REMOVED lines=8> */
.L_x_805:
        /* <DEDUP_REMOVED lines=16> */
.L_x_806:
[----:B--2---:R-:W-:-:S05]  /*0560*/  IMAD R0, R0, c[0x0][0x538], RZ ;  /* 0x00014e0000007a24 */ /* 0x004fca00078e02ff */
[----:B------:R-:W-:-:S04]  /*0570*/  IADD3 R7, R0, R7, RZ ;  /* 0x0000000700077210 */ /* 0x000fc80007ffe0ff */
[----:B------:R-:W-:-:S13]  /*0580*/  ISETP.GT.AND P0, PT, R7, UR4, PT ;  /* 0x0000000407007c0c */ /* 0x000fda000bf04270 */
[----:B-1----:R-:W-:Y:S05]  /*0590*/  @!P0 BRA `(.L_x_578) ;  /* 0xfffffdc000008947 */ /* 0x002fea000383ffff */
.L_x_574:
[----:B------:R-:W-:-:S05]  /*05a0*/  IADD3 R10, -R0, R7, RZ ;  /* 0x00000007000a7210 */ /* 0x000fca0007ffe1ff */
[----:B------:R-:W-:-:S05]  /*05b0*/  IMAD R0, R4, c[0x0][0x538], R10 ;  /* 0x00014e0004007a24 */ /* 0x000fca00078e020a */
[----:B------:R-:W-:Y:S01]  /*05c0*/  ISETP.GT.AND P0, PT, R0, UR4, PT ;  /* 0x0000000400007c0c */ /* 0x000fe2000bf04270 */
[----:B------:R-:W-:-:S12]  /*05d0*/  BRA.DIV ~URZ, `(.L_x_579) ;  /* 0x0001c9b27f007947 */ /* 0x000fd8000b800000 */
[----:B------:R-:W-:-:S04]  /*05e0*/  VOTE.ANY R7, PT, !P0 ;  /* 0x0000000000077806 */ /* 0x000fc800040e0100 */
.L_x_807:
[----:B------:R-:W1:Y:S02]  /*05f0*/  POPC R0, R7 ;  /* 0x0000000700007309 */ /* 0x000e640000000000 */
[----:B-1----:R-:W-:-:S05]  /*0600*/  IADD3 R2, R0, R6, RZ ;  /* 0x0000000600027210 */ /* 0x002fca0007ffe0ff */
[----:B------:R1:W-:Y:S01]  /*0610*/  STL [R1+0x5c], R2 ;  /* 0x00005c0201007387 */ /* 0x0003e20000100800 */
[----:B------:R-:W-:Y:S05]  /*0620*/  BRA.DIV ~URZ, `(.L_x_580) ;  /* 0x0001c9b27f007947 */ /* 0x000fea000b800000 */
[----:B------:R2:W3:Y:S01]  /*0630*/  SHFL.IDX PT, R12, R9, R0, 0x1f ;  /* 0x00001f00090c7589 */ /* 0x0004e200000e0000 */
[----:B------:R-:W-:-:S03]  /*0640*/  MOV R5, RZ ;  /* 0x000000ff00057202 */ /* 0x000fc60000000f00 */
[----:B------:R2:W4:Y:S04]  /*0650*/  SHFL.IDX PT, R9, R8, R0, 0x1f ;  /* 0x00001f0008097589 */ /* 0x00052800000e0000 */
.L_x_808:
[----:B------:R-:W-:Y:S01]  /*0660*/  ISETP.NE.AND P0, PT, R7, RZ, PT ;  /* 0x000000ff0700720c */ /* 0x000fe20003f05270 */
[----:B------:R-:W-:-:S12]  /*0670*/  BSSY B0, `(.L_x_581) ;  /* 0x0000005000007945 */ /* 0x000fd80003800000 */
[----:B------:R-:W-:Y:S05]  /*0680*/  @!P0 BRA `(.L_x_582) ;  /* 0x0000003000008947 */ /* 0x000fea0003800000 */
[----:B--2---:R-:W-:Y:S01]  /*0690*/  IADD3 R0, R0, -0x1, RZ ;  /* 0xffffffff00007810 */ /* 0x004fe20007ffe0ff */
[----:B------:R-:W-:Y:S05]  /*06a0*/  BRA.DIV ~URZ, `(.L_x_583) ;  /* 0x0001ca127f007947 */ /* 0x000fea000b800000 */
[----:B------:R2:W1:Y:S02]  /*06b0*/  SHFL.IDX PT, R5, R4, R0, 0x1f ;  /* 0x00001f0004057589 */ /* 0x00046400000e0000 */
.L_x_582:
[----:B------:R-:W-:Y:S05]  /*06c0*/  BSYNC B0 ;  /* 0x0000000000007941 */ /* 0x000fea0003800000 */
.L_x_581:
[----:B-12---:R-:W-:Y:S01]  /*06d0*/  IMAD R0, R5, c[0x0][0x538], R10 ;  /* 0x00014e0005007a24 */ /* 0x006fe200078e020a */
[----:B----4-:R-:W-:Y:S01]  /*06e0*/  ISETP.NE.AND P0, PT, R9, 0x1, PT ;  /* 0x000000010900780c */ /* 0x010fe20003f05270 */
[----:B------:R-:W-:Y:S03]  /*06f0*/  BSSY B0, `(.L_x_584) ;  /* 0x0000089000007945 */ /* 0x000fe60003800000 */
[----:B------:R1:W-:Y:S01]  /*0700*/  STL [R1+0x50], R0 ;  /* 0x0000500001007387 */ /* 0x0003e20000100800 */
[----:B------:R-:W-:-:S08]  /*0710*/  IADD3 R11, -R0, UR4, RZ ;  /* 0x00000004000b7c10 */ /* 0x000fd0000fffe1ff */
[----:B------:R-:W-:Y:S05]  /*0720*/  @!P0 BRA `(.L_x_585) ;  /* 0x000003f000008947 */ /* 0x000fea0003800000 */
[-C--:B-1-3--:R-:W-:Y:S02]  /*0730*/  IABS R0, R12.reuse ;  /* 0x0000000c00007213 */ /* 0x08afe40000000000 */
[----:B------:R-:W-:-:S03]  /*0740*/  IABS R6, R12 ;  /* 0x0000000c00067213 */ /* 0x000fc60000000000 */
[----:B------:R-:W-:Y:S01]  /*0750*/  IMAD.MOV.U32 R5, RZ, RZ, R0 ;  /* 0x000000ffff057224 */ /* 0x000fe200078e0000 */
[----:B------:R-:W-:-:S03]  /*0760*/  IABS R0, R9 ;  /* 0x0000000900007213 */ /* 0x000fc60000000000 */
[----:B------:R-:W1:Y:S02]  /*0770*/  I2F.RP R2, R5 ;  /* 0x0000000500027306 */ /* 0x000e640000209400 */
[----:B------:R-:W-:Y:S01]  /*0780*/  IMAD.MOV.U32 R8, RZ, RZ, R0 ;  /* 0x000000ffff087224 */ /* 0x000fe200078e0000 */
[----:B------:R-:W-:-:S05]  /*0790*/  IABS R0, R11 ;  /* 0x0000000b00007213 */ /* 0x000fca0000000000 */
[----:B------:R-:W-:Y:S08]  /*07a0*/  I2F.RP R7, R8 ;  /* 0x0000000800077306 */ /* 0x000ff00000209400 */
[----:B-1----:R-:W1:Y:S02]  /*07b0*/  MUFU.RCP R2, R2 ;  /* 0x0000000200027308 */ /* 0x002e640000001000 */
[----:B-1----:R-:W-:-:S06]  /*07c0*/  IADD3 R2, R2, 0xffffffe, RZ ;  /* 0x0ffffffe02027810 */ /* 0x002fcc0007ffe0ff */
[----:B------:R-:W1:Y:S02]  /*07d0*/  F2I.FTZ.U32.TRUNC.NTZ R3, R2 ;  /* 0x0000000200037305 */ /* 0x000e64000021f000 */
[----:B-1----:R-:W-:-:S04]  /*07e0*/  IMAD.MOV R2, RZ, RZ, -R3 ;  /* 0x000000ffff027224 */ /* 0x002fc800078e0a03 */
[----:B------:R-:W-:Y:S02]  /*07f0*/  IMAD R4, R2, R5, RZ ;  /* 0x0000000502047224 */ /* 0x000fe400078e02ff */
[----:B------:R-:W-:-:S04]  /*0800*/  IMAD.MOV.U32 R2, RZ, RZ, RZ ;  /* 0x000000ffff027224 */ /* 0x000fc800078e00ff */
[----:B------:R-:W-:Y:S01]  /*0810*/  IMAD.HI.U32 R2, R3, R4, R2 ;  /* 0x0000000403027227 */ /* 0x000fe200078e0002 */
[----:B------:R-:W-:-:S03]  /*0820*/  MOV R3, R0 ;  /* 0x0000000000037202 */ /* 0x000fc60000000f00 */
[----:B------:R-:W-:Y:S02]  /*0830*/  IMAD.MOV R0, RZ, RZ, -R6 ;  /* 0x000000ffff007224 */ /* 0x000fe400078e0a06 */
        /* <DEDUP_REMOVED lines=28> */
[----:B------:R-:W-:-:S03]  /*0a00*/  IMAD.MOV R5, RZ, RZ, -R4 ;  /* 0x000000ffff057224 */ /* 0x000fc600078e0a04 */
        /* <DEDUP_REMOVED lines=10> */
[----:B------:R-:W-:-:S04]  /*0ab0*/  IMAD.MOV R2, RZ, RZ, -R0 ;  /* 0x000000ffff027224 */ /* 0x000fc800078e0a00 */
[C---:B------:R-:W-:Y:S01]  /*0ac0*/  IMAD R3, R9.reuse, R2, R4 ;  /* 0x0000000209037224 */ /* 0x040fe200078e0204 */
[----:B------:R-:W-:Y:S01]  /*0ad0*/  LEA R2, R9, R0, 0x18 ;  /* 0x0000000009027211 */ /* 0x000fe200078ec0ff */
[----:B------:R-:W-:-:S04]  /*0ae0*/  IMAD R0, R12, R5, R11 ;  /* 0x000000050c007224 */ /* 0x000fc800078e020b */
[----:B------:R-:W-:-:S05]  /*0af0*/  IMAD R2, R3, 0x10000, R2 ;  /* 0x0001000003027824 */ /* 0x000fca00078e0202 */
[----:B------:R1:W-:Y:S01]  /*0b00*/  STL [R1+0x58], R2 ;  /* 0x0000580201007387 */ /* 0x0003e20000100800 */
[----:B------:R-:W-:Y:S05]  /*0b10*/  BRA `(.L_x_586) ;  /* 0x0000046000007947 */ /* 0x000fea0003800000 */
.L_x_585:
[----:B------:R-:W2:Y:S01]  /*0b20*/  LDL R3, [R1+0x5c] ;  /* 0x00005c0001037983 */ /* 0x000ea20000100800 */
[----:B------:R-:W-:-:S04]  /*0b30*/  IMAD.MOV.U32 R2, RZ, RZ, 0x4 ;  /* 0x00000004ff027424 */ /* 0x000fc800078e00ff */
[----:B--2---:R-:W-:-:S05]  /*0b40*/  IMAD.WIDE R2, R3, R2, c[0x0][0x590] ;  /* 0x0001640003027625 */ /* 0x004fca00078e0202 */
[----:B------:R-:W2:Y:S02]  /*0b50*/  LDG.E R7, [R2.64] ;  /* 0x0000000602077981 */ /* 0x000ea4000c1e1900 */
[----:B--23--:R-:W-:-:S05]  /*0b60*/  IMAD R9, R7, R12, RZ ;  /* 0x0000000c07097224 */ /* 0x00cfca00078e02ff */
[-C--:B-1----:R-:W-:Y:S02]  /*0b70*/  IABS R0, R9.reuse ;  /* 0x0000000900007213 */ /* 0x082fe40000000000 */
[----:B------:R-:W-:-:S03]  /*0b80*/  IABS R8, R9 ;  /* 0x0000000900087213 */ /* 0x000fc60000000000 */
[----:B------:R-:W-:-:S04]  /*0b90*/  IMAD.MOV.U32 R6, RZ, RZ, R0 ;  /* 0x000000ffff067224 */ /* 0x000fc800078e0000 */
[----:B------:R-:W1:Y:S08]  /*0ba0*/  I2F.RP R2, R6 ;  /* 0x0000000600027306 */ /* 0x000e700000209400 */
[----:B-1----:R-:W1:Y:S02]  /*0bb0*/  MUFU.RCP R2, R2 ;  /* 0x0000000200027308 */ /* 0x002e640000001000 */
[----:B-1----:R-:W-:-:S06]  /*0bc0*/  IADD3 R2, R2, 0xffffffe, RZ ;  /* 0x0ffffffe02027810 */ /* 0x002fcc0007ffe0ff */
[----:B------:R-:W1:Y:S02]  /*0bd0*/  F2I.FTZ.U32.TRUNC.NTZ R3, R2 ;  /* 0x0000000200037305 */ /* 0x000e64000021f000 */
[----:B-1----:R-:W-:-:S04]  /*0be0*/  IMAD.MOV R0, RZ, RZ, -R3 ;  /* 0x000000ffff007224 */ /* 0x002fc800078e0a03 */
[----:B------:R-:W-:Y:S01]  /*0bf0*/  IMAD.MOV.U32 R2, RZ, RZ, R0 ;  /* 0x000000ffff027224 */ /* 0x000fe200078e0000 */
[----:B------:R-:W-:-:S03]  /*0c00*/  IABS R0, R11 ;  /* 0x0000000b00007213 */ /* 0x000fc60000000000 */
[----:B------:R-:W-:Y:S01]  /*0c10*/  IMAD R4, R2, R6, RZ ;  /* 0x0000000602047224 */ /* 0x000fe200078e02ff */
[----:B------:R-:W-:Y:S01]  /*0c20*/  MOV R5, R0 ;  /* 0x0000000000057202 */ /* 0x000fe20000000f00 */
[----:B------:R-:W-:-:S04]  /*0c30*/  IMAD.MOV.U32 R2, RZ, RZ, RZ ;  /* 0x000000ffff027224 */ /* 0x000fc800078e00ff */
[----:B------:R-:W-:-:S04]  /*0c40*/  IMAD.HI.U32 R0, R3, R4, R2 ;  /* 0x0000000403007227 */ /* 0x000fc800078e0002 */
[----:B------:R-:W-:Y:S02]  /*0c50*/  IMAD.MOV R2, RZ, RZ, -R8 ;  /* 0x000000ffff027224 */ /* 0x000fe400078e0a08 */
        /* <DEDUP_REMOVED lines=9> */
[----:B------:R-:W-:-:S04]  /*0cf0*/  @P2 IADD3 R0, R0, 0x1, RZ ;  /* 0x0000000100002810 */ /* 0x000fc80007ffe0ff */
[----:B------:R-:W-:-:S05]  /*0d00*/  MOV R4, R0 ;  /* 0x0000000000047202 */ /* 0x000fca0000000f00 */
[----:B------:R-:W-:Y:S01]  /*0d10*/  @!P1 IMAD.MOV R4, RZ, RZ, -R4 ;  /* 0x000000ffff049224 */ /* 0x000fe200078e0a04 */
[----:B------:R-:W-:-:S05]  /*0d20*/  @!P0 LOP3.LUT R4, RZ, R9, RZ, 0x33, !PT ;  /* 0x00000009ff048212 */ /* 0x000fca00078e33ff */
[----:B------:R-:W-:-:S05]  /*0d30*/  IMAD R10, R7, R4, RZ ;  /* 0x00000004070a7224 */ /* 0x000fca00078e02ff */
[----:B------:R-:W-:-:S04]  /*0d40*/  IADD3 R0, -R10, c[0x0][0x538], RZ ;  /* 0x00014e000a007a10 */ /* 0x000fc80007ffe1ff */
[----:B------:R-:W-:-:S04]  /*0d50*/  IMNMX R6, R7, R0, PT ;  /* 0x0000000007067217 */ /* 0x000fc80003800200 */
[----:B------:R-:W-:-:S05]  /*0d60*/  IABS R0, R6 ;  /* 0x0000000600007213 */ /* 0x000fca0000000000 */
[----:B------:R-:W-:-:S04]  /*0d70*/  IMAD.MOV.U32 R5, RZ, RZ, R0 ;  /* 0x000000ffff057224 */ /* 0x000fc800078e0000 */
[----:B------:R-:W1:Y:S08]  /*0d80*/  I2F.RP R2, R5 ;  /* 0x0000000500027306 */ /* 0x000e700000209400 */
[----:B-1----:R-:W1:Y:S02]  /*0d90*/  MUFU.RCP R2, R2 ;  /* 0x0000000200027308 */ /* 0x002e640000001000 */
[----:B-1----:R-:W-:-:S06]  /*0da0*/  IADD3 R2, R2, 0xffffffe, RZ ;  /* 0x0ffffffe02027810 */ /* 0x002fcc0007ffe0ff */
[----:B------:R1:W2:Y:S02]  /*0db0*/  F2I.FTZ.U32.TRUNC.NTZ R3, R2 ;  /* 0x0000000200037305 */ /* 0x0002a4000021f000 */
[----:B-1----:R-:W-:Y:S01]  /*0dc0*/  IMAD.MOV R2, RZ, RZ, -R4 ;  /* 0x000000ffff027224 */ /* 0x002fe200078e0a04 */
[----:B--2---:R-:W-:-:S03]  /*0dd0*/  IADD3 R0, RZ, -R3, RZ ;  /* 0x80000003ff007210 */ /* 0x004fc60007ffe0ff */
[----:B------:R-:W-:Y:S01]  /*0de0*/  IMAD R8, R9, R2, R11 ;  /* 0x0000000209087224 */ /* 0x000fe200078e020b */
[----:B------:R-:W-:Y:S01]  /*0df0*/  IABS R9, R6 ;  /* 0x0000000600097213 */ /* 0x000fe20000000000 */
[----:B------:R-:W-:-:S03]  /*0e00*/  IMAD.MOV.U32 R2, RZ, RZ, R0 ;  /* 0x000000ffff027224 */ /* 0x000fc600078e0000 */
[----:B------:R-:W-:Y:S01]  /*0e10*/  IABS R0, R8 ;  /* 0x0000000800007213 */ /* 0x000fe20000000000 */
[----:B------:R-:W-:Y:S02]  /*0e20*/  IMAD R7, R2, R5, RZ ;  /* 0x0000000502077224 */ /* 0x000fe400078e02ff */
[----:B------:R-:W-:Y:S02]  /*0e30*/  IMAD.MOV.U32 R2, RZ, RZ, RZ ;  /* 0x000000ffff027224 */ /* 0x000fe400078e00ff */
[----:B------:R-:W-:Y:S01]  /*0e40*/  IMAD.MOV.U32 R4, RZ, RZ, R0 ;  /* 0x000000ffff047224 */ /* 0x000fe200078e0000 */
[----:B------:R-:W-:Y:S01]  /*0e50*/  IADD3 R0, RZ, -R9, RZ ;  /* 0x80000009ff007210 */ /* 0x000fe20007ffe0ff */
[----:B------:R-:W-:-:S04]  /*0e60*/  IMAD.HI.U32 R3, R3, R7, R2 ;  /* 0x0000000703037227 */ /* 0x000fc800078e0002 */
[----:B------:R-:W-:Y:S02]  /*0e70*/  IMAD.MOV.U32 R2, RZ, RZ, R0 ;  /* 0x000000ffff027224 */ /* 0x000fe400078e0000 */
[----:B------:R-:W-:Y:S01]  /*0e80*/  IMAD.HI.U32 R0, R3, R4, RZ ;  /* 0x0000000403007227 */ /* 0x000fe200078e00ff */
[----:B------:R-:W-:-:S03]  /*0e90*/  IADD3 R3, R10, 0x1000000, R8 ;  /* 0x010000000a037810 */ /* 0x000fc60007ffe008 */
[----:B------:R-:W-:-:S05]  /*0ea0*/  IMAD R2, R0, R2, R4 ;  /* 0x0000000200027224 */ /* 0x000fca00078e0204 */
[----:B------:R-:W-:-:S13]  /*0eb0*/  ISETP.GT.U32.AND P0, PT, R5, R2, PT ;  /* 0x000000020500720c */ /* 0x000fda0003f04070 */
[----:B------:R-:W-:Y:S01]  /*0ec0*/  @!P0 IMAD.IADD R2, R2, 0x1, -R5 ;  /* 0x0000000102028824 */ /* 0x000fe200078e0a05 */
[----:B------:R-:W-:Y:S02]  /*0ed0*/  @!P0 IADD3 R0, R0, 0x1, RZ ;  /* 0x0000000100008810 */ /* 0x000fe40007ffe0ff */
[----:B------:R-:W-:Y:S02]  /*0ee0*/  ISETP.NE.AND P0, PT, R6, RZ, PT ;  /* 0x000000ff0600720c */ /* 0x000fe40003f05270 */
[----:B------:R-:W-:Y:S02]  /*0ef0*/  ISETP.GE.U32.AND P2, PT, R2, R5, PT ;  /* 0x000000050200720c */ /* 0x000fe40003f46070 */
[----:B------:R-:W-:-:S04]  /*0f00*/  LOP3.LUT R2, R8, R6, RZ, 0x3c, !PT ;  /* 0x0000000608027212 */ /* 0x000fc800078e3cff */
[----:B------:R-:W-:Y:S01]  /*0f10*/  ISETP.GE.AND P1, PT, R2, RZ, PT ;  /* 0x000000ff0200720c */ /* 0x000fe20003f26270 */
[----:B------:R-:W-:-:S06]  /*0f20*/  IMAD.MOV R2, RZ, RZ, -R6 ;  /* 0x000000ffff027224 */ /* 0x000fcc00078e0a06 */
[----:B------:R-:W-:-:S06]  /*0f30*/  @P2 IADD3 R0, R0, 0x1, RZ ;  /* 0x0000000100002810 */ /* 0x000fcc0007ffe0ff */
[----:B------:R-:W-:Y:S02]  /*0f40*/  @!P1 IADD3 R0, -R0, RZ, RZ ;  /* 0x000000ff00009210 */ /* 0x000fe40007ffe1ff */
[----:B------:R-:W-:-:S05]  /*0f50*/  @!P0 LOP3.LUT R0, RZ, R6, RZ, 0x33, !PT ;  /* 0x00000006ff008212 */ /* 0x000fca00078e33ff */
[----:B------:R-:W-:-:S05]  /*0f60*/  IMAD R2, R0, R2, R3 ;  /* 0x0000000200027224 */ /* 0x000fca00078e0203 */
[----:B------:R1:W-:Y:S02]  /*0f70*/  STL [R1+0x58], R2 ;  /* 0x0000580201007387 */ /* 0x0003e40000100800 */
.L_x_586:
[----:B------:R-:W-:Y:S05]  /*0f80*/  BSYNC B0 ;  /* 0x0000000000007941 */ /* 0x000fea0003800000 */
.L_x_584:
[----:B------:R-:W-:-:S04]  /*0f90*/  LOP3.LUT R0, RZ, R0, RZ, 0x33, !PT ;  /* 0x00000000ff007212 */ /* 0x000fc800078e33ff */
[----:B------:R-:W-:-:S05]  /*0fa0*/  IADD3 R0, R0, R12, RZ ;  /* 0x0000000c00007210 */ /* 0x000fca0007ffe0ff */
[----:B------:R2:W-:Y:S01]  /*0fb0*/  STL [R1+0x54], R0 ;  /* 0x0000540001007387 */ /* 0x0005e20000100800 */
[----:B------:R-:W-:Y:S05]  /*0fc0*/  BRA `(.L_x_587) ;  /* 0x0000006000007947 */ /* 0x000fea0003800000 */
.L_x_575:
[----:B------:R-:W-:Y:S01]  /*0fd0*/  MOV R0, UR4 ;  /* 0x0000000400007c02 */ /* 0x000fe20008000f00 */
[----:B------:R-:W-:Y:S04]  /*0fe0*/  STL [R1+0x54], RZ ;  /* 0x000054ff01007387 */ /* 0x000fe80000100800 */
[----:B------:R-:W-:Y:S04]  /*0ff0*/  STL [R1+0x58], RZ ;  /* 0x000058ff01007387 */ /* 0x000fe80000100800 */
[----:B------:R1:W-:Y:S02]  /*1000*/  STL [R1+0x50], R0 ;  /* 0x0000500001007387 */ /* 0x0003e40000100800 */
[----:B-1----:R-:W-:-:S05]  /*1010*/  MOV R0, c[0x0][0x53c] ;  /* 0x00014f0000007a02 */ /* 0x002fca0000000f00 */
[----:B------:R1:W-:Y:S02]  /*1020*/  STL [R1+0x5c], R0 ;  /* 0x00005c0001007387 */ /* 0x0003e40000100800 */
.L_x_587:
[----:B------:R-:W3:Y:S04]  /*1030*/  LDL R4, [R1+0x50] ;  /* 0x0000500001047983 */ /* 0x000ee80000100800 */
[----:B------:R-:W3:Y:S04]  /*1040*/  LDL R5, [R1+0x54] ;  /* 0x0000540001057983 */ /* 0x000ee80000100800 */
[----:B------:R-:W3:Y:S04]  /*1050*/  LDL R6, [R1+0x58] ;  /* 0x0000580001067983 */ /* 0x000ee80000100800 */
[----:B------:R-:W3:Y:S01]  /*1060*/  LDL R7, [R1+0x5c] ;  /* 0x00005c0001077983 */ /* 0x000ee20000100800 */
[----:B------:R-:W-:Y:S01]  /*1070*/  ISETP.NE.AND P0, PT, R13, RZ, PT ;  /* 0x000000ff0d00720c */ /* 0x000fe20003f05270 */
[----:B------:R-:W-:-:S12]  /*1080*/  WARPSYNC 0xffffffff ;  /* 0xffffffff00007948 */ /* 0x000fd80003800000 */
[----:B---3--:R3:W-:Y:S04]  /*1090*/  @!P0 STS.128 [0x9100], R4 ;  /* 0x00910004ff008388 */ /* 0x0087e80000000c00 */
[----:B------:R-:W-:Y:S06]  /*10a0*/  BAR.ARV 0x5, 0x80 ;  /* 0x0142000000007b1d */ /* 0x000fec0000002000 */
.L_x_573:
[----:B-12---:R-:W2:Y:S02]  /*10b0*/  LDL R0, [R1+0x5c] ;  /* 0x00005c0001007983 */ /* 0x006ea40000100800 */
[----:B--2---:R-:W-:-:S13]  /*10c0*/  ISETP.GE.AND P0, PT, R0, c[0x0][0x53c], PT ;  /* 0x00014f0000007a0c */ /* 0x004fda0003f06270 */
[----:B------:R-:W-:Y:S05]  /*10d0*/  @P0 EXIT ;  /* 0x000000000000094d */ /* 0x000fea0003800000 */
[----:B------:R-:W1:Y:S01]  /*10e0*/  S2R R18, SR_TID.X ;  /* 0x0000000000127919 */ /* 0x000e620000002100 */
[----:B------:R-:W-:Y:S02]  /*10f0*/  ULDC UR4, c[0x0][0x2ac] ;  /* 0x0000ab0000047ab9 */ /* 0x000fe40000000800 */
[----:B------:R-:W-:Y:S02]  /*1100*/  ULDC UR5, c[0x0][0x1d0] ;  /* 0x0000740000057ab9 */ /* 0x000fe40000000800 */
[----:B------:R-:W-:Y:S01]  /*1110*/  UIMAD UR5, UR4, UR5, URZ ;  /* 0x00000005040572a4 */ /* 0x000fe2000f8e023f */
[----:B-1----:R-:W-:-:S04]  /*1120*/  SHF.R.S32.HI R12, RZ, 0x1f, R18 ;  /* 0x0000001fff0c7819 */ /* 0x002fc80000011412 */
[CC--:B------:R-:W-:Y:S02]  /*1130*/  LEA.HI R3, R12.reuse, R18.reuse, RZ, 0x4 ;  /* 0x000000120c037211 */ /* 0x0c0fe400078f20ff */
[CC--:B------:R-:W-:Y:S02]  /*1140*/  LEA.HI R9, R12.reuse, R18.reuse, RZ, 0x2 ;  /* 0x000000120c097211 */ /* 0x0c0fe400078f10ff */
[----:B------:R-:W-:Y:S02]  /*1150*/  LEA.HI R14, R12, R18, RZ, 0x3 ;  /* 0x000000120c0e7211 */ /* 0x000fe400078f18ff */
[----:B------:R-:W-:Y:S02]  /*1160*/  LOP3.LUT R0, R3, 0xfffffff0, RZ, 0xc0, !PT ;  /* 0xfffffff003007812 */ /* 0x000fe400078ec0ff */
[--C-:B------:R-:W-:Y:S02]  /*1170*/  SHF.R.S32.HI R11, RZ, 0x2, R9.reuse ;  /* 0x00000002ff0b7819 */ /* 0x100fe40000011409 */
[----:B------:R-:W-:Y:S01]  /*1180*/  SHF.R.S32.HI R2, RZ, 0x1f, R9 ;  /* 0x0000001fff027819 */ /* 0x000fe20000011409 */
[----:B------:R-:W-:Y:S01]  /*1190*/  IMAD.IADD R0, R18, 0x1, -R0 ;  /* 0x0000000112007824 */ /* 0x000fe200078e0a00 */
[----:B---3--:R-:W-:-:S02]  /*11a0*/  LOP3.LUT R7, R14, 0xfffffff8, RZ, 0xc0, !PT ;  /* 0xfffffff80e077812 */ /* 0x008fc400078ec0ff */
[----:B------:R-:W-:Y:S02]  /*11b0*/  SHF.R.S32.HI R20, RZ, 0x3, R14 ;  /* 0x00000003ff147819 */ /* 0x000fe4000001140e */
[----:B------:R-:W-:Y:S01]  /*11c0*/  SHF.R.S32.HI R6, RZ, 0x4, R3 ;  /* 0x00000004ff067819 */ /* 0x000fe20000011403 */
[----:B------:R-:W-:Y:S01]  /*11d0*/  IMAD.IADD R10, R18, 0x1, -R7 ;  /* 0x00000001120a7824 */ /* 0x000fe200078e0a07 */
[----:B------:R-:W-:Y:S01]  /*11e0*/  LEA.HI R2, R2, R11, RZ, 0x3 ;  /* 0x0000000b02027211 */ /* 0x000fe200078f18ff */
[----:B------:R-:W-:Y:S01]  /*11f0*/  IMAD.SHL.U32 R5, R20, 0x40, RZ ;  /* 0x0000004014057824 */ /* 0x000fe200078e00ff */
[----:B------:R-:W-:Y:S01]  /*1200*/  LEA.HI R4, R3, R6, RZ, 0x1 ;  /* 0x0000000603047211 */ /* 0x000fe200078f08ff */
[----:B------:R-:W-:Y:S01]  /*1210*/  IMAD.SHL.U32 R201, R10, 0x8, RZ ;  /* 0x000000080ac97824 */ /* 0x000fe200078e00ff */
[----:B------:R-:W-:Y:S02]  /*1220*/  LOP3.LUT R3, R2, 0xfffffff8, RZ, 0xc0, !PT ;  /* 0xfffffff802037812 */ /* 0x000fe400078ec0ff */
[----:B------:R-:W-:-:S02]  /*1230*/  SHF.R.S32.HI R7, RZ, 0x1f, R0 ;  /* 0x0000001fff077819 */ /* 0x000fc40000011400 */
[----:B------:R-:W-:Y:S01]  /*1240*/  LOP3.LUT R2, R5, 0x1c0, RZ, 0xc0, !PT ;  /* 0x000001c005027812 */ /* 0x000fe200078ec0ff */
[----:B------:R-:W-:Y:S01]  /*1250*/  IMAD.IADD R11, R11, 0x1, -R3 ;  /* 0x000000010b0b7824 */ /* 0x000fe200078e0a03 */
[----:B------:R-:W-:Y:S02]  /*1260*/  LEA.HI R15, R7, R0, RZ, 0x3 ;  /* 0x00000000070f7211 */ /* 0x000fe400078f18ff */
[----:B------:R-:W-:Y:S02]  /*1270*/  LOP3.LUT R7, R2, 0x38, R201, 0xf8, !PT ;  /* 0x0000003802077812 */ /* 0x000fe400078ef8c9 */
[----:B------:R-:W-:Y:S02]  /*1280*/  SHF.R.U32.HI R3, RZ, 0x3, R2 ;  /* 0x00000003ff037819 */ /* 0x000fe40000011602 */
[----:B------:R-:W-:Y:S02]  /*1290*/  LOP3.LUT R5, R15, 0xfffffff8, RZ, 0xc0, !PT ;  /* 0xfffffff80f057812 */ /* 0x000fe400078ec0ff */
[----:B------:R-:W-:-:S02]  /*12a0*/  LOP3.LUT R2, R11, 0x1, RZ, 0xc0, !PT ;  /* 0x000000010b027812 */ /* 0x000fc400078ec0ff */
[----:B------:R-:W-:Y:S01]  /*12b0*/  LOP3.LUT R17, R7, R3, RZ, 0x3c, !PT ;  /* 0x0000000307117212 */ /* 0x000fe200078e3cff */
[----:B------:R-:W-:Y:S01]  /*12c0*/  IMAD.IADD R8, R0, 0x1, -R5 ;  /* 0x0000000100087824 */ /* 0x000fe200078e0a05 */
[----:B------:R-:W-:Y:S02]  /*12d0*/  LEA.HI R3, R12, R18, RZ, 0x5 ;  /* 0x000000120c037211 */ /* 0x000fe400078f28ff */
[----:B------:R-:W-:Y:S02]  /*12e0*/  ISETP.NE.U32.AND P0, PT, R2, 0x1, PT ;  /* 0x000000010200780c */ /* 0x000fe40003f05070 */
[----:B------:R-:W-:Y:S02]  /*12f0*/  LOP3.LUT R4, R4, 0xfffffffe, RZ, 0xc0, !PT ;  /* 0xfffffffe04047812 */ /* 0x000fe400078ec0ff */
[----:B------:R-:W-:Y:S02]  /*1300*/  LOP3.LUT R2, R9, 0xfffffffc, RZ, 0xc0, !PT ;  /* 0xfffffffc09027812 */ /* 0x000fe400078ec0ff */
[--C-:B------:R-:W-:Y:S01]  /*1310*/  SHF.R.S32.HI R7, RZ, 0x5, R3.reuse ;  /* 0x00000005ff077819 */ /* 0x100fe20000011403 */
[----:B------:R-:W-:Y:S01]  /*1320*/  IMAD.IADD R16, R6, 0x1, -R4 ;  /* 0x0000000106107824 */ /* 0x000fe200078e0a04 */
[----:B------:R-:W-:Y:S01]  /*1330*/  SHF.R.S32.HI R0, RZ, 0x1f, R3 ;  /* 0x0000001fff007819 */ /* 0x000fe20000011403 */
[----:B------:R-:W-:Y:S01]  /*1340*/  IMAD.IADD R9, R18, 0x1, -R2 ;  /* 0x0000000112097824 */ /* 0x000fe200078e0a02 */
[----:B------:R-:W-:-:S02]  /*1350*/  LOP3.LUT R3, R3, 0xffffffe0, RZ, 0xc0, !PT ;  /* 0xffffffe003037812 */ /* 0x000fc400078ec0ff */
[----:B------:R-:W-:Y:S02]  /*1360*/  LEA.HI R4, R12, R18, RZ, 0x6 ;  /* 0x000000120c047211 */ /* 0x000fe400078f30ff */
[----:B------:R-:W-:Y:S01]  /*1370*/  LEA.HI R2, R0, R7, RZ, 0x2 ;  /* 0x0000000700027211 */ /* 0x000fe200078f10ff */
[----:B------:R-:W-:Y:S01]  /*1380*/  IMAD.IADD R19, R18, 0x1, -R3 ;  /* 0x0000000112137824 */ /* 0x000fe200078e0a03 */
[----:B------:R-:W-:Y:S01]  /*1390*/  LEA.HI R0, R9, R9, RZ, 0x1 ;  /* 0x0000000909007211 */ /* 0x000fe200078f08ff */
[----:B------:R-:W-:Y:S01]  /*13a0*/  IMAD.SHL.U32 R3, R10, 0x40, RZ ;  /* 0x000000400a037824 */ /* 0x000fe200078e00ff */
[----:B------:R-:W-:Y:S01]  /*13b0*/  R2P PR, R11, 0x6 ;  /* 0x000000060b007804 */ /* 0x000fe20000000000 */
[----:B------:R-:W-:Y:S01]  /*13c0*/  IMAD.SHL.U32 R13, R4, 0x8, RZ ;  /* 0x00000008040d7824 */ /* 0x000fe200078e00ff */
[----:B------:R-:W-:Y:S02]  /*13d0*/  LOP3.LUT R4, R2, 0xffffffc, RZ, 0xc0, !PT ;  /* 0x0ffffffc02047812 */ /* 0x000fe400078ec0ff */
[----:B------:R-:W-:-:S02]  /*13e0*/  LOP3.LUT R2, R3, 0x1c0, RZ, 0xc0, !PT ;  /* 0x000001c003027812 */ /* 0x000fc400078ec0ff */
[C---:B------:R-:W-:Y:S01]  /*13f0*/  LOP3.LUT R3, R0.reuse, 0x1ffffffe, RZ, 0xc0, !PT ;  /* 0x1ffffffe00037812 */ /* 0x040fe200078ec0ff */
[----:B------:R-:W-:Y:S01]  /*1400*/  IMAD.SHL.U32 R0, R0, 0x20, RZ ;  /* 0x0000002000007824 */ /* 0x000fe200078e00ff */
[----:B------:R-:W-:Y:S01]  /*1410*/  SHF.R.S32.HI R12, RZ, 0x1f, R19 ;  /* 0x0000001fff0c7819 */ /* 0x000fe20000011413 */
[----:B------:R-:W-:Y:S01]  /*1420*/  IMAD.IADD R5, R7, 0x1, -R4 ;  /* 0x0000000107057824 */ /* 0x000fe200078e0a04 */
[----:B------:R-:W-:Y:S01]  /*1430*/  LOP3.LUT R6, R2, 0x8, R14, 0xf8, !PT ;  /* 0x0000000802067812 */ /* 0x000fe200078ef80e */
[----:B------:R-:W-:Y:S01]  /*1440*/  IMAD.IADD R3, R9, 0x1, -R3 ;  /* 0x0000000109037824 */ /* 0x000fe200078e0a03 */
[----:B------:R-:W-:Y:S02]  /*1450*/  LEA.HI R12, R12, R19, RZ, 0x2 ;  /* 0x000000130c0c7211 */ /* 0x000fe400078f10ff */
[----:B------:R-:W-:Y:S02]  /*1460*/  LOP3.LUT R0, R0, 0xffffffc0, RZ, 0xc0, !PT ;  /* 0xffffffc000007812 */ /* 0x000fe400078ec0ff */
[----:B------:R-:W-:-:S02]  /*1470*/  SHF.R.U32.HI R4, RZ, 0x3, R2 ;  /* 0x00000003ff047819 */ /* 0x000fc40000011602 */
[----:B------:R-:W-:Y:S02]  /*1480*/  SHF.R.S32.HI R2, RZ, 0x2, R12 ;  /* 0x00000002ff027819 */ /* 0x000fe4000001140c */
[----:B------:R-:W-:Y:S01]  /*1490*/  LOP3.LUT R17, R17, 0x7ffffe00, R13, 0xf8, !PT ;  /* 0x7ffffe0011117812 */ /* 0x000fe200078ef80d */
[----:B------:R-:W-:Y:S01]  /*14a0*/  IMAD R13, R3, 0x8, R0 ;  /* 0x00000008030d7824 */ /* 0x000fe200078e0200 */
[----:B------:R-:W-:Y:S01]  /*14b0*/  LOP3.LUT R14, R6, R4, RZ, 0x3c, !PT ;  /* 0x00000004060e7212 */ /* 0x000fe200078e3cff */
[C---:B------:R-:W-:Y:S01]  /*14c0*/  IMAD.SHL.U32 R0, R8.reuse, 0x40, RZ ;  /* 0x0000004008007824 */ /* 0x040fe200078e00ff */
[C---:B------:R-:W-:Y:S01]  /*14d0*/  LOP3.LUT P6, RZ, R8.reuse, 0x2, RZ, 0xc0, !PT ;  /* 0x0000000208ff7812 */ /* 0x040fe200078cc0ff */
        /* <DEDUP_REMOVED lines=8> */
[----:B------:R-:W-:Y:S01]  /*1560*/  STL [R1+0xc8], R18 ;  /* 0x0000c81201007387 */ /* 0x000fe20000100800 */
[----:B------:R-:W-:Y:S01]  /*1570*/  LOP3.LUT R2, R0, 0x8, R3, 0xf8, !PT ;  /* 0x0000000800027812 */ /* 0x000fe200078ef803 */
[----:B------:R-:W-:Y:S01]  /*1580*/  IMAD.SHL.U32 R3, R15, 0x40, RZ ;  /* 0x000000400f037824 */ /* 0x000fe200078e00ff */
[----:B------:R-:W-:Y:S01]  /*1590*/  SHF.R.U32.HI R0, RZ, 0x3, R0 ;  /* 0x00000003ff007819 */ /* 0x000fe20000011600 */
[--C-:B------:R-:W-:Y:S01]  /*15a0*/  IMAD R6, R9, 0x2, R5.reuse ;  /* 0x0000000209067824 */ /* 0x100fe200078e0205 */
[----:B------:R-:W-:Y:S01]  /*15b0*/  LEA.HI R4, R4, R4, RZ, 0x1d ;  /* 0x0000000404047211 */ /* 0x000fe200078fe8ff */
[----:B------:R-:W-:Y:S01]  /*15c0*/  IMAD.MOV.U32 R9, RZ, RZ, 0x20 ;  /* 0x00000020ff097424 */ /* 0x000fe200078e00ff */
[----:B------:R-:W-:Y:S01]  /*15d0*/  LOP3.LUT R2, R2, R0, RZ, 0x3c, !PT ;  /* 0x0000000002027212 */ /* 0x000fe200078e3cff */
[----:B------:R-:W-:Y:S01]  /*15e0*/  IMAD R0, R16, 0x200, R14 ;  /* 0x0000020010007824 */ /* 0x000fe200078e020e */
[----:B------:R-:W-:Y:S01]  /*15f0*/  LOP3.LUT R3, R3, 0xfffffe00, RZ, 0xc0, !PT ;  /* 0xfffffe0003037812 */ /* 0x000fe200078ec0ff */
[----:B------:R-:W-:Y:S01]  /*1600*/  IMAD.IADD R8, R6, 0x1, R4 ;  /* 0x0000000106087824 */ /* 0x000fe200078e0204 */
[C---:B------:R-:W-:Y:S01]  /*1610*/  LOP3.LUT P4, RZ, R10.reuse, 0x2, RZ, 0xc0, !PT ;  /* 0x000000020aff7812 */ /* 0x040fe2000788c0ff */
[----:B------:R-:W-:Y:S01]  /*1620*/  IMAD R6, R10, 0x10, R20 ;  /* 0x000000100a067824 */ /* 0x000fe200078e0214 */
[CC--:B------:R-:W-:Y:S01]  /*1630*/  IADD3 R4, R2.reuse, R3.reuse, R5 ;  /* 0x0000000302047210 */ /* 0x0c0fe20007ffe005 */
[----:B------:R-:W-:Y:S01]  /*1640*/  IMAD.MOV.U32 R11, RZ, RZ, 0x40 ;  /* 0x00000040ff0b7424 */ /* 0x000fe200078e00ff */
[----:B------:R-:W-:Y:S01]  /*1650*/  LOP3.LUT R5, R2, R3, RZ, 0xfc, !PT ;  /* 0x0000000302057212 */ /* 0x000fe200078efcff */
[----:B------:R-:W-:Y:S01]  /*1660*/  IMAD.MOV.U32 R7, RZ, RZ, -0x10 ;  /* 0xfffffff0ff077424 */ /* 0x000fe200078e00ff */
[----:B------:R-:W-:Y:S01]  /*1670*/  LOP3.LUT R3, R12, 0x7ffffffc, RZ, 0xc0, !PT ;  /* 0x7ffffffc0c037812 */ /* 0x000fe200078ec0ff */
[----:B------:R1:W-:Y:S01]  /*1680*/  STL [R1+0x18], R6 ;  /* 0x0000180601007387 */ /* 0x0003e20000100800 */
[----:B------:R-:W-:Y:S01]  /*1690*/  SHF.R.S32.HI R10, RZ, 0x1f, R201 ;  /* 0x0000001fff0a7819 */ /* 0x000fe200000114c9 */
[----:B------:R-:W-:Y:S01]  /*16a0*/  IMAD.IADD R12, R18, 0x1, R13 ;  /* 0x00000001120c7824 */ /* 0x000fe200078e020d */
[----:B------:R-:W-:Y:S01]  /*16b0*/  LEA R184, R0, 0x2900, 0x1 ;  /* 0x0000290000b87811 */ /* 0x000fe200078e08ff */
[----:B------:R-:W-:Y:S01]  /*16c0*/  IMAD.IADD R3, R19, 0x1, -R3 ;  /* 0x0000000113037824 */ /* 0x000fe200078e0a03 */
[----:B------:R-:W-:Y:S01]  /*16d0*/  SEL R0, R9, 0xffffffe0, !P6 ;  /* 0xffffffe009007807 */ /* 0x000fe20007000000 */
[----:B------:R-:W-:Y:S01]  /*16e0*/  IMAD.SHL.U32 R203, R17, 0x2, RZ ;  /* 0x0000000211cb7824 */ /* 0x000fe200078e00ff */
[----:B------:R2:W-:Y:S01]  /*16f0*/  STL [R1+0x4c], R12 ;  /* 0x00004c0c01007387 */ /* 0x0005e20000100800 */
[----:B------:R-:W-:Y:S01]  /*1700*/  IMAD.SHL.U32 R10, R3, 0x2, RZ ;  /* 0x00000002030a7824 */ /* 0x000fe200078e00ff */
[----:B------:R-:W-:-:S02]  /*1710*/  SEL R2, R11, 0xffffffc0, !P3 ;  /* 0xffffffc00b027807 */ /* 0x000fc40005800000 */
[----:B------:R-:W-:Y:S02]  /*1720*/  SEL R3, R11, 0xffffffc0, !P5 ;  /* 0xffffffc00b037807 */ /* 0x000fe40006800000 */
[C---:B------:R-:W-:Y:S01]  /*1730*/  IADD3 R16, R10.reuse, 0x8, RZ ;  /* 0x000000080a107810 */ /* 0x040fe20007ffe0ff */
[----:B------:R-:W-:Y:S01]  /*1740*/  STL [R1], R10 ;  /* 0x0000000a01007387 */ /* 0x000fe20000100800 */
[----:B------:R-:W-:Y:S01]  /*1750*/  IADD3 R15, R10, 0x10, RZ ;  /* 0x000000100a0f7810 */ /* 0x000fe20007ffe0ff */
[----:B------:R-:W-:Y:S01]  /*1760*/  IMAD.IADD R190, R184, 0x1, R2 ;  /* 0x00000001b8be7824 */ /* 0x000fe200078e0202 */
[C---:B------:R-:W-:Y:S02]  /*1770*/  IADD3 R14, R10.reuse, 0x18, RZ ;  /* 0x000000180a0e7810 */ /* 0x040fe40007ffe0ff */
[C---:B------:R-:W-:Y:S02]  /*1780*/  IADD3 R13, R10.reuse, 0x20, RZ ;  /* 0x000000200a0d7810 */ /* 0x040fe40007ffe0ff */
[----:B------:R-:W-:-:S02]  /*1790*/  IADD3 R11, R10, 0x30, RZ ;  /* 0x000000300a0b7810 */ /* 0x000fc40007ffe0ff */
[----:B------:R-:W-:Y:S02]  /*17a0*/  SEL R7, R7, 0x10, !P0 ;  /* 0x0000001007077807 */ /* 0x000fe40004000000 */
[----:B-1----:R-:W-:Y:S02]  /*17b0*/  SEL R6, R9, 0xffffffe0, !P1 ;  /* 0xffffffe009067807 */ /* 0x002fe40004800000 */
[----:B------:R-:W-:Y:S02]  /*17c0*/  SHF.R.S32.HI R9, RZ, 0x1f, R10 ;  /* 0x0000001fff097819 */ /* 0x000fe4000001140a */
[C---:B------:R-:W-:Y:S02]  /*17d0*/  IADD3 R195, R184.reuse, 0x20, RZ ;  /* 0x00000020b8c37810 */ /* 0x040fe40007ffe0ff */
[----:B------:R-:W-:Y:S01]  /*17e0*/  @P4 IADD3 R195, R184, -0x20, RZ ;  /* 0xffffffe0b8c34810 */ /* 0x000fe20007ffe0ff */
[----:B------:R1:W-:Y:S01]  /*17f0*/  STL [R1+0xb8], R9 ;  /* 0x0000b80901007387 */ /* 0x0003e20000100800 */
[----:B--2---:R-:W-:-:S02]  /*1800*/  IADD3 R12, R10, 0x28, RZ ;  /* 0x000000280a0c7810 */ /* 0x004fc40007ffe0ff */
[----:B------:R-:W-:Y:S01]  /*1810*/  LEA R191, R4, 0x5100, 0x1 ;  /* 0x0000510004bf7811 */ /* 0x000fe200078e08ff */
[----:B------:R-:W-:Y:S01]  /*1820*/  STL [R1+0x78], R16 ;  /* 0x0000781001007387 */ /* 0x000fe20000100800 */
[----:B------:R-:W-:Y:S01]  /*1830*/  IMAD.IADD R187, R2, 0x1, R195 ;  /* 0x0000000102bb7824 */ /* 0x000fe200078e02c3 */
[----:B------:R-:W-:Y:S02]  /*1840*/  LEA R185, R5, 0x100, 0x1 ;  /* 0x0000010005b97811 */ /* 0x000fe400078e08ff */
[----:B------:R2:W-:Y:S01]  /*1850*/  STL [R1+0x74], R15 ;  /* 0x0000740f01007387 */ /* 0x0005e20000100800 */
[----:B------:R-:W-:Y:S01]  /*1860*/  IMAD.IADD R192, R191, 0x1, R3 ;  /* 0x00000001bfc07824 */ /* 0x000fe200078e0203 */
[----:B------:R-:W-:Y:S01]  /*1870*/  IADD3 R199, R195, 0x800, RZ ;  /* 0x00000800c3c77810 */ /* 0x000fe20007ffe0ff */
[--C-:B------:R-:W-:Y:S01]  /*1880*/  IMAD.IADD R186, R3, 0x1, R185.reuse ;  /* 0x0000000103ba7824 */ /* 0x100fe200078e02b9 */
[----:B------:R3:W-:Y:S01]  /*1890*/  STL [R1+0x70], R14 ;  /* 0x0000700e01007387 */ /* 0x0007e20000100800 */
[----:B------:R-:W-:Y:S01]  /*18a0*/  IADD3 R198, R195, 0x1000, RZ ;  /* 0x00001000c3c67810 */ /* 0x000fe20007ffe0ff */
[----:B------:R-:W-:Y:S01]  /*18b0*/  IMAD.IADD R194, R191, 0x1, R0 ;  /* 0x00000001bfc27824 */ /* 0x000fe200078e0200 */
[C---:B------:R-:W-:Y:S01]  /*18c0*/  IADD3 R197, R195.reuse, 0x1800, RZ ;  /* 0x00001800c3c57810 */ /* 0x040fe20007ffe0ff */
[----:B------:R-:W-:Y:S01]  /*18d0*/  STL [R1+0x6c], R13 ;  /* 0x00006c0d01007387 */ /* 0x000fe20000100800 */
[----:B------:R-:W-:Y:S01]  /*18e0*/  IADD3 R196, R195, 0x2000, RZ ;  /* 0x00002000c3c47810 */ /* 0x000fe20007ffe0ff */
[----:B------:R-:W-:-:S02]  /*18f0*/  IMAD.IADD R189, R0, 0x1, R185 ;  /* 0x0000000100bd7824 */ /* 0x000fc400078e02b9 */
[----:B------:R4:W-:Y:S01]  /*1900*/  STL [R1+0x68], R12 ;  /* 0x0000680c01007387 */ /* 0x0009e20000100800 */
[C---:B------:R-:W-:Y:S02]  /*1910*/  IMAD.IADD R193, R0.reuse, 0x1, R192 ;  /* 0x0000000100c17824 */ /* 0x040fe400078e02c0 */
[----:B------:R-:W-:Y:S01]  /*1920*/  IMAD.IADD R188, R0, 0x1, R186 ;  /* 0x0000000100bc7824 */ /* 0x000fe200078e02ba */
[----:B------:R5:W-:Y:S01]  /*1930*/  STL [R1+0x64], R11 ;  /* 0x0000640b01007387 */ /* 0x000be20000100800 */
[----:B-1----:R-:W-:Y:S02]  /*1940*/  IADD3 R9, R10, 0x38, RZ ;  /* 0x000000380a097810 */ /* 0x002fe40007ffe0ff */
[----:B------:R-:W-:Y:S02]  /*1950*/  LEA R10, R8, 0x80, 0x1 ;  /* 0x00000080080a7811 */ /* 0x000fe400078e08ff */
[----:B------:R-:W-:Y:S01]  /*1960*/  SHF.R.S32.HI R8, RZ, 0x1f, R16 ;  /* 0x0000001fff087819 */ /* 0x000fe20000011410 */
[----:B------:R-:W-:Y:S01]  /*1970*/  STL [R1+0x60], R9 ;  /* 0x0000600901007387 */ /* 0x000fe20000100800 */
[----:B--2---:R-:W-:-:S03]  /*1980*/  SHF.R.S32.HI R15, RZ, 0x1f, R15 ;  /* 0x0000001fff0f7819 */ /* 0x004fc6000001140f */
[----:B------:R-:W-:Y:S01]  /*1990*/  STL [R1+0x80], R10 ;  /* 0x0000800a01007387 */ /* 0x000fe20000100800 */
[----:B---3--:R-:W-:-:S03]  /*19a0*/  SHF.R.S32.HI R14, RZ, 0x1f, R14 ;  /* 0x0000001fff0e7819 */ /* 0x008fc6000001140e */
[----:B------:R1:W-:Y:S04]  /*19b0*/  STL [R1+0xb0], R8 ;  /* 0x0000b00801007387 */ /* 0x0003e80000100800 */
[----:B------:R-:W-:Y:S01]  /*19c0*/  STL [R1+0xac], R15 ;  /* 0x0000ac0f01007387 */ /* 0x000fe20000100800 */
[----:B----4-:R-:W-:-:S03]  /*19d0*/  SHF.R.S32.HI R12, RZ, 0x1f, R12 ;  /* 0x0000001fff0c7819 */ /* 0x010fc6000001140c */
[----:B------:R-:W-:Y:S01]  /*19e0*/  STL [R1+0xa8], R14 ;  /* 0x0000a80e01007387 */ /* 0x000fe20000100800 */
[----:B-----5:R-:W-:Y:S02]  /*19f0*/  SHF.R.S32.HI R11, RZ, 0x1f, R11 ;  /* 0x0000001fff0b7819 */ /* 0x020fe4000001140b */
[----:B-1----:R-:W-:-:S05]  /*1a00*/  SHF.R.S32.HI R8, RZ, 0x1f, R13 ;  /* 0x0000001fff087819 */ /* 0x002fca000001140d */
[----:B------:R1:W-:Y:S04]  /*1a10*/  STL [R1+0xa4], R8 ;  /* 0x0000a40801007387 */ /* 0x0003e80000100800 */
[----:B------:R-:W-:Y:S04]  /*1a20*/  STL [R1+0xa0], R12 ;  /* 0x0000a00c01007387 */ /* 0x000fe80000100800 */
[----:B------:R2:W-:Y:S01]  /*1a30*/  STL [R1+0x9c], R11 ;  /* 0x00009c0b01007387 */ /* 0x0005e20000100800 */
[----:B-1----:R-:W-:Y:S02]  /*1a40*/  SHF.R.S32.HI R8, RZ, 0x1f, R9 ;  /* 0x0000001fff087819 */ /* 0x002fe40000011409 */
[----:B------:R-:W-:-:S02]  /*1a50*/  IADD3 R9, R10, 0x40, RZ ;  /* 0x000000400a097810 */ /* 0x000fc40007ffe0ff */
[C---:B------:R-:W-:Y:S01]  /*1a60*/  @P2 IADD3 R9, R10.reuse, -0x40, RZ ;  /* 0xffffffc00a092810 */ /* 0x040fe20007ffe0ff */
[----:B------:R1:W-:Y:S01]  /*1a70*/  STL [R1+0x98], R8 ;  /* 0x0000980801007387 */ /* 0x0003e20000100800 */
[----:B--2---:R-:W-:-:S05]  /*1a80*/  IMAD.IADD R11, R10, 0x1, R6 ;  /* 0x000000010a0b7824 */ /* 0x004fca00078e0206 */
[----:B------:R-:W-:Y:S01]  /*1a90*/  STL [R1+0xb4], R11 ;  /* 0x0000b40b01007387 */ /* 0x000fe20000100800 */
[----:B-1----:R-:W-:-:S04]  /*1aa0*/  IMAD.IADD R8, R10, 0x1, R7 ;  /* 0x000000010a087824 */ /* 0x002fc800078e0207 */
[----:B------:R-:W-:Y:S01]  /*1ab0*/  IMAD.IADD R2, R8, 0x1, R6 ;  /* 0x0000000108027824 */ /* 0x000fe200078e0206 */
[----:B------:R1:W-:Y:S04]  /*1ac0*/  STL [R1+0x90], R8 ;  /* 0x0000900801007387 */ /* 0x0003e80000100800 */
[----:B------:R2:W-:Y:S04]  /*1ad0*/  STL [R1+0x94], R2 ;  /* 0x0000940201007387 */ /* 0x0005e80000100800 */
[----:B------:R-:W-:Y:S01]  /*1ae0*/  STL [R1+0x84], R9 ;  /* 0x0000840901007387 */ /* 0x000fe20000100800 */
[----:B-1----:R-:W-:-:S02]  /*1af0*/  IMAD.IADD R8, R6, 0x1, R9 ;  /* 0x0000000106087824 */ /* 0x002fc400078e0209 */
[----:B--2---:R-:W-:-:S03]  /*1b00*/  IMAD.IADD R2, R7, 0x1, R9 ;  /* 0x0000000107027824 */ /* 0x004fc600078e0209 */
[----:B------:R-:W-:Y:S01]  /*1b10*/  STL [R1+0x88], R8 ;  /* 0x0000880801007387 */ /* 0x000fe20000100800 */
[----:B------:R-:W-:-:S03]  /*1b20*/  IMAD.IADD R3, R7, 0x1, R8 ;  /* 0x0000000107037824 */ /* 0x000fc600078e0208 */
[----:B------:R1:W-:Y:S04]  /*1b30*/  STL [R1+0x8c], R2 ;  /* 0x00008c0201007387 */ /* 0x0003e80000100800 */
[----:B------:R2:W-:Y:S01]  /*1b40*/  STL [R1+0xc0], R3 ;  /* 0x0000c00301007387 */ /* 0x0005e20000100800 */
[----:B-1----:R-:W-:-:S05]  /*1b50*/  IMAD.IADD R2, R6, 0x1, R2 ;  /* 0x0000000106027824 */ /* 0x002fca00078e0202 */
[----:B------:R2:W-:Y:S02]  /*1b60*/  STL [R1+0xbc], R2 ;  /* 0x0000bc0201007387 */ /* 0x0005e40000100800 */
.L_x_804:
[----:B------:R-:W3:Y:S01]  /*1b70*/  LDL R14, [R1+0x5c] ;  /* 0x00005c00010e7983 */ /* 0x000ee20000100800 */
[----:B------:R-:W-:Y:S01]  /*1b80*/  ISETP.NE.U32.AND P0, PT, RZ, c[0x0][0x370], PT ;  /* 0x0000dc00ff007a0c */ /* 0x000fe20003f05070 */
[----:B------:R-:W-:Y:S01]  /*1b90*/  IMAD.MOV.U32 R13, RZ, RZ, 0x4 ;  /* 0x00000004ff0d7424 */ /* 0x000fe200078e00ff */
[----:B------:R-:W-:Y:S01]  /*1ba0*/  ISETP.NE.U32.AND P2, PT, RZ, c[0x0][0x360], PT ;  /* 0x0000d800ff007a0c */ /* 0x000fe20003f45070 */
[----:B------:R-:W-:Y:S01]  /*1bb0*/  IMAD.MOV.U32 R8, RZ, RZ, RZ ;  /* 0x000000ffff087224 */ /* 0x000fe200078e00ff */
[----:B------:R-:W-:Y:S01]  /*1bc0*/  ISETP.NE.AND.EX P1, PT, RZ, c[0x0][0x374], PT, P0 ;  /* 0x0000dd00ff007a0c */ /* 0x000fe20003f25300 */
[----:B------:R-:W-:Y:S01]  /*1bd0*/  IMAD.MOV.U32 R12, RZ, RZ, RZ ;  /* 0x000000ffff0c7224 */ /* 0x000fe200078e00ff */
[----:B------:R-:W-:Y:S02]  /*1be0*/  ISETP.NE.AND.EX P0, PT, RZ, c[0x0][0x364], PT, P2 ;  /* 0x0000d900ff007a0c */ /* 0x000fe40003f05320 */
[----:B------:R-:W-:-:S04]  /*1bf0*/  ISETP.NE.U32.AND P3, PT, RZ, c[0x0][0x348], PT ;  /* 0x0000d200ff007a0c */ /* 0x000fc80003f65070 */
[----:B------:R-:W-:-:S05]  /*1c00*/  ISETP.NE.AND.EX P3, PT, RZ, c[0x0][0x34c], PT, P3 ;  /* 0x0000d300ff007a0c */ /* 0x000fca0003f65330 */
[----:B---3--:R-:W-:-:S04]  /*1c10*/  @P1 IMAD.WIDE R6, R14, R13, c[0x0][0x370] ;  /* 0x0000dc000e061625 */ /* 0x008fc800078e020d */
[CC--:B--2---:R-:W-:Y:S01]  /*1c20*/  IMAD.WIDE R2, R14.reuse, R13.reuse, c[0x0][0x348] ;  /* 0x0000d2000e027625 */ /* 0x0c4fe200078e020d */
[----:B------:R-:W2:Y:S03]  /*1c30*/  @P1 LDG.E R8, [R6.64] ;  /* 0x0000000606081981 */ /* 0x000ea6000c1e1900 */
[----:B------:R-:W-:Y:S01]  /*1c40*/  @P0 IMAD.WIDE R4, R14, R13, c[0x0][0x360] ;  /* 0x0000d8000e040625 */ /* 0x000fe200078e020d */
[----:B------:R1:W5:Y:S04]  /*1c50*/  @P3 LDG.E R12, [R2.64] ;  /* 0x00000006020c3981 */ /* 0x000368000c1e1900 */
[----:B------:R1:W5:Y:S01]  /*1c60*/  @P0 LDG.E R246, [R4.64] ;  /* 0x0000000604f60981 */ /* 0x000362000c1e1900 */
        /* <DEDUP_REMOVED lines=8> */
.L_x_588:
[----:B------:R-:W-:-:S04]  /*1cf0*/  ISETP.NE.U32.AND P0, PT, RZ, c[0x0][0x368], PT ;  /* 0x0000da00ff007a0c */ /* 0x000fc80003f05070 */
[----:B------:R-:W-:-:S13]  /*1d00*/  ISETP.NE.AND.EX P0, PT, RZ, c[0x0][0x36c], PT, P0 ;  /* 0x0000db00ff007a0c */ /* 0x000fda0003f05300 */
[----:B------:R-:W-:Y:S05]  /*1d10*/  @!P0 BRA `(.L_x_589) ;  /* 0x0000003000008947 */ /* 0x000fea0003800000 */
[----:B-1----:R-:W-:-:S05]  /*1d20*/  IMAD.WIDE R2, R14, R13, c[0x0][0x368] ;  /* 0x0000da000e027625 */ /* 0x002fca00078e020d */
[----:B------:R1:W5:Y:S01]  /*1d30*/  LDG.E R0, [R2.64] ;  /* 0x0000000602007981 */ /* 0x000362000c1e1900 */
[----:B------:R-:W-:Y:S05]  /*1d40*/  BRA `(.L_x_590) ;  /* 0x0000008000007947 */ /* 0x000fea0003800000 */
.L_x_589:
[----:B------:R-:W-:Y:S01]  /*1d50*/  ISETP.NE.U32.AND P0, PT, RZ, c[0x0][0x350], PT ;  /* 0x0000d400ff007a0c */ /* 0x000fe20003f05070 */
[----:B------:R-:W-:-:S03]  /*1d60*/  IMAD.U32 R0, RZ, RZ, UR5 ;  /* 0x00000005ff007e24 */ /* 0x000fc6000f8e00ff */
[----:B------:R-:W-:-:S13]  /*1d70*/  ISETP.NE.AND.EX P0, PT, RZ, c[0x0][0x354], PT, P0 ;  /* 0x0000d500ff007a0c */ /* 0x000fda0003f05300 */
[----:B------:R-:W-:Y:S05]  /*1d80*/  @!P0 BRA `(.L_x_590) ;  /* 0x0000004000008947 */ /* 0x000fea0003800000 */
[----:B-1----:R-:W-:-:S05]  /*1d90*/  IMAD.WIDE R2, R14, R13, c[0x0][0x350] ;  /* 0x0000d4000e027625 */ /* 0x002fca00078e020d */
[----:B------:R-:W2:Y:S04]  /*1da0*/  LDG.E R4, [R2.64] ;  /* 0x0000000602047981 */ /* 0x000ea8000c1e1900 */
[----:B------:R-:W2:Y:S02]  /*1db0*/  LDG.E R0, [R2.64+0x4] ;  /* 0x0000040602007981 */ /* 0x000ea4000c1e1900 */
[----:B--2---:R-:W-:Y:S02]  /*1dc0*/  IADD3 R0, -R4, R0, RZ ;  /* 0x0000000004007210 */ /* 0x004fe40007ffe1ff */
.L_x_590:
[----:B-1----:R-:W2:Y:S01]  /*1dd0*/  LDL.LU R2, [R1+0x54] ;  /* 0x0000540001027983 */ /* 0x002ea20000300800 */
[----:B------:R-:W-:Y:S01]  /*1de0*/  IMAD.MOV.U32 R3, RZ, RZ, c[0x0][0x2c4] ;  /* 0x0000b100ff037624 */ /* 0x000fe200078e00ff */
[----:B------:R-:W-:Y:S01]  /*1df0*/  LOP3.LUT R200, R200, 0xfffbffff, RZ, 0xc0, !PT ;  /* 0xfffbffffc8c87812 */ /* 0x000fe200078ec0ff */
[----:B------:R-:W-:Y:S02]  /*1e00*/  IMAD.MOV.U32 R6, RZ, RZ, c[0x0][0x32c] ;  /* 0x0000cb00ff067624 */ /* 0x000fe400078e00ff */
[----:B-----5:R-:W-:Y:S01]  /*1e10*/  IMAD.IADD R248, R0, 0x1, -R8 ;  /* 0x0000000100f87824 */ /* 0x020fe200078e0a08 */
[----:B------:R-:W-:-:S02]  /*1e20*/  ISETP.NE.AND P4, PT, R3, 0x1, PT ;  /* 0x000000010300780c */ /* 0x000fc40003f85270 */
[----:B------:R-:W-:-:S11]  /*1e30*/  ISETP.GE.AND P1, PT, R6, 0x1, PT ;  /* 0x000000010600780c */ /* 0x000fd60003f26270 */
[----:B------:R-:W-:-:S04]  /*1e40*/  @P4 LOP3.LUT R200, R200, 0x40000, RZ, 0xfc, !PT ;  /* 0x00040000c8c84812 */ /* 0x000fc800078efcff */
[----:B------:R-:W-:-:S04]  /*1e50*/  LOP3.LUT R200, R200, 0xfffeffff, RZ, 0xc0, !PT ;  /* 0xfffeffffc8c87812 */ /* 0x000fc800078ec0ff */
[----:B------:R-:W-:Y:S01]  /*1e60*/  @P1 LOP3.LUT R200, R200, 0x10000, RZ, 0xfc, !PT ;  /* 0x00010000c8c81812 */ /* 0x000fe200078efcff */
[----:B--2---:R-:W-:-:S05]  /*1e70*/  IMAD.SHL.U32 R16, R2, 0x80, RZ ;  /* 0x0000008002107824 */ /* 0x004fca00078e00ff */
[----:B------:R1:W-:Y:S01]  /*1e80*/  STL [R1+0x48], R16 ;  /* 0x0000481001007387 */ /* 0x0003e20000100800 */
[----:B------:R-:W-:-:S05]  /*1e90*/  IADD3 R2, R16, 0x7f, RZ ;  /* 0x0000007f10027810 */ /* 0x000fca0007ffe0ff */
[----:B------:R-:W-:-:S04]  /*1ea0*/  @P4 IMAD.HI.U32 R3, R2, c[0x0][0x2c8], RZ ;  /* 0x0000b20002034a27 */ /* 0x000fc800078e00ff */
[----:B------:R-:W-:Y:S01]  /*1eb0*/  IMAD.MOV.U32 R0, RZ, RZ, R2 ;  /* 0x000000ffff007224 */ /* 0x000fe200078e0002 */
[----:B------:R-:W-:Y:S02]  /*1ec0*/  IADD3 R2, R248, 0x1, -R246 ;  /* 0x00000001f8027810 */ /* 0x000fe40007ffe8f6 */
[----:B------:R-:W-:-:S05]  /*1ed0*/  @P4 SHF.R.U32.HI R0, RZ, c[0x0][0x2cc], R3 ;  /* 0x0000b300ff004a19 */ /* 0x000fca0000011603 */
[----:B------:R-:W-:-:S05]  /*1ee0*/  IMAD.IADD R0, R2, 0x1, R0 ;  /* 0x0000000102007824 */ /* 0x000fca00078e0200 */
[----:B------:R-:W-:Y:S01]  /*1ef0*/  IADD3 R3, R0, c[0x0][0x328], RZ ;  /* 0x0000ca0000037a10 */ /* 0x000fe20007ffe0ff */
[----:B------:R-:W-:Y:S05]  /*1f00*/  @!P1 BRA `(.L_x_591) ;  /* 0x0000010000009947 */ /* 0x000fea0003800000 */
[C---:B------:R-:W-:Y:S01]  /*1f10*/  ISETP.GT.AND P0, PT, R0.reuse, RZ, PT ;  /* 0x000000ff0000720c */ /* 0x040fe20003f04270 */
[----:B------:R-:W-:Y:S01]  /*1f20*/  BSSY B0, `(.L_x_592) ;  /* 0x000000c000007945 */ /* 0x000fe20003800000 */
[----:B------:R-:W-:-:S11]  /*1f30*/  IADD3 R2, R0, -0x1, RZ ;  /* 0xffffffff00027810 */ /* 0x000fd60007ffe0ff */
[----:B------:R-:W-:Y:S05]  /*1f40*/  @P0 BRA `(.L_x_593) ;  /* 0x0000006000000947 */ /* 0x000fea0003800000 */
[----:B------:R-:W-:Y:S01]  /*1f50*/  ISETP.NE.AND P0, PT, R6, 0x1, PT ;  /* 0x000000010600780c */ /* 0x000fe20003f05270 */
[----:B------:R-:W-:-:S12]  /*1f60*/  IMAD.MOV R0, RZ, RZ, -R0 ;  /* 0x000000ffff007224 */ /* 0x000fd800078e0a00 */
[----:B------:R-:W-:-:S05]  /*1f70*/  @P0 IMAD.HI.U32 R2, R0, c[0x0][0x330], RZ ;  /* 0x0000cc0000020a27 */ /* 0x000fca00078e00ff */
[----:B------:R-:W-:-:S04]  /*1f80*/  @P0 SHF.R.U32.HI R0, RZ, c[0x0][0x334], R2 ;  /* 0x0000cd00ff000a19 */ /* 0x000fc80000011602 */
[----:B------:R-:W-:Y:S01]  /*1f90*/  LOP3.LUT R2, RZ, R0, RZ, 0x33, !PT ;  /* 0x00000000ff027212 */ /* 0x000fe200078e33ff */
[----:B------:R-:W-:Y:S05]  /*1fa0*/  BRA `(.L_x_594) ;  /* 0x0000003000007947 */ /* 0x000fea0003800000 */
.L_x_593:
[----:B------:R-:W-:-:S13]  /*1fb0*/  ISETP.NE.AND P0, PT, R6, 0x1, PT ;  /* 0x000000010600780c */ /* 0x000fda0003f05270 */
[----:B------:R-:W-:-:S05]  /*1fc0*/  @P0 IMAD.HI.U32 R0, R2, c[0x0][0x330], RZ ;  /* 0x0000cc0002000a27 */ /* 0x000fca00078e00ff */
[----:B------:R-:W-:Y:S02]  /*1fd0*/  @P0 SHF.R.U32.HI R2, RZ, c[0x0][0x334], R0 ;  /* 0x0000cd00ff020a19 */ /* 0x000fe40000011600 */
.L_x_594:
[----:B------:R-:W-:Y:S05]  /*1fe0*/  BSYNC B0 ;  /* 0x0000000000007941 */ /* 0x000fea0003800000 */
.L_x_592:
[----:B------:R-:W-:-:S05]  /*1ff0*/  IMAD R2, R2, R6, c[0x0][0x32c] ;  /* 0x0000cb0002027624 */ /* 0x000fca00078e0206 */
[----:B------:R-:W-:-:S04]  /*2000*/  IMNMX R3, R3, R2, PT ;  /* 0x0000000203037217 */ /* 0x000fc80003800200 */
.L_x_591:
[----:B------:R-:W-:Y:S01]  /*2010*/  IADD3 R3, R3, 0x4f, RZ ;  /* 0x0000004f03037810 */ /* 0x000fe20007ffe0ff */
[----:B------:R-:W-:Y:S01]  /*2020*/  @P4 IMAD.HI.U32 R4, R16, c[0x0][0x2c8], RZ ;  /* 0x0000b20010044a27 */ /* 0x000fe200078e00ff */
[----:B------:R-:W-:-:S03]  /*2030*/  IADD3 R2, R248, 0x4f, RZ ;  /* 0x0000004ff8027810 */ /* 0x000fc60007ffe0ff */
[----:B------:R-:W-:-:S04]  /*2040*/  IMAD.HI R5, R3, 0x66666667, RZ ;  /* 0x6666666703057827 */ /* 0x000fc800078e02ff */
[----:B------:R-:W-:-:S04]  /*2050*/  IMAD.HI R2, R2, 0x66666667, RZ ;  /* 0x6666666702027827 */ /* 0x000fc800078e02ff */
[----:B------:R-:W-:Y:S01]  /*2060*/  IMAD.MOV.U32 R0, RZ, RZ, R16 ;  /* 0x000000ffff007224 */ /* 0x000fe200078e0010 */
[----:B------:R-:W-:Y:S01]  /*2070*/  @P4 SHF.R.U32.HI R0, RZ, c[0x0][0x2cc], R4 ;  /* 0x0000b300ff004a19 */ /* 0x000fe20000011604 */
[----:B------:R-:W-:Y:S01]  /*2080*/  IMAD.IADD R252, R248, 0x1, -R246 ;  /* 0x00000001f8fc7824 */ /* 0x000fe200078e0af6 */
[----:B------:R-:W-:Y:S02]  /*2090*/  SHF.R.U32.HI R4, RZ, 0x1f, R5 ;  /* 0x0000001fff047819 */ /* 0x000fe40000011605 */
[----:B------:R-:W-:Y:S01]  /*20a0*/  SHF.R.U32.HI R3, RZ, 0x1f, R2 ;  /* 0x0000001fff037819 */ /* 0x000fe20000011602 */
[----:B------:R-:W-:Y:S01]  /*20b0*/  IMAD.IADD R0, R252, 0x1, R0 ;  /* 0x00000001fc007824 */ /* 0x000fe200078e0200 */
[----:B------:R-:W-:Y:S02]  /*20c0*/  LEA.HI.SX32 R4, R5, R4, 0x1b ;  /* 0x0000000405047211 */ /* 0x000fe400078fdaff */
[----:B------:R-:W-:Y:S02]  /*20d0*/  LEA.HI.SX32 R3, R2, R3, 0x1b ;  /* 0x0000000302037211 */ /* 0x000fe400078fdaff */
[----:B------:R-:W-:-:S02]  /*20e0*/  IADD3 R2, R0, -c[0x0][0x324], RZ ;  /* 0x8000c90000027a10 */ /* 0x000fc40007ffe0ff */
[----:B------:R-:W-:Y:S01]  /*20f0*/  IMNMX R9, R3, R4, PT ;  /* 0x0000000403097217 */ /* 0x000fe20003800200 */
[----:B------:R-:W-:Y:S05]  /*2100*/  @!P1 BRA `(.L_x_595) ;  /* 0x000000f000009947 */ /* 0x000fea0003800000 */
[----:B------:R-:W-:Y:S01]  /*2110*/  ISETP.GT.AND P0, PT, R0, -0x1, PT ;  /* 0xffffffff0000780c */ /* 0x000fe20003f04270 */
[----:B------:R-:W-:-:S12]  /*2120*/  BSSY B0, `(.L_x_596) ;  /* 0x000000b000007945 */ /* 0x000fd80003800000 */
[----:B------:R-:W-:Y:S05]  /*2130*/  @P0 BRA `(.L_x_597) ;  /* 0x0000006000000947 */ /* 0x000fea0003800000 */
[----:B------:R-:W-:Y:S02]  /*2140*/  ISETP.NE.AND P0, PT, R6, 0x1, PT ;  /* 0x000000010600780c */ /* 0x000fe40003f05270 */
[----:B------:R-:W-:-:S11]  /*2150*/  LOP3.LUT R0, RZ, R0, RZ, 0x33, !PT ;  /* 0x00000000ff007212 */ /* 0x000fd600078e33ff */
[----:B------:R-:W-:-:S05]  /*2160*/  @P0 IMAD.HI.U32 R3, R0, c[0x0][0x330], RZ ;  /* 0x0000cc0000030a27 */ /* 0x000fca00078e00ff */
[----:B------:R-:W-:-:S04]  /*2170*/  @P0 SHF.R.U32.HI R0, RZ, c[0x0][0x334], R3 ;  /* 0x0000cd00ff000a19 */ /* 0x000fc80000011603 */
[----:B------:R-:W-:Y:S01]  /*2180*/  LOP3.LUT R0, RZ, R0, RZ, 0x33, !PT ;  /* 0x00000000ff007212 */ /* 0x000fe200078e33ff */
[----:B------:R-:W-:Y:S05]  /*2190*/  BRA `(.L_x_598) ;  /* 0x0000003000007947 */ /* 0x000fea0003800000 */
.L_x_597:
[----:B------:R-:W-:-:S13]  /*21a0*/  ISETP.NE.AND P0, PT, R6, 0x1, PT ;  /* 0x000000010600780c */ /* 0x000fda0003f05270 */
[----:B------:R-:W-:-:S05]  /*21b0*/  @P0 IMAD.HI.U32 R3, R0, c[0x0][0x330], RZ ;  /* 0x0000cc0000030a27 */ /* 0x000fca00078e00ff */
[----:B------:R-:W-:Y:S02]  /*21c0*/  @P0 SHF.R.U32.HI R0, RZ, c[0x0][0x334], R3 ;  /* 0x0000cd00ff000a19 */ /* 0x000fe40000011603 */
.L_x_598:
[----:B------:R-:W-:Y:S05]  /*21d0*/  BSYNC B0 ;  /* 0x0000000000007941 */ /* 0x000fea0003800000 */
.L_x_596:
[----:B------:R-:W-:-:S05]  /*21e0*/  IMAD R0, R0, c[0x0][0x32c], RZ ;  /* 0x0000cb0000007a24 */ /* 0x000fca00078e02ff */
[----:B------:R-:W-:-:S04]  /*21f0*/  IMNMX R2, R2, R0, !PT ;  /* 0x0000000002027217 */ /* 0x000fc80007800200 */
.L_x_595:
[----:B------:R-:W2:Y:S01]  /*2200*/  LDL R15, [R1+0x58] ;  /* 0x00005800010f7983 */ /* 0x000ea20000100800 */
[----:B------:R-:W-:Y:S01]  /*2210*/  IMAD.HI R2, R2, 0x66666667, RZ ;  /* 0x6666666702027827 */ /* 0x000fe200078e02ff */
[----:B------:R-:W-:Y:S04]  /*2220*/  BSSY B0, `(.L_x_599) ;  /* 0x000002e000007945 */ /* 0x000fe80003800000 */
[----:B------:R-:W-:-:S04]  /*2230*/  SHF.R.U32.HI R0, RZ, 0x1f, R2 ;  /* 0x0000001fff007819 */ /* 0x000fc80000011602 */
[----:B------:R-:W-:-:S04]  /*2240*/  LEA.HI.SX32 R2, R2, R0, 0x1b ;  /* 0x0000000002027211 */ /* 0x000fc800078fdaff */
[----:B------:R-:W-:Y:S01]  /*2250*/  IMNMX R6, RZ, R2, !PT ;  /* 0x00000002ff067217 */ /* 0x000fe20007800200 */
[----:B------:R-:W-:-:S03]  /*2260*/  IMAD.MOV.U32 R2, RZ, RZ, RZ ;  /* 0x000000ffff027224 */ /* 0x000fc600078e00ff */
[----:B------:R-:W-:Y:S02]  /*2270*/  ISETP.GT.AND P0, PT, R9, R6, PT ;  /* 0x000000060900720c */ /* 0x000fe40003f04270 */
        /* <DEDUP_REMOVED lines=9> */
[----:B------:R-:W-:-:S04]  /*2310*/  ISETP.NE.AND P0, PT, R5, RZ, PT ;  /* 0x000000ff0500720c */ /* 0x000fc80003f05270 */
[----:B------:R-:W-:-:S04]  /*2320*/  SEL R0, R5, c[0x0][0x338], P0 ;  /* 0x0000ce0005007a07 */ /* 0x000fc80000000000 */
[----:B------:R-:W-:Y:S02]  /*2330*/  IABS R3, R0 ;  /* 0x0000000000037213 */ /* 0x000fe40000000000 */
[----:B------:R-:W-:Y:S02]  /*2340*/  IADD3 R7, R0, -0x1, R9 ;  /* 0xffffffff00077810 */ /* 0x000fe40007ffe009 */
[----:B------:R-:W3:Y:S03]  /*2350*/  I2F.RP R2, R3 ;  /* 0x0000000300027306 */ /* 0x000ee60000209400 */
[----:B------:R-:W-:-:S05]  /*2360*/  IMAD.IADD R7, R7, 0x1, -R6 ;  /* 0x0000000107077824 */ /* 0x000fca00078e0a06 */
[----:B------:R-:W-:Y:S01]  /*2370*/  IABS R11, R7 ;  /* 0x00000007000b7213 */ /* 0x000fe20000000000 */
[----:B---3--:R-:W3:Y:S02]  /*2380*/  MUFU.RCP R2, R2 ;  /* 0x0000000200027308 */ /* 0x008ee40000001000 */
[----:B---3--:R-:W-:-:S06]  /*2390*/  IADD3 R2, R2, 0xffffffe, RZ ;  /* 0x0ffffffe02027810 */ /* 0x008fcc0007ffe0ff */
[----:B--2---:R-:W2:Y:S02]  /*23a0*/  F2I.FTZ.U32.TRUNC.NTZ R5, R2 ;  /* 0x0000000200057305 */ /* 0x004ea4000021f000 */
[----:B--2---:R-:W-:-:S04]  /*23b0*/  IMAD.MOV R2, RZ, RZ, -R5 ;  /* 0x000000ffff027224 */ /* 0x004fc800078e0a05 */
        /* <DEDUP_REMOVED lines=20> */
.L_x_600:
[----:B------:R-:W-:Y:S05]  /*2500*/  BSYNC B0 ;  /* 0x0000000000007941 */ /* 0x000fea0003800000 */
.L_x_599:
[----:B------:R-:W-:Y:S01]  /*2510*/  IMAD R3, R17, R2, R6 ;  /* 0x0000000211037224 */ /* 0x000fe200078e0206 */
[----:B------:R-:W-:Y:S01]  /*2520*/  PRMT R0, RZ, 0x7610, R0 ;  /* 0x00007610ff007816 */ /* 0x000fe20000000000 */
[----:B------:R-:W-:Y:S01]  /*2530*/  CS2R R22, SRZ ;  /* 0x0000000000167805 */ /* 0x000fe2000001ff00 */
[----:B------:R-:W-:Y:S01]  /*2540*/  CS2R R24, SRZ ;  /* 0x0000000000187805 */ /* 0x000fe2000001ff00 */
        /* <DEDUP_REMOVED lines=37> */
[----:B---3--:R-:W3:Y:S01]  /*27a0*/  LDL R4, [R1+0x18] ;  /* 0x0000180001047983 */ /* 0x008ee20000100800 */
[----:B------:R-:W-:-:S04]  /*27b0*/  ISETP.NE.U32.AND P0, PT, RZ, c[0x0][0x340], PT ;  /* 0x0000d000ff007a0c */ /* 0x000fc80003f05070 */
[----:B------:R-:W-:-:S13]  /*27c0*/  ISETP.NE.AND.EX P1, PT, RZ, c[0x0][0x344], PT, P0 ;  /* 0x0000d100ff007a0c */ /* 0x000fda0003f25300 */
[----:B------:R-:W-:-:S05]  /*27d0*/  @P1 IMAD.WIDE R2, R14, R13, c[0x0][0x340] ;  /* 0x0000d0000e021625 */ /* 0x000fca00078e020d */
[----:B------:R4:W5:Y:S01]  /*27e0*/  @P1 LDG.E R8, [R2.64] ;  /* 0x0000000602081981 */ /* 0x000962000c1e1900 */
[----:B------:R-:W-:Y:S02]  /*27f0*/  SHF.R.S32.HI R0, RZ, 0x1f, R12 ;  /* 0x0000001fff007819 */ /* 0x000fe4000001140c */
[----:B------:R-:W-:Y:S02]  /*2800*/  LOP3.LUT R15, R15, 0xffff, RZ, 0xc0, !PT ;  /* 0x0000ffff0f0f7812 */ /* 0x000fe400078ec0ff */
[----:B--2---:R-:W-:Y:S01]  /*2810*/  SEL R5, R14, RZ, !P3 ;  /* 0x000000ff0e057207 */ /* 0x004fe20005800000 */
[----:B------:R-:W-:Y:S01]  /*2820*/  IMAD R0, R0, c[0x0][0x178], RZ ;  /* 0x00005e0000007a24 */ /* 0x000fe200078e02ff */
[----:B------:R-:W-:Y:S02]  /*2830*/  ISETP.GE.AND P2, PT, R201, c[0x0][0x198], PT ;  /* 0x00006600c9007a0c */ /* 0x000fe40003f46270 */
[----:B------:R-:W-:Y:S01]  /*2840*/  IADD3 R135, R202, -0x1, RZ ;  /* 0xffffffffca877810 */ /* 0x000fe20007ffe0ff */
[----:B------:R-:W-:-:S02]  /*2850*/  IMAD R0, R12, c[0x0][0x17c], R0 ;  /* 0x00005f000c007a24 */ /* 0x000fc400078e0200 */
[----:B----4-:R-:W-:-:S05]  /*2860*/  IMAD.WIDE.U32 R2, R12, c[0x0][0x178], RZ ;  /* 0x00005e000c027a25 */ /* 0x010fca00078e00ff */
[----:B------:R-:W-:Y:S02]  /*2870*/  IADD3 R3, R3, R0, RZ ;  /* 0x0000000003037210 */ /* 0x000fe40007ffe0ff */
[----:B------:R-:W-:-:S03]  /*2880*/  SHF.R.S32.HI R0, RZ, 0x1f, R14 ;  /* 0x0000001fff007819 */ /* 0x000fc6000001140e */
[----:B------:R-:W-:Y:S01]  /*2890*/  IMAD.WIDE.U32 R2, R15, c[0x0][0x1b8], R2 ;  /* 0x00006e000f027a25 */ /* 0x000fe200078e0002 */
[----:B------:R-:W-:-:S03]  /*28a0*/  SEL R6, R0, RZ, !P3 ;  /* 0x000000ff00067207 */ /* 0x000fc60005800000 */
[----:B------:R-:W-:Y:S02]  /*28b0*/  IMAD R3, R15, c[0x0][0x1bc], R3 ;  /* 0x00006f000f037a24 */ /* 0x000fe400078e0203 */
[----:B------:R-:W-:Y:S02]  /*28c0*/  IMAD R6, R6, c[0x0][0x1c0], RZ ;  /* 0x0000700006067a24 */ /* 0x000fe400078e02ff */
[----:B------:R-:W-:-:S04]  /*28d0*/  IMAD.WIDE.U32 R2, R5, c[0x0][0x1c0], R2 ;  /* 0x0000700005027a25 */ /* 0x000fc800078e0002 */
[----:B------:R-:W-:-:S05]  /*28e0*/  IMAD R6, R5, c[0x0][0x1c4], R6 ;  /* 0x0000710005067a24 */ /* 0x000fca00078e0206 */
[----:B------:R-:W-:Y:S02]  /*28f0*/  IADD3 R3, R3, R6, RZ ;  /* 0x0000000603037210 */ /* 0x000fe40007ffe0ff */
[----:B---3--:R-:W-:-:S04]  /*2900*/  IADD3 R4, R4, R16, RZ ;  /* 0x0000001004047210 */ /* 0x008fc80007ffe0ff */
[----:B------:R-:W-:Y:S01]  /*2910*/  MOV R0, R4 ;  /* 0x0000000400007202 */ /* 0x000fe20000000f00 */
[----:B------:R-:W-:-:S05]  /*2920*/  @P4 IMAD.HI.U32 R7, R4, c[0x0][0x2c8], RZ ;  /* 0x0000b20004074a27 */ /* 0x000fca00078e00ff */
[----:B------:R-:W-:-:S04]  /*2930*/  @P4 SHF.R.U32.HI R0, RZ, c[0x0][0x2cc], R7 ;  /* 0x0000b300ff004a19 */ /* 0x000fc80000011607 */
[--C-:B------:R-:W-:Y:S01]  /*2940*/  SHF.R.S32.HI R7, RZ, 0x1f, R0.reuse ;  /* 0x0000001fff077819 */ /* 0x100fe20000011400 */
[----:B------:R-:W-:Y:S02]  /*2950*/  IMAD.MOV R5, RZ, RZ, -R0 ;  /* 0x000000ffff057224 */ /* 0x000fe400078e0a00 */
[----:B------:R-:W-:-:S04]  /*2960*/  IMAD.WIDE.U32 R2, R0, c[0x0][0x1b0], R2 ;  /* 0x00006c0000027a25 */ /* 0x000fc800078e0002 */
[----:B------:R-:W-:Y:S02]  /*2970*/  IMAD R4, R5, c[0x0][0x2c4], R4 ;  /* 0x0000b10005047a24 */ /* 0x000fe400078e0204 */
[----:B------:R-:W-:Y:S01]  /*2980*/  IMAD R5, R7, c[0x0][0x1b0], RZ ;  /* 0x00006c0007057a24 */ /* 0x000fe200078e02ff */
[----:B------:R-:W-:-:S03]  /*2990*/  @!P1 MOV R8, R14 ;  /* 0x0000000e00089202 */ /* 0x000fc60000000f00 */
[----:B------:R-:W-:Y:S01]  /*29a0*/  IMAD R6, R0, c[0x0][0x1b4], R5 ;  /* 0x00006d0000067a24 */ /* 0x000fe200078e0205 */
[----:B------:R-:W-:-:S03]  /*29b0*/  SHF.R.S32.HI R5, RZ, 0x1f, R4 ;  /* 0x0000001fff057819 */ /* 0x000fc60000011404 */
        /* <DEDUP_REMOVED lines=8> */
[----:B------:R2:W3:Y:S02]  /*2a40*/  SHFL.IDX PT, R7, R5, RZ, 0x181f ;  /* 0x00181fff05077589 */ /* 0x0004e400000e0000 */
.L_x_809:
[----:B------:R-:W-:Y:S05]  /*2a50*/  BRA.DIV ~URZ, `(.L_x_603) ;  /* 0x0001a7427f007947 */ /* 0x000fea000b800000 */
[----:B------:R4:W1:Y:S02]  /*2a60*/  SHFL.IDX PT, R2, R6, RZ, 0x181f ;  /* 0x00181fff06027589 */ /* 0x00086400000e0000 */
.L_x_810:
[----:B--2---:R-:W2:Y:S04]  /*2a70*/  LDL R3, [R1+0x48] ;  /* 0x0000480001037983 */ /* 0x004ea80000100800 */
[----:B------:R-:W4:Y:S02]  /*2a80*/  S2R R4, SR_TID.X ;  /* 0x0000000000047919 */ /* 0x000f240000002100 */
[----:B----4-:R-:W-:-:S04]  /*2a90*/  SHF.R.S32.HI R0, RZ, 0x1f, R4 ;  /* 0x0000001fff007819 */ /* 0x010fc80000011404 */
[----:B------:R-:W-:-:S04]  /*2aa0*/  LEA.HI R0, R0, R4, RZ, 0x3 ;  /* 0x0000000400007211 */ /* 0x000fc800078f18ff */
[----:B------:R-:W-:Y:S01]  /*2ab0*/  SHF.R.S32.HI R0, RZ, 0x3, R0 ;  /* 0x00000003ff007819 */ /* 0x000fe20000011400 */
[----:B------:R-:W-:Y:S01]  /*2ac0*/  IMAD R4, R246, c[0x0][0x2c4], RZ ;  /* 0x0000b100f6047a24 */ /* 0x000fe200078e02ff */
[----:B------:R-:W-:Y:S03]  /*2ad0*/  BSSY B0, `(.L_x_604) ;  /* 0x000000b000007945 */ /* 0x000fe60003800000 */
[----:B--2---:R-:W-:-:S05]  /*2ae0*/  IMAD.IADD R0, R0, 0x1, R3 ;  /* 0x0000000100007824 */ /* 0x004fca00078e0203 */
        /* <DEDUP_REMOVED lines=9> */
.L_x_605:
[----:B------:R-:W-:Y:S05]  /*2b80*/  BSYNC B0 ;  /* 0x0000000000007941 */ /* 0x000fea0003800000 */
.L_x_604:
[----:B------:R-:W-:Y:S05]  /*2b90*/  BRA.DIV ~URZ, `(.L_x_606) ;  /* 0x0001a6727f007947 */ /* 0x000fea000b800000 */
[----:B---3--:R2:W3:Y:S04]  /*2ba0*/  SHFL.IDX PT, R7, R5, 0x1, 0x181f ;  /* 0x00381f0005077f89 */ /* 0x0084e800000e0000 */
[----:B-1----:R2:W1:Y:S02]  /*2bb0*/  SHFL.IDX PT, R2, R6, 0x1, 0x181f ;  /* 0x00381f0006027f89 */ /* 0x00246400000e0000 */
.L_x_811:
        /* <DEDUP_REMOVED lines=11> */
.L_x_608:
[----:B------:R-:W-:Y:S05]  /*2c70*/  BSYNC B0 ;  /* 0x0000000000007941 */ /* 0x000fea0003800000 */
.L_x_607:
[----:B------:R-:W-:Y:S05]  /*2c80*/  BRA.DIV ~URZ, `(.L_x_609) ;  /* 0x0001a6527f007947 */ /* 0x000fea000b800000 */
[----:B---3--:R3:W4:Y:S02]  /*2c90*/  SHFL.IDX PT, R7, R5, 0x2, 0x181f ;  /* 0x00581f0005077f89 */ /* 0x00872400000e0000 */
.L_x_812:
[----:B------:R-:W-:Y:S05]  /*2ca0*/  BRA.DIV ~URZ, `(.L_x_610) ;  /* 0x0001a6a27f007947 */ /* 0x000fea000b800000 */
[----:B-1----:R1:W2:Y:S02]  /*2cb0*/  SHFL.IDX PT, R2, R6, 0x2, 0x181f ;  /* 0x00581f0006027f89 */ /* 0x0022a400000e0000 */
.L_x_813:
        /* <DEDUP_REMOVED lines=11> */
.L_x_612:
[----:B------:R-:W-:Y:S05]  /*2d70*/  BSYNC B0 ;  /* 0x0000000000007941 */ /* 0x000fea0003800000 */
.L_x_611:
[----:B------:R-:W-:Y:S05]  /*2d80*/  BRA.DIV ~URZ, `(.L_x_613) ;  /* 0x0001a6327f007947 */ /* 0x000fea000b800000 */
[----:B----4-:R4:W1:Y:S04]  /*2d90*/  SHFL.IDX PT, R7, R5, 0x3, 0x181f ;  /* 0x00781f0005077f89 */ /* 0x01086800000e0000 */
[----:B--2---:R4:W2:Y:S02]  /*2da0*/  SHFL.IDX PT, R2, R6, 0x3, 0x181f ;  /* 0x00781f0006027f89 */ /* 0x0048a400000e0000 */
.L_x_814:
        /* <DEDUP_REMOVED lines=11> */
.L_x_615:
[----:B------:R-:W-:Y:S05]  /*2e60*/  BSYNC B0 ;  /* 0x0000000000007941 */ /* 0x000fea0003800000 */
.L_x_614:
[----:B------:R-:W-:Y:S05]  /*2e70*/  BRA.DIV ~URZ, `(.L_x_616) ;  /* 0x0001a6127f007947 */ /* 0x000fea000b800000 */
[----:B-1----:R1:W3:Y:S02]  /*2e80*/  SHFL.IDX PT, R7, R5, 0x4, 0x181f ;  /* 0x00981f0005077f89 */ /* 0x0022e400000e0000 */
.L_x_815:
[----:B------:R-:W-:Y:S05]  /*2e90*/  BRA.DIV ~URZ, `(.L_x_617) ;  /* 0x0001a6627f007947 */ /* 0x000fea000b800000 */
[----:B--2---:R2:W1:Y:S02]  /*2ea0*/  SHFL.IDX PT, R2, R6, 0x4, 0x181f ;  /* 0x00981f0006027f89 */ /* 0x00446400000e0000 */
.L_x_816:
        /* <DEDUP_REMOVED lines=11> */
.L_x_619:
[----:B------:R-:W-:Y:S05]  /*2f60*/  BSYNC B0 ;  /* 0x0000000000007941 */ /* 0x000fea0003800000 */
.L_x_618:
[----:B------:R-:W-:Y:S05]  /*2f70*/  BRA.DIV ~URZ, `(.L_x_620) ;  /* 0x0001a5f27f007947 */ /* 0x000fea000b800000 */
[----:B---3--:R3:W2:Y:S04]  /*2f80*/  SHFL.IDX PT, R7, R5, 0x5, 0x181f ;  /* 0x00b81f0005077f89 */ /* 0x0086a800000e0000 */
[----:B-1----:R3:W1:Y:S02]  /*2f90*/  SHFL.IDX PT, R2, R6, 0x5, 0x181f ;  /* 0x00b81f0006027f89 */ /* 0x00266400000e0000 */
.L_x_817:
        /* <DEDUP_REMOVED lines=11> */
.L_x_622:
[----:B------:R-:W-:Y:S05]  /*3050*/  BSYNC B0 ;  /* 0x0000000000007941 */ /* 0x000fea0003800000 */
.L_x_621:
[----:B------:R-:W-:Y:S05]  /*3060*/  BRA.DIV ~URZ, `(.L_x_623) ;  /* 0x0001a5d27f007947 */ /* 0x000fea000b800000 */
[----:B--2---:R2:W3:Y:S02]  /*3070*/  SHFL.IDX PT, R7, R5, 0x6, 0x181f ;  /* 0x00d81f0005077f89 */ /* 0x0044e400000e0000 */
.L_x_818:
[----:B------:R-:W-:Y:S05]  /*3080*/  BRA.DIV ~URZ, `(.L_x_624) ;  /* 0x0001a6227f007947 */ /* 0x000fea000b800000 */
[----:B-1----:R1:W2:Y:S02]  /*3090*/  SHFL.IDX PT, R2, R6, 0x6, 0x181f ;  /* 0x00d81f0006027f89 */ /* 0x0022a400000e0000 */
.L_x_819:
        /* <DEDUP_REMOVED lines=11> */
.L_x_626:
[----:B------:R-:W-:Y:S05]  /*3150*/  BSYNC B0 ;  /* 0x0000000000007941 */ /* 0x000fea0003800000 */
.L_x_625:
[----:B------:R-:W-:Y:S05]  /*3160*/  BRA.DIV ~URZ, `(.L_x_627) ;  /* 0x0001a5b27f007947 */ /* 0x000fea000b800000 */
[----:B--234-:R-:W2:Y:S04]  /*3170*/  SHFL.IDX PT, R5, R5, 0x7, 0x181f ;  /* 0x00f81f0005057f89 */ /* 0x01cea800000e0000 */
[----:B------:R3:W4:Y:S02]  /*3180*/  SHFL.IDX PT, R2, R6, 0x7, 0x181f ;  /* 0x00f81f0006027f89 */ /* 0x00072400000e0000 */
.L_x_820:
[----:B------:R-:W-:Y:S01]  /*3190*/  IADD3 R0, R0, 0x70, RZ ;  /* 0x0000007000007810 */ /* 0x000fe20007ffe0ff */
        /* <DEDUP_REMOVED lines=10> */
[----:B------:R1:W-:Y:S04]  /*3240*/  STL [R1+0x40], R146 ;  /* 0x0000409201007387 */ /* 0x0003e80000100800 */
[----:B------:R-:W-:Y:S01]  /*3250*/  @!PT LDS RZ, [RZ] ;  /* 0x00000000fffff984 */ /* 0x000fe20000000800 */
[----:B------:R-:W-:Y:S01]  /*3260*/  @!PT LDS RZ, [RZ] ;  /* 0x00000000fffff984 */ /* 0x000fe20000000800 */
[----:B------:R-:W-:Y:S01]  /*3270*/  @!PT LDS RZ, [RZ] ;  /* 0x00000000fffff984 */ /* 0x000fe20000000800 */
[----:B------:R1:W-:Y:S04]  /*3280*/  @!P0 LDGSTS.E.BYPASS.LTC128B.128 [R203+0x8900], [R2.64], !P2 ;  /* 0x0890000002cb8fae */ /* 0x0003e8000d101d46 */
[----:B------:R-:W0:Y:S01]  /*3290*/  LDGDEPBAR ;  /* 0x00000000000079af */ /* 0x000e220000000000 */
[----:B------:R-:W-:Y:S02]  /*32a0*/  WARPSYNC 0xffffffff ;  /* 0xffffffff00007948 */ /* 0x000fe40003800000 */
[----:B------:R-:W2:Y:S04]  /*32b0*/  LDL R147, [R1+0x18] ;  /* 0x0000180001937983 */ /* 0x000ea80000100800 */
[----:B------:R-:W4:Y:S01]  /*32c0*/  LDL R153, [R1+0x20] ;  /* 0x0000200001997983 */ /* 0x000f220000100800 */
[----:B-1-3--:R-:W-:-:S02]  /*32d0*/  MOV R6, 0x50 ;  /* 0x0000005000067802 */ /* 0x00afc40000000f00 */
[----:B------:R-:W-:-:S03]  /*32e0*/  MOV R0, c[0x0][0x2b8] ;  /* 0x0000ae0000007a02 */ /* 0x000fc60000000f00 */
[----:B------:R-:W-:Y:S01]  /*32f0*/  IMAD R105, R202, R6, -0x50 ;  /* 0xffffffb0ca697424 */ /* 0x000fe200078e0206 */
[----:B------:R-:W-:Y:S02]  /*3300*/  ISETP.NE.AND P6, PT, R0, 0x1, PT ;  /* 0x000000010000780c */ /* 0x000fe40003fc5270 */
[----:B------:R-:W-:Y:S01]  /*3310*/  MOV R212, RZ ;  /* 0x000000ff00d47202 */ /* 0x000fe20000000f00 */
[----:B------:R-:W-:Y:S01]  /*3320*/  BAR.SYNC.DEFER_BLOCKING 0x0 ;  /* 0x0000000000007b1d */ /* 0x000fe20000010000 */
[----:B--2---:R-:W-:-:S04]  /*3330*/  IADD3 R2, R147, R105, RZ ;  /* 0x0000006993027210 */ /* 0x004fc80007ffe0ff */
[C---:B------:R-:W-:Y:S02]  /*3340*/  ISETP.GE.AND P0, PT, R2.reuse, R248, PT ;  /* 0x000000f80200720c */ /* 0x040fe40003f06270 */
[----:B----4-:R-:W-:Y:S02]  /*3350*/  IADD3 R2, R2, R153, RZ ;  /* 0x0000009902027210 */ /* 0x010fe40007ffe0ff */
[----:B------:R-:W-:-:S03]  /*3360*/  ISETP.GT.OR P0, PT, R147, 0x4f, P0 ;  /* 0x0000004f9300780c */ /* 0x000fc60000704670 */
[----:B------:R-:W-:Y:S01]  /*3370*/  @P6 IMAD.HI.U32 R3, R2, c[0x0][0x2bc], RZ ;  /* 0x0000af0002036a27 */ /* 0x000fe200078e00ff */
[----:B------:R-:W-:-:S04]  /*3380*/  MOV R0, R2 ;  /* 0x0000000200007202 */ /* 0x000fc80000000f00 */
[----:B------:R-:W-:-:S05]  /*3390*/  @P6 SHF.R.U32.HI R0, RZ, c[0x0][0x2c0], R3 ;  /* 0x0000b000ff006a19 */ /* 0x000fca0000011603 */
[----:B------:R-:W-:-:S04]  /*33a0*/  @!P0 IADD3 R3, P1, R0, R150, RZ ;  /* 0x0000009600038210 */ /* 0x000fc80007f3e0ff */
[----:B------:R-:W-:Y:S02]  /*33b0*/  @!P0 LEA.HI.X.SX32 R5, R0, R146, 0x1, P1 ;  /* 0x0000009200058211 */ /* 0x000fe400008f0eff */
[----:B------:R-:W-:-:S04]  /*33c0*/  @!P0 LEA R4, P1, R3, c[0x0][0x2a0], 0x2 ;  /* 0x0000a80003048a11 */ /* 0x000fc800078210ff */
[----:B------:R-:W-:-:S05]  /*33d0*/  @!P0 LEA.HI.X R5, R3, c[0x0][0x2a4], R5, 0x2, P1 ;  /* 0x0000a90003058a11 */ /* 0x000fca00008f1405 */
[----:B------:R1:W2:Y:S01]  /*33e0*/  @!P0 LDG.E R212, [R4.64] ;  /* 0x0000000604d48981 */ /* 0x0002a2000c1e1900 */
[----:B------:R-:W-:-:S05]  /*33f0*/  IADD3 R0, -R0, RZ, RZ ;  /* 0x000000ff00007210 */ /* 0x000fca0007ffe1ff */
[----:B------:R-:W-:-:S05]  /*3400*/  IMAD R214, R0, c[0x0][0x2b8], R2 ;  /* 0x0000ae0000d67a24 */ /* 0x000fca00078e0202 */
[----:B------:R-:W-:Y:S01]  /*3410*/  SHF.R.S32.HI R8, RZ, 0x1f, R214 ;  /* 0x0000001fff087819 */ /* 0x000fe200000114d6 */
[----:B------:R-:W3:Y:S04]  /*3420*/  S2R R10, SR_TID.X ;  /* 0x00000000000a7919 */ /* 0x000ee80000002100 */
[----:B------:R-:W-:Y:S02]  /*3430*/  IMAD R0, R8, c[0x0][0x1e0], RZ ;  /* 0x0000780008007a24 */ /* 0x000fe400078e02ff */
[----:B------:R-:W-:-:S04]  /*3440*/  IMAD.WIDE.U32 R2, R214, c[0x0][0x1e0], RZ ;  /* 0x00007800d6027a25 */ /* 0x000fc800078e00ff */
[----:B------:R-:W-:-:S05]  /*3450*/  IMAD R0, R214, c[0x0][0x1e4], R0 ;  /* 0x00007900d6007a24 */ /* 0x000fca00078e0200 */
[----:B------:R-:W-:Y:S01]  /*3460*/  IADD3 R3, R3, R0, RZ ;  /* 0x0000000003037210 */ /* 0x000fe20007ffe0ff */
[----:B------:R-:W-:-:S04]  /*3470*/  IMAD.WIDE.U32 R144, R15, c[0x0][0x1e8], RZ ;  /* 0x00007a000f907a25 */ /* 0x000fc800078e00ff */
[----:B------:R-:W-:Y:S01]  /*3480*/  IMAD R139, R15, c[0x0][0x1ec], R145 ;  /* 0x00007b000f8b7a24 */ /* 0x000fe200078e0291 */
[----:B---3--:R-:W-:Y:S01]  /*3490*/  SHF.R.S32.HI R9, RZ, 0x1f, R10 ;  /* 0x0000001fff097819 */ /* 0x008fe2000001140a */
[----:B-1----:R-:W-:-:S03]  /*34a0*/  IMAD R4, R202, -0x50, R6 ;  /* 0xffffffb0ca047824 */ /* 0x002fc600078e0206 */
[----:B------:R-:W-:Y:S02]  /*34b0*/  LEA.HI R9, R9, R10, RZ, 0x3 ;  /* 0x0000000a09097211 */ /* 0x000fe400078f18ff */
[----:B------:R-:W-:Y:S02]  /*34c0*/  IADD3 R104, R248, R4, RZ ;  /* 0x00000004f8687210 */ /* 0x000fe40007ffe0ff */
[----:B------:R-:W-:-:S04]  /*34d0*/  SHF.R.S32.HI R9, RZ, 0x3, R9 ;  /* 0x00000003ff097819 */ /* 0x000fc80000011409 */
[----:B------:R-:W-:Y:S02]  /*34e0*/  IADD3 R5, -R9, R104, RZ ;  /* 0x0000006809057210 */ /* 0x000fe40007ffe1ff */
[----:B------:R-:W-:Y:S02]  /*34f0*/  ISETP.GE.AND P3, PT, R201, c[0x0][0x1d4], PT ;  /* 0x00007500c9007a0c */ /* 0x000fe40003f66270 */
[----:B------:R-:W-:Y:S01]  /*3500*/  ISETP.GE.AND P2, PT, R5, 0x11, PT ;  /* 0x000000110500780c */ /* 0x000fe20003f46270 */
[----:B------:R-:W-:Y:S01]  /*3510*/  IMAD.WIDE.U32 R18, R15, c[0x0][0x210], RZ ;  /* 0x000084000f127a25 */ /* 0x000fe200078e00ff */
[----:B------:R-:W-:Y:S04]  /*3520*/  STL.64 [R1+0x28], R144 ;  /* 0x0000289001007387 */ /* 0x000fe80000100a00 */
[----:B------:R-:W-:Y:S04]  /*3530*/  STL [R1+0x24], R139 ;  /* 0x0000248b01007387 */ /* 0x000fe80000100800 */
[----:B------:R-:W-:Y:S01]  /*3540*/  STL.64 [R1+0x38], R18 ;  /* 0x0000381201007387 */ /* 0x000fe20000100a00 */
[----:B------:R-:W-:-:S02]  /*3550*/  SHF.L.U32 R138, R201, 0x1, RZ ;  /* 0x00000001c98a7819 */ /* 0x000fc400000006ff */
[----:B--2---:R-:W-:Y:S01]  /*3560*/  SHF.R.S32.HI R13, RZ, 0x1f, R212 ;  /* 0x0000001fff0d7819 */ /* 0x004fe200000114d4 */
[----:B------:R-:W-:-:S04]  /*3570*/  IMAD.WIDE.U32 R2, R212, c[0x0][0x1f0], R2 ;  /* 0x00007c00d4027a25 */ /* 0x000fc800078e0002 */
[----:B------:R-:W-:Y:S01]  /*3580*/  IMAD R0, R13, c[0x0][0x1f0], RZ ;  /* 0x00007c000d007a24 */ /* 0x000fe200078e02ff */
[----:B------:R-:W-:-:S03]  /*3590*/  IADD3 R2, P0, R2, R144, RZ ;  /* 0x0000009002027210 */ /* 0x000fc60007f1e0ff */
[----:B------:R-:W-:-:S05]  /*35a0*/  IMAD R0, R212, c[0x0][0x1f4], R0 ;  /* 0x00007d00d4007a24 */ /* 0x000fca00078e0200 */
[----:B------:R-:W-:Y:S02]  /*35b0*/  IADD3.X R3, R139, R3, R0, P0, !PT ;  /* 0x000000038b037210 */ /* 0x000fe400007fe400 */
[----:B------:R-:W-:-:S04]  /*35c0*/  LEA R0, P0, R2, c[0x0][0x1c8], 0x1 ;  /* 0x0000720002007a11 */ /* 0x000fc800078008ff */
[----:B------:R-:W-:Y:S02]  /*35d0*/  LEA.HI.X R7, R2, c[0x0][0x1cc], R3, 0x1, P0 ;  /* 0x0000730002077a11 */ /* 0x000fe400000f0c03 */
[----:B------:R-:W1:Y:S04]  /*35e0*/  SHFL.IDX PT, R2, R0, RZ, 0x181f ;  /* 0x00181fff00027589 */ /* 0x000e6800000e0000 */
[----:B------:R-:W2:Y:S01]  /*35f0*/  SHFL.IDX PT, R3, R7, RZ, 0x181f ;  /* 0x00181fff07037589 */ /* 0x000ea200000e0000 */
[----:B------:R-:W-:-:S03]  /*3600*/  ISETP.GE.AND P0, PT, R5, 0x1, PT ;  /* 0x000000010500780c */ /* 0x000fc60003f06270 */
[----:B------:R-:W3:Y:S04]  /*3610*/  SHFL.IDX PT, R6, R0, 0x1, 0x181f ;  /* 0x00381f0000067f89 */ /* 0x000ee800000e0000 */
[----:B------:R-:W4:Y:S04]  /*3620*/  SHFL.IDX PT, R10, R7, 0x1, 0x181f ;  /* 0x00381f00070a7f89 */ /* 0x000f2800000e0000 */
[----:B------:R-:W5:Y:S04]  /*3630*/  SHFL.IDX PT, R9, R0, 0x2, 0x181f ;  /* 0x00581f0000097f89 */ /* 0x000f6800000e0000 */
[----:B------:R-:W3:Y:S01]  /*3640*/  SHFL.IDX PT, R11, R7, 0x2, 0x181f ;  /* 0x00581f00070b7f89 */ /* 0x000ee200000e0000 */
[----:B-1----:R-:W-:-:S04]  /*3650*/  @P0 LEA R2, P1, R201, R2, 0x1 ;  /* 0x00000002c9020211 */ /* 0x002fc800078208ff */
[----:B--2---:R-:W-:Y:S02]  /*3660*/  @P0 LEA.HI.X R3, R201, R3, R16, 0x1, P1 ;  /* 0x00000003c9030211 */ /* 0x004fe400008f0c10 */
[----:B------:R-:W-:Y:S01]  /*3670*/  ISETP.GE.AND P1, PT, R5, 0x21, PT ;  /* 0x000000210500780c */ /* 0x000fe20003f26270 */
[----:B------:R-:W1:Y:S04]  /*3680*/  SHFL.IDX PT, R12, R0, 0x3, 0x181f ;  /* 0x00781f00000c7f89 */ /* 0x000e6800000e0000 */
[----:B------:R3:W-:Y:S04]  /*3690*/  @P0 LDGSTS.E.BYPASS.LTC128B.128 [R203+0x2900], [R2.64], !P3 ;  /* 0x0290000002cb0fae */ /* 0x0007e8000d901d46 */
[----:B------:R-:W2:Y:S01]  /*36a0*/  SHFL.IDX PT, R14, R7, 0x3, 0x181f ;  /* 0x00781f00070e7f89 */ /* 0x000ea200000e0000 */
[----:B---3--:R-:W-:-:S04]  /*36b0*/  @P2 LEA R2, P0, R201, R6, 0x1 ;  /* 0x00000006c9022211 */ /* 0x008fc800078008ff */
[----:B----4-:R-:W-:Y:S02]  /*36c0*/  @P2 LEA.HI.X R3, R201, R10, R16, 0x1, P0 ;  /* 0x0000000ac9032211 */ /* 0x010fe400000f0c10 */
[----:B------:R3:W4:Y:S01]  /*36d0*/  SHFL.IDX PT, R10, R0, 0x4, 0x181f ;  /* 0x00981f00000a7f89 */ /* 0x00072200000e0000 */
[----:B------:R-:W-:-:S03]  /*36e0*/  ISETP.GE.AND P0, PT, R5, 0x31, PT ;  /* 0x000000310500780c */ /* 0x000fc60003f06270 */
[----:B------:R1:W-:Y:S01]  /*36f0*/  @P2 LDGSTS.E.BYPASS.LTC128B.128 [R203+0x3100], [R2.64], !P3 ;  /* 0x0310000002cb2fae */ /* 0x0003e2000d901d46 */
[C---:B-----5:R-:W-:Y:S01]  /*3700*/  @P1 LEA R6, P2, R201.reuse, R9, 0x1 ;  /* 0x00000009c9061211 */ /* 0x060fe200078408ff */
[----:B---3--:R-:W-:Y:S02]  /*3710*/  IMAD R0, R8, c[0x0][0x208], RZ ;  /* 0x0000820008007a24 */ /* 0x008fe400078e02ff */
[----:B------:R3:W5:Y:S02]  /*3720*/  SHFL.IDX PT, R8, R7, 0x4, 0x181f ;  /* 0x00981f0007087f89 */ /* 0x00076400000e0000 */
[----:B---3--:R-:W-:-:S05]  /*3730*/  @P1 LEA.HI.X R7, R201, R11, R16, 0x1, P2 ;  /* 0x0000000bc9071211 */ /* 0x008fca00010f0c10 */
[----:B------:R1:W-:Y:S01]  /*3740*/  @P1 LDGSTS.E.BYPASS.LTC128B.128 [R203+0x3900], [R6.64], !P3 ;  /* 0x0390000006cb1fae */ /* 0x0003e2000d901d46 */
[----:B------:R-:W-:Y:S02]  /*3750*/  ISETP.GE.AND P1, PT, R5, 0x41, PT ;  /* 0x000000410500780c */ /* 0x000fe40003f26270 */
[----:B-1----:R-:W-:-:S04]  /*3760*/  @P0 LEA R6, P2, R201, R12, 0x1 ;  /* 0x0000000cc9060211 */ /* 0x002fc800078408ff */
[----:B--2---:R-:W-:-:S05]  /*3770*/  @P0 LEA.HI.X R7, R201, R14, R16, 0x1, P2 ;  /* 0x0000000ec9070211 */ /* 0x004fca00010f0c10 */
[----:B------:R4:W-:Y:S01]  /*3780*/  @P0 LDGSTS.E.BYPASS.LTC128B.128 [R203+0x4100], [R6.64], !P3 ;  /* 0x0410000006cb0fae */ /* 0x0009e2000d901d46 */
[----:B------:R-:W-:-:S04]  /*3790*/  IMAD.WIDE.U32 R2, R214, c[0x0][0x208], RZ ;  /* 0x00008200d6027a25 */ /* 0x000fc800078e00ff */
[----:B------:R-:W-:Y:S01]  /*37a0*/  IMAD R0, R214, c[0x0][0x20c], R0 ;  /* 0x00008300d6007a24 */ /* 0x000fe200078e0200 */
[----:B----4-:R-:W-:-:S04]  /*37b0*/  @P1 LEA R6, P0, R201, R10, 0x1 ;  /* 0x0000000ac9061211 */ /* 0x010fc800078008ff */
[----:B-----5:R-:W-:-:S05]  /*37c0*/  @P1 LEA.HI.X R7, R201, R8, R16, 0x1, P0 ;  /* 0x00000008c9071211 */ /* 0x020fca00000f0c10 */
[----:B------:R1:W-:Y:S04]  /*37d0*/  @P1 LDGSTS.E.BYPASS.LTC128B.128 [R203+0x4900], [R6.64], !P3 ;  /* 0x0490000006cb1fae */ /* 0x0003e8000d901d46 */
[----:B------:R-:W0:Y:S01]  /*37e0*/  LDGDEPBAR ;  /* 0x00000000000079af */ /* 0x000e220000000000 */
[----:B------:R-:W-:Y:S01]  /*37f0*/  IADD3 R3, R3, R0, RZ ;  /* 0x0000000003037210 */ /* 0x000fe20007ffe0ff */
[----:B------:R-:W-:-:S04]  /*3800*/  IMAD R8, R13, c[0x0][0x218], RZ ;  /* 0x000086000d087a24 */ /* 0x000fc800078e02ff */
[----:B------:R-:W-:-:S04]  /*3810*/  IMAD.WIDE.U32 R2, R212, c[0x0][0x218], R2 ;  /* 0x00008600d4027a25 */ /* 0x000fc800078e0002 */
[----:B------:R-:W-:Y:S01]  /*3820*/  IMAD R10, R15, c[0x0][0x214], R19 ;  /* 0x000085000f0a7a24 */ /* 0x000fe200078e0213 */
[----:B------:R-:W-:Y:S01]  /*3830*/  IADD3 R2, P2, R2, R18, RZ ;  /* 0x0000001202027210 */ /* 0x000fe20007f5e0ff */
[----:B------:R-:W-:-:S03]  /*3840*/  IMAD R8, R212, c[0x0][0x21c], R8 ;  /* 0x00008700d4087a24 */ /* 0x000fc600078e0208 */
[----:B------:R-:W-:Y:S02]  /*3850*/  LEA R0, P0, R2, c[0x0][0x1f8], 0x1 ;  /* 0x00007e0002007a11 */ /* 0x000fe400078008ff */
[----:B------:R-:W-:Y:S01]  /*3860*/  IADD3.X R3, R10, R3, R8, P2, !PT ;  /* 0x000000030a037210 */ /* 0x000fe200017fe408 */
[----:B------:R-:W-:-:S04]  /*3870*/  DEPBAR.LE SB0, 0x1 ;  /* 0x000080400000791a */ /* 0x000fc80000000000 */
[----:B------:R-:W-:-:S04]  /*3880*/  DEPBAR.LE SB0, 0x0 ;  /* 0x000080000000791a */ /* 0x000fc80000000000 */
[----:B------:R-:W-:Y:S01]  /*3890*/  BAR.SYNC.DEFER_BLOCKING 0x0 ;  /* 0x0000000000007b1d */ /* 0x000fe20000010000 */
[----:B------:R-:W-:-:S05]  /*38a0*/  LEA.HI.X R2, R2, c[0x0][0x1fc], R3, 0x1, P0 ;  /* 0x00007f0002027a11 */ /* 0x000fca00000f0c03 */
[----:B------:R-:W2:Y:S04]  /*38b0*/  SHFL.IDX PT, R9, R0, RZ, 0x181f ;  /* 0x00181fff00097589 */ /* 0x000ea800000e0000 */
[----:B------:R-:W3:Y:S04]  /*38c0*/  SHFL.IDX PT, R3, R0, 0x1, 0x181f ;  /* 0x00381f0000037f89 */ /* 0x000ee800000e0000 */
[----:B------:R-:W4:Y:S04]  /*38d0*/  SHFL.IDX PT, R13, R2, RZ, 0x181f ;  /* 0x00181fff020d7589 */ /* 0x000f2800000e0000 */
[----:B-1----:R-:W-:Y:S04]  /*38e0*/  SHFL.IDX PT, R7, R0, 0x2, 0x181f ;  /* 0x00581f0000077f89 */ /* 0x002fe800000e0000 */
[----:B------:R-:W1:Y:S04]  /*38f0*/  SHFL.IDX PT, R11, R2, 0x1, 0x181f ;  /* 0x00381f00020b7f89 */ /* 0x000e6800000e0000 */
[----:B------:R-:W5:Y:S01]  /*3900*/  SHFL.IDX PT, R8, R0, 0x3, 0x181f ;  /* 0x00781f0000087f89 */ /* 0x000f6200000e0000 */
[----:B------:R-:W-:-:S03]  /*3910*/  SHF.L.U64.HI R6, R201, 0x1, R16 ;  /* 0x00000001c9067819 */ /* 0x000fc60000010210 */
[----:B------:R-:W-:Y:S04]  /*3920*/  SHFL.IDX PT, R0, R0, 0x4, 0x181f ;  /* 0x00981f0000007f89 */ /* 0x000fe800000e0000 */
[----:B------:R-:W5:Y:S04]  /*3930*/  SHFL.IDX PT, R18, R2, 0x3, 0x181f ;  /* 0x00781f0002127f89 */ /* 0x000f6800000e0000 */
[----:B------:R-:W5:Y:S04]  /*3940*/  SHFL.IDX PT, R16, R2, 0x4, 0x181f ;  /* 0x00981f0002107f89 */ /* 0x000f6800000e0000 */
[----:B------:R-:W-:Y:S04]  /*3950*/  LDSM.16.M88.4 R36, [R191] ;  /* 0x00000000bf24783b */ /* 0x000fe80000000200 */
[----:B------:R-:W-:Y:S01]  /*3960*/  LDSM.16.M88.4 R52, [R184] ;  /* 0x00000000b834783b */ /* 0x000fe20000000200 */
[----:B--2---:R-:W-:-:S02]  /*3970*/  IADD3 R14, P0, R9, R138, RZ ;  /* 0x0000008a090e7210 */ /* 0x004fc40007f1e0ff */
[----:B---3--:R-:W-:Y:S01]  /*3980*/  IADD3 R12, P1, R3, R138, RZ ;  /* 0x0000008a030c7210 */ /* 0x008fe20007f3e0ff */
[----:B------:R2:W-:Y:S01]  /*3990*/  SHFL.IDX PT, R17, R2, 0x2, 0x181f ;  /* 0x00581f0002117f89 */ /* 0x0005e200000e0000 */
[-C--:B----4-:R-:W-:Y:S02]  /*39a0*/  IADD3.X R15, R13, R6.reuse, RZ, P0, !PT ;  /* 0x000000060d0f7210 */ /* 0x090fe400007fe4ff */
[----:B-1----:R-:W-:Y:S01]  /*39b0*/  IADD3.X R13, R11, R6, RZ, P1, !PT ;  /* 0x000000060b0d7210 */ /* 0x002fe20000ffe4ff */
[----:B------:R-:W1:Y:S01]  /*39c0*/  LDSM.16.M88.4 R32, [R191+0x2000] ;  /* 0x00200000bf20783b */ /* 0x000e620000000200 */
[----:B-----5:R-:W-:Y:S02]  /*39d0*/  IADD3 R8, P2, R8, R138, RZ ;  /* 0x0000008a08087210 */ /* 0x020fe40007f5e0ff */
[----:B------:R-:W-:Y:S01]  /*39e0*/  ISETP.GE.AND P0, PT, R201, c[0x0][0x1d4], PT ;  /* 0x00007500c9007a0c */ /* 0x000fe20003f06270 */
[----:B------:R-:W-:Y:S01]  /*39f0*/  LDSM.16.M88.4 R28, [R194] ;  /* 0x00000000c21c783b */ /* 0x000fe20000000200 */
[----:B------:R-:W-:-:S02]  /*3a00*/  IADD3.X R9, R18, R6, RZ, P2, !PT ;  /* 0x0000000612097210 */ /* 0x000fc400017fe4ff */
[----:B------:R-:W-:Y:S01]  /*3a10*/  ISETP.LT.OR P2, PT, R5, 0x1, P0 ;  /* 0x000000010500780c */ /* 0x000fe20000741670 */
[----:B------:R-:W3:Y:S04]  /*3a20*/  LDSM.16.M88.4 R48, [R195] ;  /* 0x00000000c330783b */ /* 0x000ee80000000200 */
[----:B------:R-:W-:Y:S04]  /*3a30*/  LDSM.16.M88.4 R72, [R184+0x800] ;  /* 0x00080000b848783b */ /* 0x000fe80000000200 */
[----:B------:R-:W-:Y:S01]  /*3a40*/  LDSM.16.M88.4 R88, [R184+0x1000] ;  /* 0x00100000b858783b */ /* 0x000fe20000000200 */
[----:B--2---:R-:W-:-:S03]  /*3a50*/  IADD3 R2, P1, R0, R138, RZ ;  /* 0x0000008a00027210 */ /* 0x004fc60007f3e0ff */
[----:B------:R-:W-:Y:S01]  /*3a60*/  LDSM.16.M88.4 R96, [R184+0x1800] ;  /* 0x00180000b860783b */ /* 0x000fe20000000200 */
[----:B------:R-:W-:-:S03]  /*3a70*/  IADD3.X R3, R16, R6, RZ, P1, !PT ;  /* 0x0000000610037210 */ /* 0x000fc60000ffe4ff */
[----:B------:R-:W-:Y:S01]  /*3a80*/  LDSM.16.M88.4 R108, [R184+0x2000] ;  /* 0x00200000b86c783b */ /* 0x000fe20000000200 */
[----:B------:R-:W-:-:S03]  /*3a90*/  ISETP.LT.OR P1, PT, R5, 0x11, P0 ;  /* 0x000000110500780c */ /* 0x000fc60000721670 */
[----:B------:R-:W3:Y:S04]  /*3aa0*/  LDSM.16.M88.4 R24, [R194+0x2000] ;  /* 0x00200000c218783b */ /* 0x000ee80000000200 */
[----:B------:R-:W-:Y:S04]  /*3ab0*/  LDSM.16.M88.4 R84, [R199] ;  /* 0x00000000c754783b */ /* 0x000fe80000000200 */
[----:B------:R-:W-:Y:S04]  /*3ac0*/  LDSM.16.M88.4 R92, [R198] ;  /* 0x00000000c65c783b */ /* 0x000fe80000000200 */
[----:B------:R-:W-:Y:S04]  /*3ad0*/  LDSM.16.M88.4 R100, [R197] ;  /* 0x00000000c564783b */ /* 0x000fe80000000200 */
[----:B------:R-:W-:Y:S04]  /*3ae0*/  LDSM.16.M88.4 R112, [R196] ;  /* 0x00000000c470783b */ /* 0x000fe80000000200 */
[----:B------:R-:W-:Y:S01]  /*3af0*/  @!PT LDS RZ, [RZ] ;  /* 0x00000000fffff984 */ /* 0x000fe20000000800 */
[----:B------:R-:W-:Y:S01]  /*3b00*/  @!PT LDS RZ, [RZ] ;  /* 0x00000000fffff984 */ /* 0x000fe20000000800 */
[----:B------:R-:W-:Y:S01]  /*3b10*/  @!PT LDS RZ, [RZ] ;  /* 0x00000000fffff984 */ /* 0x000fe20000000800 */
[----:B------:R4:W-:Y:S01]  /*3b20*/  LDGSTS.E.BYPASS.LTC128B.128 [R203+0x100], [R14.64], !P2 ;  /* 0x001000000ecb7fae */ /* 0x0009e2000d101d46 */
[----:B------:R-:W-:-:S03]  /*3b30*/  ISETP.LT.OR P2, PT, R5, 0x21, P0 ;  /* 0x000000210500780c */ /* 0x000fc60000741670 */
[----:B------:R4:W-:Y:S01]  /*3b40*/  LDGSTS.E.BYPASS.LTC128B.128 [R203+0x900], [R12.64], !P1 ;  /* 0x009000000ccb7fae */ /* 0x0009e2000c901d46 */
[C---:B------:R-:W-:Y:S02]  /*3b50*/  ISETP.LT.OR P1, PT, R5.reuse, 0x31, P0 ;  /* 0x000000310500780c */ /* 0x040fe40000721670 */
[----:B------:R-:W-:Y:S01]  /*3b60*/  ISETP.LT.OR P0, PT, R5, 0x41, P0 ;  /* 0x000000410500780c */ /* 0x000fe20000701670 */
[----:B------:R5:W-:Y:S01]  /*3b70*/  STL [R1+0x44], R10 ;  /* 0x0000440a01007387 */ /* 0x000be20000100800 */
[----:B-1----:R-:W-:Y:S03]  /*3b80*/  HMMA.16816.F32.BF16 R56, R32, R52, RZ ;  /* 0x000000342038723c */ /* 0x002fe600000418ff */
[----:B------:R-:W2:Y:S01]  /*3b90*/  LDL R154, [R1+0x14] ;  /* 0x00001400019a7983 */ /* 0x000ea20000100800 */
[----:B-----5:R-:W-:-:S04]  /*3ba0*/  IADD3 R10, P4, R7, R138, RZ ;  /* 0x0000008a070a7210 */ /* 0x020fc80007f9e0ff */
[----:B----4-:R-:W-:Y:S01]  /*3bb0*/  HMMA.16816.F32.BF16 R12, R36, R52, RZ ;  /* 0x00000034240c723c */ /* 0x010fe200000418ff */
[----:B------:R-:W-:-:S05]  /*3bc0*/  IADD3.X R11, R17, R6, RZ, P4, !PT ;  /* 0x00000006110b7210 */ /* 0x000fca00027fe4ff */
[----:B------:R1:W-:Y:S04]  /*3bd0*/  LDGSTS.E.BYPASS.LTC128B.128 [R203+0x1100], [R10.64], !P2 ;  /* 0x011000000acb7fae */ /* 0x0003e8000d101d46 */
[----:B------:R1:W-:Y:S04]  /*3be0*/  LDGSTS.E.BYPASS.LTC128B.128 [R203+0x1900], [R8.64], !P1 ;  /* 0x0190000008cb7fae */ /* 0x0003e8000c901d46 */
[----:B------:R4:W-:Y:S04]  /*3bf0*/  LDGSTS.E.BYPASS.LTC128B.128 [R203+0x2100], [R2.64], !P0 ;  /* 0x0210000002cb7fae */ /* 0x0009e8000c101d46 */
[----:B------:R-:W-:Y:S04]  /*3c00*/  LDSM.16.M88.4 R40, [R190] ;  /* 0x00000000be28783b */ /* 0x000fe80000000200 */
[----:B------:R-:W5:Y:S02]  /*3c10*/  LDSM.16.M88.4 R20, [R192] ;  /* 0x00000000c014783b */ /* 0x000f640000000200 */
[-C--:B---3--:R-:W-:Y:S02]  /*3c20*/  HMMA.16816.F32.BF16 R60, R28, R48.reuse, R12 ;  /* 0x000000301c3c723c */ /* 0x088fe4000004180c */
[----:B------:R-:W3:Y:S04]  /*3c30*/  LDSM.16.M88.4 R16, [R192+0x2000] ;  /* 0x00200000c010783b */ /* 0x000ee80000000200 */
[----:B------:R-:W-:Y:S04]  /*3c40*/  LDSM.16.M88.4 R44, [R187] ;  /* 0x00000000bb2c783b */ /* 0x000fe80000000200 */
[----:B------:R-:W3:Y:S01]  /*3c50*/  LDSM.16.M88.4 R12, [R193] ;  /* 0x00000000c10c783b */ /* 0x000ee20000000200 */
[----:B------:R-:W-:Y:S03]  /*3c60*/  HMMA.16816.F32.BF16 R56, R24, R48, R56 ;  /* 0x000000301838723c */ /* 0x000fe60000041838 */
[----:B-1----:R-:W1:Y:S04]  /*3c70*/  LDSM.16.M88.4 R8, [R193+0x2000] ;  /* 0x00200000c108783b */ /* 0x002e680000000200 */
[----:B------:R-:W0:Y:S01]  /*3c80*/  LDGDEPBAR ;  /* 0x00000000000079af */ /* 0x000e220000000000 */
[----:B------:R-:W-:Y:S08]  /*3c90*/  HMMA.16816.F32.BF16 R68, R36, R54, RZ ;  /* 0x000000362444723c */ /* 0x000ff000000418ff */
[----:B-----5:R-:W-:Y:S08]  /*3ca0*/  HMMA.16816.F32.BF16 R64, R20, R40, R60 ;  /* 0x000000281440723c */ /* 0x020ff0000004183c */
[----:B------:R-:W-:Y:S08]  /*3cb0*/  HMMA.16816.F32.BF16 R60, R32, R54, RZ ;  /* 0x00000036203c723c */ /* 0x000ff000000418ff */
[----:B---3--:R-:W-:Y:S08]  /*3cc0*/  HMMA.16816.F32.BF16 R52, R16, R40, R56 ;  /* 0x000000281034723c */ /* 0x008ff00000041838 */
[----:B------:R-:W-:Y:S08]  /*3cd0*/  HMMA.16816.F32.BF16 R56, R28, R50, R68 ;  /* 0x000000321c38723c */ /* 0x000ff00000041844 */
[----:B------:R-:W-:Y:S08]  /*3ce0*/  HMMA.16816.F32.BF16 R68, R12, R44, R64 ;  /* 0x0000002c0c44723c */ /* 0x000ff00000041840 */
[----:B------:R-:W-:Y:S01]  /*3cf0*/  HMMA.16816.F32.BF16 R64, R24, R50, R60 ;  /* 0x000000321840723c */ /* 0x000fe2000004183c */
[----:B------:R-:W3:Y:S07]  /*3d00*/  LDSM.16.M88.4 R48, [R190+0x800] ;  /* 0x00080000be30783b */ /* 0x000eee0000000200 */
[----:B------:R-:W-:Y:S08]  /*3d10*/  HMMA.16816.F32.BF16 R60, R36, R72, RZ ;  /* 0x00000048243c723c */ /* 0x000ff000000418ff */
[----:B-1----:R-:W-:Y:S08]  /*3d20*/  HMMA.16816.F32.BF16 R80, R8, R44, R52 ;  /* 0x0000002c0850723c */ /* 0x002ff00000041834 */
[----:B------:R-:W-:Y:S01]  /*3d30*/  HMMA.16816.F32.BF16 R52, R20, R42, R56 ;  /* 0x0000002a1434723c */ /* 0x000fe20000041838 */
[----:B------:R-:W-:-:S07]  /*3d40*/  FMUL.FTZ R0, R68, c[0x0][0x320] ;  /* 0x0000c80044007a20 */ /* 0x000fce0000410000 */
[----:B------:R-:W-:Y:S01]  /*3d50*/  HMMA.16816.F32.BF16 R56, R32, R72, RZ ;  /* 0x000000482038723c */ /* 0x000fe200000418ff */
[----:B------:R1:W1:Y:S07]  /*3d60*/  MUFU.TANH R137, R0 ;  /* 0x0000000000897308 */ /* 0x00026e0000002400 */
[----:B------:R-:W-:Y:S01]  /*3d70*/  HMMA.16816.F32.BF16 R60, R28, R84, R60 ;  /* 0x000000541c3c723c */ /* 0x000fe2000004183c */
[----:B-1----:R-:W-:-:S07]  /*3d80*/  FMUL.FTZ R0, R69, c[0x0][0x320] ;  /* 0x0000c80045007a20 */ /* 0x002fce0000410000 */
[----:B------:R-:W-:Y:S01]  /*3d90*/  HMMA.16816.F32.BF16 R64, R16, R42, R64 ;  /* 0x0000002a1040723c */ /* 0x000fe20000041840 */
[----:B------:R-:W1:Y:S01]  /*3da0*/  LDSM.16.M88.4 R40, [R187+0x800] ;  /* 0x00080000bb28783b */ /* 0x000e620000000200 */
[----:B------:R5:W1:Y:S02]  /*3db0*/  MUFU.TANH R134, R0 ;  /* 0x0000000000867308 */ /* 0x000a640000002400 */
[----:B-----5:R-:W-:-:S06]  /*3dc0*/  FMUL.FTZ R0, R70, c[0x0][0x320] ;  /* 0x0000c80046007a20 */ /* 0x020fcc0000410000 */
[----:B------:R5:W1:Y:S02]  /*3dd0*/  MUFU.TANH R149, R0 ;  /* 0x0000000000957308 */ /* 0x000a640000002400 */
[----:B-----5:R-:W-:Y:S02]  /*3de0*/  FMUL.FTZ R0, R71, c[0x0][0x320] ;  /* 0x0000c80047007a20 */ /* 0x020fe40000410000 */
[----:B------:R-:W-:Y:S04]  /*3df0*/  HMMA.16816.F32.BF16 R68, R12, R46, R52 ;  /* 0x0000002e0c44723c */ /* 0x000fe80000041834 */
[----:B------:R5:W1:Y:S04]  /*3e00*/  MUFU.TANH R136, R0 ;  /* 0x0000000000887308 */ /* 0x000a680000002400 */
[----:B------:R-:W-:Y:S01]  /*3e10*/  HMMA.16816.F32.BF16 R52, R24, R84, R56 ;  /* 0x000000541834723c */ /* 0x000fe20000041838 */
[----:B-----5:R-:W-:-:S07]  /*3e20*/  FMUL.FTZ R0, R80, c[0x0][0x320] ;  /* 0x0000c80050007a20 */ /* 0x020fce0000410000 */
[----:B------:R-:W-:Y:S01]  /*3e30*/  HMMA.16816.F32.BF16 R56, R36, R74, RZ ;  /* 0x0000004a2438723c */ /* 0x000fe200000418ff */
[----:B------:R5:W1:Y:S07]  /*3e40*/  MUFU.TANH R152, R0 ;  /* 0x0000000000987308 */ /* 0x000a6e0000002400 */
[----:B---3--:R-:W-:Y:S01]  /*3e50*/  HMMA.16816.F32.BF16 R60, R20, R48, R60 ;  /* 0x00000030143c723c */ /* 0x008fe2000004183c */
[----:B-----5:R-:W-:-:S04]  /*3e60*/  FMUL.FTZ R0, R81, c[0x0][0x320] ;  /* 0x0000c80051007a20 */ /* 0x020fc80000410000 */
[----:B------:R3:W1:Y:S03]  /*3e70*/  MUFU.TANH R148, R0 ;  /* 0x0000000000947308 */ /* 0x0006660000002400 */
[----:B------:R-:W-:Y:S01]  /*3e80*/  HMMA.16816.F32.BF16 R76, R8, R46, R64 ;  /* 0x0000002e084c723c */ /* 0x000fe20000041840 */
[----:B---3--:R-:W-:-:S04]  /*3e90*/  FMUL.FTZ R0, R82, c[0x0][0x320] ;  /* 0x0000c80052007a20 */ /* 0x008fc80000410000 */
[----:B------:R3:W1:Y:S03]  /*3ea0*/  MUFU.TANH R168, R0 ;  /* 0x0000000000a87308 */ /* 0x0006660000002400 */
[----:B------:R-:W-:Y:S01]  /*3eb0*/  HMMA.16816.F32.BF16 R64, R32, R74, RZ ;  /* 0x0000004a2040723c */ /* 0x000fe200000418ff */
[----:B---3--:R-:W-:-:S04]  /*3ec0*/  FMUL.FTZ R0, R83, c[0x0][0x320] ;  /* 0x0000c80053007a20 */ /* 0x008fc80000410000 */
[----:B------:R3:W1:Y:S03]  /*3ed0*/  MUFU.TANH R158, R0 ;  /* 0x00000000009e7308 */ /* 0x0006660000002400 */
[----:B------:R-:W-:Y:S01]  /*3ee0*/  HMMA.16816.F32.BF16 R44, R16, R48, R52 ;  /* 0x00000030102c723c */ /* 0x000fe20000041834 */
[----:B---3--:R-:W-:-:S04]  /*3ef0*/  FMUL.FTZ R0, R68, c[0x0][0x320] ;  /* 0x0000c80044007a20 */ /* 0x008fc80000410000 */
[----:B------:R3:W1:Y:S03]  /*3f00*/  MUFU.TANH R127, R0 ;  /* 0x00000000007f7308 */ /* 0x0006660000002400 */
[----:B------:R-:W-:Y:S01]  /*3f10*/  HMMA.16816.F32.BF16 R52, R28, R86, R56 ;  /* 0x000000561c34723c */ /* 0x000fe20000041838 */
[----:B---3--:R-:W-:-:S04]  /*3f20*/  FMUL.FTZ R0, R69, c[0x0][0x320] ;  /* 0x0000c80045007a20 */ /* 0x008fc80000410000 */
[----:B------:R3:W1:Y:S03]  /*3f30*/  MUFU.TANH R126, R0 ;  /* 0x00000000007e7308 */ /* 0x0006660000002400 */
[----:B------:R-:W-:Y:S01]  /*3f40*/  HMMA.16816.F32.BF16 R64, R24, R86, R64 ;  /* 0x000000561840723c */ /* 0x000fe20000041840 */
[----:B---3--:R-:W-:-:S04]  /*3f50*/  FMUL.FTZ R0, R70, c[0x0][0x320] ;  /* 0x0000c80046007a20 */ /* 0x008fc80000410000 */
[----:B------:R3:W1:Y:S02]  /*3f60*/  MUFU.TANH R131, R0 ;  /* 0x0000000000837308 */ /* 0x0006640000002400 */
[----:B---3--:R-:W-:Y:S02]  /*3f70*/  FMUL.FTZ R0, R71, c[0x0][0x320] ;  /* 0x0000c80047007a20 */ /* 0x008fe40000410000 */
[----:B-1----:R-:W-:Y:S04]  /*3f80*/  HMMA.16816.F32.BF16 R68, R12, R40, R60 ;  /* 0x000000280c44723c */ /* 0x002fe8000004183c */
[----:B------:R1:W3:Y:S04]  /*3f90*/  MUFU.TANH R130, R0 ;  /* 0x0000000000827308 */ /* 0x0002e80000002400 */
        /* <DEDUP_REMOVED lines=29> */
[----:B------:R-:W-:Y:S01]  /*4170*/  HMMA.16816.F32.BF16 R72, R8, R42, R64 ;  /* 0x0000002a0848723c */ /* 0x000fe20000041840 */
[----:B-1----:R-:W-:-:S07]  /*4180*/  FMUL.FTZ R0, R81, c[0x0][0x320] ;  /* 0x0000c80051007a20 */ /* 0x002fce0000410000 */
[----:B-----5:R-:W-:Y:S01]  /*4190*/  HMMA.16816.F32.BF16 R60, R20, R44, R60 ;  /* 0x0000002c143c723c */ /* 0x020fe2000004183c */
[----:B------:R1:W1:Y:S07]  /*41a0*/  MUFU.TANH R118, R0 ;  /* 0x0000000000767308 */ /* 0x00026e0000002400 */
        /* <DEDUP_REMOVED lines=13> */
[----:B------:R1:W1:Y:S02]  /*4280*/  MUFU.TANH R90, R0 ;  /* 0x00000000005a7308 */ /* 0x0002640000002400 */
[----:B-1----:R-:W-:Y:S02]  /*4290*/  FMUL.FTZ R0, R71, c[0x0][0x320] ;  /* 0x0000c80047007a20 */ /* 0x002fe40000410000 */
[----:B--2---:R-:W-:Y:S04]  /*42a0*/  HMMA.16816.F32.BF16 R68, R12, R48, R60 ;  /* 0x000000300c44723c */ /* 0x004fe8000004183c */
[----:B------:R1:W2:Y:S04]  /*42b0*/  MUFU.TANH R89, R0 ;  /* 0x0000000000597308 */ /* 0x0002a80000002400 */
[----:B------:R-:W-:Y:S01]  /*42c0*/  HMMA.16816.F32.BF16 R60, R36, R96, RZ ;  /* 0x00000060243c723c */ /* 0x000fe200000418ff */
[----:B-1----:R-:W-:-:S04]  /*42d0*/  FMUL.FTZ R0, R72, c[0x0][0x320] ;  /* 0x0000c80048007a20 */ /* 0x002fc80000410000 */
[----:B------:R1:W1:Y:S03]  /*42e0*/  MUFU.TANH R92, R0 ;  /* 0x00000000005c7308 */ /* 0x0002660000002400 */
[----:B------:R-:W-:Y:S08]  /*42f0*/  HMMA.16816.F32.BF16 R76, R8, R48, R40 ;  /* 0x00000030084c723c */ /* 0x000ff00000041828 */
[----:B------:R-:W-:Y:S01]  /*4300*/  HMMA.16816.F32.BF16 R40, R20, R46, R52 ;  /* 0x0000002e1428723c */ /* 0x000fe20000041834 */
[----:B------:R-:W5:Y:S01]  /*4310*/  LDSM.16.M88.4 R52, [R190+0x1800] ;  /* 0x00180000be34783b */ /* 0x000f620000000200 */
[----:B-1----:R-:W-:-:S04]  /*4320*/  FMUL.FTZ R0, R73, c[0x0][0x320] ;  /* 0x0000c80049007a20 */ /* 0x002fc80000410000 */
[----:B------:R1:W1:Y:S02]  /*4330*/  MUFU.TANH R91, R0 ;  /* 0x00000000005b7308 */ /* 0x0002640000002400 */
[----:B------:R-:W-:Y:S01]  /*4340*/  HMMA.16816.F32.BF16 R64, R16, R46, R64 ;  /* 0x0000002e1040723c */ /* 0x000fe20000041840 */
[----:B-1----:R-:W-:-:S05]  /*4350*/  FMUL.FTZ R0, R74, c[0x0][0x320] ;  /* 0x0000c8004a007a20 */ /* 0x002fca0000410000 */
        /* <DEDUP_REMOVED lines=11> */
[----:B------:R1:W1:Y:S01]  /*4410*/  MUFU.TANH R128, R0 ;  /* 0x0000000000807308 */ /* 0x0002620000002400 */
[----:B------:R-:W-:Y:S01]  /*4420*/  HMMA.16816.F32.BF16 R44, R24, R100, R56 ;  /* 0x00000064182c723c */ /* 0x000fe20000041838 */
[----:B-1----:R-:W-:-:S07]  /*4430*/  FMUL.FTZ R0, R71, c[0x0][0x320] ;  /* 0x0000c80047007a20 */ /* 0x002fce0000410000 */
[----:B------:R-:W-:Y:S01]  /*4440*/  HMMA.16816.F32.BF16 R68, R12, R50, R40 ;  /* 0x000000320c44723c */ /* 0x000fe20000041828 */
[----:B------:R-:W1:Y:S01]  /*4450*/  LDSM.16.M88.4 R40, [R187+0x1800] ;  /* 0x00180000bb28783b */ /* 0x000e620000000200 */
[----:B------:R2:W1:Y:S06]  /*4460*/  MUFU.TANH R129, R0 ;  /* 0x0000000000817308 */ /* 0x00046c0000002400 */
[----:B------:R-:W-:Y:S01]  /*4470*/  HMMA.16816.F32.BF16 R48, R36, R98, RZ ;  /* 0x000000622430723c */ /* 0x000fe200000418ff */
[----:B--2---:R-:W-:-:S04]  /*4480*/  FMUL.FTZ R0, R76, c[0x0][0x320] ;  /* 0x0000c8004c007a20 */ /* 0x004fc80000410000 */
[----:B------:R2:W1:Y:S03]  /*4490*/  MUFU.TANH R124, R0 ;  /* 0x00000000007c7308 */ /* 0x0004660000002400 */
        /* <DEDUP_REMOVED lines=12> */
[----:B--2---:R-:W-:-:S06]  /*4560*/  FMUL.FTZ R0, R69, c[0x0][0x320] ;  /* 0x0000c80045007a20 */ /* 0x004fcc0000410000 */
[----:B------:R2:W1:Y:S01]  /*4570*/  MUFU.TANH R81, R0 ;  /* 0x0000000000517308 */ /* 0x0004620000002400 */
[----:B------:R-:W-:Y:S01]  /*4580*/  HMMA.16816.F32.BF16 R64, R24, R102, R60 ;  /* 0x000000661840723c */ /* 0x000fe2000004183c */
[----:B--2---:R-:W-:-:S06]  /*4590*/  FMUL.FTZ R0, R70, c[0x0][0x320] ;  /* 0x0000c80046007a20 */ /* 0x004fcc0000410000 */
[----:B------:R2:W1:Y:S01]  /*45a0*/  MUFU.TANH R84, R0 ;  /* 0x0000000000547308 */ /* 0x0004620000002400 */
[----:B------:R-:W-:Y:S01]  /*45b0*/  HMMA.16816.F32.BF16 R60, R36, R108, RZ ;  /* 0x0000006c243c723c */ /* 0x000fe200000418ff */
[----:B--2---:R-:W-:-:S07]  /*45c0*/  FMUL.FTZ R0, R71, c[0x0][0x320] ;  /* 0x0000c80047007a20 */ /* 0x004fce0000410000 */
[----:B-1----:R-:W-:Y:S01]  /*45d0*/  HMMA.16816.F32.BF16 R68, R12, R40, R56 ;  /* 0x000000280c44723c */ /* 0x002fe20000041838 */
        /* <DEDUP_REMOVED lines=91> */
[----:B------:R-:W-:Y:S01]  /*4b90*/  BAR.SYNC.DEFER_BLOCKING 0x0 ;  /* 0x0000000000007b1d */ /* 0x000fe20000010000 */
[----:B------:R-:W-:Y:S01]  /*4ba0*/  ISETP.GT.AND P5, PT, R147, 0x4f, PT ;  /* 0x0000004f9300780c */ /* 0x000fe20003fa4270 */
[----:B-1----:R-:W-:-:S05]  /*4bb0*/  FMUL.FTZ R0, R9, c[0x0][0x320] ;  /* 0x0000c80009007a20 */ /* 0x002fca0000410000 */
[----:B------:R1:W1:Y:S01]  /*4bc0*/  MUFU.TANH R25, R0 ;  /* 0x0000000000197308 */ /* 0x0002620000002400 */
[----:B------:R-:W-:Y:S01]  /*4bd0*/  LOP3.LUT R200, R200, 0xfffdffff, RZ, 0xc0, !PT ;  /* 0xfffdffffc8c87812 */ /* 0x000fe200078ec0ff */
[----:B-1----:R-:W-:-:S06]  /*4be0*/  FMUL.FTZ R0, R10, c[0x0][0x320] ;  /* 0x0000c8000a007a20 */ /* 0x002fcc0000410000 */
[----:B------:R1:W1:Y:S01]  /*4bf0*/  MUFU.TANH R28, R0 ;  /* 0x00000000001c7308 */ /* 0x0002620000002400 */
[----:B------:R-:W-:Y:S01]  /*4c00*/  @P6 LOP3.LUT R200, R200, 0x20000, RZ, 0xfc, !PT ;  /* 0x00020000c8c86812 */ /* 0x000fe200078efcff */
[----:B------:R-:W-:Y:S01]  /*4c10*/  BSSY B0, `(.L_x_628) ;  /* 0x000003e000007945 */ /* 0x000fe20003800000 */
[----:B-1----:R-:W-:-:S05]  /*4c20*/  FMUL.FTZ R0, R11, c[0x0][0x320] ;  /* 0x0000c8000b007a20 */ /* 0x002fca0000410000 */
[----:B------:R4:W1:Y:S01]  /*4c30*/  MUFU.TANH R27, R0 ;  /* 0x00000000001b7308 */ /* 0x0008620000002400 */
[----:B------:R-:W-:-:S04]  /*4c40*/  LOP3.LUT R200, R200, 0xffff7fff, RZ, 0xc0, !PT ;  /* 0xffff7fffc8c87812 */ /* 0x000fc800078ec0ff */
[----:B------:R-:W-:Y:S01]  /*4c50*/  @P5 LOP3.LUT R200, R200, 0x8000, RZ, 0xfc, !PT ;  /* 0x00008000c8c85812 */ /* 0x000fe200078efcff */
[----:B------:R-:W-:Y:S05]  /*4c60*/  @!P0 BRA `(.L_x_629) ;  /* 0x0000038000008947 */ /* 0x000fea0003800000 */
[----:B--234-:R-:W-:Y:S01]  /*4c70*/  IADD3 R2, R147, R105, R153 ;  /* 0x0000006993027210 */ /* 0x01cfe20007ffe099 */
[----:B------:R-:W-:-:S03]  /*4c80*/  IMAD.MOV.U32 R212, RZ, RZ, RZ ;  /* 0x000000ffffd47224 */ /* 0x000fc600078e00ff */
[----:B------:R-:W-:-:S05]  /*4c90*/  IADD3 R2, R2, -0x50, RZ ;  /* 0xffffffb002027810 */ /* 0x000fca0007ffe0ff */
[----:B------:R-:W-:-:S04]  /*4ca0*/  @P6 IMAD.HI.U32 R3, R2, c[0x0][0x2bc], RZ ;  /* 0x0000af0002036a27 */ /* 0x000fc800078e00ff */
[----:B------:R-:W-:Y:S01]  /*4cb0*/  IMAD.MOV.U32 R0, RZ, RZ, R2 ;  /* 0x000000ffff007224 */ /* 0x000fe200078e0002 */
        /* <DEDUP_REMOVED lines=22> */
[----:B------:R2:W3:Y:S02]  /*4e20*/  SHFL.IDX PT, R8, R5, RZ, 0x181f ;  /* 0x00181fff05087589 */ /* 0x0004e400000e0000 */
.L_x_821:
[----:B------:R-:W-:Y:S05]  /*4e30*/  BRA.DIV ~URZ, `(.L_x_631) ;  /* 0x00018a227f007947 */ /* 0x000fea000b800000 */
[----:B------:R-:W4:Y:S04]  /*4e40*/  SHFL.IDX PT, R2, R0, RZ, 0x181f ;  /* 0x00181fff00027589 */ /* 0x000f2800000e0000 */
[----:B------:R-:W5:Y:S04]  /*4e50*/  SHFL.IDX PT, R3, R0, 0x1, 0x181f ;  /* 0x00381f0000037f89 */ /* 0x000f6800000e0000 */
[----:B------:R-:W2:Y:S04]  /*4e60*/  SHFL.IDX PT, R7, R0, 0x2, 0x181f ;  /* 0x00581f0000077f89 */ /* 0x000ea800000e0000 */
[----:B------:R-:W3:Y:S04]  /*4e70*/  SHFL.IDX PT, R9, R0, 0x3, 0x181f ;  /* 0x00781f0000097f89 */ /* 0x000ee800000e0000 */
[----:B------:R-:W1:Y:S04]  /*4e80*/  SHFL.IDX PT, R11, R5, 0x1, 0x181f ;  /* 0x00381f00050b7f89 */ /* 0x000e6800000e0000 */
[----:B------:R-:W1:Y:S04]  /*4e90*/  SHFL.IDX PT, R15, R5, 0x2, 0x181f ;  /* 0x00581f00050f7f89 */ /* 0x000e6800000e0000 */
[----:B------:R-:W1:Y:S01]  /*4ea0*/  SHFL.IDX PT, R14, R5, 0x3, 0x181f ;  /* 0x00781f00050e7f89 */ /* 0x000e6200000e0000 */
[----:B----4-:R-:W-:-:S02]  /*4eb0*/  IADD3 R12, P0, R2, R138, RZ ;  /* 0x0000008a020c7210 */ /* 0x010fc40007f1e0ff */
[-C--:B-----5:R-:W-:Y:S01]  /*4ec0*/  IADD3 R10, P2, R3, R138.reuse, RZ ;  /* 0x0000008a030a7210 */ /* 0x0a0fe20007f5e0ff */
[----:B------:R-:W4:Y:S02]  /*4ed0*/  SHFL.IDX PT, R0, R0, 0x4, 0x181f ;  /* 0x00981f0000007f89 */ /* 0x000f2400000e0000 */
[----:B---3--:R-:W-:Y:S01]  /*4ee0*/  IMAD.X R13, R8, 0x1, R6, P0 ;  /* 0x00000001080d7824 */ /* 0x008fe200000e0606 */
[-C--:B--2---:R-:W-:Y:S01]  /*4ef0*/  IADD3 R8, P1, R7, R138.reuse, RZ ;  /* 0x0000008a07087210 */ /* 0x084fe20007f3e0ff */
[----:B------:R-:W2:Y:S01]  /*4f00*/  SHFL.IDX PT, R5, R5, 0x4, 0x181f ;  /* 0x00981f0005057f89 */ /* 0x000ea200000e0000 */
[----:B------:R-:W-:-:S03]  /*4f10*/  IADD3 R2, P0, R9, R138, RZ ;  /* 0x0000008a09027210 */ /* 0x000fc60007f1e0ff */
[----:B------:R3:W-:Y:S01]  /*4f20*/  LDGSTS.E.BYPASS.LTC128B.128 [R203+0x2900], [R12.64], !P3 ;  /* 0x029000000ccb7fae */ /* 0x0007e2000d901d46 */
[--C-:B-1----:R-:W-:Y:S02]  /*4f30*/  IMAD.X R11, R11, 0x1, R6.reuse, P2 ;  /* 0x000000010b0b7824 */ /* 0x102fe400010e0606 */
[----:B------:R-:W-:-:S03]  /*4f40*/  IMAD.X R9, R15, 0x1, R6, P1 ;  /* 0x000000010f097824 */ /* 0x000fc600008e0606 */
[----:B------:R3:W-:Y:S01]  /*4f50*/  LDGSTS.E.BYPASS.LTC128B.128 [R203+0x3100], [R10.64], !P3 ;  /* 0x031000000acb7fae */ /* 0x0007e2000d901d46 */
[----:B------:R-:W-:-:S03]  /*4f60*/  IMAD.X R3, R14, 0x1, R6, P0 ;  /* 0x000000010e037824 */ /* 0x000fc600000e0606 */
[----:B------:R3:W-:Y:S04]  /*4f70*/  LDGSTS.E.BYPASS.LTC128B.128 [R203+0x3900], [R8.64], !P3 ;  /* 0x0390000008cb7fae */ /* 0x0007e8000d901d46 */
[----:B------:R3:W-:Y:S02]  /*4f80*/  LDGSTS.E.BYPASS.LTC128B.128 [R203+0x4100], [R2.64], !P3 ;  /* 0x0410000002cb7fae */ /* 0x0007e4000d901d46 */
.L_x_822:
[----:B---34-:R-:W-:-:S04]  /*4f90*/  IADD3 R2, P0, R0, R138, RZ ;  /* 0x0000008a00027210 */ /* 0x018fc80007f1e0ff */
[----:B--2---:R-:W-:-:S05]  /*4fa0*/  IADD3.X R3, R5, R6, RZ, P0, !PT ;  /* 0x0000000605037210 */ /* 0x004fca00007fe4ff */
[----:B------:R-:W-:Y:S01]  /*4fb0*/  @!PT LDS RZ, [RZ] ;  /* 0x00000000fffff984 */ /* 0x000fe20000000800 */
[----:B------:R-:W-:Y:S01]  /*4fc0*/  @!PT LDS RZ, [RZ] ;  /* 0x00000000fffff984 */ /* 0x000fe20000000800 */
[----:B------:R-:W-:Y:S01]  /*4fd0*/  @!PT LDS RZ, [RZ] ;  /* 0x00000000fffff984 */ /* 0x000fe20000000800 */
[----:B------:R1:W-:Y:S04]  /*4fe0*/  LDGSTS.E.BYPASS.LTC128B.128 [R203+0x4900], [R2.64], !P3 ;  /* 0x0490000002cb7fae */ /* 0x0003e8000d901d46 */
.L_x_629:
[----:B--23--:R-:W-:Y:S05]  /*4ff0*/  BSYNC B0 ;  /* 0x0000000000007941 */ /* 0x00cfea0003800000 */
.L_x_628:
[----:B-1--4-:R-:W2:Y:S01]  /*5000*/  LDL R2, [R1+0x48] ;  /* 0x0000480001027983 */ /* 0x012ea20000100800 */
[----:B------:R-:W-:-:S03]  /*5010*/  IMAD.MOV.U32 R3, RZ, RZ, c[0x0][0x2c4] ;  /* 0x0000b100ff037624 */ /* 0x000fc600078e00ff */
[----:B------:R-:W2:Y:S04]  /*5020*/  LDL R0, [R1+0x4c] ;  /* 0x00004c0001007983 */ /* 0x000ea80000100800 */
[----:B------:R-:W3:Y:S01]  /*5030*/  LDL R6, [R1] ;  /* 0x0000000001067983 */ /* 0x000ee20000100800 */
[----:B------:R-:W-:Y:S01]  /*5040*/  ISETP.NE.AND P0, PT, R3, 0x1, PT ;  /* 0x000000010300780c */ /* 0x000fe20003f05270 */
[----:B------:R-:W-:Y:S02]  /*5050*/  ULDC UR4, c[0x0][0x324] ;  /* 0x0000c90000047ab9 */ /* 0x000fe40000000800 */
[----:B------:R-:W-:Y:S01]  /*5060*/  ULOP3.LUT UR4, URZ, UR4, URZ, 0x33, !UPT ;  /* 0x000000043f047292 */ /* 0x000fe2000f8e333f */
[----:B------:R-:W0:Y:S01]  /*5070*/  LDGDEPBAR ;  /* 0x00000000000079af */ /* 0x000e220000000000 */
[----:B--2---:R-:W-:Y:S01]  /*5080*/  IMAD.IADD R0, R0, 0x1, R2 ;  /* 0x0000000100007824 */ /* 0x004fe200078e0202 */
[----:B---3--:R-:W-:-:S07]  /*5090*/  IADD3 R2, -R6, 0x1, R104 ;  /* 0x0000000106027810 */ /* 0x008fce0007ffe168 */
[----:B------:R-:W-:Y:S01]  /*50a0*/  @P0 IMAD.HI.U32 R3, R0, c[0x0][0x2c8], RZ ;  /* 0x0000b20000030a27 */ /* 0x000fe200078e00ff */
[----:B------:R-:W-:-:S03]  /*50b0*/  IADD3 R9, -R6, R4, RZ ;  /* 0x0000000406097210 */ /* 0x000fc60007ffe1ff */
[----:B------:R-:W-:Y:S01]  /*50c0*/  IMAD.MOV.U32 R5, RZ, RZ, R0 ;  /* 0x000000ffff057224 */ /* 0x000fe200078e0000 */
[----:B------:R-:W-:Y:S01]  /*50d0*/  IADD3 R0, R2, -R246, RZ ;  /* 0x800000f602007210 */ /* 0x000fe20007ffe0ff */
[----:B------:R-:W-:Y:S01]  /*50e0*/  IMAD.IADD R8, R104, 0x1, -R6 ;  /* 0x0000000168087824 */ /* 0x000fe200078e0a06 */
[----:B------:R-:W-:Y:S02]  /*50f0*/  @P0 SHF.R.U32.HI R5, RZ, c[0x0][0x2cc], R3 ;  /* 0x0000b300ff050a19 */ /* 0x000fe40000011603 */
[C---:B------:R-:W-:Y:S02]  /*5100*/  IADD3 R7, R0.reuse, UR4, RZ ;  /* 0x0000000400077c10 */ /* 0x040fe4000fffe0ff */
[----:B------:R-:W-:Y:S01]  /*5110*/  IADD3 R6, R0, c[0x0][0x328], RZ ;  /* 0x0000ca0000067a10 */ /* 0x000fe20007ffe0ff */
[----:B------:R-:W-:Y:S05]  /*5120*/  BRA.DIV ~URZ, `(.L_x_632) ;  /* 0x00018be27f007947 */ /* 0x000fea000b800000 */
[----:B------:R1:W2:Y:S02]  /*5130*/  SHFL.IDX PT, R3, R5, RZ, 0x1c1f ;  /* 0x001c1fff05037589 */ /* 0x0002a400000e0000 */
.L_x_823:
[----:B------:R-:W-:Y:S01]  /*5140*/  IMAD.MOV.U32 R0, RZ, RZ, c[0x0][0x32c] ;  /* 0x0000cb00ff007624 */ /* 0x000fe200078e00ff */
[----:B--2---:R-:W-:-:S04]  /*5150*/  IADD3 R2, R6, R3, RZ ;  /* 0x0000000306027210 */ /* 0x004fc80007ffe0ff */
[----:B------:R-:W-:Y:S01]  /*5160*/  ISETP.GE.AND P0, PT, R0, 0x1, PT ;  /* 0x000000010000780c */ /* 0x000fe20003f06270 */
[----:B------:R-:W-:Y:S01]  /*5170*/  IMAD.IADD R0, R7, 0x1, R3 ;  /* 0x0000000107007824 */ /* 0x000fe200078e0203 */
[----:B------:R-:W-:-:S11]  /*5180*/  IMNMX R2, R8, R2, PT ;  /* 0x0000000208027217 */ /* 0x000fd60003800200 */
[----:B------:R-:W-:Y:S05]  /*5190*/  @!P0 BRA `(.L_x_633) ;  /* 0x0000014000008947 */ /* 0x000fea0003800000 */
[----:B------:R-:W-:Y:S01]  /*51a0*/  IADD3 R3, -R246, R248, R3 ;  /* 0x000000f8f6037210 */ /* 0x000fe20007ffe103 */
[----:B------:R-:W-:Y:S03]  /*51b0*/  BSSY B0, `(.L_x_634) ;  /* 0x000000e000007945 */ /* 0x000fe60003800000 */
        /* <DEDUP_REMOVED lines=9> */
.L_x_635:
[----:B------:R-:W-:-:S04]  /*5250*/  MOV R10, c[0x0][0x32c] ;  /* 0x0000cb00000a7a02 */ /* 0x000fc80000000f00 */
[----:B------:R-:W-:-:S13]  /*5260*/  ISETP.NE.AND P0, PT, R10, 0x1, PT ;  /* 0x000000010a00780c */ /* 0x000fda0003f05270 */
[----:B------:R-:W-:-:S05]  /*5270*/  @P0 IMAD.HI.U32 R10, R3, c[0x0][0x330], RZ ;  /* 0x0000cc00030a0a27 */ /* 0x000fca00078e00ff */
[----:B------:R-:W-:Y:S02]  /*5280*/  @P0 SHF.R.U32.HI R3, RZ, c[0x0][0x334], R10 ;  /* 0x0000cd00ff030a19 */ /* 0x000fe4000001160a */
.L_x_636:
[----:B------:R-:W-:Y:S05]  /*5290*/  BSYNC B0 ;  /* 0x0000000000007941 */ /* 0x000fea0003800000 */
.L_x_634:
[----:B------:R-:W-:-:S05]  /*52a0*/  IMAD R3, R3, c[0x0][0x32c], R9 ;  /* 0x0000cb0003037a24 */ /* 0x000fca00078e0209 */
[----:B------:R-:W-:Y:S02]  /*52b0*/  IADD3 R10, R3, c[0x0][0x32c], RZ ;  /* 0x0000cb00030a7a10 */ /* 0x000fe40007ffe0ff */
[----:B------:R-:W-:Y:S02]  /*52c0*/  IMNMX R0, R0, R3, !PT ;  /* 0x0000000300007217 */ /* 0x000fe40007800200 */
[----:B------:R-:W-:Y:S02]  /*52d0*/  IMNMX R2, R2, R10, PT ;  /* 0x0000000a02027217 */ /* 0x000fe40003800200 */
.L_x_633:
[----:B------:R-:W-:Y:S02]  /*52e0*/  ISETP.GE.AND P0, PT, R4, 0x2, PT ;  /* 0x000000020400780c */ /* 0x000fe40003f06270 */
[----:B------:R-:W-:Y:S02]  /*52f0*/  LOP3.LUT R200, R200, 0xffffefff, RZ, 0xc0, !PT ;  /* 0xffffefffc8c87812 */ /* 0x000fe400078ec0ff */
[C---:B------:R-:W-:Y:S02]  /*5300*/  ISETP.GE.AND P1, PT, R4.reuse, 0x9, PT ;  /* 0x000000090400780c */ /* 0x040fe40003f26270 */
[----:B------:R-:W-:-:S02]  /*5310*/  ISETP.GE.AND P6, PT, R4, 0x39, PT ;  /* 0x000000390400780c */ /* 0x000fc40003fc6270 */
[C---:B------:R-:W-:Y:S02]  /*5320*/  ISETP.GE.AND P5, PT, R4.reuse, 0x3a, PT ;  /* 0x0000003a0400780c */ /* 0x040fe40003fa6270 */
[C---:B------:R-:W-:Y:S02]  /*5330*/  ISETP.GE.AND P4, PT, R4.reuse, 0x41, PT ;  /* 0x000000410400780c */ /* 0x040fe40003f86270 */
[----:B------:R-:W-:Y:S02]  /*5340*/  ISETP.GE.AND P2, PT, R4, 0x42, PT ;  /* 0x000000420400780c */ /* 0x000fe40003f46270 */
[----:B------:R-:W-:Y:S02]  /*5350*/  @P0 LOP3.LUT R200, R200, 0x1000, RZ, 0xfc, !PT ;  /* 0x00001000c8c80812 */ /* 0x000fe400078efcff */
[----:B------:R-:W-:Y:S02]  /*5360*/  ISETP.GT.AND P0, PT, R0, 0x1, !P0 ;  /* 0x000000010000780c */ /* 0x000fe40004704270 */
[----:B------:R-:W-:-:S02]  /*5370*/  LOP3.LUT R200, R200, 0xfffff7ff, RZ, 0xc0, !PT ;  /* 0xfffff7ffc8c87812 */ /* 0x000fc400078ec0ff */
[----:B------:R-:W-:Y:S02]  /*5380*/  ISETP.LT.OR P0, PT, R2, 0x2, P0 ;  /* 0x000000020200780c */ /* 0x000fe40000701670 */
[----:B------:R-:W-:Y:S02]  /*5390*/  @P1 LOP3.LUT R200, R200, 0x800, RZ, 0xfc, !PT ;  /* 0x00000800c8c81812 */ /* 0x000fe400078efcff */
[----:B------:R-:W-:Y:S02]  /*53a0*/  FSEL R15, R134, -INF , !P0 ;  /* 0xff800000860f7808 */ /* 0x000fe40004000000 */
[----:B------:R-:W-:Y:S02]  /*53b0*/  ISETP.GT.AND P0, PT, R0, 0x8, !P1 ;  /* 0x000000080000780c */ /* 0x000fe40004f04270 */
[----:B------:R-:W-:Y:S02]  /*53c0*/  ISETP.GE.AND P1, PT, R4, 0xa, PT ;  /* 0x0000000a0400780c */ /* 0x000fe40003f26270 */
[----:B------:R-:W-:-:S02]  /*53d0*/  ISETP.LT.OR P0, PT, R2, 0x9, P0 ;  /* 0x000000090200780c */ /* 0x000fc40000701670 */
[----:B------:R-:W-:Y:S02]  /*53e0*/  LOP3.LUT R200, R200, 0xfffffbff, RZ, 0xc0, !PT ;  /* 0xfffffbffc8c87812 */ /* 0x000fe400078ec0ff */
[----:B------:R-:W-:Y:S02]  /*53f0*/  FSEL R18, R127, -INF , !P0 ;  /* 0xff8000007f127808 */ /* 0x000fe40004000000 */
[----:B------:R-:W-:-:S04]  /*5400*/  ISETP.GT.AND P0, PT, R0, 0x9, !P1 ;  /* 0x000000090000780c */ /* 0x000fc80004f04270 */
[----:B------:R-:W-:Y:S02]  /*5410*/  ISETP.LT.OR P0, PT, R2, 0xa, P0 ;  /* 0x0000000a0200780c */ /* 0x000fe40000701670 */
[----:B------:R-:W-:Y:S02]  /*5420*/  @P1 LOP3.LUT R200, R200, 0x400, RZ, 0xfc, !PT ;  /* 0x00000400c8c81812 */ /* 0x000fe400078efcff */
[----:B------:R-:W-:Y:S02]  /*5430*/  ISETP.GE.AND P1, PT, R4, 0x11, PT ;  /* 0x000000110400780c */ /* 0x000fe40003f26270 */
[----:B------:R-:W-:Y:S02]  /*5440*/  LOP3.LUT R200, R200, 0xfffffdff, RZ, 0xc0, !PT ;  /* 0xfffffdffc8c87812 */ /* 0x000fe400078ec0ff */
[----:B------:R-:W-:Y:S02]  /*5450*/  FSEL R19, R126, -INF , !P0 ;  /* 0xff8000007e137808 */ /* 0x000fe40004000000 */
[----:B------:R-:W-:-:S04]  /*5460*/  ISETP.GT.AND P0, PT, R0, 0x10, !P1 ;  /* 0x000000100000780c */ /* 0x000fc80004f04270 */
[----:B------:R-:W-:-:S03]  /*5470*/  ISETP.LT.OR P0, PT, R2, 0x11, P0 ;  /* 0x000000110200780c */ /* 0x000fc60000701670 */
        /* <DEDUP_REMOVED lines=44> */
[----:B------:R-:W-:Y:S02]  /*5740*/  FSEL R135, R81, -INF , !P0 ;  /* 0xff80000051877808 */ /* 0x000fe40004000000 */
[----:B------:R-:W-:Y:S02]  /*5750*/  LOP3.LUT R200, R200, 0xfffffffd, RZ, 0xc0, !PT ;  /* 0xfffffffdc8c87812 */ /* 0x000fe400078ec0ff */
[----:B------:R-:W-:-:S04]  /*5760*/  ISETP.GT.AND P0, PT, R0, 0x30, !P1 ;  /* 0x000000300000780c */ /* 0x000fc80004f04270 */
[----:B------:R-:W-:-:S03]  /*5770*/  ISETP.LT.OR P0, PT, R2, 0x31, P0 ;  /* 0x000000310200780c */ /* 0x000fc60000701670 */
[----:B------:R-:W-:Y:S02]  /*5780*/  @P1 LOP3.LUT R200, R200, 0x2, RZ, 0xfc, !PT ;  /* 0x00000002c8c81812 */ /* 0x000fe400078efcff */
[----:B------:R-:W-:Y:S02]  /*5790*/  ISETP.GE.AND P1, PT, R4, 0x32, PT ;  /* 0x000000320400780c */ /* 0x000fe40003f26270 */
[----:B------:R-:W-:Y:S02]  /*57a0*/  FSEL R147, R73, -INF , !P0 ;  /* 0xff80000049937808 */ /* 0x000fe40004000000 */
[----:B------:R-:W-:Y:S02]  /*57b0*/  ISETP.GT.AND P0, PT, R0, 0x31, !P1 ;  /* 0x000000310000780c */ /* 0x000fe40004f04270 */
[----:B------:R-:W-:Y:S02]  /*57c0*/  LOP3.LUT R200, R200, 0xfffffffe, RZ, 0xc0, !PT ;  /* 0xfffffffec8c87812 */ /* 0x000fe400078ec0ff */
[----:B------:R-:W-:-:S04]  /*57d0*/  ISETP.LT.OR P0, PT, R2, 0x32, P0 ;  /* 0x000000320200780c */ /* 0x000fc80000701670 */
[----:B------:R-:W-:Y:S02]  /*57e0*/  FSEL R146, R72, -INF , !P0 ;  /* 0xff80000048927808 */ /* 0x000fe40004000000 */
[----:B------:R-:W-:Y:S02]  /*57f0*/  ISETP.GT.AND P0, PT, R0, 0x38, !P6 ;  /* 0x000000380000780c */ /* 0x000fe40007704270 */
[----:B------:R-:W-:Y:S02]  /*5800*/  @P1 LOP3.LUT R200, R200, 0x1, RZ, 0xfc, !PT ;  /* 0x00000001c8c81812 */ /* 0x000fe400078efcff */
[----:B------:R-:W-:Y:S02]  /*5810*/  ISETP.LT.OR P0, PT, R2, 0x39, P0 ;  /* 0x000000390200780c */ /* 0x000fe40000701670 */
[----:B------:R-:W-:Y:S02]  /*5820*/  ISETP.GE.AND P1, PT, R4, 0x49, PT ;  /* 0x000000490400780c */ /* 0x000fe40003f26270 */
[----:B------:R-:W-:-:S02]  /*5830*/  FSEL R145, R61, -INF , !P0 ;  /* 0xff8000003d917808 */ /* 0x000fc40004000000 */
[----:B------:R-:W-:Y:S02]  /*5840*/  ISETP.GT.AND P0, PT, R0, 0x39, !P5 ;  /* 0x000000390000780c */ /* 0x000fe40006f04270 */
[----:B------:R-:W-:Y:S02]  /*5850*/  LOP3.LUT R200, R200, 0xffffdfff, RZ, 0xc0, !PT ;  /* 0xffffdfffc8c87812 */ /* 0x000fe400078ec0ff */
[----:B------:R-:W-:-:S04]  /*5860*/  ISETP.LT.OR P0, PT, R2, 0x3a, P0 ;  /* 0x0000003a0200780c */ /* 0x000fc80000701670 */
[----:B------:R-:W-:Y:S02]  /*5870*/  FSEL R144, R60, -INF , !P0 ;  /* 0xff8000003c907808 */ /* 0x000fe40004000000 */
[----:B------:R-:W-:Y:S02]  /*5880*/  ISETP.GT.AND P0, PT, R0, 0x40, !P4 ;  /* 0x000000400000780c */ /* 0x000fe40006704270 */
[----:B------:R-:W-:Y:S02]  /*5890*/  @P1 LOP3.LUT R200, R200, 0x2000, RZ, 0xfc, !PT ;  /* 0x00002000c8c81812 */ /* 0x000fe400078efcff */
[----:B------:R-:W-:Y:S02]  /*58a0*/  ISETP.LT.OR P0, PT, R2, 0x41, P0 ;  /* 0x000000410200780c */ /* 0x000fe40000701670 */
[----:B------:R-:W-:Y:S02]  /*58b0*/  LOP3.LUT R200, R200, 0xffffbfff, RZ, 0xc0, !PT ;  /* 0xffffbfffc8c87812 */ /* 0x000fe400078ec0ff */
[----:B------:R-:W-:-:S02]  /*58c0*/  FSEL R167, R31, -INF , !P0 ;  /* 0xff8000001fa77808 */ /* 0x000fc40004000000 */
[----:B------:R-:W-:-:S04]  /*58d0*/  ISETP.GT.AND P0, PT, R0, 0x41, !P2 ;  /* 0x000000410000780c */ /* 0x000fc80005704270 */
[----:B------:R-:W-:-:S04]  /*58e0*/  ISETP.LT.OR P0, PT, R2, 0x42, P0 ;  /* 0x000000420200780c */ /* 0x000fc80000701670 */
[----:B------:R-:W-:Y:S02]  /*58f0*/  FSEL R166, R30, -INF , !P0 ;  /* 0xff8000001ea67808 */ /* 0x000fe40004000000 */
[----:B------:R-:W-:Y:S02]  /*5900*/  ISETP.GT.AND P0, PT, R0, 0x48, !P1 ;  /* 0x000000480000780c */ /* 0x000fe40004f04270 */
[----:B------:R-:W-:Y:S02]  /*5910*/  ISETP.GE.AND P1, PT, R4, 0x1, PT ;  /* 0x000000010400780c */ /* 0x000fe40003f26270 */
[----:B------:R-:W-:-:S04]  /*5920*/  ISETP.LT.OR P0, PT, R2, 0x49, P0 ;  /* 0x000000490200780c */ /* 0x000fc80000701670 */
[----:B------:R-:W-:Y:S02]  /*5930*/  FSEL R165, R17, -INF , !P0 ;  /* 0xff80000011a57808 */ /* 0x000fe40004000000 */
[----:B------:R-:W-:-:S04]  /*5940*/  ISETP.GT.AND P0, PT, R0, RZ, !P1 ;  /* 0x000000ff0000720c */ /* 0x000fc80004f04270 */
[----:B------:R-:W-:-:S04]  /*5950*/  ISETP.LT.OR P0, PT, R2, 0x1, P0 ;  /* 0x000000010200780c */ /* 0x000fc80000701670 */
[----:B------:R-:W-:Y:S02]  /*5960*/  FSEL R13, R137, -INF , !P0 ;  /* 0xff800000890d7808 */ /* 0x000fe40004000000 */
[----:B------:R-:W-:-:S13]  /*5970*/  ISETP.GE.AND P0, PT, R4, 0x4a, PT ;  /* 0x0000004a0400780c */ /* 0x000fda0003f06270 */
[----:B------:R-:W-:Y:S02]  /*5980*/  @P0 LOP3.LUT R200, R200, 0x4000, RZ, 0xfc, !PT ;  /* 0x00004000c8c80812 */ /* 0x000fe400078efcff */
[----:B------:R-:W-:-:S04]  /*5990*/  ISETP.GT.AND P0, PT, R0, 0x49, !P0 ;  /* 0x000000490000780c */ /* 0x000fc80004704270 */
[----:B------:R-:W-:-:S04]  /*59a0*/  ISETP.LT.OR P0, PT, R2, 0x4a, P0 ;  /* 0x0000004a0200780c */ /* 0x000fc80000701670 */
[----:B------:R-:W-:Y:S01]  /*59b0*/  FSEL R164, R16, -INF , !P0 ;  /* 0xff80000010a47808 */ /* 0x000fe20004000000 */
[----:B------:R-:W-:Y:S06]  /*59c0*/  BRA.DIV ~URZ, `(.L_x_637) ;  /* 0x000183b27f007947 */ /* 0x000fec000b800000 */
[----:B------:R2:W3:Y:S02]  /*59d0*/  SHFL.IDX PT, R3, R5, 0x1, 0x1c1f ;  /* 0x003c1f0005037f89 */ /* 0x0004e400000e0000 */
.L_x_824:
[----:B------:R-:W-:Y:S01]  /*59e0*/  IMAD.MOV.U32 R0, RZ, RZ, c[0x0][0x32c] ;  /* 0x0000cb00ff007624 */ /* 0x000fe200078e00ff */
[----:B---3--:R-:W-:-:S04]  /*59f0*/  IADD3 R2, R6, R3, RZ ;  /* 0x0000000306027210 */ /* 0x008fc80007ffe0ff */
        /* <DEDUP_REMOVED lines=15> */
.L_x_640:
[----:B------:R-:W-:-:S04]  /*5af0*/  MOV R4, c[0x0][0x32c] ;  /* 0x0000cb0000047a02 */ /* 0x000fc80000000f00 */
[----:B------:R-:W-:-:S13]  /*5b00*/  ISETP.NE.AND P0, PT, R4, 0x1, PT ;  /* 0x000000010400780c */ /* 0x000fda0003f05270 */
[----:B------:R-:W-:-:S05]  /*5b10*/  @P0 IMAD.HI.U32 R4, R3, c[0x0][0x330], RZ ;  /* 0x0000cc0003040a27 */ /* 0x000fca00078e00ff */
[----:B------:R-:W-:Y:S02]  /*5b20*/  @P0 SHF.R.U32.HI R3, RZ, c[0x0][0x334], R4 ;  /* 0x0000cd00ff030a19 */ /* 0x000fe40000011604 */
.L_x_641:
[----:B------:R-:W-:Y:S05]  /*5b30*/  BSYNC B0 ;  /* 0x0000000000007941 */ /* 0x000fea0003800000 */
.L_x_639:
[----:B------:R-:W-:-:S05]  /*5b40*/  IMAD R3, R3, c[0x0][0x32c], R9 ;  /* 0x0000cb0003037a24 */ /* 0x000fca00078e0209 */
[----:B------:R-:W-:Y:S02]  /*5b50*/  IADD3 R4, R3, c[0x0][0x32c], RZ ;  /* 0x0000cb0003047a10 */ /* 0x000fe40007ffe0ff */
[----:B------:R-:W-:Y:S02]  /*5b60*/  IMNMX R0, R0, R3, !PT ;  /* 0x0000000300007217 */ /* 0x000fe40007800200 */
[----:B------:R-:W-:Y:S02]  /*5b70*/  IMNMX R2, R2, R4, PT ;  /* 0x0000000402027217 */ /* 0x000fe40003800200 */
.L_x_638:
[----:B------:R-:W-:-:S04]  /*5b80*/  LOP3.LUT P0, RZ, R200, 0x1000, RZ, 0xc0, !PT ;  /* 0x00001000c8ff7812 */ /* 0x000fc8000780c0ff */
[----:B------:R-:W-:-:S04]  /*5b90*/  ISETP.GT.AND P0, PT, R0, 0x1, !P0 ;  /* 0x000000010000780c */ /* 0x000fc80004704270 */
[----:B------:R-:W-:-:S04]  /*5ba0*/  ISETP.LT.OR P0, PT, R2, 0x2, P0 ;  /* 0x000000020200780c */ /* 0x000fc80000701670 */
[----:B------:R-:W-:Y:S02]  /*5bb0*/  FSEL R14, R136, -INF , !P0 ;  /* 0xff800000880e7808 */ /* 0x000fe40004000000 */
        /* <DEDUP_REMOVED lines=60> */
[----:B------:R-:W-:-:S04]  /*5f80*/  LOP3.LUT P0, RZ, R200, 0x2000, RZ, 0xc0, !PT ;  /* 0x00002000c8ff7812 */ /* 0x000fc8000780c0ff */
[----:B------:R-:W-:-:S04]  /*5f90*/  ISETP.GT.AND P0, PT, R0, 0x48, !P0 ;  /* 0x000000480000780c */ /* 0x000fc80004704270 */
[----:B------:R-:W-:-:S04]  /*5fa0*/  ISETP.LT.OR P0, PT, R2, 0x49, P0 ;  /* 0x000000490200780c */ /* 0x000fc80000701670 */
[----:B------:R-:W-:Y:S02]  /*5fb0*/  FSEL R161, R23, -INF , !P0 ;  /* 0xff80000017a17808 */ /* 0x000fe40004000000 */
[----:B------:R-:W-:-:S04]  /*5fc0*/  ISETP.GT.AND P0, PT, R0, RZ, !P1 ;  /* 0x000000ff0000720c */ /* 0x000fc80004f04270 */
[----:B------:R-:W-:-:S04]  /*5fd0*/  ISETP.LT.OR P0, PT, R2, 0x1, P0 ;  /* 0x000000010200780c */ /* 0x000fc80000701670 */
[----:B------:R-:W-:Y:S02]  /*5fe0*/  FSEL R12, R149, -INF , !P0 ;  /* 0xff800000950c7808 */ /* 0x000fe40004000000 */
[----:B------:R-:W-:-:S04]  /*5ff0*/  LOP3.LUT P0, RZ, R200, 0x4000, RZ, 0xc0, !PT ;  /* 0x00004000c8ff7812 */ /* 0x000fc8000780c0ff */
[----:B------:R-:W-:-:S04]  /*6000*/  ISETP.GT.AND P0, PT, R0, 0x49, !P0 ;  /* 0x000000490000780c */ /* 0x000fc80004704270 */
[----:B------:R-:W-:-:S04]  /*6010*/  ISETP.LT.OR P0, PT, R2, 0x4a, P0 ;  /* 0x0000004a0200780c */ /* 0x000fc80000701670 */
[----:B------:R-:W-:Y:S01]  /*6020*/  FSEL R160, R20, -INF , !P0 ;  /* 0xff80000014a07808 */ /* 0x000fe20004000000 */
[----:B------:R-:W-:Y:S06]  /*6030*/  BRA.DIV ~URZ, `(.L_x_642) ;  /* 0x00017db27f007947 */ /* 0x000fec000b800000 */
[----:B------:R3:W4:Y:S02]  /*6040*/  SHFL.IDX PT, R3, R5, 0x2, 0x1c1f ;  /* 0x005c1f0005037f89 */ /* 0x00072400000e0000 */
.L_x_825:
[----:B------:R-:W-:Y:S01]  /*6050*/  IMAD.MOV.U32 R0, RZ, RZ, c[0x0][0x32c] ;  /* 0x0000cb00ff007624 */ /* 0x000fe200078e00ff */
[----:B----4-:R-:W-:-:S04]  /*6060*/  IADD3 R2, R6, R3, RZ ;  /* 0x0000000306027210 */ /* 0x010fc80007ffe0ff */
        /* <DEDUP_REMOVED lines=15> */
.L_x_645:
[----:B------:R-:W-:-:S04]  /*6160*/  MOV R4, c[0x0][0x32c] ;  /* 0x0000cb0000047a02 */ /* 0x000fc80000000f00 */
[----:B------:R-:W-:-:S13]  /*6170*/  ISETP.NE.AND P0, PT, R4, 0x1, PT ;  /* 0x000000010400780c */ /* 0x000fda0003f05270 */
[----:B------:R-:W-:-:S05]  /*6180*/  @P0 IMAD.HI.U32 R4, R3, c[0x0][0x330], RZ ;  /* 0x0000cc0003040a27 */ /* 0x000fca00078e00ff */
[----:B------:R-:W-:Y:S02]  /*6190*/  @P0 SHF.R.U32.HI R3, RZ, c[0x0][0x334], R4 ;  /* 0x0000cd00ff030a19 */ /* 0x000fe40000011604 */
.L_x_646:
[----:B------:R-:W-:Y:S05]  /*61a0*/  BSYNC B0 ;  /* 0x0000000000007941 */ /* 0x000fea0003800000 */
.L_x_644:
[----:B------:R-:W-:-:S05]  /*61b0*/  IMAD R3, R3, c[0x0][0x32c], R9 ;  /* 0x0000cb0003037a24 */ /* 0x000fca00078e0209 */
[----:B------:R-:W-:Y:S02]  /*61c0*/  IADD3 R4, R3, c[0x0][0x32c], RZ ;  /* 0x0000cb0003047a10 */ /* 0x000fe40007ffe0ff */
[----:B------:R-:W-:Y:S02]  /*61d0*/  IMNMX R0, R0, R3, !PT ;  /* 0x0000000300007217 */ /* 0x000fe40007800200 */
[----:B------:R-:W-:Y:S02]  /*61e0*/  IMNMX R2, R2, R4, PT ;  /* 0x0000000402027217 */ /* 0x000fe40003800200 */
.L_x_643:
        /* <DEDUP_REMOVED lines=76> */
[----:B------:R4:W1:Y:S02]  /*66b0*/  SHFL.IDX PT, R3, R5, 0x3, 0x1c1f ;  /* 0x007c1f0005037f89 */ /* 0x00086400000e0000 */
.L_x_826:
[----:B------:R-:W-:Y:S01]  /*66c0*/  IMAD.MOV.U32 R0, RZ, RZ, c[0x0][0x32c] ;  /* 0x0000cb00ff007624 */ /* 0x000fe200078e00ff */
[----:B-1----:R-:W-:-:S04]  /*66d0*/  IADD3 R2, R6, R3, RZ ;  /* 0x0000000306027210 */ /* 0x002fc80007ffe0ff */
        /* <DEDUP_REMOVED lines=15> */
.L_x_650:
[----:B------:R-:W-:-:S04]  /*67d0*/  MOV R4, c[0x0][0x32c] ;  /* 0x0000cb0000047a02 */ /* 0x000fc80000000f00 */
[----:B------:R-:W-:-:S13]  /*67e0*/  ISETP.NE.AND P0, PT, R4, 0x1, PT ;  /* 0x000000010400780c */ /* 0x000fda0003f05270 */
[----:B------:R-:W-:-:S05]  /*67f0*/  @P0 IMAD.HI.U32 R4, R3, c[0x0][0x330], RZ ;  /* 0x0000cc0003040a27 */ /* 0x000fca00078e00ff */
[----:B------:R-:W-:Y:S02]  /*6800*/  @P0 SHF.R.U32.HI R3, RZ, c[0x0][0x334], R4 ;  /* 0x0000cd00ff030a19 */ /* 0x000fe40000011604 */
.L_x_651:
[----:B------:R-:W-:Y:S05]  /*6810*/  BSYNC B0 ;  /* 0x0000000000007941 */ /* 0x000fea0003800000 */
.L_x_649:
[----:B------:R-:W-:-:S05]  /*6820*/  IMAD R3, R3, c[0x0][0x32c], R9 ;  /* 0x0000cb0003037a24 */ /* 0x000fca00078e0209 */
[----:B------:R-:W-:Y:S02]  /*6830*/  IADD3 R4, R3, c[0x0][0x32c], RZ ;  /* 0x0000cb0003047a10 */ /* 0x000fe40007ffe0ff */
[----:B------:R-:W-:Y:S02]  /*6840*/  IMNMX R0, R0, R3, !PT ;  /* 0x0000000300007217 */ /* 0x000fe40007800200 */
[----:B------:R-:W-:Y:S02]  /*6850*/  IMNMX R2, R2, R4, PT ;  /* 0x0000000402027217 */ /* 0x000fe40003800200 */
.L_x_648:
[----:B------:R-:W-:Y:S02]  /*6860*/  LOP3.LUT P0, RZ, R200, 0x1000, RZ, 0xc0, !PT ;  /* 0x00001000c8ff7812 */ /* 0x000fe4000780c0ff */
[----:B------:R-:W-:Y:S02]  /*6870*/  FMNMX.FTZ R3, R34, R35, !PT ;  /* 0x0000002322037209 */ /* 0x000fe40007810000 */
        /* <DEDUP_REMOVED lines=51> */
[----:B------:R-:W-:Y:S02]  /*6bb0*/  ISETP.GT.AND P0, PT, R0, 0x38, !P6 ;  /* 0x000000380000780c */ /* 0x000fe40007704270 */
[----:B------:R-:W-:Y:S02]  /*6bc0*/  LOP3.LUT P6, RZ, R200, 0x4000, RZ, 0xc0, !PT ;  /* 0x00004000c8ff7812 */ /* 0x000fe400078cc0ff */
[----:B------:R-:W-:-:S04]  /*6bd0*/  ISETP.LT.OR P0, PT, R2, 0x39, P0 ;  /* 0x000000390200780c */ /* 0x000fc80000701670 */
[----:B------:R-:W-:Y:S02]  /*6be0*/  FSEL R141, R54, -INF , !P0 ;  /* 0xff800000368d7808 */ /* 0x000fe40004000000 */
[----:B------:R-:W-:Y:S02]  /*6bf0*/  ISETP.GT.AND P0, PT, R0, 0x39, !P5 ;  /* 0x000000390000780c */ /* 0x000fe40006f04270 */
[----:B------:R-:W-:Y:S02]  /*6c00*/  LOP3.LUT P5, RZ, R200, 0x2000, RZ, 0xc0, !PT ;  /* 0x00002000c8ff7812 */ /* 0x000fe400078ac0ff */
        /* <DEDUP_REMOVED lines=8> */
[C---:B------:R-:W-:Y:S02]  /*6c90*/  ISETP.GT.AND P0, PT, R0.reuse, RZ, !P1 ;  /* 0x000000ff0000720c */ /* 0x040fe40004f04270 */
[----:B------:R-:W-:Y:S02]  /*6ca0*/  ISETP.GT.AND P1, PT, R0, 0x48, !P5 ;  /* 0x000000480000780c */ /* 0x000fe40006f24270 */
[C---:B------:R-:W-:Y:S02]  /*6cb0*/  ISETP.LT.OR P0, PT, R2.reuse, 0x1, P0 ;  /* 0x000000010200780c */ /* 0x040fe40000701670 */
[----:B------:R-:W-:Y:S02]  /*6cc0*/  ISETP.LT.OR P1, PT, R2, 0x49, P1 ;  /* 0x000000490200780c */ /* 0x000fe40000f21670 */
[----:B------:R-:W-:-:S02]  /*6cd0*/  FSEL R10, R168, -INF , !P0 ;  /* 0xff800000a80a7808 */ /* 0x000fc40004000000 */
[----:B------:R-:W-:Y:S02]  /*6ce0*/  ISETP.GT.AND P0, PT, R0, 0x49, !P6 ;  /* 0x000000490000780c */ /* 0x000fe40007704270 */
[----:B------:R-:W-:Y:S02]  /*6cf0*/  FMNMX.FTZ R0, R12, R14, !PT ;  /* 0x0000000e0c007209 */ /* 0x000fe40007810000 */
[----:B------:R-:W-:Y:S02]  /*6d00*/  ISETP.LT.OR P0, PT, R2, 0x4a, P0 ;  /* 0x0000004a0200780c */ /* 0x000fe40000701670 */
[----:B------:R-:W-:Y:S02]  /*6d10*/  FMNMX.FTZ R2, R13, R15, !PT ;  /* 0x0000000f0d027209 */ /* 0x000fe40007810000 */
[----:B------:R-:W-:Y:S02]  /*6d20*/  FMNMX.FTZ R4, R16, R0, !PT ;  /* 0x0000000010047209 */ /* 0x000fe40007810000 */
[----:B------:R-:W-:-:S02]  /*6d30*/  FMNMX.FTZ R0, R10, R11, !PT ;  /* 0x0000000b0a007209 */ /* 0x000fc40007810000 */
[----:B--234-:R-:W-:Y:S02]  /*6d40*/  FMNMX.FTZ R5, R18, R2, !PT ;  /* 0x0000000212057209 */ /* 0x01cfe40007810000 */
        /* <DEDUP_REMOVED lines=60> */
[----:B------:R-:W-:Y:S02]  /*7110*/  FSEL R157, R28, -INF , !P1 ;  /* 0xff8000001c9d7808 */ /* 0x000fe40004800000 */
[----:B------:R-:W-:Y:S02]  /*7120*/  FMNMX.FTZ R4, R166, R4, !PT ;  /* 0x00000004a6047209 */ /* 0x000fe40007810000 */
[----:B------:R-:W-:Y:S02]  /*7130*/  FMNMX.FTZ R0, R158, R0, !PT ;  /* 0x000000009e007209 */ /* 0x000fe40007810000 */
[----:B------:R-:W-:Y:S02]  /*7140*/  FMNMX.FTZ R5, R161, R3, !PT ;  /* 0x00000003a1057209 */ /* 0x000fe40007810000 */
[----:B------:R-:W-:-:S02]  /*7150*/  FMNMX.FTZ R3, R153, R2, !PT ;  /* 0x0000000299037209 */ /* 0x000fc40007810000 */
[----:B------:R-:W-:Y:S02]  /*7160*/  FSEL R156, R27, -INF , !P0 ;  /* 0xff8000001b9c7808 */ /* 0x000fe40004000000 */
[----:B------:R-:W-:Y:S02]  /*7170*/  FMNMX.FTZ R4, R165, R4, !PT ;  /* 0x00000004a5047209 */ /* 0x000fe40007810000 */
[----:B------:R-:W-:Y:S02]  /*7180*/  FMNMX.FTZ R2, R157, R0, !PT ;  /* 0x000000009d027209 */ /* 0x000fe40007810000 */
[----:B------:R-:W-:Y:S02]  /*7190*/  FMNMX.FTZ R0, R164, R4, !PT ;  /* 0x00000004a4007209 */ /* 0x000fe40007810000 */
[----:B------:R-:W-:Y:S02]  /*71a0*/  FMNMX.FTZ R5, R160, R5, !PT ;  /* 0x00000005a0057209 */ /* 0x000fe40007810000 */
[----:B------:R-:W-:-:S02]  /*71b0*/  FMNMX.FTZ R6, R152, R3, !PT ;  /* 0x0000000398067209 */ /* 0x000fc40007810000 */
[----:B------:R-:W-:Y:S01]  /*71c0*/  FMNMX.FTZ R7, R156, R2, !PT ;  /* 0x000000029c077209 */ /* 0x000fe20007810000 */
[----:B------:R-:W-:Y:S05]  /*71d0*/  BRA.DIV ~URZ, `(.L_x_652) ;  /* 0x00016cf27f007947 */ /* 0x000fea000b800000 */
[----:B------:R1:W2:Y:S02]  /*71e0*/  SHFL.BFLY PT, R2, R0, 0x2, 0x1f ;  /* 0x0c401f0000027f89 */ /* 0x0002a400000e0000 */
.L_x_827:
[----:B--2---:R-:W-:Y:S01]  /*71f0*/  FMNMX.FTZ R4, R0, R2, !PT ;  /* 0x0000000200047209 */ /* 0x004fe20007810000 */
[----:B------:R-:W-:Y:S05]  /*7200*/  BRA.DIV ~URZ, `(.L_x_653) ;  /* 0x00016d227f007947 */ /* 0x000fea000b800000 */
[----:B-1----:R-:W1:Y:S04]  /*7210*/  SHFL.BFLY PT, R0, R5, 0x2, 0x1f ;  /* 0x0c401f0005007f89 */ /* 0x002e6800000e0000 */
        /* <DEDUP_REMOVED lines=12> */
.L_x_828:
[C---:B------:R-:W-:Y:S01]  /*72e0*/  FMUL.FTZ R0, R72.reuse, c[0x0][0x2d0] ;  /* 0x0000b40048007a20 */ /* 0x040fe20000410000 */
[----:B------:R-:W-:Y:S01]  /*72f0*/  FSETP.NEU.FTZ.AND P0, PT, R72, -INF , PT ;  /* 0xff8000004800780b */ /* 0x000fe20003f1d000 */
[----:B------:R-:W-:Y:S01]  /*7300*/  FMUL.FTZ R3, R71, c[0x0][0x2d0] ;  /* 0x0000b40047037a20 */ /* 0x000fe20000410000 */
[----:B----4-:R-:W-:Y:S01]  /*7310*/  FMNMX.FTZ R69, R9, R7, !PT ;  /* 0x0000000709457209 */ /* 0x010fe20007810000 */
[----:B------:R-:W-:Y:S01]  /*7320*/  FMUL.FTZ R2, R70, c[0x0][0x2d0] ;  /* 0x0000b40046027a20 */ /* 0x000fe20000410000 */
[----:B------:R-:W-:Y:S01]  /*7330*/  FSEL R4, R0, RZ, P0 ;  /* 0x000000ff00047208 */ /* 0x000fe20000000000 */
[----:B------:R-:W-:Y:S01]  /*7340*/  WARPSYNC 0xffffffff ;  /* 0xffffffff00007948 */ /* 0x000fe20003800000 */
[----:B------:R-:W-:Y:S01]  /*7350*/  FSETP.NEU.FTZ.AND P0, PT, R71, -INF , PT ;  /* 0xff8000004700780b */ /* 0x000fe20003f1d000 */
[----:B------:R-:W-:Y:S02]  /*7360*/  LDSM.16.MT88.4 R28, [R185] ;  /* 0x00000000b91c783b */ /* 0x000fe40000004200 */
[----:B------:R-:W-:Y:S01]  /*7370*/  FFMA.FTZ R0, R13, c[0x0][0x2d0], -R4 ;  /* 0x0000b4000d007a23 */ /* 0x000fe20000010804 */
[----:B------:R-:W-:-:S02]  /*7380*/  FSEL R3, R3, RZ, P0 ;  /* 0x000000ff03037208 */ /* 0x000fc40000000000 */
[----:B------:R-:W-:Y:S01]  /*7390*/  FSETP.NEU.FTZ.AND P0, PT, R70, -INF , PT ;  /* 0xff8000004600780b */ /* 0x000fe20003f1d000 */
[----:B------:R1:W-:Y:S03]  /*73a0*/  MUFU.EX2 R227, R0 ;  /* 0x0000000000e37308 */ /* 0x0003e60000000800 */
[----:B------:R-:W-:Y:S02]  /*73b0*/  FSEL R2, R2, RZ, P0 ;  /* 0x000000ff02027208 */ /* 0x000fe40000000000 */
[----:B------:R-:W-:-:S03]  /*73c0*/  FSETP.NEU.FTZ.AND P0, PT, R69, -INF , PT ;  /* 0xff8000004500780b */ /* 0x000fc60003f1d000 */
[----:B------:R-:W-:-:S04]  /*73d0*/  FFMA.FTZ R5, R36, c[0x0][0x2d0], -R2 ;  /* 0x0000b40024057a23 */ /* 0x000fc80000010802 */
[----:B------:R2:W-:Y:S01]  /*73e0*/  MUFU.EX2 R221, R5 ;  /* 0x0000000500dd7308 */ /* 0x0005e20000000800 */
[----:B-1----:R-:W-:-:S07]  /*73f0*/  FFMA.FTZ R0, R15, c[0x0][0x2d0], -R4 ;  /* 0x0000b4000f007a23 */ /* 0x002fce0000010804 */
[----:B------:R1:W4:Y:S01]  /*7400*/  MUFU.EX2 R226, R0 ;  /* 0x0000000000e27308 */ /* 0x0003220000000800 */
[----:B--2---:R-:W-:-:S07]  /*7410*/  FFMA.FTZ R5, R37, c[0x0][0x2d0], -R2 ;  /* 0x0000b40025057a23 */ /* 0x004fce0000010802 */
[----:B------:R-:W-:Y:S01]  /*7420*/  MUFU.EX2 R234, R5 ;  /* 0x0000000500ea7308 */ /* 0x000fe20000000800 */
[----:B-1----:R-:W-:-:S07]  /*7430*/  FFMA.FTZ R0, R18, c[0x0][0x2d0], -R4 ;  /* 0x0000b40012007a23 */ /* 0x002fce0000010804 */
[----:B------:R1:W-:Y:S02]  /*7440*/  MUFU.EX2 R229, R0 ;  /* 0x0000000000e57308 */ /* 0x0003e40000000800 */
[----:B-1----:R-:W-:-:S06]  /*7450*/  FFMA.FTZ R0, R19, c[0x0][0x2d0], -R4 ;  /* 0x0000b40013007a23 */ /* 0x002fcc0000010804 */
[----:B------:R1:W2:Y:S02]  /*7460*/  MUFU.EX2 R242, R0 ;  /* 0x0000000000f27308 */ /* 0x0002a40000000800 */
[----:B-1----:R-:W-:-:S06]  /*7470*/  FFMA.FTZ R0, R21, c[0x0][0x2d0], -R4 ;  /* 0x0000b40015007a23 */ /* 0x002fcc0000010804 */
[----:B------:R1:W-:Y:S02]  /*7480*/  MUFU.EX2 R245, R0 ;  /* 0x0000000000f57308 */ /* 0x0003e40000000800 */
[--C-:B-1----:R-:W-:Y:S02]  /*7490*/  FFMA.FTZ R0, R22, c[0x0][0x2d0], -R4.reuse ;  /* 0x0000b40016007a23 */ /* 0x102fe40000010804 */
[----:B------:R-:W1:Y:S04]  /*74a0*/  LDSM.16.MT88.4 R20, [R186] ;  /* 0x00000000ba14783b */ /* 0x000e680000004200 */
[----:B------:R5:W-:Y:S02]  /*74b0*/  MUFU.EX2 R250, R0 ;  /* 0x0000000000fa7308 */ /* 0x000be40000000800 */
[----:B-----5:R-:W-:-:S02]  /*74c0*/  FFMA.FTZ R0, R24, c[0x0][0x2d0], -R4 ;  /* 0x0000b40018007a23 */ /* 0x020fc40000010804 */
[----:B------:R-:W-:Y:S04]  /*74d0*/  LDSM.16.MT88.4 R24, [R189] ;  /* 0x00000000bd18783b */ /* 0x000fe80000004200 */
[----:B------:R5:W-:Y:S02]  /*74e0*/  MUFU.EX2 R251, R0 ;  /* 0x0000000000fb7308 */ /* 0x000be40000000800 */
[----:B-----5:R-:W-:Y:S01]  /*74f0*/  FFMA.FTZ R0, R12, c[0x0][0x2d0], -R3 ;  /* 0x0000b4000c007a23 */ /* 0x020fe20000010803 */
[----:B----4-:R-:W-:-:S05]  /*7500*/  F2FP.BF16.PACK_AB R12, R226, R227 ;  /* 0x000000e3e20c723e */ /* 0x010fca00000010ff */
[----:B------:R4:W-:Y:S02]  /*7510*/  MUFU.EX2 R224, R0 ;  /* 0x0000000000e07308 */ /* 0x0009e40000000800 */
[----:B----4-:R-:W-:Y:S01]  /*7520*/  FFMA.FTZ R0, R14, c[0x0][0x2d0], -R3 ;  /* 0x0000b4000e007a23 */ /* 0x010fe20000010803 */
[----:B--2---:R-:W-:-:S05]  /*7530*/  F2FP.BF16.PACK_AB R14, R242, R229 ;  /* 0x000000e5f20e723e */ /* 0x004fca00000010ff */
[----:B------:R2:W4:Y:S02]  /*7540*/  MUFU.EX2 R222, R0 ;  /* 0x0000000000de7308 */ /* 0x0005240000000800 */
[----:B--2---:R-:W-:Y:S01]  /*7550*/  FFMA.FTZ R0, R16, c[0x0][0x2d0], -R3 ;  /* 0x0000b40010007a23 */ /* 0x004fe20000010803 */
[----:B----4-:R-:W-:-:S05]  /*7560*/  F2FP.BF16.PACK_AB R13, R222, R224 ;  /* 0x000000e0de0d723e */ /* 0x010fca00000010ff */
[----:B------:R2:W-:Y:S02]  /*7570*/  MUFU.EX2 R225, R0 ;  /* 0x0000000000e17308 */ /* 0x0005e40000000800 */
[----:B--2---:R-:W-:Y:S02]  /*7580*/  FFMA.FTZ R0, R17, c[0x0][0x2d0], -R3 ;  /* 0x0000b40011007a23 */ /* 0x004fe40000010803 */
[----:B------:R-:W2:Y:S04]  /*7590*/  LDSM.16.MT88.4 R16, [R188] ;  /* 0x00000000bc10783b */ /* 0x000ea80000004200 */
[----:B------:R4:W5:Y:S02]  /*75a0*/  MUFU.EX2 R238, R0 ;  /* 0x0000000000ee7308 */ /* 0x0009640000000800 */
[----:B----4-:R-:W-:Y:S01]  /*75b0*/  FFMA.FTZ R0, R34, c[0x0][0x2d0], -R2 ;  /* 0x0000b40022007a23 */ /* 0x010fe20000010802 */
[----:B-----5:R-:W-:-:S05]  /*75c0*/  F2FP.BF16.PACK_AB R15, R238, R225 ;  /* 0x000000e1ee0f723e */ /* 0x020fca00000010ff */
[----:B------:R4:W-:Y:S02]  /*75d0*/  MUFU.EX2 R219, R0 ;  /* 0x0000000000db7308 */ /* 0x0009e40000000800 */
[C---:B-1----:R-:W-:Y:S08]  /*75e0*/  HMMA.16816.F32.BF16 R100, R12.reuse, R20, RZ ;  /* 0x000000140c64723c */ /* 0x042ff000000418ff */
[----:B------:R-:W-:Y:S01]  /*75f0*/  HMMA.16816.F32.BF16 R88, R12, R22, RZ ;  /* 0x000000160c58723c */ /* 0x000fe200000418ff */
[----:B----4-:R-:W-:-:S04]  /*7600*/  FFMA.FTZ R0, R35, c[0x0][0x2d0], -R2 ;  /* 0x0000b40023007a23 */ /* 0x010fc80000010802 */
[----:B------:R1:W4:Y:S03]  /*7610*/  MUFU.EX2 R218, R0 ;  /* 0x0000000000da7308 */ /* 0x0003260000000800 */
[C---:B--2---:R-:W-:Y:S08]  /*7620*/  HMMA.16816.F32.BF16 R92, R12.reuse, R16, RZ ;  /* 0x000000100c5c723c */ /* 0x044ff000000418ff */
[----:B------:R-:W-:Y:S01]  /*7630*/  HMMA.16816.F32.BF16 R64, R12, R18, RZ ;  /* 0x000000120c40723c */ /* 0x000fe200000418ff */
[----:B-1----:R-:W-:Y:S01]  /*7640*/  FMUL.FTZ R0, R69, c[0x0][0x2d0] ;  /* 0x0000b40045007a20 */ /* 0x002fe20000410000 */
[----:B----4-:R-:W-:-:S06]  /*7650*/  F2FP.BF16.PACK_AB R8, R218, R219 ;  /* 0x000000dbda08723e */ /* 0x010fcc00000010ff */
[----:B------:R-:W-:Y:S01]  /*7660*/  HMMA.16816.F32.BF16 R76, R12, R28, RZ ;  /* 0x0000001c0c4c723c */ /* 0x000fe200000418ff */
[----:B------:R-:W-:-:S05]  /*7670*/  FSEL R0, R0, RZ, P0 ;  /* 0x000000ff00007208 */ /* 0x000fca0000000000 */
[--C-:B------:R-:W-:Y:S01]  /*7680*/  FFMA.FTZ R5, R10, c[0x0][0x2d0], -R0.reuse ;  /* 0x0000b4000a057a23 */ /* 0x100fe20000010800 */
[----:B------:R-:W-:Y:S01]  /*7690*/  F2FP.BF16.PACK_AB R10, R234, R221 ;  /* 0x000000ddea0a723e */ /* 0x000fe200000010ff */
[--C-:B------:R-:W-:Y:S01]  /*76a0*/  FFMA.FTZ R6, R74, c[0x0][0x2d0], -R0.reuse ;  /* 0x0000b4004a067a23 */ /* 0x100fe20000010800 */
[C---:B------:R-:W-:Y:S01]  /*76b0*/  HMMA.16816.F32.BF16 R84, R12.reuse, R30, RZ ;  /* 0x0000001e0c54723c */ /* 0x040fe200000418ff */
[----:B------:R1:W-:Y:S07]  /*76c0*/  MUFU.EX2 R223, R5 ;  /* 0x0000000500df7308 */ /* 0x0003ee0000000800 */
[C---:B------:R-:W-:Y:S01]  /*76d0*/  HMMA.16816.F32.BF16 R80, R12.reuse, R24, RZ ;  /* 0x000000180c50723c */ /* 0x040fe200000418ff */
[----:B------:R2:W-:Y:S07]  /*76e0*/  MUFU.EX2 R236, R6 ;  /* 0x0000000600ec7308 */ /* 0x0005ee0000000800 */
[----:B------:R-:W-:Y:S01]  /*76f0*/  HMMA.16816.F32.BF16 R96, R12, R26, RZ ;  /* 0x0000001a0c60723c */ /* 0x000fe200000418ff */
[----:B-1----:R-:W-:-:S04]  /*7700*/  FFMA.FTZ R5, R11, c[0x0][0x2d0], -R0 ;  /* 0x0000b4000b057a23 */ /* 0x002fc80000010800 */
[----:B------:R1:W4:Y:S02]  /*7710*/  MUFU.EX2 R220, R5 ;  /* 0x0000000500dc7308 */ /* 0x0003240000000800 */
[----:B------:R-:W-:Y:S01]  /*7720*/  F2FP.BF16.PACK_AB R12, R250, R245 ;  /* 0x000000f5fa0c723e */ /* 0x000fe200000010ff */
[----:B--2---:R-:W-:-:S05]  /*7730*/  FFMA.FTZ R6, R127, c[0x0][0x2d0], -R2 ;  /* 0x0000b4007f067a23 */ /* 0x004fca0000010802 */
[----:B------:R2:W-:Y:S01]  /*7740*/  MUFU.EX2 R207, R6 ;  /* 0x0000000600cf7308 */ /* 0x0005e20000000800 */
[----:B-1----:R-:W-:Y:S01]  /*7750*/  FFMA.FTZ R5, R32, c[0x0][0x2d0], -R0 ;  /* 0x0000b40020057a23 */ /* 0x002fe20000010800 */
[----:B----4-:R-:W-:-:S06]  /*7760*/  F2FP.BF16.PACK_AB R9, R220, R223 ;  /* 0x000000dfdc09723e */ /* 0x010fcc00000010ff */
[----:B------:R1:W-:Y:S01]  /*7770*/  MUFU.EX2 R233, R5 ;  /* 0x0000000500e97308 */ /* 0x0003e20000000800 */
[----:B--2---:R-:W-:-:S07]  /*7780*/  FFMA.FTZ R6, R136, c[0x0][0x2d0], -R3 ;  /* 0x0000b40088067a23 */ /* 0x004fce0000010803 */
[----:B------:R-:W-:Y:S01]  /*7790*/  MUFU.EX2 R175, R6 ;  /* 0x0000000600af7308 */ /* 0x000fe20000000800 */
[----:B-1----:R-:W-:-:S07]  /*77a0*/  FFMA.FTZ R5, R33, c[0x0][0x2d0], -R0 ;  /* 0x0000b40021057a23 */ /* 0x002fce0000010800 */
[----:B------:R1:W2:Y:S02]  /*77b0*/  MUFU.EX2 R235, R5 ;  /* 0x0000000500eb7308 */ /* 0x0002a40000000800 */
[----:B-1----:R-:W-:Y:S01]  /*77c0*/  FFMA.FTZ R5, R40, c[0x0][0x2d0], -R4 ;  /* 0x0000b40028057a23 */ /* 0x002fe20000010804 */
[----:B--2---:R-:W-:-:S05]  /*77d0*/  F2FP.BF16.PACK_AB R11, R235, R233 ;  /* 0x000000e9eb0b723e */ /* 0x004fca00000010ff */
[----:B------:R1:W2:Y:S02]  /*77e0*/  MUFU.EX2 R249, R5 ;  /* 0x0000000500f97308 */ /* 0x0002a40000000800 */
[C---:B------:R-:W-:Y:S08]  /*77f0*/  HMMA.16816.F32.BF16 R32, R8.reuse, R18, RZ ;  /* 0x000000120820723c */ /* 0x040ff000000418ff */
[----:B------:R-:W-:Y:S01]  /*7800*/  HMMA.16816.F32.BF16 R52, R8, R28, RZ ;  /* 0x0000001c0834723c */ /* 0x000fe200000418ff */
[----:B-1----:R-:W-:Y:S01]  /*7810*/  FFMA.FTZ R5, R38, c[0x0][0x2d0], -R3 ;  /* 0x0000b40026057a23 */ /* 0x002fe20000010803 */
[----:B--2---:R-:W-:-:S03]  /*7820*/  F2FP.BF16.PACK_AB R14, R249, R251 ;  /* 0x000000fbf90e723e */ /* 0x004fc600000010ff */
[----:B------:R1:W-:Y:S03]  /*7830*/  MUFU.EX2 R230, R5 ;  /* 0x0000000500e67308 */ /* 0x0003e60000000800 */
[C---:B------:R-:W-:Y:S01]  /*7840*/  HMMA.16816.F32.BF16 R60, R8.reuse, R30, RZ ;  /* 0x0000001e083c723c */ /* 0x040fe200000418ff */
[----:B------:R-:W-:Y:S07]  /*7850*/  LDSM.16.MT88.4 R28, [R185+0x800] ;  /* 0x00080000b91c783b */ /* 0x000fee0000004200 */
[----:B------:R-:W-:Y:S01]  /*7860*/  HMMA.16816.F32.BF16 R56, R8, R26, RZ ;  /* 0x0000001a0838723c */ /* 0x000fe200000418ff */
[----:B-1----:R-:W-:-:S07]  /*7870*/  FFMA.FTZ R5, R39, c[0x0][0x2d0], -R3 ;  /* 0x0000b40027057a23 */ /* 0x002fce0000010803 */
[----:B------:R-:W-:Y:S01]  /*7880*/  HMMA.16816.F32.BF16 R36, R8, R16, RZ ;  /* 0x000000100824723c */ /* 0x000fe200000418ff */
[----:B------:R-:W1:Y:S01]  /*7890*/  LDSM.16.MT88.4 R16, [R188+0x800] ;  /* 0x00080000bc10783b */ /* 0x000e620000004200 */
[----:B------:R2:W4:Y:S02]  /*78a0*/  MUFU.EX2 R244, R5 ;  /* 0x0000000500f47308 */ /* 0x0005240000000800 */
[----:B--2---:R-:W-:Y:S01]  /*78b0*/  FFMA.FTZ R5, R41, c[0x0][0x2d0], -R3 ;  /* 0x0000b40029057a23 */ /* 0x004fe20000010803 */
[----:B----4-:R-:W-:-:S05]  /*78c0*/  F2FP.BF16.PACK_AB R13, R244, R230 ;  /* 0x000000e6f40d723e */ /* 0x010fca00000010ff */
[----:B------:R2:W-:Y:S02]  /*78d0*/  MUFU.EX2 R243, R5 ;  /* 0x0000000500f37308 */ /* 0x0005e40000000800 */
[----:B--2---:R-:W-:Y:S02]  /*78e0*/  FFMA.FTZ R5, R42, c[0x0][0x2d0], -R3 ;  /* 0x0000b4002a057a23 */ /* 0x004fe40000010803 */
[----:B------:R-:W-:Y:S01]  /*78f0*/  HMMA.16816.F32.BF16 R40, R8, R24, RZ ;  /* 0x000000180828723c */ /* 0x000fe200000418ff */
[----:B------:R-:W2:Y:S03]  /*7900*/  LDSM.16.MT88.4 R24, [R186+0x800] ;  /* 0x00080000ba18783b */ /* 0x000ea60000004200 */
[----:B------:R4:W5:Y:S02]  /*7910*/  MUFU.EX2 R247, R5 ;  /* 0x0000000500f77308 */ /* 0x0009640000000800 */
[----:B----4-:R-:W-:Y:S01]  /*7920*/  FFMA.FTZ R5, R44, c[0x0][0x2d0], -R2 ;  /* 0x0000b4002c057a23 */ /* 0x010fe20000010802 */
[----:B-----5:R-:W-:-:S05]  /*7930*/  F2FP.BF16.PACK_AB R15, R247, R243 ;  /* 0x000000f3f70f723e */ /* 0x020fca00000010ff */
[----:B------:R4:W-:Y:S02]  /*7940*/  MUFU.EX2 R228, R5 ;  /* 0x0000000500e47308 */ /* 0x0009e40000000800 */
[C---:B-1----:R-:W-:Y:S08]  /*7950*/  HMMA.16816.F32.BF16 R92, R12.reuse, R16, R92 ;  /* 0x000000100c5c723c */ /* 0x042ff0000004185c */
[----:B------:R-:W-:Y:S01]  /*7960*/  HMMA.16816.F32.BF16 R64, R12, R18, R64 ;  /* 0x000000120c40723c */ /* 0x000fe20000041840 */
[----:B----4-:R-:W-:-:S04]  /*7970*/  FFMA.FTZ R5, R45, c[0x0][0x2d0], -R2 ;  /* 0x0000b4002d057a23 */ /* 0x010fc80000010802 */
[----:B------:R1:W4:Y:S03]  /*7980*/  MUFU.EX2 R240, R5 ;  /* 0x0000000500f07308 */ /* 0x0003260000000800 */
[----:B------:R-:W-:Y:S08]  /*7990*/  HMMA.16816.F32.BF16 R44, R8, R20, RZ ;  /* 0x00000014082c723c */ /* 0x000ff000000418ff */
[----:B------:R-:W-:Y:S01]  /*79a0*/  HMMA.16816.F32.BF16 R76, R12, R28, R76 ;  /* 0x0000001c0c4c723c */ /* 0x000fe2000004184c */
[----:B-1----:R-:W-:-:S07]  /*79b0*/  FFMA.FTZ R5, R48, c[0x0][0x2d0], -R2 ;  /* 0x0000b40030057a23 */ /* 0x002fce0000010802 */
[----:B--2---:R-:W-:Y:S01]  /*79c0*/  HMMA.16816.F32.BF16 R108, R12, R24, R100 ;  /* 0x000000180c6c723c */ /* 0x004fe20000041864 */
[----:B------:R1:W-:Y:S07]  /*79d0*/  MUFU.EX2 R239, R5 ;  /* 0x0000000500ef7308 */ /* 0x0003ee0000000800 */
[----:B------:R-:W-:Y:S01]  /*79e0*/  HMMA.16816.F32.BF16 R48, R8, R22, RZ ;  /* 0x000000160830723c */ /* 0x000fe200000418ff */
[----:B------:R-:W2:Y:S06]  /*79f0*/  LDSM.16.MT88.4 R20, [R189+0x800] ;  /* 0x00080000bd14783b */ /* 0x000eac0000004200 */
[----:B----4-:R-:W-:Y:S01]  /*7a00*/  F2FP.BF16.PACK_AB R8, R240, R228 ;  /* 0x000000e4f008723e */ /* 0x010fe200000010ff */
[----:B-1----:R-:W-:-:S04]  /*7a10*/  FFMA.FTZ R5, R104, c[0x0][0x2d0], -R2 ;  /* 0x0000b40068057a23 */ /* 0x002fc80000010802 */
[----:B------:R1:W4:Y:S02]  /*7a20*/  MUFU.EX2 R241, R5 ;  /* 0x0000000500f17308 */ /* 0x0003240000000800 */
[----:B-1----:R-:W-:Y:S01]  /*7a30*/  FFMA.FTZ R5, R68, c[0x0][0x2d0], -R0 ;  /* 0x0000b40044057a23 */ /* 0x002fe20000010800 */
[----:B----4-:R-:W-:-:S05]  /*7a40*/  F2FP.BF16.PACK_AB R10, R241, R239 ;  /* 0x000000eff10a723e */ /* 0x010fca00000010ff */
[----:B------:R1:W-:Y:S01]  /*7a50*/  MUFU.EX2 R231, R5 ;  /* 0x0000000500e77308 */ /* 0x0003e20000000800 */
[C---:B--2---:R-:W-:Y:S08]  /*7a60*/  HMMA.16816.F32.BF16 R112, R12.reuse, R20, R80 ;  /* 0x000000140c70723c */ /* 0x044ff00000041850 */
[----:B------:R-:W-:Y:S01]  /*7a70*/  HMMA.16816.F32.BF16 R96, R12, R22, R96 ;  /* 0x000000160c60723c */ /* 0x000fe20000041860 */
[----:B-1----:R-:W-:-:S04]  /*7a80*/  FFMA.FTZ R5, R73, c[0x0][0x2d0], -R0 ;  /* 0x0000b40049057a23 */ /* 0x002fc80000010800 */
[----:B------:R1:W2:Y:S03]  /*7a90*/  MUFU.EX2 R232, R5 ;  /* 0x0000000500e87308 */ /* 0x0002a60000000800 */
[----:B------:R-:W-:Y:S01]  /*7aa0*/  HMMA.16816.F32.BF16 R80, R12, R26, R88 ;  /* 0x0000001a0c50723c */ /* 0x000fe20000041858 */
[----:B-1----:R-:W-:Y:S01]  /*7ab0*/  FFMA.FTZ R5, R75, c[0x0][0x2d0], -R0 ;  /* 0x0000b4004b057a23 */ /* 0x002fe20000010800 */
[----:B--2---:R-:W-:-:S03]  /*7ac0*/  F2FP.BF16.PACK_AB R9, R232, R231 ;  /* 0x000000e7e809723e */ /* 0x004fc600000010ff */
[----:B------:R1:W2:Y:S02]  /*7ad0*/  MUFU.EX2 R237, R5 ;  /* 0x0000000500ed7308 */ /* 0x0002a40000000800 */
[----:B-1----:R-:W-:Y:S01]  /*7ae0*/  FFMA.FTZ R5, R132, c[0x0][0x2d0], -R4 ;  /* 0x0000b40084057a23 */ /* 0x002fe20000010804 */
[----:B--2---:R-:W-:-:S05]  /*7af0*/  F2FP.BF16.PACK_AB R11, R237, R236 ;  /* 0x000000eced0b723e */ /* 0x004fca00000010ff */
[----:B------:R1:W-:Y:S02]  /*7b00*/  MUFU.EX2 R213, R5 ;  /* 0x0000000500d57308 */ /* 0x0003e40000000800 */
[C---:B------:R-:W-:Y:S08]  /*7b10*/  HMMA.16816.F32.BF16 R104, R8.reuse, R16, R36 ;  /* 0x000000100868723c */ /* 0x040ff00000041824 */
[----:B------:R-:W-:Y:S01]  /*7b20*/  HMMA.16816.F32.BF16 R32, R8, R18, R32 ;  /* 0x000000120820723c */ /* 0x000fe20000041820 */
[----:B------:R-:W2:Y:S01]  /*7b30*/  LDSM.16.MT88.4 R16, [R185+0x1000] ;  /* 0x00100000b910783b */ /* 0x000ea20000004200 */
[----:B-1----:R-:W-:-:S04]  /*7b40*/  FFMA.FTZ R5, R133, c[0x0][0x2d0], -R4 ;  /* 0x0000b40085057a23 */ /* 0x002fc80000010804 */
[----:B------:R1:W4:Y:S02]  /*7b50*/  MUFU.EX2 R215, R5 ;  /* 0x0000000500d77308 */ /* 0x0003240000000800 */
[C---:B------:R-:W-:Y:S08]  /*7b60*/  HMMA.16816.F32.BF16 R116, R8.reuse, R20, R40 ;  /* 0x000000140874723c */ /* 0x040ff00000041828 */
[----:B------:R-:W-:Y:S01]  /*7b70*/  HMMA.16816.F32.BF16 R52, R8, R28, R52 ;  /* 0x0000001c0834723c */ /* 0x000fe20000041834 */
[----:B-1----:R-:W-:-:S07]  /*7b80*/  FFMA.FTZ R5, R134, c[0x0][0x2d0], -R4 ;  /* 0x0000b40086057a23 */ /* 0x002fce0000010804 */
[-C--:B------:R-:W-:Y:S01]  /*7b90*/  HMMA.16816.F32.BF16 R40, R12, R30.reuse, R84 ;  /* 0x0000001e0c28723c */ /* 0x080fe20000041854 */
[----:B------:R1:W-:Y:S06]  /*7ba0*/  MUFU.EX2 R216, R5 ;  /* 0x0000000500d87308 */ /* 0x0003ec0000000800 */
[----:B----4-:R-:W-:Y:S01]  /*7bb0*/  F2FP.BF16.PACK_AB R12, R215, R213 ;  /* 0x000000d5d70c723e */ /* 0x010fe200000010ff */
[C---:B------:R-:W-:Y:S08]  /*7bc0*/  HMMA.16816.F32.BF16 R28, R8.reuse, R30, R60 ;  /* 0x0000001e081c723c */ /* 0x040ff0000004183c */
[----:B------:R-:W-:Y:S01]  /*7bd0*/  HMMA.16816.F32.BF16 R100, R8, R24, R44 ;  /* 0x000000180864723c */ /* 0x000fe2000004182c */
[----:B-1----:R-:W-:-:S04]  /*7be0*/  FFMA.FTZ R5, R135, c[0x0][0x2d0], -R4 ;  /* 0x0000b40087057a23 */ /* 0x002fc80000010804 */
[----:B------:R1:W4:Y:S03]  /*7bf0*/  MUFU.EX2 R217, R5 ;  /* 0x0000000500d97308 */ /* 0x0003260000000800 */
[C---:B------:R-:W-:Y:S01]  /*7c00*/  HMMA.16816.F32.BF16 R60, R8.reuse, R22, R56 ;  /* 0x00000016083c723c */ /* 0x040fe20000041838 */
[----:B------:R-:W5:Y:S07]  /*7c10*/  LDSM.16.MT88.4 R20, [R186+0x1000] ;  /* 0x00100000ba14783b */ /* 0x000f6e0000004200 */
[----:B------:R-:W-:Y:S01]  /*7c20*/  HMMA.16816.F32.BF16 R36, R8, R26, R48 ;  /* 0x0000001a0824723c */ /* 0x000fe20000041830 */
[----:B------:R-:W3:Y:S01]  /*7c30*/  LDSM.16.MT88.4 R24, [R189+0x1000] ;  /* 0x00100000bd18783b */ /* 0x000ee20000004200 */
[----:B-1----:R-:W-:Y:S01]  /*7c40*/  FFMA.FTZ R5, R128, c[0x0][0x2d0], -R3 ;  /* 0x0000b40080057a23 */ /* 0x002fe20000010803 */
[----:B----4-:R-:W-:-:S03]  /*7c50*/  F2FP.BF16.PACK_AB R14, R217, R216 ;  /* 0x000000d8d90e723e */ /* 0x010fc600000010ff */
[----:B------:R1:W-:Y:S02]  /*7c60*/  MUFU.EX2 R208, R5 ;  /* 0x0000000500d07308 */ /* 0x0003e40000000800 */
[----:B-1----:R-:W-:-:S06]  /*7c70*/  FFMA.FTZ R5, R129, c[0x0][0x2d0], -R3 ;  /* 0x0000b40081057a23 */ /* 0x002fcc0000010803 */
[----:B------:R1:W4:Y:S02]  /*7c80*/  MUFU.EX2 R209, R5 ;  /* 0x0000000500d17308 */ /* 0x0003240000000800 */
[----:B-1----:R-:W-:Y:S01]  /*7c90*/  FFMA.FTZ R5, R130, c[0x0][0x2d0], -R3 ;  /* 0x0000b40082057a23 */ /* 0x002fe20000010803 */
[----:B----4-:R-:W-:-:S05]  /*7ca0*/  F2FP.BF16.PACK_AB R13, R209, R208 ;  /* 0x000000d0d10d723e */ /* 0x010fca00000010ff */
[----:B------:R1:W-:Y:S02]  /*7cb0*/  MUFU.EX2 R210, R5 ;  /* 0x0000000500d27308 */ /* 0x0003e40000000800 */
[----:B-1----:R-:W-:-:S06]  /*7cc0*/  FFMA.FTZ R5, R131, c[0x0][0x2d0], -R3 ;  /* 0x0000b40083057a23 */ /* 0x002fcc0000010803 */
[----:B------:R1:W4:Y:S02]  /*7cd0*/  MUFU.EX2 R211, R5 ;  /* 0x0000000500d37308 */ /* 0x0003240000000800 */
[----:B-1----:R-:W-:Y:S01]  /*7ce0*/  FFMA.FTZ R5, R124, c[0x0][0x2d0], -R2 ;  /* 0x0000b4007c057a23 */ /* 0x002fe20000010802 */
[----:B----4-:R-:W-:-:S05]  /*7cf0*/  F2FP.BF16.PACK_AB R15, R211, R210 ;  /* 0x000000d2d30f723e */ /* 0x010fca00000010ff */
[----:B------:R1:W-:Y:S02]  /*7d00*/  MUFU.EX2 R204, R5 ;  /* 0x0000000500cc7308 */ /* 0x0003e40000000800 */
[C---:B--2---:R-:W-:Y:S08]  /*7d10*/  HMMA.16816.F32.BF16 R88, R12.reuse, R16, R76 ;  /* 0x000000100c58723c */ /* 0x044ff0000004184c */
[----:B------:R-:W-:Y:S01]  /*7d20*/  HMMA.16816.F32.BF16 R76, R12, R18, R40 ;  /* 0x000000120c4c723c */ /* 0x000fe20000041828 */
[----:B-1----:R-:W-:-:S04]  /*7d30*/  FFMA.FTZ R5, R125, c[0x0][0x2d0], -R2 ;  /* 0x0000b4007d057a23 */ /* 0x002fc80000010802 */
[----:B------:R1:W2:Y:S03]  /*7d40*/  MUFU.EX2 R205, R5 ;  /* 0x0000000500cd7308 */ /* 0x0002a60000000800 */
[C---:B-----5:R-:W-:Y:S08]  /*7d50*/  HMMA.16816.F32.BF16 R44, R12.reuse, R22, R80 ;  /* 0x000000160c2c723c */ /* 0x060ff00000041850 */
[----:B---3--:R-:W-:Y:S01]  /*7d60*/  HMMA.16816.F32.BF16 R56, R12, R24, R112 ;  /* 0x000000180c38723c */ /* 0x008fe20000041870 */
[----:B------:R-:W-:Y:S01]  /*7d70*/  LDSM.16.MT88.4 R112, [R189+0x2000] ;  /* 0x00200000bd70783b */ /* 0x000fe20000004200 */
[----:B-1----:R-:W-:Y:S01]  /*7d80*/  FFMA.FTZ R5, R126, c[0x0][0x2d0], -R2 ;  /* 0x0000b4007e057a23 */ /* 0x002fe20000010802 */
[----:B--2---:R-:W-:-:S05]  /*7d90*/  F2FP.BF16.PACK_AB R8, R205, R204 ;  /* 0x000000cccd08723e */ /* 0x004fca00000010ff */
[----:B------:R-:W-:Y:S01]  /*7da0*/  HMMA.16816.F32.BF16 R48, R12, R20, R108 ;  /* 0x000000140c30723c */ /* 0x000fe2000004186c */
        /* <DEDUP_REMOVED lines=18> */
[----:B------:R1:W3:Y:S02]  /*7ed0*/  MUFU.EX2 R177, R5 ;  /* 0x0000000500b17308 */ /* 0x0002e40000000800 */
[-C--:B------:R-:W-:Y:S08]  /*7ee0*/  HMMA.16816.F32.BF16 R84, R8, R26.reuse, R60 ;  /* 0x0000001a0854723c */ /* 0x080ff0000004183c */
[----:B------:R-:W-:Y:S01]  /*7ef0*/  HMMA.16816.F32.BF16 R52, R12, R26, R96 ;  /* 0x0000001a0c34723c */ /* 0x000fe20000041860 */
[----:B------:R-:W-:Y:S01]  /*7f00*/  LDSM.16.MT88.4 R96, [R185+0x2000] ;  /* 0x00200000b960783b */ /* 0x000fe20000004200 */
[----:B-1----:R-:W-:-:S06]  /*7f10*/  FFMA.FTZ R5, R145, c[0x0][0x2d0], -R4 ;  /* 0x0000b40091057a23 */ /* 0x002fcc0000010804 */
[----:B------:R-:W-:Y:S01]  /*7f20*/  HMMA.16816.F32.BF16 R80, R8, R20, R100 ;  /* 0x000000140850723c */ /* 0x000fe20000041864 */
[----:B------:R1:W-:Y:S07]  /*7f30*/  MUFU.EX2 R178, R5 ;  /* 0x0000000500b27308 */ /* 0x0003ee0000000800 */
[----:B--2---:R-:W-:Y:S01]  /*7f40*/  HMMA.16816.F32.BF16 R28, R12, R18, R64 ;  /* 0x000000120c1c723c */ /* 0x004fe20000041840 */
[----:B-1----:R-:W-:-:S04]  /*7f50*/  FFMA.FTZ R5, R144, c[0x0][0x2d0], -R4 ;  /* 0x0000b40090057a23 */ /* 0x002fc80000010804 */
[----:B------:R1:W2:Y:S03]  /*7f60*/  MUFU.EX2 R179, R5 ;  /* 0x0000000500b37308 */ /* 0x0002a60000000800 */
[----:B------:R-:W-:Y:S01]  /*7f70*/  HMMA.16816.F32.BF16 R40, R12, R16, R92 ;  /* 0x000000100c28723c */ /* 0x000fe2000004185c */
[----:B------:R-:W-:Y:S07]  /*7f80*/  LDSM.16.MT88.4 R12, [R188+0x1800] ;  /* 0x00180000bc0c783b */ /* 0x000fee0000004200 */
[----:B------:R-:W-:Y:S01]  /*7f90*/  HMMA.16816.F32.BF16 R64, R8, R22, R36 ;  /* 0x000000160840723c */ /* 0x000fe20000041824 */
[----:B------:R-:W-:Y:S01]  /*7fa0*/  LDSM.16.MT88.4 R20, [R189+0x1800] ;  /* 0x00180000bd14783b */ /* 0x000fe20000004200 */
[----:B-1----:R-:W-:-:S06]  /*7fb0*/  FFMA.FTZ R5, R139, c[0x0][0x2d0], -R3 ;  /* 0x0000b4008b057a23 */ /* 0x002fcc0000010803 */
[C---:B------:R-:W-:Y:S01]  /*7fc0*/  HMMA.16816.F32.BF16 R92, R8.reuse, R24, R116 ;  /* 0x00000018085c723c */ /* 0x040fe20000041874 */
[----:B------:R-:W1:Y:S01]  /*7fd0*/  LDSM.16.MT88.4 R24, [R185+0x1800] ;  /* 0x00180000b918783b */ /* 0x000e620000004200 */
[----:B------:R4:W-:Y:S06]  /*7fe0*/  MUFU.EX2 R172, R5 ;  /* 0x0000000500ac7308 */ /* 0x0009ec0000000800 */
[C---:B------:R-:W-:Y:S08]  /*7ff0*/  HMMA.16816.F32.BF16 R60, R8.reuse, R16, R104 ;  /* 0x00000010083c723c */ /* 0x040ff00000041868 */
[----:B------:R-:W-:Y:S01]  /*8000*/  HMMA.16816.F32.BF16 R36, R8, R18, R32 ;  /* 0x000000120824723c */ /* 0x000fe20000041820 */
[----:B------:R-:W5:Y:S01]  /*8010*/  LDSM.16.MT88.4 R16, [R186+0x1800] ;  /* 0x00180000ba10783b */ /* 0x000f620000004200 */
[----:B----4-:R-:W-:-:S04]  /*8020*/  FFMA.FTZ R5, R138, c[0x0][0x2d0], -R3 ;  /* 0x0000b4008a057a23 */ /* 0x010fc80000010803 */
[----:B------:R4:W4:Y:S01]  /*8030*/  MUFU.EX2 R173, R5 ;  /* 0x0000000500ad7308 */ /* 0x0009220000000800 */
[----:B---3--:R-:W-:Y:S02]  /*8040*/  F2FP.BF16.PACK_AB R8, R177, R176 ;  /* 0x000000b0b108723e */ /* 0x008fe400000010ff */
[----:B--2---:R-:W-:Y:S01]  /*8050*/  F2FP.BF16.PACK_AB R10, R179, R178 ;  /* 0x000000b2b30a723e */ /* 0x004fe200000010ff */
[----:B----4-:R-:W-:Y:S01]  /*8060*/  FFMA.FTZ R5, R137, c[0x0][0x2d0], -R3 ;  /* 0x0000b40089057a23 */ /* 0x010fe20000010803 */
[----:B------:R-:W-:-:S03]  /*8070*/  F2FP.BF16.PACK_AB R9, R173, R172 ;  /* 0x000000acad09723e */ /* 0x000fc600000010ff */
[----:B------:R2:W3:Y:S02]  /*8080*/  MUFU.EX2 R174, R5 ;  /* 0x0000000500ae7308 */ /* 0x0004e40000000800 */
[----:B--2---:R-:W-:Y:S01]  /*8090*/  FFMA.FTZ R5, R151, c[0x0][0x2d0], -R2 ;  /* 0x0000b40097057a23 */ /* 0x004fe20000010802 */
[----:B---3--:R-:W-:-:S05]  /*80a0*/  F2FP.BF16.PACK_AB R11, R175, R174 ;  /* 0x000000aeaf0b723e */ /* 0x008fca00000010ff */
[----:B------:R2:W-:Y:S02]  /*80b0*/  MUFU.EX2 R168, R5 ;  /* 0x0000000500a87308 */ /* 0x0005e40000000800 */
[----:B-1----:R-:W-:Y:S01]  /*80c0*/  HMMA.16816.F32.BF16 R88, R8, R24, R88 ;  /* 0x000000180858723c */ /* 0x002fe20000041858 */
[----:B------:R-:W-:-:S07]  /*80d0*/  FFMA.FTZ R32, R155, c[0x0][0x2d0], -R2 ;  /* 0x0000b4009b207a23 */ /* 0x000fce0000010802 */
[----:B------:R-:W-:Y:S01]  /*80e0*/  HMMA.16816.F32.BF16 R76, R8, R26, R76 ;  /* 0x0000001a084c723c */ /* 0x000fe2000004184c */
[----:B--2---:R-:W-:-:S04]  /*80f0*/  FFMA.FTZ R5, R150, c[0x0][0x2d0], -R2 ;  /* 0x0000b40096057a23 */ /* 0x004fc80000010802 */
[----:B------:R1:W-:Y:S03]  /*8100*/  MUFU.EX2 R169, R5 ;  /* 0x0000000500a97308 */ /* 0x0003e60000000800 */
[----:B------:R-:W-:Y:S01]  /*8110*/  HMMA.16816.F32.BF16 R56, R8, R20, R56 ;  /* 0x000000140838723c */ /* 0x000fe20000041838 */
[----:B------:R-:W-:-:S07]  /*8120*/  FFMA.FTZ R33, R154, c[0x0][0x2d0], -R2 ;  /* 0x0000b4009a217a23 */ /* 0x000fce0000010802 */
[----:B------:R-:W-:Y:S01]  /*8130*/  HMMA.16816.F32.BF16 R52, R8, R22, R52 ;  /* 0x000000160834723c */ /* 0x000fe20000041834 */
[----:B-1----:R-:W-:-:S07]  /*8140*/  FFMA.FTZ R5, R149, c[0x0][0x2d0], -R2 ;  /* 0x0000b40095057a23 */ /* 0x002fce0000010802 */
[C---:B-----5:R-:W-:Y:S01]  /*8150*/  HMMA.16816.F32.BF16 R48, R8.reuse, R16, R48 ;  /* 0x000000100830723c */ /* 0x060fe20000041830 */
[----:B------:R1:W-:Y:S07]  /*8160*/  MUFU.EX2 R170, R5 ;  /* 0x0000000500aa7308 */ /* 0x0003ee0000000800 */
[----:B------:R-:W-:Y:S01]  /*8170*/  HMMA.16816.F32.BF16 R44, R8, R18, R44 ;  /* 0x00000012082c723c */ /* 0x000fe2000004182c */
[----:B------:R-:W-:-:S07]  /*8180*/  FFMA.FTZ R34, R153, c[0x0][0x2d0], -R2 ;  /* 0x0000b40099227a23 */ /* 0x000fce0000010802 */
[----:B------:R-:W-:Y:S01]  /*8190*/  HMMA.16816.F32.BF16 R136, R8, R12, R40 ;  /* 0x0000000c0888723c */ /* 0x000fe20000041828 */
[----:B-1----:R-:W-:-:S04]  /*81a0*/  FFMA.FTZ R5, R148, c[0x0][0x2d0], -R2 ;  /* 0x0000b40094057a23 */ /* 0x002fc80000010802 */
[----:B------:R1:W2:Y:S03]  /*81b0*/  MUFU.EX2 R171, R5 ;  /* 0x0000000500ab7308 */ /* 0x0002a60000000800 */
[----:B------:R-:W-:Y:S01]  /*81c0*/  HMMA.16816.F32.BF16 R124, R8, R14, R28 ;  /* 0x0000000e087c723c */ /* 0x000fe2000004181c */
[----:B-1----:R-:W-:Y:S02]  /*81d0*/  FFMA.FTZ R5, R143, c[0x0][0x2d0], -R0 ;  /* 0x0000b4008f057a23 */ /* 0x002fe40000010800 */
[----:B------:R-:W3:Y:S04]  /*81e0*/  LDL R143, [R1+0x48] ;  /* 0x00004800018f7983 */ /* 0x000ee80000100800 */
[--C-:B------:R-:W-:Y:S01]  /*81f0*/  FFMA.FTZ R30, R167, c[0x0][0x2d0], -R4.reuse ;  /* 0x0000b400a71e7a23 */ /* 0x100fe20000010804 */
[----:B------:R1:W-:Y:S01]  /*8200*/  MUFU.EX2 R68, R5 ;  /* 0x0000000500447308 */ /* 0x0003e20000000800 */
[--C-:B------:R-:W-:Y:S01]  /*8210*/  FFMA.FTZ R29, R166, c[0x0][0x2d0], -R4.reuse ;  /* 0x0000b400a61d7a23 */ /* 0x100fe20000010804 */
[----:B--2---:R-:W-:Y:S01]  /*8220*/  F2FP.BF16.PACK_AB R6, R171, R170 ;  /* 0x000000aaab06723e */ /* 0x004fe200000010ff */
[--C-:B------:R-:W-:Y:S01]  /*8230*/  FFMA.FTZ R28, R165, c[0x0][0x2d0], -R4.reuse ;  /* 0x0000b400a51c7a23 */ /* 0x100fe20000010804 */
[----:B------:R-:W-:Y:S01]  /*8240*/  IADD3 R202, R202, -0x2, RZ ;  /* 0xfffffffecaca7810 */ /* 0x000fe20007ffe0ff */
[----:B------:R-:W-:Y:S01]  /*8250*/  FFMA.FTZ R10, R164, c[0x0][0x2d0], -R4 ;  /* 0x0000b400a40a7a23 */ /* 0x000fe20000010804 */
[----:B------:R-:W-:Y:S01]  /*8260*/  F2FP.BF16.PACK_AB R4, R169, R168 ;  /* 0x000000a8a904723e */ /* 0x000fe200000010ff */
[----:B------:R-:W-:Y:S01]  /*8270*/  FFMA.FTZ R35, R152, c[0x0][0x2d0], -R2 ;  /* 0x0000b40098237a23 */ /* 0x000fe20000010802 */
[----:B------:R-:W-:Y:S01]  /*8280*/  MUFU.EX2 R30, R30 ;  /* 0x0000001e001e7308 */ /* 0x000fe20000000800 */
[----:B------:R-:W-:-:S02]  /*8290*/  FADD.FTZ R2, R224, R222 ;  /* 0x000000dee0027221 */ /* 0x000fc40000010000 */
[--C-:B------:R-:W-:Y:S02]  /*82a0*/  FFMA.FTZ R9, R163, c[0x0][0x2d0], -R3.reuse ;  /* 0x0000b400a3097a23 */ /* 0x100fe40000010803 */
[--C-:B------:R-:W-:Y:S02]  /*82b0*/  FFMA.FTZ R8, R162, c[0x0][0x2d0], -R3.reuse ;  /* 0x0000b400a2087a23 */ /* 0x100fe40000010803 */
[--C-:B------:R-:W-:Y:S01]  /*82c0*/  FFMA.FTZ R11, R161, c[0x0][0x2d0], -R3.reuse ;  /* 0x0000b400a10b7a23 */ /* 0x100fe20000010803 */
[----:B------:R-:W-:Y:S01]  /*82d0*/  MUFU.EX2 R32, R32 ;  /* 0x0000002000207308 */ /* 0x000fe20000000800 */
[----:B-1----:R-:W-:Y:S01]  /*82e0*/  FFMA.FTZ R5, R142, c[0x0][0x2d0], -R0 ;  /* 0x0000b4008e057a23 */ /* 0x002fe20000010800 */
[----:B------:R-:W-:Y:S01]  /*82f0*/  MOV R142, c[0x0][0x2c4] ;  /* 0x0000b100008e7a02 */ /* 0x000fe20000000f00 */
[----:B------:R-:W-:Y:S02]  /*8300*/  FFMA.FTZ R31, R160, c[0x0][0x2d0], -R3 ;  /* 0x0000b400a01f7a23 */ /* 0x000fe40000010803 */
[----:B------:R-:W-:Y:S01]  /*8310*/  FADD.FTZ R3, R227, R226 ;  /* 0x000000e2e3037221 */ /* 0x000fe20000010000 */
[----:B------:R-:W-:Y:S01]  /*8320*/  ISETP.NE.AND P1, PT, R142, 0x1, PT ;  /* 0x000000018e00780c */ /* 0x000fe20003f25270 */
[----:B------:R-:W-:Y:S01]  /*8330*/  FADD.FTZ R2, R225, R2 ;  /* 0x00000002e1027221 */ /* 0x000fe20000010000 */
[----:B------:R1:W-:Y:S01]  /*8340*/  MUFU.EX2 R73, R5 ;  /* 0x0000000500497308 */ /* 0x0003e20000000800 */
[----:B------:R-:W-:-:S02]  /*8350*/  FADD.FTZ R3, R229, R3 ;  /* 0x00000003e5037221 */ /* 0x000fc40000010000 */
[----:B------:R-:W-:Y:S02]  /*8360*/  FADD.FTZ R2, R238, R2 ;  /* 0x00000002ee027221 */ /* 0x000fe40000010000 */
[----:B------:R-:W-:-:S03]  /*8370*/  FADD.FTZ R3, R242, R3 ;  /* 0x00000003f2037221 */ /* 0x000fc60000010000 */
[----:B------:R-:W2:Y:S01]  /*8380*/  MUFU.EX2 R29, R29 ;  /* 0x0000001d001d7308 */ /* 0x000ea20000000800 */
[----:B------:R-:W-:Y:S02]  /*8390*/  FADD.FTZ R3, R245, R3 ;  /* 0x00000003f5037221 */ /* 0x000fe40000010000 */
[----:B-1----:R-:W-:-:S05]  /*83a0*/  FFMA.FTZ R5, R141, c[0x0][0x2d0], -R0 ;  /* 0x0000b4008d057a23 */ /* 0x002fca0000010800 */
[----:B------:R-:W1:Y:S01]  /*83b0*/  MUFU.EX2 R33, R33 ;  /* 0x0000002100217308 */ /* 0x000e620000000800 */
[----:B--2---:R-:W-:-:S07]  /*83c0*/  F2FP.BF16.PACK_AB R144, R29, R30 ;  /* 0x0000001e1d90723e */ /* 0x004fce00000010ff */
[----:B------:R2:W-:Y:S08]  /*83d0*/  MUFU.EX2 R74, R5 ;  /* 0x00000005004a7308 */ /* 0x0005f00000000800 */
[----:B------:R-:W-:Y:S01]  /*83e0*/  MUFU.EX2 R28, R28 ;  /* 0x0000001c001c7308 */ /* 0x000fe20000000800 */
[----:B-1----:R-:W-:Y:S01]  /*83f0*/  F2FP.BF16.PACK_AB R148, R33, R32 ;  /* 0x000000202194723e */ /* 0x002fe200000010ff */
[----:B--2---:R-:W-:-:S06]  /*8400*/  FFMA.FTZ R5, R140, c[0x0][0x2d0], -R0 ;  /* 0x0000b4008c057a23 */ /* 0x004fcc0000010800 */
[----:B------:R-:W-:Y:S08]  /*8410*/  MUFU.EX2 R34, R34 ;  /* 0x0000002200227308 */ /* 0x000ff00000000800 */
[----:B------:R1:W2:Y:S08]  /*8420*/  MUFU.EX2 R75, R5 ;  /* 0x00000005004b7308 */ /* 0x0002b00000000800 */
[----:B------:R-:W-:Y:S01]  /*8430*/  MUFU.EX2 R31, R31 ;  /* 0x0000001f001f7308 */ /* 0x000fe20000000800 */
[----:B-1----:R-:W-:-:S07]  /*8440*/  F2FP.BF16.PACK_AB R5, R73, R68 ;  /* 0x000000444905723e */ /* 0x002fce00000010ff */
[----:B------:R-:W1:Y:S01]  /*8450*/  MUFU.EX2 R35, R35 ;  /* 0x0000002300237308 */ /* 0x000e620000000800 */
[----:B--2---:R-:W-:-:S07]  /*8460*/  F2FP.BF16.PACK_AB R7, R75, R74 ;  /* 0x0000004a4b07723e */ /* 0x004fce00000010ff */
[C---:B------:R-:W-:Y:S01]  /*8470*/  HMMA.16816.F32.BF16 R40, R4.reuse, R24, R128 ;  /* 0x000000180428723c */ /* 0x040fe20000041880 */
[----:B------:R-:W2:Y:S07]  /*8480*/  LDSM.16.MT88.4 R128, [R186+0x2000] ;  /* 0x00200000ba80783b */ /* 0x000eae0000004200 */
[----:B------:R-:W-:Y:S01]  /*8490*/  HMMA.16816.F32.BF16 R24, R4, R26, R120 ;  /* 0x0000001a0418723c */ /* 0x000fe20000041878 */
[----:B-1----:R-:W-:-:S07]  /*84a0*/  F2FP.BF16.PACK_AB R150, R35, R34 ;  /* 0x000000222396723e */ /* 0x002fce00000010ff */
[C---:B------:R-:W-:Y:S01]  /*84b0*/  HMMA.16816.F32.BF16 R108, R4.reuse, R20, R92 ;  /* 0x00000014046c723c */ /* 0x040fe2000004185c */
[----:B------:R-:W1:Y:S07]  /*84c0*/  MUFU.EX2 R20, R10 ;  /* 0x0000000a00147308 */ /* 0x000e6e0000000800 */
[C---:B------:R-:W-:Y:S08]  /*84d0*/  HMMA.16816.F32.BF16 R84, R4.reuse, R22, R84 ;  /* 0x000000160454723c */ /* 0x040ff00000041854 */
[----:B------:R-:W-:Y:S01]  /*84e0*/  HMMA.16816.F32.BF16 R80, R4, R16, R80 ;  /* 0x000000100450723c */ /* 0x000fe20000041850 */
[----:B------:R-:W4:Y:S01]  /*84f0*/  MUFU.EX2 R17, R11 ;  /* 0x0000000b00117308 */ /* 0x000f220000000800 */
[----:B-1----:R-:W-:-:S06]  /*8500*/  F2FP.BF16.PACK_AB R146, R20, R28 ;  /* 0x0000001c1492723e */ /* 0x002fcc00000010ff */
[C---:B------:R-:W-:Y:S01]  /*8510*/  HMMA.16816.F32.BF16 R64, R4.reuse, R18, R64 ;  /* 0x000000120440723c */ /* 0x040fe20000041840 */
[----:B------:R-:W-:Y:S07]  /*8520*/  MUFU.EX2 R19, R9 ;  /* 0x0000000900137308 */ /* 0x000fee0000000800 */
[----:B------:R-:W-:Y:S01]  /*8530*/  HMMA.16816.F32.BF16 R60, R4, R12, R60 ;  /* 0x0000000c043c723c */ /* 0x000fe2000004183c */
[----:B------:R1:W5:Y:S01]  /*8540*/  MUFU.EX2 R18, R8 ;  /* 0x0000000800127308 */ /* 0x0003620000000800 */
[----:B----4-:R-:W-:-:S05]  /*8550*/  F2FP.BF16.PACK_AB R147, R31, R17 ;  /* 0x000000111f93723e */ /* 0x010fca00000010ff */
[----:B------:R-:W-:Y:S01]  /*8560*/  FADD.FTZ R12, R223, R220 ;  /* 0x000000dcdf0c7221 */ /* 0x000fe20000010000 */
[----:B------:R-:W-:Y:S07]  /*8570*/  HMMA.16816.F32.BF16 R36, R4, R14, R36 ;  /* 0x0000000e0424723c */ /* 0x000fee0000041824 */
[--C-:B------:R-:W-:Y:S02]  /*8580*/  FFMA.FTZ R4, R159, c[0x0][0x2d0], -R0.reuse ;  /* 0x0000b4009f047a23 */ /* 0x100fe40000010800 */
[--C-:B------:R-:W-:Y:S01]  /*8590*/  FFMA.FTZ R5, R158, c[0x0][0x2d0], -R0.reuse ;  /* 0x0000b4009e057a23 */ /* 0x100fe20000010800 */
[----:B-1----:R-:W1:Y:S01]  /*85a0*/  LDSM.16.MT88.4 R8, [R188+0x2000] ;  /* 0x00200000bc08783b */ /* 0x002e620000004200 */
[--C-:B------:R-:W-:Y:S01]  /*85b0*/  FFMA.FTZ R6, R157, c[0x0][0x2d0], -R0.reuse ;  /* 0x0000b4009d067a23 */ /* 0x100fe20000010800 */
[----:B------:R4:W-:Y:S01]  /*85c0*/  MUFU.EX2 R16, R4 ;  /* 0x0000000400107308 */ /* 0x0009e20000000800 */
[----:B------:R-:W-:Y:S01]  /*85d0*/  FFMA.FTZ R7, R156, c[0x0][0x2d0], -R0 ;  /* 0x0000b4009c077a23 */ /* 0x000fe20000010800 */
[----:B-----5:R-:W-:Y:S01]  /*85e0*/  F2FP.BF16.PACK_AB R145, R18, R19 ;  /* 0x000000131291723e */ /* 0x020fe200000010ff */
[----:B------:R-:W-:-:S04]  /*85f0*/  FADD.FTZ R0, R219, R218 ;  /* 0x000000dadb007221 */ /* 0x000fc80000010000 */
[----:B------:R-:W-:Y:S01]  /*8600*/  FADD.FTZ R0, R221, R0 ;  /* 0x00000000dd007221 */ /* 0x000fe20000010000 */
[----:B------:R5:W-:Y:S01]  /*8610*/  MUFU.EX2 R13, R7 ;  /* 0x00000007000d7308 */ /* 0x000be20000000800 */
[----:B------:R-:W-:Y:S02]  /*8620*/  HMMA.16816.F32.BF16 R88, R144, R96, R88 ;  /* 0x000000609058723c */ /* 0x000fe40000041858 */
[----:B------:R-:W-:Y:S02]  /*8630*/  FADD.FTZ R0, R234, R0 ;  /* 0x00000000ea007221 */ /* 0x000fe40000010000 */
[----:B----4-:R-:W-:-:S03]  /*8640*/  FADD.FTZ R4, R233, R12 ;  /* 0x0000000ce9047221 */ /* 0x010fc60000010000 */
[----:B------:R4:W2:Y:S01]  /*8650*/  MUFU.EX2 R15, R5 ;  /* 0x00000005000f7308 */ /* 0x0008a20000000800 */
[----:B------:R-:W-:Y:S01]  /*8660*/  MOV R12, c[0x0][0x32c] ;  /* 0x0000cb00000c7a02 */ /* 0x000fe20000000f00 */
[C---:B------:R-:W-:Y:S03]  /*8670*/  HMMA.16816.F32.BF16 R100, R144.reuse, R98, R76 ;  /* 0x000000629064723c */ /* 0x040fe6000004184c */
[----:B------:R-:W-:Y:S01]  /*8680*/  ISETP.GE.AND P0, PT, R12, 0x1, PT ;  /* 0x000000010c00780c */ /* 0x000fe20003f06270 */
[----:B-----5:R-:W-:Y:S02]  /*8690*/  FADD.FTZ R7, R230, R2 ;  /* 0x00000002e6077221 */ /* 0x020fe40000010000 */
[----:B------:R5:W1:Y:S02]  /*86a0*/  MUFU.EX2 R14, R6 ;  /* 0x00000006000e7308 */ /* 0x000a640000000800 */
[----:B------:R-:W-:Y:S01]  /*86b0*/  HMMA.16816.F32.BF16 R104, R144, R112, R56 ;  /* 0x000000709068723c */ /* 0x000fe20000041838 */
[----:B----4-:R-:W-:Y:S01]  /*86c0*/  FADD.FTZ R5, R235, R4 ;  /* 0x00000004eb057221 */ /* 0x010fe20000010000 */
[----:B--2---:R-:W-:Y:S01]  /*86d0*/  F2FP.BF16.PACK_AB R149, R15, R16 ;  /* 0x000000100f95723e */ /* 0x004fe200000010ff */
[----:B------:R-:W-:-:S05]  /*86e0*/  FADD.FTZ R4, R250, R3 ;  /* 0x00000003fa047221 */ /* 0x000fca0000010000 */
[C---:B------:R-:W-:Y:S01]  /*86f0*/  HMMA.16816.F32.BF16 R116, R144.reuse, R114, R52 ;  /* 0x000000729074723c */ /* 0x040fe20000041834 */
[----:B------:R-:W-:Y:S02]  /*8700*/  FADD.FTZ R5, R231, R5 ;  /* 0x00000005e7057221 */ /* 0x000fe40000010000 */
[----:B------:R-:W-:Y:S02]  /*8710*/  FADD.FTZ R3, R244, R7 ;  /* 0x00000007f4037221 */ /* 0x000fe40000010000 */
[----:B-----5:R-:W-:Y:S01]  /*8720*/  FADD.FTZ R6, R228, R0 ;  /* 0x00000000e4067221 */ /* 0x020fe20000010000 */
[----:B-1----:R-:W-:Y:S01]  /*8730*/  F2FP.BF16.PACK_AB R151, R13, R14 ;  /* 0x0000000e0d97723e */ /* 0x002fe200000010ff */
        /* <DEDUP_REMOVED lines=26> */
[----:B------:R-:W-:Y:S03]  /*88e0*/  HMMA.16816.F32.BF16 R108, R148, R112, R108 ;  /* 0x00000070946c723c */ /* 0x000fe6000004186c */
[----:B------:R-:W-:-:S04]  /*88f0*/  FADD.FTZ R5, R19, R5 ;  /* 0x0000000513057221 */ /* 0x000fc80000010000 */
[----:B------:R-:W-:Y:S01]  /*8900*/  FADD.FTZ R5, R18, R5 ;  /* 0x0000000512057221 */ /* 0x000fe20000010000 */
[C---:B------:R-:W-:Y:S08]  /*8910*/  HMMA.16816.F32.BF16 R124, R148.reuse, R128, R80 ;  /* 0x00000080947c723c */ /* 0x040ff00000041850 */
[C---:B------:R-:W-:Y:S08]  /*8920*/  HMMA.16816.F32.BF16 R96, R148.reuse, R98, R24 ;  /* 0x000000629460723c */ /* 0x040ff00000041818 */
[C---:B------:R-:W-:Y:S08]  /*8930*/  HMMA.16816.F32.BF16 R112, R148.reuse, R114, R84 ;  /* 0x000000729470723c */ /* 0x040ff00000041854 */
[----:B------:R-:W-:Y:S01]  /*8940*/  HMMA.16816.F32.BF16 R128, R148, R130, R64 ;  /* 0x000000829480723c */ /* 0x000fe20000041840 */
[----:B---3--:R-:W-:Y:S01]  /*8950*/  @P1 IMAD.HI.U32 R2, R143, c[0x0][0x2c8], RZ ;  /* 0x0000b2008f021a27 */ /* 0x008fe200078e00ff */
[----:B------:R-:W-:-:S06]  /*8960*/  MOV R0, R143 ;  /* 0x0000008f00007202 */ /* 0x000fcc0000000f00 */
[----:B------:R-:W-:Y:S01]  /*8970*/  HMMA.16816.F32.BF16 R140, R148, R8, R60 ;  /* 0x00000008948c723c */ /* 0x000fe2000004183c */
[----:B------:R-:W-:-:S04]  /*8980*/  @P1 SHF.R.U32.HI R0, RZ, c[0x0][0x2cc], R2 ;  /* 0x0000b300ff001a19 */ /* 0x000fc80000011602 */
[----:B------:R-:W-:Y:S01]  /*8990*/  IADD3 R2, R252, R0, RZ ;  /* 0x00000000fc027210 */ /* 0x000fe20007ffe0ff */
[----:B------:R-:W-:Y:S02]  /*89a0*/  FADD.FTZ R0, R240, R6 ;  /* 0x00000006f0007221 */ /* 0x000fe40000010000 */
[----:B------:R-:W-:Y:S02]  /*89b0*/  HMMA.16816.F32.BF16 R148, R148, R10, R36 ;  /* 0x0000000a9494723c */ /* 0x000fe40000041824 */
        /* <DEDUP_REMOVED lines=31> */
[----:B------:R-:W-:Y:S01]  /*8bb0*/  FADD.FTZ R4, R14, R4 ;  /* 0x000000040e047221 */ /* 0x000fe20000010000 */
[----:B------:R-:W-:Y:S01]  /*8bc0*/  STL [R1+0x4], R6 ;  /* 0x0000040601007387 */ /* 0x000fe20000100800 */
[----:B------:R-:W-:-:S03]  /*8bd0*/  FADD.FTZ R3, R35, R5 ;  /* 0x0000000523037221 */ /* 0x000fc60000010000 */
[----:B------:R1:W-:Y:S04]  /*8be0*/  STL [R1+0x8], R0 ;  /* 0x0000080001007387 */ /* 0x0003e80000100800 */
[----:B------:R2:W-:Y:S01]  /*8bf0*/  STL [R1+0xc], R3 ;  /* 0x00000c0301007387 */ /* 0x0005e20000100800 */
[----:B-1----:R-:W-:Y:S01]  /*8c00*/  FADD.FTZ R0, R13, R4 ;  /* 0x000000040d007221 */ /* 0x002fe20000010000 */
[----:B--2---:R-:W-:-:S04]  /*8c10*/  IADD3 R3, R2, c[0x0][0x328], RZ ;  /* 0x0000ca0002037a10 */ /* 0x004fc80007ffe0ff */
[----:B------:R1:W-:Y:S01]  /*8c20*/  STL [R1+0x10], R0 ;  /* 0x0000100001007387 */ /* 0x0003e20000100800 */
[----:B------:R-:W-:Y:S05]  /*8c30*/  @!P0 BRA `(.L_x_654) ;  /* 0x0000013000008947 */ /* 0x000fea0003800000 */
[C---:B------:R-:W-:Y:S01]  /*8c40*/  ISETP.GT.AND P0, PT, R2.reuse, RZ, PT ;  /* 0x000000ff0200720c */ /* 0x040fe20003f04270 */
[----:B------:R-:W-:Y:S01]  /*8c50*/  BSSY B0, `(.L_x_655) ;  /* 0x000000e000007945 */ /* 0x000fe20003800000 */
[----:B-1----:R-:W-:-:S11]  /*8c60*/  IADD3 R0, R2, -0x1, RZ ;  /* 0xffffffff02007810 */ /* 0x002fd60007ffe0ff */
[----:B------:R-:W-:Y:S05]  /*8c70*/  @P0 BRA `(.L_x_656) ;  /* 0x0000007000000947 */ /* 0x000fea0003800000 */
[----:B------:R-:W-:-:S05]  /*8c80*/  IMAD.MOV.U32 R0, RZ, RZ, 0x1 ;  /* 0x00000001ff007424 */ /* 0x000fca00078e00ff */
[----:B------:R-:W-:Y:S01]  /*8c90*/  ISETP.NE.AND P0, PT, R0, c[0x0][0x32c], PT ;  /* 0x0000cb0000007a0c */ /* 0x000fe20003f05270 */
[----:B------:R-:W-:-:S12]  /*8ca0*/  IMAD.MOV R0, RZ, RZ, -R2 ;  /* 0x000000ffff007224 */ /* 0x000fd800078e0a02 */
[----:B------:R-:W-:-:S05]  /*8cb0*/  @P0 IMAD.HI.U32 R2, R0, c[0x0][0x330], RZ ;  /* 0x0000cc0000020a27 */ /* 0x000fca00078e00ff */
[----:B------:R-:W-:-:S04]  /*8cc0*/  @P0 SHF.R.U32.HI R0, RZ, c[0x0][0x334], R2 ;  /* 0x0000cd00ff000a19 */ /* 0x000fc80000011602 */
[----:B------:R-:W-:Y:S01]  /*8cd0*/  LOP3.LUT R0, RZ, R0, RZ, 0x33, !PT ;  /* 0x00000000ff007212 */ /* 0x000fe200078e33ff */
[----:B------:R-:W-:Y:S05]  /*8ce0*/  BRA `(.L_x_657) ;  /* 0x0000004000007947 */ /* 0x000fea0003800000 */
.L_x_656:
[----:B------:R-:W-:-:S04]  /*8cf0*/  MOV R2, 0x1 ;  /* 0x0000000100027802 */ /* 0x000fc80000000f00 */
[----:B------:R-:W-:-:S13]  /*8d00*/  ISETP.NE.AND P0, PT, R2, c[0x0][0x32c], PT ;  /* 0x0000cb0002007a0c */ /* 0x000fda0003f05270 */
[----:B------:R-:W-:-:S05]  /*8d10*/  @P0 IMAD.HI.U32 R2, R0, c[0x0][0x330], RZ ;  /* 0x0000cc0000020a27 */ /* 0x000fca00078e00ff */
[----:B------:R-:W-:Y:S02]  /*8d20*/  @P0 SHF.R.U32.HI R0, RZ, c[0x0][0x334], R2 ;  /* 0x0000cd00ff000a19 */ /* 0x000fe40000011602 */
.L_x_657:
[----:B------:R-:W-:Y:S05]  /*8d30*/  BSYNC B0 ;  /* 0x0000000000007941 */ /* 0x000fea0003800000 */
.L_x_655:
[----:B------:R-:W-:-:S05]  /*8d40*/  MOV R2, c[0x0][0x32c] ;  /* 0x0000cb0000027a02 */ /* 0x000fca0000000f00 */
[----:B------:R-:W-:-:S05]  /*8d50*/  IMAD R0, R0, R2, c[0x0][0x32c] ;  /* 0x0000cb0000007624 */ /* 0x000fca00078e0202 */
[----:B------:R-:W-:-:S04]  /*8d60*/  IMNMX R3, R3, R0, PT ;  /* 0x0000000003037217 */ /* 0x000fc80003800200 */
.L_x_654:
[----:B------:R-:W2:Y:S01]  /*8d70*/  LDL R2, [R1+0x14] ;  /* 0x0000140001027983 */ /* 0x000ea20000100800 */
[----:B------:R-:W-:-:S05]  /*8d80*/  IMAD.HI R3, R3, 0x66666667, RZ ;  /* 0x6666666703037827 */ /* 0x000fca00078e02ff */
[----:B-1----:R-:W-:-:S04]  /*8d90*/  SHF.R.U32.HI R0, RZ, 0x1f, R3 ;  /* 0x0000001fff007819 */ /* 0x002fc80000011603 */
        /* <DEDUP_REMOVED lines=9> */
.L_x_689:
[----:B------:R-:W2:Y:S01]  /*8e30*/  LDL R0, [R1+0x14] ;  /* 0x0000140001007983 */ /* 0x000ea20000100800 */
[----:B------:R-:W-:Y:S04]  /*8e40*/  DEPBAR.LE SB0, 0x0 ;  /* 0x000080000000791a */ /* 0x000fe80000000000 */
[----:B------:R-:W-:Y:S01]  /*8e50*/  WARPSYNC 0xffffffff ;  /* 0xffffffff00007948 */ /* 0x000fe20003800000 */
[----:B------:R-:W-:Y:S06]  /*8e60*/  BAR.SYNC.DEFER_BLOCKING 0x0 ;  /* 0x0000000000007b1d */ /* 0x000fec0000010000 */
[----:B------:R3:W4:Y:S01]  /*8e70*/  LDSM.16.M88.4 R80, [R191] ;  /* 0x00000000bf50783b */ /* 0x0007220000000200 */
[----:B------:R-:W-:Y:S03]  /*8e80*/  BSSY B0, `(.L_x_659) ;  /* 0x0000040000007945 */ /* 0x000fe60003800000 */
        /* <DEDUP_REMOVED lines=13> */
[----:B--2---:R-:W-:-:S13]  /*8f60*/  ISETP.GT.AND P0, PT, R0, R202, PT ;  /* 0x000000ca0000720c */ /* 0x004fda0003f04270 */
[----:B------:R-:W-:-:S05]  /*8f70*/  @P0 BRA `(.L_x_660) ;  /* 0x0000030000000947 */ /* 0x000fca0003800000 */
[----:B-1-34-:R-:W-:Y:S01]  /*8f80*/  IMAD.WIDE.U32 R2, R214, c[0x0][0x208], RZ ;  /* 0x00008200d6027a25 */ /* 0x01afe200078e00ff */
[----:B------:R-:W-:Y:S01]  /*8f90*/  SHF.R.S32.HI R0, RZ, 0x1f, R214 ;  /* 0x0000001fff007819 */ /* 0x000fe200000114d6 */
[----:B------:R-:W2:Y:S02]  /*8fa0*/  LDL.64 R4, [R1+0x38] ;  /* 0x0000380001047983 */ /* 0x000ea40000100a00 */
[----:B------:R-:W-:Y:S02]  /*8fb0*/  IMAD.SHL.U32 R15, R201, 0x2, RZ ;  /* 0x00000002c90f7824 */ /* 0x000fe400078e00ff */
[----:B------:R-:W-:Y:S02]  /*8fc0*/  IMAD R0, R0, c[0x0][0x208], RZ ;  /* 0x0000820000007a24 */ /* 0x000fe400078e02ff */
[----:B------:R-:W3:Y:S02]  /*8fd0*/  LDL R6, [R1+0x44] ;  /* 0x0000440001067983 */ /* 0x000ee40000100800 */
[----:B------:R-:W-:Y:S04]  /*8fe0*/  IMAD R0, R214, c[0x0][0x20c], R0 ;  /* 0x00008300d6007a24 */ /* 0x000fe800078e0200 */
[----:B------:R-:W-:Y:S01]  /*8ff0*/  IMAD.IADD R3, R3, 0x1, R0 ;  /* 0x0000000103037824 */ /* 0x000fe200078e0200 */
[----:B------:R-:W-:Y:S03]  /*9000*/  SHF.R.S32.HI R0, RZ, 0x1f, R212 ;  /* 0x0000001fff007819 */ /* 0x000fe600000114d4 */
[----:B------:R-:W-:Y:S04]  /*9010*/  IMAD.WIDE.U32 R2, R212, c[0x0][0x218], R2 ;  /* 0x00008600d4027a25 */ /* 0x000fe800078e0002 */
[----:B------:R-:W-:Y:S01]  /*9020*/  IMAD R0, R0, c[0x0][0x218], RZ ;  /* 0x0000860000007a24 */ /* 0x000fe200078e02ff */
[----:B--2---:R-:W-:Y:S03]  /*9030*/  IADD3 R2, P1, R4, R2, RZ ;  /* 0x0000000204027210 */ /* 0x004fe60007f3e0ff */
[----:B------:R-:W-:Y:S01]  /*9040*/  IMAD R4, R212, c[0x0][0x21c], R0 ;  /* 0x00008700d4047a24 */ /* 0x000fe200078e0200 */
[----:B------:R-:W-:Y:S02]  /*9050*/  SHF.R.S32.HI R5, RZ, 0x1f, R201 ;  /* 0x0000001fff057819 */ /* 0x000fe400000114c9 */
[----:B------:R-:W-:Y:S02]  /*9060*/  LEA R0, P0, R2, c[0x0][0x1f8], 0x1 ;  /* 0x00007e0002007a11 */ /* 0x000fe400078008ff */
[----:B---3--:R-:W-:Y:S02]  /*9070*/  IADD3.X R3, R6, R3, R4, P1, !PT ;  /* 0x0000000306037210 */ /* 0x008fe40000ffe404 */
[----:B------:R-:W-:Y:S02]  /*9080*/  SHF.L.U64.HI R5, R201, 0x1, R5 ;  /* 0x00000001c9057819 */ /* 0x000fe40000010205 */
[----:B------:R-:W-:Y:S01]  /*9090*/  LEA.HI.X R4, R2, c[0x0][0x1fc], R3, 0x1, P0 ;  /* 0x00007f0002047a11 */ /* 0x000fe200000f0c03 */
[----:B------:R-:W-:-:S05]  /*90a0*/  BRA.DIV ~URZ, `(.L_x_661) ;  /* 0x000150a27f007947 */ /* 0x000fca000b800000 */
[----:B------:R1:W2:Y:S02]  /*90b0*/  SHFL.IDX PT, R7, R4, RZ, 0x181f ;  /* 0x00181fff04077589 */ /* 0x0002a400000e0000 */
.L_x_829:
[----:B------:R-:W-:-:S05]  /*90c0*/  BRA.DIV ~URZ, `(.L_x_662) ;  /* 0x000150f27f007947 */ /* 0x000fca000b800000 */
[----:B------:R-:W3:Y:S04]  /*90d0*/  SHFL.IDX PT, R2, R0, RZ, 0x181f ;  /* 0x00181fff00027589 */ /* 0x000ee800000e0000 */
[----:B------:R-:W4:Y:S04]  /*90e0*/  SHFL.IDX PT, R3, R0, 0x1, 0x181f ;  /* 0x00381f0000037f89 */ /* 0x000f2800000e0000 */
[----:B------:R-:W5:Y:S04]  /*90f0*/  SHFL.IDX PT, R6, R0, 0x2, 0x181f ;  /* 0x00581f0000067f89 */ /* 0x000f6800000e0000 */
[----:B------:R-:W1:Y:S04]  /*9100*/  SHFL.IDX PT, R9, R4, 0x1, 0x181f ;  /* 0x00381f0004097f89 */ /* 0x000e6800000e0000 */
[----:B------:R-:W2:Y:S04]  /*9110*/  SHFL.IDX PT, R12, R0, 0x3, 0x181f ;  /* 0x00781f00000c7f89 */ /* 0x000ea800000e0000 */
[----:B------:R-:W2:Y:S04]  /*9120*/  SHFL.IDX PT, R14, R4, 0x2, 0x181f ;  /* 0x00581f00040e7f89 */ /* 0x000ea800000e0000 */
[----:B------:R-:W2:Y:S04]  /*9130*/  SHFL.IDX PT, R13, R4, 0x3, 0x181f ;  /* 0x00781f00040d7f89 */ /* 0x000ea800000e0000 */
[----:B------:R-:W2:Y:S04]  /*9140*/  SHFL.IDX PT, R0, R0, 0x4, 0x181f ;  /* 0x00981f0000007f89 */ /* 0x000ea800000e0000 */
[----:B-1----:R-:W1:Y:S01]  /*9150*/  SHFL.IDX PT, R4, R4, 0x4, 0x181f ;  /* 0x00981f0004047f89 */ /* 0x002e6200000e0000 */
[-C--:B---3--:R-:W-:Y:S02]  /*9160*/  IADD3 R10, P0, R2, R15.reuse, RZ ;  /* 0x0000000f020a7210 */ /* 0x088fe40007f1e0ff */
[-C--:B----4-:R-:W-:Y:S02]  /*9170*/  IADD3 R8, P2, R3, R15.reuse, RZ ;  /* 0x0000000f03087210 */ /* 0x090fe40007f5e0ff */
[-C--:B-----5:R-:W-:Y:S01]  /*9180*/  IADD3 R6, P1, R6, R15.reuse, RZ ;  /* 0x0000000f06067210 */ /* 0x0a0fe20007f3e0ff */
[--C-:B--2---:R-:W-:Y:S02]  /*9190*/  IMAD.X R11, R7, 0x1, R5.reuse, P0 ;  /* 0x00000001070b7824 */ /* 0x104fe400000e0605 */
[--C-:B------:R-:W-:Y:S01]  /*91a0*/  IMAD.X R9, R9, 0x1, R5.reuse, P2 ;  /* 0x0000000109097824 */ /* 0x100fe200010e0605 */
[----:B------:R-:W-:Y:S02]  /*91b0*/  IADD3 R2, P0, R12, R15, RZ ;  /* 0x0000000f0c027210 */ /* 0x000fe40007f1e0ff */
[----:B------:R2:W-:Y:S01]  /*91c0*/  LDGSTS.E.BYPASS.LTC128B.128 [R203+0x100], [R10.64], !P3 ;  /* 0x001000000acb7fae */ /* 0x0005e2000d901d46 */
[--C-:B------:R-:W-:Y:S03]  /*91d0*/  IMAD.X R7, R14, 0x1, R5.reuse, P1 ;  /* 0x000000010e077824 */ /* 0x100fe600008e0605 */
[----:B------:R2:W-:Y:S01]  /*91e0*/  LDGSTS.E.BYPASS.LTC128B.128 [R203+0x900], [R8.64], !P3 ;  /* 0x0090000008cb7fae */ /* 0x0005e2000d901d46 */
[----:B------:R-:W-:Y:S03]  /*91f0*/  IMAD.X R3, R13, 0x1, R5, P0 ;  /* 0x000000010d037824 */ /* 0x000fe600000e0605 */
[----:B------:R2:W-:Y:S04]  /*9200*/  LDGSTS.E.BYPASS.LTC128B.128 [R203+0x1100], [R6.64], !P3 ;  /* 0x0110000006cb7fae */ /* 0x0005e8000d901d46 */
[----:B------:R2:W-:Y:S02]  /*9210*/  LDGSTS.E.BYPASS.LTC128B.128 [R203+0x1900], [R2.64], !P3 ;  /* 0x0190000002cb7fae */ /* 0x0005e4000d901d46 */
.L_x_830:
[----:B--2---:R-:W-:Y:S04]  /*9220*/  IADD3 R2, P0, R0, R15, RZ ;  /* 0x0000000f00027210 */ /* 0x004fe80007f1e0ff */
[----:B-1----:R-:W-:Y:S05]  /*9230*/  IADD3.X R3, R4, R5, RZ, P0, !PT ;  /* 0x0000000504037210 */ /* 0x002fea00007fe4ff */
[----:B------:R-:W-:Y:S01]  /*9240*/  @!PT LDS RZ, [RZ] ;  /* 0x00000000fffff984 */ /* 0x000fe20000000800 */
[----:B------:R-:W-:Y:S01]  /*9250*/  @!PT LDS RZ, [RZ] ;  /* 0x00000000fffff984 */ /* 0x000fe20000000800 */
[----:B------:R-:W-:Y:S01]  /*9260*/  @!PT LDS RZ, [RZ] ;  /* 0x00000000fffff984 */ /* 0x000fe20000000800 */
[----:B------:R1:W-:Y:S04]  /*9270*/  LDGSTS.E.BYPASS.LTC128B.128 [R203+0x2100], [R2.64], !P3 ;  /* 0x0210000002cb7fae */ /* 0x0003e8000d901d46 */
.L_x_660:
[----:B-1-34-:R-:W-:Y:S05]  /*9280*/  BSYNC B0 ;  /* 0x0000000000007941 */ /* 0x01afea0003800000 */
.L_x_659:
[----:B------:R-:W0:Y:S01]  /*9290*/  LDGDEPBAR ;  /* 0x00000000000079af */ /* 0x000e220000000000 */
[----:B------:R-:W-:Y:S01]  /*92a0*/  WARPSYNC 0xffffffff ;  /* 0xffffffff00007948 */ /* 0x000fe20003800000 */
[-C--:B------:R-:W-:Y:S01]  /*92b0*/  HMMA.16816.F32.BF16 R4, R80, R16.reuse, RZ ;  /* 0x000000105004723c */ /* 0x080fe200000418ff */
[----:B------:R-:W-:Y:S05]  /*92c0*/  BSSY B0, `(.L_x_663) ;  /* 0x0000147000007945 */ /* 0x000fea0003800000 */
[----:B------:R-:W2:Y:S02]  /*92d0*/  LDL R233, [R1+0x14] ;  /* 0x0000140001e97983 */ /* 0x000ea40000100800 */
        /* <DEDUP_REMOVED lines=19> */
[----:B------:R-:W-:Y:S07]  /*9410*/  LDSM.16.M88.4 R152, [R192] ;  /* 0x00000000c098783b */ /* 0x000fee0000000200 */
[-C--:B------:R-:W-:Y:S08]  /*9420*/  HMMA.16816.F32.BF16 R4, R156, R160.reuse, R4 ;  /* 0x000000a09c04723c */ /* 0x080ff00000041804 */
[C---:B------:R-:W-:Y:S08]  /*9430*/  HMMA.16816.F32.BF16 R8, R164.reuse, R160, R8 ;  /* 0x000000a0a408723c */ /* 0x040ff00000041808 */
[-C--:B------:R-:W-:Y:S08]  /*9440*/  HMMA.16816.F32.BF16 R12, R164, R162.reuse, R12 ;  /* 0x000000a2a40c723c */ /* 0x080ff0000004180c */
[C---:B------:R-:W-:Y:S01]  /*9450*/  HMMA.16816.F32.BF16 R16, R156.reuse, R162, R16 ;  /* 0x000000a29c10723c */ /* 0x040fe20000041810 */
[----:B------:R-:W1:Y:S07]  /*9460*/  LDSM.16.M88.4 R160, [R190] ;  /* 0x00000000bea0783b */ /* 0x000e6e0000000200 */
        /* <DEDUP_REMOVED lines=20> */
[----:B------:R-:W5:Y:S03]  /*95b0*/  LDSM.16.M88.4 R156, [R190+0x1800] ;  /* 0x00180000be9c783b */ /* 0x000f660000000200 */
[----:B--2---:R-:W-:Y:S04]  /*95c0*/  ISETP.GT.AND P0, PT, R202, R233, PT ;  /* 0x000000e9ca00720c */ /* 0x004fe80003f04270 */
[-C--:B-1----:R-:W-:Y:S08]  /*95d0*/  HMMA.16816.F32.BF16 R4, R152, R160.reuse, R4 ;  /* 0x000000a09804723c */ /* 0x082ff00000041804 */
[C---:B---3--:R-:W-:Y:S08]  /*95e0*/  HMMA.16816.F32.BF16 R8, R168.reuse, R160, R8 ;  /* 0x000000a0a808723c */ /* 0x048ff00000041808 */
[-C--:B------:R-:W-:Y:S08]  /*95f0*/  HMMA.16816.F32.BF16 R12, R168, R162.reuse, R12 ;  /* 0x000000a2a80c723c */ /* 0x080ff0000004180c */
[C---:B------:R-:W-:Y:S01]  /*9600*/  HMMA.16816.F32.BF16 R16, R152.reuse, R162, R16 ;  /* 0x000000a29810723c */ /* 0x040fe20000041810 */
[----:B------:R-:W1:Y:S07]  /*9610*/  LDSM.16.M88.4 R160, [R190+0x2000] ;  /* 0x00200000bea0783b */ /* 0x000e6e0000000200 */
[-C--:B----4-:R-:W-:Y:S08]  /*9620*/  HMMA.16816.F32.BF16 R20, R152, R172.reuse, R20 ;  /* 0x000000ac9814723c */ /* 0x090ff00000041814 */
[C---:B------:R-:W-:Y:S08]  /*9630*/  HMMA.16816.F32.BF16 R24, R168.reuse, R172, R24 ;  /* 0x000000aca818723c */ /* 0x040ff00000041818 */
[-C--:B------:R-:W-:Y:S08]  /*9640*/  HMMA.16816.F32.BF16 R28, R168, R174.reuse, R28 ;  /* 0x000000aea81c723c */ /* 0x080ff0000004181c */
[C---:B------:R-:W-:Y:S01]  /*9650*/  HMMA.16816.F32.BF16 R32, R152.reuse, R174, R32 ;  /* 0x000000ae9820723c */ /* 0x040fe20000041820 */
[----:B------:R-:W2:Y:S07]  /*9660*/  LDSM.16.M88.4 R172, [R193] ;  /* 0x00000000c1ac783b */ /* 0x000eae0000000200 */
[-C--:B-----5:R-:W-:Y:S08]  /*9670*/  HMMA.16816.F32.BF16 R36, R152, R164.reuse, R36 ;  /* 0x000000a49824723c */ /* 0x0a0ff00000041824 */
[C---:B------:R-:W-:Y:S08]  /*9680*/  HMMA.16816.F32.BF16 R40, R168.reuse, R164, R40 ;  /* 0x000000a4a828723c */ /* 0x040ff00000041828 */
[-C--:B------:R-:W-:Y:S08]  /*9690*/  HMMA.16816.F32.BF16 R44, R168, R166.reuse, R44 ;  /* 0x000000a6a82c723c */ /* 0x080ff0000004182c */
[C---:B------:R-:W-:Y:S01]  /*96a0*/  HMMA.16816.F32.BF16 R48, R152.reuse, R166, R48 ;  /* 0x000000a69830723c */ /* 0x040fe20000041830 */
[----:B------:R-:W3:Y:S07]  /*96b0*/  LDSM.16.M88.4 R164, [R193+0x2000] ;  /* 0x00200000c1a4783b */ /* 0x000eee0000000200 */
[-C--:B------:R-:W-:Y:S08]  /*96c0*/  HMMA.16816.F32.BF16 R52, R152, R156.reuse, R52 ;  /* 0x0000009c9834723c */ /* 0x080ff00000041834 */
[C---:B------:R-:W-:Y:S08]  /*96d0*/  HMMA.16816.F32.BF16 R56, R168.reuse, R156, R56 ;  /* 0x0000009ca838723c */ /* 0x040ff00000041838 */
[-C--:B------:R-:W-:Y:S08]  /*96e0*/  HMMA.16816.F32.BF16 R60, R168, R158.reuse, R60 ;  /* 0x0000009ea83c723c */ /* 0x080ff0000004183c */
[C---:B------:R-:W-:Y:S08]  /*96f0*/  HMMA.16816.F32.BF16 R64, R152.reuse, R158, R64 ;  /* 0x0000009e9840723c */ /* 0x040ff00000041840 */
[-C--:B-1----:R-:W-:Y:S08]  /*9700*/  HMMA.16816.F32.BF16 R68, R152, R160.reuse, R68 ;  /* 0x000000a09844723c */ /* 0x082ff00000041844 */
[C---:B------:R-:W-:Y:S08]  /*9710*/  HMMA.16816.F32.BF16 R72, R168.reuse, R160, R72 ;  /* 0x000000a0a848723c */ /* 0x040ff00000041848 */
[-C--:B------:R-:W-:Y:S08]  /*9720*/  HMMA.16816.F32.BF16 R76, R168, R162.reuse, R76 ;  /* 0x000000a2a84c723c */ /* 0x080ff0000004184c */
[----:B------:R-:W-:Y:S08]  /*9730*/  HMMA.16816.F32.BF16 R80, R152, R162, R80 ;  /* 0x000000a29850723c */ /* 0x000ff00000041850 */
[-C--:B--2---:R-:W-:Y:S08]  /*9740*/  HMMA.16816.F32.BF16 R4, R172, R176.reuse, R4 ;  /* 0x000000b0ac04723c */ /* 0x084ff00000041804 */
[C---:B---3--:R-:W-:Y:S08]  /*9750*/  HMMA.16816.F32.BF16 R8, R164.reuse, R176, R8 ;  /* 0x000000b0a408723c */ /* 0x048ff00000041808 */
        /* <DEDUP_REMOVED lines=39> */
[-C--:B--2---:R-:W-:Y:S01]  /*99d0*/  HMMA.16816.F32.BF16 R52, R172, R4.reuse, R52 ;  /* 0x00000004ac34723c */ /* 0x084fe20000041834 */
[----:B------:R-:W-:Y:S04]  /*99e0*/  BAR.SYNC.DEFER_BLOCKING 0x0 ;  /* 0x0000000000007b1d */ /* 0x000fe80000010000 */
[----:B------:R-:W-:Y:S02]  /*99f0*/  FMUL.FTZ R2, R43, c[0x0][0x320] ;  /* 0x0000c8002b027a20 */ /* 0x000fe40000410000 */
[----:B------:R-:W-:Y:S01]  /*9a00*/  FMUL.FTZ R3, R42, c[0x0][0x320] ;  /* 0x0000c8002a037a20 */ /* 0x000fe20000410000 */
[C---:B------:R-:W-:Y:S01]  /*9a10*/  HMMA.16816.F32.BF16 R56, R164.reuse, R4, R56 ;  /* 0x00000004a438723c */ /* 0x040fe20000041838 */
[----:B------:R2:W2:Y:S03]  /*9a20*/  MUFU.TANH R207, R2 ;  /* 0x0000000200cf7308 */ /* 0x0004a60000002400 */
[----:B-1----:R-:W-:Y:S04]  /*9a30*/  FMUL.FTZ R0, R14, c[0x0][0x320] ;  /* 0x0000c8000e007a20 */ /* 0x002fe80000410000 */
[-C--:B------:R-:W-:Y:S03]  /*9a40*/  HMMA.16816.F32.BF16 R60, R164, R6.reuse, R60 ;  /* 0x00000006a43c723c */ /* 0x080fe6000004183c */
[----:B------:R1:W1:Y:S05]  /*9a50*/  MUFU.TANH R229, R0 ;  /* 0x0000000000e57308 */ /* 0x00026a0000002400 */
[C---:B------:R-:W-:Y:S05]  /*9a60*/  HMMA.16816.F32.BF16 R64, R172.reuse, R6, R64 ;  /* 0x00000006ac40723c */ /* 0x040fea0000041840 */
[----:B------:R3:W3:Y:S03]  /*9a70*/  MUFU.TANH R208, R3 ;  /* 0x0000000300d07308 */ /* 0x0006e60000002400 */
[-C--:B-----5:R-:W-:Y:S04]  /*9a80*/  HMMA.16816.F32.BF16 R68, R172, R8.reuse, R68 ;  /* 0x00000008ac44723c */ /* 0x0a0fe80000041844 */
[----:B--2---:R-:W-:Y:S04]  /*9a90*/  FMUL.FTZ R2, R59, c[0x0][0x320] ;  /* 0x0000c8003b027a20 */ /* 0x004fe80000410000 */
[----:B------:R-:W2:Y:S01]  /*9aa0*/  MUFU.TANH R204, R2 ;  /* 0x0000000200cc7308 */ /* 0x000ea20000002400 */
[C---:B------:R-:W-:Y:S04]  /*9ab0*/  HMMA.16816.F32.BF16 R72, R164.reuse, R8, R72 ;  /* 0x00000008a448723c */ /* 0x040fe80000041848 */
[----:B-1----:R-:W-:Y:S04]  /*9ac0*/  FMUL.FTZ R0, R15, c[0x0][0x320] ;  /* 0x0000c8000f007a20 */ /* 0x002fe80000410000 */
[-C--:B------:R-:W-:Y:S01]  /*9ad0*/  HMMA.16816.F32.BF16 R76, R164, R10.reuse, R76 ;  /* 0x0000000aa44c723c */ /* 0x080fe2000004184c */
[----:B------:R1:W1:Y:S03]  /*9ae0*/  MUFU.TANH R228, R0 ;  /* 0x0000000000e47308 */ /* 0x0002660000002400 */
[----:B---3--:R-:W-:Y:S04]  /*9af0*/  FMUL.FTZ R3, R58, c[0x0][0x320] ;  /* 0x0000c8003a037a20 */ /* 0x008fe80000410000 */
[----:B------:R-:W-:Y:S03]  /*9b00*/  HMMA.16816.F32.BF16 R80, R172, R10, R80 ;  /* 0x0000000aac50723c */ /* 0x000fe60000041850 */
[----:B------:R-:W3:Y:S01]  /*9b10*/  MUFU.TANH R183, R3 ;  /* 0x0000000300b77308 */ /* 0x000ee20000002400 */
[----:B-1----:R-:W-:Y:S09]  /*9b20*/  FMUL.FTZ R0, R16, c[0x0][0x320] ;  /* 0x0000c80010007a20 */ /* 0x002ff20000410000 */
        /* <DEDUP_REMOVED lines=124> */
[----:B--234-:R-:W-:Y:S01]  /*a2f0*/  IMAD.MOV.U32 R240, RZ, RZ, c[0x0][0x2b8] ;  /* 0x0000ae00fff07624 */ /* 0x01cfe200078e00ff */
[----:B------:R-:W2:Y:S01]  /*a300*/  LDL R239, [R1+0x20] ;  /* 0x0000200001ef7983 */ /* 0x000ea20000100800 */
[----:B------:R-:W-:Y:S01]  /*a310*/  IMAD.MOV.U32 R212, RZ, RZ, RZ ;  /* 0x000000ffffd47224 */ /* 0x000fe200078e00ff */
[----:B------:R-:W-:Y:S01]  /*a320*/  SHF.R.S32.HI R6, RZ, 0x1f, R201 ;  /* 0x0000001fff067819 */ /* 0x000fe200000114c9 */
[----:B------:R-:W-:Y:S01]  /*a330*/  IMAD.SHL.U32 R18, R201, 0x2, RZ ;  /* 0x00000002c9127824 */ /* 0x000fe200078e00ff */
[----:B------:R-:W-:Y:S01]  /*a340*/  ISETP.NE.AND P2, PT, R240, 0x1, PT ;  /* 0x00000001f000780c */ /* 0x000fe20003f45270 */
[----:B------:R-:W3:Y:S04]  /*a350*/  LDL R238, [R1+0x18] ;  /* 0x0000180001ee7983 */ /* 0x000ee80000100800 */
[----:B------:R-:W4:Y:S04]  /*a360*/  LDL.64 R236, [R1+0x30] ;  /* 0x0000300001ec7983 */ /* 0x000f280000100a00 */
[----:B------:R-:W5:Y:S04]  /*a370*/  LDL R233, [R1+0x40] ;  /* 0x0000400001e97983 */ /* 0x000f680000100800 */
[----:B------:R-:W4:Y:S04]  /*a380*/  LDL.64 R234, [R1+0x28] ;  /* 0x0000280001ea7983 */ /* 0x000f280000100a00 */
[----:B------:R-:W5:Y:S01]  /*a390*/  LDL R7, [R1+0x24] ;  /* 0x0000240001077983 */ /* 0x000f620000100800 */
[----:B--2---:R-:W-:Y:S05]  /*a3a0*/  IMAD R2, R202, 0x50, R239 ;  /* 0x00000050ca027824 */ /* 0x004fea00078e02ef */
[----:B---3--:R-:W-:Y:S02]  /*a3b0*/  IADD3 R2, R2, -0x50, R238 ;  /* 0xffffffb002027810 */ /* 0x008fe40007ffe0ee */
[----:B------:R-:W-:Y:S03]  /*a3c0*/  ISETP.GT.AND P1, PT, R238, 0x4f, PT ;  /* 0x0000004fee00780c */ /* 0x000fe60003f24270 */
[----:B------:R-:W-:Y:S04]  /*a3d0*/  @P2 IMAD.HI.U32 R3, R2, c[0x0][0x2bc], RZ ;  /* 0x0000af0002032a27 */ /* 0x000fe800078e00ff */
[----:B-1----:R-:W-:Y:S01]  /*a3e0*/  IMAD.MOV.U32 R0, RZ, RZ, R2 ;  /* 0x000000ffff007224 */ /* 0x002fe200078e0002 */
[----:B------:R-:W-:Y:S05]  /*a3f0*/  @P2 SHF.R.U32.HI R0, RZ, c[0x0][0x2c0], R3 ;  /* 0x0000b000ff002a19 */ /* 0x000fea0000011603 */
[C---:B----4-:R-:W-:Y:S04]  /*a400*/  @!P1 IADD3 R3, P0, R0.reuse, R236, RZ ;  /* 0x000000ec00039210 */ /* 0x050fe80007f1e0ff */
[----:B-----5:R-:W-:Y:S01]  /*a410*/  @!P1 LEA.HI.X.SX32 R5, R0, R233, 0x1, P0 ;  /* 0x000000e900059211 */ /* 0x020fe200000f0eff */
[----:B------:R-:W-:Y:S01]  /*a420*/  IMAD.MOV R0, RZ, RZ, -R0 ;  /* 0x000000ffff007224 */ /* 0x000fe200078e0a00 */
[C---:B------:R-:W-:Y:S03]  /*a430*/  @!P1 LEA R4, P0, R3.reuse, c[0x0][0x2a0], 0x2 ;  /* 0x0000a80003049a11 */ /* 0x040fe600078010ff */
[----:B------:R-:W-:Y:S01]  /*a440*/  IMAD R214, R0, c[0x0][0x2b8], R2 ;  /* 0x0000ae0000d67a24 */ /* 0x000fe200078e0202 */
[----:B------:R-:W-:Y:S03]  /*a450*/  @!P1 LEA.HI.X R5, R3, c[0x0][0x2a4], R5, 0x2, P0 ;  /* 0x0000a90003059a11 */ /* 0x000fe600000f1405 */
[----:B------:R-:W-:Y:S01]  /*a460*/  IMAD.WIDE.U32 R2, R214, c[0x0][0x1e0], RZ ;  /* 0x00007800d6027a25 */ /* 0x000fe200078e00ff */
[----:B------:R-:W-:Y:S01]  /*a470*/  SHF.R.S32.HI R0, RZ, 0x1f, R214 ;  /* 0x0000001fff007819 */ /* 0x000fe200000114d6 */
[----:B------:R1:W2:Y:S04]  /*a480*/  @!P1 LDG.E R212, [R4.64] ;  /* 0x0000000604d49981 */ /* 0x0002a8000c1e1900 */
[----:B------:R-:W-:Y:S04]  /*a490*/  IMAD R0, R0, c[0x0][0x1e0], RZ ;  /* 0x0000780000007a24 */ /* 0x000fe800078e02ff */
[----:B------:R-:W-:Y:S04]  /*a4a0*/  IMAD R0, R214, c[0x0][0x1e4], R0 ;  /* 0x00007900d6007a24 */ /* 0x000fe800078e0200 */
[----:B------:R-:W-:Y:S01]  /*a4b0*/  IMAD.IADD R3, R3, 0x1, R0 ;  /* 0x0000000103037824 */ /* 0x000fe200078e0200 */
[----:B-1----:R-:W-:Y:S02]  /*a4c0*/  SHF.L.U64.HI R5, R201, 0x1, R6 ;  /* 0x00000001c9057819 */ /* 0x002fe40000010206 */
[----:B--2---:R-:W-:Y:S01]  /*a4d0*/  SHF.R.S32.HI R0, RZ, 0x1f, R212 ;  /* 0x0000001fff007819 */ /* 0x004fe200000114d4 */
[----:B------:R-:W-:Y:S04]  /*a4e0*/  IMAD.WIDE.U32 R2, R212, c[0x0][0x1f0], R2 ;  /* 0x00007c00d4027a25 */ /* 0x000fe800078e0002 */
[----:B------:R-:W-:Y:S01]  /*a4f0*/  IMAD R0, R0, c[0x0][0x1f0], RZ ;  /* 0x00007c0000007a24 */ /* 0x000fe200078e02ff */
[----:B------:R-:W-:Y:S03]  /*a500*/  IADD3 R2, P1, R234, R2, RZ ;  /* 0x00000002ea027210 */ /* 0x000fe60007f3e0ff */
[----:B------:R-:W-:Y:S01]  /*a510*/  IMAD R4, R212, c[0x0][0x1f4], R0 ;  /* 0x00007d00d4047a24 */ /* 0x000fe200078e0200 */
[C---:B------:R-:W-:Y:S04]  /*a520*/  LEA R0, P0, R2.reuse, c[0x0][0x1c8], 0x1 ;  /* 0x0000720002007a11 */ /* 0x040fe800078008ff */
[----:B------:R-:W-:Y:S04]  /*a530*/  IADD3.X R3, R7, R3, R4, P1, !PT ;  /* 0x0000000307037210 */ /* 0x000fe80000ffe404 */
[----:B------:R-:W-:Y:S01]  /*a540*/  LEA.HI.X R4, R2, c[0x0][0x1cc], R3, 0x1, P0 ;  /* 0x0000730002047a11 */ /* 0x000fe200000f0c03 */
[----:B------:R-:W-:-:S05]  /*a550*/  BRA.DIV ~URZ, `(.L_x_665) ;  /* 0x000141127f007947 */ /* 0x000fca000b800000 */
[----:B------:R1:W2:Y:S02]  /*a560*/  SHFL.IDX PT, R7, R4, RZ, 0x181f ;  /* 0x00181fff04077589 */ /* 0x0002a400000e0000 */
.L_x_831:
        /* <DEDUP_REMOVED lines=22> */
.L_x_832:
[----:B--2---:R-:W-:Y:S04]  /*a6d0*/  IADD3 R2, P0, R0, R18, RZ ;  /* 0x0000001200027210 */ /* 0x004fe80007f1e0ff */
[----:B-1----:R-:W-:Y:S05]  /*a6e0*/  IADD3.X R3, R4, R5, RZ, P0, !PT ;  /* 0x0000000504037210 */ /* 0x002fea00007fe4ff */
[----:B------:R-:W-:Y:S01]  /*a6f0*/  @!PT LDS RZ, [RZ] ;  /* 0x00000000fffff984 */ /* 0x000fe20000000800 */
[----:B------:R-:W-:Y:S01]  /*a700*/  @!PT LDS RZ, [RZ] ;  /* 0x00000000fffff984 */ /* 0x000fe20000000800 */
[----:B------:R-:W-:Y:S01]  /*a710*/  @!PT LDS RZ, [RZ] ;  /* 0x00000000fffff984 */ /* 0x000fe20000000800 */
[----:B------:R1:W-:Y:S04]  /*a720*/  LDGSTS.E.BYPASS.LTC128B.128 [R203+0x4900], [R2.64], !P3 ;  /* 0x0490000002cb7fae */ /* 0x0003e8000d901d46 */
.L_x_664:
[----:B--234-:R-:W-:Y:S05]  /*a730*/  BSYNC B0 ;  /* 0x0000000000007941 */ /* 0x01cfea0003800000 */
.L_x_663:
[----:B------:R-:W2:Y:S01]  /*a740*/  LDL R4, [R1+0x48] ;  /* 0x0000480001047983 */ /* 0x000ea20000100800 */
[----:B-1----:R-:W-:Y:S01]  /*a750*/  IMAD.MOV.U32 R0, RZ, RZ, c[0x0][0x2c4] ;  /* 0x0000b100ff007624 */ /* 0x002fe200078e00ff */
[----:B------:R-:W-:Y:S02]  /*a760*/  LOP3.LUT R8, RZ, c[0x0][0x324], RZ, 0x33, !PT ;  /* 0x0000c900ff087a12 */ /* 0x000fe400078e33ff */
[----:B------:R-:W2:Y:S02]  /*a770*/  LDL R3, [R1+0x4c] ;  /* 0x00004c0001037983 */ /* 0x000ea40000100800 */
[----:B------:R-:W-:Y:S01]  /*a780*/  ISETP.NE.AND P0, PT, R0, 0x1, PT ;  /* 0x000000010000780c */ /* 0x000fe20003f05270 */
[----:B------:R-:W-:Y:S01]  /*a790*/  IMAD R0, R202, -0x50, RZ ;  /* 0xffffffb0ca007824 */ /* 0x000fe200078e02ff */
[----:B------:R-:W3:Y:S04]  /*a7a0*/  LDL R2, [R1] ;  /* 0x0000000001027983 */ /* 0x000ee80000100800 */
[----:B------:R-:W0:Y:S01]  /*a7b0*/  LDGDEPBAR ;  /* 0x00000000000079af */ /* 0x000e220000000000 */
[----:B---3--:R-:W-:Y:S01]  /*a7c0*/  IADD3 R2, -R2, 0x1, R0 ;  /* 0x0000000102027810 */ /* 0x008fe20007ffe100 */
[----:B--2---:R-:W-:Y:S03]  /*a7d0*/  IMAD.IADD R5, R3, 0x1, R4 ;  /* 0x0000000103057824 */ /* 0x004fe600078e0204 */
[----:B------:R-:W-:Y:S02]  /*a7e0*/  IADD3 R7, -R246, R2, R248 ;  /* 0x00000002f6077210 */ /* 0x000fe40007ffe1f8 */
[----:B------:R-:W-:Y:S02]  /*a7f0*/  @P0 IMAD.HI.U32 R3, R5, c[0x0][0x2c8], RZ ;  /* 0x0000b20005030a27 */ /* 0x000fe400078e00ff */
[----:B------:R-:W-:Y:S03]  /*a800*/  IADD3 R6, R7, c[0x0][0x328], RZ ;  /* 0x0000ca0007067a10 */ /* 0x000fe60007ffe0ff */
[----:B------:R-:W-:Y:S01]  /*a810*/  @P0 SHF.R.U32.HI R5, RZ, c[0x0][0x2cc], R3 ;  /* 0x0000b300ff050a19 */ /* 0x000fe20000011603 */
[----:B------:R-:W-:-:S05]  /*a820*/  BRA.DIV ~URZ, `(.L_x_667) ;  /* 0x000143627f007947 */ /* 0x000fca000b800000 */
[----:B------:R1:W2:Y:S02]  /*a830*/  SHFL.IDX PT, R4, R5, RZ, 0x1c1f ;  /* 0x001c1fff05047589 */ /* 0x0002a400000e0000 */
.L_x_833:
[-C--:B--2---:R-:W-:Y:S01]  /*a840*/  IADD3 R3, R6, R4.reuse, RZ ;  /* 0x0000000406037210 */ /* 0x084fe20007ffe0ff */
[----:B------:R-:W-:Y:S02]  /*a850*/  IMAD.MOV.U32 R2, RZ, RZ, c[0x0][0x32c] ;  /* 0x0000cb00ff027624 */ /* 0x000fe400078e00ff */
[----:B------:R-:W-:Y:S03]  /*a860*/  IMAD.IADD R7, R8, 0x1, R7 ;  /* 0x0000000108077824 */ /* 0x000fe600078e0207 */
[----:B------:R-:W-:Y:S02]  /*a870*/  ISETP.GE.AND P0, PT, R2, 0x1, PT ;  /* 0x000000010200780c */ /* 0x000fe40003f06270 */
[----:B------:R-:W-:Y:S11]  /*a880*/  IADD3 R2, R7, R4, RZ ;  /* 0x0000000407027210 */ /* 0x000ff60007ffe0ff */
[----:B------:R-:W-:-:S05]  /*a890*/  @!P0 BRA `(.L_x_668) ;  /* 0x0000016000008947 */ /* 0x000fca0003800000 */
[----:B------:R-:W-:Y:S01]  /*a8a0*/  IADD3 R4, -R246, R248, R4 ;  /* 0x000000f8f6047210 */ /* 0x000fe20007ffe104 */
[----:B------:R-:W-:Y:S03]  /*a8b0*/  BSSY B0, `(.L_x_669) ;  /* 0x000000e000007945 */ /* 0x000fe60003800000 */
[----:B------:R-:W-:-:S13]  /*a8c0*/  ISETP.GT.AND P0, PT, R4, -0x1, PT ;  /* 0xffffffff0400780c */ /* 0x000fda0003f04270 */
[----:B------:R-:W-:-:S05]  /*a8d0*/  @P0 BRA `(.L_x_670) ;  /* 0x0000007000000947 */ /* 0x000fca0003800000 */
[----:B------:R-:W-:Y:S01]  /*a8e0*/  LOP3.LUT R4, RZ, R4, RZ, 0x33, !PT ;  /* 0x00000004ff047212 */ /* 0x000fe200078e33ff */
[----:B------:R-:W-:Y:S05]  /*a8f0*/  IMAD.MOV.U32 R8, RZ, RZ, c[0x0][0x32c] ;  /* 0x0000cb00ff087624 */ /* 0x000fea00078e00ff */
[----:B------:R-:W-:-:S13]  /*a900*/  ISETP.NE.AND P0, PT, R8, 0x1, PT ;  /* 0x000000010800780c */ /* 0x000fda0003f05270 */
[----:B------:R-:W-:Y:S05]  /*a910*/  @P0 IMAD.HI.U32 R8, R4, c[0x0][0x330], RZ ;  /* 0x0000cc0004080a27 */ /* 0x000fea00078e00ff */
[----:B------:R-:W-:Y:S04]  /*a920*/  @P0 SHF.R.U32.HI R4, RZ, c[0x0][0x334], R8 ;  /* 0x0000cd00ff040a19 */ /* 0x000fe80000011608 */
[----:B------:R-:W-:Y:S01]  /*a930*/  LOP3.LUT R4, RZ, R4, RZ, 0x33, !PT ;  /* 0x00000004ff047212 */ /* 0x000fe200078e33ff */
[----:B------:R-:W-:-:S05]  /*a940*/  BRA `(.L_x_671) ;  /* 0x0000004000007947 */ /* 0x000fca0003800000 */
.L_x_670:
[----:B------:R-:W-:Y:S04]  /*a950*/  MOV R8, c[0x0][0x32c] ;  /* 0x0000cb0000087a02 */ /* 0x000fe80000000f00 */
[----:B------:R-:W-:-:S13]  /*a960*/  ISETP.NE.AND P0, PT, R8, 0x1, PT ;  /* 0x000000010800780c */ /* 0x000fda0003f05270 */
[----:B------:R-:W-:Y:S05]  /*a970*/  @P0 IMAD.HI.U32 R8, R4, c[0x0][0x330], RZ ;  /* 0x0000cc0004080a27 */ /* 0x000fea00078e00ff */
[----:B------:R-:W-:Y:S02]  /*a980*/  @P0 SHF.R.U32.HI R4, RZ, c[0x0][0x334], R8 ;  /* 0x0000cd00ff040a19 */ /* 0x000fe40000011608 */
.L_x_671:
[----:B------:R-:W-:Y:S05]  /*a990*/  BSYNC B0 ;  /* 0x0000000000007941 */ /* 0x000fea0003800000 */
.L_x_669:
[----:B------:R-:W2:Y:S02]  /*a9a0*/  LDL R8, [R1] ;  /* 0x0000000001087983 */ /* 0x000ea40000100800 */
[----:B--2---:R-:W-:Y:S04]  /*a9b0*/  IMAD.IADD R8, R0, 0x1, -R8 ;  /* 0x0000000100087824 */ /* 0x004fe800078e0a08 */
[----:B------:R-:W-:Y:S05]  /*a9c0*/  IMAD R4, R4, c[0x0][0x32c], R8 ;  /* 0x0000cb0004047a24 */ /* 0x000fea00078e0208 */
[----:B------:R-:W-:Y:S02]  /*a9d0*/  IADD3 R8, R4, c[0x0][0x32c], RZ ;  /* 0x0000cb0004087a10 */ /* 0x000fe40007ffe0ff */
[----:B------:R-:W-:Y:S02]  /*a9e0*/  IMNMX R2, R2, R4, !PT ;  /* 0x0000000402027217 */ /* 0x000fe40007800200 */
[----:B------:R-:W-:Y:S02]  /*a9f0*/  IMNMX R3, R3, R8, PT ;  /* 0x0000000803037217 */ /* 0x000fe40003800200 */
.L_x_668:
[C---:B------:R-:W-:Y:S02]  /*aa00*/  ISETP.GE.AND P0, PT, R0.reuse, 0x1, PT ;  /* 0x000000010000780c */ /* 0x040fe40003f06270 */
[----:B------:R-:W-:Y:S02]  /*aa10*/  ISETP.GE.AND P1, PT, R0, 0x2, PT ;  /* 0x000000020000780c */ /* 0x000fe40003f26270 */
[----:B------:R-:W-:Y:S02]  /*aa20*/  LOP3.LUT R200, R200, 0xffffdfff, RZ, 0xc0, !PT ;  /* 0xffffdfffc8c87812 */ /* 0x000fe400078ec0ff */
[C---:B------:R-:W-:Y:S02]  /*aa30*/  ISETP.GE.AND P6, PT, R0.reuse, 0x39, PT ;  /* 0x000000390000780c */ /* 0x040fe40003fc6270 */
[C---:B------:R-:W-:Y:S02]  /*aa40*/  ISETP.GE.AND P5, PT, R0.reuse, 0x3a, PT ;  /* 0x0000003a0000780c */ /* 0x040fe40003fa6270 */
[C---:B------:R-:W-:Y:S02]  /*aa50*/  ISETP.GE.AND P4, PT, R0.reuse, 0x41, PT ;  /* 0x000000410000780c */ /* 0x040fe40003f86270 */
[----:B------:R-:W-:Y:S02]  /*aa60*/  ISETP.GE.AND P2, PT, R0, 0x42, PT ;  /* 0x000000420000780c */ /* 0x000fe40003f46270 */
[----:B------:R-:W-:Y:S02]  /*aa70*/  @P0 LOP3.LUT R200, R200, 0x2000, RZ, 0xfc, !PT ;  /* 0x00002000c8c80812 */ /* 0x000fe400078efcff */
[----:B------:R-:W-:Y:S02]  /*aa80*/  ISETP.GT.AND P0, PT, R2, RZ, !P0 ;  /* 0x000000ff0200720c */ /* 0x000fe40004704270 */
[----:B------:R-:W-:Y:S02]  /*aa90*/  LOP3.LUT R200, R200, 0xffffefff, RZ, 0xc0, !PT ;  /* 0xffffefffc8c87812 */ /* 0x000fe400078ec0ff */
[----:B------:R-:W-:Y:S02]  /*aaa0*/  ISETP.LT.OR P0, PT, R3, 0x1, P0 ;  /* 0x000000010300780c */ /* 0x000fe40000701670 */
[----:B------:R-:W-:Y:S02]  /*aab0*/  @P1 LOP3.LUT R200, R200, 0x1000, RZ, 0xfc, !PT ;  /* 0x00001000c8c81812 */ /* 0x000fe400078efcff */
[----:B------:R-:W-:Y:S02]  /*aac0*/  FSEL R19, R217, -INF , !P0 ;  /* 0xff800000d9137808 */ /* 0x000fe40004000000 */
[----:B------:R-:W-:Y:S02]  /*aad0*/  ISETP.GT.AND P0, PT, R2, 0x1, !P1 ;  /* 0x000000010200780c */ /* 0x000fe40004f04270 */
[----:B------:R-:W-:Y:S02]  /*aae0*/  ISETP.GE.AND P1, PT, R0, 0x9, PT ;  /* 0x000000090000780c */ /* 0x000fe40003f26270 */
[----:B------:R-:W-:Y:S02]  /*aaf0*/  ISETP.LT.OR P0, PT, R3, 0x2, P0 ;  /* 0x000000020300780c */ /* 0x000fe40000701670 */
[----:B------:R-:W-:Y:S02]  /*ab00*/  LOP3.LUT R200, R200, 0xfffff7ff, RZ, 0xc0, !PT ;  /* 0xfffff7ffc8c87812 */ /* 0x000fe400078ec0ff */
[----:B------:R-:W-:Y:S02]  /*ab10*/  FSEL R22, R215, -INF , !P0 ;  /* 0xff800000d7167808 */ /* 0x000fe40004000000 */
[----:B------:R-:W-:Y:S04]  /*ab20*/  ISETP.GT.AND P0, PT, R2, 0x8, !P1 ;  /* 0x000000080200780c */ /* 0x000fe80004f04270 */
[C---:B------:R-:W-:Y:S02]  /*ab30*/  ISETP.LT.OR P0, PT, R3.reuse, 0x9, P0 ;  /* 0x000000090300780c */ /* 0x040fe40000701670 */
[----:B------:R-:W-:Y:S02]  /*ab40*/  @P1 LOP3.LUT R200, R200, 0x800, RZ, 0xfc, !PT ;  /* 0x00000800c8c81812 */ /* 0x000fe400078efcff */
[----:B------:R-:W-:Y:S02]  /*ab50*/  ISETP.GE.AND P1, PT, R0, 0xa, PT ;  /* 0x0000000a0000780c */ /* 0x000fe40003f26270 */
[----:B------:R-:W-:Y:S02]  /*ab60*/  LOP3.LUT R200, R200, 0xfffffbff, RZ, 0xc0, !PT ;  /* 0xfffffbffc8c87812 */ /* 0x000fe400078ec0ff */
[----:B------:R-:W-:Y:S02]  /*ab70*/  FSEL R23, R180, -INF , !P0 ;  /* 0xff800000b4177808 */ /* 0x000fe40004000000 */
[----:B------:R-:W-:Y:S04]  /*ab80*/  ISETP.GT.AND P0, PT, R2, 0x9, !P1 ;  /* 0x000000090200780c */ /* 0x000fe80004f04270 */
[----:B------:R-:W-:Y:S03]  /*ab90*/  ISETP.LT.OR P0, PT, R3, 0xa, P0 ;  /* 0x0000000a0300780c */ /* 0x000fe60000701670 */
        /* <DEDUP_REMOVED lines=17> */
[C---:B------:R-:W-:Y:S03]  /*acb0*/  ISETP.LT.OR P0, PT, R3.reuse, 0x19, P0 ;  /* 0x000000190300780c */ /* 0x040fe60000701670 */
        /* <DEDUP_REMOVED lines=32> */
[----:B------:R-:W-:Y:S02]  /*aec0*/  FSEL R42, R37, -INF , !P0 ;  /* 0xff800000252a7808 */ /* 0x000fe40004000000 */
[----:B------:R-:W-:Y:S02]  /*aed0*/  LOP3.LUT R200, R200, 0xfffffffd, RZ, 0xc0, !PT ;  /* 0xfffffffdc8c87812 */ /* 0x000fe400078ec0ff */
[----:B------:R-:W-:Y:S04]  /*aee0*/  ISETP.GT.AND P0, PT, R2, 0x30, !P1 ;  /* 0x000000300200780c */ /* 0x000fe80004f04270 */
[C---:B------:R-:W-:Y:S03]  /*aef0*/  ISETP.LT.OR P0, PT, R3.reuse, 0x31, P0 ;  /* 0x000000310300780c */ /* 0x040fe60000701670 */
[----:B------:R-:W-:Y:S02]  /*af00*/  @P1 LOP3.LUT R200, R200, 0x2, RZ, 0xfc, !PT ;  /* 0x00000002c8c81812 */ /* 0x000fe400078efcff */
[----:B------:R-:W-:Y:S02]  /*af10*/  ISETP.GE.AND P1, PT, R0, 0x32, PT ;  /* 0x000000320000780c */ /* 0x000fe40003f26270 */
[----:B------:R-:W-:Y:S02]  /*af20*/  FSEL R41, R36, -INF , !P0 ;  /* 0xff80000024297808 */ /* 0x000fe40004000000 */
[----:B------:R-:W-:Y:S02]  /*af30*/  ISETP.GT.AND P0, PT, R2, 0x31, !P1 ;  /* 0x000000310200780c */ /* 0x000fe40004f04270 */
[----:B------:R-:W-:Y:S02]  /*af40*/  LOP3.LUT R200, R200, 0xfffffffe, RZ, 0xc0, !PT ;  /* 0xfffffffec8c87812 */ /* 0x000fe400078ec0ff */
[----:B------:R-:W-:Y:S04]  /*af50*/  ISETP.LT.OR P0, PT, R3, 0x32, P0 ;  /* 0x000000320300780c */ /* 0x000fe80000701670 */
[----:B------:R-:W-:Y:S02]  /*af60*/  FSEL R39, R35, -INF , !P0 ;  /* 0xff80000023277808 */ /* 0x000fe40004000000 */
[----:B------:R-:W-:Y:S02]  /*af70*/  ISETP.GT.AND P0, PT, R2, 0x38, !P6 ;  /* 0x000000380200780c */ /* 0x000fe40007704270 */
[----:B------:R-:W-:Y:S02]  /*af80*/  @P1 LOP3.LUT R200, R200, 0x1, RZ, 0xfc, !PT ;  /* 0x00000001c8c81812 */ /* 0x000fe400078efcff */
[----:B------:R-:W-:Y:S02]  /*af90*/  ISETP.LT.OR P0, PT, R3, 0x39, P0 ;  /* 0x000000390300780c */ /* 0x000fe40000701670 */
[----:B------:R-:W-:Y:S02]  /*afa0*/  ISETP.GE.AND P1, PT, R0, 0x49, PT ;  /* 0x000000490000780c */ /* 0x000fe40003f26270 */
[----:B------:R-:W-:Y:S02]  /*afb0*/  FSEL R38, R31, -INF , !P0 ;  /* 0xff8000001f267808 */ /* 0x000fe40004000000 */
[----:B------:R-:W-:Y:S02]  /*afc0*/  ISETP.GT.AND P0, PT, R2, 0x39, !P5 ;  /* 0x000000390200780c */ /* 0x000fe40006f04270 */
[----:B------:R-:W-:Y:S02]  /*afd0*/  LOP3.LUT R200, R200, 0xffffbfff, RZ, 0xc0, !PT ;  /* 0xffffbfffc8c87812 */ /* 0x000fe400078ec0ff */
[C---:B------:R-:W-:Y:S04]  /*afe0*/  ISETP.LT.OR P0, PT, R3.reuse, 0x3a, P0 ;  /* 0x0000003a0300780c */ /* 0x040fe80000701670 */
[----:B------:R-:W-:Y:S02]  /*aff0*/  FSEL R37, R26, -INF , !P0 ;  /* 0xff8000001a257808 */ /* 0x000fe40004000000 */
[C---:B------:R-:W-:Y:S04]  /*b000*/  ISETP.GT.AND P0, PT, R2.reuse, 0x40, !P4 ;  /* 0x000000400200780c */ /* 0x040fe80006704270 */
[----:B------:R-:W-:Y:S04]  /*b010*/  ISETP.LT.OR P0, PT, R3, 0x41, P0 ;  /* 0x000000410300780c */ /* 0x000fe80000701670 */
[----:B------:R-:W-:Y:S02]  /*b020*/  FSEL R36, R21, -INF , !P0 ;  /* 0xff80000015247808 */ /* 0x000fe40004000000 */
[----:B------:R-:W-:Y:S04]  /*b030*/  ISETP.GT.AND P0, PT, R2, 0x41, !P2 ;  /* 0x000000410200780c */ /* 0x000fe80005704270 */
[C---:B------:R-:W-:Y:S04]  /*b040*/  ISETP.LT.OR P0, PT, R3.reuse, 0x42, P0 ;  /* 0x000000420300780c */ /* 0x040fe80000701670 */
[----:B------:R-:W-:Y:S02]  /*b050*/  FSEL R35, R20, -INF , !P0 ;  /* 0xff80000014237808 */ /* 0x000fe40004000000 */
[----:B------:R-:W-:Y:S04]  /*b060*/  ISETP.GT.AND P0, PT, R2, 0x48, !P1 ;  /* 0x000000480200780c */ /* 0x000fe80004f04270 */
[----:B------:R-:W-:Y:S04]  /*b070*/  ISETP.LT.OR P0, PT, R3, 0x49, P0 ;  /* 0x000000490300780c */ /* 0x000fe80000701670 */
[----:B------:R-:W-:Y:S02]  /*b080*/  FSEL R31, R16, -INF , !P0 ;  /* 0xff800000101f7808 */ /* 0x000fe40004000000 */
[----:B------:R-:W-:-:S13]  /*b090*/  ISETP.GE.AND P0, PT, R0, 0x4a, PT ;  /* 0x0000004a0000780c */ /* 0x000fda0003f06270 */
[----:B------:R-:W-:Y:S02]  /*b0a0*/  @P0 LOP3.LUT R200, R200, 0x4000, RZ, 0xfc, !PT ;  /* 0x00004000c8c80812 */ /* 0x000fe400078efcff */
[----:B------:R-:W-:Y:S04]  /*b0b0*/  ISETP.GT.AND P0, PT, R2, 0x49, !P0 ;  /* 0x000000490200780c */ /* 0x000fe80004704270 */
[----:B------:R-:W-:Y:S04]  /*b0c0*/  ISETP.LT.OR P0, PT, R3, 0x4a, P0 ;  /* 0x0000004a0300780c */ /* 0x000fe80000701670 */
[----:B------:R-:W-:Y:S01]  /*b0d0*/  FSEL R26, R15, -INF , !P0 ;  /* 0xff8000000f1a7808 */ /* 0x000fe20004000000 */
[----:B------:R-:W-:-:S06]  /*b0e0*/  BRA.DIV ~URZ, `(.L_x_672) ;  /* 0x00013b127f007947 */ /* 0x000fcc000b800000 */
[----:B------:R2:W3:Y:S02]  /*b0f0*/  SHFL.IDX PT, R4, R5, 0x1, 0x1c1f ;  /* 0x003c1f0005047f89 */ /* 0x0004e400000e0000 */
.L_x_834:
[----:B---3--:R-:W-:Y:S01]  /*b100*/  IADD3 R3, R7, R4, RZ ;  /* 0x0000000407037210 */ /* 0x008fe20007ffe0ff */
[----:B------:R-:W-:Y:S05]  /*b110*/  IMAD.MOV.U32 R2, RZ, RZ, c[0x0][0x32c] ;  /* 0x0000cb00ff027624 */ /* 0x000fea00078e00ff */
[----:B------:R-:W-:Y:S01]  /*b120*/  ISETP.GE.AND P0, PT, R2, 0x1, PT ;  /* 0x000000010200780c */ /* 0x000fe20003f06270 */
[----:B------:R-:W-:-:S12]  /*b130*/  IMAD.IADD R2, R6, 0x1, R4 ;  /* 0x0000000106027824 */ /* 0x000fd800078e0204 */
        /* <DEDUP_REMOVED lines=12> */
.L_x_675:
[----:B------:R-:W-:Y:S04]  /*b200*/  MOV R8, c[0x0][0x32c] ;  /* 0x0000cb0000087a02 */ /* 0x000fe80000000f00 */
[----:B------:R-:W-:-:S13]  /*b210*/  ISETP.NE.AND P0, PT, R8, 0x1, PT ;  /* 0x000000010800780c */ /* 0x000fda0003f05270 */
[----:B------:R-:W-:Y:S05]  /*b220*/  @P0 IMAD.HI.U32 R8, R4, c[0x0][0x330], RZ ;  /* 0x0000cc0004080a27 */ /* 0x000fea00078e00ff */
[----:B------:R-:W-:Y:S02]  /*b230*/  @P0 SHF.R.U32.HI R4, RZ, c[0x0][0x334], R8 ;  /* 0x0000cd00ff040a19 */ /* 0x000fe40000011608 */
.L_x_676:
[----:B------:R-:W-:Y:S05]  /*b240*/  BSYNC B0 ;  /* 0x0000000000007941 */ /* 0x000fea0003800000 */
.L_x_674:
[----:B------:R-:W3:Y:S02]  /*b250*/  LDL R8, [R1] ;  /* 0x0000000001087983 */ /* 0x000ee40000100800 */
[----:B---3--:R-:W-:Y:S04]  /*b260*/  IMAD.IADD R8, R0, 0x1, -R8 ;  /* 0x0000000100087824 */ /* 0x008fe800078e0a08 */
[----:B------:R-:W-:Y:S05]  /*b270*/  IMAD R4, R4, c[0x0][0x32c], R8 ;  /* 0x0000cb0004047a24 */ /* 0x000fea00078e0208 */
[----:B------:R-:W-:Y:S02]  /*b280*/  IADD3 R8, R4, c[0x0][0x32c], RZ ;  /* 0x0000cb0004087a10 */ /* 0x000fe40007ffe0ff */
[----:B------:R-:W-:Y:S02]  /*b290*/  IMNMX R3, R3, R4, !PT ;  /* 0x0000000403037217 */ /* 0x000fe40007800200 */
[----:B------:R-:W-:Y:S02]  /*b2a0*/  IMNMX R2, R2, R8, PT ;  /* 0x0000000802027217 */ /* 0x000fe40003800200 */
.L_x_673:
[----:B------:R-:W-:Y:S04]  /*b2b0*/  LOP3.LUT P0, RZ, R200, 0x1000, RZ, 0xc0, !PT ;  /* 0x00001000c8ff7812 */ /* 0x000fe8000780c0ff */
[----:B------:R-:W-:Y:S04]  /*b2c0*/  ISETP.GT.AND P0, PT, R3, 0x1, !P0 ;  /* 0x000000010300780c */ /* 0x000fe80004704270 */
[----:B------:R-:W-:Y:S04]  /*b2d0*/  ISETP.LT.OR P0, PT, R2, 0x2, P0 ;  /* 0x000000020200780c */ /* 0x000fe80000701670 */
[----:B------:R-:W-:Y:S02]  /*b2e0*/  FSEL R18, R221, -INF , !P0 ;  /* 0xff800000dd127808 */ /* 0x000fe40004000000 */
        /* <DEDUP_REMOVED lines=9> */
[C---:B------:R-:W-:Y:S04]  /*b380*/  ISETP.GT.AND P0, PT, R3.reuse, 0x10, !P0 ;  /* 0x000000100300780c */ /* 0x040fe80004704270 */
        /* <DEDUP_REMOVED lines=45> */
[C---:B------:R-:W-:Y:S04]  /*b660*/  ISETP.LT.OR P0, PT, R2.reuse, 0x41, P0 ;  /* 0x000000410200780c */ /* 0x040fe80000701670 */
[----:B------:R-:W-:Y:S02]  /*b670*/  FSEL R75, R53, -INF , !P0 ;  /* 0xff800000354b7808 */ /* 0x000fe40004000000 */
[C---:B------:R-:W-:Y:S04]  /*b680*/  ISETP.GT.AND P0, PT, R3.reuse, 0x41, !P2 ;  /* 0x000000410300780c */ /* 0x040fe80005704270 */
[----:B------:R-:W-:Y:S04]  /*b690*/  ISETP.LT.OR P0, PT, R2, 0x42, P0 ;  /* 0x000000420200780c */ /* 0x000fe80000701670 */
[----:B------:R-:W-:Y:S02]  /*b6a0*/  FSEL R74, R48, -INF , !P0 ;  /* 0xff800000304a7808 */ /* 0x000fe40004000000 */
[C---:B------:R-:W-:Y:S04]  /*b6b0*/  ISETP.GT.AND P0, PT, R3.reuse, 0x48, !P1 ;  /* 0x000000480300780c */ /* 0x040fe80004f04270 */
[----:B------:R-:W-:Y:S04]  /*b6c0*/  ISETP.LT.OR P0, PT, R2, 0x49, P0 ;  /* 0x000000490200780c */ /* 0x000fe80000701670 */
[----:B------:R-:W-:Y:S02]  /*b6d0*/  FSEL R67, R24, -INF , !P0 ;  /* 0xff80000018437808 */ /* 0x000fe40004000000 */
[----:B------:R-:W-:Y:S04]  /*b6e0*/  LOP3.LUT P0, RZ, R200, 0x2000, RZ, 0xc0, !PT ;  /* 0x00002000c8ff7812 */ /* 0x000fe8000780c0ff */
[C---:B------:R-:W-:Y:S04]  /*b6f0*/  ISETP.GT.AND P0, PT, R3.reuse, RZ, !P0 ;  /* 0x000000ff0300720c */ /* 0x040fe80004704270 */
[----:B------:R-:W-:Y:S04]  /*b700*/  ISETP.LT.OR P0, PT, R2, 0x1, P0 ;  /* 0x000000010200780c */ /* 0x000fe80000701670 */
[----:B------:R-:W-:Y:S02]  /*b710*/  FSEL R12, R226, -INF , !P0 ;  /* 0xff800000e20c7808 */ /* 0x000fe40004000000 */
[----:B------:R-:W-:Y:S04]  /*b720*/  LOP3.LUT P0, RZ, R200, 0x4000, RZ, 0xc0, !PT ;  /* 0x00004000c8ff7812 */ /* 0x000fe8000780c0ff */
[----:B------:R-:W-:Y:S04]  /*b730*/  ISETP.GT.AND P0, PT, R3, 0x49, !P0 ;  /* 0x000000490300780c */ /* 0x000fe80004704270 */
[----:B------:R-:W-:Y:S04]  /*b740*/  ISETP.LT.OR P0, PT, R2, 0x4a, P0 ;  /* 0x0000004a0200780c */ /* 0x000fe80000701670 */
[----:B------:R-:W-:Y:S01]  /*b750*/  FSEL R53, R17, -INF , !P0 ;  /* 0xff80000011357808 */ /* 0x000fe20004000000 */
[----:B------:R-:W-:-:S06]  /*b760*/  BRA.DIV ~URZ, `(.L_x_677) ;  /* 0x000135027f007947 */ /* 0x000fcc000b800000 */
[----:B------:R3:W4:Y:S02]  /*b770*/  SHFL.IDX PT, R4, R5, 0x2, 0x1c1f ;  /* 0x005c1f0005047f89 */ /* 0x00072400000e0000 */
.L_x_835:
[----:B----4-:R-:W-:Y:S01]  /*b780*/  IADD3 R3, R7, R4, RZ ;  /* 0x0000000407037210 */ /* 0x010fe20007ffe0ff */
        /* <DEDUP_REMOVED lines=15> */
.L_x_680:
[----:B------:R-:W-:Y:S04]  /*b880*/  MOV R8, c[0x0][0x32c] ;  /* 0x0000cb0000087a02 */ /* 0x000fe80000000f00 */
[----:B------:R-:W-:-:S13]  /*b890*/  ISETP.NE.AND P0, PT, R8, 0x1, PT ;  /* 0x000000010800780c */ /* 0x000fda0003f05270 */
[----:B------:R-:W-:Y:S05]  /*b8a0*/  @P0 IMAD.HI.U32 R8, R4, c[0x0][0x330], RZ ;  /* 0x0000cc0004080a27 */ /* 0x000fea00078e00ff */
[----:B------:R-:W-:Y:S02]  /*b8b0*/  @P0 SHF.R.U32.HI R4, RZ, c[0x0][0x334], R8 ;  /* 0x0000cd00ff040a19 */ /* 0x000fe40000011608 */
.L_x_681:
[----:B------:R-:W-:Y:S05]  /*b8c0*/  BSYNC B0 ;  /* 0x0000000000007941 */ /* 0x000fea0003800000 */
.L_x_679:
[----:B------:R-:W4:Y:S02]  /*b8d0*/  LDL R8, [R1] ;  /* 0x0000000001087983 */ /* 0x000f240000100800 */
[----:B----4-:R-:W-:Y:S04]  /*b8e0*/  IMAD.IADD R8, R0, 0x1, -R8 ;  /* 0x0000000100087824 */ /* 0x010fe800078e0a08 */
[----:B------:R-:W-:Y:S05]  /*b8f0*/  IMAD R4, R4, c[0x0][0x32c], R8 ;  /* 0x0000cb0004047a24 */ /* 0x000fea00078e0208 */
[----:B------:R-:W-:Y:S02]  /*b900*/  IADD3 R8, R4, c[0x0][0x32c], RZ ;  /* 0x0000cb0004087a10 */ /* 0x000fe40007ffe0ff */
[----:B------:R-:W-:Y:S02]  /*b910*/  IMNMX R3, R3, R4, !PT ;  /* 0x0000000403037217 */ /* 0x000fe40007800200 */
[----:B------:R-:W-:Y:S02]  /*b920*/  IMNMX R2, R2, R8, PT ;  /* 0x0000000802027217 */ /* 0x000fe40003800200 */
.L_x_678:
        /* <DEDUP_REMOVED lines=76> */
[----:B------:R4:W1:Y:S02]  /*bdf0*/  SHFL.IDX PT, R4, R5, 0x3, 0x1c1f ;  /* 0x007c1f0005047f89 */ /* 0x00086400000e0000 */
.L_x_836:
[----:B-1----:R-:W-:Y:S01]  /*be00*/  IADD3 R3, R6, R4, RZ ;  /* 0x0000000406037210 */ /* 0x002fe20007ffe0ff */
        /* <DEDUP_REMOVED lines=9> */
[----:B--234-:R-:W-:Y:S05]  /*bea0*/  IMAD.MOV.U32 R5, RZ, RZ, c[0x0][0x32c] ;  /* 0x0000cb00ff057624 */ /* 0x01cfea00078e00ff */
[----:B------:R-:W-:-:S13]  /*beb0*/  ISETP.NE.AND P0, PT, R5, 0x1, PT ;  /* 0x000000010500780c */ /* 0x000fda0003f05270 */
[----:B------:R-:W-:Y:S05]  /*bec0*/  @P0 IMAD.HI.U32 R5, R4, c[0x0][0x330], RZ ;  /* 0x0000cc0004050a27 */ /* 0x000fea00078e00ff */
[----:B------:R-:W-:Y:S04]  /*bed0*/  @P0 SHF.R.U32.HI R4, RZ, c[0x0][0x334], R5 ;  /* 0x0000cd00ff040a19 */ /* 0x000fe80000011605 */
[----:B------:R-:W-:Y:S01]  /*bee0*/  LOP3.LUT R4, RZ, R4, RZ, 0x33, !PT ;  /* 0x00000004ff047212 */ /* 0x000fe200078e33ff */
[----:B------:R-:W-:-:S05]  /*bef0*/  BRA `(.L_x_686) ;  /* 0x0000004000007947 */ /* 0x000fca0003800000 */
.L_x_685:
[----:B--234-:R-:W-:Y:S04]  /*bf00*/  MOV R5, c[0x0][0x32c] ;  /* 0x0000cb0000057a02 */ /* 0x01cfe80000000f00 */
[----:B------:R-:W-:-:S13]  /*bf10*/  ISETP.NE.AND P0, PT, R5, 0x1, PT ;  /* 0x000000010500780c */ /* 0x000fda0003f05270 */
[----:B------:R-:W-:Y:S05]  /*bf20*/  @P0 IMAD.HI.U32 R5, R4, c[0x0][0x330], RZ ;  /* 0x0000cc0004050a27 */ /* 0x000fea00078e00ff */
[----:B------:R-:W-:Y:S02]  /*bf30*/  @P0 SHF.R.U32.HI R4, RZ, c[0x0][0x334], R5 ;  /* 0x0000cd00ff040a19 */ /* 0x000fe40000011605 */
.L_x_686:
[----:B------:R-:W-:Y:S05]  /*bf40*/  BSYNC B0 ;  /* 0x0000000000007941 */ /* 0x000fea0003800000 */
.L_x_684:
[----:B------:R-:W2:Y:S02]  /*bf50*/  LDL R5, [R1] ;  /* 0x0000000001057983 */ /* 0x000ea40000100800 */
[----:B--2---:R-:W-:Y:S04]  /*bf60*/  IMAD.IADD R0, R0, 0x1, -R5 ;  /* 0x0000000100007824 */ /* 0x004fe800078e0a05 */
[----:B------:R-:W-:Y:S05]  /*bf70*/  IMAD R0, R4, c[0x0][0x32c], R0 ;  /* 0x0000cb0004007a24 */ /* 0x000fea00078e0200 */
[----:B------:R-:W-:Y:S02]  /*bf80*/  IADD3 R4, R0, c[0x0][0x32c], RZ ;  /* 0x0000cb0000047a10 */ /* 0x000fe40007ffe0ff */
[----:B------:R-:W-:Y:S02]  /*bf90*/  IMNMX R2, R2, R0, !PT ;  /* 0x0000000002027217 */ /* 0x000fe40007800200 */
[----:B------:R-:W-:Y:S02]  /*bfa0*/  IMNMX R3, R3, R4, PT ;  /* 0x0000000403037217 */ /* 0x000fe40003800200 */
.L_x_683:
[----:B------:R-:W-:Y:S02]  /*bfb0*/  LOP3.LUT P0, RZ, R200, 0x2000, RZ, 0xc0, !PT ;  /* 0x00002000c8ff7812 */ /* 0x000fe4000780c0ff */
[C---:B------:R-:W-:Y:S02]  /*bfc0*/  ISETP.GT.AND P1, PT, R2.reuse, 0x48, !P1 ;  /* 0x000000480200780c */ /* 0x040fe40004f24270 */
[----:B------:R-:W-:Y:S02]  /*bfd0*/  ISETP.GT.AND P0, PT, R2, RZ, !P0 ;  /* 0x000000ff0200720c */ /* 0x000fe40004704270 */
[----:B------:R-:W-:Y:S02]  /*bfe0*/  FMNMX.FTZ R0, R12, R85, !PT ;  /* 0x000000550c007209 */ /* 0x000fe40007810000 */
[C---:B------:R-:W-:Y:S02]  /*bff0*/  ISETP.LT.OR P0, PT, R3.reuse, 0x1, P0 ;  /* 0x000000010300780c */ /* 0x040fe40000701670 */
[C---:B------:R-:W-:Y:S02]  /*c000*/  ISETP.LT.OR P1, PT, R3.reuse, 0x49, P1 ;  /* 0x000000490300780c */ /* 0x040fe40000f21670 */
[----:B------:R-:W-:Y:S02]  /*c010*/  FSEL R11, R232, -INF , !P0 ;  /* 0xff800000e80b7808 */ /* 0x000fe40004000000 */
[----:B------:R-:W-:Y:S02]  /*c020*/  LOP3.LUT P0, RZ, R200, 0x1000, RZ, 0xc0, !PT ;  /* 0x00001000c8ff7812 */ /* 0x000fe4000780c0ff */
[----:B------:R-:W-:Y:S02]  /*c030*/  FMNMX.FTZ R0, R18, R0, !PT ;  /* 0x0000000012007209 */ /* 0x000fe40007810000 */
[----:B------:R-:W-:Y:S02]  /*c040*/  ISETP.GT.AND P0, PT, R2, 0x1, !P0 ;  /* 0x000000010200780c */ /* 0x000fe40004704270 */
[----:B--234-:R-:W-:Y:S02]  /*c050*/  FMNMX.FTZ R5, R20, R0, !PT ;  /* 0x0000000014057209 */ /* 0x01cfe40007810000 */
[----:B------:R-:W-:Y:S02]  /*c060*/  ISETP.LT.OR P0, PT, R3, 0x2, P0 ;  /* 0x000000020300780c */ /* 0x000fe40000701670 */
[----:B------:R-:W-:Y:S02]  /*c070*/  FMNMX.FTZ R5, R21, R5, !PT ;  /* 0x0000000515057209 */ /* 0x000fe40007810000 */
[----:B------:R-:W-:Y:S02]  /*c080*/  FSEL R14, R231, -INF , !P0 ;  /* 0xff800000e70e7808 */ /* 0x000fe40004000000 */
[----:B------:R-:W-:Y:S02]  /*c090*/  LOP3.LUT P0, RZ, R200, 0x800, RZ, 0xc0, !PT ;  /* 0x00000800c8ff7812 */ /* 0x000fe4000780c0ff */
[----:B------:R-:W-:Y:S02]  /*c0a0*/  FMNMX.FTZ R5, R44, R5, !PT ;  /* 0x000000052c057209 */ /* 0x000fe40007810000 */
[----:B------:R-:W-:Y:S02]  /*c0b0*/  ISETP.GT.AND P0, PT, R2, 0x8, !P0 ;  /* 0x000000080200780c */ /* 0x000fe40004704270 */
[----:B------:R-:W-:Y:S02]  /*c0c0*/  FMNMX.FTZ R5, R45, R5, !PT ;  /* 0x000000052d057209 */ /* 0x000fe40007810000 */
        /* <DEDUP_REMOVED lines=31> */
[----:B------:R-:W-:Y:S04]  /*c2c0*/  LOP3.LUT P0, RZ, R200, 0x40, RZ, 0xc0, !PT ;  /* 0x00000040c8ff7812 */ /* 0x000fe8000780c0ff */
[----:B------:R-:W-:Y:S04]  /*c2d0*/  ISETP.GT.AND P0, PT, R2, 0x19, !P0 ;  /* 0x000000190200780c */ /* 0x000fe80004704270 */
[----:B------:R-:W-:Y:S04]  /*c2e0*/  ISETP.LT.OR P0, PT, R3, 0x1a, P0 ;  /* 0x0000001a0300780c */ /* 0x000fe80000701670 */
[----:B------:R-:W-:Y:S02]  /*c2f0*/  FSEL R176, R219, -INF , !P0 ;  /* 0xff800000dbb07808 */ /* 0x000fe40004000000 */
[----:B------:R-:W-:Y:S04]  /*c300*/  LOP3.LUT P0, RZ, R200, 0x20, RZ, 0xc0, !PT ;  /* 0x00000020c8ff7812 */ /* 0x000fe8000780c0ff */
[----:B------:R-:W-:Y:S04]  /*c310*/  ISETP.GT.AND P0, PT, R2, 0x20, !P0 ;  /* 0x000000200200780c */ /* 0x000fe80004704270 */
[C---:B------:R-:W-:Y:S04]  /*c320*/  ISETP.LT.OR P0, PT, R3.reuse, 0x21, P0 ;  /* 0x000000210300780c */ /* 0x040fe80000701670 */
        /* <DEDUP_REMOVED lines=21> */
[----:B------:R-:W-:Y:S02]  /*c480*/  ISETP.GT.AND P0, PT, R2, 0x38, !P6 ;  /* 0x000000380200780c */ /* 0x000fe40007704270 */
[----:B------:R-:W-:Y:S02]  /*c490*/  LOP3.LUT P6, RZ, R200, 0x4000, RZ, 0xc0, !PT ;  /* 0x00004000c8ff7812 */ /* 0x000fe400078cc0ff */
[C---:B------:R-:W-:Y:S04]  /*c4a0*/  ISETP.LT.OR P0, PT, R3.reuse, 0x39, P0 ;  /* 0x000000390300780c */ /* 0x040fe80000701670 */
[----:B------:R-:W-:Y:S02]  /*c4b0*/  FSEL R206, R178, -INF , !P0 ;  /* 0xff800000b2ce7808 */ /* 0x000fe40004000000 */
[----:B------:R-:W-:Y:S02]  /*c4c0*/  ISETP.GT.AND P0, PT, R2, 0x39, !P5 ;  /* 0x000000390200780c */ /* 0x000fe40006f04270 */
[----:B------:R-:W-:Y:S02]  /*c4d0*/  FSEL R178, R60, -INF , !P1 ;  /* 0xff8000003cb27808 */ /* 0x000fe40004800000 */
[----:B------:R-:W-:Y:S04]  /*c4e0*/  ISETP.LT.OR P0, PT, R3, 0x3a, P0 ;  /* 0x0000003a0300780c */ /* 0x000fe80000701670 */
[----:B------:R-:W-:Y:S02]  /*c4f0*/  FSEL R208, R177, -INF , !P0 ;  /* 0xff800000b1d07808 */ /* 0x000fe40004000000 */
[C---:B------:R-:W-:Y:S04]  /*c500*/  ISETP.GT.AND P0, PT, R2.reuse, 0x40, !P4 ;  /* 0x000000400200780c */ /* 0x040fe80006704270 */
[----:B------:R-:W-:Y:S04]  /*c510*/  ISETP.LT.OR P0, PT, R3, 0x41, P0 ;  /* 0x000000410300780c */ /* 0x000fe80000701670 */
[----:B------:R-:W-:Y:S02]  /*c520*/  FSEL R207, R65, -INF , !P0 ;  /* 0xff80000041cf7808 */ /* 0x000fe40004000000 */
[----:B------:R-:W-:Y:S04]  /*c530*/  ISETP.GT.AND P0, PT, R2, 0x41, !P2 ;  /* 0x000000410200780c */ /* 0x000fe80005704270 */
[----:B------:R-:W-:Y:S04]  /*c540*/  ISETP.LT.OR P0, PT, R3, 0x42, P0 ;  /* 0x000000420300780c */ /* 0x000fe80000701670 */
[----:B------:R-:W-:Y:S02]  /*c550*/  FSEL R205, R64, -INF , !P0 ;  /* 0xff80000040cd7808 */ /* 0x000fe40004000000 */
[----:B------:R-:W-:Y:S02]  /*c560*/  ISETP.GT.AND P0, PT, R2, 0x49, !P6 ;  /* 0x000000490200780c */ /* 0x000fe40007704270 */
[----:B------:R-:W-:Y:S02]  /*c570*/  FMNMX.FTZ R2, R19, R84, !PT ;  /* 0x0000005413027209 */ /* 0x000fe40007810000 */
[----:B------:R-:W-:Y:S02]  /*c580*/  ISETP.LT.OR P0, PT, R3, 0x4a, P0 ;  /* 0x0000004a0300780c */ /* 0x000fe40000701670 */
        /* <DEDUP_REMOVED lines=53> */
[----:B------:R-:W-:Y:S02]  /*c8e0*/  FSEL R177, R59, -INF , !P0 ;  /* 0xff8000003bb17808 */ /* 0x000fe40004000000 */
        /* <DEDUP_REMOVED lines=8> */
[----:B------:R1:W2:Y:S02]  /*c970*/  SHFL.BFLY PT, R2, R4, 0x2, 0x1f ;  /* 0x0c401f0004027f89 */ /* 0x0002a400000e0000 */
.L_x_837:
[----:B--2---:R-:W-:Y:S01]  /*c980*/  FMNMX.FTZ R5, R4, R2, !PT ;  /* 0x0000000204057209 */ /* 0x004fe20007810000 */
[----:B------:R-:W-:-:S05]  /*c990*/  BRA.DIV ~URZ, `(.L_x_688) ;  /* 0x000124027f007947 */ /* 0x000fca000b800000 */
[----:B------:R-:W-:Y:S04]  /*c9a0*/  SHFL.BFLY PT, R2, R0, 0x2, 0x1f ;  /* 0x0c401f0000027f89 */ /* 0x000fe800000e0000 */
[----:B------:R-:W-:Y:S04]  /*c9b0*/  SHFL.BFLY PT, R3, R6, 0x2, 0x1f ;  /* 0x0c401f0006037f89 */ /* 0x000fe800000e0000 */
[----:B-1----:R-:W1:Y:S02]  /*c9c0*/  SHFL.BFLY PT, R4, R7, 0x2, 0x1f ;  /* 0x0c401f0007047f89 */ /* 0x002e6400000e0000 */
[----:B-1----:R-:W-:Y:S02]  /*c9d0*/  FMNMX.FTZ R4, R7, R4, !PT ;  /* 0x0000000407047209 */ /* 0x002fe40007810000 */
[----:B------:R-:W-:Y:S02]  /*c9e0*/  FMNMX.FTZ R0, R0, R2, !PT ;  /* 0x0000000200007209 */ /* 0x000fe40007810000 */
[----:B------:R-:W-:Y:S02]  /*c9f0*/  FMNMX.FTZ R2, R6, R3, !PT ;  /* 0x0000000306027209 */ /* 0x000fe40007810000 */
[----:B------:R-:W1:Y:S04]  /*ca00*/  SHFL.BFLY PT, R6, R5, 0x1, 0x1f ;  /* 0x0c201f0005067f89 */ /* 0x000e6800000e0000 */
[----:B------:R-:W2:Y:S04]  /*ca10*/  SHFL.BFLY PT, R8, R0, 0x1, 0x1f ;  /* 0x0c201f0000087f89 */ /* 0x000ea800000e0000 */
[----:B------:R-:W3:Y:S04]  /*ca20*/  SHFL.BFLY PT, R9, R2, 0x1, 0x1f ;  /* 0x0c201f0002097f89 */ /* 0x000ee800000e0000 */
[----:B------:R4:W4:Y:S01]  /*ca30*/  SHFL.BFLY PT, R3, R4, 0x1, 0x1f ;  /* 0x0c201f0004037f89 */ /* 0x00092200000e0000 */
[----:B-1----:R-:W-:Y:S02]  /*ca40*/  FMNMX.FTZ R72, R5, R6, !PT ;  /* 0x0000000605487209 */ /* 0x002fe40007810000 */
[----:B--2---:R-:W-:Y:S02]  /*ca50*/  FMNMX.FTZ R71, R0, R8, !PT ;  /* 0x0000000800477209 */ /* 0x004fe40007810000 */
[----:B---3--:R-:W-:Y:S02]  /*ca60*/  FMNMX.FTZ R70, R2, R9, !PT ;  /* 0x0000000902467209 */ /* 0x008fe40007810000 */
.L_x_838:
[C---:B------:R-:W-:Y:S01]  /*ca70*/  FMUL.FTZ R0, R72.reuse, c[0x0][0x2d0] ;  /* 0x0000b40048007a20 */ /* 0x040fe20000410000 */
[----:B------:R-:W-:Y:S01]  /*ca80*/  FSETP.NEU.FTZ.AND P0, PT, R72, -INF , PT ;  /* 0xff8000004800780b */ /* 0x000fe20003f1d000 */
[----:B------:R-:W2:Y:S01]  /*ca90*/  LDL.LU R237, [R1+0x4] ;  /* 0x0000040001ed7983 */ /* 0x000ea20000300800 */
[----:B------:R-:W-:Y:S01]  /*caa0*/  FSETP.NEU.FTZ.AND P1, PT, R71, -INF , PT ;  /* 0xff8000004700780b */ /* 0x000fe20003f3d000 */
[----:B------:R-:W-:Y:S01]  /*cab0*/  WARPSYNC 0xffffffff ;  /* 0xffffffff00007948 */ /* 0x000fe20003800000 */
[----:B------:R-:W-:Y:S02]  /*cac0*/  FSEL R5, R0, RZ, P0 ;  /* 0x000000ff00057208 */ /* 0x000fe40000000000 */
[----:B----4-:R-:W-:Y:S03]  /*cad0*/  FMNMX.FTZ R69, R3, R4, !PT ;  /* 0x0000000403457209 */ /* 0x010fe60007810000 */
[--C-:B------:R-:W-:Y:S02]  /*cae0*/  FFMA.FTZ R0, R19, c[0x0][0x2d0], -R5.reuse ;  /* 0x0000b40013007a23 */ /* 0x100fe40000010805 */
[--C-:B------:R-:W-:Y:S02]  /*caf0*/  FFMA.FTZ R2, R22, c[0x0][0x2d0], -R5.reuse ;  /* 0x0000b40016027a23 */ /* 0x100fe40000010805 */
[----:B------:R1:W-:Y:S01]  /*cb00*/  MUFU.EX2 R220, R0 ;  /* 0x0000000000dc7308 */ /* 0x0003e20000000800 */
[--C-:B------:R-:W-:Y:S02]  /*cb10*/  FFMA.FTZ R216, R39, c[0x0][0x2d0], -R5.reuse ;  /* 0x0000b40027d87a23 */ /* 0x100fe40000010805 */
[--C-:B------:R-:W-:Y:S02]  /*cb20*/  FFMA.FTZ R215, R38, c[0x0][0x2d0], -R5.reuse ;  /* 0x0000b40026d77a23 */ /* 0x100fe40000010805 */
[--C-:B------:R-:W-:Y:S02]  /*cb30*/  FFMA.FTZ R213, R37, c[0x0][0x2d0], -R5.reuse ;  /* 0x0000b40025d57a23 */ /* 0x100fe40000010805 */
[--C-:B------:R-:W-:Y:S02]  /*cb40*/  FFMA.FTZ R211, R36, c[0x0][0x2d0], -R5.reuse ;  /* 0x0000b40024d37a23 */ /* 0x100fe40000010805 */
[----:B------:R-:W-:Y:S01]  /*cb50*/  LDSM.16.MT88.4 R36, [R189] ;  /* 0x00000000bd24783b */ /* 0x000fe20000004200 */
[----:B------:R3:W-:Y:S01]  /*cb60*/  MUFU.EX2 R232, R2 ;  /* 0x0000000200e87308 */ /* 0x0007e20000000800 */
[----:B------:R-:W-:Y:S02]  /*cb70*/  FMUL.FTZ R4, R69, c[0x0][0x2d0] ;  /* 0x0000b40045047a20 */ /* 0x000fe40000410000 */
[--C-:B------:R-:W-:Y:S02]  /*cb80*/  FFMA.FTZ R48, R30, c[0x0][0x2d0], -R5.reuse ;  /* 0x0000b4001e307a23 */ /* 0x100fe40000010805 */
[--C-:B------:R-:W-:Y:S02]  /*cb90*/  FFMA.FTZ R156, R28, c[0x0][0x2d0], -R5.reuse ;  /* 0x0000b4001c9c7a23 */ /* 0x100fe40000010805 */
[--C-:B------:R-:W-:Y:S02]  /*cba0*/  FFMA.FTZ R155, R27, c[0x0][0x2d0], -R5.reuse ;  /* 0x0000b4001b9b7a23 */ /* 0x100fe40000010805 */
[--C-:B------:R-:W-:Y:S01]  /*cbb0*/  FFMA.FTZ R154, R34, c[0x0][0x2d0], -R5.reuse ;  /* 0x0000b400229a7a23 */ /* 0x100fe20000010805 */
[----:B------:R-:W-:Y:S01]  /*cbc0*/  MUFU.EX2 R236, R156 ;  /* 0x0000009c00ec7308 */ /* 0x000fe20000000800 */
[--C-:B------:R-:W-:Y:S02]  /*cbd0*/  FFMA.FTZ R73, R33, c[0x0][0x2d0], -R5.reuse ;  /* 0x0000b40021497a23 */ /* 0x100fe40000010805 */
[--C-:B------:R-:W-:Y:S02]  /*cbe0*/  FFMA.FTZ R66, R32, c[0x0][0x2d0], -R5.reuse ;  /* 0x0000b40020427a23 */ /* 0x100fe40000010805 */
[----:B-1----:R-:W-:Y:S02]  /*cbf0*/  FMUL.FTZ R0, R71, c[0x0][0x2d0] ;  /* 0x0000b40047007a20 */ /* 0x002fe40000410000 */
[--C-:B------:R-:W-:Y:S02]  /*cc00*/  FFMA.FTZ R209, R42, c[0x0][0x2d0], -R5.reuse ;  /* 0x0000b4002ad17a23 */ /* 0x100fe40000010805 */
[--C-:B------:R-:W-:Y:S01]  /*cc10*/  FFMA.FTZ R217, R41, c[0x0][0x2d0], -R5.reuse ;  /* 0x0000b40029d97a23 */ /* 0x100fe20000010805 */
[----:B------:R-:W-:Y:S01]  /*cc20*/  MUFU.EX2 R249, R66 ;  /* 0x0000004200f97308 */ /* 0x000fe20000000800 */
[----:B------:R-:W-:Y:S01]  /*cc30*/  FSEL R40, R0, RZ, P1 ;  /* 0x000000ff00287208 */ /* 0x000fe20000800000 */
[--C-:B------:R-:W-:Y:S02]  /*cc40*/  FFMA.FTZ R210, R35, c[0x0][0x2d0], -R5.reuse ;  /* 0x0000b40023d27a23 */ /* 0x100fe40000010805 */
[--C-:B---3--:R-:W-:Y:S02]  /*cc50*/  FFMA.FTZ R2, R23, c[0x0][0x2d0], -R5.reuse ;  /* 0x0000b40017027a23 */ /* 0x108fe40000010805 */
[--C-:B------:R-:W-:Y:S02]  /*cc60*/  FFMA.FTZ R0, R12, c[0x0][0x2d0], -R40.reuse ;  /* 0x0000b4000c007a23 */ /* 0x100fe40000010828 */
[--C-:B------:R-:W-:Y:S02]  /*cc70*/  FFMA.FTZ R6, R21, c[0x0][0x2d0], -R40.reuse ;  /* 0x0000b40015067a23 */ /* 0x100fe40000010828 */
[----:B------:R1:W-:Y:S01]  /*cc80*/  MUFU.EX2 R222, R0 ;  /* 0x0000000000de7308 */ /* 0x0003e20000000800 */
[--C-:B------:R-:W-:Y:S02]  /*cc90*/  FFMA.FTZ R218, R31, c[0x0][0x2d0], -R5.reuse ;  /* 0x0000b4001fda7a23 */ /* 0x100fe40000010805 */
[--C-:B------:R-:W-:Y:S02]  /*cca0*/  FFMA.FTZ R219, R26, c[0x0][0x2d0], -R5.reuse ;  /* 0x0000b4001adb7a23 */ /* 0x100fe40000010805 */
[--C-:B------:R-:W-:Y:S02]  /*ccb0*/  FFMA.FTZ R65, R44, c[0x0][0x2d0], -R40.reuse ;  /* 0x0000b4002c417a23 */ /* 0x100fe40000010828 */
[--C-:B------:R-:W-:Y:S02]  /*ccc0*/  FFMA.FTZ R61, R49, c[0x0][0x2d0], -R40.reuse ;  /* 0x0000b400313d7a23 */ /* 0x100fe40000010828 */
[--C-:B------:R-:W-:Y:S01]  /*ccd0*/  FFMA.FTZ R59, R50, c[0x0][0x2d0], -R40.reuse ;  /* 0x0000b400323b7a23 */ /* 0x100fe20000010828 */
[----:B------:R3:W-:Y:S01]  /*cce0*/  MUFU.EX2 R228, R2 ;  /* 0x0000000200e47308 */ /* 0x0007e20000000800 */
[--C-:B------:R-:W-:Y:S02]  /*ccf0*/  FFMA.FTZ R64, R45, c[0x0][0x2d0], -R40.reuse ;  /* 0x0000b4002d407a23 */ /* 0x100fe40000010828 */
[--C-:B------:R-:W-:Y:S02]  /*cd00*/  FFMA.FTZ R63, R46, c[0x0][0x2d0], -R40.reuse ;  /* 0x0000b4002e3f7a23 */ /* 0x100fe40000010828 */
[--C-:B------:R-:W-:Y:S05]  /*cd10*/  FFMA.FTZ R62, R47, c[0x0][0x2d0], -R40.reuse ;  /* 0x0000b4002f3e7a23 */ /* 0x100fea0000010828 */
[----:B------:R-:W-:Y:S01]  /*cd20*/  MUFU.EX2 R251, R6 ;  /* 0x0000000600fb7308 */ /* 0x000fe20000000800 */
[--C-:B-1----:R-:W-:Y:S09]  /*cd30*/  FFMA.FTZ R0, R18, c[0x0][0x2d0], -R40.reuse ;  /* 0x0000b40012007a23 */ /* 0x102ff20000010828 */
[----:B------:R1:W-:Y:S01]  /*cd40*/  MUFU.EX2 R227, R0 ;  /* 0x0000000000e37308 */ /* 0x0003e20000000800 */
[----:B---3--:R-:W-:Y:S09]  /*cd50*/  FMUL.FTZ R2, R70, c[0x0][0x2d0] ;  /* 0x0000b40046027a20 */ /* 0x008ff20000410000 */
[----:B------:R-:W-:Y:S10]  /*cd60*/  MUFU.EX2 R240, R61 ;  /* 0x0000003d00f07308 */ /* 0x000ff40000000800 */
[----:B------:R-:W-:Y:S01]  /*cd70*/  MUFU.EX2 R245, R59 ;  /* 0x0000003b00f57308 */ /* 0x000fe20000000800 */
[--C-:B-1----:R-:W-:Y:S09]  /*cd80*/  FFMA.FTZ R0, R25, c[0x0][0x2d0], -R5.reuse ;  /* 0x0000b40019007a23 */ /* 0x102ff20000010805 */
[----:B------:R1:W-:Y:S10]  /*cd90*/  MUFU.EX2 R252, R0 ;  /* 0x0000000000fc7308 */ /* 0x0003f40000000800 */
[----:B------:R-:W-:Y:S10]  /*cda0*/  MUFU.EX2 R230, R64 ;  /* 0x0000004000e67308 */ /* 0x000ff40000000800 */
[----:B------:R-:W-:Y:S01]  /*cdb0*/  MUFU.EX2 R235, R63 ;  /* 0x0000003f00eb7308 */ /* 0x000fe20000000800 */
[----:B-1----:R-:W-:Y:S02]  /*cdc0*/  FFMA.FTZ R0, R20, c[0x0][0x2d0], -R40 ;  /* 0x0000b40014007a23 */ /* 0x002fe40000010828 */
[----:B------:R-:W1:Y:S07]  /*cdd0*/  LDSM.16.MT88.4 R20, [R185] ;  /* 0x00000000b914783b */ /* 0x000e6e0000004200 */
[----:B------:R3:W-:Y:S10]  /*cde0*/  MUFU.EX2 R234, R0 ;  /* 0x0000000000ea7308 */ /* 0x0007f40000000800 */
[----:B------:R-:W-:Y:S10]  /*cdf0*/  MUFU.EX2 R244, R62 ;  /* 0x0000003e00f47308 */ /* 0x000ff40000000800 */
[----:B------:R-:W-:Y:S01]  /*ce00*/  MUFU.EX2 R241, R155 ;  /* 0x0000009b00f17308 */ /* 0x000fe20000000800 */
[----:B---3--:R-:W-:Y:S02]  /*ce10*/  FSEL R0, R72, RZ, P0 ;  /* 0x000000ff48007208 */ /* 0x008fe40000000000 */
[----:B------:R-:W-:Y:S03]  /*ce20*/  FSETP.NEU.FTZ.AND P0, PT, R70, -INF , PT ;  /* 0xff8000004600780b */ /* 0x000fe60003f1d000 */
[----:B------:R-:W-:Y:S04]  /*ce30*/  FADD.FTZ R0, -R0, R84 ;  /* 0x0000005400007221 */ /* 0x000fe80000010100 */
[----:B------:R-:W-:Y:S01]  /*ce40*/  MUFU.EX2 R247, R73 ;  /* 0x0000004900f77308 */ /* 0x000fe20000000800 */
[----:B------:R-:W-:Y:S01]  /*ce50*/  FSEL R56, R2, RZ, P0 ;  /* 0x000000ff02387208 */ /* 0x000fe20000000000 */
[----:B------:R-:W-:Y:S02]  /*ce60*/  FFMA.FTZ R84, R29, c[0x0][0x2d0], -R5 ;  /* 0x0000b4001d547a23 */ /* 0x000fe40000010805 */
[----:B------:R-:W-:Y:S02]  /*ce70*/  FMUL.FTZ R0, R0, c[0x0][0x2d0] ;  /* 0x0000b40000007a20 */ /* 0x000fe40000410000 */
[--C-:B------:R-:W-:Y:S02]  /*ce80*/  FFMA.FTZ R2, R10, c[0x0][0x2d0], -R56.reuse ;  /* 0x0000b4000a027a23 */ /* 0x100fe40000010838 */
[--C-:B------:R-:W-:Y:S02]  /*ce90*/  FFMA.FTZ R57, R158, c[0x0][0x2d0], -R56.reuse ;  /* 0x0000b4009e397a23 */ /* 0x100fe40000010838 */
[----:B------:R3:W-:Y:S10]  /*cea0*/  MUFU.EX2 R221, R2 ;  /* 0x0000000200dd7308 */ /* 0x0007f40000000800 */
[----:B------:R-:W4:Y:S10]  /*ceb0*/  MUFU.EX2 R60, R0 ;  /* 0x00000000003c7308 */ /* 0x000f340000000800 */
[----:B------:R-:W-:Y:S01]  /*cec0*/  MUFU.EX2 R231, R84 ;  /* 0x0000005400e77308 */ /* 0x000fe20000000800 */
[--C-:B---3--:R-:W-:Y:S09]  /*ced0*/  FFMA.FTZ R2, R13, c[0x0][0x2d0], -R56.reuse ;  /* 0x0000b4000d027a23 */ /* 0x108ff20000010838 */
[----:B------:R3:W5:Y:S10]  /*cee0*/  MUFU.EX2 R225, R2 ;  /* 0x0000000200e17308 */ /* 0x0007740000000800 */
[----:B------:R-:W-:Y:S10]  /*cef0*/  MUFU.EX2 R226, R57 ;  /* 0x0000003900e27308 */ /* 0x000ff40000000800 */
[----:B------:R-:W-:Y:S01]  /*cf00*/  MUFU.EX2 R242, R154 ;  /* 0x0000009a00f27308 */ /* 0x000fe20000000800 */
[--C-:B---3--:R-:W-:Y:S09]  /*cf10*/  FFMA.FTZ R2, R15, c[0x0][0x2d0], -R56.reuse ;  /* 0x0000b4000f027a23 */ /* 0x108ff20000010838 */
[----:B------:R3:W-:Y:S02]  /*cf20*/  MUFU.EX2 R229, R2 ;  /* 0x0000000200e57308 */ /* 0x0007e40000000800 */
[----:B---3--:R-:W-:Y:S08]  /*cf30*/  FFMA.FTZ R2, R17, c[0x0][0x2d0], -R56 ;  /* 0x0000b40011027a23 */ /* 0x008ff00000010838 */
[----:B------:R3:W1:Y:S02]  /*cf40*/  MUFU.EX2 R250, R2 ;  /* 0x0000000200fa7308 */ /* 0x0006640000000800 */
[----:B---3--:R-:W-:Y:S05]  /*cf50*/  FSEL R2, R71, RZ, P1 ;  /* 0x000000ff47027208 */ /* 0x008fea0000800000 */
[----:B------:R-:W-:Y:S01]  /*cf60*/  FADD.FTZ R0, -R2, R85 ;  /* 0x0000005502007221 */ /* 0x000fe20000010100 */
[----:B------:R-:W-:Y:S01]  /*cf70*/  FSEL R2, R70, RZ, P0 ;  /* 0x000000ff46027208 */ /* 0x000fe20000000000 */
[----:B----4-:R-:W-:Y:S01]  /*cf80*/  FMUL.FTZ R5, R60, R89 ;  /* 0x000000593c057220 */ /* 0x010fe20000410000 */
[----:B------:R-:W-:Y:S01]  /*cf90*/  FSETP.NEU.FTZ.AND P0, PT, R69, -INF , PT ;  /* 0xff8000004500780b */ /* 0x000fe20003f1d000 */
[----:B------:R-:W-:Y:S01]  /*cfa0*/  FMUL.FTZ R0, R0, c[0x0][0x2d0] ;  /* 0x0000b40000007a20 */ /* 0x000fe20000410000 */
[----:B------:R-:W-:Y:S01]  /*cfb0*/  F2FP.BF16.PACK_AB R76, R232, R220 ;  /* 0x000000dce84c723e */ /* 0x000fe200000010ff */
[----:B------:R-:W-:Y:S01]  /*cfc0*/  FMUL.FTZ R17, R60, R101 ;  /* 0x000000653c117220 */ /* 0x000fe20000410000 */
[----:B------:R-:W-:Y:S01]  /*cfd0*/  FSEL R68, R4, RZ, P0 ;  /* 0x000000ff04447208 */ /* 0x000fe20000000000 */
[----:B------:R3:W4:Y:S01]  /*cfe0*/  MUFU.EX2 R3, R0 ;  /* 0x0000000000037308 */ /* 0x0007220000000800 */
[----:B------:R-:W-:Y:S01]  /*cff0*/  F2FP.BF16.PACK_AB R77, R227, R222 ;  /* 0x000000dee34d723e */ /* 0x000fe200000010ff */
[----:B------:R-:W-:Y:S01]  /*d000*/  FMUL.FTZ R32, R60, R116 ;  /* 0x000000743c207220 */ /* 0x000fe20000410000 */
[----:B------:R-:W-:Y:S01]  /*d010*/  F2FP.BF16.PACK_AB R78, R252, R228 ;  /* 0x000000e4fc4e723e */ /* 0x000fe200000010ff */
[----:B------:R-:W-:Y:S01]  /*d020*/  FFMA.FTZ R4, R11, c[0x0][0x2d0], -R68 ;  /* 0x0000b4000b047a23 */ /* 0x000fe20000010844 */
[----:B------:R-:W-:Y:S01]  /*d030*/  F2FP.BF16.PACK_AB R79, R251, R234 ;  /* 0x000000eafb4f723e */ /* 0x000fe200000010ff */
[----:B------:R-:W-:Y:S01]  /*d040*/  FMUL.FTZ R33, R60, R117 ;  /* 0x000000753c217220 */ /* 0x000fe20000410000 */
[----:B-----5:R-:W-:Y:S01]  /*d050*/  F2FP.BF16.PACK_AB R80, R225, R221 ;  /* 0x000000dde150723e */ /* 0x020fe200000010ff */
[----:B------:R-:W-:Y:S01]  /*d060*/  FFMA.FTZ R117, R75, c[0x0][0x2d0], -R40 ;  /* 0x0000b4004b757a23 */ /* 0x000fe20000010828 */
[----:B-1----:R-:W-:Y:S01]  /*d070*/  F2FP.BF16.PACK_AB R82, R250, R229 ;  /* 0x000000e5fa52723e */ /* 0x002fe200000010ff */
[----:B------:R1:W-:Y:S01]  /*d080*/  MUFU.EX2 R223, R4 ;  /* 0x0000000400df7308 */ /* 0x0003e20000000800 */
[----:B------:R-:W-:Y:S02]  /*d090*/  FFMA.FTZ R101, R168, c[0x0][0x2d0], -R56 ;  /* 0x0000b400a8657a23 */ /* 0x000fe40000010838 */
[----:B------:R-:W-:Y:S02]  /*d0a0*/  FMUL.FTZ R49, R60, R133 ;  /* 0x000000853c317220 */ /* 0x000fe40000410000 */
[--C-:B------:R-:W-:Y:S02]  /*d0b0*/  FFMA.FTZ R116, R208, c[0x0][0x2d0], -R68.reuse ;  /* 0x0000b400d0747a23 */ /* 0x100fe40000010844 */
[----:B------:R-:W-:Y:S02]  /*d0c0*/  FMUL.FTZ R64, R60, R144 ;  /* 0x000000903c407220 */ /* 0x000fe40000410000 */
[--C-:B------:R-:W-:Y:S01]  /*d0d0*/  FFMA.FTZ R73, R179, c[0x0][0x2d0], -R68.reuse ;  /* 0x0000b400b3497a23 */ /* 0x100fe20000010844 */
[----:B------:R-:W-:Y:S01]  /*d0e0*/  MUFU.EX2 R156, R116 ;  /* 0x00000074009c7308 */ /* 0x000fe20000000800 */
[--C-:B------:R-:W-:Y:S02]  /*d0f0*/  FFMA.FTZ R61, R175, c[0x0][0x2d0], -R68.reuse ;  /* 0x0000b400af3d7a23 */ /* 0x100fe40000010844 */
[----:B------:R-:W-:Y:S02]  /*d100*/  FFMA.FTZ R66, R176, c[0x0][0x2d0], -R68 ;  /* 0x0000b400b0427a23 */ /* 0x000fe40000010844 */
[----:B---3--:R-:W-:Y:S02]  /*d110*/  FADD.FTZ R0, -R2, R86 ;  /* 0x0000005602007221 */ /* 0x008fe40000010100 */
[C---:B----4-:R-:W-:Y:S02]  /*d120*/  FMUL.FTZ R6, R3.reuse, R90 ;  /* 0x0000005a03067220 */ /* 0x050fe40000410000 */
[----:B------:R-:W-:Y:S01]  /*d130*/  FMUL.FTZ R0, R0, c[0x0][0x2d0] ;  /* 0x0000b40000007a20 */ /* 0x000fe20000410000 */
[----:B------:R-:W-:Y:S01]  /*d140*/  MUFU.EX2 R176, R213 ;  /* 0x000000d500b07308 */ /* 0x000fe20000000800 */
[C---:B------:R-:W-:Y:S02]  /*d150*/  FMUL.FTZ R7, R3.reuse, R91 ;  /* 0x0000005b03077220 */ /* 0x040fe40000410000 */
[C---:B------:R-:W-:Y:S02]  /*d160*/  FMUL.FTZ R18, R3.reuse, R102 ;  /* 0x0000006603127220 */ /* 0x040fe40000410000 */
[----:B-1----:R-:W-:Y:S02]  /*d170*/  FFMA.FTZ R4, R24, c[0x0][0x2d0], -R68 ;  /* 0x0000b40018047a23 */ /* 0x002fe40000010844 */
[C---:B------:R-:W-:Y:S02]  /*d180*/  FMUL.FTZ R19, R3.reuse, R103 ;  /* 0x0000006703137220 */ /* 0x040fe40000410000 */
[C---:B------:R-:W-:Y:S01]  /*d190*/  FMUL.FTZ R34, R3.reuse, R118 ;  /* 0x0000007603227220 */ /* 0x040fe20000410000 */
[----:B------:R1:W3:Y:S01]  /*d1a0*/  MUFU.EX2 R2, R0 ;  /* 0x0000000000027308 */ /* 0x0002e20000000800 */
[C---:B------:R-:W-:Y:S02]  /*d1b0*/  FMUL.FTZ R35, R3.reuse, R119 ;  /* 0x0000007703237220 */ /* 0x040fe40000410000 */
[----:B------:R-:W-:Y:S02]  /*d1c0*/  FFMA.FTZ R118, R74, c[0x0][0x2d0], -R40 ;  /* 0x0000b4004a767a23 */ /* 0x000fe40000010828 */
[--C-:B------:R-:W-:Y:S02]  /*d1d0*/  FFMA.FTZ R103, R162, c[0x0][0x2d0], -R56.reuse ;  /* 0x0000b400a2677a23 */ /* 0x100fe40000010838 */
[----:B------:R-:W-:Y:S02]  /*d1e0*/  FFMA.FTZ R102, R166, c[0x0][0x2d0], -R56 ;  /* 0x0000b400a6667a23 */ /* 0x000fe40000010838 */
[----:B------:R-:W-:Y:S01]  /*d1f0*/  FMUL.FTZ R50, R3, R134 ;  /* 0x0000008603327220 */ /* 0x000fe20000410000 */
[----:B------:R4:W-:Y:S01]  /*d200*/  MUFU.EX2 R243, R4 ;  /* 0x0000000400f37308 */ /* 0x0009e20000000800 */
[--C-:B------:R-:W-:Y:S02]  /*d210*/  FFMA.FTZ R119, R207, c[0x0][0x2d0], -R68.reuse ;  /* 0x0000b400cf777a23 */ /* 0x100fe40000010844 */
[--C-:B------:R-:W-:Y:S02]  /*d220*/  FFMA.FTZ R74, R180, c[0x0][0x2d0], -R68.reuse ;  /* 0x0000b400b44a7a23 */ /* 0x100fe40000010844 */
[--C-:B------:R-:W-:Y:S05]  /*d230*/  FFMA.FTZ R75, R181, c[0x0][0x2d0], -R68.reuse ;  /* 0x0000b400b54b7a23 */ /* 0x100fea0000010844 */
[----:B------:R-:W-:Y:S01]  /*d240*/  MUFU.EX2 R162, R118 ;  /* 0x0000007600a27308 */ /* 0x000fe20000000800 */
[--C-:B-1----:R-:W-:Y:S02]  /*d250*/  FFMA.FTZ R0, R14, c[0x0][0x2d0], -R68.reuse ;  /* 0x0000b4000e007a23 */ /* 0x102fe40000010844 */
[C---:B---3--:R-:W-:Y:S02]  /*d260*/  FMUL.FTZ R44, R2.reuse, R128 ;  /* 0x00000080022c7220 */ /* 0x048fe40000410000 */
[C---:B------:R-:W-:Y:S05]  /*d270*/  FMUL.FTZ R8, R2.reuse, R92 ;  /* 0x0000005c02087220 */ /* 0x040fea0000410000 */
[----:B------:R1:W3:Y:S01]  /*d280*/  MUFU.EX2 R224, R0 ;  /* 0x0000000000e07308 */ /* 0x0002e20000000800 */
[C---:B------:R-:W-:Y:S02]  /*d290*/  FMUL.FTZ R9, R2.reuse, R93 ;  /* 0x0000005d02097220 */ /* 0x040fe40000410000 */
[----:B------:R-:W-:Y:S02]  /*d2a0*/  FMUL.FTZ R12, R2, R96 ;  /* 0x00000060020c7220 */ /* 0x000fe40000410000 */
[----:B----4-:R-:W-:Y:S02]  /*d2b0*/  FMUL.FTZ R4, R60, R88 ;  /* 0x000000583c047220 */ /* 0x010fe40000410000 */
[----:B------:R-:W-:Y:S01]  /*d2c0*/  LDSM.16.MT88.4 R88, [R185+0x800] ;  /* 0x00080000b958783b */ /* 0x000fe20000004200 */
[----:B------:R-:W-:Y:S02]  /*d2d0*/  FFMA.FTZ R96, R182, c[0x0][0x2d0], -R68 ;  /* 0x0000b400b6607a23 */ /* 0x000fe40000010844 */
[C---:B------:R-:W-:Y:S01]  /*d2e0*/  FMUL.FTZ R13, R2.reuse, R97 ;  /* 0x00000061020d7220 */ /* 0x040fe20000410000 */
[----:B------:R-:W-:Y:S01]  /*d2f0*/  MUFU.EX2 R181, R209 ;  /* 0x000000d100b57308 */ /* 0x000fe20000000800 */
[-C--:B------:R-:W-:Y:S05]  /*d300*/  HMMA.16816.F32.BF16 R4, R76, R20.reuse, R4 ;  /* 0x000000144c04723c */ /* 0x080fea0000041804 */
[----:B------:R-:W-:Y:S02]  /*d310*/  FMUL.FTZ R24, R2, R108 ;  /* 0x0000006c02187220 */ /* 0x000fe40000410000 */
[----:B------:R-:W-:Y:S02]  /*d320*/  FFMA.FTZ R108, R54, c[0x0][0x2d0], -R40 ;  /* 0x0000b400366c7a23 */ /* 0x000fe40000010828 */
[----:B------:R-:W-:Y:S01]  /*d330*/  FMUL.FTZ R29, R2, R113 ;  /* 0x00000071021d7220 */ /* 0x000fe20000410000 */
[----:B------:R-:W-:Y:S02]  /*d340*/  MUFU.EX2 R166, R217 ;  /* 0x000000d900a67308 */ /* 0x000fe40000000800 */
[----:B-1----:R-:W-:Y:S01]  /*d350*/  FFMA.FTZ R0, R16, c[0x0][0x2d0], -R68 ;  /* 0x0000b40010007a23 */ /* 0x002fe20000010844 */
[----:B---3--:R-:W-:Y:S01]  /*d360*/  F2FP.BF16.PACK_AB R81, R224, R223 ;  /* 0x000000dfe051723e */ /* 0x008fe200000010ff */
[----:B------:R-:W-:Y:S02]  /*d370*/  FMUL.FTZ R16, R60, R100 ;  /* 0x000000643c107220 */ /* 0x000fe40000410000 */
[----:B------:R-:W3:Y:S01]  /*d380*/  LDL.LU R100, [R1+0x8] ;  /* 0x0000080001647983 */ /* 0x000ee20000300800 */
[--C-:B------:R-:W-:Y:S02]  /*d390*/  FFMA.FTZ R113, R55, c[0x0][0x2d0], -R40.reuse ;  /* 0x0000b40037717a23 */ /* 0x100fe40000010828 */
[C---:B------:R-:W-:Y:S01]  /*d3a0*/  FMUL.FTZ R25, R2.reuse, R109 ;  /* 0x0000006d02197220 */ /* 0x040fe20000410000 */
[----:B------:R1:W4:Y:S01]  /*d3b0*/  MUFU.EX2 R238, R0 ;  /* 0x0000000000ee7308 */ /* 0x0003220000000800 */
[----:B------:R-:W5:Y:S01]  /*d3c0*/  LDL.LU R128, [R1+0xc] ;  /* 0x00000c0001807983 */ /* 0x000f620000300800 */
[C---:B------:R-:W-:Y:S02]  /*d3d0*/  FMUL.FTZ R28, R2.reuse, R112 ;  /* 0x00000070021c7220 */ /* 0x040fe40000410000 */
[----:B------:R-:W-:Y:S02]  /*d3e0*/  FMUL.FTZ R41, R2, R125 ;  /* 0x0000007d02297220 */ /* 0x000fe40000410000 */
[--C-:B------:R-:W-:Y:S02]  /*d3f0*/  FFMA.FTZ R109, R152, c[0x0][0x2d0], -R40.reuse ;  /* 0x0000b400986d7a23 */ /* 0x100fe40000010828 */
[----:B------:R-:W-:Y:S02]  /*d400*/  FFMA.FTZ R152, R67, c[0x0][0x2d0], -R40 ;  /* 0x0000b40043987a23 */ /* 0x000fe40000010828 */
[----:B------:R-:W-:Y:S01]  /*d410*/  FMUL.FTZ R45, R2, R129 ;  /* 0x00000081022d7220 */ /* 0x000fe20000410000 */
[----:B------:R-:W-:Y:S01]  /*d420*/  MUFU.EX2 R179, R108 ;  /* 0x0000006c00b37308 */ /* 0x000fe20000000800 */
[--C-:B------:R-:W-:Y:S02]  /*d430*/  FFMA.FTZ R97, R174, c[0x0][0x2d0], -R56.reuse ;  /* 0x0000b400ae617a23 */ /* 0x100fe40000010838 */
[----:B------:R-:W-:Y:S02]  /*d440*/  FMUL.FTZ R57, R2, R141 ;  /* 0x0000008d02397220 */ /* 0x000fe40000410000 */
[----:B------:R-:W-:Y:S02]  /*d450*/  FMUL.FTZ R67, R3, R147 ;  /* 0x0000009303437220 */ /* 0x000fe40000410000 */
[----:B------:R-:W-:Y:S02]  /*d460*/  FFMA.FTZ R125, R169, c[0x0][0x2d0], -R56 ;  /* 0x0000b400a97d7a23 */ /* 0x000fe40000010838 */
[----:B------:R-:W-:Y:S01]  /*d470*/  FFMA.FTZ R112, R204, c[0x0][0x2d0], -R68 ;  /* 0x0000b400cc707a23 */ /* 0x000fe20000010844 */
[----:B------:R2:W-:Y:S01]  /*d480*/  MUFU.EX2 R129, R48 ;  /* 0x0000003000817308 */ /* 0x0005e20000000800 */
[----:B-1----:R-:W-:Y:S02]  /*d490*/  FSEL R0, R69, RZ, P0 ;  /* 0x000000ff45007208 */ /* 0x002fe40000000000 */
[----:B----4-:R-:W-:Y:S03]  /*d4a0*/  F2FP.BF16.PACK_AB R83, R243, R238 ;  /* 0x000000eef353723e */ /* 0x010fe600000010ff */
[----:B------:R-:W-:Y:S02]  /*d4b0*/  FADD.FTZ R0, -R0, R87 ;  /* 0x0000005700007221 */ /* 0x000fe40000010100 */
[----:B------:R-:W-:Y:S02]  /*d4c0*/  LDSM.16.MT88.4 R84, [R188] ;  /* 0x00000000bc54783b */ /* 0x000fe40000004200 */
[----:B------:R-:W-:Y:S01]  /*d4d0*/  MUFU.EX2 R169, R216 ;  /* 0x000000d800a97308 */ /* 0x000fe20000000800 */
[----:B------:R-:W-:Y:S09]  /*d4e0*/  FMUL.FTZ R0, R0, c[0x0][0x2d0] ;  /* 0x0000b40000007a20 */ /* 0x000ff20000410000 */
[----:B------:R-:W1:Y:S01]  /*d4f0*/  MUFU.EX2 R0, R0 ;  /* 0x0000000000007308 */ /* 0x000e620000000800 */
[----:B--2---:R-:W-:Y:S02]  /*d500*/  FMUL.FTZ R48, R60, R132 ;  /* 0x000000843c307220 */ /* 0x004fe40000410000 */
[----:B------:R-:W2:Y:S04]  /*d510*/  LDL.LU R132, [R1+0x10] ;  /* 0x0000100001847983 */ /* 0x000ea80000300800 */
[----:B------:R-:W4:Y:S03]  /*d520*/  LDL R182, [R1+0x1c] ;  /* 0x00001c0001b67983 */ /* 0x000f260000100800 */
[----:B------:R-:W-:Y:S10]  /*d530*/  MUFU.EX2 R168, R113 ;  /* 0x0000007100a87308 */ /* 0x000ff40000000800 */
[----:B------:R-:W-:Y:S01]  /*d540*/  MUFU.EX2 R175, R109 ;  /* 0x0000006d00af7308 */ /* 0x000fe20000000800 */
[C---:B-1----:R-:W-:Y:S02]  /*d550*/  FMUL.FTZ R10, R0.reuse, R94 ;  /* 0x0000005e000a7220 */ /* 0x042fe40000410000 */
[C---:B------:R-:W-:Y:S02]  /*d560*/  FMUL.FTZ R11, R0.reuse, R95 ;  /* 0x0000005f000b7220 */ /* 0x040fe40000410000 */
[----:B------:R-:W-:Y:S01]  /*d570*/  LDSM.16.MT88.4 R92, [R189+0x800] ;  /* 0x00080000bd5c783b */ /* 0x000fe20000004200 */
[----:B------:R-:W-:Y:S02]  /*d580*/  FMUL.FTZ R14, R0, R98 ;  /* 0x00000062000e7220 */ /* 0x000fe40000410000 */
[--C-:B------:R-:W-:Y:S02]  /*d590*/  FFMA.FTZ R98, R172, c[0x0][0x2d0], -R56.reuse ;  /* 0x0000b400ac627a23 */ /* 0x100fe40000010838 */
[C---:B------:R-:W-:Y:S01]  /*d5a0*/  HMMA.16816.F32.BF16 R8, R80.reuse, R20, R8 ;  /* 0x000000145008723c */ /* 0x040fe20000041808 */
[----:B------:R-:W-:Y:S03]  /*d5b0*/  MUFU.EX2 R172, R97 ;  /* 0x0000006100ac7308 */ /* 0x000fe60000000800 */
[C---:B------:R-:W-:Y:S02]  /*d5c0*/  FMUL.FTZ R15, R0.reuse, R99 ;  /* 0x00000063000f7220 */ /* 0x040fe40000410000 */
[----:B------:R-:W-:Y:S02]  /*d5d0*/  FFMA.FTZ R99, R161, c[0x0][0x2d0], -R56 ;  /* 0x0000b400a1637a23 */ /* 0x000fe40000010838 */
[C---:B------:R-:W-:Y:S03]  /*d5e0*/  FMUL.FTZ R46, R0.reuse, R130 ;  /* 0x00000082002e7220 */ /* 0x040fe60000410000 */
[-C--:B------:R-:W-:Y:S01]  /*d5f0*/  HMMA.16816.F32.BF16 R12, R80, R22.reuse, R12 ;  /* 0x00000016500c723c */ /* 0x080fe2000004180c */
[----:B------:R-:W-:Y:S02]  /*d600*/  MUFU.EX2 R130, R99 ;  /* 0x0000006300827308 */ /* 0x000fe40000000800 */
[C---:B------:R-:W-:Y:S02]  /*d610*/  FMUL.FTZ R59, R0.reuse, R143 ;  /* 0x0000008f003b7220 */ /* 0x040fe40000410000 */
[C---:B------:R-:W-:Y:S02]  /*d620*/  FMUL.FTZ R62, R0.reuse, R150 ;  /* 0x00000096003e7220 */ /* 0x040fe40000410000 */
[----:B------:R-:W-:Y:S01]  /*d630*/  FMUL.FTZ R63, R0, R151 ;  /* 0x00000097003f7220 */ /* 0x000fe20000410000 */
[C---:B------:R-:W-:Y:S03]  /*d640*/  HMMA.16816.F32.BF16 R16, R76.reuse, R22, R16 ;  /* 0x000000164c10723c */ /* 0x040fe60000041810 */
[----:B------:R-:W-:Y:S01]  /*d650*/  MUFU.EX2 R143, R102 ;  /* 0x00000066008f7308 */ /* 0x000fe20000000800 */
[C---:B------:R-:W-:Y:S02]  /*d660*/  FMUL.FTZ R20, R60.reuse, R104 ;  /* 0x000000683c147220 */ /* 0x040fe40000410000 */
[----:B------:R-:W-:Y:S02]  /*d670*/  FMUL.FTZ R21, R60, R105 ;  /* 0x000000693c157220 */ /* 0x000fe40000410000 */
[C---:B------:R-:W-:Y:S04]  /*d680*/  FMUL.FTZ R22, R3.reuse, R106 ;  /* 0x0000006a03167220 */ /* 0x040fe80000410000 */
[----:B------:R-:W-:Y:S01]  /*d690*/  FMUL.FTZ R23, R3, R107 ;  /* 0x0000006b03177220 */ /* 0x000fe20000410000 */
[----:B------:R-:W-:Y:S01]  /*d6a0*/  MUFU.EX2 R161, R218 ;  /* 0x000000da00a17308 */ /* 0x000fe20000000800 */
[C---:B------:R-:W-:Y:S02]  /*d6b0*/  FMUL.FTZ R26, R0.reuse, R110 ;  /* 0x0000006e001a7220 */ /* 0x040fe40000410000 */
[--C-:B------:R-:W-:Y:S02]  /*d6c0*/  FFMA.FTZ R110, R153, c[0x0][0x2d0], -R40.reuse ;  /* 0x0000b400996e7a23 */ /* 0x100fe40000010828 */
[--C-:B------:R-:W-:Y:S01]  /*d6d0*/  FFMA.FTZ R153, R53, c[0x0][0x2d0], -R40.reuse ;  /* 0x0000b40035997a23 */ /* 0x100fe20000010828 */
[-C--:B------:R-:W-:Y:S01]  /*d6e0*/  HMMA.16816.F32.BF16 R20, R76, R36.reuse, R20 ;  /* 0x000000244c14723c */ /* 0x080fe20000041814 */
[----:B------:R-:W1:Y:S02]  /*d6f0*/  LDSM.16.MT88.4 R52, [R186] ;  /* 0x00000000ba34783b */ /* 0x000e640000004200 */
[C---:B------:R-:W-:Y:S01]  /*d700*/  FMUL.FTZ R27, R0.reuse, R111 ;  /* 0x0000006f001b7220 */ /* 0x040fe20000410000 */
[----:B------:R-:W-:Y:S01]  /*d710*/  MUFU.EX2 R158, R153 ;  /* 0x00000099009e7308 */ /* 0x000fe20000000800 */
[----:B------:R-:W-:Y:S02]  /*d720*/  FFMA.FTZ R106, R51, c[0x0][0x2d0], -R40 ;  /* 0x0000b400336a7a23 */ /* 0x000fe40000010828 */
[----:B------:R-:W-:Y:S02]  /*d730*/  FMUL.FTZ R51, R3, R135 ;  /* 0x0000008703337220 */ /* 0x000fe40000410000 */
[----:B------:R-:W-:Y:S01]  /*d740*/  FFMA.FTZ R105, R163, c[0x0][0x2d0], -R56 ;  /* 0x0000b400a3697a23 */ /* 0x000fe20000010838 */
[C---:B------:R-:W-:Y:S04]  /*d750*/  HMMA.16816.F32.BF16 R24, R80.reuse, R36, R24 ;  /* 0x000000245018723c */ /* 0x040fe80000041818 */
[C---:B------:R-:W-:Y:S01]  /*d760*/  FMUL.FTZ R30, R0.reuse, R114 ;  /* 0x00000072001e7220 */ /* 0x040fe20000410000 */
[----:B------:R-:W1:Y:S01]  /*d770*/  MUFU.EX2 R163, R117 ;  /* 0x0000007500a37308 */ /* 0x000e620000000800 */
[----:B------:R-:W-:Y:S02]  /*d780*/  FMUL.FTZ R31, R0, R115 ;  /* 0x00000073001f7220 */ /* 0x000fe40000410000 */
[C---:B------:R-:W-:Y:S04]  /*d790*/  FMUL.FTZ R36, R60.reuse, R120 ;  /* 0x000000783c247220 */ /* 0x040fe80000410000 */
[----:B------:R-:W-:Y:S01]  /*d7a0*/  FMUL.FTZ R37, R60, R121 ;  /* 0x000000793c257220 */ /* 0x000fe20000410000 */
[-C--:B------:R-:W-:Y:S02]  /*d7b0*/  HMMA.16816.F32.BF16 R28, R80, R38.reuse, R28 ;  /* 0x00000026501c723c */ /* 0x080fe4000004181c */
[----:B------:R-:W-:Y:S01]  /*d7c0*/  MUFU.EX2 R180, R106 ;  /* 0x0000006a00b47308 */ /* 0x000fe20000000800 */
[----:B------:R-:W-:Y:S02]  /*d7d0*/  FFMA.FTZ R115, R58, c[0x0][0x2d0], -R40 ;  /* 0x0000b4003a737a23 */ /* 0x000fe40000010828 */
[----:B------:R-:W-:Y:S02]  /*d7e0*/  FMUL.FTZ R40, R2, R124 ;  /* 0x0000007c02287220 */ /* 0x000fe40000410000 */
[--C-:B------:R-:W-:Y:S01]  /*d7f0*/  FFMA.FTZ R124, R170, c[0x0][0x2d0], -R56.reuse ;  /* 0x0000b400aa7c7a23 */ /* 0x100fe20000010838 */
[C---:B------:R-:W-:Y:S04]  /*d800*/  HMMA.16816.F32.BF16 R32, R76.reuse, R38, R32 ;  /* 0x000000264c20723c */ /* 0x040fe80000041820 */
[C---:B------:R-:W-:Y:S01]  /*d810*/  FMUL.FTZ R42, R0.reuse, R126 ;  /* 0x0000007e002a7220 */ /* 0x040fe20000410000 */
[----:B------:R-:W-:Y:S01]  /*d820*/  MUFU.EX2 R170, R98 ;  /* 0x0000006200aa7308 */ /* 0x000fe20000000800 */
[C---:B------:R-:W-:Y:S02]  /*d830*/  FMUL.FTZ R43, R0.reuse, R127 ;  /* 0x0000007f002b7220 */ /* 0x040fe40000410000 */
[C---:B------:R-:W-:Y:S04]  /*d840*/  FMUL.FTZ R38, R3.reuse, R122 ;  /* 0x0000007a03267220 */ /* 0x040fe80000410000 */
[----:B------:R-:W-:Y:S02]  /*d850*/  FMUL.FTZ R39, R3, R123 ;  /* 0x0000007b03277220 */ /* 0x000fe40000410000 */
[----:B------:R-:W-:Y:S01]  /*d860*/  FMUL.FTZ R47, R0, R131 ;  /* 0x00000083002f7220 */ /* 0x000fe20000410000 */
[----:B------:R-:W-:Y:S01]  /*d870*/  MUFU.EX2 R127, R65 ;  /* 0x00000041007f7308 */ /* 0x000fe20000000800 */
[--C-:B------:R-:W-:Y:S02]  /*d880*/  FFMA.FTZ R58, R157, c[0x0][0x2d0], -R56.reuse ;  /* 0x0000b4009d3a7a23 */ /* 0x100fe40000010838 */
[--C-:B------:R-:W-:Y:S01]  /*d890*/  FFMA.FTZ R104, R164, c[0x0][0x2d0], -R56.reuse ;  /* 0x0000b400a4687a23 */ /* 0x100fe20000010838 */
[-C--:B-1----:R-:W-:Y:S03]  /*d8a0*/  HMMA.16816.F32.BF16 R36, R76, R52.reuse, R36 ;  /* 0x000000344c24723c */ /* 0x082fe60000041824 */
[--C-:B------:R-:W-:Y:S02]  /*d8b0*/  FFMA.FTZ R122, R173, c[0x0][0x2d0], -R56.reuse ;  /* 0x0000b400ad7a7a23 */ /* 0x100fe40000010838 */
[----:B------:R-:W-:Y:S01]  /*d8c0*/  FFMA.FTZ R123, R171, c[0x0][0x2d0], -R56 ;  /* 0x0000b400ab7b7a23 */ /* 0x000fe20000010838 */
[----:B------:R1:W1:Y:S01]  /*d8d0*/  MUFU.EX2 R126, R58 ;  /* 0x0000003a007e7308 */ /* 0x0002620000000800 */
[----:B------:R-:W-:Y:S01]  /*d8e0*/  FFMA.FTZ R107, R60, R237, R220 ;  /* 0x000000ed3c6b7223 */ /* 0x000fe200000100dc */
[C---:B------:R-:W-:Y:S04]  /*d8f0*/  HMMA.16816.F32.BF16 R40, R80.reuse, R52, R40 ;  /* 0x000000345028723c */ /* 0x040fe80000041828 */
[--C-:B------:R-:W-:Y:S02]  /*d900*/  FFMA.FTZ R111, R183, c[0x0][0x2d0], -R68.reuse ;  /* 0x0000b400b76f7a23 */ /* 0x100fe40000010844 */
[----:B------:R-:W-:Y:S02]  /*d910*/  FFMA.FTZ R114, R206, c[0x0][0x2d0], -R68 ;  /* 0x0000b400ce727a23 */ /* 0x000fe40000010844 */
[-C--:B------:R-:W-:Y:S01]  /*d920*/  HMMA.16816.F32.BF16 R44, R80, R54.reuse, R44 ;  /* 0x00000036502c723c */ /* 0x080fe2000004182c */
[----:B------:R1:W-:Y:S03]  /*d930*/  MUFU.EX2 R220, R61 ;  /* 0x0000003d00dc7308 */ /* 0x0003e60000000800 */
[--C-:B------:R-:W-:Y:S02]  /*d940*/  FFMA.FTZ R52, R160, c[0x0][0x2d0], -R56.reuse ;  /* 0x0000b400a0347a23 */ /* 0x100fe40000010838 */
[----:B------:R-:W-:Y:S02]  /*d950*/  FFMA.FTZ R53, R159, c[0x0][0x2d0], -R56 ;  /* 0x0000b4009f357a23 */ /* 0x000fe40000010838 */
[C---:B------:R-:W-:Y:S03]  /*d960*/  HMMA.16816.F32.BF16 R48, R76.reuse, R54, R48 ;  /* 0x000000364c30723c */ /* 0x040fe60000041830 */
[----:B------:R1:W-:Y:S01]  /*d970*/  MUFU.EX2 R239, R52 ;  /* 0x0000003400ef7308 */ /* 0x0003e20000000800 */
[--C-:B------:R-:W-:Y:S02]  /*d980*/  FFMA.FTZ R56, R167, c[0x0][0x2d0], -R68.reuse ;  /* 0x0000b400a7387a23 */ /* 0x100fe40000010844 */
[----:B-1----:R-:W-:Y:S02]  /*d990*/  FMUL.FTZ R58, R0, R142 ;  /* 0x0000008e003a7220 */ /* 0x002fe40000410000 */
[C---:B------:R-:W-:Y:S04]  /*d9a0*/  FMUL.FTZ R54, R3.reuse, R138 ;  /* 0x0000008a03367220 */ /* 0x040fe80000410000 */
[----:B------:R-:W-:Y:S01]  /*d9b0*/  FMUL.FTZ R55, R3, R139 ;  /* 0x0000008b03377220 */ /* 0x000fe20000410000 */
[----:B------:R1:W1:Y:S01]  /*d9c0*/  MUFU.EX2 R233, R53 ;  /* 0x0000003500e97308 */ /* 0x0002620000000800 */
[----:B------:R-:W-:Y:S01]  /*d9d0*/  FMUL.FTZ R65, R60, R145 ;  /* 0x000000913c417220 */ /* 0x000fe20000410000 */
[----:B------:R-:W-:Y:S01]  /*d9e0*/  F2FP.BF16.PACK_AB R145, R162, R163 ;  /* 0x000000a3a291723e */ /* 0x000fe200000010ff */
[--C-:B------:R-:W-:Y:S02]  /*d9f0*/  FFMA.FTZ R120, R205, c[0x0][0x2d0], -R68.reuse ;  /* 0x0000b400cd787a23 */ /* 0x100fe40000010844 */
[----:B------:R-:W-:Y:S02]  /*da00*/  FMUL.FTZ R61, R2, R149 ;  /* 0x00000095023d7220 */ /* 0x000fe40000410000 */
[--C-:B------:R-:W-:Y:S03]  /*da10*/  FFMA.FTZ R121, R178, c[0x0][0x2d0], -R68.reuse ;  /* 0x0000b400b2797a23 */ /* 0x100fe60000010844 */
[----:B------:R1:W-:Y:S01]  /*da20*/  MUFU.EX2 R131, R56 ;  /* 0x0000003800837308 */ /* 0x0003e20000000800 */
[--C-:B------:R-:W-:Y:S02]  /*da30*/  FFMA.FTZ R52, R165, c[0x0][0x2d0], -R68.reuse ;  /* 0x0000b400a5347a23 */ /* 0x100fe40000010844 */
[----:B------:R-:W-:Y:S07]  /*da40*/  FFMA.FTZ R68, R177, c[0x0][0x2d0], -R68 ;  /* 0x0000b400b1447a23 */ /* 0x000fee0000010844 */
[----:B------:R1:W1:Y:S02]  /*da50*/  MUFU.EX2 R174, R52 ;  /* 0x0000003400ae7308 */ /* 0x0002640000000800 */
[----:B-1----:R-:W-:Y:S08]  /*da60*/  FMUL.FTZ R53, R60, R137 ;  /* 0x000000893c357220 */ /* 0x002ff00000410000 */
[----:B------:R1:W1:Y:S01]  /*da70*/  MUFU.EX2 R237, R66 ;  /* 0x0000004200ed7308 */ /* 0x0002620000000800 */
[----:B------:R-:W-:Y:S09]  /*da80*/  FMUL.FTZ R56, R2, R140 ;  /* 0x0000008c02387220 */ /* 0x000ff20000410000 */
[----:B------:R-:W-:Y:S01]  /*da90*/  MUFU.EX2 R139, R103 ;  /* 0x00000067008b7308 */ /* 0x000fe20000000800 */
[----:B------:R-:W-:Y:S02]  /*daa0*/  FMUL.FTZ R52, R60, R136 ;  /* 0x000000883c347220 */ /* 0x000fe40000410000 */
[----:B------:R-:W-:Y:S07]  /*dab0*/  FMUL.FTZ R60, R2, R148 ;  /* 0x00000094023c7220 */ /* 0x000fee0000410000 */
[----:B------:R1:W-:Y:S01]  /*dac0*/  MUFU.EX2 R136, R96 ;  /* 0x0000006000887308 */ /* 0x0003e20000000800 */
[-C--:B------:R-:W-:Y:S03]  /*dad0*/  HMMA.16816.F32.BF16 R52, R76, R84.reuse, R52 ;  /* 0x000000544c34723c */ /* 0x080fe60000041834 */
[----:B-1----:R-:W-:Y:S05]  /*dae0*/  FMUL.FTZ R66, R3, R146 ;  /* 0x0000009203427220 */ /* 0x002fea0000410000 */
[C---:B------:R-:W-:Y:S01]  /*daf0*/  HMMA.16816.F32.BF16 R56, R80.reuse, R84, R56 ;  /* 0x000000545038723c */ /* 0x040fe20000041838 */
[----:B------:R-:W-:Y:S07]  /*db00*/  MUFU.EX2 R167, R101 ;  /* 0x0000006500a77308 */ /* 0x000fee0000000800 */
[-C--:B------:R-:W-:Y:S03]  /*db10*/  HMMA.16816.F32.BF16 R60, R80, R86.reuse, R60 ;  /* 0x00000056503c723c */ /* 0x080fe6000004183c */
[----:B------:R-:W1:Y:S01]  /*db20*/  MUFU.EX2 R160, R219 ;  /* 0x000000db00a07308 */ /* 0x000e620000000800 */
[----:B------:R-:W-:Y:S04]  /*db30*/  LDSM.16.MT88.4 R96, [R186+0x1000] ;  /* 0x00100000ba60783b */ /* 0x000fe80000004200 */
[----:B------:R-:W-:Y:S04]  /*db40*/  HMMA.16816.F32.BF16 R64, R76, R86, R64 ;  /* 0x000000564c40723c */ /* 0x000fe80000041840 */
[----:B------:R-:W-:Y:S01]  /*db50*/  F2FP.BF16.PACK_AB R80, R226, R126 ;  /* 0x0000007ee250723e */ /* 0x000fe200000010ff */
[----:B------:R-:W-:Y:S01]  /*db60*/  MUFU.EX2 R142, R105 ;  /* 0x00000069008e7308 */ /* 0x000fe20000000800 */
[----:B------:R-:W-:Y:S01]  /*db70*/  F2FP.BF16.PACK_AB R82, R239, R233 ;  /* 0x000000e9ef52723e */ /* 0x000fe200000010ff */
[----:B------:R-:W2:Y:S01]  /*db80*/  LDSM.16.MT88.4 R84, [R186+0x800] ;  /* 0x00080000ba54783b */ /* 0x000ea20000004200 */
[----:B------:R-:W-:Y:S04]  /*db90*/  F2FP.BF16.PACK_AB R76, R231, R129 ;  /* 0x00000081e74c723e */ /* 0x000fe800000010ff */
[----:B------:R-:W-:Y:S02]  /*dba0*/  F2FP.BF16.PACK_AB R77, R230, R127 ;  /* 0x0000007fe64d723e */ /* 0x000fe400000010ff */
[----:B------:R-:W-:Y:S01]  /*dbb0*/  F2FP.BF16.PACK_AB R78, R241, R236 ;  /* 0x000000ecf14e723e */ /* 0x000fe200000010ff */
[----:B------:R-:W-:Y:S01]  /*dbc0*/  MUFU.EX2 R164, R104 ;  /* 0x0000006800a47308 */ /* 0x000fe20000000800 */
[----:B------:R-:W-:Y:S02]  /*dbd0*/  F2FP.BF16.PACK_AB R79, R244, R235 ;  /* 0x000000ebf44f723e */ /* 0x000fe400000010ff */
[----:B------:R-:W-:Y:S02]  /*dbe0*/  F2FP.BF16.PACK_AB R81, R131, R174 ;  /* 0x000000ae8351723e */ /* 0x000fe400000010ff */
[----:B------:R-:W-:Y:S01]  /*dbf0*/  F2FP.BF16.PACK_AB R83, R237, R220 ;  /* 0x000000dced53723e */ /* 0x000fe200000010ff */
[----:B---3--:R-:W-:Y:S01]  /*dc00*/  FFMA.FTZ R100, R3, R100, R222 ;  /* 0x0000006403647223 */ /* 0x008fe200000100de */
[----:B-1----:R-:W-:Y:S01]  /*dc10*/  F2FP.BF16.PACK_AB R146, R160, R161 ;  /* 0x000000a1a092723e */ /* 0x002fe200000010ff */
[-C--:B------:R-:W-:Y:S02]  /*dc20*/  HMMA.16816.F32.BF16 R4, R76, R88.reuse, R4 ;  /* 0x000000584c04723c */ /* 0x080fe40000041804 */
[----:B------:R-:W-:Y:S01]  /*dc30*/  MUFU.EX2 R138, R74 ;  /* 0x0000004a008a7308 */ /* 0x000fe20000000800 */
[----:B-----5:R-:W-:Y:S04]  /*dc40*/  FFMA.FTZ R3, R2, R128, R221 ;  /* 0x0000008002037223 */ /* 0x020fe800000100dd */
[----:B------:R-:W-:Y:S01]  /*dc50*/  FADD.FTZ R3, R225, R3 ;  /* 0x00000003e1037221 */ /* 0x000fe20000010000 */
[C---:B------:R-:W-:Y:S04]  /*dc60*/  HMMA.16816.F32.BF16 R8, R80.reuse, R88, R8 ;  /* 0x000000585008723c */ /* 0x040fe80000041808 */
[----:B------:R1:W-:Y:S01]  /*dc70*/  MUFU.EX2 R128, R73 ;  /* 0x0000004900807308 */ /* 0x0003e20000000800 */
[----:B------:R-:W-:Y:S03]  /*dc80*/  FADD.FTZ R3, R229, R3 ;  /* 0x00000003e5037221 */ /* 0x000fe60000010000 */
[-C--:B------:R-:W-:Y:S04]  /*dc90*/  HMMA.16816.F32.BF16 R12, R80, R90.reuse, R12 ;  /* 0x0000005a500c723c */ /* 0x080fe8000004180c */
[----:B------:R-:W-:Y:S02]  /*dca0*/  FADD.FTZ R3, R250, R3 ;  /* 0x00000003fa037221 */ /* 0x000fe40000010000 */
[----:B------:R3:W-:Y:S02]  /*dcb0*/  MUFU.EX2 R137, R75 ;  /* 0x0000004b00897308 */ /* 0x0007e40000000800 */
[C---:B------:R-:W-:Y:S01]  /*dcc0*/  HMMA.16816.F32.BF16 R16, R76.reuse, R90, R16 ;  /* 0x0000005a4c10723c */ /* 0x040fe20000041810 */
[----:B------:R-:W5:Y:S07]  /*dcd0*/  LDSM.16.MT88.4 R88, [R188+0x800] ;  /* 0x00080000bc58783b */ /* 0x000f6e0000004200 */
[-C--:B------:R-:W-:Y:S01]  /*dce0*/  HMMA.16816.F32.BF16 R20, R76, R92.reuse, R20 ;  /* 0x0000005c4c14723c */ /* 0x080fe20000041814 */
[----:B------:R-:W-:Y:S03]  /*dcf0*/  MUFU.EX2 R165, R115 ;  /* 0x0000007300a57308 */ /* 0x000fe60000000800 */
[----:B-1----:R-:W-:Y:S02]  /*dd00*/  FADD.FTZ R73, R227, R100 ;  /* 0x00000064e3497221 */ /* 0x002fe40000010000 */
[----:B------:R-:W-:Y:S02]  /*dd10*/  LDSM.16.MT88.4 R100, [R185+0x2000] ;  /* 0x00200000b964783b */ /* 0x000fe40000004200 */
[C---:B------:R-:W-:Y:S03]  /*dd20*/  HMMA.16816.F32.BF16 R24, R80.reuse, R92, R24 ;  /* 0x0000005c5018723c */ /* 0x040fe60000041818 */
[----:B------:R-:W-:Y:S01]  /*dd30*/  MUFU.EX2 R171, R215 ;  /* 0x000000d700ab7308 */ /* 0x000fe20000000800 */
[----:B------:R-:W-:Y:S04]  /*dd40*/  FADD.FTZ R73, R234, R73 ;  /* 0x00000049ea497221 */ /* 0x000fe80000010000 */
[-C--:B------:R-:W-:Y:S04]  /*dd50*/  HMMA.16816.F32.BF16 R28, R80, R94.reuse, R28 ;  /* 0x0000005e501c723c */ /* 0x080fe8000004181c */
[----:B--2---:R-:W-:Y:S01]  /*dd60*/  FFMA.FTZ R2, R0, R132, R223 ;  /* 0x0000008400027223 */ /* 0x004fe200000100df */
[----:B------:R-:W-:Y:S01]  /*dd70*/  MUFU.EX2 R173, R110 ;  /* 0x0000006e00ad7308 */ /* 0x000fe20000000800 */
[----:B------:R-:W-:Y:S01]  /*dd80*/  LDSM.16.MT88.4 R132, [R186+0x2000] ;  /* 0x00200000ba84783b */ /* 0x000fe20000004200 */
[----:B------:R-:W-:Y:S01]  /*dd90*/  FADD.FTZ R73, R251, R73 ;  /* 0x00000049fb497221 */ /* 0x000fe20000010000 */
[C---:B------:R-:W-:Y:S04]  /*dda0*/  HMMA.16816.F32.BF16 R32, R76.reuse, R94, R32 ;  /* 0x0000005e4c20723c */ /* 0x040fe80000041820 */
[----:B------:R-:W-:Y:S01]  /*ddb0*/  FADD.FTZ R73, R127, R73 ;  /* 0x000000497f497221 */ /* 0x000fe20000010000 */
[----:B----4-:R-:W-:Y:S01]  /*ddc0*/  ISETP.GT.AND P0, PT, R202, R182, PT ;  /* 0x000000b6ca00720c */ /* 0x010fe20003f04270 */
[----:B------:R-:W1:Y:S01]  /*ddd0*/  LDSM.16.MT88.4 R92, [R185+0x1000] ;  /* 0x00100000b95c783b */ /* 0x000e620000004200 */
[----:B------:R-:W-:Y:S01]  /*dde0*/  MUFU.EX2 R177, R211 ;  /* 0x000000d300b17308 */ /* 0x000fe20000000800 */
[-C--:B------:R-:W-:Y:S04]  /*ddf0*/  HMMA.16816.F32.BF16 R36, R76, R84.reuse, R36 ;  /* 0x000000544c24723c */ /* 0x080fe80000041824 */
[----:B------:R-:W-:Y:S01]  /*de00*/  FADD.FTZ R0, R232, R107 ;  /* 0x0000006be8007221 */ /* 0x000fe20000010000 */
[----:B------:R-:W-:Y:S01]  /*de10*/  IADD3 R202, R202, -0x1, RZ ;  /* 0xffffffffcaca7810 */ /* 0x000fe20007ffe0ff */
[----:B------:R-:W-:Y:S02]  /*de20*/  FADD.FTZ R2, R224, R2 ;  /* 0x00000002e0027221 */ /* 0x000fe40000010000 */
[C---:B------:R-:W-:Y:S01]  /*de30*/  HMMA.16816.F32.BF16 R40, R80.reuse, R84, R40 ;  /* 0x000000545028723c */ /* 0x040fe20000041828 */
[----:B------:R-:W2:Y:S03]  /*de40*/  MUFU.EX2 R178, R210 ;  /* 0x000000d200b27308 */ /* 0x000ea60000000800 */
[----:B------:R-:W-:Y:S02]  /*de50*/  FADD.FTZ R2, R238, R2 ;  /* 0x00000002ee027221 */ /* 0x000fe40000010000 */
[----:B------:R-:W-:Y:S02]  /*de60*/  FADD.FTZ R0, R228, R0 ;  /* 0x00000000e4007221 */ /* 0x000fe40000010000 */
[-C--:B------:R-:W-:Y:S03]  /*de70*/  HMMA.16816.F32.BF16 R44, R80, R86.reuse, R44 ;  /* 0x00000056502c723c */ /* 0x080fe6000004182c */
[----:B------:R-:W4:Y:S01]  /*de80*/  MUFU.EX2 R159, R152 ;  /* 0x00000098009f7308 */ /* 0x000f220000000800 */
[----:B------:R-:W-:Y:S02]  /*de90*/  FADD.FTZ R0, R252, R0 ;  /* 0x00000000fc007221 */ /* 0x000fe40000010000 */
[----:B---3--:R-:W-:Y:S02]  /*dea0*/  FADD.FTZ R75, R243, R2 ;  /* 0x00000002f34b7221 */ /* 0x008fe40000010000 */
[C---:B------:R-:W-:Y:S01]  /*deb0*/  HMMA.16816.F32.BF16 R48, R76.reuse, R86, R48 ;  /* 0x000000564c30723c */ /* 0x040fe20000041830 */
[----:B------:R-:W3:Y:S03]  /*dec0*/  LDSM.16.MT88.4 R84, [R189+0x1000] ;  /* 0x00100000bd54783b */ /* 0x000ee60000004200 */
[----:B------:R-:W-:Y:S01]  /*ded0*/  FADD.FTZ R74, R129, R0 ;  /* 0x00000000814a7221 */ /* 0x000fe20000010000 */
[----:B------:R-:W-:Y:S01]  /*dee0*/  MUFU.EX2 R152, R125 ;  /* 0x0000007d00987308 */ /* 0x000fe20000000800 */
[----:B------:R-:W-:Y:S02]  /*def0*/  FADD.FTZ R2, R126, R3 ;  /* 0x000000037e027221 */ /* 0x000fe40000010000 */
[-C--:B-----5:R-:W-:Y:S04]  /*df00*/  HMMA.16816.F32.BF16 R52, R76, R88.reuse, R52 ;  /* 0x000000584c34723c */ /* 0x0a0fe80000041834 */
[----:B--2---:R-:W-:Y:S01]  /*df10*/  F2FP.BF16.PACK_AB R144, R178, R177 ;  /* 0x000000b1b290723e */ /* 0x004fe200000010ff */
[----:B------:R-:W-:Y:S02]  /*df20*/  FADD.FTZ R0, R174, R75 ;  /* 0x0000004bae007221 */ /* 0x000fe40000010000 */
[----:B------:R-:W2:Y:S01]  /*df30*/  MUFU.EX2 R153, R124 ;  /* 0x0000007c00997308 */ /* 0x000ea20000000800 */
[C---:B------:R-:W-:Y:S04]  /*df40*/  HMMA.16816.F32.BF16 R56, R80.reuse, R88, R56 ;  /* 0x000000585038723c */ /* 0x040fe80000041838 */
[----:B----4-:R-:W-:Y:S01]  /*df50*/  F2FP.BF16.PACK_AB R147, R158, R159 ;  /* 0x0000009f9e93723e */ /* 0x010fe200000010ff */
[----:B------:R-:W-:Y:S02]  /*df60*/  FADD.FTZ R0, R131, R0 ;  /* 0x0000000083007221 */ /* 0x000fe40000010000 */
[----:B------:R-:W-:Y:S01]  /*df70*/  FADD.FTZ R2, R226, R2 ;  /* 0x00000002e2027221 */ /* 0x000fe20000010000 */
[-C--:B------:R-:W-:Y:S01]  /*df80*/  HMMA.16816.F32.BF16 R60, R80, R90.reuse, R60 ;  /* 0x0000005a503c723c */ /* 0x080fe2000004183c */
[----:B------:R-:W-:Y:S03]  /*df90*/  MUFU.EX2 R141, R111 ;  /* 0x0000006f008d7308 */ /* 0x000fe60000000800 */
[----:B------:R-:W-:Y:S02]  /*dfa0*/  FADD.FTZ R0, R220, R0 ;  /* 0x00000000dc007221 */ /* 0x000fe40000010000 */
[----:B------:R-:W-:Y:S01]  /*dfb0*/  FADD.FTZ R2, R233, R2 ;  /* 0x00000002e9027221 */ /* 0x000fe20000010000 */
[----:B------:R-:W-:Y:S01]  /*dfc0*/  F2FP.BF16.PACK_AB R80, R139, R130 ;  /* 0x000000828b50723e */ /* 0x000fe200000010ff */
[----:B------:R-:W-:Y:S01]  /*dfd0*/  HMMA.16816.F32.BF16 R64, R76, R90, R64 ;  /* 0x0000005a4c40723c */ /* 0x000fe20000041840 */
[----:B------:R-:W4:Y:S02]  /*dfe0*/  LDSM.16.MT88.4 R88, [R188+0x1000] ;  /* 0x00100000bc58783b */ /* 0x000f240000004200 */
[----:B------:R-:W-:Y:S01]  /*dff0*/  MUFU.EX2 R140, R112 ;  /* 0x00000070008c7308 */ /* 0x000fe20000000800 */
[----:B------:R-:W-:Y:S01]  /*e000*/  F2FP.BF16.PACK_AB R82, R164, R142 ;  /* 0x0000008ea452723e */ /* 0x000fe200000010ff */
[----:B------:R-:W-:Y:S01]  /*e010*/  FADD.FTZ R0, R237, R0 ;  /* 0x00000000ed007221 */ /* 0x000fe20000010000 */
[----:B------:R-:W-:Y:S01]  /*e020*/  F2FP.BF16.PACK_AB R81, R138, R128 ;  /* 0x000000808a51723e */ /* 0x000fe200000010ff */
[----:B------:R-:W-:Y:S01]  /*e030*/  FADD.FTZ R2, R239, R2 ;  /* 0x00000002ef027221 */ /* 0x000fe20000010000 */
[----:B------:R-:W-:Y:S01]  /*e040*/  F2FP.BF16.PACK_AB R76, R247, R242 ;  /* 0x000000f2f74c723e */ /* 0x000fe200000010ff */
[----:B------:R-:W-:Y:S03]  /*e050*/  FADD.FTZ R3, R230, R73 ;  /* 0x00000049e6037221 */ /* 0x000fe60000010000 */
[----:B------:R-:W-:Y:S01]  /*e060*/  F2FP.BF16.PACK_AB R77, R245, R240 ;  /* 0x000000f0f54d723e */ /* 0x000fe200000010ff */
[----:B------:R-:W-:Y:S01]  /*e070*/  MUFU.EX2 R157, R114 ;  /* 0x00000072009d7308 */ /* 0x000fe20000000800 */
[----:B------:R-:W-:Y:S01]  /*e080*/  F2FP.BF16.PACK_AB R78, R181, R249 ;  /* 0x000000f9b54e723e */ /* 0x000fe200000010ff */
[----:B------:R-:W-:Y:S01]  /*e090*/  FADD.FTZ R3, R235, R3 ;  /* 0x00000003eb037221 */ /* 0x000fe20000010000 */
[----:B------:R-:W-:Y:S02]  /*e0a0*/  F2FP.BF16.PACK_AB R79, R179, R180 ;  /* 0x000000b4b34f723e */ /* 0x000fe400000010ff */
[----:B------:R-:W-:Y:S01]  /*e0b0*/  F2FP.BF16.PACK_AB R83, R136, R137 ;  /* 0x000000898853723e */ /* 0x000fe200000010ff */
[----:B------:R-:W-:Y:S01]  /*e0c0*/  FADD.FTZ R3, R244, R3 ;  /* 0x00000003f4037221 */ /* 0x000fe20000010000 */
[----:B--2---:R-:W-:Y:S03]  /*e0d0*/  F2FP.BF16.PACK_AB R150, R152, R153 ;  /* 0x000000999896723e */ /* 0x004fe600000010ff */
[-C--:B-1----:R-:W-:Y:S01]  /*e0e0*/  HMMA.16816.F32.BF16 R4, R76, R92.reuse, R4 ;  /* 0x0000005c4c04723c */ /* 0x082fe20000041804 */
[----:B------:R-:W-:Y:S07]  /*e0f0*/  MUFU.EX2 R154, R123 ;  /* 0x0000007b009a7308 */ /* 0x000fee0000000800 */
[C---:B------:R-:W-:Y:S03]  /*e100*/  HMMA.16816.F32.BF16 R8, R80.reuse, R92, R8 ;  /* 0x0000005c5008723c */ /* 0x040fe60000041808 */
[----:B------:R-:W1:Y:S05]  /*e110*/  MUFU.EX2 R155, R122 ;  /* 0x0000007a009b7308 */ /* 0x000e6a0000000800 */
[-C--:B------:R-:W-:Y:S08]  /*e120*/  HMMA.16816.F32.BF16 R12, R80, R94.reuse, R12 ;  /* 0x0000005e500c723c */ /* 0x080ff0000004180c */
[C---:B------:R-:W-:Y:S01]  /*e130*/  HMMA.16816.F32.BF16 R16, R76.reuse, R94, R16 ;  /* 0x0000005e4c10723c */ /* 0x040fe20000041810 */
[----:B------:R-:W-:Y:S07]  /*e140*/  LDSM.16.MT88.4 R92, [R189+0x1800] ;  /* 0x00180000bd5c783b */ /* 0x000fee0000004200 */
[-C--:B---3--:R-:W-:Y:S04]  /*e150*/  HMMA.16816.F32.BF16 R20, R76, R84.reuse, R20 ;  /* 0x000000544c14723c */ /* 0x088fe80000041814 */
[----:B-1----:R-:W-:Y:S04]  /*e160*/  F2FP.BF16.PACK_AB R148, R154, R155 ;  /* 0x0000009b9a94723e */ /* 0x002fe800000010ff */
        /* <DEDUP_REMOVED lines=8> */
[----:B------:R-:W2:Y:S07]  /*e1f0*/  LDSM.16.MT88.4 R96, [R186+0x1800] ;  /* 0x00180000ba60783b */ /* 0x000eae0000004200 */
[-C--:B----4-:R-:W-:Y:S08]  /*e200*/  HMMA.16816.F32.BF16 R52, R76, R88.reuse, R52 ;  /* 0x000000584c34723c */ /* 0x090ff00000041834 */
[C---:B------:R-:W-:Y:S08]  /*e210*/  HMMA.16816.F32.BF16 R56, R80.reuse, R88, R56 ;  /* 0x000000585038723c */ /* 0x040ff00000041838 */
[-C--:B------:R-:W-:Y:S07]  /*e220*/  HMMA.16816.F32.BF16 R60, R80, R90.reuse, R60 ;  /* 0x0000005a503c723c */ /* 0x080fee000004183c */
[----:B------:R-:W-:Y:S01]  /*e230*/  F2FP.BF16.PACK_AB R80, R167, R143 ;  /* 0x0000008fa750723e */ /* 0x000fe200000010ff */
[----:B------:R-:W-:Y:S01]  /*e240*/  HMMA.16816.F32.BF16 R64, R76, R90, R64 ;  /* 0x0000005a4c40723c */ /* 0x000fe20000041840 */
[----:B------:R-:W3:Y:S03]  /*e250*/  LDSM.16.MT88.4 R88, [R188+0x1800] ;  /* 0x00180000bc58783b */ /* 0x000ee60000004200 */
[----:B------:R-:W-:Y:S02]  /*e260*/  F2FP.BF16.PACK_AB R82, R172, R170 ;  /* 0x000000aaac52723e */ /* 0x000fe400000010ff */
[----:B------:R-:W-:Y:S02]  /*e270*/  F2FP.BF16.PACK_AB R81, R140, R141 ;  /* 0x0000008d8c51723e */ /* 0x000fe400000010ff */
[----:B------:R-:W-:Y:S04]  /*e280*/  F2FP.BF16.PACK_AB R76, R169, R166 ;  /* 0x000000a6a94c723e */ /* 0x000fe800000010ff */
[----:B------:R-:W-:Y:S02]  /*e290*/  F2FP.BF16.PACK_AB R77, R168, R165 ;  /* 0x000000a5a84d723e */ /* 0x000fe400000010ff */
[----:B------:R-:W-:Y:S02]  /*e2a0*/  F2FP.BF16.PACK_AB R78, R176, R171 ;  /* 0x000000abb04e723e */ /* 0x000fe400000010ff */
[----:B------:R-:W-:Y:S02]  /*e2b0*/  F2FP.BF16.PACK_AB R79, R175, R173 ;  /* 0x000000adaf4f723e */ /* 0x000fe400000010ff */
[----:B------:R-:W-:Y:S05]  /*e2c0*/  F2FP.BF16.PACK_AB R83, R156, R157 ;  /* 0x0000009d9c53723e */ /* 0x000fea00000010ff */
[-C--:B-1----:R-:W-:Y:S08]  /*e2d0*/  HMMA.16816.F32.BF16 R4, R76, R84.reuse, R4 ;  /* 0x000000544c04723c */ /* 0x082ff00000041804 */
[C---:B------:R-:W-:Y:S01]  /*e2e0*/  HMMA.16816.F32.BF16 R8, R80.reuse, R84, R8 ;  /* 0x000000545008723c */ /* 0x040fe20000041808 */
[----:B------:R1:W-:Y:S07]  /*e2f0*/  MUFU.EX2 R84, R68 ;  /* 0x0000004400547308 */ /* 0x0003ee0000000800 */
[-C--:B------:R-:W-:Y:S03]  /*e300*/  HMMA.16816.F32.BF16 R12, R80, R86.reuse, R12 ;  /* 0x00000056500c723c */ /* 0x080fe6000004180c */
[----:B------:R-:W4:Y:S05]  /*e310*/  MUFU.EX2 R85, R121 ;  /* 0x0000007900557308 */ /* 0x000f2a0000000800 */
[C---:B------:R-:W-:Y:S05]  /*e320*/  HMMA.16816.F32.BF16 R16, R76.reuse, R86, R16 ;  /* 0x000000564c10723c */ /* 0x040fea0000041810 */
[----:B------:R5:W-:Y:S03]  /*e330*/  MUFU.EX2 R87, R119 ;  /* 0x0000007700577308 */ /* 0x000be60000000800 */
[-C--:B------:R-:W-:Y:S04]  /*e340*/  HMMA.16816.F32.BF16 R20, R76, R92.reuse, R20 ;  /* 0x0000005c4c14723c */ /* 0x080fe80000041814 */
[----:B-1----:R-:W-:Y:S03]  /*e350*/  FADD.FTZ R68, R231, R74 ;  /* 0x0000004ae7447221 */ /* 0x002fe60000010000 */
[----:B------:R-:W1:Y:S01]  /*e360*/  MUFU.EX2 R86, R120 ;  /* 0x0000007800567308 */ /* 0x000e620000000800 */
[C---:B------:R-:W-:Y:S04]  /*e370*/  HMMA.16816.F32.BF16 R24, R80.reuse, R92, R24 ;  /* 0x0000005c5018723c */ /* 0x040fe80000041818 */
[----:B----4-:R-:W-:Y:S01]  /*e380*/  F2FP.BF16.PACK_AB R151, R84, R85 ;  /* 0x000000555497723e */ /* 0x010fe200000010ff */
[----:B------:R-:W-:Y:S03]  /*e390*/  FADD.FTZ R68, R236, R68 ;  /* 0x00000044ec447221 */ /* 0x000fe60000010000 */
[-C--:B------:R-:W-:Y:S01]  /*e3a0*/  HMMA.16816.F32.BF16 R28, R80, R94.reuse, R28 ;  /* 0x0000005e501c723c */ /* 0x080fe2000004181c */
[----:B-----5:R-:W4:Y:S07]  /*e3b0*/  LDSM.16.MT88.4 R116, [R189+0x2000] ;  /* 0x00200000bd74783b */ /* 0x020f2e0000004200 */
[C---:B------:R-:W-:Y:S04]  /*e3c0*/  HMMA.16816.F32.BF16 R32, R76.reuse, R94, R32 ;  /* 0x0000005e4c20723c */ /* 0x040fe80000041820 */
[----:B-1----:R-:W-:Y:S04]  /*e3d0*/  F2FP.BF16.PACK_AB R149, R86, R87 ;  /* 0x000000575695723e */ /* 0x002fe800000010ff */
[-C--:B--2---:R-:W-:Y:S08]  /*e3e0*/  HMMA.16816.F32.BF16 R36, R76, R96.reuse, R36 ;  /* 0x000000604c24723c */ /* 0x084ff00000041824 */
        /* <DEDUP_REMOVED lines=11> */
[-C--:B------:R-:W-:Y:S04]  /*e4a0*/  HMMA.16816.F32.BF16 R96, R148, R102.reuse, R12 ;  /* 0x000000669460723c */ /* 0x080fe8000004180c */
[----:B------:R-:W-:Y:S02]  /*e4b0*/  FADD.FTZ R8, R128, R0 ;  /* 0x0000000080087221 */ /* 0x000fe40000010000 */
[----:B------:R-:W-:Y:S02]  /*e4c0*/  FADD.FTZ R0, R139, R9 ;  /* 0x000000098b007221 */ /* 0x000fe40000010000 */
[C---:B------:R-:W-:Y:S04]  /*e4d0*/  HMMA.16816.F32.BF16 R100, R144.reuse, R102, R16 ;  /* 0x000000669064723c */ /* 0x040fe80000041810 */
[----:B------:R-:W-:Y:S02]  /*e4e0*/  FADD.FTZ R11, R241, R68 ;  /* 0x00000044f10b7221 */ /* 0x000fe40000010000 */
[----:B------:R-:W-:Y:S02]  /*e4f0*/  FADD.FTZ R10, R240, R3 ;  /* 0x00000003f00a7221 */ /* 0x000fe40000010000 */
[-C--:B----4-:R-:W-:Y:S04]  /*e500*/  HMMA.16816.F32.BF16 R104, R144, R116.reuse, R20 ;  /* 0x000000749068723c */ /* 0x090fe80000041814 */
        /* <DEDUP_REMOVED lines=50> */
[----:B------:R-:W-:Y:S01]  /*e830*/  FADD.FTZ R2, R153, R2 ;  /* 0x0000000299027221 */ /* 0x000fe20000010000 */
[----:B------:R1:W-:Y:S01]  /*e840*/  STL [R1+0x4], R4 ;  /* 0x0000040401007387 */ /* 0x0003e20000100800 */
[----:B------:R-:W-:Y:S02]  /*e850*/  FADD.FTZ R3, R158, R3 ;  /* 0x000000039e037221 */ /* 0x000fe40000010000 */
[----:B------:R-:W-:Y:S01]  /*e860*/  FADD.FTZ R0, R86, R5 ;  /* 0x0000000556007221 */ /* 0x000fe20000010000 */
[----:B------:R-:W-:Y:S01]  /*e870*/  MOV R86, R70 ;  /* 0x0000004600567202 */ /* 0x000fe20000000f00 */
[----:B------:R-:W-:Y:S01]  /*e880*/  FADD.FTZ R2, R152, R2 ;  /* 0x0000000298027221 */ /* 0x000fe20000010000 */
[----:B------:R1:W-:Y:S01]  /*e890*/  STL [R1+0x8], R3 ;  /* 0x0000080301007387 */ /* 0x0003e20000100800 */
[----:B------:R-:W-:Y:S01]  /*e8a0*/  FADD.FTZ R0, R85, R0 ;  /* 0x0000000055007221 */ /* 0x000fe20000010000 */
[----:B------:R-:W-:Y:S02]  /*e8b0*/  MOV R85, R71 ;  /* 0x0000004700557202 */ /* 0x000fe40000000f00 */
[----:B------:R1:W-:Y:S01]  /*e8c0*/  STL [R1+0xc], R2 ;  /* 0x00000c0201007387 */ /* 0x0003e20000100800 */
[----:B------:R-:W-:Y:S01]  /*e8d0*/  FADD.FTZ R0, R84, R0 ;  /* 0x0000000054007221 */ /* 0x000fe20000010000 */
[----:B------:R-:W-:Y:S04]  /*e8e0*/  MOV R84, R72 ;  /* 0x0000004800547202 */ /* 0x000fe80000000f00 */
[----:B------:R1:W-:Y:S02]  /*e8f0*/  STL [R1+0x10], R0 ;  /* 0x0000100001007387 */ /* 0x0003e40000100800 */
[----:B-1----:R-:W-:-:S05]  /*e900*/  @P0 BRA `(.L_x_689) ;  /* 0xffffa52000000947 */ /* 0x002fca000383ffff */
.L_x_658:
[----:B------:R-:W2:Y:S01]  /*e910*/  LDL R0, [R1+0x48] ;  /* 0x0000480001007983 */ /* 0x000ea20000100800 */
[----:B-1----:R-:W-:-:S05]  /*e920*/  IMAD.MOV.U32 R2, RZ, RZ, c[0x0][0x2c4] ;  /* 0x0000b100ff027624 */ /* 0x002fca00078e00ff */
[----:B------:R-:W-:Y:S01]  /*e930*/  ISETP.NE.AND P1, PT, R2, 0x1, PT ;  /* 0x000000010200780c */ /* 0x000fe20003f25270 */
[----:B------:R-:W-:-:S05]  /*e940*/  IMAD.MOV.U32 R4, RZ, RZ, c[0x0][0x32c] ;  /* 0x0000cb00ff047624 */ /* 0x000fca00078e00ff */
[----:B------:R-:W-:Y:S02]  /*e950*/  ISETP.GE.AND P0, PT, R4, 0x1, PT ;  /* 0x000000010400780c */ /* 0x000fe40003f06270 */
[----:B------:R-:W-:Y:S02]  /*e960*/  IADD3 R2, R248, 0x1, -R246 ;  /* 0x00000001f8027810 */ /* 0x000fe40007ffe8f6 */
[----:B--2---:R-:W-:-:S05]  /*e970*/  IADD3 R0, R0, 0x7f, RZ ;  /* 0x0000007f00007810 */ /* 0x004fca0007ffe0ff */
[----:B------:R-:W-:-:S05]  /*e980*/  @P1 IMAD.HI.U32 R3, R0, c[0x0][0x2c8], RZ ;  /* 0x0000b20000031a27 */ /* 0x000fca00078e00ff */
[----:B------:R-:W-:-:S05]  /*e990*/  @P1 SHF.R.U32.HI R0, RZ, c[0x0][0x2cc], R3 ;  /* 0x0000b300ff001a19 */ /* 0x000fca0000011603 */
[----:B------:R-:W-:-:S05]  /*e9a0*/  IMAD.IADD R0, R2, 0x1, R0 ;  /* 0x0000000102007824 */ /* 0x000fca00078e0200 */
[----:B------:R-:W-:Y:S01]  /*e9b0*/  IADD3 R2, R0, -c[0x0][0x324], RZ ;  /* 0x8000c90000027a10 */ /* 0x000fe20007ffe0ff */
[----:B------:R-:W-:Y:S05]  /*e9c0*/  @!P0 BRA `(.L_x_690) ;  /* 0x0000011000008947 */ /* 0x000fea0003800000 */
[----:B------:R-:W-:Y:S01]  /*e9d0*/  ISETP.GT.AND P0, PT, R0, -0x1, PT ;  /* 0xffffffff0000780c */ /* 0x000fe20003f04270 */
[----:B------:R-:W-:-:S12]  /*e9e0*/  BSSY B0, `(.L_x_691) ;  /* 0x000000d000007945 */ /* 0x000fd80003800000 */
[----:B------:R-:W-:Y:S05]  /*e9f0*/  @P0 BRA `(.L_x_692) ;  /* 0x0000007000000947 */ /* 0x000fea0003800000 */
[----:B------:R-:W-:Y:S01]  /*ea00*/  IMAD.MOV.U32 R3, RZ, RZ, 0x1 ;  /* 0x00000001ff037424 */ /* 0x000fe200078e00ff */
[----:B------:R-:W-:-:S04]  /*ea10*/  LOP3.LUT R0, RZ, R0, RZ, 0x33, !PT ;  /* 0x00000000ff007212 */ /* 0x000fc800078e33ff */
[----:B------:R-:W-:-:S13]  /*ea20*/  ISETP.NE.AND P0, PT, R3, c[0x0][0x32c], PT ;  /* 0x0000cb0003007a0c */ /* 0x000fda0003f05270 */
[----:B------:R-:W-:-:S05]  /*ea30*/  @P0 IMAD.HI.U32 R3, R0, c[0x0][0x330], RZ ;  /* 0x0000cc0000030a27 */ /* 0x000fca00078e00ff */
[----:B------:R-:W-:-:S04]  /*ea40*/  @P0 SHF.R.U32.HI R0, RZ, c[0x0][0x334], R3 ;  /* 0x0000cd00ff000a19 */ /* 0x000fc80000011603 */
[----:B------:R-:W-:Y:S01]  /*ea50*/  LOP3.LUT R0, RZ, R0, RZ, 0x33, !PT ;  /* 0x00000000ff007212 */ /* 0x000fe200078e33ff */
[----:B------:R-:W-:Y:S05]  /*ea60*/  BRA `(.L_x_693) ;  /* 0x0000004000007947 */ /* 0x000fea0003800000 */
.L_x_692:
[----:B------:R-:W-:-:S04]  /*ea70*/  MOV R3, 0x1 ;  /* 0x0000000100037802 */ /* 0x000fc80000000f00 */
[----:B------:R-:W-:-:S13]  /*ea80*/  ISETP.NE.AND P0, PT, R3, c[0x0][0x32c], PT ;  /* 0x0000cb0003007a0c */ /* 0x000fda0003f05270 */
[----:B------:R-:W-:-:S05]  /*ea90*/  @P0 IMAD.HI.U32 R3, R0, c[0x0][0x330], RZ ;  /* 0x0000cc0000030a27 */ /* 0x000fca00078e00ff */
[----:B------:R-:W-:Y:S02]  /*eaa0*/  @P0 SHF.R.U32.HI R0, RZ, c[0x0][0x334], R3 ;  /* 0x0000cd00ff000a19 */ /* 0x000fe40000011603 */
.L_x_693:
[----:B------:R-:W-:Y:S05]  /*eab0*/  BSYNC B0 ;  /* 0x0000000000007941 */ /* 0x000fea0003800000 */
.L_x_691:
[----:B------:R-:W-:-:S05]  /*eac0*/  IMAD R0, R0, c[0x0][0x32c], RZ ;  /* 0x0000cb0000007a24 */ /* 0x000fca00078e02ff */
[----:B------:R-:W-:-:S03]  /*ead0*/  IMNMX R2, R2, R0, !PT ;  /* 0x0000000002027217 */ /* 0x000fc60007800200 */
.L_x_690:
[----:B------:R-:W2:Y:S01]  /*eae0*/  LDL R3, [R1+0x14] ;  /* 0x0000140001037983 */ /* 0x000ea20000100800 */
[----:B------:R-:W-:-:S05]  /*eaf0*/  IADD3 R2, R2, 0x4f, RZ ;  /* 0x0000004f02027810 */ /* 0x000fca0007ffe0ff */
[----:B------:R-:W-:-:S05]  /*eb00*/  IMAD.HI R2, R2, 0x66666667, RZ ;  /* 0x6666666702027827 */ /* 0x000fca00078e02ff */
[----:B------:R-:W-:-:S04]  /*eb10*/  SHF.R.U32.HI R0, RZ, 0x1f, R2 ;  /* 0x0000001fff007819 */ /* 0x000fc80000011602 */
[----:B------:R-:W-:-:S04]  /*eb20*/  LEA.HI.SX32 R0, R2, R0, 0x1b ;  /* 0x0000000002007211 */ /* 0x000fc800078fdaff */
[----:B--2---:R-:W-:-:S04]  /*eb30*/  IMNMX R247, R3, R0, !PT ;  /* 0x0000000003f77217 */ /* 0x004fc80007800200 */
[----:B------:R-:W-:-:S13]  /*eb40*/  ISETP.GE.AND P0, PT, R202, R247, PT ;  /* 0x000000f7ca00720c */ /* 0x000fda0003f06270 */
[----:B------:R-:W-:Y:S05]  /*eb50*/  @!P0 BRA `(.L_x_694) ;  /* 0x00003d5000008947 */ /* 0x000fea0003800000 */
[----:B------:R-:W-:Y:S01]  /*eb60*/  IMAD.MOV.U32 R84, RZ, RZ, R71 ;  /* 0x000000ffff547224 */ /* 0x000fe200078e0047 */
[----:B------:R-:W-:Y:S01]  /*eb70*/  MOV R86, R69 ;  /* 0x0000004500567202 */ /* 0x000fe20000000f00 */
[----:B------:R-:W-:Y:S01]  /*eb80*/  IMAD.MOV.U32 R0, RZ, RZ, R72 ;  /* 0x000000ffff007224 */ /* 0x000fe200078e0048 */
[----:B------:R-:W-:Y:S02]  /*eb90*/  MOV R85, R70 ;  /* 0x0000004600557202 */ /* 0x000fe40000000f00 */
.L_x_705:
[----:B------:R-:W2:Y:S01]  /*eba0*/  LDL R2, [R1+0x14] ;  /* 0x0000140001027983 */ /* 0x000ea20000100800 */
[----:B------:R-:W-:Y:S04]  /*ebb0*/  DEPBAR.LE SB0, 0x0 ;  /* 0x000080000000791a */ /* 0x000fe80000000000 */
[----:B------:R-:W-:Y:S01]  /*ebc0*/  WARPSYNC 0xffffffff ;  /* 0xffffffff00007948 */ /* 0x000fe20003800000 */
[----:B------:R-:W-:Y:S06]  /*ebd0*/  BAR.SYNC.DEFER_BLOCKING 0x0 ;  /* 0x0000000000007b1d */ /* 0x000fec0000010000 */
[----:B------:R1:W3:Y:S01]  /*ebe0*/  LDSM.16.M88.4 R80, [R191] ;  /* 0x00000000bf50783b */ /* 0x0002e20000000200 */
[----:B------:R-:W-:Y:S03]  /*ebf0*/  BSSY B0, `(.L_x_695) ;  /* 0x0000040000007945 */ /* 0x000fe60003800000 */
[----:B------:R1:W4:Y:S04]  /*ec00*/  LDSM.16.M88.4 R76, [R191+0x2000] ;  /* 0x00200000bf4c783b */ /* 0x0003280000000200 */
        /* <DEDUP_REMOVED lines=14> */
[C---:B-1-34-:R-:W-:Y:S01]  /*ecf0*/  IMAD.SHL.U32 R20, R201.reuse, 0x2, RZ ;  /* 0x00000002c9147824 */ /* 0x05afe200078e00ff */
[----:B------:R-:W2:Y:S01]  /*ed00*/  LDL.64 R8, [R1+0x38] ;  /* 0x0000380001087983 */ /* 0x000ea20000100a00 */
[----:B------:R-:W-:Y:S02]  /*ed10*/  SHF.R.S32.HI R2, RZ, 0x1f, R214 ;  /* 0x0000001fff027819 */ /* 0x000fe400000114d6 */
[----:B------:R-:W-:Y:S03]  /*ed20*/  SHF.R.S32.HI R6, RZ, 0x1f, R201 ;  /* 0x0000001fff067819 */ /* 0x000fe600000114c9 */
[----:B------:R-:W-:Y:S01]  /*ed30*/  IMAD R4, R2, c[0x0][0x208], RZ ;  /* 0x0000820002047a24 */ /* 0x000fe200078e02ff */
[----:B------:R-:W3:Y:S01]  /*ed40*/  LDL R7, [R1+0x44] ;  /* 0x0000440001077983 */ /* 0x000ee20000100800 */
[C---:B------:R-:W-:Y:S01]  /*ed50*/  IMAD.WIDE.U32 R2, R214.reuse, c[0x0][0x208], RZ ;  /* 0x00008200d6027a25 */ /* 0x040fe200078e00ff */
[----:B------:R-:W-:Y:S03]  /*ed60*/  SHF.L.U64.HI R6, R201, 0x1, R6 ;  /* 0x00000001c9067819 */ /* 0x000fe60000010206 */
[----:B------:R-:W-:Y:S04]  /*ed70*/  IMAD R4, R214, c[0x0][0x20c], R4 ;  /* 0x00008300d6047a24 */ /* 0x000fe800078e0204 */
[----:B------:R-:W-:Y:S01]  /*ed80*/  IMAD.IADD R3, R3, 0x1, R4 ;  /* 0x0000000103037824 */ /* 0x000fe200078e0204 */
[----:B------:R-:W-:Y:S03]  /*ed90*/  SHF.R.S32.HI R4, RZ, 0x1f, R212 ;  /* 0x0000001fff047819 */ /* 0x000fe600000114d4 */
[----:B------:R-:W-:Y:S04]  /*eda0*/  IMAD.WIDE.U32 R2, R212, c[0x0][0x218], R2 ;  /* 0x00008600d4027a25 */ /* 0x000fe800078e0002 */
[----:B------:R-:W-:Y:S04]  /*edb0*/  IMAD R4, R4, c[0x0][0x218], RZ ;  /* 0x0000860004047a24 */ /* 0x000fe800078e02ff */
[----:B------:R-:W-:Y:S01]  /*edc0*/  IMAD R5, R212, c[0x0][0x21c], R4 ;  /* 0x00008700d4057a24 */ /* 0x000fe200078e0204 */
[----:B--2---:R-:W-:Y:S04]  /*edd0*/  IADD3 R2, P1, R8, R2, RZ ;  /* 0x0000000208027210 */ /* 0x004fe80007f3e0ff */
[C---:B------:R-:W-:Y:S02]  /*ede0*/  LEA R4, P0, R2.reuse, c[0x0][0x1f8], 0x1 ;  /* 0x00007e0002047a11 */ /* 0x040fe400078008ff */
[----:B---3--:R-:W-:Y:S04]  /*edf0*/  IADD3.X R3, R7, R3, R5, P1, !PT ;  /* 0x0000000307037210 */ /* 0x008fe80000ffe405 */
[----:B------:R-:W-:Y:S01]  /*ee00*/  LEA.HI.X R5, R2, c[0x0][0x1fc], R3, 0x1, P0 ;  /* 0x00007f0002057a11 */ /* 0x000fe200000f0c03 */
[----:B------:R-:W-:-:S05]  /*ee10*/  BRA.DIV ~URZ, `(.L_x_697) ;  /* 0x000101927f007947 */ /* 0x000fca000b800000 */
[----:B------:R1:W2:Y:S02]  /*ee20*/  SHFL.IDX PT, R8, R5, RZ, 0x181f ;  /* 0x00181fff05087589 */ /* 0x0002a400000e0000 */
.L_x_839:
        /* <DEDUP_REMOVED lines=11> */
[-C--:B----4-:R-:W-:Y:S03]  /*eee0*/  IADD3 R10, P2, R3, R20.reuse, RZ ;  /* 0x00000014030a7210 */ /* 0x090fe60007f5e0ff */
[--C-:B--2---:R-:W-:Y:S01]  /*eef0*/  IMAD.X R13, R8, 0x1, R6.reuse, P0 ;  /* 0x00000001080d7824 */ /* 0x104fe200000e0606 */
[-C--:B-----5:R-:W-:Y:S01]  /*ef00*/  IADD3 R8, P1, R7, R20.reuse, RZ ;  /* 0x0000001407087210 */ /* 0x0a0fe20007f3e0ff */
        /* <DEDUP_REMOVED lines=8> */
.L_x_840:
[----:B--2---:R-:W-:Y:S04]  /*ef90*/  IADD3 R2, P0, R4, R20, RZ ;  /* 0x0000001404027210 */ /* 0x004fe80007f1e0ff */
[----:B-1----:R-:W-:Y:S05]  /*efa0*/  IADD3.X R3, R5, R6, RZ, P0, !PT ;  /* 0x0000000605037210 */ /* 0x002fea00007fe4ff */
[----:B------:R-:W-:Y:S01]  /*efb0*/  @!PT LDS RZ, [RZ] ;  /* 0x00000000fffff984 */ /* 0x000fe20000000800 */
[----:B------:R-:W-:Y:S01]  /*efc0*/  @!PT LDS RZ, [RZ] ;  /* 0x00000000fffff984 */ /* 0x000fe20000000800 */
[----:B------:R-:W-:Y:S01]  /*efd0*/  @!PT LDS RZ, [RZ] ;  /* 0x00000000fffff984 */ /* 0x000fe20000000800 */
[----:B------:R1:W-:Y:S04]  /*efe0*/  LDGSTS.E.BYPASS.LTC128B.128 [R203+0x2100], [R2.64], !P3 ;  /* 0x0210000002cb7fae */ /* 0x0003e8000d901d46 */
.L_x_696:
[----:B-1-34-:R-:W-:Y:S05]  /*eff0*/  BSYNC B0 ;  /* 0x0000000000007941 */ /* 0x01afea0003800000 */
.L_x_695:
        /* <DEDUP_REMOVED lines=277> */
[--C-:B-1----:R-:W-:Y:S01]  /*10150*/  IMAD.MOV.U32 R2, RZ, RZ, R3.reuse ;  /* 0x000000ffff027224 */ /* 0x102fe200078e0003 */
[----:B------:R-:W-:Y:S05]  /*10160*/  @P2 SHF.R.U32.HI R2, RZ, c[0x0][0x2c0], R4 ;  /* 0x0000b000ff022a19 */ /* 0x000fea0000011604 */
[C---:B----4-:R-:W-:Y:S04]  /*10170*/  @!P1 IADD3 R5, P0, R2.reuse, R238, RZ ;  /* 0x000000ee02059210 */ /* 0x050fe80007f1e0ff */
[----:B-----5:R-:W-:Y:S01]  /*10180*/  @!P1 LEA.HI.X.SX32 R6, R2, R236, 0x1, P0 ;  /* 0x000000ec02069211 */ /* 0x020fe200000f0eff */
        /* <DEDUP_REMOVED lines=12> */
[----:B------:R-:W-:Y:S04]  /*10250*/  IMAD.WIDE.U32 R2, R212, c[0x0][0x1f0], R2 ;  /* 0x00007c00d4027a25 */ /* 0x000fe800078e0002 */
[----:B------:R-:W-:Y:S01]  /*10260*/  IMAD R4, R4, c[0x0][0x1f0], RZ ;  /* 0x00007c0004047a24 */ /* 0x000fe200078e02ff */
[----:B------:R-:W-:Y:S03]  /*10270*/  IADD3 R2, P1, R234, R2, RZ ;  /* 0x00000002ea027210 */ /* 0x000fe60007f3e0ff */
[----:B------:R-:W-:Y:S01]  /*10280*/  IMAD R5, R212, c[0x0][0x1f4], R4 ;  /* 0x00007d00d4057a24 */ /* 0x000fe200078e0204 */
[----:B------:R-:W-:Y:S04]  /*10290*/  LEA R4, P0, R2, c[0x0][0x1c8], 0x1 ;  /* 0x0000720002047a11 */ /* 0x000fe800078008ff */
[----:B------:R-:W-:Y:S04]  /*102a0*/  IADD3.X R3, R8, R3, R5, P1, !PT ;  /* 0x0000000308037210 */ /* 0x000fe80000ffe405 */
[----:B------:R-:W-:Y:S01]  /*102b0*/  LEA.HI.X R5, R2, c[0x0][0x1cc], R3, 0x1, P0 ;  /* 0x0000730002057a11 */ /* 0x000fe200000f0c03 */
[----:B------:R-:W-:-:S05]  /*102c0*/  BRA.DIV ~URZ, `(.L_x_701) ;  /* 0x0000f2027f007947 */ /* 0x000fca000b800000 */
[----:B------:R1:W2:Y:S02]  /*102d0*/  SHFL.IDX PT, R8, R5, RZ, 0x181f ;  /* 0x00181fff05087589 */ /* 0x0002a400000e0000 */
.L_x_841:
        /* <DEDUP_REMOVED lines=22> */
.L_x_842:
[----:B--2---:R-:W-:Y:S04]  /*10440*/  IADD3 R2, P0, R4, R18, RZ ;  /* 0x0000001204027210 */ /* 0x004fe80007f1e0ff */
[----:B-1----:R-:W-:Y:S05]  /*10450*/  IADD3.X R3, R5, R6, RZ, P0, !PT ;  /* 0x0000000605037210 */ /* 0x002fea00007fe4ff */
[----:B------:R-:W-:Y:S01]  /*10460*/  @!PT LDS RZ, [RZ] ;  /* 0x00000000fffff984 */ /* 0x000fe20000000800 */
[----:B------:R-:W-:Y:S01]  /*10470*/  @!PT LDS RZ, [RZ] ;  /* 0x00000000fffff984 */ /* 0x000fe20000000800 */
[----:B------:R-:W-:Y:S01]  /*10480*/  @!PT LDS RZ, [RZ] ;  /* 0x00000000fffff984 */ /* 0x000fe20000000800 */
[----:B------:R1:W-:Y:S04]  /*10490*/  LDGSTS.E.BYPASS.LTC128B.128 [R203+0x4900], [R2.64], !P3 ;  /* 0x0490000002cb7fae */ /* 0x0003e8000d901d46 */
.L_x_700:
[----:B--234-:R-:W-:Y:S05]  /*104a0*/  BSYNC B0 ;  /* 0x0000000000007941 */ /* 0x01cfea0003800000 */
.L_x_699:
        /* <DEDUP_REMOVED lines=83> */
.L_x_843:
        /* <DEDUP_REMOVED lines=15> */
.L_x_844:
[----:B------:R-:W-:Y:S01]  /*10ad0*/  FADD.FTZ R0, -R72, R0 ;  /* 0x0000000048007221 */ /* 0x000fe20000010100 */
[----:B------:R-:W2:Y:S01]  /*10ae0*/  LDL.LU R249, [R1+0x4] ;  /* 0x0000040001f97983 */ /* 0x000ea20000300800 */
[----:B------:R-:W-:Y:S01]  /*10af0*/  FMUL.FTZ R40, R71, c[0x0][0x2d0] ;  /* 0x0000b40047287a20 */ /* 0x000fe20000410000 */
[----:B----4-:R-:W-:Y:S01]  /*10b00*/  FMNMX.FTZ R2, R2, R4, !PT ;  /* 0x0000000402027209 */ /* 0x010fe20007810000 */
[----:B------:R-:W-:Y:S01]  /*10b10*/  FMUL.FTZ R0, R0, c[0x0][0x2d0] ;  /* 0x0000b40000007a20 */ /* 0x000fe20000410000 */
[----:B------:R-:W-:Y:S01]  /*10b20*/  WARPSYNC 0xffffffff ;  /* 0xffffffff00007948 */ /* 0x000fe20003800000 */
[----:B------:R-:W1:Y:S01]  /*10b30*/  LDSM.16.MT88.4 R20, [R185] ;  /* 0x00000000b914783b */ /* 0x000e620000004200 */
[----:B------:R-:W-:Y:S01]  /*10b40*/  FMUL.FTZ R56, R70, c[0x0][0x2d0] ;  /* 0x0000b40046387a20 */ /* 0x000fe20000410000 */
[----:B------:R3:W4:Y:S01]  /*10b50*/  MUFU.EX2 R3, R0 ;  /* 0x0000000000037308 */ /* 0x0007220000000800 */
[----:B------:R-:W-:Y:S01]  /*10b60*/  FMUL.FTZ R5, R72, c[0x0][0x2d0] ;  /* 0x0000b40048057a20 */ /* 0x000fe20000410000 */
[----:B------:R-:W-:Y:S01]  /*10b70*/  ISETP.GT.AND P0, PT, R202, R247, PT ;  /* 0x000000f7ca00720c */ /* 0x000fe20003f04270 */
[----:B------:R-:W-:Y:S01]  /*10b80*/  FMUL.FTZ R73, R2, c[0x0][0x2d0] ;  /* 0x0000b40002497a20 */ /* 0x000fe20000410000 */
[----:B------:R-:W-:Y:S01]  /*10b90*/  IADD3 R202, R202, -0x1, RZ ;  /* 0xffffffffcaca7810 */ /* 0x000fe20007ffe0ff */
[----:B------:R-:W-:Y:S01]  /*10ba0*/  FFMA.FTZ R8, R204, c[0x0][0x2d0], -R5 ;  /* 0x0000b400cc087a23 */ /* 0x000fe20000010805 */
[----:B------:R-:W5:Y:S01]  /*10bb0*/  LDSM.16.MT88.4 R36, [R189] ;  /* 0x00000000bd24783b */ /* 0x000f620000004200 */
[----:B------:R-:W-:Y:S02]  /*10bc0*/  FFMA.FTZ R4, R181, c[0x0][0x2d0], -R73 ;  /* 0x0000b400b5047a23 */ /* 0x000fe40000010849 */
[--C-:B------:R-:W-:Y:S01]  /*10bd0*/  FFMA.FTZ R7, R159, c[0x0][0x2d0], -R5.reuse ;  /* 0x0000b4009f077a23 */ /* 0x100fe20000010805 */
[----:B------:R-:W-:Y:S01]  /*10be0*/  MUFU.EX2 R235, R8 ;  /* 0x0000000800eb7308 */ /* 0x000fe20000000800 */
[--C-:B------:R-:W-:Y:S02]  /*10bf0*/  FFMA.FTZ R6, R158, c[0x0][0x2d0], -R5.reuse ;  /* 0x0000b4009e067a23 */ /* 0x100fe40000010805 */
[--C-:B------:R-:W-:Y:S01]  /*10c00*/  FFMA.FTZ R9, R171, c[0x0][0x2d0], -R5.reuse ;  /* 0x0000b400ab097a23 */ /* 0x100fe20000010805 */
[----:B------:R-:W1:Y:S01]  /*10c10*/  LDSM.16.MT88.4 R52, [R186] ;  /* 0x00000000ba34783b */ /* 0x000e620000004200 */
[--C-:B------:R-:W-:Y:S02]  /*10c20*/  FFMA.FTZ R65, R161, c[0x0][0x2d0], -R5.reuse ;  /* 0x0000b400a1417a23 */ /* 0x100fe40000010805 */
[--C-:B------:R-:W-:Y:S02]  /*10c30*/  FFMA.FTZ R152, R152, c[0x0][0x2d0], -R5.reuse ;  /* 0x0000b40098987a23 */ /* 0x100fe40000010805 */
[--C-:B------:R-:W-:Y:S01]  /*10c40*/  FFMA.FTZ R75, R33, c[0x0][0x2d0], -R5.reuse ;  /* 0x0000b400214b7a23 */ /* 0x100fe20000010805 */
[----:B------:R4:W-:Y:S01]  /*10c50*/  MUFU.EX2 R234, R7 ;  /* 0x0000000700ea7308 */ /* 0x0009e20000000800 */
[--C-:B------:R-:W-:Y:S02]  /*10c60*/  FFMA.FTZ R74, R32, c[0x0][0x2d0], -R5.reuse ;  /* 0x0000b400204a7a23 */ /* 0x100fe40000010805 */
[--C-:B------:R-:W-:Y:S02]  /*10c70*/  FFMA.FTZ R67, R31, c[0x0][0x2d0], -R5.reuse ;  /* 0x0000b4001f437a23 */ /* 0x100fe40000010805 */
[----:B---3--:R-:W-:Y:S02]  /*10c80*/  FADD.FTZ R0, -R71, R84 ;  /* 0x0000005447007221 */ /* 0x008fe40000010100 */
[--C-:B------:R-:W-:Y:S02]  /*10c90*/  FFMA.FTZ R66, R30, c[0x0][0x2d0], -R5.reuse ;  /* 0x0000b4001e427a23 */ /* 0x100fe40000010805 */
[----:B------:R-:W-:Y:S01]  /*10ca0*/  FMUL.FTZ R0, R0, c[0x0][0x2d0] ;  /* 0x0000b40000007a20 */ /* 0x000fe20000410000 */
        /* <DEDUP_REMOVED lines=9> */
[----:B----4-:R-:W-:Y:S02]  /*10d40*/  FFMA.FTZ R7, R180, c[0x0][0x2d0], -R56 ;  /* 0x0000b400b4077a23 */ /* 0x010fe40000010838 */
[--C-:B------:R-:W-:Y:S02]  /*10d50*/  FFMA.FTZ R64, R219, c[0x0][0x2d0], -R40.reuse ;  /* 0x0000b400db407a23 */ /* 0x100fe40000010828 */
[--C-:B------:R-:W-:Y:S01]  /*10d60*/  FFMA.FTZ R63, R217, c[0x0][0x2d0], -R40.reuse ;  /* 0x0000b400d93f7a23 */ /* 0x100fe20000010828 */
[----:B------:R-:W4:Y:S01]  /*10d70*/  MUFU.EX2 R173, R9 ;  /* 0x0000000900ad7308 */ /* 0x000f220000000800 */
[--C-:B------:R-:W-:Y:S02]  /*10d80*/  FFMA.FTZ R62, R209, c[0x0][0x2d0], -R40.reuse ;  /* 0x0000b400d13e7a23 */ /* 0x100fe40000010828 */
[----:B------:R-:W-:Y:S02]  /*10d90*/  FFMA.FTZ R61, R208, c[0x0][0x2d0], -R40 ;  /* 0x0000b400d03d7a23 */ /* 0x000fe40000010828 */
[----:B---3--:R-:W-:Y:S02]  /*10da0*/  FFMA.FTZ R6, R205, c[0x0][0x2d0], -R56 ;  /* 0x0000b400cd067a23 */ /* 0x008fe40000010838 */
[--C-:B------:R-:W-:Y:S02]  /*10db0*/  FFMA.FTZ R60, R179, c[0x0][0x2d0], -R40.reuse ;  /* 0x0000b400b33c7a23 */ /* 0x100fe40000010828 */
[----:B------:R-:W-:Y:S01]  /*10dc0*/  FFMA.FTZ R59, R178, c[0x0][0x2d0], -R40 ;  /* 0x0000b400b23b7a23 */ /* 0x000fe20000010828 */
[----:B------:R-:W-:Y:S01]  /*10dd0*/  MUFU.EX2 R174, R7 ;  /* 0x0000000700ae7308 */ /* 0x000fe20000000800 */
[--C-:B------:R-:W-:Y:S02]  /*10de0*/  FFMA.FTZ R58, R226, c[0x0][0x2d0], -R56.reuse ;  /* 0x0000b400e23a7a23 */ /* 0x100fe40000010838 */
[----:B------:R-:W-:Y:S02]  /*10df0*/  FFMA.FTZ R57, R224, c[0x0][0x2d0], -R56 ;  /* 0x0000b400e0397a23 */ /* 0x000fe40000010838 */
[--C-:B-1----:R-:W-:Y:S02]  /*10e00*/  FFMA.FTZ R0, R170, c[0x0][0x2d0], -R40.reuse ;  /* 0x0000b400aa007a23 */ /* 0x102fe40000010828 */
[--C-:B------:R-:W-:Y:S03]  /*10e10*/  FFMA.FTZ R170, R41, c[0x0][0x2d0], -R40.reuse ;  /* 0x0000b40029aa7a23 */ /* 0x100fe60000010828 */
[----:B------:R1:W-:Y:S10]  /*10e20*/  MUFU.EX2 R175, R0 ;  /* 0x0000000000af7308 */ /* 0x0003f40000000800 */
[----:B------:R-:W-:Y:S10]  /*10e30*/  MUFU.EX2 R180, R6 ;  /* 0x0000000600b47308 */ /* 0x000ff40000000800 */
[----:B------:R-:W-:Y:S01]  /*10e40*/  MUFU.EX2 R240, R59 ;  /* 0x0000003b00f07308 */ /* 0x000fe20000000800 */
[--C-:B-1----:R-:W-:Y:S09]  /*10e50*/  FFMA.FTZ R0, R183, c[0x0][0x2d0], -R40.reuse ;  /* 0x0000b400b7007a23 */ /* 0x102ff20000010828 */
[----:B------:R1:W3:Y:S10]  /*10e60*/  MUFU.EX2 R183, R0 ;  /* 0x0000000000b77308 */ /* 0x0002f40000000800 */
[----:B------:R-:W-:Y:S10]  /*10e70*/  MUFU.EX2 R208, R63 ;  /* 0x0000003f00d07308 */ /* 0x000ff40000000800 */
[----:B------:R-:W-:Y:S01]  /*10e80*/  MUFU.EX2 R239, R61 ;  /* 0x0000003d00ef7308 */ /* 0x000fe20000000800 */
[--C-:B-1----:R-:W-:Y:S02]  /*10e90*/  FFMA.FTZ R0, R155, c[0x0][0x2d0], -R40.reuse ;  /* 0x0000b4009b007a23 */ /* 0x102fe40000010828 */
[--C-:B------:R-:W-:Y:S07]  /*10ea0*/  FFMA.FTZ R155, R29, c[0x0][0x2d0], -R5.reuse ;  /* 0x0000b4001d9b7a23 */ /* 0x100fee0000010805 */
[----:B------:R1:W-:Y:S10]  /*10eb0*/  MUFU.EX2 R236, R0 ;  /* 0x0000000000ec7308 */ /* 0x0003f40000000800 */
[----:B------:R-:W-:Y:S10]  /*10ec0*/  MUFU.EX2 R241, R67 ;  /* 0x0000004300f17308 */ /* 0x000ff40000000800 */
[----:B------:R-:W-:Y:S01]  /*10ed0*/  MUFU.EX2 R243, R66 ;  /* 0x0000004200f37308 */ /* 0x000fe20000000800 */
[----:B-1----:R-:W-:Y:S02]  /*10ee0*/  FFMA.FTZ R0, R153, c[0x0][0x2d0], -R40 ;  /* 0x0000b40099007a23 */ /* 0x002fe40000010828 */
[--C-:B------:R-:W-:Y:S02]  /*10ef0*/  FFMA.FTZ R153, R160, c[0x0][0x2d0], -R5.reuse ;  /* 0x0000b400a0997a23 */ /* 0x100fe40000010805 */
[----:B------:R-:W-:Y:S05]  /*10f00*/  FFMA.FTZ R160, R25, c[0x0][0x2d0], -R5 ;  /* 0x0000b40019a07a23 */ /* 0x000fea0000010805 */
[----:B------:R1:W-:Y:S10]  /*10f10*/  MUFU.EX2 R244, R0 ;  /* 0x0000000000f47308 */ /* 0x0003f40000000800 */
[----:B------:R-:W-:Y:S10]  /*10f20*/  MUFU.EX2 R209, R153 ;  /* 0x0000009900d17308 */ /* 0x000ff40000000800 */
[----:B------:R3:W-:Y:S01]  /*10f30*/  MUFU.EX2 R224, R75 ;  /* 0x0000004b00e07308 */ /* 0x0007e20000000800 */
[----:B-1----:R-:W-:Y:S04]  /*10f40*/  FADD.FTZ R0, -R70, R85 ;  /* 0x0000005546007221 */ /* 0x002fe80000010100 */
[----:B------:R-:W-:Y:S05]  /*10f50*/  FMUL.FTZ R0, R0, c[0x0][0x2d0] ;  /* 0x0000b40000007a20 */ /* 0x000fea0000410000 */
[----:B------:R1:W-:Y:S10]  /*10f60*/  MUFU.EX2 R226, R74 ;  /* 0x0000004a00e27308 */ /* 0x0003f40000000800 */
[----:B------:R4:W2:Y:S01]  /*10f70*/  MUFU.EX2 R68, R0 ;  /* 0x0000000000447308 */ /* 0x0008a20000000800 */
[--C-:B---3--:R-:W-:Y:S09]  /*10f80*/  FFMA.FTZ R75, R227, c[0x0][0x2d0], -R73.reuse ;  /* 0x0000b400e34b7a23 */ /* 0x108ff20000010849 */
[----:B------:R-:W-:Y:S01]  /*10f90*/  MUFU.EX2 R179, R160 ;  /* 0x000000a000b37308 */ /* 0x000fe20000000800 */
[--C-:B-1----:R-:W-:Y:S09]  /*10fa0*/  FFMA.FTZ R74, R228, c[0x0][0x2d0], -R73.reuse ;  /* 0x0000b400e44a7a23 */ /* 0x102ff20000010849 */
[----:B------:R-:W-:Y:S01]  /*10fb0*/  MUFU.EX2 R219, R155 ;  /* 0x0000009b00db7308 */ /* 0x000fe20000000800 */
[--C-:B----4-:R-:W-:Y:S09]  /*10fc0*/  FFMA.FTZ R0, R177, c[0x0][0x2d0], -R56.reuse ;  /* 0x0000b400b1007a23 */ /* 0x110ff20000010838 */
[----:B------:R1:W-:Y:S10]  /*10fd0*/  MUFU.EX2 R204, R0 ;  /* 0x0000000000cc7308 */ /* 0x0003f40000000800 */
[----:B------:R-:W-:Y:S10]  /*10fe0*/  MUFU.EX2 R167, R167 ;  /* 0x000000a700a77308 */ /* 0x000ff40000000800 */
[----:B------:R-:W-:Y:S01]  /*10ff0*/  MUFU.EX2 R166, R166 ;  /* 0x000000a600a67308 */ /* 0x000fe20000000800 */
[----:B-1----:R-:W-:Y:S09]  /*11000*/  FFMA.FTZ R0, R176, c[0x0][0x2d0], -R56 ;  /* 0x0000b400b0007a23 */ /* 0x002ff20000010838 */
[----:B------:R1:W-:Y:S10]  /*11010*/  MUFU.EX2 R176, R4 ;  /* 0x0000000400b07308 */ /* 0x0003f40000000800 */
[----:B------:R3:W-:Y:S10]  /*11020*/  MUFU.EX2 R242, R0 ;  /* 0x0000000000f27308 */ /* 0x0007f40000000800 */
[----:B------:R-:W-:Y:S01]  /*11030*/  MUFU.EX2 R181, R159 ;  /* 0x0000009f00b57308 */ /* 0x000fe20000000800 */
[--C-:B-1----:R-:W-:Y:S09]  /*11040*/  FFMA.FTZ R4, R207, c[0x0][0x2d0], -R73.reuse ;  /* 0x0000b400cf047a23 */ /* 0x102ff20000010849 */
[----:B------:R1:W-:Y:S01]  /*11050*/  MUFU.EX2 R177, R4 ;  /* 0x0000000400b17308 */ /* 0x0003e20000000800 */
[----:B---3--:R-:W-:Y:S04]  /*11060*/  FADD.FTZ R0, -R2, R86 ;  /* 0x0000005602007221 */ /* 0x008fe80000010100 */
[----:B------:R-:W-:Y:S05]  /*11070*/  FMUL.FTZ R0, R0, c[0x0][0x2d0] ;  /* 0x0000b40000007a20 */ /* 0x000fea0000410000 */
[----:B------:R-:W-:Y:S10]  /*11080*/  MUFU.EX2 R207, R57 ;  /* 0x0000003900cf7308 */ /* 0x000ff40000000800 */
[----:B------:R-:W3:Y:S01]  /*11090*/  MUFU.EX2 R0, R0 ;  /* 0x0000000000007308 */ /* 0x000ee20000000800 */
[--C-:B-1----:R-:W-:Y:S09]  /*110a0*/  FFMA.FTZ R4, R182, c[0x0][0x2d0], -R73.reuse ;  /* 0x0000b400b6047a23 */ /* 0x102ff20000010849 */
[----:B------:R1:W-:Y:S10]  /*110b0*/  MUFU.EX2 R238, R4 ;  /* 0x0000000400ee7308 */ /* 0x0003f40000000800 */
[----:B------:R-:W-:Y:S10]  /*110c0*/  MUFU.EX2 R182, R158 ;  /* 0x0000009e00b67308 */ /* 0x000ff40000000800 */
[----:B------:R-:W-:Y:S01]  /*110d0*/  MUFU.EX2 R158, R172 ;  /* 0x000000ac009e7308 */ /* 0x000fe20000000800 */
[--C-:B-1----:R-:W-:Y:S09]  /*110e0*/  FFMA.FTZ R4, R206, c[0x0][0x2d0], -R73.reuse ;  /* 0x0000b400ce047a23 */ /* 0x102ff20000010849 */
[----:B------:R1:W4:Y:S10]  /*110f0*/  MUFU.EX2 R237, R4 ;  /* 0x0000000400ed7308 */ /* 0x0003340000000800 */
[----:B------:R-:W-:Y:S01]  /*11100*/  MUFU.EX2 R159, R171 ;  /* 0x000000ab009f7308 */ /* 0x000fe20000000800 */
[----:B------:R-:W-:Y:S01]  /*11110*/  FMUL.FTZ R5, R3, R89 ;  /* 0x0000005903057220 */ /* 0x000fe20000410000 */
[----:B------:R-:W-:Y:S01]  /*11120*/  F2FP.BF16.PACK_AB R76, R235, R173 ;  /* 0x000000adeb4c723e */ /* 0x000fe200000010ff */
[----:B------:R-:W-:Y:S01]  /*11130*/  FMUL.FTZ R6, R69, R90 ;  /* 0x0000005a45067220 */ /* 0x000fe20000410000 */
[----:B------:R-:W-:Y:S01]  /*11140*/  F2FP.BF16.PACK_AB R77, R183, R175 ;  /* 0x000000afb74d723e */ /* 0x000fe200000010ff */
[----:B------:R-:W-:Y:S01]  /*11150*/  FMUL.FTZ R7, R69, R91 ;  /* 0x0000005b45077220 */ /* 0x000fe20000410000 */
[----:B------:R-:W-:Y:S01]  /*11160*/  F2FP.BF16.PACK_AB R78, R245, R234 ;  /* 0x000000eaf54e723e */ /* 0x000fe200000010ff */
[----:B--2---:R-:W-:Y:S01]  /*11170*/  FMUL.FTZ R25, R68, R109 ;  /* 0x0000006d44197220 */ /* 0x004fe20000410000 */
[----:B------:R-:W-:Y:S01]  /*11180*/  F2FP.BF16.PACK_AB R79, R244, R236 ;  /* 0x000000ecf44f723e */ /* 0x000fe200000010ff */
[--C-:B------:R-:W-:Y:S01]  /*11190*/  FFMA.FTZ R109, R46, c[0x0][0x2d0], -R40.reuse ;  /* 0x0000b4002e6d7a23 */ /* 0x100fe20000010828 */
[----:B------:R-:W-:Y:S01]  /*111a0*/  F2FP.BF16.PACK_AB R80, R180, R174 ;  /* 0x000000aeb450723e */ /* 0x000fe200000010ff */
[----:B---3--:R-:W-:Y:S01]  /*111b0*/  FMUL.FTZ R46, R0, R130 ;  /* 0x00000082002e7220 */ /* 0x008fe20000410000 */
[----:B------:R-:W-:Y:S01]  /*111c0*/  F2FP.BF16.PACK_AB R82, R242, R204 ;  /* 0x000000ccf252723e */ /* 0x000fe200000010ff */
[----:B------:R-:W2:Y:S01]  /*111d0*/  LDL.LU R130, [R1+0x8] ;  /* 0x0000080001827983 */ /* 0x000ea20000300800 */
[----:B-1----:R-:W-:Y:S01]  /*111e0*/  FMUL.FTZ R4, R3, R88 ;  /* 0x0000005803047220 */ /* 0x002fe20000410000 */
[----:B------:R-:W-:Y:S01]  /*111f0*/  F2FP.BF16.PACK_AB R81, R177, R176 ;  /* 0x000000b0b151723e */ /* 0x000fe200000010ff */
[C---:B------:R-:W-:Y:S01]  /*11200*/  FMUL.FTZ R24, R68.reuse, R108 ;  /* 0x0000006c44187220 */ /* 0x040fe20000410000 */
[----:B------:R-:W-:Y:S01]  /*11210*/  LDSM.16.MT88.4 R88, [R185+0x800] ;  /* 0x00080000b958783b */ /* 0x000fe20000004200 */
[----:B------:R-:W-:Y:S01]  /*11220*/  FFMA.FTZ R108, R45, c[0x0][0x2d0], -R40 ;  /* 0x0000b4002d6c7a23 */ /* 0x000fe20000010828 */
[----:B----4-:R-:W-:Y:S01]  /*11230*/  F2FP.BF16.PACK_AB R83, R237, R238 ;  /* 0x000000eeed53723e */ /* 0x010fe200000010ff */
[C---:B------:R-:W-:Y:S01]  /*11240*/  FMUL.FTZ R45, R68.reuse, R129 ;  /* 0x00000081442d7220 */ /* 0x040fe20000410000 */
[-C--:B------:R-:W-:Y:S04]  /*11250*/  HMMA.16816.F32.BF16 R4, R76, R20.reuse, R4 ;  /* 0x000000144c04723c */ /* 0x080fe80000041804 */
[----:B------:R-:W3:Y:S01]  /*11260*/  LDL.LU R129, [R1+0xc] ;  /* 0x00000c0001817983 */ /* 0x000ee20000300800 */
[C---:B------:R-:W-:Y:S02]  /*11270*/  FMUL.FTZ R8, R68.reuse, R92 ;  /* 0x0000005c44087220 */ /* 0x040fe40000410000 */
[----:B------:R-:W-:Y:S02]  /*11280*/  FMUL.FTZ R9, R68, R93 ;  /* 0x0000005d44097220 */ /* 0x000fe40000410000 */
[C---:B------:R-:W-:Y:S03]  /*11290*/  FMUL.FTZ R10, R0.reuse, R94 ;  /* 0x0000005e000a7220 */ /* 0x040fe60000410000 */
[----:B------:R-:W-:Y:S02]  /*112a0*/  FMUL.FTZ R11, R0, R95 ;  /* 0x0000005f000b7220 */ /* 0x000fe40000410000 */
[----:B------:R-:W-:Y:S01]  /*112b0*/  LDSM.16.MT88.4 R92, [R189+0x800] ;  /* 0x00080000bd5c783b */ /* 0x000fe20000004200 */
[----:B------:R-:W-:Y:S02]  /*112c0*/  FMUL.FTZ R51, R69, R135 ;  /* 0x0000008745337220 */ /* 0x000fe40000410000 */
[C---:B------:R-:W-:Y:S02]  /*112d0*/  FMUL.FTZ R12, R68.reuse, R96 ;  /* 0x00000060440c7220 */ /* 0x040fe40000410000 */
[C---:B------:R-:W-:Y:S04]  /*112e0*/  HMMA.16816.F32.BF16 R8, R80.reuse, R20, R8 ;  /* 0x000000145008723c */ /* 0x040fe80000041808 */
[----:B------:R-:W-:Y:S02]  /*112f0*/  FMUL.FTZ R13, R68, R97 ;  /* 0x00000061440d7220 */ /* 0x000fe40000410000 */
[C---:B------:R-:W-:Y:S02]  /*11300*/  FMUL.FTZ R14, R0.reuse, R98 ;  /* 0x00000062000e7220 */ /* 0x040fe40000410000 */
[----:B------:R-:W-:Y:S04]  /*11310*/  FMUL.FTZ R15, R0, R99 ;  /* 0x00000063000f7220 */ /* 0x000fe80000410000 */
[--C-:B------:R-:W-:Y:S02]  /*11320*/  FFMA.FTZ R99, R216, c[0x0][0x2d0], -R56.reuse ;  /* 0x0000b400d8637a23 */ /* 0x100fe40000010838 */
[--C-:B------:R-:W-:Y:S01]  /*11330*/  FFMA.FTZ R98, R169, c[0x0][0x2d0], -R56.reuse ;  /* 0x0000b400a9627a23 */ /* 0x100fe20000010838 */
[-C--:B------:R-:W-:Y:S01]  /*11340*/  HMMA.16816.F32.BF16 R12, R80, R22.reuse, R12 ;  /* 0x00000016500c723c */ /* 0x080fe2000004180c */
[----:B------:R-:W-:Y:S02]  /*11350*/  MUFU.EX2 R169, R161 ;  /* 0x000000a100a97308 */ /* 0x000fe40000000800 */
[C---:B------:R-:W-:Y:S02]  /*11360*/  FMUL.FTZ R16, R3.reuse, R100 ;  /* 0x0000006403107220 */ /* 0x040fe40000410000 */
[----:B------:R-:W-:Y:S02]  /*11370*/  FMUL.FTZ R17, R3, R101 ;  /* 0x0000006503117220 */ /* 0x000fe40000410000 */
[C---:B------:R-:W-:Y:S02]  /*11380*/  FMUL.FTZ R18, R69.reuse, R102 ;  /* 0x0000006645127220 */ /* 0x040fe40000410000 */
[----:B------:R-:W-:Y:S03]  /*11390*/  FMUL.FTZ R19, R69, R103 ;  /* 0x0000006745137220 */ /* 0x000fe60000410000 */
[--C-:B------:R-:W-:Y:S02]  /*113a0*/  FFMA.FTZ R101, R50, c[0x0][0x2d0], -R56.reuse ;  /* 0x0000b40032657a23 */ /* 0x100fe40000010838 */
[--C-:B------:R-:W-:Y:S02]  /*113b0*/  FFMA.FTZ R100, R49, c[0x0][0x2d0], -R56.reuse ;  /* 0x0000b40031647a23 */ /* 0x100fe40000010838 */
[C---:B------:R-:W-:Y:S04]  /*113c0*/  HMMA.16816.F32.BF16 R16, R76.reuse, R22, R16 ;  /* 0x000000164c10723c */ /* 0x040fe80000041810 */
[C---:B------:R-:W-:Y:S02]  /*113d0*/  FMUL.FTZ R20, R3.reuse, R104 ;  /* 0x0000006803147220 */ /* 0x040fe40000410000 */
[----:B------:R-:W-:Y:S02]  /*113e0*/  FMUL.FTZ R21, R3, R105 ;  /* 0x0000006903157220 */ /* 0x000fe40000410000 */
[C---:B------:R-:W-:Y:S04]  /*113f0*/  FMUL.FTZ R22, R69.reuse, R106 ;  /* 0x0000006a45167220 */ /* 0x040fe80000410000 */
[----:B------:R-:W-:Y:S02]  /*11400*/  FMUL.FTZ R23, R69, R107 ;  /* 0x0000006b45177220 */ /* 0x000fe40000410000 */
[----:B------:R-:W-:Y:S02]  /*11410*/  FMUL.FTZ R49, R3, R133 ;  /* 0x0000008503317220 */ /* 0x000fe40000410000 */
[----:B------:R-:W-:Y:S02]  /*11420*/  FMUL.FTZ R50, R69, R134 ;  /* 0x0000008645327220 */ /* 0x000fe40000410000 */
[--C-:B------:R-:W-:Y:S01]  /*11430*/  FFMA.FTZ R102, R211, c[0x0][0x2d0], -R56.reuse ;  /* 0x0000b400d3667a23 */ /* 0x100fe20000010838 */
[-C--:B-----5:R-:W-:Y:S01]  /*11440*/  HMMA.16816.F32.BF16 R20, R76, R36.reuse, R20 ;  /* 0x000000244c14723c */ /* 0x0a0fe20000041814 */
[----:B------:R-:W-:Y:S02]  /*11450*/  MUFU.EX2 R211, R62 ;  /* 0x0000003e00d37308 */ /* 0x000fe40000000800 */
[C---:B------:R-:W-:Y:S02]  /*11460*/  FMUL.FTZ R26, R0.reuse, R110 ;  /* 0x0000006e001a7220 */ /* 0x040fe40000410000 */
[----:B------:R-:W-:Y:S02]  /*11470*/  FMUL.FTZ R27, R0, R111 ;  /* 0x0000006f001b7220 */ /* 0x000fe40000410000 */
[--C-:B------:R-:W-:Y:S02]  /*11480*/  FFMA.FTZ R103, R213, c[0x0][0x2d0], -R56.reuse ;  /* 0x0000b400d5677a23 */ /* 0x100fe40000010838 */
[----:B------:R-:W-:Y:S02]  /*11490*/  FFMA.FTZ R97, R168, c[0x0][0x2d0], -R56 ;  /* 0x0000b400a8617a23 */ /* 0x000fe40000010838 */
[----:B------:R-:W-:Y:S01]  /*114a0*/  MUFU.EX2 R168, R98 ;  /* 0x0000006200a87308 */ /* 0x000fe20000000800 */
[C---:B------:R-:W-:Y:S04]  /*114b0*/  HMMA.16816.F32.BF16 R24, R80.reuse, R36, R24 ;  /* 0x000000245018723c */ /* 0x040fe80000041818 */
[C---:B------:R-:W-:Y:S02]  /*114c0*/  FMUL.FTZ R30, R0.reuse, R114 ;  /* 0x00000072001e7220 */ /* 0x040fe40000410000 */
[----:B------:R-:W-:Y:S02]  /*114d0*/  FMUL.FTZ R31, R0, R115 ;  /* 0x00000073001f7220 */ /* 0x000fe40000410000 */
[C---:B------:R-:W-:Y:S01]  /*114e0*/  FMUL.FTZ R28, R68.reuse, R112 ;  /* 0x00000070441c7220 */ /* 0x040fe20000410000 */
[----:B------:R-:W-:Y:S03]  /*114f0*/  MUFU.EX2 R213, R152 ;  /* 0x0000009800d57308 */ /* 0x000fe60000000800 */
[----:B------:R-:W-:Y:S02]  /*11500*/  FMUL.FTZ R29, R68, R113 ;  /* 0x00000071441d7220 */ /* 0x000fe40000410000 */
[--C-:B------:R-:W-:Y:S02]  /*11510*/  FFMA.FTZ R96, R225, c[0x0][0x2d0], -R73.reuse ;  /* 0x0000b400e1607a23 */ /* 0x100fe40000010849 */
[C---:B------:R-:W-:Y:S02]  /*11520*/  FMUL.FTZ R32, R3.reuse, R116 ;  /* 0x0000007403207220 */ /* 0x040fe40000410000 */
[--C-:B------:R-:W-:Y:S01]  /*11530*/  FFMA.FTZ R116, R44, c[0x0][0x2d0], -R40.reuse ;  /* 0x0000b4002c747a23 */ /* 0x100fe20000010828 */
[-C--:B------:R-:W-:Y:S03]  /*11540*/  HMMA.16816.F32.BF16 R28, R80, R38.reuse, R28 ;  /* 0x00000026501c723c */ /* 0x080fe6000004181c */
[----:B------:R-:W-:Y:S01]  /*11550*/  FMUL.FTZ R33, R3, R117 ;  /* 0x0000007503217220 */ /* 0x000fe20000410000 */
[----:B------:R-:W-:Y:S01]  /*11560*/  MUFU.EX2 R161, R116 ;  /* 0x0000007400a17308 */ /* 0x000fe20000000800 */
[--C-:B------:R-:W-:Y:S02]  /*11570*/  FFMA.FTZ R112, R35, c[0x0][0x2d0], -R40.reuse ;  /* 0x0000b40023707a23 */ /* 0x100fe40000010828 */
[C---:B------:R-:W-:Y:S02]  /*11580*/  FMUL.FTZ R35, R69.reuse, R119 ;  /* 0x0000007745237220 */ /* 0x040fe40000410000 */
[--C-:B------:R-:W-:Y:S03]  /*11590*/  FFMA.FTZ R111, R34, c[0x0][0x2d0], -R40.reuse ;  /* 0x0000b400226f7a23 */ /* 0x100fe60000010828 */
[----:B------:R-:W-:Y:S02]  /*115a0*/  FMUL.FTZ R34, R69, R118 ;  /* 0x0000007645227220 */ /* 0x000fe40000410000 */
[--C-:B------:R-:W-:Y:S02]  /*115b0*/  FFMA.FTZ R117, R43, c[0x0][0x2d0], -R40.reuse ;  /* 0x0000b4002b757a23 */ /* 0x100fe40000010828 */
[--C-:B------:R-:W-:Y:S02]  /*115c0*/  FFMA.FTZ R119, R42, c[0x0][0x2d0], -R40.reuse ;  /* 0x0000b4002a777a23 */ /* 0x100fe40000010828 */
[--C-:B------:R-:W-:Y:S01]  /*115d0*/  FFMA.FTZ R118, R165, c[0x0][0x2d0], -R73.reuse ;  /* 0x0000b400a5767a23 */ /* 0x100fe20000010849 */
[C---:B------:R-:W-:Y:S01]  /*115e0*/  HMMA.16816.F32.BF16 R32, R76.reuse, R38, R32 ;  /* 0x000000264c20723c */ /* 0x040fe20000041820 */
[----:B------:R-:W1:Y:S03]  /*115f0*/  MUFU.EX2 R160, R117 ;  /* 0x0000007500a07308 */ /* 0x000e660000000800 */
[C---:B------:R-:W-:Y:S02]  /*11600*/  FMUL.FTZ R36, R3.reuse, R120 ;  /* 0x0000007803247220 */ /* 0x040fe40000410000 */
[----:B------:R-:W-:Y:S02]  /*11610*/  FMUL.FTZ R37, R3, R121 ;  /* 0x0000007903257220 */ /* 0x000fe40000410000 */
[C---:B------:R-:W-:Y:S03]  /*11620*/  FMUL.FTZ R38, R69.reuse, R122 ;  /* 0x0000007a45267220 */ /* 0x040fe60000410000 */
[----:B------:R-:W-:Y:S01]  /*11630*/  MUFU.EX2 R165, R111 ;  /* 0x0000006f00a57308 */ /* 0x000fe20000000800 */
[----:B------:R-:W-:Y:S02]  /*11640*/  FMUL.FTZ R39, R69, R123 ;  /* 0x0000007b45277220 */ /* 0x000fe40000410000 */
[--C-:B------:R-:W-:Y:S02]  /*11650*/  FFMA.FTZ R107, R48, c[0x0][0x2d0], -R40.reuse ;  /* 0x0000b400306b7a23 */ /* 0x100fe40000010828 */
[----:B------:R-:W-:Y:S02]  /*11660*/  FMUL.FTZ R48, R3, R132 ;  /* 0x0000008403307220 */ /* 0x000fe40000410000 */
[----:B------:R-:W4:Y:S01]  /*11670*/  LDL.LU R132, [R1+0x10] ;  /* 0x0000100001847983 */ /* 0x000f220000300800 */
[-C--:B------:R-:W-:Y:S02]  /*11680*/  HMMA.16816.F32.BF16 R36, R76, R52.reuse, R36 ;  /* 0x000000344c24723c */ /* 0x080fe40000041824 */
[----:B------:R-:W-:Y:S01]  /*11690*/  MUFU.EX2 R205, R107 ;  /* 0x0000006b00cd7308 */ /* 0x000fe20000000800 */
[----:B------:R-:W-:Y:S02]  /*116a0*/  FMUL.FTZ R41, R68, R125 ;  /* 0x0000007d44297220 */ /* 0x000fe40000410000 */
[C---:B------:R-:W-:Y:S02]  /*116b0*/  FMUL.FTZ R42, R0.reuse, R126 ;  /* 0x0000007e002a7220 */ /* 0x040fe40000410000 */
[----:B------:R-:W-:Y:S02]  /*116c0*/  FMUL.FTZ R43, R0, R127 ;  /* 0x0000007f002b7220 */ /* 0x000fe40000410000 */
[----:B------:R-:W-:Y:S03]  /*116d0*/  FFMA.FTZ R105, R47, c[0x0][0x2d0], -R40 ;  /* 0x0000b4002f697a23 */ /* 0x000fe60000010828 */
[----:B------:R-:W-:Y:S01]  /*116e0*/  FMUL.FTZ R40, R68, R124 ;  /* 0x0000007c44287220 */ /* 0x000fe20000410000 */
[----:B------:R5:W1:Y:S01]  /*116f0*/  MUFU.EX2 R127, R58 ;  /* 0x0000003a007f7308 */ /* 0x000a620000000800 */
[--C-:B------:R-:W-:Y:S02]  /*11700*/  FFMA.FTZ R125, R87, c[0x0][0x2d0], -R56.reuse ;  /* 0x0000b400577d7a23 */ /* 0x100fe40000010838 */
[----:B------:R-:W1:Y:S01]  /*11710*/  LDSM.16.MT88.4 R84, [R188] ;  /* 0x00000000bc54783b */ /* 0x000e620000004200 */
[----:B------:R-:W-:Y:S02]  /*11720*/  FMUL.FTZ R47, R0, R131 ;  /* 0x00000083002f7220 */ /* 0x000fe40000410000 */
[C---:B------:R-:W-:Y:S04]  /*11730*/  HMMA.16816.F32.BF16 R40, R80.reuse, R52, R40 ;  /* 0x000000345028723c */ /* 0x040fe80000041828 */
[--C-:B------:R-:W-:Y:S01]  /*11740*/  FFMA.FTZ R104, R210, c[0x0][0x2d0], -R56.reuse ;  /* 0x0000b400d2687a23 */ /* 0x100fe20000010838 */
[----:B------:R-:W-:Y:S01]  /*11750*/  MUFU.EX2 R126, R65 ;  /* 0x00000041007e7308 */ /* 0x000fe20000000800 */
[----:B------:R-:W-:Y:S02]  /*11760*/  FMUL.FTZ R44, R68, R128 ;  /* 0x00000080442c7220 */ /* 0x000fe40000410000 */
[--C-:B------:R-:W-:Y:S04]  /*11770*/  FFMA.FTZ R52, R222, c[0x0][0x2d0], -R56.reuse ;  /* 0x0000b400de347a23 */ /* 0x100fe80000010838 */
[--C-:B------:R-:W-:Y:S01]  /*11780*/  FFMA.FTZ R53, R223, c[0x0][0x2d0], -R56.reuse ;  /* 0x0000b400df357a23 */ /* 0x100fe20000010838 */
[-C--:B------:R-:W-:Y:S02]  /*11790*/  HMMA.16816.F32.BF16 R44, R80, R54.reuse, R44 ;  /* 0x00000036502c723c */ /* 0x080fe4000004182c */
[----:B------:R1:W-:Y:S01]  /*117a0*/  MUFU.EX2 R222, R52 ;  /* 0x0000003400de7308 */ /* 0x0003e20000000800 */
[--C-:B------:R-:W-:Y:S02]  /*117b0*/  FFMA.FTZ R122, R157, c[0x0][0x2d0], -R56.reuse ;  /* 0x0000b4009d7a7a23 */ /* 0x100fe40000010838 */
[--C-:B-----5:R-:W-:Y:S02]  /*117c0*/  FFMA.FTZ R58, R232, c[0x0][0x2d0], -R73.reuse ;  /* 0x0000b400e83a7a23 */ /* 0x120fe40000010849 */
[----:B------:R-:W-:Y:S01]  /*117d0*/  FMUL.FTZ R57, R68, R141 ;  /* 0x0000008d44397220 */ /* 0x000fe20000410000 */
[C---:B------:R-:W-:Y:S04]  /*117e0*/  HMMA.16816.F32.BF16 R48, R76.reuse, R54, R48 ;  /* 0x000000364c30723c */ /* 0x040fe80000041830 */
[----:B------:R5:W-:Y:S01]  /*117f0*/  MUFU.EX2 R223, R60 ;  /* 0x0000003c00df7308 */ /* 0x000be20000000800 */
[----:B------:R-:W-:Y:S02]  /*11800*/  FMUL.FTZ R59, R0, R143 ;  /* 0x0000008f003b7220 */ /* 0x000fe40000410000 */
[C---:B------:R-:W-:Y:S02]  /*11810*/  FMUL.FTZ R54, R69.reuse, R138 ;  /* 0x0000008a45367220 */ /* 0x040fe40000410000 */
[----:B------:R-:W-:Y:S03]  /*11820*/  FMUL.FTZ R55, R69, R139 ;  /* 0x0000008b45377220 */ /* 0x000fe60000410000 */
[--C-:B------:R-:W-:Y:S02]  /*11830*/  FFMA.FTZ R123, R156, c[0x0][0x2d0], -R56.reuse ;  /* 0x0000b4009c7b7a23 */ /* 0x100fe40000010838 */
[----:B------:R5:W5:Y:S01]  /*11840*/  MUFU.EX2 R210, R53 ;  /* 0x0000003500d27308 */ /* 0x000b620000000800 */
[----:B------:R-:W-:Y:S02]  /*11850*/  FFMA.FTZ R124, R154, c[0x0][0x2d0], -R56 ;  /* 0x0000b4009a7c7a23 */ /* 0x000fe40000010838 */
[----:B------:R-:W-:Y:S02]  /*11860*/  FMUL.FTZ R56, R68, R140 ;  /* 0x0000008c44387220 */ /* 0x000fe40000410000 */
[----:B-1----:R-:W-:Y:S02]  /*11870*/  FFMA.FTZ R52, R230, c[0x0][0x2d0], -R73 ;  /* 0x0000b400e6347a23 */ /* 0x002fe40000010849 */
[----:B------:R-:W-:Y:S02]  /*11880*/  FMUL.FTZ R61, R68, R149 ;  /* 0x00000095443d7220 */ /* 0x000fe40000410000 */
[C---:B------:R-:W-:Y:S01]  /*11890*/  FMUL.FTZ R62, R0.reuse, R150 ;  /* 0x00000096003e7220 */ /* 0x040fe20000410000 */
[----:B------:R1:W-:Y:S01]  /*118a0*/  MUFU.EX2 R178, R52 ;  /* 0x0000003400b27308 */ /* 0x0003e20000000800 */
[----:B------:R-:W-:Y:S02]  /*118b0*/  FMUL.FTZ R63, R0, R151 ;  /* 0x00000097003f7220 */ /* 0x000fe40000410000 */
[----:B------:R-:W-:Y:S02]  /*118c0*/  FFMA.FTZ R106, R3, R249, R173 ;  /* 0x000000f9036a7223 */ /* 0x000fe400000100ad */
[--C-:B-----5:R-:W-:Y:S02]  /*118d0*/  FFMA.FTZ R60, R231, c[0x0][0x2d0], -R73.reuse ;  /* 0x0000b400e73c7a23 */ /* 0x120fe40000010849 */
[----:B------:R-:W-:Y:S01]  /*118e0*/  FMUL.FTZ R65, R3, R145 ;  /* 0x0000009103417220 */ /* 0x000fe20000410000 */
[----:B------:R-:W-:Y:S01]  /*118f0*/  F2FP.BF16.PACK_AB R145, R160, R161 ;  /* 0x000000a1a091723e */ /* 0x000fe200000010ff */
[C---:B------:R-:W-:Y:S01]  /*11900*/  FMUL.FTZ R66, R69.reuse, R146 ;  /* 0x0000009245427220 */ /* 0x040fe20000410000 */
[----:B------:R5:W5:Y:S01]  /*11910*/  MUFU.EX2 R131, R58 ;  /* 0x0000003a00837308 */ /* 0x000b620000000800 */
[----:B------:R-:W-:Y:S01]  /*11920*/  FMUL.FTZ R67, R69, R147 ;  /* 0x0000009345437220 */ /* 0x000fe20000410000 */
[----:B------:R-:W-:Y:S01]  /*11930*/  F2FP.BF16.PACK_AB R146, R158, R159 ;  /* 0x0000009f9e92723e */ /* 0x000fe200000010ff */
[--C-:B------:R-:W-:Y:S02]  /*11940*/  FFMA.FTZ R120, R164, c[0x0][0x2d0], -R73.reuse ;  /* 0x0000b400a4787a23 */ /* 0x100fe40000010849 */
[----:B------:R-:W-:Y:S02]  /*11950*/  FMUL.FTZ R53, R3, R137 ;  /* 0x0000008903357220 */ /* 0x000fe40000410000 */
[--C-:B------:R-:W-:Y:S02]  /*11960*/  FFMA.FTZ R110, R221, c[0x0][0x2d0], -R73.reuse ;  /* 0x0000b400dd6e7a23 */ /* 0x100fe40000010849 */
[--C-:B------:R-:W-:Y:S01]  /*11970*/  FFMA.FTZ R113, R220, c[0x0][0x2d0], -R73.reuse ;  /* 0x0000b400dc717a23 */ /* 0x100fe20000010849 */
[----:B------:R5:W-:Y:S01]  /*11980*/  MUFU.EX2 R216, R60 ;  /* 0x0000003c00d87308 */ /* 0x000be20000000800 */
[--C-:B------:R-:W-:Y:S02]  /*11990*/  FFMA.FTZ R114, R218, c[0x0][0x2d0], -R73.reuse ;  /* 0x0000b400da727a23 */ /* 0x100fe40000010849 */
[--C-:B------:R-:W-:Y:S02]  /*119a0*/  FFMA.FTZ R115, R215, c[0x0][0x2d0], -R73.reuse ;  /* 0x0000b400d7737a23 */ /* 0x100fe40000010849 */
[----:B-1----:R-:W-:Y:S02]  /*119b0*/  FMUL.FTZ R52, R3, R136 ;  /* 0x0000008803347220 */ /* 0x002fe40000410000 */
[--C-:B------:R-:W-:Y:S03]  /*119c0*/  FFMA.FTZ R121, R163, c[0x0][0x2d0], -R73.reuse ;  /* 0x0000b400a3797a23 */ /* 0x100fe60000010849 */
[----:B------:R1:W1:Y:S02]  /*119d0*/  MUFU.EX2 R128, R64 ;  /* 0x0000004000807308 */ /* 0x0002640000000800 */
[-C--:B------:R-:W-:Y:S03]  /*119e0*/  HMMA.16816.F32.BF16 R52, R76, R84.reuse, R52 ;  /* 0x000000544c34723c */ /* 0x080fe60000041834 */
[----:B-----5:R-:W-:Y:S05]  /*119f0*/  FMUL.FTZ R58, R0, R142 ;  /* 0x0000008e003a7220 */ /* 0x020fea0000410000 */
[----:B------:R-:W-:Y:S02]  /*11a00*/  MUFU.EX2 R139, R103 ;  /* 0x00000067008b7308 */ /* 0x000fe40000000800 */
[C---:B------:R-:W-:Y:S04]  /*11a10*/  HMMA.16816.F32.BF16 R56, R80.reuse, R84, R56 ;  /* 0x000000545038723c */ /* 0x040fe80000041838 */
[----:B------:R-:W-:Y:S04]  /*11a20*/  FMUL.FTZ R60, R68, R148 ;  /* 0x00000094443c7220 */ /* 0x000fe80000410000 */
[----:B------:R-:W-:Y:S03]  /*11a30*/  MUFU.EX2 R136, R96 ;  /* 0x0000006000887308 */ /* 0x000fe60000000800 */
[-C--:B------:R-:W-:Y:S03]  /*11a40*/  HMMA.16816.F32.BF16 R60, R80, R86.reuse, R60 ;  /* 0x00000056503c723c */ /* 0x080fe6000004183c */
[----:B-1----:R-:W-:Y:S01]  /*11a50*/  FMUL.FTZ R64, R3, R144 ;  /* 0x0000009003407220 */ /* 0x002fe20000410000 */
[----:B------:R-:W-:Y:S01]  /*11a60*/  F2FP.BF16.PACK_AB R144, R182, R181 ;  /* 0x000000b5b690723e */ /* 0x000fe200000010ff */
[----:B------:R-:W-:Y:S02]  /*11a70*/  FFMA.FTZ R3, R233, c[0x0][0x2d0], -R73 ;  /* 0x0000b400e9037a23 */ /* 0x000fe40000010849 */
[----:B------:R-:W-:Y:S01]  /*11a80*/  MUFU.EX2 R173, R97 ;  /* 0x0000006100ad7308 */ /* 0x000fe20000000800 */
[----:B------:R-:W-:Y:S02]  /*11a90*/  F2FP.BF16.PACK_AB R80, R207, R127 ;  /* 0x0000007fcf50723e */ /* 0x000fe400000010ff */
[----:B------:R-:W-:Y:S01]  /*11aa0*/  HMMA.16816.F32.BF16 R64, R76, R86, R64 ;  /* 0x000000564c40723c */ /* 0x000fe20000041840 */
[----:B------:R-:W1:Y:S03]  /*11ab0*/  LDSM.16.MT88.4 R84, [R186+0x800] ;  /* 0x00080000ba54783b */ /* 0x000e660000004200 */
[----:B------:R-:W-:Y:S02]  /*11ac0*/  F2FP.BF16.PACK_AB R82, R222, R210 ;  /* 0x000000d2de52723e */ /* 0x000fe400000010ff */
[----:B------:R-:W-:Y:S01]  /*11ad0*/  F2FP.BF16.PACK_AB R81, R131, R178 ;  /* 0x000000b28351723e */ /* 0x000fe200000010ff */
[----:B------:R-:W5:Y:S01]  /*11ae0*/  MUFU.EX2 R217, R3 ;  /* 0x0000000300d97308 */ /* 0x000f620000000800 */
[----:B------:R-:W-:Y:S04]  /*11af0*/  F2FP.BF16.PACK_AB R76, R209, R126 ;  /* 0x0000007ed14c723e */ /* 0x000fe800000010ff */
[----:B------:R-:W-:Y:S02]  /*11b00*/  F2FP.BF16.PACK_AB R77, R208, R128 ;  /* 0x00000080d04d723e */ /* 0x000fe400000010ff */
[----:B------:R-:W-:Y:S02]  /*11b10*/  F2FP.BF16.PACK_AB R78, R224, R213 ;  /* 0x000000d5e04e723e */ /* 0x000fe400000010ff */
[----:B------:R-:W-:Y:S01]  /*11b20*/  F2FP.BF16.PACK_AB R79, R239, R211 ;  /* 0x000000d3ef4f723e */ /* 0x000fe200000010ff */
[----:B------:R-:W-:Y:S06]  /*11b30*/  MUFU.EX2 R143, R101 ;  /* 0x00000065008f7308 */ /* 0x000fec0000000800 */
[-C--:B------:R-:W-:Y:S04]  /*11b40*/  HMMA.16816.F32.BF16 R4, R76, R88.reuse, R4 ;  /* 0x000000584c04723c */ /* 0x080fe80000041804 */
[----:B------:R-:W-:Y:S01]  /*11b50*/  MUFU.EX2 R164, R100 ;  /* 0x0000006400a47308 */ /* 0x000fe20000000800 */
[----:B--2---:R-:W-:Y:S01]  /*11b60*/  FFMA.FTZ R69, R69, R130, R175 ;  /* 0x0000008245457223 */ /* 0x004fe200000100af */
[----:B-----5:R-:W-:Y:S01]  /*11b70*/  F2FP.BF16.PACK_AB R83, R217, R216 ;  /* 0x000000d8d953723e */ /* 0x020fe200000010ff */
[--C-:B------:R-:W-:Y:S02]  /*11b80*/  FFMA.FTZ R3, R229, c[0x0][0x2d0], -R73.reuse ;  /* 0x0000b400e5037a23 */ /* 0x100fe40000010849 */
[----:B------:R-:W-:Y:S05]  /*11b90*/  FFMA.FTZ R73, R162, c[0x0][0x2d0], -R73 ;  /* 0x0000b400a2497a23 */ /* 0x000fea0000010849 */
[----:B------:R2:W-:Y:S01]  /*11ba0*/  MUFU.EX2 R130, R99 ;  /* 0x0000006300827308 */ /* 0x0005e20000000800 */
[C---:B------:R-:W-:Y:S04]  /*11bb0*/  HMMA.16816.F32.BF16 R8, R80.reuse, R88, R8 ;  /* 0x000000585008723c */ /* 0x040fe80000041808 */
[----:B---3--:R-:W-:Y:S02]  /*11bc0*/  FFMA.FTZ R68, R68, R129, R174 ;  /* 0x0000008144447223 */ /* 0x008fe400000100ae */
[----:B------:R-:W-:Y:S02]  /*11bd0*/  FADD.FTZ R69, R183, R69 ;  /* 0x00000045b7457221 */ /* 0x000fe40000010000 */
[-C--:B------:R-:W-:Y:S01]  /*11be0*/  HMMA.16816.F32.BF16 R12, R80, R90.reuse, R12 ;  /* 0x0000005a500c723c */ /* 0x080fe2000004180c */
[----:B------:R3:W-:Y:S03]  /*11bf0*/  MUFU.EX2 R162, R102 ;  /* 0x0000006600a27308 */ /* 0x0007e60000000800 */
[----:B------:R-:W-:Y:S04]  /*11c00*/  FADD.FTZ R68, R180, R68 ;  /* 0x00000044b4447221 */ /* 0x000fe80000010000 */
[C---:B------:R-:W-:Y:S01]  /*11c10*/  HMMA.16816.F32.BF16 R16, R76.reuse, R90, R16 ;  /* 0x0000005a4c10723c */ /* 0x040fe20000041810 */
[----:B------:R-:W5:Y:S02]  /*11c20*/  LDSM.16.MT88.4 R88, [R188+0x800] ;  /* 0x00080000bc58783b */ /* 0x000f640000004200 */
[----:B------:R-:W-:Y:S05]  /*11c30*/  MUFU.EX2 R157, R119 ;  /* 0x00000077009d7308 */ /* 0x000fea0000000800 */
[-C--:B------:R-:W-:Y:S01]  /*11c40*/  HMMA.16816.F32.BF16 R20, R76, R92.reuse, R20 ;  /* 0x0000005c4c14723c */ /* 0x080fe20000041814 */
[----:B--2---:R-:W-:Y:S04]  /*11c50*/  LDSM.16.MT88.4 R96, [R186+0x1000] ;  /* 0x00100000ba60783b */ /* 0x004fe80000004200 */
[----:B------:R-:W2:Y:S03]  /*11c60*/  MUFU.EX2 R156, R170 ;  /* 0x000000aa009c7308 */ /* 0x000ea60000000800 */
[C---:B------:R-:W-:Y:S01]  /*11c70*/  HMMA.16816.F32.BF16 R24, R80.reuse, R92, R24 ;  /* 0x0000005c5018723c */ /* 0x040fe20000041818 */
[----:B---3--:R-:W-:Y:S06]  /*11c80*/  LDSM.16.MT88.4 R100, [R185+0x2000] ;  /* 0x00200000b964783b */ /* 0x008fec0000004200 */
[----:B------:R-:W-:Y:S01]  /*11c90*/  MUFU.EX2 R73, R73 ;  /* 0x0000004900497308 */ /* 0x000fe20000000800 */
[-C--:B------:R-:W-:Y:S08]  /*11ca0*/  HMMA.16816.F32.BF16 R28, R80, R94.reuse, R28 ;  /* 0x0000005e501c723c */ /* 0x080ff0000004181c */
[C---:B------:R-:W-:Y:S01]  /*11cb0*/  HMMA.16816.F32.BF16 R32, R76.reuse, R94, R32 ;  /* 0x0000005e4c20723c */ /* 0x040fe20000041820 */
[----:B------:R-:W3:Y:S01]  /*11cc0*/  LDSM.16.MT88.4 R92, [R185+0x1000] ;  /* 0x00100000b95c783b */ /* 0x000ee20000004200 */
[----:B------:R-:W-:Y:S02]  /*11cd0*/  MUFU.EX2 R206, R105 ;  /* 0x0000006900ce7308 */ /* 0x000fe40000000800 */
[----:B--2---:R-:W-:Y:S04]  /*11ce0*/  F2FP.BF16.PACK_AB R147, R156, R157 ;  /* 0x0000009d9c93723e */ /* 0x004fe800000010ff */
[-C--:B-1----:R-:W-:Y:S04]  /*11cf0*/  HMMA.16816.F32.BF16 R36, R76, R84.reuse, R36 ;  /* 0x000000544c24723c */ /* 0x082fe80000041824 */
[----:B------:R-:W1:Y:S04]  /*11d00*/  MUFU.EX2 R142, R104 ;  /* 0x00000068008e7308 */ /* 0x000e680000000800 */
[C---:B------:R-:W-:Y:S06]  /*11d10*/  HMMA.16816.F32.BF16 R40, R80.reuse, R84, R40 ;  /* 0x000000545028723c */ /* 0x040fec0000041828 */
[----:B------:R2:W-:Y:S02]  /*11d20*/  MUFU.EX2 R129, R3 ;  /* 0x0000000300817308 */ /* 0x0005e40000000800 */
[-C--:B------:R-:W-:Y:S08]  /*11d30*/  HMMA.16816.F32.BF16 R44, R80, R86.reuse, R44 ;  /* 0x00000056502c723c */ /* 0x080ff0000004182c */
[C---:B------:R-:W-:Y:S01]  /*11d40*/  HMMA.16816.F32.BF16 R48, R76.reuse, R86, R48 ;  /* 0x000000564c30723c */ /* 0x040fe20000041830 */
[----:B------:R-:W3:Y:S01]  /*11d50*/  LDSM.16.MT88.4 R84, [R189+0x1000] ;  /* 0x00100000bd54783b */ /* 0x000ee20000004200 */
[----:B------:R1:W1:Y:S06]  /*11d60*/  MUFU.EX2 R138, R74 ;  /* 0x0000004a008a7308 */ /* 0x00026c0000000800 */
[-C--:B-----5:R-:W-:Y:S04]  /*11d70*/  HMMA.16816.F32.BF16 R52, R76, R88.reuse, R52 ;  /* 0x000000584c34723c */ /* 0x0a0fe80000041834 */
[----:B------:R-:W5:Y:S01]  /*11d80*/  MUFU.EX2 R137, R75 ;  /* 0x0000004b00897308 */ /* 0x000f620000000800 */
[----:B--2---:R-:W-:Y:S03]  /*11d90*/  FADD.FTZ R3, R235, R106 ;  /* 0x0000006aeb037221 */ /* 0x004fe60000010000 */
[C---:B------:R-:W-:Y:S06]  /*11da0*/  HMMA.16816.F32.BF16 R56, R80.reuse, R88, R56 ;  /* 0x000000585038723c */ /* 0x040fec0000041838 */
[----:B------:R-:W-:Y:S02]  /*11db0*/  MUFU.EX2 R163, R112 ;  /* 0x0000007000a37308 */ /* 0x000fe40000000800 */
[-C--:B------:R-:W-:Y:S04]  /*11dc0*/  HMMA.16816.F32.BF16 R60, R80, R90.reuse, R60 ;  /* 0x0000005a503c723c */ /* 0x080fe8000004183c */
[----:B-1----:R-:W-:Y:S03]  /*11dd0*/  FADD.FTZ R74, R236, R69 ;  /* 0x00000045ec4a7221 */ /* 0x002fe60000010000 */
[----:B------:R-:W-:Y:S01]  /*11de0*/  F2FP.BF16.PACK_AB R80, R139, R130 ;  /* 0x000000828b50723e */ /* 0x000fe200000010ff */
[----:B------:R-:W-:Y:S01]  /*11df0*/  HMMA.16816.F32.BF16 R64, R76, R90, R64 ;  /* 0x0000005a4c40723c */ /* 0x000fe20000041840 */
[----:B------:R-:W1:Y:S01]  /*11e00*/  LDSM.16.MT88.4 R88, [R188+0x1000] ;  /* 0x00100000bc58783b */ /* 0x000e620000004200 */
[----:B------:R-:W-:Y:S02]  /*11e10*/  MUFU.EX2 R174, R109 ;  /* 0x0000006d00ae7308 */ /* 0x000fe40000000800 */
[----:B------:R-:W-:Y:S02]  /*11e20*/  F2FP.BF16.PACK_AB R82, R162, R142 ;  /* 0x0000008ea252723e */ /* 0x000fe400000010ff */
[----:B------:R-:W-:Y:S02]  /*11e30*/  F2FP.BF16.PACK_AB R81, R138, R129 ;  /* 0x000000818a51723e */ /* 0x000fe400000010ff */
[----:B------:R-:W-:Y:S04]  /*11e40*/  F2FP.BF16.PACK_AB R76, R241, R226 ;  /* 0x000000e2f14c723e */ /* 0x000fe800000010ff */
[----:B------:R-:W-:Y:S01]  /*11e50*/  F2FP.BF16.PACK_AB R77, R240, R223 ;  /* 0x000000dff04d723e */ /* 0x000fe200000010ff */
[----:B------:R-:W-:Y:S01]  /*11e60*/  MUFU.EX2 R175, R108 ;  /* 0x0000006c00af7308 */ /* 0x000fe20000000800 */
[----:B------:R-:W-:Y:S02]  /*11e70*/  F2FP.BF16.PACK_AB R78, R219, R243 ;  /* 0x000000f3db4e723e */ /* 0x000fe400000010ff */
[----:B------:R-:W-:Y:S02]  /*11e80*/  F2FP.BF16.PACK_AB R79, R205, R206 ;  /* 0x000000cecd4f723e */ /* 0x000fe400000010ff */
[----:B-----5:R-:W-:Y:S01]  /*11e90*/  F2FP.BF16.PACK_AB R83, R136, R137 ;  /* 0x000000898853723e */ /* 0x020fe200000010ff */
[----:B----4-:R-:W-:Y:S04]  /*11ea0*/  FFMA.FTZ R0, R0, R132, R176 ;  /* 0x0000008400007223 */ /* 0x010fe800000100b0 */
[-C--:B---3--:R-:W-:Y:S01]  /*11eb0*/  HMMA.16816.F32.BF16 R4, R76, R92.reuse, R4 ;  /* 0x0000005c4c04723c */ /* 0x088fe20000041804 */
[----:B------:R-:W-:Y:S01]  /*11ec0*/  LDSM.16.MT88.4 R132, [R186+0x2000] ;  /* 0x00200000ba84783b */ /* 0x000fe20000004200 */
[----:B------:R-:W-:Y:S01]  /*11ed0*/  MUFU.EX2 R141, R110 ;  /* 0x0000006e008d7308 */ /* 0x000fe20000000800 */
[----:B------:R-:W-:Y:S02]  /*11ee0*/  FADD.FTZ R75, R177, R0 ;  /* 0x00000000b14b7221 */ /* 0x000fe40000010000 */
[----:B------:R-:W-:Y:S02]  /*11ef0*/  FADD.FTZ R0, R234, R3 ;  /* 0x00000003ea007221 */ /* 0x000fe40000010000 */
[----:B------:R-:W-:Y:S01]  /*11f00*/  FADD.FTZ R69, R238, R75 ;  /* 0x0000004bee457221 */ /* 0x000fe20000010000 */
[C---:B------:R-:W-:Y:S04]  /*11f10*/  HMMA.16816.F32.BF16 R8, R80.reuse, R92, R8 ;  /* 0x0000005c5008723c */ /* 0x040fe80000041808 */
[----:B------:R-:W2:Y:S01]  /*11f20*/  MUFU.EX2 R75, R121 ;  /* 0x00000079004b7308 */ /* 0x000ea20000000800 */
[----:B------:R-:W-:Y:S02]  /*11f30*/  FADD.FTZ R0, R245, R0 ;  /* 0x00000000f5007221 */ /* 0x000fe40000010000 */
[----:B------:R-:W-:Y:S01]  /*11f40*/  FADD.FTZ R3, R204, R68 ;  /* 0x00000044cc037221 */ /* 0x000fe20000010000 */
[-C--:B------:R-:W-:Y:S04]  /*11f50*/  HMMA.16816.F32.BF16 R12, R80, R94.reuse, R12 ;  /* 0x0000005e500c723c */ /* 0x080fe8000004180c */
[----:B------:R-:W-:Y:S02]  /*11f60*/  FADD.FTZ R68, R244, R74 ;  /* 0x0000004af4447221 */ /* 0x000fe40000010000 */
[----:B------:R-:W-:Y:S01]  /*11f70*/  MUFU.EX2 R140, R113 ;  /* 0x00000071008c7308 */ /* 0x000fe20000000800 */
[----:B------:R-:W-:Y:S01]  /*11f80*/  FADD.FTZ R3, R242, R3 ;  /* 0x00000003f2037221 */ /* 0x000fe20000010000 */
[C---:B------:R-:W-:Y:S01]  /*11f90*/  HMMA.16816.F32.BF16 R16, R76.reuse, R94, R16 ;  /* 0x0000005e4c10723c */ /* 0x040fe20000041810 */
[----:B------:R-:W-:Y:S03]  /*11fa0*/  LDSM.16.MT88.4 R92, [R189+0x1800] ;  /* 0x00180000bd5c783b */ /* 0x000fe60000004200 */
[----:B------:R-:W-:Y:S02]  /*11fb0*/  FADD.FTZ R3, R127, R3 ;  /* 0x000000037f037221 */ /* 0x000fe40000010000 */
[----:B------:R-:W-:Y:S02]  /*11fc0*/  FADD.FTZ R68, R128, R68 ;  /* 0x0000004480447221 */ /* 0x000fe40000010000 */
[-C--:B------:R-:W-:Y:S01]  /*11fd0*/  HMMA.16816.F32.BF16 R20, R76, R84.reuse, R20 ;  /* 0x000000544c14723c */ /* 0x080fe20000041814 */
[----:B------:R-:W-:Y:S03]  /*11fe0*/  MUFU.EX2 R155, R114 ;  /* 0x00000072009b7308 */ /* 0x000fe60000000800 */
[----:B--2---:R-:W-:Y:S01]  /*11ff0*/  F2FP.BF16.PACK_AB R151, R73, R75 ;  /* 0x0000004b4997723e */ /* 0x004fe200000010ff */
[----:B------:R-:W-:Y:S02]  /*12000*/  FADD.FTZ R74, R237, R69 ;  /* 0x00000045ed4a7221 */ /* 0x000fe40000010000 */
[----:B------:R-:W-:Y:S01]  /*12010*/  FADD.FTZ R69, R126, R0 ;  /* 0x000000007e457221 */ /* 0x000fe20000010000 */
[C---:B------:R-:W-:Y:S03]  /*12020*/  HMMA.16816.F32.BF16 R24, R80.reuse, R84, R24 ;  /* 0x000000545018723c */ /* 0x040fe60000041818 */
[----:B------:R-:W-:Y:S01]  /*12030*/  MUFU.EX2 R154, R115 ;  /* 0x00000073009a7308 */ /* 0x000fe20000000800 */
[----:B------:R-:W-:Y:S02]  /*12040*/  FADD.FTZ R0, R178, R74 ;  /* 0x0000004ab2007221 */ /* 0x000fe40000010000 */
[----:B------:R-:W-:Y:S02]  /*12050*/  FADD.FTZ R69, R209, R69 ;  /* 0x00000045d1457221 */ /* 0x000fe40000010000 */
[-C--:B------:R-:W-:Y:S04]  /*12060*/  HMMA.16816.F32.BF16 R28, R80, R86.reuse, R28 ;  /* 0x00000056501c723c */ /* 0x080fe8000004181c */
[----:B------:R-:W-:Y:S01]  /*12070*/  FADD.FTZ R0, R131, R0 ;  /* 0x0000000083007221 */ /* 0x000fe20000010000 */
[----:B------:R-:W-:Y:S01]  /*12080*/  MUFU.EX2 R152, R123 ;  /* 0x0000007b00987308 */ /* 0x000fe20000000800 */
[----:B------:R-:W-:Y:S02]  /*12090*/  FADD.FTZ R69, R213, R69 ;  /* 0x00000045d5457221 */ /* 0x000fe40000010000 */
[C---:B------:R-:W-:Y:S01]  /*120a0*/  HMMA.16816.F32.BF16 R32, R76.reuse, R86, R32 ;  /* 0x000000564c20723c */ /* 0x040fe20000041820 */
[----:B------:R-:W2:Y:S03]  /*120b0*/  LDSM.16.MT88.4 R84, [R185+0x1800] ;  /* 0x00180000b954783b */ /* 0x000ea60000004200 */
[----:B------:R-:W-:Y:S02]  /*120c0*/  FADD.FTZ R0, R216, R0 ;  /* 0x00000000d8007221 */ /* 0x000fe40000010000 */
[----:B------:R-:W-:Y:S01]  /*120d0*/  FADD.FTZ R3, R207, R3 ;  /* 0x00000003cf037221 */ /* 0x000fe20000010000 */
[----:B------:R-:W3:Y:S01]  /*120e0*/  MUFU.EX2 R153, R122 ;  /* 0x0000007a00997308 */ /* 0x000ee20000000800 */
[-C--:B------:R-:W-:Y:S04]  /*120f0*/  HMMA.16816.F32.BF16 R36, R76, R96.reuse, R36 ;  /* 0x000000604c24723c */ /* 0x080fe80000041824 */
[----:B------:R-:W-:Y:S02]  /*12100*/  FADD.FTZ R0, R217, R0 ;  /* 0x00000000d9007221 */ /* 0x000fe40000010000 */
[----:B------:R-:W-:Y:S02]  /*12110*/  FADD.FTZ R3, R210, R3 ;  /* 0x00000003d2037221 */ /* 0x000fe40000010000 */
[C---:B------:R-:W-:Y:S04]  /*12120*/  HMMA.16816.F32.BF16 R40, R80.reuse, R96, R40 ;  /* 0x000000605028723c */ /* 0x040fe80000041828 */
[----:B------:R-:W-:Y:S02]  /*12130*/  FADD.FTZ R3, R222, R3 ;  /* 0x00000003de037221 */ /* 0x000fe40000010000 */
[----:B------:R-:W-:Y:S02]  /*12140*/  FADD.FTZ R68, R208, R68 ;  /* 0x00000044d0447221 */ /* 0x000fe40000010000 */
[-C--:B------:R-:W-:Y:S04]  /*12150*/  HMMA.16816.F32.BF16 R44, R80, R98.reuse, R44 ;  /* 0x00000062502c723c */ /* 0x080fe8000004182c */
[----:B------:R-:W-:Y:S01]  /*12160*/  FADD.FTZ R68, R211, R68 ;  /* 0x00000044d3447221 */ /* 0x000fe20000010000 */
[----:B---3--:R-:W-:Y:S03]  /*12170*/  F2FP.BF16.PACK_AB R148, R152, R153 ;  /* 0x000000999894723e */ /* 0x008fe600000010ff */
[C---:B------:R-:W-:Y:S01]  /*12180*/  HMMA.16816.F32.BF16 R48, R76.reuse, R98, R48 ;  /* 0x000000624c30723c */ /* 0x040fe20000041830 */
[----:B------:R-:W3:Y:S07]  /*12190*/  LDSM.16.MT88.4 R96, [R186+0x1800] ;  /* 0x00180000ba60783b */ /* 0x000eee0000004200 */
[-C--:B-1----:R-:W-:Y:S08]  /*121a0*/  HMMA.16816.F32.BF16 R52, R76, R88.reuse, R52 ;  /* 0x000000584c34723c */ /* 0x082ff00000041834 */
[C---:B------:R-:W-:Y:S08]  /*121b0*/  HMMA.16816.F32.BF16 R56, R80.reuse, R88, R56 ;  /* 0x000000585038723c */ /* 0x040ff00000041838 */
[-C--:B------:R-:W-:Y:S07]  /*121c0*/  HMMA.16816.F32.BF16 R60, R80, R90.reuse, R60 ;  /* 0x0000005a503c723c */ /* 0x080fee000004183c */
[----:B------:R-:W-:Y:S01]  /*121d0*/  F2FP.BF16.PACK_AB R80, R164, R143 ;  /* 0x0000008fa450723e */ /* 0x000fe200000010ff */
[----:B------:R-:W-:Y:S01]  /*121e0*/  HMMA.16816.F32.BF16 R64, R76, R90, R64 ;  /* 0x0000005a4c40723c */ /* 0x000fe20000041840 */
[----:B------:R-:W1:Y:S03]  /*121f0*/  LDSM.16.MT88.4 R88, [R188+0x1800] ;  /* 0x00180000bc58783b */ /* 0x000e660000004200 */
[----:B------:R-:W-:Y:S02]  /*12200*/  F2FP.BF16.PACK_AB R82, R173, R168 ;  /* 0x000000a8ad52723e */ /* 0x000fe400000010ff */
[----:B------:R-:W-:Y:S02]  /*12210*/  F2FP.BF16.PACK_AB R81, R140, R141 ;  /* 0x0000008d8c51723e */ /* 0x000fe400000010ff */
[----:B------:R-:W-:Y:S04]  /*12220*/  F2FP.BF16.PACK_AB R76, R166, R167 ;  /* 0x000000a7a64c723e */ /* 0x000fe800000010ff */
[----:B------:R-:W-:Y:S02]  /*12230*/  F2FP.BF16.PACK_AB R77, R165, R163 ;  /* 0x000000a3a54d723e */ /* 0x000fe400000010ff */
[----:B------:R-:W-:Y:S02]  /*12240*/  F2FP.BF16.PACK_AB R78, R179, R169 ;  /* 0x000000a9b34e723e */ /* 0x000fe400000010ff */
[----:B------:R-:W-:Y:S02]  /*12250*/  F2FP.BF16.PACK_AB R79, R175, R174 ;  /* 0x000000aeaf4f723e */ /* 0x000fe400000010ff */
[----:B------:R-:W-:Y:S05]  /*12260*/  F2FP.BF16.PACK_AB R83, R154, R155 ;  /* 0x0000009b9a53723e */ /* 0x000fea00000010ff */
[-C--:B--2---:R-:W-:Y:S08]  /*12270*/  HMMA.16816.F32.BF16 R4, R76, R84.reuse, R4 ;  /* 0x000000544c04723c */ /* 0x084ff00000041804 */
[C---:B------:R-:W-:Y:S01]  /*12280*/  HMMA.16816.F32.BF16 R8, R80.reuse, R84, R8 ;  /* 0x000000545008723c */ /* 0x040fe20000041808 */
[----:B------:R2:W-:Y:S07]  /*12290*/  MUFU.EX2 R85, R118 ;  /* 0x0000007600557308 */ /* 0x0005ee0000000800 */
[-C--:B------:R-:W-:Y:S03]  /*122a0*/  HMMA.16816.F32.BF16 R12, R80, R86.reuse, R12 ;  /* 0x00000056500c723c */ /* 0x080fe6000004180c */
[----:B------:R-:W4:Y:S05]  /*122b0*/  MUFU.EX2 R84, R120 ;  /* 0x0000007800547308 */ /* 0x000f2a0000000800 */
[C---:B------:R-:W-:Y:S05]  /*122c0*/  HMMA.16816.F32.BF16 R16, R76.reuse, R86, R16 ;  /* 0x000000564c10723c */ /* 0x040fea0000041810 */
[----:B------:R-:W-:Y:S03]  /*122d0*/  MUFU.EX2 R86, R125 ;  /* 0x0000007d00567308 */ /* 0x000fe60000000800 */
[-C--:B------:R-:W-:Y:S01]  /*122e0*/  HMMA.16816.F32.BF16 R20, R76, R92.reuse, R20 ;  /* 0x0000005c4c14723c */ /* 0x080fe20000041814 */
[----:B--2---:R-:W2:Y:S06]  /*122f0*/  LDSM.16.MT88.4 R116, [R189+0x2000] ;  /* 0x00200000bd74783b */ /* 0x004eac0000004200 */
[----:B------:R-:W5:Y:S01]  /*12300*/  MUFU.EX2 R87, R124 ;  /* 0x0000007c00577308 */ /* 0x000f620000000800 */
[C---:B------:R-:W-:Y:S04]  /*12310*/  HMMA.16816.F32.BF16 R24, R80.reuse, R92, R24 ;  /* 0x0000005c5018723c */ /* 0x040fe80000041818 */
[----:B----4-:R-:W-:Y:S04]  /*12320*/  F2FP.BF16.PACK_AB R149, R84, R85 ;  /* 0x000000555495723e */ /* 0x010fe800000010ff */
[-C--:B------:R-:W-:Y:S08]  /*12330*/  HMMA.16816.F32.BF16 R28, R80, R94.reuse, R28 ;  /* 0x0000005e501c723c */ /* 0x080ff0000004181c */
[C---:B------:R-:W-:Y:S04]  /*12340*/  HMMA.16816.F32.BF16 R32, R76.reuse, R94, R32 ;  /* 0x0000005e4c20723c */ /* 0x040fe80000041820 */
[----:B-----5:R-:W-:Y:S04]  /*12350*/  F2FP.BF16.PACK_AB R150, R86, R87 ;  /* 0x000000575696723e */ /* 0x020fe800000010ff */
[-C--:B---3--:R-:W-:Y:S08]  /*12360*/  HMMA.16816.F32.BF16 R36, R76, R96.reuse, R36 ;  /* 0x000000604c24723c */ /* 0x088ff00000041824 */
[C---:B------:R-:W-:Y:S08]  /*12370*/  HMMA.16816.F32.BF16 R40, R80.reuse, R96, R40 ;  /* 0x000000605028723c */ /* 0x040ff00000041828 */
[-C--:B------:R-:W-:Y:S08]  /*12380*/  HMMA.16816.F32.BF16 R44, R80, R98.reuse, R44 ;  /* 0x00000062502c723c */ /* 0x080ff0000004182c */
[C---:B------:R-:W-:Y:S08]  /*12390*/  HMMA.16816.F32.BF16 R48, R76.reuse, R98, R48 ;  /* 0x000000624c30723c */ /* 0x040ff00000041830 */
[-C--:B-1----:R-:W-:Y:S08]  /*123a0*/  HMMA.16816.F32.BF16 R52, R76, R88.reuse, R52 ;  /* 0x000000584c34723c */ /* 0x082ff00000041834 */
        /* <DEDUP_REMOVED lines=8> */
[----:B------:R-:W-:Y:S01]  /*12430*/  FADD.FTZ R9, R224, R69 ;  /* 0x00000045e0097221 */ /* 0x000fe20000010000 */
[----:B------:R-:W-:Y:S01]  /*12440*/  MOV R69, R2 ;  /* 0x0000000200457202 */ /* 0x000fe20000000f00 */
[----:B------:R-:W-:Y:S02]  /*12450*/  FADD.FTZ R8, R239, R68 ;  /* 0x00000044ef087221 */ /* 0x000fe40000010000 */
[C---:B------:R-:W-:Y:S04]  /*12460*/  HMMA.16816.F32.BF16 R100, R144.reuse, R102, R16 ;  /* 0x000000669064723c */ /* 0x040fe80000041810 */
[----:B------:R-:W-:Y:S02]  /*12470*/  FADD.FTZ R12, R226, R9 ;  /* 0x00000009e20c7221 */ /* 0x000fe40000010000 */
[----:B------:R-:W-:Y:S02]  /*12480*/  FADD.FTZ R9, R129, R0 ;  /* 0x0000000081097221 */ /* 0x000fe40000010000 */
[-C--:B--2---:R-:W-:Y:S04]  /*12490*/  HMMA.16816.F32.BF16 R104, R144, R116.reuse, R20 ;  /* 0x000000749068723c */ /* 0x084fe80000041814 */
[----:B------:R-:W-:Y:S02]  /*124a0*/  FADD.FTZ R11, R223, R8 ;  /* 0x00000008df0b7221 */ /* 0x000fe40000010000 */
[----:B------:R-:W-:Y:S02]  /*124b0*/  FADD.FTZ R0, R139, R10 ;  /* 0x0000000a8b007221 */ /* 0x000fe40000010000 */
        /* <DEDUP_REMOVED lines=32> */
[C---:B------:R-:W-:Y:S07]  /*126c0*/  HMMA.16816.F32.BF16 R140, R148.reuse, R4, R56 ;  /* 0x00000004948c723c */ /* 0x040fee0000041838 */
[----:B------:R-:W-:Y:S01]  /*126d0*/  FADD.FTZ R4, R174, R11 ;  /* 0x0000000bae047221 */ /* 0x000fe20000010000 */
[-C--:B------:R-:W-:Y:S04]  /*126e0*/  HMMA.16816.F32.BF16 R148, R148, R6.reuse, R60 ;  /* 0x000000069494723c */ /* 0x080fe8000004183c */
[----:B------:R-:W-:Y:S02]  /*126f0*/  FADD.FTZ R9, R175, R4 ;  /* 0x00000004af097221 */ /* 0x000fe40000010000 */
[----:B------:R-:W-:Y:S02]  /*12700*/  FADD.FTZ R5, R154, R0 ;  /* 0x000000009a057221 */ /* 0x000fe40000010000 */
[----:B------:R-:W-:Y:S01]  /*12710*/  FADD.FTZ R4, R181, R10 ;  /* 0x0000000ab5047221 */ /* 0x000fe20000010000 */
[----:B------:R-:W-:Y:S04]  /*12720*/  HMMA.16816.F32.BF16 R144, R144, R6, R64 ;  /* 0x000000069090723c */ /* 0x000fe80000041840 */
[----:B------:R-:W-:Y:S02]  /*12730*/  FADD.FTZ R3, R161, R9 ;  /* 0x00000009a1037221 */ /* 0x000fe40000010000 */
[----:B------:R-:W-:Y:S02]  /*12740*/  FADD.FTZ R0, R153, R8 ;  /* 0x0000000899007221 */ /* 0x000fe40000010000 */
[----:B------:R-:W-:Y:S01]  /*12750*/  FADD.FTZ R8, R85, R5 ;  /* 0x0000000555087221 */ /* 0x000fe20000010000 */
[----:B------:R-:W-:Y:S03]  /*12760*/  MOV R85, R70 ;  /* 0x0000004600557202 */ /* 0x000fe60000000f00 */
        /* <DEDUP_REMOVED lines=10> */
[----:B------:R-:W-:Y:S01]  /*12810*/  MOV R84, R71 ;  /* 0x0000004700547202 */ /* 0x000fe20000000f00 */
[----:B------:R-:W-:Y:S01]  /*12820*/  FADD.FTZ R3, R86, R3 ;  /* 0x0000000356037221 */ /* 0x000fe20000010000 */
[----:B------:R-:W-:Y:S01]  /*12830*/  STL [R1+0x8], R4 ;  /* 0x0000080401007387 */ /* 0x000fe20000100800 */
[----:B------:R-:W-:Y:S01]  /*12840*/  FADD.FTZ R0, R75, R0 ;  /* 0x000000004b007221 */ /* 0x000fe20000010000 */
[----:B------:R-:W-:Y:S02]  /*12850*/  MOV R86, R2 ;  /* 0x0000000200567202 */ /* 0x000fe40000000f00 */
[----:B------:R-:W-:Y:S01]  /*12860*/  STL [R1+0xc], R3 ;  /* 0x00000c0301007387 */ /* 0x000fe20000100800 */
[----:B------:R-:W-:Y:S05]  /*12870*/  FADD.FTZ R0, R73, R0 ;  /* 0x0000000049007221 */ /* 0x000fea0000010000 */
[----:B------:R1:W-:Y:S02]  /*12880*/  STL [R1+0x10], R0 ;  /* 0x0000100001007387 */ /* 0x0003e40000100800 */
[----:B-1----:R-:W-:Y:S01]  /*12890*/  MOV R0, R72 ;  /* 0x0000004800007202 */ /* 0x002fe20000000f00 */
[----:B------:R-:W-:-:S05]  /*128a0*/  @P0 BRA `(.L_x_705) ;  /* 0xffffc2f000000947 */ /* 0x000fca000383ffff */
.L_x_694:
[----:B------:R-:W2:Y:S02]  /*128b0*/  LDL R2, [R1+0x14] ;  /* 0x0000140001027983 */ /* 0x000ea40000100800 */
[----:B--2---:R-:W-:-:S13]  /*128c0*/  ISETP.GE.AND P0, PT, R202, R2, PT ;  /* 0x00000002ca00720c */ /* 0x004fda0003f06270 */
[----:B------:R-:W-:Y:S05]  /*128d0*/  @!P0 BRA `(.L_x_706) ;  /* 0x00005aa000008947 */ /* 0x000fea0003800000 */
[----:B------:R-:W-:Y:S01]  /*128e0*/  IMAD.MOV.U32 R85, RZ, RZ, R71 ;  /* 0x000000ffff557224 */ /* 0x000fe200078e0047 */
[----:B------:R-:W-:Y:S01]  /*128f0*/  MOV R87, R69 ;  /* 0x0000004500577202 */ /* 0x000fe20000000f00 */
[----:B------:R-:W-:Y:S01]  /*12900*/  IMAD.MOV.U32 R84, RZ, RZ, R72 ;  /* 0x000000ffff547224 */ /* 0x000fe200078e0048 */
[----:B------:R-:W-:Y:S02]  /*12910*/  MOV R86, R70 ;  /* 0x0000004600567202 */ /* 0x000fe40000000f00 */
.L_x_734:
[----:B------:R-:W2:Y:S01]  /*12920*/  LDL.64 R6, [R1+0x38] ;  /* 0x0000380001067983 */ /* 0x000ea20000100a00 */
[----:B------:R-:W-:Y:S04]  /*12930*/  DEPBAR.LE SB0, 0x0 ;  /* 0x000080000000791a */ /* 0x000fe80000000000 */
[----:B------:R-:W3:Y:S01]  /*12940*/  LDL R5, [R1+0x44] ;  /* 0x0000440001057983 */ /* 0x000ee20000100800 */
[----:B------:R-:W-:Y:S01]  /*12950*/  WARPSYNC 0xffffffff ;  /* 0xffffffff00007948 */ /* 0x000fe20003800000 */
[----:B------:R-:W-:Y:S01]  /*12960*/  SHF.R.S32.HI R0, RZ, 0x1f, R214 ;  /* 0x0000001fff007819 */ /* 0x000fe200000114d6 */
[----:B------:R-:W-:Y:S01]  /*12970*/  IMAD.WIDE.U32 R2, R214, c[0x0][0x208], RZ ;  /* 0x00008200d6027a25 */ /* 0x000fe200078e00ff */
[----:B------:R-:W-:Y:S01]  /*12980*/  BAR.SYNC.DEFER_BLOCKING 0x0 ;  /* 0x0000000000007b1d */ /* 0x000fe20000010000 */
[----:B------:R-:W-:Y:S02]  /*12990*/  SHF.R.S32.HI R4, RZ, 0x1f, R201 ;  /* 0x0000001fff047819 */ /* 0x000fe400000114c9 */
[----:B------:R-:W-:Y:S02]  /*129a0*/  IMAD R0, R0, c[0x0][0x208], RZ ;  /* 0x0000820000007a24 */ /* 0x000fe400078e02ff */
[C---:B------:R-:W-:Y:S01]  /*129b0*/  SHF.L.U64.HI R68, R201.reuse, 0x1, R4 ;  /* 0x00000001c9447819 */ /* 0x040fe20000010204 */
[----:B------:R-:W-:Y:S02]  /*129c0*/  IMAD.SHL.U32 R58, R201, 0x2, RZ ;  /* 0x00000002c93a7824 */ /* 0x000fe400078e00ff */
[----:B------:R-:W-:Y:S04]  /*129d0*/  IMAD R0, R214, c[0x0][0x20c], R0 ;  /* 0x00008300d6007a24 */ /* 0x000fe800078e0200 */
[----:B------:R-:W-:Y:S01]  /*129e0*/  IMAD.IADD R3, R3, 0x1, R0 ;  /* 0x0000000103037824 */ /* 0x000fe200078e0200 */
[----:B------:R-:W-:Y:S03]  /*129f0*/  SHF.R.S32.HI R0, RZ, 0x1f, R212 ;  /* 0x0000001fff007819 */ /* 0x000fe600000114d4 */
[----:B------:R-:W-:Y:S04]  /*12a00*/  IMAD.WIDE.U32 R2, R212, c[0x0][0x218], R2 ;  /* 0x00008600d4027a25 */ /* 0x000fe800078e0002 */
[----:B------:R-:W-:Y:S01]  /*12a10*/  IMAD R0, R0, c[0x0][0x218], RZ ;  /* 0x0000860000007a24 */ /* 0x000fe200078e02ff */
[----:B------:R1:W4:Y:S03]  /*12a20*/  LDSM.16.M88.4 R80, [R191] ;  /* 0x00000000bf50783b */ /* 0x0003260000000200 */
[----:B------:R-:W-:Y:S01]  /*12a30*/  IMAD R0, R212, c[0x0][0x21c], R0 ;  /* 0x00008700d4007a24 */ /* 0x000fe200078e0200 */
        /* <DEDUP_REMOVED lines=19> */
.L_x_845:
[-C--:B------:R-:W-:Y:S01]  /*12b70*/  HMMA.16816.F32.BF16 R4, R80, R16.reuse, RZ ;  /* 0x000000105004723c */ /* 0x080fe200000418ff */
[----:B------:R-:W3:Y:S01]  /*12b80*/  SHFL.IDX PT, R2, R0, RZ, 0x181f ;  /* 0x00181fff00027589 */ /* 0x000ee200000e0000 */
[----:B------:R-:W-:Y:S06]  /*12b90*/  BSSY B0, `(.L_x_708) ;  /* 0x000015f000007945 */ /* 0x000fec0003800000 */
[C---:B------:R-:W-:Y:S01]  /*12ba0*/  HMMA.16816.F32.BF16 R8, R76.reuse, R16, RZ ;  /* 0x000000104c08723c */ /* 0x040fe200000418ff */
[----:B------:R-:W4:Y:S07]  /*12bb0*/  SHFL.IDX PT, R3, R0, 0x1, 0x181f ;  /* 0x00381f0000037f89 */ /* 0x000f2e00000e0000 */
[-C--:B------:R-:W-:Y:S01]  /*12bc0*/  HMMA.16816.F32.BF16 R12, R76, R18.reuse, RZ ;  /* 0x000000124c0c723c */ /* 0x080fe200000418ff */
[----:B------:R-:W5:Y:S07]  /*12bd0*/  SHFL.IDX PT, R55, R52, 0x1, 0x181f ;  /* 0x00381f0034377f89 */ /* 0x000f6e00000e0000 */
[C---:B------:R-:W-:Y:S01]  /*12be0*/  HMMA.16816.F32.BF16 R16, R80.reuse, R18, RZ ;  /* 0x000000125010723c */ /* 0x040fe200000418ff */
[----:B------:R-:W1:Y:S07]  /*12bf0*/  SHFL.IDX PT, R53, R0, 0x2, 0x181f ;  /* 0x00581f0000357f89 */ /* 0x000e6e00000e0000 */
[-C--:B------:R-:W-:Y:S01]  /*12c00*/  HMMA.16816.F32.BF16 R20, R80, R32.reuse, RZ ;  /* 0x000000205014723c */ /* 0x080fe200000418ff */
[----:B------:R-:W-:Y:S07]  /*12c10*/  SHFL.IDX PT, R56, R52, 0x2, 0x181f ;  /* 0x00581f0034387f89 */ /* 0x000fee00000e0000 */
[C---:B------:R-:W-:Y:S01]  /*12c20*/  HMMA.16816.F32.BF16 R24, R76.reuse, R32, RZ ;  /* 0x000000204c18723c */ /* 0x040fe200000418ff */
[----:B------:R-:W3:Y:S07]  /*12c30*/  SHFL.IDX PT, R54, R0, 0x3, 0x181f ;  /* 0x00781f0000367f89 */ /* 0x000eee00000e0000 */
[-C--:B------:R-:W-:Y:S01]  /*12c40*/  HMMA.16816.F32.BF16 R28, R76, R34.reuse, RZ ;  /* 0x000000224c1c723c */ /* 0x080fe200000418ff */
[----:B------:R-:W1:Y:S07]  /*12c50*/  SHFL.IDX PT, R69, R52, 0x3, 0x181f ;  /* 0x00781f0034457f89 */ /* 0x000e6e00000e0000 */
[C---:B------:R-:W-:Y:S01]  /*12c60*/  HMMA.16816.F32.BF16 R32, R80.reuse, R34, RZ ;  /* 0x000000225020723c */ /* 0x040fe200000418ff */
[----:B------:R1:W-:Y:S07]  /*12c70*/  SHFL.IDX PT, R73, R52, 0x4, 0x181f ;  /* 0x00981f0034497f89 */ /* 0x0003ee00000e0000 */
[-C--:B------:R-:W-:Y:S01]  /*12c80*/  HMMA.16816.F32.BF16 R36, R80, R48.reuse, RZ ;  /* 0x000000305024723c */ /* 0x080fe200000418ff */
[----:B------:R-:W1:Y:S07]  /*12c90*/  SHFL.IDX PT, R0, R0, 0x4, 0x181f ;  /* 0x00981f0000007f89 */ /* 0x000e6e00000e0000 */
[C---:B------:R-:W-:Y:S01]  /*12ca0*/  HMMA.16816.F32.BF16 R40, R76.reuse, R48, RZ ;  /* 0x000000304c28723c */ /* 0x040fe200000418ff */
[----:B------:R-:W2:Y:S07]  /*12cb0*/  LDL R235, [R1+0x14] ;  /* 0x0000140001eb7983 */ /* 0x000eae0000100800 */
[-C--:B------:R-:W-:Y:S08]  /*12cc0*/  HMMA.16816.F32.BF16 R44, R76, R50.reuse, RZ ;  /* 0x000000324c2c723c */ /* 0x080ff000000418ff */
[C---:B------:R-:W-:Y:S04]  /*12cd0*/  HMMA.16816.F32.BF16 R48, R80.reuse, R50, RZ ;  /* 0x000000325030723c */ /* 0x040fe800000418ff */
[-C--:B---3--:R-:W-:Y:S02]  /*12ce0*/  IADD3 R2, P0, R2, R58.reuse, RZ ;  /* 0x0000003a02027210 */ /* 0x088fe40007f1e0ff */
[----:B----4-:R-:W-:Y:S02]  /*12cf0*/  IADD3 R62, P1, R3, R58, RZ ;  /* 0x0000003a033e7210 */ /* 0x010fe40007f3e0ff */
[-C--:B--2---:R-:W-:Y:S04]  /*12d00*/  IADD3.X R3, R57, R68.reuse, RZ, P0, !PT ;  /* 0x0000004439037210 */ /* 0x084fe800007fe4ff */
[----:B-----5:R-:W-:Y:S01]  /*12d10*/  IADD3.X R63, R55, R68, RZ, P1, !PT ;  /* 0x00000044373f7210 */ /* 0x020fe20000ffe4ff */
[----:B------:R2:W-:Y:S01]  /*12d20*/  LDGSTS.E.BYPASS.LTC128B.128 [R203+0x100], [R2.64], !P3 ;  /* 0x0010000002cb7fae */ /* 0x0005e2000d901d46 */
[-C--:B-1----:R-:W-:Y:S02]  /*12d30*/  IADD3 R60, P0, R53, R58.reuse, RZ ;  /* 0x0000003a353c7210 */ /* 0x082fe40007f1e0ff */
[----:B------:R-:W-:Y:S02]  /*12d40*/  IADD3 R70, P1, R54, R58, RZ ;  /* 0x0000003a36467210 */ /* 0x000fe40007f3e0ff */
[-C--:B------:R-:W-:Y:S01]  /*12d50*/  IADD3.X R61, R56, R68.reuse, RZ, P0, !PT ;  /* 0x00000044383d7210 */ /* 0x080fe200007fe4ff */
[-C--:B------:R-:W-:Y:S01]  /*12d60*/  HMMA.16816.F32.BF16 R52, R80, R64.reuse, RZ ;  /* 0x000000405034723c */ /* 0x080fe200000418ff */
[----:B------:R-:W-:Y:S01]  /*12d70*/  IADD3.X R71, R69, R68, RZ, P1, !PT ;  /* 0x0000004445477210 */ /* 0x000fe20000ffe4ff */
[----:B------:R1:W-:Y:S01]  /*12d80*/  LDGSTS.E.BYPASS.LTC128B.128 [R203+0x900], [R62.64], !P3 ;  /* 0x009000003ecb7fae */ /* 0x0003e2000d901d46 */
[----:B------:R-:W-:Y:S04]  /*12d90*/  IADD3 R72, P0, R0, R58, RZ ;  /* 0x0000003a00487210 */ /* 0x000fe80007f1e0ff */
[----:B------:R-:W-:Y:S01]  /*12da0*/  IADD3.X R73, R73, R68, RZ, P0, !PT ;  /* 0x0000004449497210 */ /* 0x000fe200007fe4ff */
[C---:B------:R-:W-:Y:S02]  /*12db0*/  HMMA.16816.F32.BF16 R56, R76.reuse, R64, RZ ;  /* 0x000000404c38723c */ /* 0x040fe400000418ff */
[----:B------:R1:W-:Y:S08]  /*12dc0*/  LDGSTS.E.BYPASS.LTC128B.128 [R203+0x1100], [R60.64], !P3 ;  /* 0x011000003ccb7fae */ /* 0x0003f0000d901d46 */
[----:B------:R3:W-:Y:S08]  /*12dd0*/  LDGSTS.E.BYPASS.LTC128B.128 [R203+0x1900], [R70.64], !P3 ;  /* 0x0190000046cb7fae */ /* 0x0007f0000d901d46 */
[----:B------:R4:W-:Y:S08]  /*12de0*/  LDGSTS.E.BYPASS.LTC128B.128 [R203+0x2100], [R72.64], !P3 ;  /* 0x0210000048cb7fae */ /* 0x0009f0000d901d46 */
[----:B------:R-:W0:Y:S01]  /*12df0*/  LDGDEPBAR ;  /* 0x00000000000079af */ /* 0x000e220000000000 */
[-C--:B-1----:R-:W-:Y:S08]  /*12e00*/  HMMA.16816.F32.BF16 R60, R76, R66.reuse, RZ ;  /* 0x000000424c3c723c */ /* 0x082ff000000418ff */
        /* <DEDUP_REMOVED lines=31> */
[----:B------:R-:W2:Y:S07]  /*13000*/  LDSM.16.M88.4 R156, [R190+0x1800] ;  /* 0x00180000be9c783b */ /* 0x000eae0000000200 */
[-C--:B-1----:R-:W-:Y:S08]  /*13010*/  HMMA.16816.F32.BF16 R4, R152, R160.reuse, R4 ;  /* 0x000000a09804723c */ /* 0x082ff00000041804 */
[C---:B---3--:R-:W-:Y:S08]  /*13020*/  HMMA.16816.F32.BF16 R8, R168.reuse, R160, R8 ;  /* 0x000000a0a808723c */ /* 0x048ff00000041808 */
[-C--:B------:R-:W-:Y:S03]  /*13030*/  HMMA.16816.F32.BF16 R12, R168, R162.reuse, R12 ;  /* 0x000000a2a80c723c */ /* 0x080fe6000004180c */
[----:B------:R-:W-:Y:S05]  /*13040*/  ISETP.GT.AND P0, PT, R202, R235, PT ;  /* 0x000000ebca00720c */ /* 0x000fea0003f04270 */
[C---:B------:R-:W-:Y:S01]  /*13050*/  HMMA.16816.F32.BF16 R16, R152.reuse, R162, R16 ;  /* 0x000000a29810723c */ /* 0x040fe20000041810 */
[----:B------:R-:W1:Y:S07]  /*13060*/  LDSM.16.M88.4 R160, [R190+0x2000] ;  /* 0x00200000bea0783b */ /* 0x000e6e0000000200 */
        /* <DEDUP_REMOVED lines=10> */
[-C--:B--2---:R-:W-:Y:S08]  /*13110*/  HMMA.16816.F32.BF16 R52, R152, R156.reuse, R52 ;  /* 0x0000009c9834723c */ /* 0x084ff00000041834 */
[C---:B------:R-:W-:Y:S08]  /*13120*/  HMMA.16816.F32.BF16 R56, R168.reuse, R156, R56 ;  /* 0x0000009ca838723c */ /* 0x040ff00000041838 */
[-C--:B------:R-:W-:Y:S08]  /*13130*/  HMMA.16816.F32.BF16 R60, R168, R158.reuse, R60 ;  /* 0x0000009ea83c723c */ /* 0x080ff0000004183c */
[C---:B------:R-:W-:Y:S08]  /*13140*/  HMMA.16816.F32.BF16 R64, R152.reuse, R158, R64 ;  /* 0x0000009e9840723c */ /* 0x040ff00000041840 */
[-C--:B-1----:R-:W-:Y:S08]  /*13150*/  HMMA.16816.F32.BF16 R68, R152, R160.reuse, R68 ;  /* 0x000000a09844723c */ /* 0x082ff00000041844 */
        /* <DEDUP_REMOVED lines=230> */
.L_x_846:
        /* <DEDUP_REMOVED lines=22> */
.L_x_847:
[----:B--2---:R-:W-:Y:S04]  /*14120*/  IADD3 R2, P0, R0, R18, RZ ;  /* 0x0000001200027210 */ /* 0x004fe80007f1e0ff */
[----:B-1----:R-:W-:Y:S05]  /*14130*/  IADD3.X R3, R4, R5, RZ, P0, !PT ;  /* 0x0000000504037210 */ /* 0x002fea00007fe4ff */
[----:B------:R-:W-:Y:S01]  /*14140*/  @!PT LDS RZ, [RZ] ;  /* 0x00000000fffff984 */ /* 0x000fe20000000800 */
[----:B------:R-:W-:Y:S01]  /*14150*/  @!PT LDS RZ, [RZ] ;  /* 0x00000000fffff984 */ /* 0x000fe20000000800 */
[----:B------:R-:W-:Y:S01]  /*14160*/  @!PT LDS RZ, [RZ] ;  /* 0x00000000fffff984 */ /* 0x000fe20000000800 */
[----:B------:R1:W-:Y:S04]  /*14170*/  LDGSTS.E.BYPASS.LTC128B.128 [R203+0x4900], [R2.64], !P3 ;  /* 0x0490000002cb7fae */ /* 0x0003e8000d901d46 */
.L_x_709:
[----:B--234-:R-:W-:Y:S05]  /*14180*/  BSYNC B0 ;  /* 0x0000000000007941 */ /* 0x01cfea0003800000 */
.L_x_708:
[----:B-1----:R-:W2:Y:S01]  /*14190*/  LDL R2, [R1] ;  /* 0x0000000001027983 */ /* 0x002ea20000100800 */
[----:B------:R-:W-:Y:S01]  /*141a0*/  IMAD.MOV.U32 R3, RZ, RZ, c[0x0][0x2c4] ;  /* 0x0000b100ff037624 */ /* 0x000fe200078e00ff */
[----:B------:R-:W-:Y:S01]  /*141b0*/  ULDC UR4, c[0x0][0x324] ;  /* 0x0000c90000047ab9 */ /* 0x000fe20000000800 */
[----:B------:R-:W-:Y:S01]  /*141c0*/  IMAD R0, R202, -0x50, RZ ;  /* 0xffffffb0ca007824 */ /* 0x000fe200078e02ff */
[----:B------:R-:W3:Y:S01]  /*141d0*/  LDL R5, [R1+0x48] ;  /* 0x0000480001057983 */ /* 0x000ee20000100800 */
[----:B------:R-:W-:Y:S01]  /*141e0*/  ULOP3.LUT UR4, URZ, UR4, URZ, 0x33, !UPT ;  /* 0x000000043f047292 */ /* 0x000fe2000f8e333f */
[----:B------:R-:W-:Y:S02]  /*141f0*/  ISETP.NE.AND P0, PT, R3, 0x1, PT ;  /* 0x000000010300780c */ /* 0x000fe40003f05270 */
[----:B------:R-:W3:Y:S04]  /*14200*/  LDL R4, [R1+0x4c] ;  /* 0x00004c0001047983 */ /* 0x000ee80000100800 */
[----:B------:R-:W0:Y:S01]  /*14210*/  LDGDEPBAR ;  /* 0x00000000000079af */ /* 0x000e220000000000 */
[----:B--2---:R-:W-:Y:S04]  /*14220*/  IADD3 R2, -R2, 0x1, R0 ;  /* 0x0000000102027810 */ /* 0x004fe80007ffe100 */
[----:B------:R-:W-:Y:S04]  /*14230*/  IADD3 R2, -R246, R2, R248 ;  /* 0x00000002f6027210 */ /* 0x000fe80007ffe1f8 */
[----:B------:R-:W-:Y:S01]  /*14240*/  IADD3 R7, R2, UR4, RZ ;  /* 0x0000000402077c10 */ /* 0x000fe2000fffe0ff */
[----:B---3--:R-:W-:Y:S01]  /*14250*/  IMAD.IADD R5, R4, 0x1, R5 ;  /* 0x0000000104057824 */ /* 0x008fe200078e0205 */
[----:B------:R-:W-:Y:S03]  /*14260*/  IADD3 R6, R2, c[0x0][0x328], RZ ;  /* 0x0000ca0002067a10 */ /* 0x000fe60007ffe0ff */
[----:B------:R-:W-:Y:S05]  /*14270*/  @P0 IMAD.HI.U32 R3, R5, c[0x0][0x2c8], RZ ;  /* 0x0000b20005030a27 */ /* 0x000fea00078e00ff */
[----:B------:R-:W-:Y:S01]  /*14280*/  @P0 SHF.R.U32.HI R5, RZ, c[0x0][0x2cc], R3 ;  /* 0x0000b300ff050a19 */ /* 0x000fe20000011603 */
[----:B------:R-:W-:-:S05]  /*14290*/  BRA.DIV ~URZ, `(.L_x_712) ;  /* 0x0000bf227f007947 */ /* 0x000fca000b800000 */
[----:B------:R1:W2:Y:S02]  /*142a0*/  SHFL.IDX PT, R4, R5, RZ, 0x1c1f ;  /* 0x001c1fff05047589 */ /* 0x0002a400000e0000 */
.L_x_848:
[----:B--2---:R-:W-:Y:S01]  /*142b0*/  IADD3 R3, R6, R4, RZ ;  /* 0x0000000406037210 */ /* 0x004fe20007ffe0ff */
        /* <DEDUP_REMOVED lines=15> */
.L_x_715:
[----:B------:R-:W-:Y:S04]  /*143b0*/  MOV R8, c[0x0][0x32c] ;  /* 0x0000cb0000087a02 */ /* 0x000fe80000000f00 */
[----:B------:R-:W-:-:S13]  /*143c0*/  ISETP.NE.AND P0, PT, R8, 0x1, PT ;  /* 0x000000010800780c */ /* 0x000fda0003f05270 */
[----:B------:R-:W-:Y:S05]  /*143d0*/  @P0 IMAD.HI.U32 R8, R4, c[0x0][0x330], RZ ;  /* 0x0000cc0004080a27 */ /* 0x000fea00078e00ff */
[----:B------:R-:W-:Y:S02]  /*143e0*/  @P0 SHF.R.U32.HI R4, RZ, c[0x0][0x334], R8 ;  /* 0x0000cd00ff040a19 */ /* 0x000fe40000011608 */
.L_x_716:
[----:B------:R-:W-:Y:S05]  /*143f0*/  BSYNC B0 ;  /* 0x0000000000007941 */ /* 0x000fea0003800000 */
.L_x_714:
[----:B------:R-:W2:Y:S02]  /*14400*/  LDL R8, [R1] ;  /* 0x0000000001087983 */ /* 0x000ea40000100800 */
[----:B--2---:R-:W-:Y:S04]  /*14410*/  IMAD.IADD R8, R0, 0x1, -R8 ;  /* 0x0000000100087824 */ /* 0x004fe800078e0a08 */
[----:B------:R-:W-:Y:S05]  /*14420*/  IMAD R4, R4, c[0x0][0x32c], R8 ;  /* 0x0000cb0004047a24 */ /* 0x000fea00078e0208 */
[----:B------:R-:W-:Y:S02]  /*14430*/  IADD3 R8, R4, c[0x0][0x32c], RZ ;  /* 0x0000cb0004087a10 */ /* 0x000fe40007ffe0ff */
[----:B------:R-:W-:Y:S02]  /*14440*/  IMNMX R2, R2, R4, !PT ;  /* 0x0000000402027217 */ /* 0x000fe40007800200 */
[----:B------:R-:W-:Y:S02]  /*14450*/  IMNMX R3, R3, R8, PT ;  /* 0x0000000803037217 */ /* 0x000fe40003800200 */
.L_x_713:
        /* <DEDUP_REMOVED lines=76> */
[----:B------:R-:W-:Y:S02]  /*14920*/  FSEL R51, R44, -INF , !P0 ;  /* 0xff8000002c337808 */ /* 0x000fe40004000000 */
[----:B------:R-:W-:Y:S02]  /*14930*/  LOP3.LUT R200, R200, 0xfffffffd, RZ, 0xc0, !PT ;  /* 0xfffffffdc8c87812 */ /* 0x000fe400078ec0ff */
[----:B------:R-:W-:Y:S04]  /*14940*/  ISETP.GT.AND P0, PT, R2, 0x30, !P1 ;  /* 0x000000300200780c */ /* 0x000fe80004f04270 */
[----:B------:R-:W-:Y:S03]  /*14950*/  ISETP.LT.OR P0, PT, R3, 0x31, P0 ;  /* 0x000000310300780c */ /* 0x000fe60000701670 */
[----:B------:R-:W-:Y:S02]  /*14960*/  @P1 LOP3.LUT R200, R200, 0x2, RZ, 0xfc, !PT ;  /* 0x00000002c8c81812 */ /* 0x000fe400078efcff */
[----:B------:R-:W-:Y:S02]  /*14970*/  ISETP.GE.AND P1, PT, R0, 0x32, PT ;  /* 0x000000320000780c */ /* 0x000fe40003f26270 */
[----:B------:R-:W-:Y:S02]  /*14980*/  FSEL R53, R43, -INF , !P0 ;  /* 0xff8000002b357808 */ /* 0x000fe40004000000 */
[----:B------:R-:W-:Y:S02]  /*14990*/  ISETP.GT.AND P0, PT, R2, 0x31, !P1 ;  /* 0x000000310200780c */ /* 0x000fe40004f04270 */
[----:B------:R-:W-:Y:S02]  /*149a0*/  LOP3.LUT R200, R200, 0xfffffffe, RZ, 0xc0, !PT ;  /* 0xfffffffec8c87812 */ /* 0x000fe400078ec0ff */
[C---:B------:R-:W-:Y:S04]  /*149b0*/  ISETP.LT.OR P0, PT, R3.reuse, 0x32, P0 ;  /* 0x000000320300780c */ /* 0x040fe80000701670 */
        /* <DEDUP_REMOVED lines=26> */
.L_x_849:
        /* <DEDUP_REMOVED lines=16> */
.L_x_720:
[----:B------:R-:W-:Y:S04]  /*14c60*/  MOV R8, c[0x0][0x32c] ;  /* 0x0000cb0000087a02 */ /* 0x000fe80000000f00 */
[----:B------:R-:W-:-:S13]  /*14c70*/  ISETP.NE.AND P0, PT, R8, 0x1, PT ;  /* 0x000000010800780c */ /* 0x000fda0003f05270 */
[----:B------:R-:W-:Y:S05]  /*14c80*/  @P0 IMAD.HI.U32 R8, R4, c[0x0][0x330], RZ ;  /* 0x0000cc0004080a27 */ /* 0x000fea00078e00ff */
[----:B------:R-:W-:Y:S02]  /*14c90*/  @P0 SHF.R.U32.HI R4, RZ, c[0x0][0x334], R8 ;  /* 0x0000cd00ff040a19 */ /* 0x000fe40000011608 */
.L_x_721:
[----:B------:R-:W-:Y:S05]  /*14ca0*/  BSYNC B0 ;  /* 0x0000000000007941 */ /* 0x000fea0003800000 */
.L_x_719:
[----:B------:R-:W3:Y:S02]  /*14cb0*/  LDL R8, [R1] ;  /* 0x0000000001087983 */ /* 0x000ee40000100800 */
[----:B---3--:R-:W-:Y:S04]  /*14cc0*/  IMAD.IADD R8, R0, 0x1, -R8 ;  /* 0x0000000100087824 */ /* 0x008fe800078e0a08 */
[----:B------:R-:W-:Y:S05]  /*14cd0*/  IMAD R4, R4, c[0x0][0x32c], R8 ;  /* 0x0000cb0004047a24 */ /* 0x000fea00078e0208 */
[----:B------:R-:W-:Y:S02]  /*14ce0*/  IADD3 R8, R4, c[0x0][0x32c], RZ ;  /* 0x0000cb0004087a10 */ /* 0x000fe40007ffe0ff */
[----:B------:R-:W-:Y:S02]  /*14cf0*/  IMNMX R3, R3, R4, !PT ;  /* 0x0000000403037217 */ /* 0x000fe40007800200 */
[----:B------:R-:W-:Y:S02]  /*14d00*/  IMNMX R2, R2, R8, PT ;  /* 0x0000000802027217 */ /* 0x000fe40003800200 */
.L_x_718:
        /* <DEDUP_REMOVED lines=77> */
.L_x_850:
        /* <DEDUP_REMOVED lines=16> */
.L_x_725:
[----:B------:R-:W-:Y:S04]  /*152e0*/  MOV R8, c[0x0][0x32c] ;  /* 0x0000cb0000087a02 */ /* 0x000fe80000000f00 */
[----:B------:R-:W-:-:S13]  /*152f0*/  ISETP.NE.AND P0, PT, R8, 0x1, PT ;  /* 0x000000010800780c */ /* 0x000fda0003f05270 */
[----:B------:R-:W-:Y:S05]  /*15300*/  @P0 IMAD.HI.U32 R8, R4, c[0x0][0x330], RZ ;  /* 0x0000cc0004080a27 */ /* 0x000fea00078e00ff */
[----:B------:R-:W-:Y:S02]  /*15310*/  @P0 SHF.R.U32.HI R4, RZ, c[0x0][0x334], R8 ;  /* 0x0000cd00ff040a19 */ /* 0x000fe40000011608 */
.L_x_726:
[----:B------:R-:W-:Y:S05]  /*15320*/  BSYNC B0 ;  /* 0x0000000000007941 */ /* 0x000fea0003800000 */
.L_x_724:
[----:B------:R-:W4:Y:S02]  /*15330*/  LDL R8, [R1] ;  /* 0x0000000001087983 */ /* 0x000f240000100800 */
[----:B----4-:R-:W-:Y:S04]  /*15340*/  IMAD.IADD R8, R0, 0x1, -R8 ;  /* 0x0000000100087824 */ /* 0x010fe800078e0a08 */
[----:B------:R-:W-:Y:S05]  /*15350*/  IMAD R4, R4, c[0x0][0x32c], R8 ;  /* 0x0000cb0004047a24 */ /* 0x000fea00078e0208 */
[----:B------:R-:W-:Y:S02]  /*15360*/  IADD3 R8, R4, c[0x0][0x32c], RZ ;  /* 0x0000cb0004087a10 */ /* 0x000fe40007ffe0ff */
[----:B------:R-:W-:Y:S02]  /*15370*/  IMNMX R3, R3, R4, !PT ;  /* 0x0000000403037217 */ /* 0x000fe40007800200 */
[----:B------:R-:W-:Y:S02]  /*15380*/  IMNMX R2, R2, R8, PT ;  /* 0x0000000802027217 */ /* 0x000fe40003800200 */
.L_x_723:
        /* <DEDUP_REMOVED lines=77> */
.L_x_851:
        /* <DEDUP_REMOVED lines=16> */
.L_x_730:
[----:B--234-:R-:W-:Y:S04]  /*15960*/  MOV R5, c[0x0][0x32c] ;  /* 0x0000cb0000057a02 */ /* 0x01cfe80000000f00 */
[----:B------:R-:W-:-:S13]  /*15970*/  ISETP.NE.AND P0, PT, R5, 0x1, PT ;  /* 0x000000010500780c */ /* 0x000fda0003f05270 */
[----:B------:R-:W-:Y:S05]  /*15980*/  @P0 IMAD.HI.U32 R5, R4, c[0x0][0x330], RZ ;  /* 0x0000cc0004050a27 */ /* 0x000fea00078e00ff */
[----:B------:R-:W-:Y:S02]  /*15990*/  @P0 SHF.R.U32.HI R4, RZ, c[0x0][0x334], R5 ;  /* 0x0000cd00ff040a19 */ /* 0x000fe40000011605 */
.L_x_731:
[----:B------:R-:W-:Y:S05]  /*159a0*/  BSYNC B0 ;  /* 0x0000000000007941 */ /* 0x000fea0003800000 */
.L_x_729:
[----:B------:R-:W2:Y:S02]  /*159b0*/  LDL R5, [R1] ;  /* 0x0000000001057983 */ /* 0x000ea40000100800 */
[----:B--2---:R-:W-:Y:S04]  /*159c0*/  IMAD.IADD R0, R0, 0x1, -R5 ;  /* 0x0000000100007824 */ /* 0x004fe800078e0a05 */
[----:B------:R-:W-:Y:S05]  /*159d0*/  IMAD R0, R4, c[0x0][0x32c], R0 ;  /* 0x0000cb0004007a24 */ /* 0x000fea00078e0200 */
[----:B------:R-:W-:Y:S02]  /*159e0*/  IADD3 R4, R0, c[0x0][0x32c], RZ ;  /* 0x0000cb0000047a10 */ /* 0x000fe40007ffe0ff */
[----:B------:R-:W-:Y:S02]  /*159f0*/  IMNMX R2, R2, R0, !PT ;  /* 0x0000000002027217 */ /* 0x000fe40007800200 */
[----:B------:R-:W-:Y:S02]  /*15a00*/  IMNMX R3, R3, R4, PT ;  /* 0x0000000403037217 */ /* 0x000fe40003800200 */
.L_x_728:
        /* <DEDUP_REMOVED lines=45> */
[----:B------:R-:W-:Y:S02]  /*15ce0*/  FSEL R163, R36, -INF , !P1 ;  /* 0xff80000024a37808 */ /* 0x000fe40004800000 */
[----:B------:R-:W-:Y:S02]  /*15cf0*/  ISETP.LT.OR P0, PT, R3, 0x19, P0 ;  /* 0x000000190300780c */ /* 0x000fe40000701670 */
[----:B------:R-:W-:Y:S02]  /*15d00*/  FMNMX.FTZ R5, R177, R5, !PT ;  /* 0x00000005b1057209 */ /* 0x000fe40007810000 */
[----:B------:R-:W-:Y:S02]  /*15d10*/  FSEL R154, R222, -INF , !P0 ;  /* 0xff800000de9a7808 */ /* 0x000fe40004000000 */
[----:B------:R-:W-:Y:S02]  /*15d20*/  LOP3.LUT P0, RZ, R200, 0x40, RZ, 0xc0, !PT ;  /* 0x00000040c8ff7812 */ /* 0x000fe4000780c0ff */
[----:B------:R-:W-:Y:S02]  /*15d30*/  FMNMX.FTZ R5, R176, R5, !PT ;  /* 0x00000005b0057209 */ /* 0x000fe40007810000 */
        /* <DEDUP_REMOVED lines=106> */
.L_x_852:
        /* <DEDUP_REMOVED lines=15> */
.L_x_853:
[C---:B------:R-:W-:Y:S01]  /*164d0*/  FMUL.FTZ R0, R72.reuse, c[0x0][0x2d0] ;  /* 0x0000b40048007a20 */ /* 0x040fe20000410000 */
[----:B------:R-:W-:Y:S01]  /*164e0*/  FSETP.NEU.FTZ.AND P0, PT, R72, -INF , PT ;  /* 0xff8000004800780b */ /* 0x000fe20003f1d000 */
[----:B------:R-:W-:Y:S01]  /*164f0*/  WARPSYNC 0xffffffff ;  /* 0xffffffff00007948 */ /* 0x000fe20003800000 */
[----:B------:R-:W-:Y:S01]  /*16500*/  FSETP.NEU.FTZ.AND P1, PT, R71, -INF , PT ;  /* 0xff8000004700780b */ /* 0x000fe20003f3d000 */
[----:B------:R-:W-:Y:S01]  /*16510*/  LDSM.16.MT88.4 R36, [R189] ;  /* 0x00000000bd24783b */ /* 0x000fe20000004200 */
[----:B------:R-:W-:Y:S02]  /*16520*/  FSEL R40, R0, RZ, P0 ;  /* 0x000000ff00287208 */ /* 0x000fe40000000000 */
[----:B----4-:R-:W-:Y:S03]  /*16530*/  FMNMX.FTZ R69, R3, R4, !PT ;  /* 0x0000000403457209 */ /* 0x010fe60007810000 */
[--C-:B------:R-:W-:Y:S02]  /*16540*/  FFMA.FTZ R0, R19, c[0x0][0x2d0], -R40.reuse ;  /* 0x0000b40013007a23 */ /* 0x100fe40000010828 */
[----:B------:R-:W2:Y:S01]  /*16550*/  LDL.LU R251, [R1+0x4] ;  /* 0x0000040001fb7983 */ /* 0x000ea20000300800 */
[--C-:B------:R-:W-:Y:S01]  /*16560*/  FFMA.FTZ R2, R22, c[0x0][0x2d0], -R40.reuse ;  /* 0x0000b40016027a23 */ /* 0x100fe20000010828 */
[----:B------:R1:W-:Y:S01]  /*16570*/  MUFU.EX2 R217, R0 ;  /* 0x0000000000d97308 */ /* 0x0003e20000000800 */
[--C-:B------:R-:W-:Y:S01]  /*16580*/  FFMA.FTZ R211, R53, c[0x0][0x2d0], -R40.reuse ;  /* 0x0000b40035d37a23 */ /* 0x100fe20000010828 */
[----:B------:R-:W3:Y:S01]  /*16590*/  LDL.LU R250, [R1+0x8] ;  /* 0x0000080001fa7983 */ /* 0x000ee20000300800 */
[--C-:B------:R-:W-:Y:S02]  /*165a0*/  FFMA.FTZ R209, R54, c[0x0][0x2d0], -R40.reuse ;  /* 0x0000b40036d17a23 */ /* 0x100fe40000010828 */
[--C-:B------:R-:W-:Y:S02]  /*165b0*/  FFMA.FTZ R215, R55, c[0x0][0x2d0], -R40.reuse ;  /* 0x0000b40037d77a23 */ /* 0x100fe40000010828 */
[----:B------:R-:W-:Y:S01]  /*165c0*/  LDSM.16.MT88.4 R52, [R186] ;  /* 0x00000000ba34783b */ /* 0x000fe20000004200 */
[--C-:B------:R-:W-:Y:S02]  /*165d0*/  FFMA.FTZ R48, R47, c[0x0][0x2d0], -R40.reuse ;  /* 0x0000b4002f307a23 */ /* 0x100fe40000010828 */
[----:B------:R4:W5:Y:S01]  /*165e0*/  MUFU.EX2 R223, R2 ;  /* 0x0000000200df7308 */ /* 0x0009620000000800 */
[----:B------:R-:W-:Y:S02]  /*165f0*/  FMUL.FTZ R4, R69, c[0x0][0x2d0] ;  /* 0x0000b40045047a20 */ /* 0x000fe40000410000 */
[--C-:B------:R-:W-:Y:S02]  /*16600*/  FFMA.FTZ R58, R49, c[0x0][0x2d0], -R40.reuse ;  /* 0x0000b400313a7a23 */ /* 0x100fe40000010828 */
[--C-:B------:R-:W-:Y:S02]  /*16610*/  FFMA.FTZ R213, R73, c[0x0][0x2d0], -R40.reuse ;  /* 0x0000b40049d57a23 */ /* 0x100fe40000010828 */
[--C-:B------:R-:W-:Y:S02]  /*16620*/  FFMA.FTZ R28, R41, c[0x0][0x2d0], -R40.reuse ;  /* 0x0000b400291c7a23 */ /* 0x100fe40000010828 */
[----:B------:R-:W-:Y:S01]  /*16630*/  FFMA.FTZ R210, R63, c[0x0][0x2d0], -R40 ;  /* 0x0000b4003fd27a23 */ /* 0x000fe20000010828 */
[----:B------:R-:W-:Y:S01]  /*16640*/  MUFU.EX2 R241, R48 ;  /* 0x0000003000f17308 */ /* 0x000fe20000000800 */
[----:B-1----:R-:W-:Y:S05]  /*16650*/  FMUL.FTZ R0, R71, c[0x0][0x2d0] ;  /* 0x0000b40047007a20 */ /* 0x002fea0000410000 */
[----:B------:R-:W-:Y:S04]  /*16660*/  FSEL R56, R0, RZ, P1 ;  /* 0x000000ff00387208 */ /* 0x000fe80000800000 */
[----:B------:R1:W-:Y:S01]  /*16670*/  MUFU.EX2 R245, R28 ;  /* 0x0000001c00f57308 */ /* 0x0003e20000000800 */
[----:B------:R-:W-:Y:S02]  /*16680*/  FFMA.FTZ R0, R12, c[0x0][0x2d0], -R56 ;  /* 0x0000b4000c007a23 */ /* 0x000fe40000010838 */
[----:B----4-:R-:W-:Y:S02]  /*16690*/  FFMA.FTZ R2, R23, c[0x0][0x2d0], -R40 ;  /* 0x0000b40017027a23 */ /* 0x010fe40000010828 */
[--C-:B------:R-:W-:Y:S05]  /*166a0*/  FFMA.FTZ R5, R21, c[0x0][0x2d0], -R56.reuse ;  /* 0x0000b40015057a23 */ /* 0x100fea0000010838 */
[----:B------:R4:W-:Y:S01]  /*166b0*/  MUFU.EX2 R216, R0 ;  /* 0x0000000000d87308 */ /* 0x0009e20000000800 */
[--C-:B------:R-:W-:Y:S09]  /*166c0*/  FFMA.FTZ R73, R83, c[0x0][0x2d0], -R56.reuse ;  /* 0x0000b40053497a23 */ /* 0x100ff20000010838 */
[----:B------:R5:W-:Y:S01]  /*166d0*/  MUFU.EX2 R226, R2 ;  /* 0x0000000200e27308 */ /* 0x000be20000000800 */
[--C-:B-1----:R-:W-:Y:S02]  /*166e0*/  FFMA.FTZ R28, R32, c[0x0][0x2d0], -R56.reuse ;  /* 0x0000b400201c7a23 */ /* 0x102fe40000010838 */
[--C-:B------:R-:W-:Y:S07]  /*166f0*/  FFMA.FTZ R32, R33, c[0x0][0x2d0], -R56.reuse ;  /* 0x0000b40021207a23 */ /* 0x100fee0000010838 */
[----:B------:R-:W-:Y:S01]  /*16700*/  MUFU.EX2 R240, R5 ;  /* 0x0000000500f07308 */ /* 0x000fe20000000800 */
[----:B----4-:R-:W-:Y:S09]  /*16710*/  FFMA.FTZ R0, R18, c[0x0][0x2d0], -R56 ;  /* 0x0000b40012007a23 */ /* 0x010ff20000010838 */
[----:B------:R1:W-:Y:S01]  /*16720*/  MUFU.EX2 R222, R0 ;  /* 0x0000000000de7308 */ /* 0x0003e20000000800 */
[----:B-----5:R-:W-:Y:S09]  /*16730*/  FMUL.FTZ R2, R70, c[0x0][0x2d0] ;  /* 0x0000b40046027a20 */ /* 0x020ff20000410000 */
[----:B------:R-:W-:Y:S10]  /*16740*/  MUFU.EX2 R225, R28 ;  /* 0x0000001c00e17308 */ /* 0x000ff40000000800 */
[----:B------:R-:W-:Y:S01]  /*16750*/  MUFU.EX2 R239, R32 ;  /* 0x0000002000ef7308 */ /* 0x000fe20000000800 */
[----:B-1----:R-:W-:Y:S09]  /*16760*/  FFMA.FTZ R0, R25, c[0x0][0x2d0], -R40 ;  /* 0x0000b40019007a23 */ /* 0x002ff20000010828 */
[----:B------:R1:W-:Y:S10]  /*16770*/  MUFU.EX2 R242, R0 ;  /* 0x0000000000f27308 */ /* 0x0003f40000000800 */
[----:B------:R-:W-:Y:S01]  /*16780*/  MUFU.EX2 R238, R58 ;  /* 0x0000003a00ee7308 */ /* 0x000fe20000000800 */
[----:B-1----:R-:W-:Y:S02]  /*16790*/  FFMA.FTZ R0, R20, c[0x0][0x2d0], -R56 ;  /* 0x0000b40014007a23 */ /* 0x002fe40000010838 */
[----:B------:R-:W1:Y:S07]  /*167a0*/  LDSM.16.MT88.4 R20, [R185] ;  /* 0x00000000b914783b */ /* 0x000e6e0000004200 */
[----:B------:R4:W-:Y:S02]  /*167b0*/  MUFU.EX2 R224, R0 ;  /* 0x0000000000e07308 */ /* 0x0009e40000000800 */
[----:B----4-:R-:W-:Y:S02]  /*167c0*/  FSEL R0, R72, RZ, P0 ;  /* 0x000000ff48007208 */ /* 0x010fe40000000000 */
[----:B------:R-:W-:Y:S03]  /*167d0*/  FSETP.NEU.FTZ.AND P0, PT, R70, -INF , PT ;  /* 0xff8000004600780b */ /* 0x000fe60003f1d000 */
[----:B------:R-:W-:Y:S01]  /*167e0*/  FADD.FTZ R0, -R0, R84 ;  /* 0x0000005400007221 */ /* 0x000fe20000010100 */
[----:B------:R-:W-:Y:S03]  /*167f0*/  FSEL R57, R2, RZ, P0 ;  /* 0x000000ff02397208 */ /* 0x000fe60000000000 */
[----:B------:R-:W-:Y:S02]  /*16800*/  FMUL.FTZ R0, R0, c[0x0][0x2d0] ;  /* 0x0000b40000007a20 */ /* 0x000fe40000410000 */
[--C-:B------:R-:W-:Y:S02]  /*16810*/  FFMA.FTZ R2, R10, c[0x0][0x2d0], -R57.reuse ;  /* 0x0000b4000a027a23 */ /* 0x100fe40000010839 */
[----:B------:R-:W4:Y:S10]  /*16820*/  MUFU.EX2 R68, R0 ;  /* 0x0000000000447308 */ /* 0x000f340000000800 */
[----:B------:R5:W-:Y:S02]  /*16830*/  MUFU.EX2 R220, R2 ;  /* 0x0000000200dc7308 */ /* 0x000be40000000800 */
[--C-:B-----5:R-:W-:Y:S08]  /*16840*/  FFMA.FTZ R2, R13, c[0x0][0x2d0], -R57.reuse ;  /* 0x0000b4000d027a23 */ /* 0x120ff00000010839 */
[----:B------:R5:W-:Y:S02]  /*16850*/  MUFU.EX2 R221, R2 ;  /* 0x0000000200dd7308 */ /* 0x000be40000000800 */
[--C-:B-----5:R-:W-:Y:S08]  /*16860*/  FFMA.FTZ R2, R15, c[0x0][0x2d0], -R57.reuse ;  /* 0x0000b4000f027a23 */ /* 0x120ff00000010839 */
[----:B------:R5:W-:Y:S02]  /*16870*/  MUFU.EX2 R234, R2 ;  /* 0x0000000200ea7308 */ /* 0x000be40000000800 */
[----:B-----5:R-:W-:Y:S08]  /*16880*/  FFMA.FTZ R2, R17, c[0x0][0x2d0], -R57 ;  /* 0x0000b40011027a23 */ /* 0x020ff00000010839 */
[----:B------:R5:W-:Y:S02]  /*16890*/  MUFU.EX2 R236, R2 ;  /* 0x0000000200ec7308 */ /* 0x000be40000000800 */
[----:B-----5:R-:W-:Y:S05]  /*168a0*/  FSEL R2, R71, RZ, P1 ;  /* 0x000000ff47027208 */ /* 0x020fea0000800000 */
[----:B------:R-:W-:Y:S01]  /*168b0*/  FADD.FTZ R0, -R2, R85 ;  /* 0x0000005502007221 */ /* 0x000fe20000010100 */
[----:B------:R-:W-:Y:S02]  /*168c0*/  FSEL R2, R70, RZ, P0 ;  /* 0x000000ff46027208 */ /* 0x000fe40000000000 */
[----:B------:R-:W-:Y:S01]  /*168d0*/  FSETP.NEU.FTZ.AND P0, PT, R69, -INF , PT ;  /* 0xff8000004500780b */ /* 0x000fe20003f1d000 */
[----:B------:R-:W-:Y:S03]  /*168e0*/  FMUL.FTZ R0, R0, c[0x0][0x2d0] ;  /* 0x0000b40000007a20 */ /* 0x000fe60000410000 */
[----:B------:R-:W-:Y:S01]  /*168f0*/  FSEL R60, R4, RZ, P0 ;  /* 0x000000ff043c7208 */ /* 0x000fe20000000000 */
[----:B------:R5:W1:Y:S04]  /*16900*/  MUFU.EX2 R3, R0 ;  /* 0x0000000000037308 */ /* 0x000a680000000800 */
[----:B------:R-:W-:Y:S06]  /*16910*/  FFMA.FTZ R4, R14, c[0x0][0x2d0], -R60 ;  /* 0x0000b4000e047a23 */ /* 0x000fec000001083c */
[----:B------:R1:W-:Y:S01]  /*16920*/  MUFU.EX2 R219, R4 ;  /* 0x0000000400db7308 */ /* 0x0003e20000000800 */
[----:B-----5:R-:W-:Y:S04]  /*16930*/  FADD.FTZ R0, -R2, R86 ;  /* 0x0000005602007221 */ /* 0x020fe80000010100 */
[----:B------:R-:W-:Y:S05]  /*16940*/  FMUL.FTZ R0, R0, c[0x0][0x2d0] ;  /* 0x0000b40000007a20 */ /* 0x000fea0000410000 */
[----:B------:R5:W-:Y:S01]  /*16950*/  MUFU.EX2 R2, R0 ;  /* 0x0000000000027308 */ /* 0x000be20000000800 */
[----:B-1----:R-:W-:Y:S02]  /*16960*/  FFMA.FTZ R4, R24, c[0x0][0x2d0], -R60 ;  /* 0x0000b40018047a23 */ /* 0x002fe4000001083c */
[----:B------:R-:W-:Y:S07]  /*16970*/  FFMA.FTZ R24, R31, c[0x0][0x2d0], -R40 ;  /* 0x0000b4001f187a23 */ /* 0x000fee0000010828 */
[----:B------:R-:W-:Y:S10]  /*16980*/  MUFU.EX2 R231, R4 ;  /* 0x0000000400e77308 */ /* 0x000ff40000000800 */
[----:B------:R-:W-:Y:S01]  /*16990*/  MUFU.EX2 R227, R24 ;  /* 0x0000001800e37308 */ /* 0x000fe20000000800 */
[--C-:B-----5:R-:W-:Y:S09]  /*169a0*/  FFMA.FTZ R0, R11, c[0x0][0x2d0], -R60.reuse ;  /* 0x0000b4000b007a23 */ /* 0x120ff2000001083c */
[----:B------:R1:W5:Y:S02]  /*169b0*/  MUFU.EX2 R218, R0 ;  /* 0x0000000000da7308 */ /* 0x0003640000000800 */
[----:B-1----:R-:W-:Y:S01]  /*169c0*/  FFMA.FTZ R0, R16, c[0x0][0x2d0], -R60 ;  /* 0x0000b40010007a23 */ /* 0x002fe2000001083c */
[----:B------:R-:W-:Y:S01]  /*169d0*/  F2FP.BF16.PACK_AB R76, R223, R217 ;  /* 0x000000d9df4c723e */ /* 0x000fe200000010ff */
[----:B----4-:R-:W-:Y:S01]  /*169e0*/  FMUL.FTZ R4, R68, R88 ;  /* 0x0000005844047220 */ /* 0x010fe20000410000 */
[----:B------:R-:W-:Y:S05]  /*169f0*/  F2FP.BF16.PACK_AB R77, R222, R216 ;  /* 0x000000d8de4d723e */ /* 0x000fea00000010ff */
[----:B------:R1:W4:Y:S01]  /*16a00*/  MUFU.EX2 R229, R0 ;  /* 0x0000000000e57308 */ /* 0x0003220000000800 */
[----:B------:R-:W-:Y:S01]  /*16a10*/  FMUL.FTZ R5, R68, R89 ;  /* 0x0000005944057220 */ /* 0x000fe20000410000 */
[----:B------:R-:W-:Y:S01]  /*16a20*/  F2FP.BF16.PACK_AB R78, R242, R226 ;  /* 0x000000e2f24e723e */ /* 0x000fe200000010ff */
[C---:B------:R-:W-:Y:S01]  /*16a30*/  FMUL.FTZ R6, R3.reuse, R90 ;  /* 0x0000005a03067220 */ /* 0x040fe20000410000 */
[----:B------:R-:W-:Y:S01]  /*16a40*/  F2FP.BF16.PACK_AB R79, R240, R224 ;  /* 0x000000e0f04f723e */ /* 0x000fe200000010ff */
[----:B------:R-:W-:Y:S01]  /*16a50*/  FMUL.FTZ R7, R3, R91 ;  /* 0x0000005b03077220 */ /* 0x000fe20000410000 */
[----:B------:R-:W-:Y:S01]  /*16a60*/  F2FP.BF16.PACK_AB R64, R221, R220 ;  /* 0x000000dcdd40723e */ /* 0x000fe200000010ff */
[----:B------:R-:W-:Y:S01]  /*16a70*/  LDSM.16.MT88.4 R88, [R189+0x800] ;  /* 0x00080000bd58783b */ /* 0x000fe20000004200 */
[----:B------:R-:W-:Y:S01]  /*16a80*/  FMUL.FTZ R48, R68, R132 ;  /* 0x0000008444307220 */ /* 0x000fe20000410000 */
[----:B------:R-:W-:Y:S01]  /*16a90*/  F2FP.BF16.PACK_AB R66, R236, R234 ;  /* 0x000000eaec42723e */ /* 0x000fe200000010ff */
[----:B------:R-:W-:Y:S01]  /*16aa0*/  FMUL.FTZ R49, R68, R133 ;  /* 0x0000008544317220 */ /* 0x000fe20000410000 */
[----:B-----5:R-:W-:Y:S01]  /*16ab0*/  F2FP.BF16.PACK_AB R65, R219, R218 ;  /* 0x000000dadb41723e */ /* 0x020fe200000010ff */
[-C--:B------:R-:W-:Y:S03]  /*16ac0*/  HMMA.16816.F32.BF16 R4, R76, R20.reuse, R4 ;  /* 0x000000144c04723c */ /* 0x080fe60000041804 */
[----:B------:R-:W5:Y:S02]  /*16ad0*/  LDL.LU R133, [R1+0xc] ;  /* 0x00000c0001857983 */ /* 0x000f640000300800 */
[C---:B------:R-:W-:Y:S02]  /*16ae0*/  FMUL.FTZ R8, R2.reuse, R92 ;  /* 0x0000005c02087220 */ /* 0x040fe40000410000 */
[C---:B------:R-:W-:Y:S01]  /*16af0*/  FMUL.FTZ R9, R2.reuse, R93 ;  /* 0x0000005d02097220 */ /* 0x040fe20000410000 */
[----:B------:R-:W2:Y:S01]  /*16b00*/  LDL.LU R132, [R1+0x10] ;  /* 0x0000100001847983 */ /* 0x000ea20000300800 */
[C---:B------:R-:W-:Y:S03]  /*16b10*/  FMUL.FTZ R12, R2.reuse, R96 ;  /* 0x00000060020c7220 */ /* 0x040fe60000410000 */
[----:B-1----:R-:W-:Y:S01]  /*16b20*/  FSEL R0, R69, RZ, P0 ;  /* 0x000000ff45007208 */ /* 0x002fe20000000000 */
[----:B------:R-:W-:Y:S01]  /*16b30*/  FMUL.FTZ R13, R2, R97 ;  /* 0x00000061020d7220 */ /* 0x000fe20000410000 */
[----:B----4-:R-:W-:Y:S01]  /*16b40*/  F2FP.BF16.PACK_AB R67, R231, R229 ;  /* 0x000000e5e743723e */ /* 0x010fe200000010ff */
[----:B------:R-:W-:Y:S02]  /*16b50*/  FMUL.FTZ R16, R68, R100 ;  /* 0x0000006444107220 */ /* 0x000fe40000410000 */
[----:B------:R-:W-:Y:S02]  /*16b60*/  FADD.FTZ R0, -R0, R87 ;  /* 0x0000005700007221 */ /* 0x000fe40000010100 */
[----:B------:R-:W-:Y:S01]  /*16b70*/  FMUL.FTZ R17, R68, R101 ;  /* 0x0000006544117220 */ /* 0x000fe20000410000 */
[----:B------:R-:W-:Y:S01]  /*16b80*/  LDSM.16.MT88.4 R84, [R185+0x800] ;  /* 0x00080000b954783b */ /* 0x000fe20000004200 */
[----:B------:R-:W-:Y:S02]  /*16b90*/  FMUL.FTZ R0, R0, c[0x0][0x2d0] ;  /* 0x0000b40000007a20 */ /* 0x000fe40000410000 */
[C---:B------:R-:W-:Y:S02]  /*16ba0*/  FMUL.FTZ R18, R3.reuse, R102 ;  /* 0x0000006603127220 */ /* 0x040fe40000410000 */
[----:B------:R-:W-:Y:S02]  /*16bb0*/  FMUL.FTZ R19, R3, R103 ;  /* 0x0000006703137220 */ /* 0x000fe40000410000 */
[----:B------:R-:W1:Y:S01]  /*16bc0*/  MUFU.EX2 R0, R0 ;  /* 0x0000000000007308 */ /* 0x000e620000000800 */
[C---:B------:R-:W-:Y:S02]  /*16bd0*/  FMUL.FTZ R24, R2.reuse, R108 ;  /* 0x0000006c02187220 */ /* 0x040fe40000410000 */
[C---:B------:R-:W-:Y:S02]  /*16be0*/  FMUL.FTZ R25, R2.reuse, R109 ;  /* 0x0000006d02197220 */ /* 0x040fe40000410000 */
[C---:B------:R-:W-:Y:S02]  /*16bf0*/  FMUL.FTZ R28, R2.reuse, R112 ;  /* 0x00000070021c7220 */ /* 0x040fe40000410000 */
[----:B------:R-:W-:Y:S02]  /*16c00*/  FMUL.FTZ R29, R2, R113 ;  /* 0x00000071021d7220 */ /* 0x000fe40000410000 */
[--C-:B------:R-:W-:Y:S02]  /*16c10*/  FFMA.FTZ R93, R50, c[0x0][0x2d0], -R40.reuse ;  /* 0x0000b400325d7a23 */ /* 0x100fe40000010828 */
[--C-:B------:R-:W-:Y:S02]  /*16c20*/  FFMA.FTZ R113, R80, c[0x0][0x2d0], -R40.reuse ;  /* 0x0000b40050717a23 */ /* 0x100fe40000010828 */
[--C-:B------:R-:W-:Y:S02]  /*16c30*/  FFMA.FTZ R112, R75, c[0x0][0x2d0], -R40.reuse ;  /* 0x0000b4004b707a23 */ /* 0x100fe40000010828 */
[C---:B------:R-:W-:Y:S02]  /*16c40*/  FMUL.FTZ R32, R68.reuse, R116 ;  /* 0x0000007444207220 */ /* 0x040fe40000410000 */
[----:B------:R-:W-:Y:S02]  /*16c50*/  FMUL.FTZ R33, R68, R117 ;  /* 0x0000007544217220 */ /* 0x000fe40000410000 */
[C---:B------:R-:W-:Y:S02]  /*16c60*/  FMUL.FTZ R34, R3.reuse, R118 ;  /* 0x0000007603227220 */ /* 0x040fe40000410000 */
[----:B------:R-:W-:Y:S02]  /*16c70*/  FMUL.FTZ R35, R3, R119 ;  /* 0x0000007703237220 */ /* 0x000fe40000410000 */
[----:B------:R-:W-:Y:S02]  /*16c80*/  FMUL.FTZ R41, R2, R125 ;  /* 0x0000007d02297220 */ /* 0x000fe40000410000 */
[C---:B-1----:R-:W-:Y:S02]  /*16c90*/  FMUL.FTZ R11, R0.reuse, R95 ;  /* 0x0000005f000b7220 */ /* 0x042fe40000410000 */
[----:B------:R-:W-:Y:S02]  /*16ca0*/  FMUL.FTZ R10, R0, R94 ;  /* 0x0000005e000a7220 */ /* 0x000fe40000410000 */
[----:B------:R-:W-:Y:S02]  /*16cb0*/  FFMA.FTZ R94, R51, c[0x0][0x2d0], -R40 ;  /* 0x0000b400335e7a23 */ /* 0x000fe40000010828 */
[--C-:B------:R-:W-:Y:S02]  /*16cc0*/  FFMA.FTZ R92, R156, c[0x0][0x2d0], -R56.reuse ;  /* 0x0000b4009c5c7a23 */ /* 0x100fe40000010838 */
[--C-:B------:R-:W-:Y:S01]  /*16cd0*/  FFMA.FTZ R103, R179, c[0x0][0x2d0], -R56.reuse ;  /* 0x0000b400b3677a23 */ /* 0x100fe20000010838 */
[C---:B------:R-:W-:Y:S01]  /*16ce0*/  HMMA.16816.F32.BF16 R8, R64.reuse, R20, R8 ;  /* 0x000000144008723c */ /* 0x040fe20000041808 */
[----:B------:R-:W-:Y:S03]  /*16cf0*/  MUFU.EX2 R179, R113 ;  /* 0x0000007100b37308 */ /* 0x000fe60000000800 */
[C---:B------:R-:W-:Y:S02]  /*16d00*/  FMUL.FTZ R14, R0.reuse, R98 ;  /* 0x00000062000e7220 */ /* 0x040fe40000410000 */
[----:B------:R-:W-:Y:S02]  /*16d10*/  FMUL.FTZ R15, R0, R99 ;  /* 0x00000063000f7220 */ /* 0x000fe40000410000 */
[----:B------:R-:W-:Y:S04]  /*16d20*/  FFMA.FTZ R119, R176, c[0x0][0x2d0], -R56 ;  /* 0x0000b400b0777a23 */ /* 0x000fe80000010838 */
[C---:B------:R-:W-:Y:S01]  /*16d30*/  FMUL.FTZ R50, R3.reuse, R134 ;  /* 0x0000008603327220 */ /* 0x040fe20000410000 */
[-C--:B------:R-:W-:Y:S03]  /*16d40*/  HMMA.16816.F32.BF16 R12, R64, R22.reuse, R12 ;  /* 0x00000016400c723c */ /* 0x080fe6000004180c */
[----:B------:R-:W-:Y:S02]  /*16d50*/  FMUL.FTZ R51, R3, R135 ;  /* 0x0000008703337220 */ /* 0x000fe40000410000 */
[--C-:B------:R-:W-:Y:S02]  /*16d60*/  FFMA.FTZ R97, R204, c[0x0][0x2d0], -R57.reuse ;  /* 0x0000b400cc617a23 */ /* 0x100fe40000010839 */
[--C-:B------:R-:W-:Y:S01]  /*16d70*/  FFMA.FTZ R101, R173, c[0x0][0x2d0], -R57.reuse ;  /* 0x0000b400ad657a23 */ /* 0x100fe20000010839 */
[C---:B------:R-:W-:Y:S01]  /*16d80*/  HMMA.16816.F32.BF16 R16, R76.reuse, R22, R16 ;  /* 0x000000164c10723c */ /* 0x040fe20000041810 */
[----:B------:R-:W-:Y:S03]  /*16d90*/  MUFU.EX2 R173, R97 ;  /* 0x0000006100ad7308 */ /* 0x000fe60000000800 */
[C---:B------:R-:W-:Y:S02]  /*16da0*/  FMUL.FTZ R20, R68.reuse, R104 ;  /* 0x0000006844147220 */ /* 0x040fe40000410000 */
[----:B------:R-:W-:Y:S02]  /*16db0*/  FMUL.FTZ R21, R68, R105 ;  /* 0x0000006944157220 */ /* 0x000fe40000410000 */
[C---:B------:R-:W-:Y:S04]  /*16dc0*/  FMUL.FTZ R22, R3.reuse, R106 ;  /* 0x0000006a03167220 */ /* 0x040fe80000410000 */
[----:B------:R-:W-:Y:S02]  /*16dd0*/  FMUL.FTZ R23, R3, R107 ;  /* 0x0000006b03177220 */ /* 0x000fe40000410000 */
[--C-:B------:R-:W-:Y:S02]  /*16de0*/  FFMA.FTZ R100, R174, c[0x0][0x2d0], -R57.reuse ;  /* 0x0000b400ae647a23 */ /* 0x100fe40000010839 */
[--C-:B------:R-:W-:Y:S01]  /*16df0*/  FFMA.FTZ R99, R175, c[0x0][0x2d0], -R57.reuse ;  /* 0x0000b400af637a23 */ /* 0x100fe20000010839 */
[----:B------:R-:W-:Y:S01]  /*16e00*/  MUFU.EX2 R174, R209 ;  /* 0x000000d100ae7308 */ /* 0x000fe20000000800 */
[--C-:B------:R-:W-:Y:S01]  /*16e10*/  FFMA.FTZ R98, R181, c[0x0][0x2d0], -R57.reuse ;  /* 0x0000b400b5627a23 */ /* 0x100fe20000010839 */
[-C--:B------:R-:W-:Y:S03]  /*16e20*/  HMMA.16816.F32.BF16 R20, R76, R36.reuse, R20 ;  /* 0x000000244c14723c */ /* 0x080fe60000041814 */
[C---:B------:R-:W-:Y:S02]  /*16e30*/  FMUL.FTZ R26, R0.reuse, R110 ;  /* 0x0000006e001a7220 */ /* 0x040fe40000410000 */
[C---:B------:R-:W-:Y:S02]  /*16e40*/  FMUL.FTZ R27, R0.reuse, R111 ;  /* 0x0000006f001b7220 */ /* 0x040fe40000410000 */
[--C-:B------:R-:W-:Y:S02]  /*16e50*/  FFMA.FTZ R96, R207, c[0x0][0x2d0], -R57.reuse ;  /* 0x0000b400cf607a23 */ /* 0x100fe40000010839 */
[----:B------:R-:W-:Y:S01]  /*16e60*/  FFMA.FTZ R102, R157, c[0x0][0x2d0], -R60 ;  /* 0x0000b4009d667a23 */ /* 0x000fe2000001083c */
[----:B------:R-:W-:Y:S02]  /*16e70*/  MUFU.EX2 R207, R94 ;  /* 0x0000005e00cf7308 */ /* 0x000fe40000000800 */
[C---:B------:R-:W-:Y:S04]  /*16e80*/  HMMA.16816.F32.BF16 R24, R64.reuse, R36, R24 ;  /* 0x000000244018723c */ /* 0x040fe80000041818 */
[C---:B------:R-:W-:Y:S02]  /*16e90*/  FMUL.FTZ R30, R0.reuse, R114 ;  /* 0x00000072001e7220 */ /* 0x040fe40000410000 */
[----:B------:R-:W-:Y:S02]  /*16ea0*/  FMUL.FTZ R31, R0, R115 ;  /* 0x00000073001f7220 */ /* 0x000fe40000410000 */
[--C-:B------:R-:W-:Y:S01]  /*16eb0*/  FFMA.FTZ R36, R45, c[0x0][0x2d0], -R40.reuse ;  /* 0x0000b4002d247a23 */ /* 0x100fe20000010828 */
[----:B------:R-:W-:Y:S03]  /*16ec0*/  MUFU.EX2 R175, R96 ;  /* 0x0000006000af7308 */ /* 0x000fe60000000800 */
[--C-:B------:R-:W-:Y:S01]  /*16ed0*/  FFMA.FTZ R37, R46, c[0x0][0x2d0], -R40.reuse ;  /* 0x0000b4002e257a23 */ /* 0x100fe20000010828 */
[-C--:B------:R-:W-:Y:S03]  /*16ee0*/  HMMA.16816.F32.BF16 R28, R64, R38.reuse, R28 ;  /* 0x00000026401c723c */ /* 0x080fe6000004181c */
[----:B------:R-:W-:Y:S02]  /*16ef0*/  FFMA.FTZ R111, R74, c[0x0][0x2d0], -R40 ;  /* 0x0000b4004a6f7a23 */ /* 0x000fe40000010828 */
[--C-:B------:R-:W-:Y:S01]  /*16f00*/  FFMA.FTZ R40, R44, c[0x0][0x2d0], -R57.reuse ;  /* 0x0000b4002c287a23 */ /* 0x100fe20000010839 */
[----:B------:R1:W-:Y:S01]  /*16f10*/  MUFU.EX2 R237, R36 ;  /* 0x0000002400ed7308 */ /* 0x0003e20000000800 */
[----:B------:R-:W-:Y:S01]  /*16f20*/  FFMA.FTZ R116, R168, c[0x0][0x2d0], -R60 ;  /* 0x0000b400a8747a23 */ /* 0x000fe2000001083c */
[C---:B------:R-:W-:Y:S04]  /*16f30*/  HMMA.16816.F32.BF16 R32, R76.reuse, R38, R32 ;  /* 0x000000264c20723c */ /* 0x040fe80000041820 */
[--C-:B------:R-:W-:Y:S02]  /*16f40*/  FFMA.FTZ R44, R59, c[0x0][0x2d0], -R57.reuse ;  /* 0x0000b4003b2c7a23 */ /* 0x100fe40000010839 */
[----:B------:R-:W-:Y:S02]  /*16f50*/  FMUL.FTZ R47, R0, R131 ;  /* 0x00000083002f7220 */ /* 0x000fe40000410000 */
[----:B------:R4:W-:Y:S01]  /*16f60*/  MUFU.EX2 R249, R37 ;  /* 0x0000002500f97308 */ /* 0x0009e20000000800 */
[C---:B------:R-:W-:Y:S03]  /*16f70*/  FMUL.FTZ R38, R3.reuse, R122 ;  /* 0x0000007a03267220 */ /* 0x040fe60000410000 */
[----:B------:R-:W-:Y:S02]  /*16f80*/  FMUL.FTZ R39, R3, R123 ;  /* 0x0000007b03277220 */ /* 0x000fe40000410000 */
[----:B------:R-:W-:Y:S02]  /*16f90*/  FMUL.FTZ R45, R2, R129 ;  /* 0x00000081022d7220 */ /* 0x000fe40000410000 */
[----:B------:R-:W-:Y:S02]  /*16fa0*/  FMUL.FTZ R46, R0, R130 ;  /* 0x00000082002e7220 */ /* 0x000fe40000410000 */
[----:B------:R3:W-:Y:S01]  /*16fb0*/  MUFU.EX2 R244, R40 ;  /* 0x0000002800f47308 */ /* 0x0007e20000000800 */
[--C-:B------:R-:W-:Y:S02]  /*16fc0*/  FFMA.FTZ R110, R178, c[0x0][0x2d0], -R56.reuse ;  /* 0x0000b400b26e7a23 */ /* 0x100fe40000010838 */
[--C-:B------:R-:W-:Y:S02]  /*16fd0*/  FFMA.FTZ R107, R158, c[0x0][0x2d0], -R56.reuse ;  /* 0x0000b4009e6b7a23 */ /* 0x100fe40000010838 */
[--C-:B-1----:R-:W-:Y:S02]  /*16fe0*/  FFMA.FTZ R36, R61, c[0x0][0x2d0], -R56.reuse ;  /* 0x0000b4003d247a23 */ /* 0x102fe40000010838 */
[--C-:B------:R-:W-:Y:S02]  /*16ff0*/  FFMA.FTZ R106, R166, c[0x0][0x2d0], -R56.reuse ;  /* 0x0000b400a66a7a23 */ /* 0x100fe40000010838 */
[--C-:B------:R-:W-:Y:S01]  /*17000*/  FFMA.FTZ R105, R165, c[0x0][0x2d0], -R56.reuse ;  /* 0x0000b400a5697a23 */ /* 0x100fe20000010838 */
[----:B------:R1:W-:Y:S01]  /*17010*/  MUFU.EX2 R235, R36 ;  /* 0x0000002400eb7308 */ /* 0x0003e20000000800 */
[----:B------:R-:W-:Y:S02]  /*17020*/  FFMA.FTZ R114, R177, c[0x0][0x2d0], -R56 ;  /* 0x0000b400b1727a23 */ /* 0x000fe40000010838 */
[----:B------:R-:W-:Y:S02]  /*17030*/  FFMA.FTZ R61, R154, c[0x0][0x2d0], -R60 ;  /* 0x0000b4009a3d7a23 */ /* 0x000fe4000001083c */
[----:B----4-:R-:W-:Y:S02]  /*17040*/  FMUL.FTZ R37, R68, R121 ;  /* 0x0000007944257220 */ /* 0x010fe40000410000 */
[----:B------:R-:W-:Y:S02]  /*17050*/  FFMA.FTZ R121, R171, c[0x0][0x2d0], -R56 ;  /* 0x0000b400ab797a23 */ /* 0x000fe40000010838 */
[--C-:B------:R-:W-:Y:S01]  /*17060*/  FFMA.FTZ R75, R170, c[0x0][0x2d0], -R57.reuse ;  /* 0x0000b400aa4b7a23 */ /* 0x100fe20000010839 */
[----:B------:R4:W-:Y:S01]  /*17070*/  MUFU.EX2 R243, R44 ;  /* 0x0000002c00f37308 */ /* 0x0009e20000000800 */
[C---:B------:R-:W-:Y:S02]  /*17080*/  FMUL.FTZ R58, R0.reuse, R142 ;  /* 0x0000008e003a7220 */ /* 0x040fe40000410000 */
[----:B------:R-:W-:Y:S02]  /*17090*/  FMUL.FTZ R59, R0, R143 ;  /* 0x0000008f003b7220 */ /* 0x000fe40000410000 */
[----:B---3--:R-:W-:Y:S02]  /*170a0*/  FMUL.FTZ R40, R2, R124 ;  /* 0x0000007c02287220 */ /* 0x008fe40000410000 */
[--C-:B------:R-:W-:Y:S02]  /*170b0*/  FFMA.FTZ R74, R169, c[0x0][0x2d0], -R57.reuse ;  /* 0x0000b400a94a7a23 */ /* 0x100fe40000010839 */
[--C-:B------:R-:W-:Y:S01]  /*170c0*/  FFMA.FTZ R123, R183, c[0x0][0x2d0], -R57.reuse ;  /* 0x0000b400b77b7a23 */ /* 0x100fe20000010839 */
[----:B------:R-:W-:Y:S01]  /*170d0*/  MUFU.EX2 R142, R101 ;  /* 0x00000065008e7308 */ /* 0x000fe20000000800 */
[--C-:B------:R-:W-:Y:S02]  /*170e0*/  FFMA.FTZ R125, R180, c[0x0][0x2d0], -R57.reuse ;  /* 0x0000b400b47d7a23 */ /* 0x100fe40000010839 */
[----:B------:R-:W-:Y:S02]  /*170f0*/  FFMA.FTZ R118, R167, c[0x0][0x2d0], -R60 ;  /* 0x0000b400a7767a23 */ /* 0x000fe4000001083c */
[----:B-1----:R-:W-:Y:S02]  /*17100*/  FFMA.FTZ R36, R62, c[0x0][0x2d0], -R56 ;  /* 0x0000b4003e247a23 */ /* 0x002fe40000010838 */
[--C-:B------:R-:W-:Y:S02]  /*17110*/  FFMA.FTZ R62, R155, c[0x0][0x2d0], -R60.reuse ;  /* 0x0000b4009b3e7a23 */ /* 0x100fe4000001083c */
[--C-:B------:R-:W-:Y:S01]  /*17120*/  FFMA.FTZ R117, R208, c[0x0][0x2d0], -R60.reuse ;  /* 0x0000b400d0757a23 */ /* 0x100fe2000001083c */
[----:B------:R1:W-:Y:S01]  /*17130*/  MUFU.EX2 R247, R36 ;  /* 0x0000002400f77308 */ /* 0x0003e20000000800 */
[--C-:B------:R-:W-:Y:S01]  /*17140*/  FFMA.FTZ R104, R159, c[0x0][0x2d0], -R60.reuse ;  /* 0x0000b4009f687a23 */ /* 0x100fe2000001083c */
[----:B------:R-:W3:Y:S01]  /*17150*/  LDL R208, [R1+0x14] ;  /* 0x0000140001d07983 */ /* 0x000ee20000100800 */
[--C-:B------:R-:W-:Y:S02]  /*17160*/  FFMA.FTZ R108, R160, c[0x0][0x2d0], -R60.reuse ;  /* 0x0000b400a06c7a23 */ /* 0x100fe4000001083c */
[----:B----4-:R-:W-:Y:S02]  /*17170*/  FMUL.FTZ R44, R2, R128 ;  /* 0x00000080022c7220 */ /* 0x010fe40000410000 */
[--C-:B------:R-:W-:Y:S02]  /*17180*/  FFMA.FTZ R109, R162, c[0x0][0x2d0], -R60.reuse ;  /* 0x0000b400a26d7a23 */ /* 0x100fe4000001083c */
[--C-:B------:R-:W-:Y:S01]  /*17190*/  FFMA.FTZ R122, R205, c[0x0][0x2d0], -R60.reuse ;  /* 0x0000b400cd7a7a23 */ /* 0x100fe2000001083c */
[----:B------:R4:W-:Y:S01]  /*171a0*/  MUFU.EX2 R204, R62 ;  /* 0x0000003e00cc7308 */ /* 0x0009e20000000800 */
[--C-:B------:R-:W-:Y:S02]  /*171b0*/  FFMA.FTZ R124, R182, c[0x0][0x2d0], -R60.reuse ;  /* 0x0000b400b67c7a23 */ /* 0x100fe4000001083c */
[----:B------:R-:W-:Y:S02]  /*171c0*/  FMUL.FTZ R63, R0, R151 ;  /* 0x00000097003f7220 */ /* 0x000fe40000410000 */
[--C-:B------:R-:W-:Y:S02]  /*171d0*/  FFMA.FTZ R115, R164, c[0x0][0x2d0], -R60.reuse ;  /* 0x0000b400a4737a23 */ /* 0x100fe4000001083c */
[--C-:B------:R-:W-:Y:S03]  /*171e0*/  FFMA.FTZ R128, R161, c[0x0][0x2d0], -R60.reuse ;  /* 0x0000b400a1807a23 */ /* 0x100fe6000001083c */
[----:B------:R-:W-:Y:S01]  /*171f0*/  MUFU.EX2 R205, R93 ;  /* 0x0000005d00cd7308 */ /* 0x000fe20000000800 */
[--C-:B-1----:R-:W-:Y:S02]  /*17200*/  FFMA.FTZ R36, R42, c[0x0][0x2d0], -R57.reuse ;  /* 0x0000b4002a247a23 */ /* 0x102fe40000010839 */
[C---:B------:R-:W-:Y:S02]  /*17210*/  FMUL.FTZ R42, R0.reuse, R126 ;  /* 0x0000007e002a7220 */ /* 0x040fe40000410000 */
[----:B------:R-:W-:Y:S05]  /*17220*/  FFMA.FTZ R126, R163, c[0x0][0x2d0], -R60 ;  /* 0x0000b400a37e7a23 */ /* 0x000fea000001083c */
[----:B------:R1:W-:Y:S01]  /*17230*/  MUFU.EX2 R228, R36 ;  /* 0x0000002400e47308 */ /* 0x0003e20000000800 */
[C---:B----4-:R-:W-:Y:S09]  /*17240*/  FMUL.FTZ R62, R0.reuse, R150 ;  /* 0x00000096003e7220 */ /* 0x050ff20000410000 */
[----:B------:R4:W-:Y:S10]  /*17250*/  MUFU.EX2 R182, R92 ;  /* 0x0000005c00b67308 */ /* 0x0009f40000000800 */
[----:B------:R-:W-:Y:S01]  /*17260*/  MUFU.EX2 R167, R100 ;  /* 0x0000006400a77308 */ /* 0x000fe20000000800 */
[--C-:B-1----:R-:W-:Y:S02]  /*17270*/  FFMA.FTZ R36, R43, c[0x0][0x2d0], -R57.reuse ;  /* 0x0000b4002b247a23 */ /* 0x102fe40000010839 */
[----:B------:R-:W-:Y:S02]  /*17280*/  FMUL.FTZ R43, R0, R127 ;  /* 0x0000007f002b7220 */ /* 0x000fe40000410000 */
[--C-:B------:R-:W-:Y:S05]  /*17290*/  FFMA.FTZ R127, R172, c[0x0][0x2d0], -R57.reuse ;  /* 0x0000b400ac7f7a23 */ /* 0x100fea0000010839 */
[----:B------:R1:W1:Y:S01]  /*172a0*/  MUFU.EX2 R230, R36 ;  /* 0x0000002400e67308 */ /* 0x0002620000000800 */
[----:B----4-:R-:W-:Y:S09]  /*172b0*/  LDSM.16.MT88.4 R92, [R186+0x800] ;  /* 0x00080000ba5c783b */ /* 0x010ff20000004200 */
[----:B------:R-:W-:Y:S10]  /*172c0*/  MUFU.EX2 R129, R102 ;  /* 0x0000006600817308 */ /* 0x000ff40000000800 */
[----:B------:R-:W-:Y:S01]  /*172d0*/  MUFU.EX2 R143, R99 ;  /* 0x00000063008f7308 */ /* 0x000fe20000000800 */
[----:B-1----:R-:W-:Y:S02]  /*172e0*/  FMUL.FTZ R36, R68, R120 ;  /* 0x0000007844247220 */ /* 0x002fe40000410000 */
[----:B------:R-:W-:Y:S02]  /*172f0*/  FFMA.FTZ R120, R206, c[0x0][0x2d0], -R57 ;  /* 0x0000b400ce787a23 */ /* 0x000fe40000010839 */
[----:B------:R-:W-:Y:S05]  /*17300*/  FMUL.FTZ R57, R2, R141 ;  /* 0x0000008d02397220 */ /* 0x000fea0000410000 */
[----:B------:R1:W-:Y:S01]  /*17310*/  MUFU.EX2 R170, R98 ;  /* 0x0000006200aa7308 */ /* 0x0003e20000000800 */
[-C--:B------:R-:W-:Y:S08]  /*17320*/  HMMA.16816.F32.BF16 R36, R76, R52.reuse, R36 ;  /* 0x000000344c24723c */ /* 0x080ff00000041824 */
[C---:B------:R-:W-:Y:S01]  /*17330*/  HMMA.16816.F32.BF16 R40, R64.reuse, R52, R40 ;  /* 0x000000344028723c */ /* 0x040fe20000041828 */
[----:B------:R4:W-:Y:S06]  /*17340*/  MUFU.EX2 R178, R103 ;  /* 0x0000006700b27308 */ /* 0x0009ec0000000800 */
[--C-:B------:R-:W-:Y:S01]  /*17350*/  FFMA.FTZ R52, R82, c[0x0][0x2d0], -R56.reuse ;  /* 0x0000b40052347a23 */ /* 0x100fe20000010838 */
[-C--:B------:R-:W-:Y:S03]  /*17360*/  HMMA.16816.F32.BF16 R44, R64, R54.reuse, R44 ;  /* 0x00000036402c723c */ /* 0x080fe6000004182c */
[----:B------:R5:W-:Y:S01]  /*17370*/  MUFU.EX2 R232, R52 ;  /* 0x0000003400e87308 */ /* 0x000be20000000800 */
[----:B------:R-:W-:Y:S02]  /*17380*/  FFMA.FTZ R53, R81, c[0x0][0x2d0], -R56 ;  /* 0x0000b40051357a23 */ /* 0x000fe40000010838 */
[----:B------:R-:W5:Y:S01]  /*17390*/  LDSM.16.MT88.4 R80, [R188] ;  /* 0x00000000bc50783b */ /* 0x000f620000004200 */
[----:B------:R-:W-:Y:S01]  /*173a0*/  FFMA.FTZ R56, R153, c[0x0][0x2d0], -R60 ;  /* 0x0000b40099387a23 */ /* 0x000fe2000001083c */
[C---:B------:R-:W-:Y:S04]  /*173b0*/  HMMA.16816.F32.BF16 R48, R76.reuse, R54, R48 ;  /* 0x000000364c30723c */ /* 0x040fe80000041830 */
[----:B--2---:R-:W-:Y:S01]  /*173c0*/  FFMA.FTZ R0, R0, R132, R218 ;  /* 0x0000008400007223 */ /* 0x004fe200000100da */
[----:B------:R2:W-:Y:S01]  /*173d0*/  MUFU.EX2 R233, R53 ;  /* 0x0000003500e97308 */ /* 0x0005e20000000800 */
[----:B-1----:R-:W-:Y:S01]  /*173e0*/  LDSM.16.MT88.4 R96, [R186+0x1000] ;  /* 0x00100000ba60783b */ /* 0x002fe20000004200 */
[C---:B------:R-:W-:Y:S02]  /*173f0*/  FMUL.FTZ R54, R3.reuse, R138 ;  /* 0x0000008a03367220 */ /* 0x040fe40000410000 */
[----:B------:R-:W-:Y:S03]  /*17400*/  FMUL.FTZ R55, R3, R139 ;  /* 0x0000008b03377220 */ /* 0x000fe60000410000 */
[----:B------:R-:W-:Y:S02]  /*17410*/  FADD.FTZ R0, R219, R0 ;  /* 0x00000000db007221 */ /* 0x000fe40000010000 */
[----:B----4-:R-:W-:Y:S01]  /*17420*/  LDSM.16.MT88.4 R100, [R185+0x2000] ;  /* 0x00200000b964783b */ /* 0x010fe20000004200 */
[----:B------:R1:W-:Y:S01]  /*17430*/  MUFU.EX2 R177, R56 ;  /* 0x0000003800b17308 */ /* 0x0003e20000000800 */
[----:B------:R-:W-:Y:S02]  /*17440*/  FADD.FTZ R0, R229, R0 ;  /* 0x00000000e5007221 */ /* 0x000fe40000010000 */
[----:B-----5:R-:W-:Y:S02]  /*17450*/  FFMA.FTZ R52, R152, c[0x0][0x2d0], -R60 ;  /* 0x0000b40098347a23 */ /* 0x020fe4000001083c */
[----:B------:R-:W-:Y:S05]  /*17460*/  FMUL.FTZ R60, R2, R148 ;  /* 0x00000094023c7220 */ /* 0x000fea0000410000 */
[----:B------:R4:W5:Y:S01]  /*17470*/  MUFU.EX2 R131, R52 ;  /* 0x0000003400837308 */ /* 0x0009620000000800 */
[----:B--2---:R-:W-:Y:S09]  /*17480*/  FMUL.FTZ R53, R68, R137 ;  /* 0x0000008944357220 */ /* 0x004ff20000410000 */
[----:B------:R2:W2:Y:S01]  /*17490*/  MUFU.EX2 R206, R61 ;  /* 0x0000003d00ce7308 */ /* 0x0004a20000000800 */
[----:B-1----:R-:W-:Y:S09]  /*174a0*/  FMUL.FTZ R56, R2, R140 ;  /* 0x0000008c02387220 */ /* 0x002ff20000410000 */
[----:B------:R-:W-:Y:S01]  /*174b0*/  MUFU.EX2 R140, R116 ;  /* 0x00000074008c7308 */ /* 0x000fe20000000800 */
[----:B----4-:R-:W-:Y:S09]  /*174c0*/  FMUL.FTZ R52, R68, R136 ;  /* 0x0000008844347220 */ /* 0x010ff20000410000 */
[----:B------:R-:W-:Y:S01]  /*174d0*/  MUFU.EX2 R160, R118 ;  /* 0x0000007600a07308 */ /* 0x000fe20000000800 */
[-C--:B------:R-:W-:Y:S03]  /*174e0*/  HMMA.16816.F32.BF16 R52, R76, R80.reuse, R52 ;  /* 0x000000504c34723c */ /* 0x080fe60000041834 */
[C---:B--2---:R-:W-:Y:S02]  /*174f0*/  FMUL.FTZ R61, R2.reuse, R149 ;  /* 0x00000095023d7220 */ /* 0x044fe40000410000 */
[----:B------:R-:W-:Y:S02]  /*17500*/  FFMA.FTZ R2, R2, R133, R220 ;  /* 0x0000008502027223 */ /* 0x000fe400000100dc */
[----:B------:R-:W-:Y:S01]  /*17510*/  LDSM.16.MT88.4 R132, [R186+0x2000] ;  /* 0x00200000ba84783b */ /* 0x000fe20000004200 */
[C---:B------:R-:W-:Y:S01]  /*17520*/  HMMA.16816.F32.BF16 R56, R64.reuse, R80, R56 ;  /* 0x000000504038723c */ /* 0x040fe20000041838 */
[----:B------:R-:W-:Y:S03]  /*17530*/  MUFU.EX2 R159, R117 ;  /* 0x00000075009f7308 */ /* 0x000fe60000000800 */
[----:B------:R-:W-:Y:S03]  /*17540*/  FADD.FTZ R2, R221, R2 ;  /* 0x00000002dd027221 */ /* 0x000fe60000010000 */
[----:B------:R-:W-:Y:S01]  /*17550*/  F2FP.BF16.PACK_AB R80, R230, R228 ;  /* 0x000000e4e650723e */ /* 0x000fe200000010ff */
[-C--:B------:R-:W-:Y:S03]  /*17560*/  HMMA.16816.F32.BF16 R60, R64, R82.reuse, R60 ;  /* 0x00000052403c723c */ /* 0x080fe6000004183c */
[----:B------:R1:W-:Y:S01]  /*17570*/  MUFU.EX2 R162, R119 ;  /* 0x0000007700a27308 */ /* 0x0003e20000000800 */
[----:B-----5:R-:W-:Y:S01]  /*17580*/  F2FP.BF16.PACK_AB R81, R177, R131 ;  /* 0x00000083b151723e */ /* 0x020fe200000010ff */
[----:B------:R-:W-:Y:S02]  /*17590*/  FADD.FTZ R2, R234, R2 ;  /* 0x00000002ea027221 */ /* 0x000fe40000010000 */
[C---:B------:R-:W-:Y:S02]  /*175a0*/  FMUL.FTZ R64, R68.reuse, R144 ;  /* 0x0000009044407220 */ /* 0x040fe40000410000 */
[C---:B------:R-:W-:Y:S03]  /*175b0*/  FMUL.FTZ R65, R68.reuse, R145 ;  /* 0x0000009144417220 */ /* 0x040fe60000410000 */
[C---:B------:R-:W-:Y:S01]  /*175c0*/  FMUL.FTZ R66, R3.reuse, R146 ;  /* 0x0000009203427220 */ /* 0x040fe20000410000 */
[----:B------:R-:W-:Y:S01]  /*175d0*/  MUFU.EX2 R163, R215 ;  /* 0x000000d700a37308 */ /* 0x000fe20000000800 */
[C---:B------:R-:W-:Y:S02]  /*175e0*/  FMUL.FTZ R67, R3.reuse, R147 ;  /* 0x0000009303437220 */ /* 0x040fe40000410000 */
[----:B------:R-:W-:Y:S02]  /*175f0*/  FFMA.FTZ R68, R68, R251, R217 ;  /* 0x000000fb44447223 */ /* 0x000fe400000100d9 */
[----:B------:R-:W-:Y:S02]  /*17600*/  FFMA.FTZ R3, R3, R250, R216 ;  /* 0x000000fa03037223 */ /* 0x000fe400000100d8 */
[----:B------:R-:W-:Y:S01]  /*17610*/  FADD.FTZ R68, R223, R68 ;  /* 0x00000044df447221 */ /* 0x000fe20000010000 */
[----:B------:R-:W-:Y:S02]  /*17620*/  HMMA.16816.F32.BF16 R64, R76, R82, R64 ;  /* 0x000000524c40723c */ /* 0x000fe40000041840 */
[----:B------:R-:W2:Y:S02]  /*17630*/  MUFU.EX2 R161, R121 ;  /* 0x0000007900a17308 */ /* 0x000ea40000000800 */
[----:B------:R-:W-:Y:S01]  /*17640*/  FADD.FTZ R68, R226, R68 ;  /* 0x00000044e2447221 */ /* 0x000fe20000010000 */
[----:B-1----:R-:W-:Y:S02]  /*17650*/  LDSM.16.MT88.4 R116, [R189+0x2000] ;  /* 0x00200000bd74783b */ /* 0x002fe40000004200 */
[----:B------:R-:W-:Y:S01]  /*17660*/  F2FP.BF16.PACK_AB R76, R245, R227 ;  /* 0x000000e3f54c723e */ /* 0x000fe200000010ff */
[----:B------:R-:W-:Y:S01]  /*17670*/  FADD.FTZ R68, R242, R68 ;  /* 0x00000044f2447221 */ /* 0x000fe20000010000 */
[----:B------:R-:W-:Y:S03]  /*17680*/  F2FP.BF16.PACK_AB R77, R239, R225 ;  /* 0x000000e1ef4d723e */ /* 0x000fe600000010ff */
[----:B------:R-:W-:Y:S01]  /*17690*/  F2FP.BF16.PACK_AB R78, R249, R237 ;  /* 0x000000edf94e723e */ /* 0x000fe200000010ff */
[----:B------:R-:W-:Y:S01]  /*176a0*/  MUFU.EX2 R155, R127 ;  /* 0x0000007f009b7308 */ /* 0x000fe20000000800 */
[----:B------:R-:W-:Y:S01]  /*176b0*/  F2FP.BF16.PACK_AB R79, R247, R235 ;  /* 0x000000ebf74f723e */ /* 0x000fe200000010ff */
[----:B------:R-:W-:Y:S01]  /*176c0*/  FADD.FTZ R3, R222, R3 ;  /* 0x00000003de037221 */ /* 0x000fe20000010000 */
[----:B------:R-:W-:Y:S02]  /*176d0*/  F2FP.BF16.PACK_AB R82, R243, R244 ;  /* 0x000000f4f352723e */ /* 0x000fe400000010ff */
[----:B------:R-:W-:Y:S01]  /*176e0*/  F2FP.BF16.PACK_AB R83, R204, R206 ;  /* 0x000000cecc53723e */ /* 0x000fe200000010ff */
[----:B------:R-:W-:Y:S02]  /*176f0*/  FADD.FTZ R3, R224, R3 ;  /* 0x00000003e0037221 */ /* 0x000fe40000010000 */
[-C--:B------:R-:W-:Y:S02]  /*17700*/  HMMA.16816.F32.BF16 R4, R76, R84.reuse, R4 ;  /* 0x000000544c04723c */ /* 0x080fe40000041804 */
[----:B------:R1:W-:Y:S01]  /*17710*/  MUFU.EX2 R183, R73 ;  /* 0x0000004900b77308 */ /* 0x0003e20000000800 */
[----:B------:R-:W-:Y:S01]  /*17720*/  FADD.FTZ R3, R240, R3 ;  /* 0x00000003f0037221 */ /* 0x000fe20000010000 */
[----:B--2---:R-:W-:Y:S04]  /*17730*/  F2FP.BF16.PACK_AB R147, R161, R162 ;  /* 0x000000a2a193723e */ /* 0x004fe800000010ff */
[C---:B------:R-:W-:Y:S04]  /*17740*/  HMMA.16816.F32.BF16 R8, R80.reuse, R84, R8 ;  /* 0x000000545008723c */ /* 0x040fe80000041808 */
[----:B------:R2:W-:Y:S04]  /*17750*/  MUFU.EX2 R130, R74 ;  /* 0x0000004a00827308 */ /* 0x0005e80000000800 */
[-C--:B------:R-:W-:Y:S06]  /*17760*/  HMMA.16816.F32.BF16 R12, R80, R86.reuse, R12 ;  /* 0x00000056500c723c */ /* 0x080fec000004180c */
[----:B------:R4:W5:Y:S02]  /*17770*/  MUFU.EX2 R139, R75 ;  /* 0x0000004b008b7308 */ /* 0x0009640000000800 */
[C---:B------:R-:W-:Y:S01]  /*17780*/  HMMA.16816.F32.BF16 R16, R76.reuse, R86, R16 ;  /* 0x000000564c10723c */ /* 0x040fe20000041810 */
[----:B------:R-:W3:Y:S03]  /*17790*/  LDSM.16.MT88.4 R84, [R188+0x800] ;  /* 0x00080000bc54783b */ /* 0x000ee60000004200 */
[----:B-1----:R-:W-:Y:S04]  /*177a0*/  FADD.FTZ R73, R227, R68 ;  /* 0x00000044e3497221 */ /* 0x002fe80000010000 */
[-C--:B------:R-:W-:Y:S01]  /*177b0*/  HMMA.16816.F32.BF16 R20, R76, R88.reuse, R20 ;  /* 0x000000584c14723c */ /* 0x080fe20000041814 */
[----:B------:R-:W1:Y:S03]  /*177c0*/  MUFU.EX2 R138, R104 ;  /* 0x00000068008a7308 */ /* 0x000e660000000800 */
[----:B--2---:R-:W-:Y:S04]  /*177d0*/  FADD.FTZ R74, R231, R0 ;  /* 0x00000000e74a7221 */ /* 0x004fe80000010000 */
[C---:B------:R-:W-:Y:S03]  /*177e0*/  HMMA.16816.F32.BF16 R24, R80.reuse, R88, R24 ;  /* 0x000000585018723c */ /* 0x040fe60000041818 */
[----:B------:R-:W-:Y:S01]  /*177f0*/  MUFU.EX2 R137, R108 ;  /* 0x0000006c00897308 */ /* 0x000fe20000000800 */
[----:B------:R-:W-:Y:S02]  /*17800*/  FADD.FTZ R68, R131, R74 ;  /* 0x0000004a83447221 */ /* 0x000fe40000010000 */
[----:B----4-:R-:W-:Y:S02]  /*17810*/  FADD.FTZ R75, R236, R2 ;  /* 0x00000002ec4b7221 */ /* 0x010fe40000010000 */
[-C--:B------:R-:W-:Y:S04]  /*17820*/  HMMA.16816.F32.BF16 R28, R80, R90.reuse, R28 ;  /* 0x0000005a501c723c */ /* 0x080fe8000004181c */
[----:B------:R-:W-:Y:S01]  /*17830*/  FADD.FTZ R0, R228, R75 ;  /* 0x0000004be4007221 */ /* 0x000fe20000010000 */
[----:B------:R-:W2:Y:S01]  /*17840*/  MUFU.EX2 R136, R109 ;  /* 0x0000006d00887308 */ /* 0x000ea20000000800 */
[----:B------:R-:W-:Y:S02]  /*17850*/  FADD.FTZ R2, R225, R3 ;  /* 0x00000003e1027221 */ /* 0x000fe40000010000 */
[C---:B------:R-:W-:Y:S01]  /*17860*/  HMMA.16816.F32.BF16 R32, R76.reuse, R90, R32 ;  /* 0x0000005a4c20723c */ /* 0x040fe20000041820 */
[----:B------:R-:W4:Y:S03]  /*17870*/  LDSM.16.MT88.4 R88, [R185+0x1000] ;  /* 0x00100000b958783b */ /* 0x000f260000004200 */
[----:B------:R-:W-:Y:S02]  /*17880*/  FADD.FTZ R3, R245, R73 ;  /* 0x00000049f5037221 */ /* 0x000fe40000010000 */
[----:B------:R-:W-:Y:S01]  /*17890*/  FADD.FTZ R2, R239, R2 ;  /* 0x00000002ef027221 */ /* 0x000fe20000010000 */
[----:B------:R-:W-:Y:S01]  /*178a0*/  MUFU.EX2 R169, R211 ;  /* 0x000000d300a97308 */ /* 0x000fe20000000800 */
[-C--:B------:R-:W-:Y:S04]  /*178b0*/  HMMA.16816.F32.BF16 R36, R76, R92.reuse, R36 ;  /* 0x0000005c4c24723c */ /* 0x080fe80000041824 */
[----:B------:R-:W-:Y:S02]  /*178c0*/  FADD.FTZ R3, R237, R3 ;  /* 0x00000003ed037221 */ /* 0x000fe40000010000 */
[----:B------:R-:W-:Y:S02]  /*178d0*/  FADD.FTZ R73, R230, R0 ;  /* 0x00000000e6497221 */ /* 0x000fe40000010000 */
[C---:B------:R-:W-:Y:S01]  /*178e0*/  HMMA.16816.F32.BF16 R40, R80.reuse, R92, R40 ;  /* 0x0000005c5028723c */ /* 0x040fe20000041828 */
[----:B------:R-:W-:Y:S03]  /*178f0*/  MUFU.EX2 R172, R210 ;  /* 0x000000d200ac7308 */ /* 0x000fe60000000800 */
[----:B------:R-:W-:Y:S01]  /*17900*/  FADD.FTZ R0, R177, R68 ;  /* 0x00000044b1007221 */ /* 0x000fe20000010000 */
[----:B---3--:R-:W-:Y:S01]  /*17910*/  ISETP.GT.AND P0, PT, R202, R208, PT ;  /* 0x000000d0ca00720c */ /* 0x008fe20003f04270 */
[----:B------:R-:W-:Y:S02]  /*17920*/  FADD.FTZ R68, R235, R2 ;  /* 0x00000002eb447221 */ /* 0x000fe40000010000 */
[-C--:B------:R-:W-:Y:S03]  /*17930*/  HMMA.16816.F32.BF16 R44, R80, R94.reuse, R44 ;  /* 0x0000005e502c723c */ /* 0x080fe6000004182c */
[----:B------:R-:W-:Y:S01]  /*17940*/  MUFU.EX2 R168, R107 ;  /* 0x0000006b00a87308 */ /* 0x000fe20000000800 */
[----:B------:R-:W-:Y:S02]  /*17950*/  FADD.FTZ R0, R206, R0 ;  /* 0x00000000ce007221 */ /* 0x000fe40000010000 */
[----:B------:R-:W-:Y:S02]  /*17960*/  FADD.FTZ R2, R244, R73 ;  /* 0x00000049f4027221 */ /* 0x000fe40000010000 */
[C---:B------:R-:W-:Y:S01]  /*17970*/  HMMA.16816.F32.BF16 R48, R76.reuse, R94, R48 ;  /* 0x0000005e4c30723c */ /* 0x040fe20000041830 */
[----:B------:R-:W3:Y:S03]  /*17980*/  LDSM.16.MT88.4 R92, [R189+0x1000] ;  /* 0x00100000bd5c783b */ /* 0x000ee60000004200 */
[----:B------:R-:W-:Y:S01]  /*17990*/  FADD.FTZ R0, R204, R0 ;  /* 0x00000000cc007221 */ /* 0x000fe20000010000 */
[----:B------:R-:W-:Y:S01]  /*179a0*/  MUFU.EX2 R171, R106 ;  /* 0x0000006a00ab7308 */ /* 0x000fe20000000800 */
[----:B------:R-:W-:Y:S02]  /*179b0*/  FADD.FTZ R2, R243, R2 ;  /* 0x00000002f3027221 */ /* 0x000fe40000010000 */
[-C--:B------:R-:W-:Y:S07]  /*179c0*/  HMMA.16816.F32.BF16 R52, R76, R84.reuse, R52 ;  /* 0x000000544c34723c */ /* 0x080fee0000041834 */
[----:B------:R-:W-:Y:S01]  /*179d0*/  MUFU.EX2 R176, R105 ;  /* 0x0000006900b07308 */ /* 0x000fe20000000800 */
[C---:B------:R-:W-:Y:S08]  /*179e0*/  HMMA.16816.F32.BF16 R56, R80.reuse, R84, R56 ;  /* 0x000000545038723c */ /* 0x040ff00000041838 */
[-C--:B------:R-:W-:Y:S01]  /*179f0*/  HMMA.16816.F32.BF16 R60, R80, R86.reuse, R60 ;  /* 0x00000056503c723c */ /* 0x080fe2000004183c */
[----:B------:R-:W-:Y:S06]  /*17a00*/  MUFU.EX2 R180, R112 ;  /* 0x0000007000b47308 */ /* 0x000fec0000000800 */
[----:B-----5:R-:W-:Y:S01]  /*17a10*/  F2FP.BF16.PACK_AB R80, R139, R130 ;  /* 0x000000828b50723e */ /* 0x020fe200000010ff */
[----:B------:R-:W-:Y:S01]  /*17a20*/  HMMA.16816.F32.BF16 R64, R76, R86, R64 ;  /* 0x000000564c40723c */ /* 0x000fe20000041840 */
[----:B------:R-:W5:Y:S02]  /*17a30*/  LDSM.16.MT88.4 R84, [R188+0x1000] ;  /* 0x00100000bc54783b */ /* 0x000f640000004200 */
[----:B------:R-:W3:Y:S01]  /*17a40*/  MUFU.EX2 R181, R111 ;  /* 0x0000006f00b57308 */ /* 0x000ee20000000800 */
[----:B------:R-:W-:Y:S02]  /*17a50*/  F2FP.BF16.PACK_AB R82, R167, R142 ;  /* 0x0000008ea752723e */ /* 0x000fe400000010ff */
[----:B-1----:R-:W-:Y:S02]  /*17a60*/  F2FP.BF16.PACK_AB R81, R138, R129 ;  /* 0x000000818a51723e */ /* 0x002fe400000010ff */
[----:B------:R-:W-:Y:S04]  /*17a70*/  F2FP.BF16.PACK_AB R76, R238, R241 ;  /* 0x000000f1ee4c723e */ /* 0x000fe800000010ff */
[----:B------:R-:W-:Y:S01]  /*17a80*/  F2FP.BF16.PACK_AB R77, R232, R233 ;  /* 0x000000e9e84d723e */ /* 0x000fe200000010ff */
[----:B------:R-:W-:Y:S01]  /*17a90*/  MUFU.EX2 R166, R110 ;  /* 0x0000006e00a67308 */ /* 0x000fe20000000800 */
[----:B------:R-:W-:Y:S02]  /*17aa0*/  F2FP.BF16.PACK_AB R78, R207, R205 ;  /* 0x000000cdcf4e723e */ /* 0x000fe400000010ff */
[----:B------:R-:W-:Y:S02]  /*17ab0*/  F2FP.BF16.PACK_AB R79, R182, R183 ;  /* 0x000000b7b64f723e */ /* 0x000fe400000010ff */
[----:B--2---:R-:W-:Y:S05]  /*17ac0*/  F2FP.BF16.PACK_AB R83, R136, R137 ;  /* 0x000000898853723e */ /* 0x004fea00000010ff */
[-C--:B----4-:R-:W-:Y:S01]  /*17ad0*/  HMMA.16816.F32.BF16 R4, R76, R88.reuse, R4 ;  /* 0x000000584c04723c */ /* 0x090fe20000041804 */
[----:B------:R-:W1:Y:S02]  /*17ae0*/  MUFU.EX2 R165, R114 ;  /* 0x0000007200a57308 */ /* 0x000e640000000800 */
[----:B---3--:R-:W-:Y:S05]  /*17af0*/  F2FP.BF16.PACK_AB R144, R181, R180 ;  /* 0x000000b4b590723e */ /* 0x008fea00000010ff */
[C---:B------:R-:W-:Y:S03]  /*17b00*/  HMMA.16816.F32.BF16 R8, R80.reuse, R88, R8 ;  /* 0x000000585008723c */ /* 0x040fe60000041808 */
[----:B------:R-:W2:Y:S05]  /*17b10*/  MUFU.EX2 R164, R213 ;  /* 0x000000d500a47308 */ /* 0x000eaa0000000800 */
[-C--:B------:R-:W-:Y:S05]  /*17b20*/  HMMA.16816.F32.BF16 R12, R80, R90.reuse, R12 ;  /* 0x0000005a500c723c */ /* 0x080fea000004180c */
[----:B------:R-:W3:Y:S03]  /*17b30*/  MUFU.EX2 R156, R125 ;  /* 0x0000007d009c7308 */ /* 0x000ee60000000800 */
[C---:B------:R-:W-:Y:S01]  /*17b40*/  HMMA.16816.F32.BF16 R16, R76.reuse, R90, R16 ;  /* 0x0000005a4c10723c */ /* 0x040fe20000041810 */
[----:B------:R-:W4:Y:S03]  /*17b50*/  LDSM.16.MT88.4 R88, [R185+0x1800] ;  /* 0x00180000b958783b */ /* 0x000f260000004200 */
[----:B-1----:R-:W-:Y:S03]  /*17b60*/  F2FP.BF16.PACK_AB R145, R165, R166 ;  /* 0x000000a6a591723e */ /* 0x002fe600000010ff */
[----:B------:R-:W-:Y:S01]  /*17b70*/  MUFU.EX2 R152, R126 ;  /* 0x0000007e00987308 */ /* 0x000fe20000000800 */
[-C--:B------:R-:W-:Y:S04]  /*17b80*/  HMMA.16816.F32.BF16 R20, R76, R92.reuse, R20 ;  /* 0x0000005c4c14723c */ /* 0x080fe80000041814 */
[----:B--2---:R-:W-:Y:S04]  /*17b90*/  F2FP.BF16.PACK_AB R146, R163, R164 ;  /* 0x000000a4a392723e */ /* 0x004fe800000010ff */
[C---:B------:R-:W-:Y:S01]  /*17ba0*/  HMMA.16816.F32.BF16 R24, R80.reuse, R92, R24 ;  /* 0x0000005c5018723c */ /* 0x040fe20000041818 */
[----:B------:R-:W-:Y:S03]  /*17bb0*/  MUFU.EX2 R141, R115 ;  /* 0x00000073008d7308 */ /* 0x000fe60000000800 */
[----:B---3--:R-:W-:Y:S04]  /*17bc0*/  F2FP.BF16.PACK_AB R150, R155, R156 ;  /* 0x0000009c9b96723e */ /* 0x008fe800000010ff */
[-C--:B------:R-:W-:Y:S03]  /*17bd0*/  HMMA.16816.F32.BF16 R28, R80, R94.reuse, R28 ;  /* 0x0000005e501c723c */ /* 0x080fe6000004181c */
[----:B------:R-:W-:Y:S05]  /*17be0*/  MUFU.EX2 R157, R123 ;  /* 0x0000007b009d7308 */ /* 0x000fea0000000800 */
[C---:B------:R-:W-:Y:S01]  /*17bf0*/  HMMA.16816.F32.BF16 R32, R76.reuse, R94, R32 ;  /* 0x0000005e4c20723c */ /* 0x040fe20000041820 */
[----:B------:R-:W1:Y:S04]  /*17c00*/  LDSM.16.MT88.4 R92, [R189+0x1800] ;  /* 0x00180000bd5c783b */ /* 0x000e680000004200 */
[----:B------:R-:W-:Y:S03]  /*17c10*/  MUFU.EX2 R154, R122 ;  /* 0x0000007a009a7308 */ /* 0x000fe60000000800 */
[-C--:B------:R-:W-:Y:S07]  /*17c20*/  HMMA.16816.F32.BF16 R36, R76, R96.reuse, R36 ;  /* 0x000000604c24723c */ /* 0x080fee0000041824 */
[----:B------:R-:W2:Y:S01]  /*17c30*/  MUFU.EX2 R153, R124 ;  /* 0x0000007c00997308 */ /* 0x000ea20000000800 */
[C---:B------:R-:W-:Y:S08]  /*17c40*/  HMMA.16816.F32.BF16 R40, R80.reuse, R96, R40 ;  /* 0x000000605028723c */ /* 0x040ff00000041828 */
[-C--:B------:R-:W-:Y:S01]  /*17c50*/  HMMA.16816.F32.BF16 R44, R80, R98.reuse, R44 ;  /* 0x00000062502c723c */ /* 0x080fe2000004182c */
[----:B------:R-:W3:Y:S07]  /*17c60*/  MUFU.EX2 R158, R120 ;  /* 0x00000078009e7308 */ /* 0x000eee0000000800 */
[C---:B------:R-:W-:Y:S01]  /*17c70*/  HMMA.16816.F32.BF16 R48, R76.reuse, R98, R48 ;  /* 0x000000624c30723c */ /* 0x040fe20000041830 */
[----:B------:R-:W1:Y:S03]  /*17c80*/  LDSM.16.MT88.4 R96, [R186+0x1800] ;  /* 0x00180000ba60783b */ /* 0x000e660000004200 */
[----:B--2---:R-:W-:Y:S04]  /*17c90*/  F2FP.BF16.PACK_AB R149, R153, R154 ;  /* 0x0000009a9995723e */ /* 0x004fe800000010ff */
[-C--:B-----5:R-:W-:Y:S08]  /*17ca0*/  HMMA.16816.F32.BF16 R52, R76, R84.reuse, R52 ;  /* 0x000000544c34723c */ /* 0x0a0ff00000041834 */
[C---:B------:R-:W-:Y:S04]  /*17cb0*/  HMMA.16816.F32.BF16 R56, R80.reuse, R84, R56 ;  /* 0x000000545038723c */ /* 0x040fe80000041838 */
[----:B---3--:R-:W-:Y:S04]  /*17cc0*/  F2FP.BF16.PACK_AB R148, R157, R158 ;  /* 0x0000009e9d94723e */ /* 0x008fe800000010ff */
[-C--:B------:R-:W-:Y:S07]  /*17cd0*/  HMMA.16816.F32.BF16 R60, R80, R86.reuse, R60 ;  /* 0x00000056503c723c */ /* 0x080fee000004183c */
[----:B------:R-:W-:Y:S01]  /*17ce0*/  F2FP.BF16.PACK_AB R80, R170, R143 ;  /* 0x0000008faa50723e */ /* 0x000fe200000010ff */
[----:B------:R-:W-:Y:S01]  /*17cf0*/  HMMA.16816.F32.BF16 R64, R76, R86, R64 ;  /* 0x000000564c40723c */ /* 0x000fe20000041840 */
[----:B------:R-:W2:Y:S03]  /*17d00*/  LDSM.16.MT88.4 R84, [R188+0x1800] ;  /* 0x00180000bc54783b */ /* 0x000ea60000004200 */
[----:B------:R-:W-:Y:S02]  /*17d10*/  F2FP.BF16.PACK_AB R82, R175, R173 ;  /* 0x000000adaf52723e */ /* 0x000fe400000010ff */
[----:B------:R-:W-:Y:S02]  /*17d20*/  F2FP.BF16.PACK_AB R81, R140, R141 ;  /* 0x0000008d8c51723e */ /* 0x000fe400000010ff */
[----:B------:R-:W-:Y:S04]  /*17d30*/  F2FP.BF16.PACK_AB R76, R172, R169 ;  /* 0x000000a9ac4c723e */ /* 0x000fe800000010ff */
[----:B------:R-:W-:Y:S02]  /*17d40*/  F2FP.BF16.PACK_AB R77, R171, R168 ;  /* 0x000000a8ab4d723e */ /* 0x000fe400000010ff */
[----:B------:R-:W-:Y:S02]  /*17d50*/  F2FP.BF16.PACK_AB R78, R179, R174 ;  /* 0x000000aeb34e723e */ /* 0x000fe400000010ff */
[----:B------:R-:W-:Y:S02]  /*17d60*/  F2FP.BF16.PACK_AB R79, R178, R176 ;  /* 0x000000b0b24f723e */ /* 0x000fe400000010ff */
[----:B------:R-:W-:Y:S05]  /*17d70*/  F2FP.BF16.PACK_AB R83, R159, R160 ;  /* 0x000000a09f53723e */ /* 0x000fea00000010ff */
[-C--:B----4-:R-:W-:Y:S08]  /*17d80*/  HMMA.16816.F32.BF16 R4, R76, R88.reuse, R4 ;  /* 0x000000584c04723c */ /* 0x090ff00000041804 */
[C---:B------:R-:W-:Y:S08]  /*17d90*/  HMMA.16816.F32.BF16 R8, R80.reuse, R88, R8 ;  /* 0x000000585008723c */ /* 0x040ff00000041808 */
[-C--:B------:R-:W-:Y:S08]  /*17da0*/  HMMA.16816.F32.BF16 R12, R80, R90.reuse, R12 ;  /* 0x0000005a500c723c */ /* 0x080ff0000004180c */
[C---:B------:R-:W-:Y:S08]  /*17db0*/  HMMA.16816.F32.BF16 R16, R76.reuse, R90, R16 ;  /* 0x0000005a4c10723c */ /* 0x040ff00000041810 */
[-C--:B-1----:R-:W-:Y:S08]  /*17dc0*/  HMMA.16816.F32.BF16 R20, R76, R92.reuse, R20 ;  /* 0x0000005c4c14723c */ /* 0x082ff00000041814 */
[C---:B------:R-:W-:Y:S08]  /*17dd0*/  HMMA.16816.F32.BF16 R24, R80.reuse, R92, R24 ;  /* 0x0000005c5018723c */ /* 0x040ff00000041818 */
[-C--:B------:R-:W-:Y:S08]  /*17de0*/  HMMA.16816.F32.BF16 R28, R80, R94.reuse, R28 ;  /* 0x0000005e501c723c */ /* 0x080ff0000004181c */
[C---:B------:R-:W-:Y:S08]  /*17df0*/  HMMA.16816.F32.BF16 R32, R76.reuse, R94, R32 ;  /* 0x0000005e4c20723c */ /* 0x040ff00000041820 */
[-C--:B------:R-:W-:Y:S08]  /*17e00*/  HMMA.16816.F32.BF16 R36, R76, R96.reuse, R36 ;  /* 0x000000604c24723c */ /* 0x080ff00000041824 */
[C---:B------:R-:W-:Y:S08]  /*17e10*/  HMMA.16816.F32.BF16 R40, R80.reuse, R96, R40 ;  /* 0x000000605028723c */ /* 0x040ff00000041828 */
[-C--:B------:R-:W-:Y:S08]  /*17e20*/  HMMA.16816.F32.BF16 R44, R80, R98.reuse, R44 ;  /* 0x00000062502c723c */ /* 0x080ff0000004182c */
[C---:B------:R-:W-:Y:S08]  /*17e30*/  HMMA.16816.F32.BF16 R48, R76.reuse, R98, R48 ;  /* 0x000000624c30723c */ /* 0x040ff00000041830 */
[-C--:B--2---:R-:W-:Y:S08]  /*17e40*/  HMMA.16816.F32.BF16 R52, R76, R84.reuse, R52 ;  /* 0x000000544c34723c */ /* 0x084ff00000041834 */
[C---:B------:R-:W-:Y:S01]  /*17e50*/  HMMA.16816.F32.BF16 R56, R80.reuse, R84, R56 ;  /* 0x000000545038723c */ /* 0x040fe20000041838 */
[----:B------:R-:W1:Y:S06]  /*17e60*/  MUFU.EX2 R84, R128 ;  /* 0x0000008000547308 */ /* 0x000e6c0000000800 */
[----:B------:R-:W-:Y:S01]  /*17e70*/  MOV R85, R71 ;  /* 0x0000004700557202 */ /* 0x000fe20000000f00 */
[-C--:B------:R-:W-:Y:S08]  /*17e80*/  HMMA.16816.F32.BF16 R60, R80, R86.reuse, R60 ;  /* 0x00000056503c723c */ /* 0x080ff0000004183c */
[----:B------:R-:W-:Y:S07]  /*17e90*/  HMMA.16816.F32.BF16 R64, R76, R86, R64 ;  /* 0x000000564c40723c */ /* 0x000fee0000041840 */
[----:B------:R-:W-:Y:S01]  /*17ea0*/  MOV R86, R70 ;  /* 0x0000004600567202 */ /* 0x000fe20000000f00 */
[-C--:B------:R-:W-:Y:S01]  /*17eb0*/  HMMA.16816.F32.BF16 R88, R144, R100.reuse, R4 ;  /* 0x000000649058723c */ /* 0x080fe20000041804 */
[----:B------:R-:W2:Y:S04]  /*17ec0*/  LDSM.16.MT88.4 R4, [R188+0x2000] ;  /* 0x00200000bc04783b */ /* 0x000ea80000004200 */
[----:B-1----:R-:W-:Y:S02]  /*17ed0*/  F2FP.BF16.PACK_AB R151, R84, R152 ;  /* 0x000000985497723e */ /* 0x002fe400000010ff */
[----:B------:R-:W-:Y:S05]  /*17ee0*/  MOV R87, R69 ;  /* 0x0000004500577202 */ /* 0x000fea0000000f00 */
        /* <DEDUP_REMOVED lines=8> */
[-C--:B------:R-:W-:Y:S04]  /*17f70*/  HMMA.16816.F32.BF16 R104, R144, R116.reuse, R20 ;  /* 0x000000749068723c */ /* 0x080fe80000041814 */
[----:B------:R-:W-:Y:S04]  /*17f80*/  FADD.FTZ R3, R247, R68 ;  /* 0x00000044f7037221 */ /* 0x000fe80000010000 */
        /* <DEDUP_REMOVED lines=28> */
[-C--:B--2---:R-:W-:Y:S03]  /*18150*/  HMMA.16816.F32.BF16 R136, R144, R4.reuse, R52 ;  /* 0x000000049088723c */ /* 0x084fe60000041834 */
        /* <DEDUP_REMOVED lines=14> */
[----:B------:R-:W-:Y:S01]  /*18240*/  FADD.FTZ R4, R159, R0 ;  /* 0x000000009f047221 */ /* 0x000fe20000010000 */
[----:B------:R1:W-:Y:S03]  /*18250*/  STL [R1+0x4], R3 ;  /* 0x0000040301007387 */ /* 0x0003e60000100800 */
        /* <DEDUP_REMOVED lines=9> */
[----:B------:R2:W-:Y:S01]  /*182f0*/  STL [R1+0x8], R5 ;  /* 0x0000080501007387 */ /* 0x0005e20000100800 */
[----:B------:R-:W-:Y:S02]  /*18300*/  IADD3 R0, R202, -0x1, RZ ;  /* 0xffffffffca007810 */ /* 0x000fe40007ffe0ff */
[----:B------:R-:W-:Y:S01]  /*18310*/  FADD.FTZ R2, R84, R2 ;  /* 0x0000000254027221 */ /* 0x000fe20000010000 */
[----:B------:R-:W-:Y:S01]  /*18320*/  MOV R84, R72 ;  /* 0x0000004800547202 */ /* 0x000fe20000000f00 */
[----:B-1----:R-:W-:Y:S01]  /*18330*/  FADD.FTZ R3, R155, R4 ;  /* 0x000000049b037221 */ /* 0x002fe20000010000 */
[----:B------:R-:W-:Y:S04]  /*18340*/  MOV R202, R0 ;  /* 0x0000000000ca7202 */ /* 0x000fe80000000f00 */
[----:B------:R2:W-:Y:S04]  /*18350*/  STL [R1+0xc], R3 ;  /* 0x00000c0301007387 */ /* 0x0005e80000100800 */
[----:B------:R2:W-:Y:S02]  /*18360*/  STL [R1+0x10], R2 ;  /* 0x0000100201007387 */ /* 0x0005e40000100800 */
[----:B--2---:R-:W-:-:S05]  /*18370*/  @P0 BRA `(.L_x_734) ;  /* 0xffffa5a000000947 */ /* 0x004fca000383ffff */
.L_x_706:
[----:B------:R-:W-:Y:S05]  /*18380*/  BRA.DIV ~URZ, `(.L_x_735) ;  /* 0x000082527f007947 */ /* 0x000fea000b800000 */
[----:B------:R-:W2:Y:S04]  /*18390*/  LDL R2, [R1+0x4] ;  /* 0x0000040001027983 */ /* 0x000ea80000100800 */
[----:B--2---:R1:W2:Y:S02]  /*183a0*/  SHFL.BFLY PT, R0, R2, 0x2, 0x1f ;  /* 0x0c401f0002007f89 */ /* 0x0042a400000e0000 */
.L_x_854:
[----:B-1----:R-:W3:Y:S02]  /*183b0*/  LDL.LU R2, [R1+0x4] ;  /* 0x0000040001027983 */ /* 0x002ee40000300800 */
[----:B--23--:R-:W-:Y:S01]  /*183c0*/  FADD.FTZ R5, R0, R2 ;  /* 0x0000000200057221 */ /* 0x00cfe20000010000 */
[----:B------:R-:W-:Y:S05]  /*183d0*/  BRA.DIV ~URZ, `(.L_x_736) ;  /* 0x000082627f007947 */ /* 0x000fea000b800000 */
[----:B------:R-:W2:Y:S04]  /*183e0*/  LDL.LU R10, [R1+0x8] ;  /* 0x00000800010a7983 */ /* 0x000ea80000300800 */
[----:B------:R-:W3:Y:S04]  /*183f0*/  LDL.LU R3, [R1+0xc] ;  /* 0x00000c0001037983 */ /* 0x000ee80000300800 */
[----:B------:R-:W4:Y:S04]  /*18400*/  LDL.LU R8, [R1+0x10] ;  /* 0x0000100001087983 */ /* 0x000f280000300800 */
[----:B--2---:R-:W1:Y:S04]  /*18410*/  SHFL.BFLY PT, R0, R10, 0x2, 0x1f ;  /* 0x0c401f000a007f89 */ /* 0x004e6800000e0000 */
[----:B---3--:R-:W2:Y:S04]  /*18420*/  SHFL.BFLY PT, R2, R3, 0x2, 0x1f ;  /* 0x0c401f0003027f89 */ /* 0x008ea800000e0000 */
[----:B----4-:R-:W3:Y:S01]  /*18430*/  SHFL.BFLY PT, R4, R8, 0x2, 0x1f ;  /* 0x0c401f0008047f89 */ /* 0x010ee200000e0000 */
[----:B-1----:R-:W-:-:S02]  /*18440*/  FADD.FTZ R0, R0, R10 ;  /* 0x0000000a00007221 */ /* 0x002fc40000010000 */
[----:B--2---:R-:W-:-:S03]  /*18450*/  FADD.FTZ R2, R2, R3 ;  /* 0x0000000302027221 */ /* 0x004fc60000010000 */
[----:B------:R-:W1:Y:S01]  /*18460*/  SHFL.BFLY PT, R6, R0, 0x1, 0x1f ;  /* 0x0c201f0000067f89 */ /* 0x000e6200000e0000 */
[----:B---3--:R-:W-:-:S03]  /*18470*/  FADD.FTZ R4, R4, R8 ;  /* 0x0000000804047221 */ /* 0x008fc60000010000 */
[----:B------:R-:W2:Y:S04]  /*18480*/  SHFL.BFLY PT, R3, R5, 0x1, 0x1f ;  /* 0x0c201f0005037f89 */ /* 0x000ea800000e0000 */
[----:B------:R-:W3:Y:S04]  /*18490*/  SHFL.BFLY PT, R7, R2, 0x1, 0x1f ;  /* 0x0c201f0002077f89 */ /* 0x000ee800000e0000 */
[----:B------:R4:W4:Y:S01]  /*184a0*/  SHFL.BFLY PT, R9, R4, 0x1, 0x1f ;  /* 0x0c201f0004097f89 */ /* 0x00092200000e0000 */
[----:B-1----:R-:W-:Y:S02]  /*184b0*/  FADD.FTZ R6, R0, R6 ;  /* 0x0000000600067221 */ /* 0x002fe40000010000 */
[----:B--2---:R-:W-:-:S02]  /*184c0*/  FADD.FTZ R5, R5, R3 ;  /* 0x0000000305057221 */ /* 0x004fc40000010000 */
[----:B---3--:R-:W-:-:S03]  /*184d0*/  FADD.FTZ R7, R2, R7 ;  /* 0x0000000702077221 */ /* 0x008fc60000010000 */
.L_x_855:
[----:B------:R-:W-:Y:S01]  /*184e0*/  FSETP.NE.FTZ.AND P3, PT, R5, RZ, PT ;  /* 0x000000ff0500720b */ /* 0x000fe20003f75000 */
[----:B------:R-:W-:Y:S01]  /*184f0*/  CS2R R2, SRZ ;  /* 0x0000000000027805 */ /* 0x000fe2000001ff00 */
[----:B------:R-:W-:Y:S01]  /*18500*/  MOV R0, RZ ;  /* 0x000000ff00007202 */ /* 0x000fe20000000f00 */
[----:B----4-:R-:W-:Y:S01]  /*18510*/  FADD.FTZ R4, R9, R4 ;  /* 0x0000000409047221 */ /* 0x010fe20000010000 */
[----:B------:R-:W-:Y:S02]  /*18520*/  FSETP.NE.FTZ.AND P1, PT, R7, RZ, PT ;  /* 0x000000ff0700720b */ /* 0x000fe40003f35000 */
[----:B------:R-:W-:Y:S02]  /*18530*/  FSETP.NE.FTZ.AND P2, PT, R6, RZ, PT ;  /* 0x000000ff0600720b */ /* 0x000fe40003f55000 */
[----:B------:R-:W-:Y:S02]  /*18540*/  FSETP.NE.FTZ.AND P0, PT, R4, RZ, PT ;  /* 0x000000ff0400720b */ /* 0x000fe40003f15000 */
[----:B------:R-:W-:-:S02]  /*18550*/  MOV R25, 0xff800000 ;  /* 0xff80000000197802 */ /* 0x000fc40000000f00 */
[----:B------:R-:W-:Y:S01]  /*18560*/  MOV R23, 0xff800000 ;  /* 0xff80000000177802 */ /* 0x000fe20000000f00 */
[----:B------:R-:W1:Y:S01]  /*18570*/  @P3 MUFU.RCP R0, R5 ;  /* 0x0000000500003308 */ /* 0x000e620000001000 */
[----:B------:R-:W-:Y:S02]  /*18580*/  MOV R24, 0xff800000 ;  /* 0xff80000000187802 */ /* 0x000fe40000000f00 */
[----:B------:R-:W-:Y:S02]  /*18590*/  MOV R22, 0xff800000 ;  /* 0xff80000000167802 */ /* 0x000fe40000000f00 */
        /* <DEDUP_REMOVED lines=90> */
.L_x_601:
[----:B---3--:R3:W5:Y:S04]  /*18b40*/  LDL R6, [R1+0x50] ;  /* 0x0000500001067983 */ /* 0x0087680000100800 */
[----:B------:R-:W4:Y:S01]  /*18b50*/  S2R R2, SR_TID.X ;  /* 0x0000000000027919 */ /* 0x000f220000002100 */
[----:B------:R-:W-:Y:S01]  /*18b60*/  BSSY B0, `(.L_x_737) ;  /* 0x0000011000007945 */ /* 0x000fe20003800000 */
[----:B----4-:R-:W-:-:S13]  /*18b70*/  LOP3.LUT P0, RZ, R2, 0x7f, RZ, 0xc0, !PT ;  /* 0x0000007f02ff7812 */ /* 0x010fda000780c0ff */
[----:B------:R-:W-:Y:S05]  /*18b80*/  @P0 BRA `(.L_x_738) ;  /* 0x000000e000000947 */ /* 0x000fea0003800000 */
[----:B---3--:R-:W3:Y:S01]  /*18b90*/  S2R R4, SR_LANEID ;  /* 0x0000000000047919 */ /* 0x008ee20000000000 */
[----:B------:R-:W-:Y:S01]  /*18ba0*/  VOTEU.ANY UR4, UPT, PT ;  /* 0x0000000000047886 */ /* 0x000fe200038e0100 */
[----:B--2---:R-:W-:Y:S01]  /*18bb0*/  IMAD.MOV.U32 R5, RZ, RZ, c[0x0][0x564] ;  /* 0x00015900ff057624 */ /* 0x004fe200078e00ff */
[----:B------:R-:W3:Y:S08]  /*18bc0*/  FLO.U32 R3, UR4 ;  /* 0x0000000400037d00 */ /* 0x000ef000080e0000 */
[----:B------:R-:W2:Y:S01]  /*18bd0*/  POPC R2, UR4 ;  /* 0x0000000400027d09 */ /* 0x000ea20008000000 */
[----:B---3--:R-:W-:Y:S01]  /*18be0*/  ISETP.EQ.U32.AND P0, PT, R3, R4, PT ;  /* 0x000000040300720c */ /* 0x008fe20003f02070 */
[----:B------:R-:W-:-:S12]  /*18bf0*/  IMAD.MOV.U32 R4, RZ, RZ, c[0x0][0x560] ;  /* 0x00015800ff047624 */ /* 0x000fd800078e00ff */
[----:B--2---:R2:W3:Y:S04]  /*18c00*/  @P0 ATOMG.E.ADD.STRONG.GPU PT, R2, [R4.64], R2 ;  /* 0x00000002040209a8 */ /* 0x0044e800081ee1c6 */
[----:B--2---:R-:W2:Y:S04]  /*18c10*/  S2R R4, SR_LTMASK ;  /* 0x0000000000047919 */ /* 0x004ea80000003900 */
[----:B---3--:R2:W3:Y:S02]  /*18c20*/  SHFL.IDX PT, R3, R2, R3, 0x1f ;  /* 0x00001f0302037589 */ /* 0x0084e400000e0000 */
[----:B--2---:R-:W-:-:S06]  /*18c30*/  LOP3.LUT R2, R4, UR4, RZ, 0xc0, !PT ;  /* 0x0000000404027c12 */ /* 0x004fcc000f8ec0ff */
[----:B------:R-:W3:Y:S02]  /*18c40*/  POPC R2, R2 ;  /* 0x0000000200027309 */ /* 0x000ee40000000000 */
[----:B---3-5:R-:W-:-:S05]  /*18c50*/  IADD3 R6, R3, c[0x0][0xc], R2 ;  /* 0x0000030003067a10 */ /* 0x028fca0007ffe002 */
[----:B------:R2:W-:Y:S02]  /*18c60*/  STL [R1+0x50], R6 ;  /* 0x0000500601007387 */ /* 0x0005e40000100800 */
.L_x_738:
[----:B---3--:R-:W-:Y:S05]  /*18c70*/  BSYNC B0 ;  /* 0x0000000000007941 */ /* 0x008fea0003800000 */
.L_x_737:
[----:B------:R-:W-:Y:S01]  /*18c80*/  PRMT R0, R0, 0x9910, RZ ;  /* 0x0000991000007816 */ /* 0x000fe200000000ff */
[----:B------:R-:W-:Y:S01]  /*18c90*/  BSSY B1, `(.L_x_739) ;  /* 0x00002fb000017945 */ /* 0x000fe20003800000 */
[----:B-----5:R-:W-:Y:S02]  /*18ca0*/  IMAD.MOV.U32 R53, RZ, RZ, R6 ;  /* 0x000000ffff357224 */ /* 0x020fe400078e0006 */
[----:B------:R-:W-:-:S13]  /*18cb0*/  ISETP.NE.AND P0, PT, R0, RZ, PT ;  /* 0x000000ff0000720c */ /* 0x000fda0003f05270 */
[----:B------:R-:W-:Y:S05]  /*18cc0*/  @!P0 BRA `(.L_x_740) ;  /* 0x0000232000008947 */ /* 0x000fea0003800000 */
[----:B------:R-:W3:Y:S04]  /*18cd0*/  LDL R7, [R1+0x80] ;  /* 0x0000800001077983 */ /* 0x000ee80000100800 */
[----:B--2---:R-:W2:Y:S04]  /*18ce0*/  LDL R6, [R1+0x90] ;  /* 0x0000900001067983 */ /* 0x004ea80000100800 */
        /* <DEDUP_REMOVED lines=11> */
[----:B---3--:R3:W-:Y:S04]  /*18da0*/  STS [R7], R0 ;  /* 0x0000000007007388 */ /* 0x0087e80000000800 */
[----:B------:R1:W-:Y:S04]  /*18db0*/  STS [R7+0x400], R3 ;  /* 0x0004000307007388 */ /* 0x0003e80000000800 */
[----:B--2---:R2:W-:Y:S01]  /*18dc0*/  STS [R6], R2 ;  /* 0x0000000206007388 */ /* 0x0045e20000000800 */
[----:B---3--:R-:W-:-:S02]  /*18dd0*/  F2FP.BF16.PACK_AB R0, R89, R88 ;  /* 0x000000585900723e */ /* 0x008fc400000010ff */
[----:B-1----:R-:W-:-:S03]  /*18de0*/  F2FP.BF16.PACK_AB R3, R49, R48 ;  /* 0x000000303103723e */ /* 0x002fc600000010ff */
[----:B------:R1:W-:Y:S01]  /*18df0*/  STS [R6+0x400], R0 ;  /* 0x0004000006007388 */ /* 0x0003e20000000800 */
[----:B--2---:R-:W-:-:S03]  /*18e00*/  F2FP.BF16.PACK_AB R2, R31, R30 ;  /* 0x0000001e1f02723e */ /* 0x004fc600000010ff */
[----:B------:R2:W-:Y:S04]  /*18e10*/  STS [R7+0x2000], R3 ;  /* 0x0020000307007388 */ /* 0x0005e80000000800 */
[----:B------:R3:W-:Y:S01]  /*18e20*/  STS [R7+0x2400], R2 ;  /* 0x0024000207007388 */ /* 0x0007e20000000800 */
[----:B-1----:R-:W-:Y:S02]  /*18e30*/  F2FP.BF16.PACK_AB R0, R35, R34 ;  /* 0x000000222300723e */ /* 0x002fe400000010ff */
[----:B--2---:R-:W-:-:S03]  /*18e40*/  F2FP.BF16.PACK_AB R3, R79, R78 ;  /* 0x0000004e4f03723e */ /* 0x004fc600000010ff */
[----:B------:R1:W-:Y:S04]  /*18e50*/  STS [R6+0x2000], R0 ;  /* 0x0020000006007388 */ /* 0x0003e80000000800 */
[----:B---3--:R-:W2:Y:S01]  /*18e60*/  LDL R7, [R1+0x8c] ;  /* 0x00008c0001077983 */ /* 0x008ea20000100800 */
[----:B------:R-:W-:-:S03]  /*18e70*/  F2FP.BF16.PACK_AB R2, R91, R90 ;  /* 0x0000005a5b02723e */ /* 0x000fc600000010ff */
[----:B------:R3:W-:Y:S04]  /*18e80*/  STS [R6+0x2400], R4 ;  /* 0x0024000406007388 */ /* 0x0007e80000000800 */
[----:B----4-:R4:W-:Y:S04]  /*18e90*/  STS [R9], R3 ;  /* 0x0000000309007388 */ /* 0x0109e80000000800 */
[----:B------:R4:W-:Y:S01]  /*18ea0*/  STS [R9+0x400], R2 ;  /* 0x0004000209007388 */ /* 0x0009e20000000800 */
[----:B-1----:R-:W-:-:S05]  /*18eb0*/  F2FP.BF16.PACK_AB R0, R81, R80 ;  /* 0x000000505100723e */ /* 0x002fca00000010ff */
[----:B------:R1:W-:Y:S01]  /*18ec0*/  STS [R5], R0 ;  /* 0x0000000005007388 */ /* 0x0003e20000000800 */
[----:B---3--:R-:W-:-:S03]  /*18ed0*/  F2FP.BF16.PACK_AB R4, R39, R38 ;  /* 0x000000262704723e */ /* 0x008fc600000010ff */
[----:B------:R-:W3:Y:S01]  /*18ee0*/  LDL R6, [R1+0x88] ;  /* 0x0000880001067983 */ /* 0x000ee20000100800 */
[----:B----4-:R-:W-:Y:S02]  /*18ef0*/  F2FP.BF16.PACK_AB R3, R101, R100 ;  /* 0x000000646503723e */ /* 0x010fe400000010ff */
[----:B------:R-:W-:-:S03]  /*18f00*/  F2FP.BF16.PACK_AB R2, R43, R42 ;  /* 0x0000002a2b02723e */ /* 0x000fc600000010ff */
[----:B------:R4:W-:Y:S04]  /*18f10*/  STS [R5+0x400], R3 ;  /* 0x0004000305007388 */ /* 0x0009e80000000800 */
[----:B------:R-:W-:Y:S01]  /*18f20*/  STS [R9+0x2000], R4 ;  /* 0x0020000409007388 */ /* 0x000fe20000000800 */
[----:B-1----:R-:W-:-:S05]  /*18f30*/  F2FP.BF16.PACK_AB R0, R41, R40 ;  /* 0x000000282900723e */ /* 0x002fca00000010ff */
[----:B------:R1:W-:Y:S01]  /*18f40*/  STS [R9+0x2400], R0 ;  /* 0x0024000009007388 */ /* 0x0003e20000000800 */
[----:B----4-:R-:W-:-:S03]  /*18f50*/  F2FP.BF16.PACK_AB R3, R61, R60 ;  /* 0x0000003c3d03723e */ /* 0x010fc600000010ff */
[----:B-1----:R-:W4:Y:S01]  /*18f60*/  LDL R9, [R1+0xc0] ;  /* 0x0000c00001097983 */ /* 0x002f220000100800 */
[----:B------:R-:W-:-:S03]  /*18f70*/  F2FP.BF16.PACK_AB R0, R67, R66 ;  /* 0x000000424300723e */ /* 0x000fc600000010ff */
[----:B------:R1:W-:Y:S04]  /*18f80*/  STS [R5+0x2000], R2 ;  /* 0x0020000205007388 */ /* 0x0003e80000000800 */
[----:B------:R1:W-:Y:S04]  /*18f90*/  STS [R5+0x2400], R3 ;  /* 0x0024000305007388 */ /* 0x0003e80000000800 */
[----:B------:R1:W-:Y:S01]  /*18fa0*/  STS [R8], R0 ;  /* 0x0000000008007388 */ /* 0x0003e20000000800 */
[----:B------:R-:W-:Y:S02]  /*18fb0*/  F2FP.BF16.PACK_AB R4, R55, R54 ;  /* 0x000000363704723e */ /* 0x000fe400000010ff */
[----:B-1----:R-:W-:-:S02]  /*18fc0*/  F2FP.BF16.PACK_AB R2, R107, R106 ;  /* 0x0000006a6b02723e */ /* 0x002fc400000010ff */
[----:B------:R-:W-:-:S03]  /*18fd0*/  F2FP.BF16.PACK_AB R3, R105, R104 ;  /* 0x000000686903723e */ /* 0x000fc600000010ff */
[----:B------:R1:W-:Y:S01]  /*18fe0*/  STS [R8+0x400], R2 ;  /* 0x0004000208007388 */ /* 0x0003e20000000800 */
[----:B------:R-:W-:Y:S02]  /*18ff0*/  F2FP.BF16.PACK_AB R0, R103, R102 ;  /* 0x000000666700723e */ /* 0x000fe400000010ff */
[----:B------:R-:W-:Y:S02]  /*19000*/  F2FP.BF16.PACK_AB R5, R51, R50 ;  /* 0x000000323305723e */ /* 0x000fe400000010ff */
[----:B-1----:R-:W-:Y:S02]  /*19010*/  F2FP.BF16.PACK_AB R2, R59, R58 ;  /* 0x0000003a3b02723e */ /* 0x002fe400000010ff */
[----:B------:R-:W-:Y:S02]  /*19020*/  ISETP.NE.U32.AND P0, PT, RZ, c[0x0][0x508], PT ;  /* 0x00014200ff007a0c */ /* 0x000fe40003f05070 */
[----:B------:R-:W-:Y:S02]  /*19030*/  ISETP.NE.U32.AND P2, PT, RZ, c[0x0][0x500], PT ;  /* 0x00014000ff007a0c */ /* 0x000fe40003f45070 */
[----:B------:R-:W-:-:S02]  /*19040*/  ISETP.NE.AND.EX P1, PT, RZ, c[0x0][0x50c], PT, P0 ;  /* 0x00014300ff007a0c */ /* 0x000fc40003f25300 */
[----:B------:R-:W-:Y:S01]  /*19050*/  ISETP.NE.AND.EX P2, PT, RZ, c[0x0][0x504], PT, P2 ;  /* 0x00014100ff007a0c */ /* 0x000fe20003f45320 */
[----:B------:R-:W-:Y:S01]  /*19060*/  IMAD.MOV.U32 R11, RZ, RZ, c[0x0][0x388] ;  /* 0x0000e200ff0b7624 */ /* 0x000fe200078e00ff */
[----:B--2---:R1:W-:Y:S04]  /*19070*/  STS [R7], R3 ;  /* 0x0000000307007388 */ /* 0x0043e80000000800 */
[----:B------:R2:W-:Y:S04]  /*19080*/  STS [R7+0x400], R0 ;  /* 0x0004000007007388 */ /* 0x0005e80000000800 */
[----:B------:R3:W-:Y:S04]  /*19090*/  STS [R8+0x2000], R2 ;  /* 0x0020000208007388 */ /* 0x0007e80000000800 */
[----:B------:R3:W-:Y:S04]  /*190a0*/  STS [R8+0x2400], R4 ;  /* 0x0024000408007388 */ /* 0x0007e80000000800 */
[----:B------:R-:W-:Y:S01]  /*190b0*/  STS [R7+0x2000], R5 ;  /* 0x0020000507007388 */ /* 0x000fe20000000800 */
[----:B-1----:R-:W-:-:S02]  /*190c0*/  F2FP.BF16.PACK_AB R3, R47, R46 ;  /* 0x0000002e2f03723e */ /* 0x002fc400000010ff */
[----:B--2---:R-:W-:Y:S02]  /*190d0*/  F2FP.BF16.PACK_AB R0, R85, R84 ;  /* 0x000000545500723e */ /* 0x004fe400000010ff */
[----:B---3--:R-:W-:Y:S01]  /*190e0*/  F2FP.BF16.PACK_AB R2, R83, R82 ;  /* 0x000000525302723e */ /* 0x008fe200000010ff */
[----:B------:R-:W-:Y:S04]  /*190f0*/  STS [R7+0x2400], R3 ;  /* 0x0024000307007388 */ /* 0x000fe80000000800 */
[----:B------:R1:W-:Y:S04]  /*19100*/  STS [R6], R2 ;  /* 0x0000000206007388 */ /* 0x0003e80000000800 */
[----:B------:R2:W-:Y:S01]  /*19110*/  STS [R6+0x400], R0 ;  /* 0x0004000006007388 */ /* 0x0005e20000000800 */
[----:B------:R-:W-:-:S03]  /*19120*/  F2FP.BF16.PACK_AB R4, R45, R44 ;  /* 0x0000002c2d04723e */ /* 0x000fc600000010ff */
[----:B------:R-:W3:Y:S01]  /*19130*/  LDL.LU R8, [R1+0x54] ;  /* 0x0000540001087983 */ /* 0x000ee20000300800 */
[----:B-1----:R-:W-:Y:S02]  /*19140*/  F2FP.BF16.PACK_AB R2, R63, R62 ;  /* 0x0000003e3f02723e */ /* 0x002fe400000010ff */
[----:B--2---:R-:W-:-:S03]  /*19150*/  F2FP.BF16.PACK_AB R0, R65, R64 ;  /* 0x000000404100723e */ /* 0x004fc600000010ff */
[----:B------:R1:W-:Y:S01]  /*19160*/  STS [R12], R2 ;  /* 0x000000020c007388 */ /* 0x0003e20000000800 */
[----:B------:R-:W-:-:S03]  /*19170*/  F2FP.BF16.PACK_AB R3, R33, R32 ;  /* 0x000000202103723e */ /* 0x000fc600000010ff */
[----:B----4-:R2:W-:Y:S04]  /*19180*/  STS [R9+0x400], R0 ;  /* 0x0004000009007388 */ /* 0x0105e80000000800 */
[----:B------:R4:W-:Y:S04]  /*19190*/  STS [R6+0x2000], R4 ;  /* 0x0020000406007388 */ /* 0x0009e80000000800 */
[----:B------:R4:W-:Y:S01]  /*191a0*/  STS [R6+0x2400], R3 ;  /* 0x0024000306007388 */ /* 0x0009e20000000800 */
[----:B-1----:R-:W-:-:S05]  /*191b0*/  F2FP.BF16.PACK_AB R2, R29, R28 ;  /* 0x0000001c1d02723e */ /* 0x002fca00000010ff */
[----:B------:R-:W-:Y:S01]  /*191c0*/  STS [R12+0x2000], R2 ;  /* 0x002000020c007388 */ /* 0x000fe20000000800 */
[----:B--2---:R-:W-:-:S05]  /*191d0*/  F2FP.BF16.PACK_AB R0, R27, R26 ;  /* 0x0000001a1b00723e */ /* 0x004fca00000010ff */
[----:B------:R1:W-:Y:S01]  /*191e0*/  STS [R9+0x2400], R0 ;  /* 0x0024000009007388 */ /* 0x0003e20000000800 */
[----:B----4-:R-:W-:Y:S02]  /*191f0*/  IMAD.MOV.U32 R4, RZ, RZ, 0x4 ;  /* 0x00000004ff047424 */ /* 0x010fe400078e00ff */
[----:B------:R-:W-:Y:S02]  /*19200*/  IMAD.MOV.U32 R3, RZ, RZ, RZ ;  /* 0x000000ffff037224 */ /* 0x000fe400078e00ff */
[CC--:B------:R-:W-:Y:S01]  /*19210*/  @P1 IMAD.WIDE R6, R10.reuse, R4.reuse, c[0x0][0x508] ;  /* 0x000142000a061625 */ /* 0x0c0fe200078e0204 */
[----:B------:R-:W-:Y:S03]  /*19220*/  BAR.SYNC.DEFER_BLOCKING 0x1, 0x80 ;  /* 0x0042000000007b1d */ /* 0x000fe60000010000 */
[----:B------:R-:W-:-:S03]  /*19230*/  IMAD.WIDE R4, R10, R4, c[0x0][0x500] ;  /* 0x000140000a047625 */ /* 0x000fc600078e0204 */
[----:B------:R2:W5:Y:S04]  /*19240*/  @P1 LDG.E R11, [R6.64] ;  /* 0x00000006060b1981 */ /* 0x000568000c1e1900 */
[----:B------:R2:W5:Y:S01]  /*19250*/  @P2 LDG.E R3, [R4.64] ;  /* 0x0000000604032981 */ /* 0x000562000c1e1900 */
[----:B---3--:R-:W-:-:S04]  /*19260*/  ISETP.NE.AND P0, PT, R8, RZ, PT ;  /* 0x000000ff0800720c */ /* 0x008fc80003f05270 */
[----:B-1----:R-:W-:Y:S01]  /*19270*/  SEL R0, R8, c[0x0][0x3d4], P0 ;  /* 0x0000f50008007a07 */ /* 0x002fe20000000000 */
[----:B------:R-:W-:Y:S05]  /*19280*/  @P1 BRA `(.L_x_741) ;  /* 0x0000004000001947 */ /* 0x000fea0003800000 */
[----:B--2---:R-:W-:Y:S05]  /*19290*/  @!P2 BRA `(.L_x_741) ;  /* 0x000000300000a947 */ /* 0x004fea0003800000 */
[----:B-----5:R1:W2:Y:S04]  /*192a0*/  LDG.E R11, [R4.64] ;  /* 0x00000006040b7981 */ /* 0x0202a8000c1e1900 */
[----:B-1----:R-:W2:Y:S02]  /*192b0*/  LDG.E R4, [R4.64+0x4] ;  /* 0x0000040604047981 */ /* 0x002ea4000c1e1900 */
[----:B--2---:R-:W-:Y:S02]  /*192c0*/  IADD3 R11, -R11, R4, RZ ;  /* 0x000000040b0b7210 */ /* 0x004fe40007ffe1ff */
.L_x_741:
[----:B--2---:R-:W2:Y:S04]  /*192d0*/  LDL R5, [R1+0x4c] ;  /* 0x00004c0001057983 */ /* 0x004ea80000100800 */
[----:B------:R-:W3:Y:S04]  /*192e0*/  LDL.LU R4, [R1+0x58] ;  /* 0x0000580001047983 */ /* 0x000ee80000300800 */
[----:B------:R-:W2:Y:S04]  /*192f0*/  LDL R56, [R1+0x48] ;  /* 0x0000480001387983 */ /* 0x000ea80000100800 */
[----:B------:R-:W4:Y:S04]  /*19300*/  LDL R16, [R1+0x7c] ;  /* 0x00007c0001107983 */ /* 0x000f280000100800 */
[----:B------:R-:W4:Y:S01]  /*19310*/  LDL R52, [R1+0xc8] ;  /* 0x0000c80001347983 */ /* 0x000f220000100800 */
[----:B------:R-:W-:Y:S01]  /*19320*/  IMAD.MOV.U32 R12, RZ, RZ, 0x368 ;  /* 0x00000368ff0c7424 */ /* 0x000fe200078e00ff */
[----:B------:R-:W-:-:S04]  /*19330*/  ISETP.GT.AND P2, PT, R0, 0x1, PT ;  /* 0x000000010000780c */ /* 0x000fc80003f44270 */
[----:B------:R-:W-:-:S04]  /*19340*/  SEL R12, R12, 0x328, P2 ;  /* 0x000003280c0c7807 */ /* 0x000fc80001000000 */
[----:B------:R-:W1:Y:S08]  /*19350*/  LDC.64 R8, c[0x0][R12+0x170] ;  /* 0x00005c000c087b82 */ /* 0x000e700000000a00 */
[----:B------:R1:W2:Y:S08]  /*19360*/  LDC.64 R14, c[0x0][R12+0x168] ;  /* 0x00005a000c0e7b82 */ /* 0x0002b00000000a00 */
[----:B------:R1:W2:Y:S08]  /*19370*/  LDC.64 R18, c[0x0][R12+0x178] ;  /* 0x00005e000c127b82 */ /* 0x0002b00000000a00 */
[----:B------:R1:W2:Y:S01]  /*19380*/  LDC.64 R20, c[0x0][R12+0x160] ;  /* 0x000058000c147b82 */ /* 0x0002a20000000a00 */
[----:B------:R-:W-:Y:S01]  /*19390*/  IMAD.MOV.U32 R0, RZ, RZ, c[0x0][0x4e8] ;  /* 0x00013a00ff007624 */ /* 0x000fe200078e00ff */
[----:B------:R-:W-:-:S04]  /*193a0*/  ISETP.NE.U32.AND P0, PT, RZ, c[0x0][0x500], PT ;  /* 0x00014000ff007a0c */ /* 0x000fc80003f05070 */
[----:B------:R-:W-:Y:S02]  /*193b0*/  ISETP.NE.AND P5, PT, R0, 0x1, PT ;  /* 0x000000010000780c */ /* 0x000fe40003fa5270 */
[----:B------:R-:W-:Y:S02]  /*193c0*/  ISETP.NE.AND.EX P0, PT, RZ, c[0x0][0x504], PT, P0 ;  /* 0x00014100ff007a0c */ /* 0x000fe40003f05300 */
[----:B------:R-:W-:Y:S02]  /*193d0*/  SHF.R.S32.HI R0, RZ, 0x1f, R10 ;  /* 0x0000001fff007819 */ /* 0x000fe4000001140a */
[----:B------:R-:W-:Y:S02]  /*193e0*/  SEL R2, R10, RZ, !P0 ;  /* 0x000000ff0a027207 */ /* 0x000fe40004000000 */
[----:B------:R-:W-:Y:S01]  /*193f0*/  SEL R6, R0, RZ, !P0 ;  /* 0x000000ff00067207 */ /* 0x000fe20004000000 */
[----:B------:R-:W1:Y:S02]  /*19400*/  S2R R57, SR_TID.X ;  /* 0x0000000000397919 */ /* 0x000e640000002100 */
[----:B-1----:R-:W-:-:S04]  /*19410*/  IMAD R0, R9, R2, RZ ;  /* 0x0000000209007224 */ /* 0x002fc800078e02ff */
[C---:B------:R-:W-:Y:S02]  /*19420*/  IMAD R12, R8.reuse, R6, R0 ;  /* 0x00000006080c7224 */ /* 0x040fe400078e0200 */
[----:B------:R-:W-:Y:S01]  /*19430*/  IMAD.WIDE.U32 R6, R8, R2, RZ ;  /* 0x0000000208067225 */ /* 0x000fe200078e00ff */
[----:B------:R-:W-:-:S04]  /*19440*/  SHF.R.S32.HI R17, RZ, 0x1f, R57 ;  /* 0x0000001fff117819 */ /* 0x000fc80000011439 */
[----:B------:R-:W-:-:S04]  /*19450*/  LEA.HI R17, R17, R57, RZ, 0x5 ;  /* 0x0000003911117211 */ /* 0x000fc800078f28ff */
[----:B------:R-:W-:-:S05]  /*19460*/  LOP3.LUT R17, R17, 0xffffffe0, RZ, 0xc0, !PT ;  /* 0xffffffe011117812 */ /* 0x000fca00078ec0ff */
[----:B------:R-:W-:Y:S01]  /*19470*/  IMAD.IADD R17, R57, 0x1, -R17 ;  /* 0x0000000139117824 */ /* 0x000fe200078e0a11 */
[----:B------:R-:W-:-:S04]  /*19480*/  LOP3.LUT R200, R200, 0xfffffffd, RZ, 0xc0, !PT ;  /* 0xfffffffdc8c87812 */ /* 0x000fc800078ec0ff */
[----:B------:R-:W-:Y:S02]  /*19490*/  LOP3.LUT R200, R200, 0xfffffffe, RZ, 0xc0, !PT ;  /* 0xfffffffec8c87812 */ /* 0x000fe400078ec0ff */
[----:B---3--:R-:W-:Y:S01]  /*194a0*/  LOP3.LUT R4, R4, 0xffff, RZ, 0xc0, !PT ;  /* 0x0000ffff04047812 */ /* 0x008fe200078ec0ff */
[----:B--2---:R-:W-:-:S04]  /*194b0*/  IMAD.IADD R5, R5, 0x1, R56 ;  /* 0x0000000105057824 */ /* 0x004fc800078e0238 */
[----:B------:R-:W-:-:S04]  /*194c0*/  @P5 IMAD.HI.U32 R10, R5, c[0x0][0x4ec], RZ ;  /* 0x00013b00050a5a27 */ /* 0x000fc800078e00ff */
[----:B------:R-:W-:-:S04]  /*194d0*/  IMAD.WIDE.U32 R8, R14, R4, RZ ;  /* 0x000000040e087225 */ /* 0x000fc800078e00ff */
[----:B------:R-:W-:Y:S01]  /*194e0*/  IMAD.MOV.U32 R0, RZ, RZ, R5 ;  /* 0x000000ffff007224 */ /* 0x000fe200078e0005 */
[----:B------:R-:W-:Y:S01]  /*194f0*/  @P5 SHF.R.U32.HI R0, RZ, c[0x0][0x4f0], R10 ;  /* 0x00013c00ff005a19 */ /* 0x000fe2000001160a */
[----:B------:R-:W-:Y:S01]  /*19500*/  IMAD R13, R15, R4, RZ ;  /* 0x000000040f0d7224 */ /* 0x000fe200078e02ff */
[----:B----4-:R-:W-:Y:S01]  /*19510*/  SEL R10, R16, RZ, P2 ;  /* 0x000000ff100a7207 */ /* 0x010fe20001000000 */
[----:B------:R-:W-:Y:S01]  /*19520*/  IMAD.IADD R14, R7, 0x1, R12 ;  /* 0x00000001070e7824 */ /* 0x000fe200078e020c */
[----:B-----5:R-:W-:Y:S01]  /*19530*/  IADD3 R15, P1, P0, R6, R8, R3 ;  /* 0x00000008060f7210 */ /* 0x020fe2000783e003 */
        /* <DEDUP_REMOVED lines=30> */
[----:B------:R-:W4:Y:S04]  /*19720*/  SHFL.IDX PT, R10, R7, 0x2, 0x1c1f ;  /* 0x005c1f00070a7f89 */ /* 0x000f2800000e0000 */
[----:B------:R1:W1:Y:S01]  /*19730*/  SHFL.IDX PT, R8, R7, 0x3, 0x1c1f ;  /* 0x007c1f0007087f89 */ /* 0x00026200000e0000 */
[----:B---3--:R-:W-:-:S05]  /*19740*/  IMAD.IADD R6, R52, 0x1, R56 ;  /* 0x0000000134067824 */ /* 0x008fca00078e0238 */
[C---:B------:R-:W-:Y:S02]  /*19750*/  IADD3 R18, R6.reuse, 0x8, RZ ;  /* 0x0000000806127810 */ /* 0x040fe40007ffe0ff */
[CC--:B------:R-:W-:Y:S02]  /*19760*/  ISETP.GE.OR P4, PT, R6.reuse, R0.reuse, P0 ;  /* 0x000000000600720c */ /* 0x0c0fe40000786670 */
[----:B------:R-:W-:Y:S02]  /*19770*/  IADD3 R17, R6, 0x40, RZ ;  /* 0x0000004006117810 */ /* 0x000fe40007ffe0ff */
[-C--:B------:R-:W-:Y:S02]  /*19780*/  ISETP.GE.OR P3, PT, R18, R0.reuse, P0 ;  /* 0x000000001200720c */ /* 0x080fe40000766670 */
[----:B------:R-:W-:Y:S02]  /*19790*/  ISETP.GE.OR P1, PT, R17, R0, P0 ;  /* 0x000000001100720c */ /* 0x000fe40000726670 */
[----:B-1----:R-:W-:-:S05]  /*197a0*/  IADD3 R7, R6, 0x48, RZ ;  /* 0x0000004806077810 */ /* 0x002fca0007ffe0ff */
[----:B------:R1:W-:Y:S04]  /*197b0*/  @!P4 ST.E [R14.64], R23 ;  /* 0x000000170e00c985 */ /* 0x0003e8000c101906 */
[----:B--2---:R1:W-:Y:S01]  /*197c0*/  @!P3 ST.E [R12.64], R24 ;  /* 0x000000180c00b985 */ /* 0x0043e2000c101906 */
[-C--:B------:R-:W-:Y:S02]  /*197d0*/  ISETP.GE.AND P3, PT, R17, R0.reuse, PT ;  /* 0x000000001100720c */ /* 0x080fe40003f66270 */
[CC--:B------:R-:W-:Y:S01]  /*197e0*/  ISETP.GE.OR P0, PT, R7.reuse, R0.reuse, P0 ;  /* 0x000000000700720c */ /* 0x0c0fe20000706670 */
[----:B----4-:R1:W-:Y:S01]  /*197f0*/  @!P1 ST.E [R10.64], R25 ;  /* 0x000000190a009985 */ /* 0x0103e2000c101906 */
[-C--:B------:R-:W-:Y:S02]  /*19800*/  ISETP.GE.AND P1, PT, R7, R0.reuse, PT ;  /* 0x000000000700720c */ /* 0x080fe40003f26270 */
[----:B------:R-:W-:-:S07]  /*19810*/  ISETP.GE.AND P6, PT, R18, R0, PT ;  /* 0x000000001200720c */ /* 0x000fce0003fc6270 */
[----:B------:R-:W-:Y:S02]  /*19820*/  @P3 LOP3.LUT R200, R200, 0x1, RZ, 0xfc, !PT ;  /* 0x00000001c8c83812 */ /* 0x000fe400078efcff */
[----:B------:R1:W-:Y:S01]  /*19830*/  @!P0 ST.E [R8.64], R22 ;  /* 0x0000001608008985 */ /* 0x0003e2000c101906 */
[----:B------:R-:W-:Y:S02]  /*19840*/  ISETP.GE.AND P0, PT, R6, R0, PT ;  /* 0x000000000600720c */ /* 0x000fe40003f06270 */
[----:B------:R-:W-:Y:S01]  /*19850*/  @P1 LOP3.LUT R200, R200, 0x2, RZ, 0xfc, !PT ;  /* 0x00000002c8c81812 */ /* 0x000fe200078efcff */
[----:B------:R-:W-:Y:S05]  /*19860*/  @P2 BRA `(.L_x_742) ;  /* 0x000007b000002947 */ /* 0x000fea0003800000 */
[----:B------:R-:W2:Y:S01]  /*19870*/  LDL R52, [R1+0x18] ;  /* 0x0000180001347983 */ /* 0x000ea20000100800 */
[----:B------:R-:W-:Y:S01]  /*19880*/  IMAD R16, R16, c[0x0][0x3a0], RZ ;  /* 0x0000e80010107a24 */ /* 0x000fe200078e02ff */
[----:B-1----:R-:W-:Y:S01]  /*19890*/  SHF.R.S32.HI R9, RZ, 0x1f, R2 ;  /* 0x0000001fff097819 */ /* 0x002fe20000011402 */
[----:B------:R-:W-:Y:S01]  /*198a0*/  IMAD.WIDE.U32 R6, R3, c[0x0][0x3a0], RZ ;  /* 0x0000e80003067a25 */ /* 0x000fe200078e00ff */
[----:B------:R1:W3:Y:S01]  /*198b0*/  LDS.128 R12, [R203+0x80] ;  /* 0x00008000cb0c7984 */ /* 0x0002e20000000c00 */
[----:B------:R-:W-:-:S02]  /*198c0*/  ISETP.GE.AND P2, PT, R201, c[0x0][0x3c8], PT ;  /* 0x0000f200c9007a0c */ /* 0x000fc40003f46270 */
[----:B------:R-:W-:Y:S01]  /*198d0*/  IMAD R3, R3, c[0x0][0x3a4], R16 ;  /* 0x0000e90003037a24 */ /* 0x000fe200078e0210 */
[----:B------:R1:W4:Y:S01]  /*198e0*/  LDS.128 R20, [R203+0x1080] ;  /* 0x00108000cb147984 */ /* 0x0003220000000c00 */
[----:B------:R-:W-:-:S03]  /*198f0*/  IMAD R9, R9, c[0x0][0x3f0], RZ ;  /* 0x0000fc0009097a24 */ /* 0x000fc600078e02ff */
[----:B------:R-:W-:Y:S01]  /*19900*/  IADD3 R7, R7, R3, RZ ;  /* 0x0000000307077210 */ /* 0x000fe20007ffe0ff */
[----:B------:R1:W1:Y:S04]  /*19910*/  LDS.128 R16, [R203+0x880] ;  /* 0x00088000cb107984 */ /* 0x0002680000000c00 */
[C---:B------:R-:W-:Y:S01]  /*19920*/  IMAD.WIDE.U32 R6, R4.reuse, c[0x0][0x3e8], R6 ;  /* 0x0000fa0004067a25 */ /* 0x040fe200078e0006 */
[----:B------:R1:W1:Y:S03]  /*19930*/  LDS.128 R24, [R203+0x1880] ;  /* 0x00188000cb187984 */ /* 0x0002660000000c00 */
[----:B------:R-:W-:Y:S01]  /*19940*/  IMAD R5, R4, c[0x0][0x3ec], R7 ;  /* 0x0000fb0004057a24 */ /* 0x000fe200078e0207 */
[----:B------:R1:W1:Y:S01]  /*19950*/  LDS.128 R28, [R203+0x2080] ;  /* 0x00208000cb1c7984 */ /* 0x0002620000000c00 */
[----:B------:R-:W-:Y:S01]  /*19960*/  MOV R4, R6 ;  /* 0x0000000600047202 */ /* 0x000fe20000000f00 */
[----:B------:R-:W-:-:S02]  /*19970*/  IMAD R7, R2, c[0x0][0x3f4], R9 ;  /* 0x0000fd0002077a24 */ /* 0x000fc400078e0209 */
[----:B------:R1:W1:Y:S02]  /*19980*/  LDS.128 R32, [R203+0x2880] ;  /* 0x00288000cb207984 */ /* 0x0002640000000c00 */
[----:B------:R-:W-:Y:S02]  /*19990*/  IMAD.WIDE.U32 R4, R2, c[0x0][0x3f0], R4 ;  /* 0x0000fc0002047a25 */ /* 0x000fe400078e0004 */
[----:B------:R1:W1:Y:S03]  /*199a0*/  LDS.128 R36, [R203+0x3080] ;  /* 0x00308000cb247984 */ /* 0x0002660000000c00 */
[----:B------:R-:W-:Y:S01]  /*199b0*/  IADD3 R5, R5, R7, RZ ;  /* 0x0000000705057210 */ /* 0x000fe20007ffe0ff */
[----:B------:R1:W1:Y:S01]  /*199c0*/  LDS.128 R40, [R203+0x3880] ;  /* 0x00388000cb287984 */ /* 0x0002620000000c00 */
[----:B--2---:R-:W-:-:S04]  /*199d0*/  IADD3 R8, R52, R56, RZ ;  /* 0x0000003834087210 */ /* 0x004fc80007ffe0ff */
[----:B------:R-:W-:Y:S01]  /*199e0*/  MOV R3, R8 ;  /* 0x0000000800037202 */ /* 0x000fe20000000f00 */
[----:B------:R-:W-:-:S05]  /*199f0*/  @P5 IMAD.HI.U32 R10, R8, c[0x0][0x4ec], RZ ;  /* 0x00013b00080a5a27 */ /* 0x000fca00078e00ff */
[----:B------:R-:W-:-:S04]  /*19a00*/  @P5 SHF.R.U32.HI R3, RZ, c[0x0][0x4f0], R10 ;  /* 0x00013c00ff035a19 */ /* 0x000fc8000001160a */
        /* <DEDUP_REMOVED lines=15> */
[----:B-1-34-:R1:W2:Y:S02]  /*19b00*/  SHFL.IDX PT, R7, R5, RZ, 0x181f ;  /* 0x00181fff05077589 */ /* 0x01a2a400000e0000 */
.L_x_856:
[----:B------:R-:W-:Y:S05]  /*19b10*/  BRA.DIV ~URZ, `(.L_x_744) ;  /* 0x00006de27f007947 */ /* 0x000fea000b800000 */
[----:B------:R3:W4:Y:S02]  /*19b20*/  SHFL.IDX PT, R2, R6, RZ, 0x181f ;  /* 0x00181fff06027589 */ /* 0x00072400000e0000 */
.L_x_857:
[----:B------:R-:W5:Y:S04]  /*19b30*/  LDL.LU R4, [R1+0x48] ;  /* 0x0000480001047983 */ /* 0x000f680000300800 */
[----:B------:R-:W1:Y:S02]  /*19b40*/  S2R R8, SR_TID.X ;  /* 0x0000000000087919 */ /* 0x000e640000002100 */
[----:B-1----:R-:W-:-:S04]  /*19b50*/  SHF.R.S32.HI R3, RZ, 0x1f, R8 ;  /* 0x0000001fff037819 */ /* 0x002fc80000011408 */
[----:B------:R-:W-:-:S04]  /*19b60*/  LEA.HI R3, R3, R8, RZ, 0x3 ;  /* 0x0000000803037211 */ /* 0x000fc800078f18ff */
[----:B------:R-:W-:Y:S02]  /*19b70*/  SHF.R.S32.HI R3, RZ, 0x3, R3 ;  /* 0x00000003ff037819 */ /* 0x000fe40000011403 */
[----:B------:R-:W-:-:S03]  /*19b80*/  SHF.R.S32.HI R8, RZ, 0x1f, R201 ;  /* 0x0000001fff087819 */ /* 0x000fc600000114c9 */
[----:B-----5:R-:W-:-:S05]  /*19b90*/  IMAD.IADD R4, R3, 0x1, R4 ;  /* 0x0000000103047824 */ /* 0x020fca00078e0204 */
[----:B------:R-:W-:-:S13]  /*19ba0*/  ISETP.GE.OR P0, PT, R4, R0, P2 ;  /* 0x000000000400720c */ /* 0x000fda0001706670 */
[----:B----4-:R-:W-:-:S04]  /*19bb0*/  @!P0 LEA R2, P1, R201, R2, 0x1 ;  /* 0x00000002c9028211 */ /* 0x010fc800078208ff */
[----:B--2---:R-:W-:-:S05]  /*19bc0*/  @!P0 LEA.HI.X R3, R201, R7, R8, 0x1, P1 ;  /* 0x00000007c9038211 */ /* 0x004fca00008f0c08 */
[----:B------:R1:W-:Y:S01]  /*19bd0*/  @!P0 ST.E.128 [R2.64], R12 ;  /* 0x0000000c02008985 */ /* 0x0003e2000c101d06 */
[----:B------:R-:W-:Y:S05]  /*19be0*/  BRA.DIV ~URZ, `(.L_x_745) ;  /* 0x00006d827f007947 */ /* 0x000fea000b800000 */
[----:B------:R2:W4:Y:S04]  /*19bf0*/  SHFL.IDX PT, R7, R5, 0x1, 0x181f ;  /* 0x00381f0005077f89 */ /* 0x00052800000e0000 */
[----:B-1----:R2:W1:Y:S02]  /*19c00*/  SHFL.IDX PT, R2, R6, 0x1, 0x181f ;  /* 0x00381f0006027f89 */ /* 0x00246400000e0000 */
.L_x_858:
[----:B------:R-:W-:Y:S02]  /*19c10*/  IADD3 R3, R4, 0x10, RZ ;  /* 0x0000001004037810 */ /* 0x000fe40007ffe0ff */
[----:B------:R-:W-:Y:S02]  /*19c20*/  SHF.R.S32.HI R8, RZ, 0x1f, R201 ;  /* 0x0000001fff087819 */ /* 0x000fe400000114c9 */
[----:B------:R-:W-:-:S13]  /*19c30*/  ISETP.GE.OR P0, PT, R3, R0, P2 ;  /* 0x000000000300720c */ /* 0x000fda0001706670 */
[----:B-1----:R-:W-:-:S04]  /*19c40*/  @!P0 LEA R2, P1, R201, R2, 0x1 ;  /* 0x00000002c9028211 */ /* 0x002fc800078208ff */
[----:B----4-:R-:W-:-:S05]  /*19c50*/  @!P0 LEA.HI.X R3, R201, R7, R8, 0x1, P1 ;  /* 0x00000007c9038211 */ /* 0x010fca00008f0c08 */
[----:B------:R1:W-:Y:S01]  /*19c60*/  @!P0 ST.E.128 [R2.64], R16 ;  /* 0x0000001002008985 */ /* 0x0003e2000c101d06 */
[----:B------:R-:W-:Y:S05]  /*19c70*/  BRA.DIV ~URZ, `(.L_x_746) ;  /* 0x00006dc27f007947 */ /* 0x000fea000b800000 */
[----:B------:R4:W1:Y:S02]  /*19c80*/  SHFL.IDX PT, R7, R5, 0x2, 0x181f ;  /* 0x00581f0005077f89 */ /* 0x00086400000e0000 */
.L_x_859:
[----:B------:R-:W-:Y:S05]  /*19c90*/  BRA.DIV ~URZ, `(.L_x_747) ;  /* 0x00006e127f007947 */ /* 0x000fea000b800000 */
[----:B-1----:R1:W2:Y:S02]  /*19ca0*/  SHFL.IDX PT, R2, R6, 0x2, 0x181f ;  /* 0x00581f0006027f89 */ /* 0x0022a400000e0000 */
.L_x_860:
        /* <DEDUP_REMOVED lines=9> */
.L_x_861:
        /* <DEDUP_REMOVED lines=8> */
.L_x_862:
[----:B------:R-:W-:Y:S05]  /*19dc0*/  BRA.DIV ~URZ, `(.L_x_750) ;  /* 0x00006e927f007947 */ /* 0x000fea000b800000 */
[----:B--2---:R2:W1:Y:S02]  /*19dd0*/  SHFL.IDX PT, R2, R6, 0x4, 0x181f ;  /* 0x00981f0006027f89 */ /* 0x00446400000e0000 */
.L_x_863:
        /* <DEDUP_REMOVED lines=9> */
.L_x_864:
        /* <DEDUP_REMOVED lines=8> */
.L_x_865:
[----:B------:R-:W-:Y:S05]  /*19ef0*/  BRA.DIV ~URZ, `(.L_x_753) ;  /* 0x00006f127f007947 */ /* 0x000fea000b800000 */
[----:B--2---:R2:W3:Y:S02]  /*19f00*/  SHFL.IDX PT, R2, R6, 0x6, 0x181f ;  /* 0x00d81f0006027f89 */ /* 0x0044e400000e0000 */
.L_x_866:
        /* <DEDUP_REMOVED lines=9> */
.L_x_867:
        /* <DEDUP_REMOVED lines=8> */
.L_x_742:
        /* <DEDUP_REMOVED lines=33> */
.L_x_868:
[----:B------:R-:W-:Y:S05]  /*1a230*/  BRA.DIV ~URZ, `(.L_x_757) ;  /* 0x00006d827f007947 */ /* 0x000fea000b800000 */
[----:B------:R3:W4:Y:S02]  /*1a240*/  SHFL.IDX PT, R0, R12, RZ, 0x1c1f ;  /* 0x001c1fff0c007589 */ /* 0x00072400000e0000 */
.L_x_869:
[----:B------:R-:W-:Y:S01]  /*1a250*/  BSSY B0, `(.L_x_758) ;  /* 0x0000032000007945 */ /* 0x000fe20003800000 */
[----:B------:R-:W-:Y:S05]  /*1a260*/  @P0 BRA `(.L_x_759) ;  /* 0x0000030000000947 */ /* 0x000fea0003800000 */
[----:B------:R-:W5:Y:S04]  /*1a270*/  LDL R6, [R1] ;  /* 0x0000000001067983 */ /* 0x000f680000100800 */
[----:B---3--:R-:W3:Y:S04]  /*1a280*/  LDL R21, [R1+0x78] ;  /* 0x0000780001157983 */ /* 0x008ee80000100800 */
[----:B----4-:R-:W4:Y:S04]  /*1a290*/  LDL R7, [R1+0xb8] ;  /* 0x0000b80001077983 */ /* 0x010f280000100800 */
[----:B--2---:R-:W2:Y:S04]  /*1a2a0*/  LDL R19, [R1+0x74] ;  /* 0x0000740001137983 */ /* 0x004ea80000100800 */
        /* <DEDUP_REMOVED lines=13> */
[----:B---3--:R-:W-:-:S11]  /*1a380*/  ISETP.GE.AND P2, PT, R21, c[0x0][0x3c8], PT ;  /* 0x0000f20015007a0c */ /* 0x008fd60003f46270 */
[C---:B------:R-:W-:Y:S02]  /*1a390*/  @!P1 LEA R2, P0, R6.reuse, R0, 0x2 ;  /* 0x0000000006029211 */ /* 0x040fe400078010ff */
[----:B--2---:R-:W-:Y:S02]  /*1a3a0*/  ISETP.GE.AND P3, PT, R19, c[0x0][0x3c8], PT ;  /* 0x0000f20013007a0c */ /* 0x004fe40003f66270 */
[----:B----4-:R-:W-:Y:S02]  /*1a3b0*/  @!P1 LEA.HI.X R3, R6, R4, R7, 0x2, P0 ;  /* 0x0000000406039211 */ /* 0x010fe400000f1407 */
[----:B------:R-:W-:-:S03]  /*1a3c0*/  @!P2 LEA R6, P0, R21, R0, 0x2 ;  /* 0x000000001506a211 */ /* 0x000fc600078010ff */
[----:B------:R2:W-:Y:S01]  /*1a3d0*/  @!P1 ST.E.64 [R2.64], R74 ;  /* 0x0000004a02009985 */ /* 0x0005e2000c101b06 */
[----:B------:R-:W-:Y:S02]  /*1a3e0*/  ISETP.GE.AND P1, PT, R17, c[0x0][0x3c8], PT ;  /* 0x0000f20011007a0c */ /* 0x000fe40003f26270 */
[----:B------:R-:W-:-:S05]  /*1a3f0*/  @!P2 LEA.HI.X R7, R21, R4, R22, 0x2, P0 ;  /* 0x000000041507a211 */ /* 0x000fca00000f1416 */
[----:B------:R3:W-:Y:S01]  /*1a400*/  @!P2 ST.E.64 [R6.64], R76 ;  /* 0x0000004c0600a985 */ /* 0x0007e2000c101b06 */
[----:B------:R-:W-:Y:S02]  /*1a410*/  ISETP.GE.AND P2, PT, R8, c[0x0][0x3c8], PT ;  /* 0x0000f20008007a0c */ /* 0x000fe40003f46270 */
[----:B------:R-:W-:Y:S02]  /*1a420*/  ISETP.GE.AND P4, PT, R15, c[0x0][0x3c8], PT ;  /* 0x0000f2000f007a0c */ /* 0x000fe40003f86270 */
[----:B--2---:R-:W-:-:S04]  /*1a430*/  @!P3 LEA R2, P0, R19, R0, 0x2 ;  /* 0x000000001302b211 */ /* 0x004fc800078010ff */
[----:B------:R-:W-:Y:S02]  /*1a440*/  @!P3 LEA.HI.X R3, R19, R4, R20, 0x2, P0 ;  /* 0x000000041303b211 */ /* 0x000fe400000f1414 */
[----:B---3--:R-:W-:-:S03]  /*1a450*/  @!P1 LEA R6, P0, R17, R0, 0x2 ;  /* 0x0000000011069211 */ /* 0x008fc600078010ff */
[----:B------:R2:W-:Y:S01]  /*1a460*/  @!P3 ST.E.64 [R2.64], R78 ;  /* 0x0000004e0200b985 */ /* 0x0005e2000c101b06 */
[----:B------:R-:W-:Y:S02]  /*1a470*/  ISETP.GE.AND P3, PT, R13, c[0x0][0x3c8], PT ;  /* 0x0000f2000d007a0c */ /* 0x000fe40003f66270 */
[----:B------:R-:W-:-:S05]  /*1a480*/  @!P1 LEA.HI.X R7, R17, R4, R18, 0x2, P0 ;  /* 0x0000000411079211 */ /* 0x000fca00000f1412 */
[----:B------:R3:W-:Y:S01]  /*1a490*/  @!P1 ST.E.64 [R6.64], R80 ;  /* 0x0000005006009985 */ /* 0x0007e2000c101b06 */
[----:B------:R-:W-:Y:S02]  /*1a4a0*/  ISETP.GE.AND P1, PT, R10, c[0x0][0x3c8], PT ;  /* 0x0000f2000a007a0c */ /* 0x000fe40003f26270 */
[----:B--2---:R-:W-:-:S04]  /*1a4b0*/  @!P2 LEA R2, P0, R8, R0, 0x2 ;  /* 0x000000000802a211 */ /* 0x004fc800078010ff */
[----:B------:R-:W-:Y:S02]  /*1a4c0*/  @!P2 LEA.HI.X R3, R8, R4, R9, 0x2, P0 ;  /* 0x000000040803a211 */ /* 0x000fe400000f1409 */
[----:B------:R-:W-:-:S04]  /*1a4d0*/  @!P4 LEA R8, P0, R15, R0, 0x2 ;  /* 0x000000000f08c211 */ /* 0x000fc800078010ff */
[----:B------:R-:W-:Y:S02]  /*1a4e0*/  @!P4 LEA.HI.X R9, R15, R4, R16, 0x2, P0 ;  /* 0x000000040f09c211 */ /* 0x000fe400000f1410 */
[C---:B---3--:R-:W-:Y:S01]  /*1a4f0*/  @!P3 LEA R6, P0, R13.reuse, R0, 0x2 ;  /* 0x000000000d06b211 */ /* 0x048fe200078010ff */
[----:B------:R2:W-:Y:S03]  /*1a500*/  @!P2 ST.E.64 [R2.64], R66 ;  /* 0x000000420200a985 */ /* 0x0005e6000c101b06 */
[----:B------:R-:W-:Y:S01]  /*1a510*/  @!P3 LEA.HI.X R7, R13, R4, R14, 0x2, P0 ;  /* 0x000000040d07b211 */ /* 0x000fe200000f140e */
[----:B------:R3:W-:Y:S04]  /*1a520*/  @!P4 ST.E.64 [R8.64], R104 ;  /* 0x000000680800c985 */ /* 0x0007e8000c101b06 */
[----:B------:R3:W-:Y:S01]  /*1a530*/  @!P3 ST.E.64 [R6.64], R82 ;  /* 0x000000520600b985 */ /* 0x0007e2000c101b06 */
[----:B--2---:R-:W-:-:S04]  /*1a540*/  @!P1 LEA R2, P0, R10, R0, 0x2 ;  /* 0x000000000a029211 */ /* 0x004fc800078010ff */
[----:B------:R-:W-:-:S05]  /*1a550*/  @!P1 LEA.HI.X R3, R10, R4, R11, 0x2, P0 ;  /* 0x000000040a039211 */ /* 0x000fca00000f140b */
[----:B------:R3:W-:Y:S04]  /*1a560*/  @!P1 ST.E.64 [R2.64], R62 ;  /* 0x0000003e02009985 */ /* 0x0007e8000c101b06 */
.L_x_759:
[----:B------:R-:W-:Y:S05]  /*1a570*/  BSYNC B0 ;  /* 0x0000000000007941 */ /* 0x000fea0003800000 */
.L_x_758:
[----:B------:R-:W-:Y:S05]  /*1a580*/  BRA.DIV ~URZ, `(.L_x_760) ;  /* 0x00006aa27f007947 */ /* 0x000fea000b800000 */
[----:B--2---:R2:W1:Y:S04]  /*1a590*/  SHFL.IDX PT, R4, R5, 0x1, 0x1c1f ;  /* 0x003c1f0005047f89 */ /* 0x00446800000e0000 */
[----:B----4-:R2:W4:Y:S02]  /*1a5a0*/  SHFL.IDX PT, R0, R12, 0x1, 0x1c1f ;  /* 0x003c1f000c007f89 */ /* 0x01052400000e0000 */
.L_x_870:
[----:B------:R-:W-:Y:S01]  /*1a5b0*/  BSSY B0, `(.L_x_761) ;  /* 0x0000032000007945 */ /* 0x000fe20003800000 */
[----:B------:R-:W-:Y:S05]  /*1a5c0*/  @P6 BRA `(.L_x_762) ;  /* 0x0000030000006947 */ /* 0x000fea0003800000 */
[----:B---3--:R-:W3:Y:S04]  /*1a5d0*/  LDL R8, [R1] ;  /* 0x0000000001087983 */ /* 0x008ee80000100800 */
        /* <DEDUP_REMOVED lines=18> */
[----:B------:R-:W-:Y:S02]  /*1a700*/  @!P1 LEA R2, P3, R8, R0, 0x2 ;  /* 0x0000000008029211 */ /* 0x000fe400078610ff */
[----:B----4-:R-:W-:Y:S02]  /*1a710*/  ISETP.GE.AND P4, PT, R10, c[0x0][0x3c8], PT ;  /* 0x0000f2000a007a0c */ /* 0x010fe40003f86270 */
[----:B-1----:R-:W-:Y:S02]  /*1a720*/  @!P1 LEA.HI.X R3, R8, R4, R9, 0x2, P3 ;  /* 0x0000000408039211 */ /* 0x002fe400018f1409 */
[----:B------:R-:W-:-:S03]  /*1a730*/  @!P0 LEA R8, P3, R6, R0, 0x2 ;  /* 0x0000000006088211 */ /* 0x000fc600078610ff */
[----:B------:R1:W-:Y:S01]  /*1a740*/  @!P1 ST.E.64 [R2.64], R86 ;  /* 0x0000005602009985 */ /* 0x0003e2000c101b06 */
[----:B------:R-:W-:Y:S02]  /*1a750*/  @!P0 LEA.HI.X R9, R6, R4, R7, 0x2, P3 ;  /* 0x0000000406098211 */ /* 0x000fe400018f1407 */
[----:B------:R-:W-:Y:S02]  /*1a760*/  ISETP.GE.AND P5, PT, R19, c[0x0][0x3c8], PT ;  /* 0x0000f20013007a0c */ /* 0x000fe40003fa6270 */
[C---:B------:R-:W-:Y:S01]  /*1a770*/  @!P2 LEA R6, P1, R21.reuse, R0, 0x2 ;  /* 0x000000001506a211 */ /* 0x040fe200078210ff */
[----:B------:R2:W-:Y:S03]  /*1a780*/  @!P0 ST.E.64 [R8.64], R88 ;  /* 0x0000005808008985 */ /* 0x0005e6000c101b06 */
[----:B------:R-:W-:Y:S02]  /*1a790*/  @!P2 LEA.HI.X R7, R21, R4, R22, 0x2, P1 ;  /* 0x000000041507a211 */ /* 0x000fe400008f1416 */
[----:B------:R-:W-:-:S03]  /*1a7a0*/  ISETP.GE.AND P3, PT, R17, c[0x0][0x3c8], PT ;  /* 0x0000f20011007a0c */ /* 0x000fc60003f66270 */
[----:B------:R3:W-:Y:S01]  /*1a7b0*/  @!P2 ST.E.64 [R6.64], R90 ;  /* 0x0000005a0600a985 */ /* 0x0007e2000c101b06 */
[----:B------:R-:W-:Y:S02]  /*1a7c0*/  ISETP.GE.AND P2, PT, R15, c[0x0][0x3c8], PT ;  /* 0x0000f2000f007a0c */ /* 0x000fe40003f46270 */
[----:B------:R-:W-:Y:S02]  /*1a7d0*/  ISETP.GE.AND P1, PT, R13, c[0x0][0x3c8], PT ;  /* 0x0000f2000d007a0c */ /* 0x000fe40003f26270 */
[----:B-1----:R-:W-:-:S04]  /*1a7e0*/  @!P4 LEA R2, P0, R10, R0, 0x2 ;  /* 0x000000000a02c211 */ /* 0x002fc800078010ff */
[----:B------:R-:W-:Y:S02]  /*1a7f0*/  @!P4 LEA.HI.X R3, R10, R4, R11, 0x2, P0 ;  /* 0x000000040a03c211 */ /* 0x000fe400000f140b */
[----:B------:R-:W-:-:S04]  /*1a800*/  @!P5 LEA R10, P0, R19, R0, 0x2 ;  /* 0x00000000130ad211 */ /* 0x000fc800078010ff */
        /* <DEDUP_REMOVED lines=8> */
[----:B------:R2:W-:Y:S01]  /*1a890*/  @!P2 ST.E.64 [R6.64], R84 ;  /* 0x000000540600a985 */ /* 0x0005e2000c101b06 */
[----:B-1----:R-:W-:-:S04]  /*1a8a0*/  @!P1 LEA R2, P0, R13, R0, 0x2 ;  /* 0x000000000d029211 */ /* 0x002fc800078010ff */
[----:B------:R-:W-:-:S05]  /*1a8b0*/  @!P1 LEA.HI.X R3, R13, R4, R14, 0x2, P0 ;  /* 0x000000040d039211 */ /* 0x000fca00000f140e */
[----:B------:R2:W-:Y:S04]  /*1a8c0*/  @!P1 ST.E.64 [R2.64], R64 ;  /* 0x0000004002009985 */ /* 0x0005e8000c101b06 */
.L_x_762:
[----:B------:R-:W-:Y:S05]  /*1a8d0*/  BSYNC B0 ;  /* 0x0000000000007941 */ /* 0x000fea0003800000 */
.L_x_761:
[----:B------:R-:W-:Y:S05]  /*1a8e0*/  BRA.DIV ~URZ, `(.L_x_763) ;  /* 0x000068127f007947 */ /* 0x000fea000b800000 */
[----:B-1----:R1:W2:Y:S02]  /*1a8f0*/  SHFL.IDX PT, R4, R5, 0x2, 0x1c1f ;  /* 0x005c1f0005047f89 */ /* 0x0022a400000e0000 */
.L_x_871:
[----:B------:R-:W-:Y:S05]  /*1a900*/  BRA.DIV ~URZ, `(.L_x_764) ;  /* 0x000068627f007947 */ /* 0x000fea000b800000 */
[----:B----4-:R4:W1:Y:S02]  /*1a910*/  SHFL.IDX PT, R0, R12, 0x2, 0x1c1f ;  /* 0x005c1f000c007f89 */ /* 0x01086400000e0000 */
.L_x_872:
[----:B------:R-:W-:Y:S01]  /*1a920*/  LOP3.LUT P0, RZ, R200, 0x1, RZ, 0xc0, !PT ;  /* 0x00000001c8ff7812 */ /* 0x000fe2000780c0ff */
[----:B------:R-:W-:-:S12]  /*1a930*/  BSSY B0, `(.L_x_765) ;  /* 0x0000032000007945 */ /* 0x000fd80003800000 */
[----:B------:R-:W-:Y:S05]  /*1a940*/  @P0 BRA `(.L_x_766) ;  /* 0x0000030000000947 */ /* 0x000fea0003800000 */
[----:B--23--:R-:W2:Y:S04]  /*1a950*/  LDL R8, [R1] ;  /* 0x0000000001087983 */ /* 0x00cea80000100800 */
[----:B------:R-:W3:Y:S04]  /*1a960*/  LDL R23, [R1+0x78] ;  /* 0x0000780001177983 */ /* 0x000ee80000100800 */
[----:B------:R-:W5:Y:S04]  /*1a970*/  LDL R21, [R1+0x74] ;  /* 0x0000740001157983 */ /* 0x000f680000100800 */
        /* <DEDUP_REMOVED lines=13> */
[----:B--2---:R-:W-:-:S02]  /*1aa50*/  ISETP.GE.AND P1, PT, R8, c[0x0][0x3c8], PT ;  /* 0x0000f20008007a0c */ /* 0x004fc40003f26270 */
[----:B---3--:R-:W-:Y:S02]  /*1aa60*/  ISETP.GE.AND P0, PT, R23, c[0x0][0x3c8], PT ;  /* 0x0000f20017007a0c */ /* 0x008fe40003f06270 */
[----:B-----5:R-:W-:-:S09]  /*1aa70*/  ISETP.GE.AND P4, PT, R21, c[0x0][0x3c8], PT ;  /* 0x0000f20015007a0c */ /* 0x020fd20003f86270 */
[----:B-1----:R-:W-:Y:S02]  /*1aa80*/  @!P1 LEA R6, P2, R8, R0, 0x2 ;  /* 0x0000000008069211 */ /* 0x002fe400078410ff */
[----:B----4-:R-:W-:Y:S02]  /*1aa90*/  ISETP.GE.AND P5, PT, R10, c[0x0][0x3c8], PT ;  /* 0x0000f2000a007a0c */ /* 0x010fe40003fa6270 */
[----:B------:R-:W-:Y:S02]  /*1aaa0*/  @!P1 LEA.HI.X R7, R8, R4, R9, 0x2, P2 ;  /* 0x0000000408079211 */ /* 0x000fe400010f1409 */
[-C--:B------:R-:W-:Y:S02]  /*1aab0*/  @!P0 LEA R2, P3, R23, R0.reuse, 0x2 ;  /* 0x0000000017028211 */ /* 0x080fe400078610ff */
[----:B------:R-:W-:Y:S02]  /*1aac0*/  @!P4 LEA R8, P2, R21, R0, 0x2 ;  /* 0x000000001508c211 */ /* 0x000fe400078410ff */
[----:B------:R-:W-:-:S02]  /*1aad0*/  @!P0 LEA.HI.X R3, R23, R4, R24, 0x2, P3 ;  /* 0x0000000417038211 */ /* 0x000fc400018f1418 */
[----:B------:R-:W-:Y:S02]  /*1aae0*/  @!P4 LEA.HI.X R9, R21, R4, R22, 0x2, P2 ;  /* 0x000000041509c211 */ /* 0x000fe400010f1416 */
[----:B------:R-:W-:Y:S01]  /*1aaf0*/  ISETP.GE.AND P2, PT, R17, c[0x0][0x3c8], PT ;  /* 0x0000f20011007a0c */ /* 0x000fe20003f46270 */
[----:B------:R-:W-:Y:S01]  /*1ab00*/  @!P1 ST.E.64 [R6.64], R48 ;  /* 0x0000003006009985 */ /* 0x000fe2000c101b06 */
[----:B------:R-:W-:-:S03]  /*1ab10*/  ISETP.GE.AND P3, PT, R19, c[0x0][0x3c8], PT ;  /* 0x0000f20013007a0c */ /* 0x000fc60003f66270 */
[----:B------:R1:W-:Y:S01]  /*1ab20*/  @!P0 ST.E.64 [R2.64], R34 ;  /* 0x0000002202008985 */ /* 0x0003e2000c101b06 */
[----:B------:R-:W-:Y:S02]  /*1ab30*/  ISETP.GE.AND P1, PT, R15, c[0x0][0x3c8], PT ;  /* 0x0000f2000f007a0c */ /* 0x000fe40003f26270 */
[----:B------:R-:W-:Y:S01]  /*1ab40*/  ISETP.GE.AND P0, PT, R13, c[0x0][0x3c8], PT ;  /* 0x0000f2000d007a0c */ /* 0x000fe20003f06270 */
[----:B------:R2:W-:Y:S01]  /*1ab50*/  @!P4 ST.E.64 [R8.64], R38 ;  /* 0x000000260800c985 */ /* 0x0005e2000c101b06 */
[----:B-1----:R-:W-:-:S04]  /*1ab60*/  @!P5 LEA R2, P6, R10, R0, 0x2 ;  /* 0x000000000a02d211 */ /* 0x002fc800078c10ff */
[----:B------:R-:W-:Y:S02]  /*1ab70*/  @!P5 LEA.HI.X R3, R10, R4, R11, 0x2, P6 ;  /* 0x000000040a03d211 */ /* 0x000fe400030f140b */
[-C--:B------:R-:W-:Y:S02]  /*1ab80*/  @!P3 LEA R10, P6, R19, R0.reuse, 0x2 ;  /* 0x00000000130ab211 */ /* 0x080fe400078c10ff */
[-C--:B--2---:R-:W-:Y:S01]  /*1ab90*/  @!P2 LEA R8, P4, R17, R0.reuse, 0x2 ;  /* 0x000000001108a211 */ /* 0x084fe200078810ff */
[----:B------:R1:W-:Y:S01]  /*1aba0*/  @!P5 ST.E.64 [R2.64], R42 ;  /* 0x0000002a0200d985 */ /* 0x0003e2000c101b06 */
[----:B------:R-:W-:Y:S02]  /*1abb0*/  @!P1 LEA R6, P5, R15, R0, 0x2 ;  /* 0x000000000f069211 */ /* 0x000fe400078a10ff */
[-C--:B------:R-:W-:Y:S02]  /*1abc0*/  @!P2 LEA.HI.X R9, R17, R4.reuse, R18, 0x2, P4 ;  /* 0x000000041109a211 */ /* 0x080fe400020f1412 */
[----:B------:R-:W-:-:S02]  /*1abd0*/  @!P3 LEA.HI.X R11, R19, R4, R20, 0x2, P6 ;  /* 0x00000004130bb211 */ /* 0x000fc400030f1414 */
[----:B------:R-:W-:-:S03]  /*1abe0*/  @!P1 LEA.HI.X R7, R15, R4, R16, 0x2, P5 ;  /* 0x000000040f079211 */ /* 0x000fc600028f1410 */
[----:B------:R2:W-:Y:S04]  /*1abf0*/  @!P3 ST.E.64 [R10.64], R58 ;  /* 0x0000003a0a00b985 */ /* 0x0005e8000c101b06 */
[----:B------:R2:W-:Y:S04]  /*1ac00*/  @!P2 ST.E.64 [R8.64], R50 ;  /* 0x000000320800a985 */ /* 0x0005e8000c101b06 */
[----:B------:R2:W-:Y:S01]  /*1ac10*/  @!P1 ST.E.64 [R6.64], R44 ;  /* 0x0000002c06009985 */ /* 0x0005e2000c101b06 */
[----:B-1----:R-:W-:-:S04]  /*1ac20*/  @!P0 LEA R2, P4, R13, R0, 0x2 ;  /* 0x000000000d028211 */ /* 0x002fc800078810ff */
[----:B------:R-:W-:-:S05]  /*1ac30*/  @!P0 LEA.HI.X R3, R13, R4, R14, 0x2, P4 ;  /* 0x000000040d038211 */ /* 0x000fca00020f140e */
[----:B------:R2:W-:Y:S04]  /*1ac40*/  @!P0 ST.E.64 [R2.64], R28 ;  /* 0x0000001c02008985 */ /* 0x0005e8000c101b06 */
.L_x_766:
[----:B------:R-:W-:Y:S05]  /*1ac50*/  BSYNC B0 ;  /* 0x0000000000007941 */ /* 0x000fea0003800000 */
.L_x_765:
[----:B------:R-:W-:Y:S05]  /*1ac60*/  BRA.DIV ~URZ, `(.L_x_767) ;  /* 0x000065727f007947 */ /* 0x000fea000b800000 */
[----:B--2---:R2:W3:Y:S04]  /*1ac70*/  SHFL.IDX PT, R4, R5, 0x3, 0x1c1f ;  /* 0x007c1f0005047f89 */ /* 0x0044e800000e0000 */
[----:B-1----:R2:W1:Y:S02]  /*1ac80*/  SHFL.IDX PT, R0, R12, 0x3, 0x1c1f ;  /* 0x007c1f000c007f89 */ /* 0x00246400000e0000 */
.L_x_873:
[----:B------:R-:W-:-:S13]  /*1ac90*/  LOP3.LUT P0, RZ, R200, 0x2, RZ, 0xc0, !PT ;  /* 0x00000002c8ff7812 */ /* 0x000fda000780c0ff */
[----:B------:R-:W-:Y:S05]  /*1aca0*/  @P0 BRA `(.L_x_755) ;  /* 0x00000f9000000947 */ /* 0x000fea0003800000 */
[----:B---3--:R-:W3:Y:S04]  /*1acb0*/  LDL R6, [R1] ;  /* 0x0000000001067983 */ /* 0x008ee80000100800 */
[----:B------:R-:W5:Y:S04]  /*1acc0*/  LDL R10, [R1+0x78] ;  /* 0x00007800010a7983 */ /* 0x000f680000100800 */
[----:B--2---:R-:W2:Y:S04]  /*1acd0*/  LDL R7, [R1+0xb8] ;  /* 0x0000b80001077983 */ /* 0x004ea80000100800 */
[----:B----4-:R-:W4:Y:S04]  /*1ace0*/  LDL R18, [R1+0x70] ;  /* 0x0000700001127983 */ /* 0x010f280000100800 */
[----:B------:R-:W2:Y:S04]  /*1acf0*/  LDL R8, [R1+0x74] ;  /* 0x0000740001087983 */ /* 0x000ea80000100800 */
        /* <DEDUP_REMOVED lines=11> */
[----:B-----5:R-:W-:-:S11]  /*1adb0*/  ISETP.GE.AND P5, PT, R10, c[0x0][0x3c8], PT ;  /* 0x0000f2000a007a0c */ /* 0x020fd60003fa6270 */
[----:B-1----:R-:W-:-:S04]  /*1adc0*/  @!P0 LEA R2, P1, R6, R0, 0x2 ;  /* 0x0000000006028211 */ /* 0x002fc800078210ff */
[----:B--2---:R-:W-:Y:S02]  /*1add0*/  @!P0 LEA.HI.X R3, R6, R4, R7, 0x2, P1 ;  /* 0x0000000406038211 */ /* 0x004fe400008f1407 */
[----:B----4-:R-:W-:Y:S02]  /*1ade0*/  ISETP.GE.AND P3, PT, R18, c[0x0][0x3c8], PT ;  /* 0x0000f20012007a0c */ /* 0x010fe40003f66270 */
[----:B------:R-:W-:Y:S01]  /*1adf0*/  ISETP.GE.AND P4, PT, R8, c[0x0][0x3c8], PT ;  /* 0x0000f20008007a0c */ /* 0x000fe20003f86270 */
        /* <DEDUP_REMOVED lines=31> */
.L_x_740:
[----:B------:R-:W3:Y:S04]  /*1aff0*/  LDL.LU R7, [R1+0x54] ;  /* 0x0000540001077983 */ /* 0x000ee80000300800 */
[----:B--2---:R-:W2:Y:S01]  /*1b000*/  LDL R6, [R1+0x5c] ;  /* 0x00005c0001067983 */ /* 0x004ea20000100800 */
[----:B------:R-:W-:Y:S01]  /*1b010*/  ISETP.NE.U32.AND P0, PT, RZ, c[0x0][0x508], PT ;  /* 0x00014200ff007a0c */ /* 0x000fe20003f05070 */
[----:B------:R-:W-:Y:S01]  /*1b020*/  IMAD.MOV.U32 R4, RZ, RZ, 0x4 ;  /* 0x00000004ff047424 */ /* 0x000fe200078e00ff */
[----:B------:R-:W-:Y:S01]  /*1b030*/  ISETP.NE.U32.AND P2, PT, RZ, c[0x0][0x500], PT ;  /* 0x00014000ff007a0c */ /* 0x000fe20003f45070 */
[----:B------:R-:W-:Y:S01]  /*1b040*/  IMAD.MOV.U32 R18, RZ, RZ, c[0x0][0x388] ;  /* 0x0000e200ff127624 */ /* 0x000fe200078e00ff */
[----:B------:R-:W-:Y:S01]  /*1b050*/  ISETP.NE.AND.EX P0, PT, RZ, c[0x0][0x50c], PT, P0 ;  /* 0x00014300ff007a0c */ /* 0x000fe20003f05300 */
[----:B------:R-:W-:Y:S01]  /*1b060*/  IMAD.MOV.U32 R0, RZ, RZ, RZ ;  /* 0x000000ffff007224 */ /* 0x000fe200078e00ff */
[----:B------:R-:W-:Y:S01]  /*1b070*/  ISETP.NE.AND.EX P2, PT, RZ, c[0x0][0x504], PT, P2 ;  /* 0x00014100ff007a0c */ /* 0x000fe20003f45320 */
[----:B--2---:R-:W-:-:S10]  /*1b080*/  IMAD.WIDE R2, R6, R4, c[0x0][0x500] ;  /* 0x0001400006027625 */ /* 0x004fd400078e0204 */
[----:B------:R-:W-:Y:S02]  /*1b090*/  @P0 IMAD.WIDE R4, R6, R4, c[0x0][0x508] ;  /* 0x0001420006040625 */ /* 0x000fe400078e0204 */
[----:B------:R2:W5:Y:S04]  /*1b0a0*/  @P2 LDG.E R0, [R2.64] ;  /* 0x0000000602002981 */ /* 0x000568000c1e1900 */
[----:B------:R2:W5:Y:S01]  /*1b0b0*/  @P0 LDG.E R18, [R4.64] ;  /* 0x0000000604120981 */ /* 0x000562000c1e1900 */
[----:B---3--:R-:W-:-:S04]  /*1b0c0*/  ISETP.NE.AND P1, PT, R7, RZ, PT ;  /* 0x000000ff0700720c */ /* 0x008fc80003f25270 */
[----:B------:R-:W-:Y:S01]  /*1b0d0*/  SEL R20, R7, c[0x0][0x3d4], P1 ;  /* 0x0000f50007147a07 */ /* 0x000fe20000800000 */
[----:B------:R-:W-:Y:S05]  /*1b0e0*/  @P0 BRA `(.L_x_768) ;  /* 0x0000004000000947 */ /* 0x000fea0003800000 */
[----:B------:R-:W-:Y:S05]  /*1b0f0*/  @!P2 BRA `(.L_x_768) ;  /* 0x000000300000a947 */ /* 0x000fea0003800000 */
[----:B--2---:R2:W3:Y:S04]  /*1b100*/  LDG.E R4, [R2.64] ;  /* 0x0000000602047981 */ /* 0x0044e8000c1e1900 */
[----:B--2---:R-:W3:Y:S02]  /*1b110*/  LDG.E R2, [R2.64+0x4] ;  /* 0x0000040602027981 */ /* 0x004ee4000c1e1900 */
[----:B---3-5:R-:W-:Y:S02]  /*1b120*/  IADD3 R18, -R4, R2, RZ ;  /* 0x0000000204127210 */ /* 0x028fe40007ffe1ff */
.L_x_768:
[----:B--2---:R-:W2:Y:S01]  /*1b130*/  LDL.LU R3, [R1+0x58] ;  /* 0x0000580001037983 */ /* 0x004ea20000300800 */
[----:B------:R-:W-:Y:S01]  /*1b140*/  SHF.R.S32.HI R2, RZ, 0x1f, R6 ;  /* 0x0000001fff027819 */ /* 0x000fe20000011406 */
[----:B------:R-:W-:Y:S01]  /*1b150*/  BSSY B0, `(.L_x_769) ;  /* 0x0000039000007945 */ /* 0x000fe20003800000 */
[----:B-----5:R-:W-:Y:S01]  /*1b160*/  SHF.R.S32.HI R19, RZ, 0x1f, R0 ;  /* 0x0000001fff137819 */ /* 0x020fe20000011400 */
[----:B------:R-:W3:Y:S01]  /*1b170*/  S2R R4, SR_TID.X ;  /* 0x0000000000047919 */ /* 0x000ee20000002100 */
[----:B------:R-:W-:-:S02]  /*1b180*/  SEL R11, R6, RZ, !P2 ;  /* 0x000000ff060b7207 */ /* 0x000fc40005000000 */
[----:B------:R-:W-:Y:S02]  /*1b190*/  SEL R21, R2, RZ, !P2 ;  /* 0x000000ff02157207 */ /* 0x000fe40005000000 */
[----:B---3--:R-:W-:Y:S02]  /*1b1a0*/  ISETP.GT.AND P0, PT, R4, 0x7f, PT ;  /* 0x0000007f0400780c */ /* 0x008fe40003f04270 */
[----:B--2---:R-:W-:-:S11]  /*1b1b0*/  LOP3.LUT R10, R3, 0xffff, RZ, 0xc0, !PT ;  /* 0x0000ffff030a7812 */ /* 0x004fd600078ec0ff */
[----:B------:R-:W-:Y:S05]  /*1b1c0*/  @P0 BRA `(.L_x_770) ;  /* 0x0000031000000947 */ /* 0x000fea0003800000 */
[----:B------:R-:W2:Y:S01]  /*1b1d0*/  LDL R3, [R1+0x48] ;  /* 0x0000480001037983 */ /* 0x000ea20000100800 */
[----:B------:R-:W-:Y:S01]  /*1b1e0*/  IMAD R2, R18, c[0x0][0x4e8], RZ ;  /* 0x00013a0012027a24 */ /* 0x000fe200078e02ff */
[----:B--2---:R-:W-:-:S04]  /*1b1f0*/  IADD3 R14, R3, R4, RZ ;  /* 0x00000004030e7210 */ /* 0x004fc80007ffe0ff */
[----:B------:R-:W-:-:S13]  /*1b200*/  ISETP.GE.AND P0, PT, R14, R2, PT ;  /* 0x000000020e00720c */ /* 0x000fda0003f06270 */
[----:B------:R-:W-:Y:S05]  /*1b210*/  @P0 BRA `(.L_x_770) ;  /* 0x000002c000000947 */ /* 0x000fea0003800000 */
[----:B------:R-:W2:Y:S01]  /*1b220*/  LDL.LU R22, [R1+0x7c] ;  /* 0x00007c0001167983 */ /* 0x000ea20000300800 */
[----:B------:R-:W-:Y:S01]  /*1b230*/  IMAD.MOV.U32 R2, RZ, RZ, 0x368 ;  /* 0x00000368ff027424 */ /* 0x000fe200078e00ff */
[----:B------:R-:W-:-:S04]  /*1b240*/  ISETP.GT.AND P2, PT, R20, 0x1, PT ;  /* 0x000000011400780c */ /* 0x000fc80003f44270 */
[----:B------:R-:W-:-:S04]  /*1b250*/  SEL R2, R2, 0x328, P2 ;  /* 0x0000032802027807 */ /* 0x000fc80001000000 */
[----:B------:R3:W4:Y:S08]  /*1b260*/  LDC.64 R8, c[0x0][R2+0x170] ;  /* 0x00005c0002087b82 */ /* 0x0007300000000a00 */
[----:B------:R3:W5:Y:S08]  /*1b270*/  LDC.64 R6, c[0x0][R2+0x168] ;  /* 0x00005a0002067b82 */ /* 0x0007700000000a00 */
[----:B-1----:R3:W1:Y:S08]  /*1b280*/  LDC.64 R16, c[0x0][R2+0x178] ;  /* 0x00005e0002107b82 */ /* 0x0026700000000a00 */
[----:B------:R3:W1:Y:S02]  /*1b290*/  LDC.64 R12, c[0x0][R2+0x160] ;  /* 0x00005800020c7b82 */ /* 0x0006640000000a00 */
[----:B---3--:R-:W-:-:S02]  /*1b2a0*/  IMAD.MOV.U32 R2, RZ, RZ, c[0x0][0x4e8] ;  /* 0x00013a00ff027624 */ /* 0x008fc400078e00ff */
[-C--:B----4-:R-:W-:Y:S02]  /*1b2b0*/  IMAD R3, R9, R11.reuse, RZ ;  /* 0x0000000b09037224 */ /* 0x090fe400078e02ff */
[----:B------:R-:W-:Y:S01]  /*1b2c0*/  IMAD.WIDE.U32 R4, R8, R11, RZ ;  /* 0x0000000b08047225 */ /* 0x000fe200078e00ff */
[----:B------:R-:W-:Y:S02]  /*1b2d0*/  ISETP.NE.AND P0, PT, R2, 0x1, PT ;  /* 0x000000010200780c */ /* 0x000fe40003f05270 */
[----:B------:R-:W-:Y:S01]  /*1b2e0*/  MOV R2, R14 ;  /* 0x0000000e00027202 */ /* 0x000fe20000000f00 */
[----:B------:R-:W-:Y:S02]  /*1b2f0*/  IMAD R8, R8, R21, R3 ;  /* 0x0000001508087224 */ /* 0x000fe400078e0203 */
[-C--:B-----5:R-:W-:Y:S02]  /*1b300*/  IMAD R9, R7, R10.reuse, RZ ;  /* 0x0000000a07097224 */ /* 0x0a0fe400078e02ff */
        /* <DEDUP_REMOVED lines=9> */
[-C--:B-1----:R-:W-:Y:S02]  /*1b3a0*/  IMAD R8, R17, R3.reuse, RZ ;  /* 0x0000000311087224 */ /* 0x082fe400078e02ff */
        /* <DEDUP_REMOVED lines=19> */
.L_x_770:
[----:B------:R-:W-:Y:S05]  /*1b4e0*/  BSYNC B0 ;  /* 0x0000000000007941 */ /* 0x000fea0003800000 */
.L_x_769:
[----:B------:R-:W-:-:S13]  /*1b4f0*/  ISETP.GT.AND P0, PT, R20, 0x1, PT ;  /* 0x000000011400780c */ /* 0x000fda0003f04270 */
[----:B------:R-:W-:Y:S05]  /*1b500*/  @P0 BRA `(.L_x_755) ;  /* 0x0000073000000947 */ /* 0x000fea0003800000 */
[----:B------:R-:W2:Y:S04]  /*1b510*/  LDL R6, [R1+0x48] ;  /* 0x0000480001067983 */ /* 0x000ea80000100800 */
[----:B-1----:R-:W2:Y:S01]  /*1b520*/  LDL R5, [R1+0x18] ;  /* 0x0000180001057983 */ /* 0x002ea20000100800 */
[----:B------:R-:W-:Y:S01]  /*1b530*/  MOV R2, c[0x0][0x4e8] ;  /* 0x00013a0000027a02 */ /* 0x000fe20000000f00 */
[----:B------:R-:W-:Y:S01]  /*1b540*/  IMAD R4, R19, c[0x0][0x3a0], RZ ;  /* 0x0000e80013047a24 */ /* 0x000fe200078e02ff */
[----:B------:R-:W-:Y:S02]  /*1b550*/  ISETP.GE.AND P2, PT, R201, c[0x0][0x3c8], PT ;  /* 0x0000f200c9007a0c */ /* 0x000fe40003f46270 */
[----:B------:R-:W-:Y:S01]  /*1b560*/  ISETP.NE.AND P0, PT, R2, 0x1, PT ;  /* 0x000000010200780c */ /* 0x000fe20003f05270 */
[----:B------:R-:W-:-:S04]  /*1b570*/  IMAD.WIDE.U32 R2, R0, c[0x0][0x3a0], RZ ;  /* 0x0000e80000027a25 */ /* 0x000fc800078e00ff */
[----:B------:R-:W-:-:S05]  /*1b580*/  IMAD R0, R0, c[0x0][0x3a4], R4 ;  /* 0x0000e90000007a24 */ /* 0x000fca00078e0204 */
[----:B------:R-:W-:-:S05]  /*1b590*/  IADD3 R3, R3, R0, RZ ;  /* 0x0000000003037210 */ /* 0x000fca0007ffe0ff */
[----:B------:R-:W-:-:S04]  /*1b5a0*/  IMAD.WIDE.U32 R2, R10, c[0x0][0x3e8], R2 ;  /* 0x0000fa000a027a25 */ /* 0x000fc800078e0002 */
[----:B------:R-:W-:-:S04]  /*1b5b0*/  IMAD R3, R10, c[0x0][0x3ec], R3 ;  /* 0x0000fb000a037a24 */ /* 0x000fc800078e0203 */
[----:B------:R-:W-:Y:S01]  /*1b5c0*/  IMAD.WIDE.U32 R2, R11, c[0x0][0x3f0], R2 ;  /* 0x0000fc000b027a25 */ /* 0x000fe200078e0002 */
[----:B--2---:R-:W-:-:S03]  /*1b5d0*/  IADD3 R4, R5, R6, RZ ;  /* 0x0000000605047210 */ /* 0x004fc60007ffe0ff */
[----:B------:R-:W-:Y:S01]  /*1b5e0*/  IMAD R5, R21, c[0x0][0x3f0], RZ ;  /* 0x0000fc0015057a24 */ /* 0x000fe200078e02ff */
[----:B------:R-:W-:Y:S01]  /*1b5f0*/  MOV R0, R4 ;  /* 0x0000000400007202 */ /* 0x000fe20000000f00 */
[----:B------:R-:W-:-:S04]  /*1b600*/  @P0 IMAD.HI.U32 R6, R4, c[0x0][0x4ec], RZ ;  /* 0x00013b0004060a27 */ /* 0x000fc800078e00ff */
[----:B------:R-:W-:Y:S01]  /*1b610*/  IMAD R7, R11, c[0x0][0x3f4], R5 ;  /* 0x0000fd000b077a24 */ /* 0x000fe200078e0205 */
[----:B------:R-:W-:-:S04]  /*1b620*/  @P0 SHF.R.U32.HI R0, RZ, c[0x0][0x4f0], R6 ;  /* 0x00013c00ff000a19 */ /* 0x000fc80000011606 */
[----:B------:R-:W-:Y:S02]  /*1b630*/  SHF.R.S32.HI R6, RZ, 0x1f, R0 ;  /* 0x0000001fff067819 */ /* 0x000fe40000011400 */
[----:B------:R-:W-:Y:S02]  /*1b640*/  IADD3 R5, -R0, RZ, RZ ;  /* 0x000000ff00057210 */ /* 0x000fe40007ffe1ff */
[----:B------:R-:W-:Y:S01]  /*1b650*/  IADD3 R3, R3, R7, RZ ;  /* 0x0000000703037210 */ /* 0x000fe20007ffe0ff */
        /* <DEDUP_REMOVED lines=14> */
.L_x_874:
[----:B------:R-:W-:Y:S05]  /*1b740*/  BRA.DIV ~URZ, `(.L_x_772) ;  /* 0x00005bd27f007947 */ /* 0x000fea000b800000 */
[----:B------:R3:W4:Y:S02]  /*1b750*/  SHFL.IDX PT, R2, R6, RZ, 0x181f ;  /* 0x00181fff06027589 */ /* 0x00072400000e0000 */
.L_x_875:
[----:B------:R-:W5:Y:S04]  /*1b760*/  LDL.LU R3, [R1+0x48] ;  /* 0x0000480001037983 */ /* 0x000f680000300800 */
[----:B------:R-:W1:Y:S02]  /*1b770*/  S2R R4, SR_TID.X ;  /* 0x0000000000047919 */ /* 0x000e640000002100 */
[----:B-1----:R-:W-:-:S04]  /*1b780*/  SHF.R.S32.HI R0, RZ, 0x1f, R4 ;  /* 0x0000001fff007819 */ /* 0x002fc80000011404 */
[----:B------:R-:W-:-:S04]  /*1b790*/  LEA.HI R0, R0, R4, RZ, 0x3 ;  /* 0x0000000400007211 */ /* 0x000fc800078f18ff */
[----:B------:R-:W-:Y:S01]  /*1b7a0*/  SHF.R.S32.HI R0, RZ, 0x3, R0 ;  /* 0x00000003ff007819 */ /* 0x000fe20000011400 */
[----:B------:R-:W-:Y:S01]  /*1b7b0*/  IMAD R4, R18, c[0x0][0x4e8], RZ ;  /* 0x00013a0012047a24 */ /* 0x000fe200078e02ff */
[----:B------:R-:W-:-:S03]  /*1b7c0*/  SHF.R.S32.HI R8, RZ, 0x1f, R201 ;  /* 0x0000001fff087819 */ /* 0x000fc600000114c9 */
[----:B-----5:R-:W-:-:S05]  /*1b7d0*/  IMAD.IADD R0, R0, 0x1, R3 ;  /* 0x0000000100007824 */ /* 0x020fca00078e0203 */
[----:B------:R-:W-:-:S13]  /*1b7e0*/  ISETP.GE.OR P0, PT, R0, R4, P2 ;  /* 0x000000040000720c */ /* 0x000fda0001706670 */
[----:B----4-:R-:W-:-:S04]  /*1b7f0*/  @!P0 LEA R2, P1, R201, R2, 0x1 ;  /* 0x00000002c9028211 */ /* 0x010fc800078208ff */
[----:B--2---:R-:W-:-:S05]  /*1b800*/  @!P0 LEA.HI.X R3, R201, R7, R8, 0x1, P1 ;  /* 0x00000007c9038211 */ /* 0x004fca00008f0c08 */
[----:B------:R1:W-:Y:S01]  /*1b810*/  @!P0 ST.E.128 [R2.64], RZ ;  /* 0x000000ff02008985 */ /* 0x0003e2000c101d06 */
[----:B------:R-:W-:Y:S05]  /*1b820*/  BRA.DIV ~URZ, `(.L_x_773) ;  /* 0x00005b627f007947 */ /* 0x000fea000b800000 */
[----:B------:R2:W4:Y:S04]  /*1b830*/  SHFL.IDX PT, R7, R5, 0x1, 0x181f ;  /* 0x00381f0005077f89 */ /* 0x00052800000e0000 */
[----:B-1----:R2:W1:Y:S02]  /*1b840*/  SHFL.IDX PT, R2, R6, 0x1, 0x181f ;  /* 0x00381f0006027f89 */ /* 0x00246400000e0000 */
.L_x_876:
[----:B------:R-:W-:Y:S02]  /*1b850*/  IADD3 R3, R0, 0x10, RZ ;  /* 0x0000001000037810 */ /* 0x000fe40007ffe0ff */
[----:B------:R-:W-:Y:S02]  /*1b860*/  SHF.R.S32.HI R8, RZ, 0x1f, R201 ;  /* 0x0000001fff087819 */ /* 0x000fe400000114c9 */
[----:B------:R-:W-:-:S13]  /*1b870*/  ISETP.GE.OR P0, PT, R3, R4, P2 ;  /* 0x000000040300720c */ /* 0x000fda0001706670 */
[----:B-1----:R-:W-:-:S04]  /*1b880*/  @!P0 LEA R2, P1, R201, R2, 0x1 ;  /* 0x00000002c9028211 */ /* 0x002fc800078208ff */
[----:B----4-:R-:W-:-:S05]  /*1b890*/  @!P0 LEA.HI.X R3, R201, R7, R8, 0x1, P1 ;  /* 0x00000007c9038211 */ /* 0x010fca00008f0c08 */
[----:B------:R1:W-:Y:S01]  /*1b8a0*/  @!P0 ST.E.128 [R2.64], RZ ;  /* 0x000000ff02008985 */ /* 0x0003e2000c101d06 */
[----:B------:R-:W-:Y:S05]  /*1b8b0*/  BRA.DIV ~URZ, `(.L_x_774) ;  /* 0x00005ba27f007947 */ /* 0x000fea000b800000 */
[----:B------:R4:W1:Y:S02]  /*1b8c0*/  SHFL.IDX PT, R7, R5, 0x2, 0x181f ;  /* 0x00581f0005077f89 */ /* 0x00086400000e0000 */
.L_x_877:
[----:B------:R-:W-:Y:S05]  /*1b8d0*/  BRA.DIV ~URZ, `(.L_x_775) ;  /* 0x00005bf27f007947 */ /* 0x000fea000b800000 */
[----:B-1----:R1:W2:Y:S02]  /*1b8e0*/  SHFL.IDX PT, R2, R6, 0x2, 0x181f ;  /* 0x00581f0006027f89 */ /* 0x0022a400000e0000 */
.L_x_878:
        /* <DEDUP_REMOVED lines=9> */
.L_x_879:
        /* <DEDUP_REMOVED lines=8> */
.L_x_880:
[----:B------:R-:W-:Y:S05]  /*1ba00*/  BRA.DIV ~URZ, `(.L_x_778) ;  /* 0x00005c727f007947 */ /* 0x000fea000b800000 */
[----:B--2---:R2:W1:Y:S02]  /*1ba10*/  SHFL.IDX PT, R2, R6, 0x4, 0x181f ;  /* 0x00981f0006027f89 */ /* 0x00446400000e0000 */
.L_x_881:
        /* <DEDUP_REMOVED lines=9> */
.L_x_882:
        /* <DEDUP_REMOVED lines=8> */
.L_x_883:
[----:B------:R-:W-:Y:S05]  /*1bb30*/  BRA.DIV ~URZ, `(.L_x_781) ;  /* 0x00005cf27f007947 */ /* 0x000fea000b800000 */
[----:B--2---:R2:W3:Y:S02]  /*1bb40*/  SHFL.IDX PT, R2, R6, 0x6, 0x181f ;  /* 0x00d81f0006027f89 */ /* 0x0044e400000e0000 */
.L_x_884:
        /* <DEDUP_REMOVED lines=9> */
.L_x_885:
[----:B------:R-:W-:Y:S02]  /*1bbe0*/  IADD3 R0, R0, 0x70, RZ ;  /* 0x0000007000007810 */ /* 0x000fe40007ffe0ff */
[----:B-12---:R-:W-:Y:S02]  /*1bbf0*/  SHF.R.S32.HI R6, RZ, 0x1f, R201 ;  /* 0x0000001fff067819 */ /* 0x006fe400000114c9 */
[----:B------:R-:W-:-:S13]  /*1bc00*/  ISETP.GE.OR P0, PT, R0, R4, P2 ;  /* 0x000000040000720c */ /* 0x000fda0001706670 */
[----:B----4-:R-:W-:-:S04]  /*1bc10*/  @!P0 LEA R2, P1, R201, R2, 0x1 ;  /* 0x00000002c9028211 */ /* 0x010fc800078208ff */
[----:B---3--:R-:W-:-:S05]  /*1bc20*/  @!P0 LEA.HI.X R3, R201, R5, R6, 0x1, P1 ;  /* 0x00000005c9038211 */ /* 0x008fca00008f0c06 */
[----:B------:R1:W-:Y:S04]  /*1bc30*/  @!P0 ST.E.128 [R2.64], RZ ;  /* 0x000000ff02008985 */ /* 0x0003e8000c101d06 */
.L_x_755:
[----:B------:R-:W-:Y:S05]  /*1bc40*/  BSYNC B1 ;  /* 0x0000000000017941 */ /* 0x000fea0003800000 */
.L_x_739:
        /* <DEDUP_REMOVED lines=11> */
[----:B--2-4-:R-:W-:-:S04]  /*1bd00*/  LOP3.LUT R12, R0, 0x1f, RZ, 0xc0, !PT ;  /* 0x0000001f000c7812 */ /* 0x014fc800078ec0ff */
[----:B------:R-:W-:Y:S01]  /*1bd10*/  ISETP.NE.AND P6, PT, R12, 0x1f, PT ;  /* 0x0000001f0c00780c */ /* 0x000fe20003fc5270 */
[----:B------:R-:W-:Y:S10]  /*1bd20*/  BRA.DIV ~URZ, `(.L_x_784) ;  /* 0x00005c427f007947 */ /* 0x000ff4000b800000 */
[----:B------:R1:W2:Y:S02]  /*1bd30*/  SHFL.IDX PT, R9, R53, RZ, 0x1f ;  /* 0x00001fff35097589 */ /* 0x0002a400000e0000 */
.L_x_886:
[----:B------:R-:W-:Y:S05]  /*1bd40*/  BRA.DIV ~URZ, `(.L_x_785) ;  /* 0x00005c927f007947 */ /* 0x000fea000b800000 */
[----:B------:R3:W4:Y:S02]  /*1bd50*/  SHFL.IDX PT, R8, R53, 0x1, 0x1f ;  /* 0x00201f0035087f89 */ /* 0x00072400000e0000 */
.L_x_887:
[----:B------:R-:W5:Y:S01]  /*1bd60*/  LDL R0, [R1+0x5c] ;  /* 0x00005c0001007983 */ /* 0x000f620000100800 */
[----:B------:R-:W-:Y:S02]  /*1bd70*/  IMAD.MOV.U32 R6, RZ, RZ, RZ ;  /* 0x000000ffff067224 */ /* 0x000fe400078e00ff */
[----:B-----5:R-:W-:-:S05]  /*1bd80*/  IMAD.IADD R0, R0, 0x1, R12 ;  /* 0x0000000100007824 */ /* 0x020fca00078e020c */
[----:B------:R-:W-:-:S13]  /*1bd90*/  ISETP.GE.OR P0, PT, R0, c[0x0][0x53c], !P6 ;  /* 0x00014f0000007a0c */ /* 0x000fda0007706670 */
[----:B------:R-:W-:Y:S01]  /*1bda0*/  @!P0 IMAD.MOV.U32 R2, RZ, RZ, 0x4 ;  /* 0x00000004ff028424 */ /* 0x000fe200078e00ff */
[----:B------:R-:W-:-:S03]  /*1bdb0*/  @!P0 MOV R3, 0x4 ;  /* 0x0000000400038802 */ /* 0x000fc60000000f00 */
[----:B------:R-:W-:-:S04]  /*1bdc0*/  @!P0 IMAD.WIDE R4, R0, R2, c[0x0][0x580] ;  /* 0x0001600000048625 */ /* 0x000fc800078e0202 */
[----:B------:R-:W-:Y:S01]  /*1bdd0*/  @!P0 IMAD.WIDE R2, R0, R3, c[0x0][0x578] ;  /* 0x00015e0000028625 */ /* 0x000fe200078e0203 */
[----:B------:R-:W5:Y:S04]  /*1bde0*/  @!P0 LDG.E R6, [R4.64] ;  /* 0x0000000604068981 */ /* 0x000f68000c1e1900 */
[----:B------:R-:W5:Y:S01]  /*1bdf0*/  @!P0 LDG.E R7, [R2.64] ;  /* 0x0000000602078981 */ /* 0x000f62000c1e1900 */
[C---:B------:R-:W-:Y:S02]  /*1be00*/  ISETP.GE.U32.AND P4, PT, R12.reuse, 0x10, PT ;  /* 0x000000100c00780c */ /* 0x040fe40003f86070 */
[C---:B------:R-:W-:Y:S02]  /*1be10*/  ISETP.GE.U32.AND P3, PT, R12.reuse, 0x8, PT ;  /* 0x000000080c00780c */ /* 0x040fe40003f66070 */
[----:B------:R-:W-:-:S02]  /*1be20*/  ISETP.GE.U32.AND P2, PT, R12, 0x4, PT ;  /* 0x000000040c00780c */ /* 0x000fc40003f46070 */
[C---:B------:R-:W-:Y:S02]  /*1be30*/  ISETP.GE.U32.AND P1, PT, R12.reuse, 0x2, PT ;  /* 0x000000020c00780c */ /* 0x040fe40003f26070 */
[----:B------:R-:W-:Y:S02]  /*1be40*/  ISETP.NE.AND P5, PT, R12, RZ, PT ;  /* 0x000000ff0c00720c */ /* 0x000fe40003fa5270 */
[----:B------:R-:W-:Y:S01]  /*1be50*/  MOV R11, RZ ;  /* 0x000000ff000b7202 */ /* 0x000fe20000000f00 */
[----:B-----5:R-:W-:Y:S01]  /*1be60*/  IMAD R0, R7, R6, RZ ;  /* 0x0000000607007224 */ /* 0x020fe200078e02ff */
[----:B------:R-:W-:Y:S07]  /*1be70*/  BRA.DIV ~URZ, `(.L_x_786) ;  /* 0x00005bd27f007947 */ /* 0x000fee000b800000 */
[----:B------:R1:W3:Y:S02]  /*1be80*/  SHFL.UP PT, R4, R0, 0x1, RZ ;  /* 0x0420000000047989 */ /* 0x0002e400000e00ff */
.L_x_888:
[----:B---3--:R-:W-:-:S04]  /*1be90*/  SEL R4, R4, RZ, P5 ;  /* 0x000000ff04047207 */ /* 0x008fc80002800000 */
        /* <DEDUP_REMOVED lines=14> */
[----:B------:R1:W3:Y:S02]  /*1bf80*/  SHFL.IDX PT, R0, R4, 0x1f, 0x1f ;  /* 0x03e01f0004007f89 */ /* 0x0002e400000e0000 */
.L_x_889:
[----:B---3--:R-:W-:Y:S01]  /*1bf90*/  IMAD R0, R0, c[0x0][0x538], RZ ;  /* 0x00014e0000007a24 */ /* 0x008fe200078e02ff */
[----:B------:R-:W-:Y:S04]  /*1bfa0*/  BSSY B1, `(.L_x_788) ;  /* 0x00000ce000017945 */ /* 0x000fe80003800000 */
[----:B----4-:R-:W-:-:S04]  /*1bfb0*/  IADD3 R8, R0, R8, RZ ;  /* 0x0000000800087210 */ /* 0x010fc80007ffe0ff */
[----:B--2---:R-:W-:-:S13]  /*1bfc0*/  ISETP.GT.AND P0, PT, R8, R9, PT ;  /* 0x000000090800720c */ /* 0x004fda0003f04270 */
[----:B------:R-:W-:Y:S05]  /*1bfd0*/  @P0 BRA `(.L_x_789) ;  /* 0x0000025000000947 */ /* 0x000fea0003800000 */
.L_x_793:
[----:B------:R-:W2:Y:S02]  /*1bfe0*/  LDL.LU R0, [R1+0x5c] ;  /* 0x00005c0001007983 */ /* 0x000ea40000300800 */
[----:B--2---:R-:W-:-:S04]  /*1bff0*/  IADD3 R0, R0, 0x1f, RZ ;  /* 0x0000001f00007810 */ /* 0x004fc80007ffe0ff */
[----:B------:R-:W-:-:S13]  /*1c000*/  ISETP.GE.AND P0, PT, R0, c[0x0][0x53c], PT ;  /* 0x00014f0000007a0c */ /* 0x000fda0003f06270 */
[----:B------:R-:W-:Y:S05]  /*1c010*/  @P0 BRA `(.L_x_790) ;  /* 0x00000c1000000947 */ /* 0x000fea0003800000 */
[----:B------:R2:W-:Y:S01]  /*1c020*/  STL [R1+0x5c], R0 ;  /* 0x00005c0001007387 */ /* 0x0005e20000100800 */
[----:B------:R-:W-:Y:S01]  /*1c030*/  CS2R R6, SRZ ;  /* 0x0000000000067805 */ /* 0x000fe2000001ff00 */
[----:B--2---:R-:W-:-:S04]  /*1c040*/  IADD3 R0, R0, R12, RZ ;  /* 0x0000000c00007210 */ /* 0x004fc80007ffe0ff */
[----:B------:R-:W-:-:S13]  /*1c050*/  ISETP.GE.OR P0, PT, R0, c[0x0][0x53c], !P6 ;  /* 0x00014f0000007a0c */ /* 0x000fda0007706670 */
[----:B------:R-:W-:Y:S02]  /*1c060*/  @!P0 MOV R2, 0x4 ;  /* 0x0000000400028802 */ /* 0x000fe40000000f00 */
[----:B------:R-:W-:-:S03]  /*1c070*/  @!P0 MOV R3, 0x4 ;  /* 0x0000000400038802 */ /* 0x000fc60000000f00 */
[----:B-1----:R-:W-:-:S04]  /*1c080*/  @!P0 IMAD.WIDE R4, R0, R2, c[0x0][0x580] ;  /* 0x0001600000048625 */ /* 0x002fc800078e0202 */
[----:B------:R-:W-:Y:S01]  /*1c090*/  @!P0 IMAD.WIDE R2, R0, R3, c[0x0][0x578] ;  /* 0x00015e0000028625 */ /* 0x000fe200078e0203 */
[----:B------:R-:W2:Y:S04]  /*1c0a0*/  @!P0 LDG.E R6, [R4.64] ;  /* 0x0000000604068981 */ /* 0x000ea8000c1e1900 */
[----:B------:R-:W2:Y:S02]  /*1c0b0*/  @!P0 LDG.E R7, [R2.64] ;  /* 0x0000000602078981 */ /* 0x000ea4000c1e1900 */
[----:B--2---:R-:W-:Y:S01]  /*1c0c0*/  IMAD R0, R7, R6, RZ ;  /* 0x0000000607007224 */ /* 0x004fe200078e02ff */
[----:B------:R-:W-:Y:S05]  /*1c0d0*/  BRA.DIV ~URZ, `(.L_x_791) ;  /* 0x00005b627f007947 */ /* 0x000fea000b800000 */
[----:B------:R1:W2:Y:S02]  /*1c0e0*/  SHFL.UP PT, R2, R0, 0x1, RZ ;  /* 0x0420000000027989 */ /* 0x0002a400000e00ff */
.L_x_890:
        /* <DEDUP_REMOVED lines=16> */
.L_x_891:
[----:B--2---:R-:W-:-:S05]  /*1c1f0*/  IMAD R0, R0, c[0x0][0x538], RZ ;  /* 0x00014e0000007a24 */ /* 0x004fca00078e02ff */
[----:B------:R-:W-:-:S04]  /*1c200*/  IADD3 R8, R0, R8, RZ ;  /* 0x0000000800087210 */ /* 0x000fc80007ffe0ff */
[----:B------:R-:W-:-:S13]  /*1c210*/  ISETP.GT.AND P0, PT, R8, R9, PT ;  /* 0x000000090800720c */ /* 0x000fda0003f04270 */
[----:B-1----:R-:W-:Y:S05]  /*1c220*/  @!P0 BRA `(.L_x_793) ;  /* 0xfffffdb000008947 */ /* 0x002fea000383ffff */
.L_x_789:
[----:B------:R-:W-:-:S05]  /*1c230*/  IADD3 R5, -R0, R8, RZ ;  /* 0x0000000800057210 */ /* 0x000fca0007ffe1ff */
[----:B------:R-:W-:-:S05]  /*1c240*/  IMAD R0, R4, c[0x0][0x538], R5 ;  /* 0x00014e0004007a24 */ /* 0x000fca00078e0205 */
[----:B------:R-:W-:Y:S01]  /*1c250*/  ISETP.GT.AND P0, PT, R0, R9, PT ;  /* 0x000000090000720c */ /* 0x000fe20003f04270 */
[----:B------:R-:W-:-:S12]  /*1c260*/  BRA.DIV ~URZ, `(.L_x_794) ;  /* 0x00005bd27f007947 */ /* 0x000fd8000b800000 */
[----:B------:R-:W-:-:S03]  /*1c270*/  VOTE.ANY R10, PT, !P0 ;  /* 0x00000000000a7806 */ /* 0x000fc600040e0100 */
.L_x_892:
[----:B------:R-:W2:Y:S01]  /*1c280*/  LDL.LU R2, [R1+0x5c] ;  /* 0x00005c0001027983 */ /* 0x000ea20000300800 */
[----:B------:R-:W2:Y:S02]  /*1c290*/  POPC R0, R10 ;  /* 0x0000000a00007309 */ /* 0x000ea40000000000 */
[----:B--2---:R-:W-:-:S05]  /*1c2a0*/  IADD3 R2, R0, R2, RZ ;  /* 0x0000000200027210 */ /* 0x004fca0007ffe0ff */
[----:B------:R2:W-:Y:S01]  /*1c2b0*/  STL [R1+0x5c], R2 ;  /* 0x00005c0201007387 */ /* 0x0005e20000100800 */
[----:B------:R-:W-:Y:S05]  /*1c2c0*/  BRA.DIV ~URZ, `(.L_x_795) ;  /* 0x00005bc27f007947 */ /* 0x000fea000b800000 */
[----:B------:R3:W4:Y:S04]  /*1c2d0*/  SHFL.IDX PT, R8, R6, R0, 0x1f ;  /* 0x00001f0006087589 */ /* 0x00072800000e0000 */
[----:B------:R3:W1:Y:S02]  /*1c2e0*/  SHFL.IDX PT, R7, R7, R0, 0x1f ;  /* 0x00001f0007077589 */ /* 0x00066400000e0000 */
.L_x_893:
[----:B------:R-:W-:Y:S01]  /*1c2f0*/  ISETP.NE.AND P0, PT, R10, RZ, PT ;  /* 0x000000ff0a00720c */ /* 0x000fe20003f05270 */
[----:B------:R-:W-:-:S12]  /*1c300*/  BSSY B0, `(.L_x_796) ;  /* 0x0000005000007945 */ /* 0x000fd80003800000 */
[----:B------:R-:W-:Y:S05]  /*1c310*/  @!P0 BRA `(.L_x_797) ;  /* 0x0000003000008947 */ /* 0x000fea0003800000 */
[----:B---3--:R-:W-:Y:S01]  /*1c320*/  IADD3 R0, R0, -0x1, RZ ;  /* 0xffffffff00007810 */ /* 0x008fe20007ffe0ff */
[----:B------:R-:W-:Y:S05]  /*1c330*/  BRA.DIV ~URZ, `(.L_x_798) ;  /* 0x00005c227f007947 */ /* 0x000fea000b800000 */
[----:B------:R3:W2:Y:S02]  /*1c340*/  SHFL.IDX PT, R11, R4, R0, 0x1f ;  /* 0x00001f00040b7589 */ /* 0x0006a400000e0000 */
.L_x_797:
[----:B------:R-:W-:Y:S05]  /*1c350*/  BSYNC B0 ;  /* 0x0000000000007941 */ /* 0x000fea0003800000 */
.L_x_796:
[----:B--23--:R-:W-:Y:S01]  /*1c360*/  IMAD R0, R11, c[0x0][0x538], R5 ;  /* 0x00014e000b007a24 */ /* 0x00cfe200078e0205 */
[----:B-1----:R-:W-:Y:S01]  /*1c370*/  ISETP.NE.AND P0, PT, R7, 0x1, PT ;  /* 0x000000010700780c */ /* 0x002fe20003f05270 */
[----:B------:R-:W-:Y:S03]  /*1c380*/  BSSY B0, `(.L_x_799) ;  /* 0x0000086000007945 */ /* 0x000fe60003800000 */
[----:B------:R1:W-:Y:S01]  /*1c390*/  STL [R1+0x50], R0 ;  /* 0x0000500001007387 */ /* 0x0003e20000100800 */
[----:B------:R-:W-:-:S08]  /*1c3a0*/  IADD3 R9, -R0, R9, RZ ;  /* 0x0000000900097210 */ /* 0x000fd00007ffe1ff */
[----:B------:R-:W-:Y:S05]  /*1c3b0*/  @!P0 BRA `(.L_x_800) ;  /* 0x000003e000008947 */ /* 0x000fea0003800000 */
[-C--:B----4-:R-:W-:Y:S02]  /*1c3c0*/  IABS R2, R8.reuse ;  /* 0x0000000800027213 */ /* 0x090fe40000000000 */
[----:B------:R-:W-:Y:S02]  /*1c3d0*/  IABS R10, R8 ;  /* 0x00000008000a7213 */ /* 0x000fe40000000000 */
[----:B-1----:R-:W1:Y:S08]  /*1c3e0*/  I2F.RP R0, R2 ;  /* 0x0000000200007306 */ /* 0x002e700000209400 */
[----:B-1----:R-:W1:Y:S02]  /*1c3f0*/  MUFU.RCP R0, R0 ;  /* 0x0000000000007308 */ /* 0x002e640000001000 */
[----:B-1----:R-:W-:-:S06]  /*1c400*/  IADD3 R0, R0, 0xffffffe, RZ ;  /* 0x0ffffffe00007810 */ /* 0x002fcc0007ffe0ff */
[----:B------:R-:W1:Y:S02]  /*1c410*/  F2I.FTZ.U32.TRUNC.NTZ R5, R0 ;  /* 0x0000000000057305 */ /* 0x000e64000021f000 */
[----:B-1----:R-:W-:Y:S01]  /*1c420*/  IMAD.MOV R3, RZ, RZ, -R5 ;  /* 0x000000ffff037224 */ /* 0x002fe200078e0a05 */
[----:B------:R-:W-:-:S03]  /*1c430*/  IABS R0, R7 ;  /* 0x0000000700007213 */ /* 0x000fc60000000000 */
[----:B------:R-:W-:Y:S01]  /*1c440*/  IMAD.MOV.U32 R4, RZ, RZ, R3 ;  /* 0x000000ffff047224 */ /* 0x000fe200078e0003 */
[----:B------:R-:W-:Y:S01]  /*1c450*/  IABS R3, R9 ;  /* 0x0000000900037213 */ /* 0x000fe20000000000 */
[----:B------:R-:W-:Y:S02]  /*1c460*/  IMAD.MOV.U32 R6, RZ, RZ, R0 ;  /* 0x000000ffff067224 */ /* 0x000fe400078e0000 */
[----:B------:R-:W-:Y:S02]  /*1c470*/  IMAD R0, R4, R2, RZ ;  /* 0x0000000204007224 */ /* 0x000fe400078e02ff */
[----:B------:R-:W-:Y:S01]  /*1c480*/  IMAD.MOV.U32 R4, RZ, RZ, RZ ;  /* 0x000000ffff047224 */ /* 0x000fe200078e00ff */
[----:B------:R-:W1:Y:S03]  /*1c490*/  I2F.RP R11, R6 ;  /* 0x00000006000b7306 */ /* 0x000e660000209400 */
[----:B------:R-:W-:-:S04]  /*1c4a0*/  IMAD.HI.U32 R5, R5, R0, R4 ;  /* 0x0000000005057227 */ /* 0x000fc800078e0004 */
[----:B------:R-:W-:-:S05]  /*1c4b0*/  IMAD.MOV R0, RZ, RZ, -R10 ;  /* 0x000000ffff007224 */ /* 0x000fca00078e0a0a */
[----:B------:R-:W-:Y:S01]  /*1c4c0*/  MOV R4, R0 ;  /* 0x0000000000047202 */ /* 0x000fe20000000f00 */
[----:B------:R-:W-:-:S04]  /*1c4d0*/  IMAD.HI.U32 R0, R5, R3, RZ ;  /* 0x0000000305007227 */ /* 0x000fc800078e00ff */
[----:B------:R-:W-:Y:S02]  /*1c4e0*/  IMAD R3, R0, R4, R3 ;  /* 0x0000000400037224 */ /* 0x000fe400078e0203 */
[----:B-1----:R-:W1:Y:S03]  /*1c4f0*/  MUFU.RCP R4, R11 ;  /* 0x0000000b00047308 */ /* 0x002e660000001000 */
[----:B------:R-:W-:-:S13]  /*1c500*/  ISETP.GT.U32.AND P0, PT, R2, R3, PT ;  /* 0x000000030200720c */ /* 0x000fda0003f04070 */
[----:B------:R-:W-:Y:S01]  /*1c510*/  @!P0 IMAD.IADD R3, R3, 0x1, -R2 ;  /* 0x0000000103038824 */ /* 0x000fe200078e0a02 */
[----:B-1----:R-:W-:Y:S02]  /*1c520*/  IADD3 R4, R4, 0xffffffe, RZ ;  /* 0x0ffffffe04047810 */ /* 0x002fe40007ffe0ff */
[----:B------:R-:W-:Y:S02]  /*1c530*/  @!P0 IADD3 R0, R0, 0x1, RZ ;  /* 0x0000000100008810 */ /* 0x000fe40007ffe0ff */
[----:B------:R-:W-:Y:S02]  /*1c540*/  ISETP.GE.U32.AND P2, PT, R3, R2, PT ;  /* 0x000000020300720c */ /* 0x000fe40003f46070 */
[----:B------:R-:W1:Y:S01]  /*1c550*/  F2I.FTZ.U32.TRUNC.NTZ R3, R4 ;  /* 0x0000000400037305 */ /* 0x000e62000021f000 */
[----:B------:R-:W-:Y:S02]  /*1c560*/  LOP3.LUT R2, R9, R8, RZ, 0x3c, !PT ;  /* 0x0000000809027212 */ /* 0x000fe400078e3cff */
[----:B------:R-:W-:-:S02]  /*1c570*/  ISETP.NE.AND P0, PT, R8, RZ, PT ;  /* 0x000000ff0800720c */ /* 0x000fc40003f05270 */
[----:B------:R-:W-:-:S06]  /*1c580*/  ISETP.GE.AND P1, PT, R2, RZ, PT ;  /* 0x000000ff0200720c */ /* 0x000fcc0003f26270 */
[----:B------:R-:W-:Y:S01]  /*1c590*/  @P2 IADD3 R0, R0, 0x1, RZ ;  /* 0x0000000100002810 */ /* 0x000fe20007ffe0ff */
[----:B-1----:R-:W-:-:S06]  /*1c5a0*/  IMAD.MOV R2, RZ, RZ, -R3 ;  /* 0x000000ffff027224 */ /* 0x002fcc00078e0a03 */
[----:B------:R-:W-:Y:S01]  /*1c5b0*/  @!P1 IMAD.MOV R0, RZ, RZ, -R0 ;  /* 0x000000ffff009224 */ /* 0x000fe200078e0a00 */
[----:B------:R-:W-:Y:S02]  /*1c5c0*/  @!P0 LOP3.LUT R0, RZ, R8, RZ, 0x33, !PT ;  /* 0x00000008ff008212 */ /* 0x000fe400078e33ff */
[----:B------:R-:W-:Y:S02]  /*1c5d0*/  MOV R4, R2 ;  /* 0x0000000200047202 */ /* 0x000fe40000000f00 */
[----:B------:R-:W-:Y:S02]  /*1c5e0*/  IABS R2, R7 ;  /* 0x0000000700027213 */ /* 0x000fe40000000000 */
[----:B------:R-:W-:Y:S01]  /*1c5f0*/  IABS R10, R0 ;  /* 0x00000000000a7213 */ /* 0x000fe20000000000 */
[----:B------:R-:W-:Y:S02]  /*1c600*/  IMAD R4, R4, R6, RZ ;  /* 0x0000000604047224 */ /* 0x000fe400078e02ff */
[----:B------:R-:W-:-:S02]  /*1c610*/  IMAD.MOV R5, RZ, RZ, -R2 ;  /* 0x000000ffff057224 */ /* 0x000fc400078e0a02 */
[----:B------:R-:W-:-:S04]  /*1c620*/  IMAD.MOV.U32 R2, RZ, RZ, RZ ;  /* 0x000000ffff027224 */ /* 0x000fc800078e00ff */
[----:B------:R-:W-:Y:S01]  /*1c630*/  IMAD.HI.U32 R2, R3, R4, R2 ;  /* 0x0000000403027227 */ /* 0x000fe200078e0002 */
[----:B------:R-:W-:-:S03]  /*1c640*/  MOV R4, R5 ;  /* 0x0000000500047202 */ /* 0x000fc60000000f00 */
[----:B------:R-:W-:-:S04]  /*1c650*/  IMAD.MOV.U32 R3, RZ, RZ, R10 ;  /* 0x000000ffff037224 */ /* 0x000fc800078e000a */
[----:B------:R-:W-:-:S04]  /*1c660*/  IMAD.HI.U32 R2, R2, R3, RZ ;  /* 0x0000000302027227 */ /* 0x000fc800078e00ff */
[----:B------:R-:W-:Y:S01]  /*1c670*/  IMAD R3, R2, R4, R3 ;  /* 0x0000000402037224 */ /* 0x000fe200078e0203 */
[----:B------:R-:W-:-:S04]  /*1c680*/  IADD3 R4, -R0, RZ, RZ ;  /* 0x000000ff00047210 */ /* 0x000fc80007ffe1ff */
        /* <DEDUP_REMOVED lines=9> */
[----:B------:R-:W-:-:S05]  /*1c720*/  @!P0 LOP3.LUT R2, RZ, R7, RZ, 0x33, !PT ;  /* 0x00000007ff028212 */ /* 0x000fca00078e33ff */
[----:B------:R-:W-:-:S04]  /*1c730*/  IMAD.MOV R3, RZ, RZ, -R2 ;  /* 0x000000ffff037224 */ /* 0x000fc800078e0a02 */
[C---:B------:R-:W-:Y:S02]  /*1c740*/  IMAD R3, R7.reuse, R3, R0 ;  /* 0x0000000307037224 */ /* 0x040fe400078e0200 */
[----:B------:R-:W-:Y:S02]  /*1c750*/  IMAD R0, R7, 0x1000000, R2 ;  /* 0x0100000007007824 */ /* 0x000fe400078e0202 */
[----:B------:R-:W-:Y:S02]  /*1c760*/  IMAD R2, R8, R4, R9 ;  /* 0x0000000408027224 */ /* 0x000fe400078e0209 */
[----:B------:R-:W-:-:S05]  /*1c770*/  IMAD R0, R3, 0x10000, R0 ;  /* 0x0001000003007824 */ /* 0x000fca00078e0200 */
[----:B------:R1:W-:Y:S01]  /*1c780*/  STL [R1+0x58], R0 ;  /* 0x0000580001007387 */ /* 0x0003e20000100800 */
[----:B------:R-:W-:Y:S05]  /*1c790*/  BRA `(.L_x_801) ;  /* 0x0000044000007947 */ /* 0x000fea0003800000 */
.L_x_800:
[----:B-1----:R-:W2:Y:S01]  /*1c7a0*/  LDL R0, [R1+0x5c] ;  /* 0x00005c0001007983 */ /* 0x002ea20000100800 */
[----:B------:R-:W-:-:S04]  /*1c7b0*/  IMAD.MOV.U32 R2, RZ, RZ, 0x4 ;  /* 0x00000004ff027424 */ /* 0x000fc800078e00ff */
[----:B--2---:R-:W-:-:S05]  /*1c7c0*/  IMAD.WIDE R2, R0, R2, c[0x0][0x590] ;  /* 0x0001640000027625 */ /* 0x004fca00078e0202 */
[----:B------:R-:W2:Y:S02]  /*1c7d0*/  LDG.E R4, [R2.64] ;  /* 0x0000000602047981 */ /* 0x000ea4000c1e1900 */
[----:B--2-4-:R-:W-:-:S05]  /*1c7e0*/  IMAD R10, R4, R8, RZ ;  /* 0x00000008040a7224 */ /* 0x014fca00078e02ff */
[-C--:B------:R-:W-:Y:S02]  /*1c7f0*/  IABS R0, R10.reuse ;  /* 0x0000000a00007213 */ /* 0x080fe40000000000 */
        /* <DEDUP_REMOVED lines=27> */
[----:B------:R-:W-:Y:S02]  /*1c9b0*/  IMAD R11, R4, R2, RZ ;  /* 0x00000002040b7224 */ /* 0x000fe400078e02ff */
[----:B------:R-:W-:-:S03]  /*1c9c0*/  IMAD.MOV R2, RZ, RZ, -R2 ;  /* 0x000000ffff027224 */ /* 0x000fc600078e0a02 */
[----:B------:R-:W-:Y:S01]  /*1c9d0*/  IADD3 R0, -R11, c[0x0][0x538], RZ ;  /* 0x00014e000b007a10 */ /* 0x000fe20007ffe1ff */
[----:B------:R-:W-:-:S03]  /*1c9e0*/  IMAD R6, R10, R2, R9 ;  /* 0x000000020a067224 */ /* 0x000fc600078e0209 */
[----:B------:R-:W-:Y:S02]  /*1c9f0*/  IMNMX R0, R4, R0, PT ;  /* 0x0000000004007217 */ /* 0x000fe40003800200 */
[----:B------:R-:W-:Y:S02]  /*1ca00*/  IABS R2, R6 ;  /* 0x0000000600027213 */ /* 0x000fe40000000000 */
[-C--:B------:R-:W-:Y:S02]  /*1ca10*/  IABS R3, R0.reuse ;  /* 0x0000000000037213 */ /* 0x080fe40000000000 */
[----:B------:R-:W-:Y:S02]  /*1ca20*/  IABS R10, R0 ;  /* 0x00000000000a7213 */ /* 0x000fe40000000000 */
[----:B------:R-:W1:Y:S01]  /*1ca30*/  I2F.RP R4, R3 ;  /* 0x0000000300047306 */ /* 0x000e620000209400 */
[----:B------:R-:W-:Y:S02]  /*1ca40*/  MOV R7, R2 ;  /* 0x0000000200077202 */ /* 0x000fe40000000f00 */
[----:B------:R-:W-:-:S05]  /*1ca50*/  IMAD.MOV R2, RZ, RZ, -R10 ;  /* 0x000000ffff027224 */ /* 0x000fca00078e0a0a */
[----:B-1----:R-:W1:Y:S02]  /*1ca60*/  MUFU.RCP R4, R4 ;  /* 0x0000000400047308 */ /* 0x002e640000001000 */
[----:B-1----:R-:W-:-:S06]  /*1ca70*/  IADD3 R4, R4, 0xffffffe, RZ ;  /* 0x0ffffffe04047810 */ /* 0x002fcc0007ffe0ff */
[----:B------:R-:W1:Y:S02]  /*1ca80*/  F2I.FTZ.U32.TRUNC.NTZ R5, R4 ;  /* 0x0000000400057305 */ /* 0x000e64000021f000 */
[----:B-1----:R-:W-:-:S04]  /*1ca90*/  IMAD.MOV R4, RZ, RZ, -R5 ;  /* 0x000000ffff047224 */ /* 0x002fc800078e0a05 */
[----:B------:R-:W-:Y:S02]  /*1caa0*/  IMAD R9, R4, R3, RZ ;  /* 0x0000000304097224 */ /* 0x000fe400078e02ff */
[----:B------:R-:W-:-:S04]  /*1cab0*/  IMAD.MOV.U32 R4, RZ, RZ, RZ ;  /* 0x000000ffff047224 */ /* 0x000fc800078e00ff */
[----:B------:R-:W-:-:S04]  /*1cac0*/  IMAD.HI.U32 R5, R5, R9, R4 ;  /* 0x0000000905057227 */ /* 0x000fc800078e0004 */
[----:B------:R-:W-:Y:S02]  /*1cad0*/  IMAD.MOV.U32 R4, RZ, RZ, R2 ;  /* 0x000000ffff047224 */ /* 0x000fe400078e0002 */
[----:B------:R-:W-:-:S04]  /*1cae0*/  IMAD.HI.U32 R2, R5, R7, RZ ;  /* 0x0000000705027227 */ /* 0x000fc800078e00ff */
[----:B------:R-:W-:-:S05]  /*1caf0*/  IMAD R4, R2, R4, R7 ;  /* 0x0000000402047224 */ /* 0x000fca00078e0207 */
[----:B------:R-:W-:-:S13]  /*1cb00*/  ISETP.GT.U32.AND P0, PT, R3, R4, PT ;  /* 0x000000040300720c */ /* 0x000fda0003f04070 */
[-C--:B------:R-:W-:Y:S02]  /*1cb10*/  @!P0 IADD3 R4, R4, -R3.reuse, RZ ;  /* 0x8000000304048210 */ /* 0x080fe40007ffe0ff */
[----:B------:R-:W-:Y:S02]  /*1cb20*/  @!P0 IADD3 R2, R2, 0x1, RZ ;  /* 0x0000000102028810 */ /* 0x000fe40007ffe0ff */
[----:B------:R-:W-:Y:S02]  /*1cb30*/  ISETP.GE.U32.AND P2, PT, R4, R3, PT ;  /* 0x000000030400720c */ /* 0x000fe40003f46070 */
[----:B------:R-:W-:Y:S02]  /*1cb40*/  LOP3.LUT R3, R6, R0, RZ, 0x3c, !PT ;  /* 0x0000000006037212 */ /* 0x000fe400078e3cff */
[----:B------:R-:W-:Y:S02]  /*1cb50*/  ISETP.NE.AND P0, PT, R0, RZ, PT ;  /* 0x000000ff0000720c */ /* 0x000fe40003f05270 */
[----:B------:R-:W-:Y:S01]  /*1cb60*/  ISETP.GE.AND P1, PT, R3, RZ, PT ;  /* 0x000000ff0300720c */ /* 0x000fe20003f26270 */
[----:B------:R-:W-:Y:S01]  /*1cb70*/  IMAD.MOV R3, RZ, RZ, -R0 ;  /* 0x000000ffff037224 */ /* 0x000fe200078e0a00 */
[----:B------:R-:W-:-:S05]  /*1cb80*/  IADD3 R6, R11, 0x1000000, R6 ;  /* 0x010000000b067810 */ /* 0x000fca0007ffe006 */
[----:B------:R-:W-:-:S06]  /*1cb90*/  @P2 IADD3 R2, R2, 0x1, RZ ;  /* 0x0000000102022810 */ /* 0x000fcc0007ffe0ff */
[----:B------:R-:W-:Y:S01]  /*1cba0*/  @!P1 IMAD.MOV R2, RZ, RZ, -R2 ;  /* 0x000000ffff029224 */ /* 0x000fe200078e0a02 */
[----:B------:R-:W-:-:S05]  /*1cbb0*/  @!P0 LOP3.LUT R2, RZ, R0, RZ, 0x33, !PT ;  /* 0x00000000ff028212 */ /* 0x000fca00078e33ff */
[----:B------:R-:W-:-:S05]  /*1cbc0*/  IMAD R0, R2, R3, R6 ;  /* 0x0000000302007224 */ /* 0x000fca00078e0206 */
[----:B------:R1:W-:Y:S02]  /*1cbd0*/  STL [R1+0x58], R0 ;  /* 0x0000580001007387 */ /* 0x0003e40000100800 */
.L_x_801:
[----:B------:R-:W-:Y:S05]  /*1cbe0*/  BSYNC B0 ;  /* 0x0000000000007941 */ /* 0x000fea0003800000 */
.L_x_799:
[----:B------:R-:W-:-:S04]  /*1cbf0*/  LOP3.LUT R2, RZ, R2, RZ, 0x33, !PT ;  /* 0x00000002ff027212 */ /* 0x000fc800078e33ff */
[----:B-1----:R-:W-:-:S05]  /*1cc00*/  IADD3 R0, R2, R8, RZ ;  /* 0x0000000802007210 */ /* 0x002fca0007ffe0ff */
[----:B------:R1:W-:Y:S01]  /*1cc10*/  STL [R1+0x54], R0 ;  /* 0x0000540001007387 */ /* 0x0003e20000100800 */
[----:B------:R-:W-:Y:S05]  /*1cc20*/  BRA `(.L_x_802) ;  /* 0x0000005000007947 */ /* 0x000fea0003800000 */
.L_x_790:
[----:B------:R-:W-:Y:S01]  /*1cc30*/  MOV R0, c[0x0][0x53c] ;  /* 0x00014f0000007a02 */ /* 0x000fe20000000f00 */
[----:B------:R2:W-:Y:S04]  /*1cc40*/  STL [R1+0x50], R9 ;  /* 0x0000500901007387 */ /* 0x0005e80000100800 */
[----:B------:R2:W-:Y:S04]  /*1cc50*/  STL [R1+0x54], RZ ;  /* 0x000054ff01007387 */ /* 0x0005e80000100800 */
[----:B------:R2:W-:Y:S04]  /*1cc60*/  STL [R1+0x58], RZ ;  /* 0x000058ff01007387 */ /* 0x0005e80000100800 */
[----:B------:R2:W-:Y:S02]  /*1cc70*/  STL [R1+0x5c], R0 ;  /* 0x00005c0001007387 */ /* 0x0005e40000100800 */
.L_x_802:
[----:B------:R-:W-:Y:S05]  /*1cc80*/  BSYNC B1 ;  /* 0x0000000000017941 */ /* 0x000fea0003800000 */
.L_x_788:
[----:B-1----:R-:W3:Y:S04]  /*1cc90*/  LDL R4, [R1+0x50] ;  /* 0x0000500001047983 */ /* 0x002ee80000100800 */
[----:B------:R-:W3:Y:S04]  /*1cca0*/  LDL R5, [R1+0x54] ;  /* 0x0000540001057983 */ /* 0x000ee80000100800 */
[----:B------:R-:W3:Y:S04]  /*1ccb0*/  LDL R6, [R1+0x58] ;  /* 0x0000580001067983 */ /* 0x000ee80000100800 */
[----:B------:R-:W3:Y:S01]  /*1ccc0*/  LDL R7, [R1+0x5c] ;  /* 0x00005c0001077983 */ /* 0x000ee20000100800 */
[----:B------:R-:W-:Y:S03]  /*1ccd0*/  WARPSYNC 0xffffffff ;  /* 0xffffffff00007948 */ /* 0x000fe60003800000 */
[----:B------:R-:W-:Y:S01]  /*1cce0*/  BAR.SYNC.DEFER_BLOCKING 0x4, 0x80 ;  /* 0x0102000000007b1d */ /* 0x000fe20000010000 */
[----:B------:R-:W-:-:S13]  /*1ccf0*/  ISETP.NE.AND P0, PT, R12, RZ, PT ;  /* 0x000000ff0c00720c */ /* 0x000fda0003f05270 */
[----:B---3--:R1:W-:Y:S04]  /*1cd00*/  @!P0 STS.128 [0x9100], R4 ;  /* 0x00910004ff008388 */ /* 0x0083e80000000c00 */
[----:B------:R-:W-:Y:S06]  /*1cd10*/  BAR.ARV 0x5, 0x80 ;  /* 0x0142000000007b1d */ /* 0x000fec0000002000 */
.L_x_783:
[----:B--2---:R-:W2:Y:S02]  /*1cd20*/  LDL R0, [R1+0x5c] ;  /* 0x00005c0001007983 */ /* 0x004ea40000100800 */
[----:B--2---:R-:W-:-:S13]  /*1cd30*/  ISETP.GE.AND P0, PT, R0, c[0x0][0x53c], PT ;  /* 0x00014f0000007a0c */ /* 0x004fda0003f06270 */
[----:B-1--4-:R-:W-:Y:S01]  /*1cd40*/  @P0 CALL.REL.NOINC `(.L_x_803) ;  /* 0x0000001000000944 */ /* 0x012fe20003c00000 */
[----:B------:R-:W-:Y:S05]  /*1cd50*/  BRA `(.L_x_804) ;  /* 0xfffe4e1000007947 */ /* 0x000fea000383ffff */
.L_x_803:
[----:B------:R-:W-:Y:S05]  /*1cd60*/  EXIT ;  /* 0x000000000000794d */ /* 0x000fea0003800000 */
.L_x_576:
[----:B------:R-:W-:Y:S01]  /*1cd70*/  IMAD.MOV.U32 R0, RZ, RZ, R5 ;  /* 0x000000ffff007224 */ /* 0x000fe200078e0005 */
[----:B------:R-:W-:Y:S02]  /*1cd80*/  MOV R2, 0x1 ;  /* 0x0000000100027802 */ /* 0x000fe40000000f00 */
[----:B------:R-:W-:Y:S02]  /*1cd90*/  MOV R3, 0x1cdb0 ;  /* 0x0001cdb000037802 */ /* 0x000fe40000000f00 */
[----:B------:R-:W-:Y:S05]  /*1cda0*/  CALL.REL.NOINC `($__internal_10_$__cuda_sm70_shflsync_up_p) ;  /* 0x000052e000007944 */ /* 0x000fea0003c00000 */
[----:B------:R-:W-:Y:S01]  /*1cdb0*/  MOV R0, R4 ;  /* 0x0000000400007202 */ /* 0x000fe20000000f00 */
[----:B------:R-:W-:Y:S05]  /*1cdc0*/  BRA `(.L_x_805) ;  /* 0xfffe369000007947 */ /* 0x000fea000383ffff */
.L_x_577:
[----:B------:R-:W-:Y:S01]  /*1cdd0*/  IMAD.MOV.U32 R0, RZ, RZ, R5 ;  /* 0x000000ffff007224 */ /* 0x000fe200078e0005 */
[----:B------:R-:W-:Y:S02]  /*1cde0*/  MOV R2, 0x2 ;  /* 0x0000000200027802 */ /* 0x000fe40000000f00 */
[----:B------:R-:W-:Y:S02]  /*1cdf0*/  MOV R3, 0x1ce10 ;  /* 0x0001ce1000037802 */ /* 0x000fe40000000f00 */
[----:B------:R-:W-:Y:S05]  /*1ce00*/  CALL.REL.NOINC `($__internal_10_$__cuda_sm70_shflsync_up_p) ;  /* 0x0000528000007944 */ /* 0x000fea0003c00000 */
[----:B------:R-:W-:Y:S01]  /*1ce10*/  SEL R0, R4, RZ, P4 ;  /* 0x000000ff04007207 */ /* 0x000fe20002000000 */
[----:B------:R-:W-:Y:S01]  /*1ce20*/  IMAD.MOV.U32 R2, RZ, RZ, 0x4 ;  /* 0x00000004ff027424 */ /* 0x000fe200078e00ff */
[----:B------:R-:W-:-:S03]  /*1ce30*/  MOV R3, 0x1ce60 ;  /* 0x0001ce6000037802 */ /* 0x000fc60000000f00 */
[----:B------:R-:W-:Y:S02]  /*1ce40*/  IMAD.IADD R0, R5, 0x1, R0 ;  /* 0x0000000105007824 */ /* 0x000fe400078e0200 */
        /* <DEDUP_REMOVED lines=13> */
[----:B------:R-:W-:Y:S02]  /*1cf20*/  MOV R57, 0x1f ;  /* 0x0000001f00397802 */ /* 0x000fe40000000f00 */
[----:B------:R-:W-:Y:S01]  /*1cf30*/  MOV R3, 0x1cf70 ;  /* 0x0001cf7000037802 */ /* 0x000fe20000000f00 */
[----:B------:R-:W-:-:S04]  /*1cf40*/  IMAD.IADD R4, R0, 0x1, R4 ;  /* 0x0000000100047824 */ /* 0x000fc800078e0204 */
[----:B------:R-:W-:Y:S02]  /*1cf50*/  IMAD.MOV.U32 R52, RZ, RZ, R4 ;  /* 0x000000ffff347224 */ /* 0x000fe400078e0004 */
[----:B------:R-:W-:Y:S05]  /*1cf60*/  CALL.REL.NOINC `($__internal_9_$__cuda_sm70_shflsync_idx_p) ;  /* 0x000050c000007944 */ /* 0x000fea0003c00000 */
[----:B------:R-:W-:Y:S01]  /*1cf70*/  MOV R0, R57 ;  /* 0x0000003900007202 */ /* 0x000fe20000000f00 */
[----:B------:R-:W-:Y:S05]  /*1cf80*/  BRA `(.L_x_806) ;  /* 0xfffe35d000007947 */ /* 0x000fea000383ffff */
.L_x_579:
[----:B------:R-:W-:Y:S02]  /*1cf90*/  SEL R0, RZ, 0x1, P0 ;  /* 0x00000001ff007807 */ /* 0x000fe40000000000 */
[----:B------:R-:W-:Y:S02]  /*1cfa0*/  MOV R2, 0x1cfc0 ;  /* 0x0001cfc000027802 */ /* 0x000fe40000000f00 */
[----:B------:R-:W-:Y:S05]  /*1cfb0*/  CALL.REL.NOINC `($__internal_11_$__cuda_sm70_votesync_ballot) ;  /* 0x0000514000007944 */ /* 0x000fea0003c00000 */
[----:B------:R-:W-:Y:S01]  /*1cfc0*/  MOV R7, R0 ;  /* 0x0000000000077202 */ /* 0x000fe20000000f00 */
[----:B------:R-:W-:Y:S05]  /*1cfd0*/  BRA `(.L_x_807) ;  /* 0xfffe361000007947 */ /* 0x000fea000383ffff */
.L_x_580:
[----:B------:R-:W-:Y:S01]  /*1cfe0*/  IMAD.MOV.U32 R52, RZ, RZ, R9 ;  /* 0x000000ffff347224 */ /* 0x000fe200078e0009 */
[----:B-1----:R-:W-:Y:S01]  /*1cff0*/  MOV R2, R0 ;  /* 0x0000000000027202 */ /* 0x002fe20000000f00 */
[----:B------:R-:W-:Y:S01]  /*1d000*/  IMAD.MOV.U32 R57, RZ, RZ, 0x1f ;  /* 0x0000001fff397424 */ /* 0x000fe200078e00ff */
[----:B------:R-:W-:Y:S02]  /*1d010*/  MOV R3, 0x1d030 ;  /* 0x0001d03000037802 */ /* 0x000fe40000000f00 */
[----:B------:R-:W-:Y:S05]  /*1d020*/  CALL.REL.NOINC `($__internal_9_$__cuda_sm70_shflsync_idx_p) ;  /* 0x0000500000007944 */ /* 0x000fea0003c00000 */
[----:B------:R-:W-:Y:S01]  /*1d030*/  IMAD.MOV.U32 R12, RZ, RZ, R57 ;  /* 0x000000ffff0c7224 */ /* 0x000fe200078e0039 */
[----:B------:R-:W-:Y:S01]  /*1d040*/  MOV R52, R8 ;  /* 0x0000000800347202 */ /* 0x000fe20000000f00 */
[----:B------:R-:W-:Y:S01]  /*1d050*/  IMAD.MOV.U32 R5, RZ, RZ, RZ ;  /* 0x000000ffff057224 */ /* 0x000fe200078e00ff */
[----:B------:R-:W-:Y:S01]  /*1d060*/  MOV R2, R0 ;  /* 0x0000000000027202 */ /* 0x000fe20000000f00 */
[----:B------:R-:W-:Y:S01]  /*1d070*/  IMAD.MOV.U32 R57, RZ, RZ, 0x1f ;  /* 0x0000001fff397424 */ /* 0x000fe200078e00ff */
[----:B------:R-:W-:-:S02]  /*1d080*/  MOV R3, 0x1d0a0 ;  /* 0x0001d0a000037802 */ /* 0x000fc40000000f00 */
[----:B------:R-:W-:Y:S05]  /*1d090*/  CALL.REL.NOINC `($__internal_9_$__cuda_sm70_shflsync_idx_p) ;  /* 0x00004f9000007944 */ /* 0x000fea0003c00000 */
[----:B------:R-:W-:Y:S01]  /*1d0a0*/  MOV R9, R57 ;  /* 0x0000003900097202 */ /* 0x000fe20000000f00 */
[----:B------:R-:W-:Y:S05]  /*1d0b0*/  BRA `(.L_x_808) ;  /* 0xfffe35a000007947 */ /* 0x000fea000383ffff */
.L_x_583:
[----:B------:R-:W-:Y:S01]  /*1d0c0*/  IMAD.MOV.U32 R52, RZ, RZ, R4 ;  /* 0x000000ffff347224 */ /* 0x000fe200078e0004 */
[----:B-1----:R-:W-:Y:S01]  /*1d0d0*/  MOV R2, R0 ;  /* 0x0000000000027202 */ /* 0x002fe20000000f00 */
[----:B------:R-:W-:Y:S01]  /*1d0e0*/  IMAD.MOV.U32 R57, RZ, RZ, 0x1f ;  /* 0x0000001fff397424 */ /* 0x000fe200078e00ff */
[----:B------:R-:W-:-:S02]  /*1d0f0*/  MOV R3, 0x1d110 ;  /* 0x0001d11000037802 */ /* 0x000fc40000000f00 */
[----:B---34-:R-:W-:Y:S05]  /*1d100*/  CALL.REL.NOINC `($__internal_9_$__cuda_sm70_shflsync_idx_p) ;  /* 0x00004f2000007944 */ /* 0x018fea0003c00000 */
[----:B------:R-:W-:Y:S01]  /*1d110*/  MOV R5, R57 ;  /* 0x0000003900057202 */ /* 0x000fe20000000f00 */
[----:B------:R-:W-:Y:S05]  /*1d120*/  BRA `(.L_x_582) ;  /* 0xfffe359000007947 */ /* 0x000fea000383ffff */
.L_x_602:
[----:B------:R-:W-:Y:S01]  /*1d130*/  IMAD.MOV.U32 R52, RZ, RZ, R5 ;  /* 0x000000ffff347224 */ /* 0x000fe200078e0005 */
[----:B------:R-:W-:Y:S01]  /*1d140*/  MOV R2, RZ ;  /* 0x000000ff00027202 */ /* 0x000fe20000000f00 */
[----:B------:R-:W-:Y:S01]  /*1d150*/  IMAD.MOV.U32 R57, RZ, RZ, 0x181f ;  /* 0x0000181fff397424 */ /* 0x000fe200078e00ff */
[----:B------:R-:W-:-:S02]  /*1d160*/  MOV R3, 0x1d180 ;  /* 0x0001d18000037802 */ /* 0x000fc40000000f00 */
[----:B-1---5:R-:W-:Y:S05]  /*1d170*/  CALL.REL.NOINC `($__internal_9_$__cuda_sm70_shflsync_idx_p) ;  /* 0x00004eb000007944 */ /* 0x022fea0003c00000 */
[----:B------:R-:W-:Y:S01]  /*1d180*/  MOV R7, R57 ;  /* 0x0000003900077202 */ /* 0x000fe20000000f00 */
[----:B------:R-:W-:Y:S05]  /*1d190*/  BRA `(.L_x_809) ;  /* 0xfffe58b000007947 */ /* 0x000fea000383ffff */
.L_x_603:
[----:B------:R-:W-:Y:S01]  /*1d1a0*/  IMAD.MOV.U32 R52, RZ, RZ, R6 ;  /* 0x000000ffff347224 */ /* 0x000fe200078e0006 */
[----:B------:R-:W-:Y:S01]  /*1d1b0*/  MOV R2, RZ ;  /* 0x000000ff00027202 */ /* 0x000fe20000000f00 */
[----:B------:R-:W-:Y:S01]  /*1d1c0*/  IMAD.MOV.U32 R57, RZ, RZ, 0x181f ;  /* 0x0000181fff397424 */ /* 0x000fe200078e00ff */
[----:B------:R-:W-:-:S02]  /*1d1d0*/  MOV R3, 0x1d1f0 ;  /* 0x0001d1f000037802 */ /* 0x000fc40000000f00 */
[----:B-123-5:R-:W-:Y:S05]  /*1d1e0*/  CALL.REL.NOINC `($__internal_9_$__cuda_sm70_shflsync_idx_p) ;  /* 0x00004e4000007944 */ /* 0x02efea0003c00000 */
[----:B------:R-:W-:Y:S01]  /*1d1f0*/  MOV R2, R57 ;  /* 0x0000003900027202 */ /* 0x000fe20000000f00 */
[----:B------:R-:W-:Y:S05]  /*1d200*/  BRA `(.L_x_810) ;  /* 0xfffe586000007947 */ /* 0x000fea000383ffff */
.L_x_606:
[----:B------:R-:W-:Y:S01]  /*1d210*/  IMAD.MOV.U32 R52, RZ, RZ, R5 ;  /* 0x000000ffff347224 */ /* 0x000fe200078e0005 */
[----:B-1----:R-:W-:Y:S01]  /*1d220*/  MOV R2, 0x1 ;  /* 0x0000000100027802 */ /* 0x002fe20000000f00 */
[----:B------:R-:W-:Y:S01]  /*1d230*/  IMAD.MOV.U32 R57, RZ, RZ, 0x181f ;  /* 0x0000181fff397424 */ /* 0x000fe200078e00ff */
[----:B------:R-:W-:-:S02]  /*1d240*/  MOV R3, 0x1d260 ;  /* 0x0001d26000037802 */ /* 0x000fc40000000f00 */
[----:B---3-5:R-:W-:Y:S05]  /*1d250*/  CALL.REL.NOINC `($__internal_9_$__cuda_sm70_shflsync_idx_p) ;  /* 0x00004dd000007944 */ /* 0x028fea0003c00000 */
[----:B------:R-:W-:Y:S01]  /*1d260*/  IMAD.MOV.U32 R7, RZ, RZ, R57 ;  /* 0x000000ffff077224 */ /* 0x000fe200078e0039 */
[----:B------:R-:W-:Y:S01]  /*1d270*/  MOV R2, 0x1 ;  /* 0x0000000100027802 */ /* 0x000fe20000000f00 */
[----:B------:R-:W-:Y:S01]  /*1d280*/  IMAD.MOV.U32 R52, RZ, RZ, R6 ;  /* 0x000000ffff347224 */ /* 0x000fe200078e0006 */
[----:B------:R-:W-:-:S02]  /*1d290*/  MOV R57, 0x181f ;  /* 0x0000181f00397802 */ /* 0x000fc40000000f00 */
[----:B------:R-:W-:Y:S02]  /*1d2a0*/  MOV R3, 0x1d2c0 ;  /* 0x0001d2c000037802 */ /* 0x000fe40000000f00 */
[----:B------:R-:W-:Y:S05]  /*1d2b0*/  CALL.REL.NOINC `($__internal_9_$__cuda_sm70_shflsync_idx_p) ;  /* 0x00004d7000007944 */ /* 0x000fea0003c00000 */
[----:B------:R-:W-:Y:S01]  /*1d2c0*/  MOV R2, R57 ;  /* 0x0000003900027202 */ /* 0x000fe20000000f00 */
[----:B------:R-:W-:Y:S05]  /*1d2d0*/  BRA `(.L_x_811) ;  /* 0xfffe58e000007947 */ /* 0x000fea000383ffff */
.L_x_609:
[----:B------:R-:W-:Y:S01]  /*1d2e0*/  IMAD.MOV.U32 R52, RZ, RZ, R5 ;  /* 0x000000ffff347224 */ /* 0x000fe200078e0005 */
[----:B-1----:R-:W-:Y:S01]  /*1d2f0*/  MOV R2, 0x2 ;  /* 0x0000000200027802 */ /* 0x002fe20000000f00 */
[----:B------:R-:W-:Y:S01]  /*1d300*/  IMAD.MOV.U32 R57, RZ, RZ, 0x181f ;  /* 0x0000181fff397424 */ /* 0x000fe200078e00ff */
[----:B------:R-:W-:Y:S02]  /*1d310*/  MOV R3, 0x1d330 ;  /* 0x0001d33000037802 */ /* 0x000fe40000000f00 */
[----:B--23-5:R-:W-:Y:S05]  /*1d320*/  CALL.REL.NOINC `($__internal_9_$__cuda_sm70_shflsync_idx_p) ;  /* 0x00004d0000007944 */ /* 0x02cfea0003c00000 */
[----:B------:R-:W-:Y:S01]  /*1d330*/  MOV R7, R57 ;  /* 0x0000003900077202 */ /* 0x000fe20000000f00 */
[----:B------:R-:W-:Y:S05]  /*1d340*/  BRA `(.L_x_812) ;  /* 0xfffe595000007947 */ /* 0x000fea000383ffff */
.L_x_610:
[----:B------:R-:W-:Y:S01]  /*1d350*/  IMAD.MOV.U32 R52, RZ, RZ, R6 ;  /* 0x000000ffff347224 */ /* 0x000fe200078e0006 */
[----:B-1----:R-:W-:Y:S01]  /*1d360*/  MOV R2, 0x2 ;  /* 0x0000000200027802 */ /* 0x002fe20000000f00 */
[----:B------:R-:W-:Y:S01]  /*1d370*/  IMAD.MOV.U32 R57, RZ, RZ, 0x181f ;  /* 0x0000181fff397424 */ /* 0x000fe200078e00ff */
[----:B------:R-:W-:Y:S02]  /*1d380*/  MOV R3, 0x1d3a0 ;  /* 0x0001d3a000037802 */ /* 0x000fe40000000f00 */
[----:B--2345:R-:W-:Y:S05]  /*1d390*/  CALL.REL.NOINC `($__internal_9_$__cuda_sm70_shflsync_idx_p) ;  /* 0x00004c9000007944 */ /* 0x03cfea0003c00000 */
[----:B------:R-:W-:Y:S01]  /*1d3a0*/  MOV R2, R57 ;  /* 0x0000003900027202 */ /* 0x000fe20000000f00 */
[----:B------:R-:W-:Y:S05]  /*1d3b0*/  BRA `(.L_x_813) ;  /* 0xfffe590000007947 */ /* 0x000fea000383ffff */
.L_x_613:
[----:B------:R-:W-:Y:S01]  /*1d3c0*/  IMAD.MOV.U32 R52, RZ, RZ, R5 ;  /* 0x000000ffff347224 */ /* 0x000fe200078e0005 */
[----:B--2---:R-:W-:Y:S01]  /*1d3d0*/  MOV R2, 0x3 ;  /* 0x0000000300027802 */ /* 0x004fe20000000f00 */
[----:B------:R-:W-:Y:S01]  /*1d3e0*/  IMAD.MOV.U32 R57, RZ, RZ, 0x181f ;  /* 0x0000181fff397424 */ /* 0x000fe200078e00ff */
[----:B------:R-:W-:-:S02]  /*1d3f0*/  MOV R3, 0x1d410 ;  /* 0x0001d41000037802 */ /* 0x000fc40000000f00 */
[----:B-1-345:R-:W-:Y:S05]  /*1d400*/  CALL.REL.NOINC `($__internal_9_$__cuda_sm70_shflsync_idx_p) ;  /* 0x00004c2000007944 */ /* 0x03afea0003c00000 */
        /* <DEDUP_REMOVED lines=8> */
.L_x_616:
[----:B------:R-:W-:Y:S01]  /*1d490*/  IMAD.MOV.U32 R52, RZ, RZ, R5 ;  /* 0x000000ffff347224 */ /* 0x000fe200078e0005 */
[----:B-12---:R-:W-:Y:S01]  /*1d4a0*/  MOV R2, 0x4 ;  /* 0x0000000400027802 */ /* 0x006fe20000000f00 */
[----:B------:R-:W-:Y:S01]  /*1d4b0*/  IMAD.MOV.U32 R57, RZ, RZ, 0x181f ;  /* 0x0000181fff397424 */ /* 0x000fe200078e00ff */
[----:B------:R-:W-:Y:S02]  /*1d4c0*/  MOV R3, 0x1d4e0 ;  /* 0x0001d4e000037802 */ /* 0x000fe40000000f00 */
[----:B---345:R-:W-:Y:S05]  /*1d4d0*/  CALL.REL.NOINC `($__internal_9_$__cuda_sm70_shflsync_idx_p) ;  /* 0x00004b5000007944 */ /* 0x038fea0003c00000 */
[----:B------:R-:W-:Y:S01]  /*1d4e0*/  MOV R7, R57 ;  /* 0x0000003900077202 */ /* 0x000fe20000000f00 */
[----:B------:R-:W-:Y:S05]  /*1d4f0*/  BRA `(.L_x_815) ;  /* 0xfffe599000007947 */ /* 0x000fea000383ffff */
.L_x_617:
[----:B------:R-:W-:Y:S01]  /*1d500*/  IMAD.MOV.U32 R52, RZ, RZ, R6 ;  /* 0x000000ffff347224 */ /* 0x000fe200078e0006 */
[----:B--2---:R-:W-:Y:S01]  /*1d510*/  MOV R2, 0x4 ;  /* 0x0000000400027802 */ /* 0x004fe20000000f00 */
[----:B------:R-:W-:Y:S01]  /*1d520*/  IMAD.MOV.U32 R57, RZ, RZ, 0x181f ;  /* 0x0000181fff397424 */ /* 0x000fe200078e00ff */
[----:B------:R-:W-:Y:S02]  /*1d530*/  MOV R3, 0x1d550 ;  /* 0x0001d55000037802 */ /* 0x000fe40000000f00 */
[----:B-1-345:R-:W-:Y:S05]  /*1d540*/  CALL.REL.NOINC `($__internal_9_$__cuda_sm70_shflsync_idx_p) ;  /* 0x00004ae000007944 */ /* 0x03afea0003c00000 */
[----:B------:R-:W-:Y:S01]  /*1d550*/  MOV R2, R57 ;  /* 0x0000003900027202 */ /* 0x000fe20000000f00 */
[----:B------:R-:W-:Y:S05]  /*1d560*/  BRA `(.L_x_816) ;  /* 0xfffe594000007947 */ /* 0x000fea000383ffff */
.L_x_620:
[----:B------:R-:W-:Y:S01]  /*1d570*/  IMAD.MOV.U32 R52, RZ, RZ, R5 ;  /* 0x000000ffff347224 */ /* 0x000fe200078e0005 */
[----:B-1----:R-:W-:Y:S01]  /*1d580*/  MOV R2, 0x5 ;  /* 0x0000000500027802 */ /* 0x002fe20000000f00 */
[----:B------:R-:W-:Y:S01]  /*1d590*/  IMAD.MOV.U32 R57, RZ, RZ, 0x181f ;  /* 0x0000181fff397424 */ /* 0x000fe200078e00ff */
[----:B------:R-:W-:-:S02]  /*1d5a0*/  MOV R3, 0x1d5c0 ;  /* 0x0001d5c000037802 */ /* 0x000fc40000000f00 */
[----:B--2345:R-:W-:Y:S05]  /*1d5b0*/  CALL.REL.NOINC `($__internal_9_$__cuda_sm70_shflsync_idx_p) ;  /* 0x00004a7000007944 */ /* 0x03cfea0003c00000 */
        /* <DEDUP_REMOVED lines=8> */
.L_x_623:
[----:B------:R-:W-:Y:S01]  /*1d640*/  IMAD.MOV.U32 R52, RZ, RZ, R5 ;  /* 0x000000ffff347224 */ /* 0x000fe200078e0005 */
[----:B-1----:R-:W-:Y:S01]  /*1d650*/  MOV R2, 0x6 ;  /* 0x0000000600027802 */ /* 0x002fe20000000f00 */
[----:B------:R-:W-:Y:S01]  /*1d660*/  IMAD.MOV.U32 R57, RZ, RZ, 0x181f ;  /* 0x0000181fff397424 */ /* 0x000fe200078e00ff */
[----:B------:R-:W-:Y:S02]  /*1d670*/  MOV R3, 0x1d690 ;  /* 0x0001d69000037802 */ /* 0x000fe40000000f00 */
[----:B--2345:R-:W-:Y:S05]  /*1d680*/  CALL.REL.NOINC `($__internal_9_$__cuda_sm70_shflsync_idx_p) ;  /* 0x000049a000007944 */ /* 0x03cfea0003c00000 */
[----:B------:R-:W-:Y:S01]  /*1d690*/  MOV R7, R57 ;  /* 0x0000003900077202 */ /* 0x000fe20000000f00 */
[----:B------:R-:W-:Y:S05]  /*1d6a0*/  BRA `(.L_x_818) ;  /* 0xfffe59d000007947 */ /* 0x000fea000383ffff */
.L_x_624:
[----:B------:R-:W-:Y:S01]  /*1d6b0*/  IMAD.MOV.U32 R52, RZ, RZ, R6 ;  /* 0x000000ffff347224 */ /* 0x000fe200078e0006 */
[----:B-1----:R-:W-:Y:S01]  /*1d6c0*/  MOV R2, 0x6 ;  /* 0x0000000600027802 */ /* 0x002fe20000000f00 */
[----:B------:R-:W-:Y:S01]  /*1d6d0*/  IMAD.MOV.U32 R57, RZ, RZ, 0x181f ;  /* 0x0000181fff397424 */ /* 0x000fe200078e00ff */
[----:B------:R-:W-:Y:S02]  /*1d6e0*/  MOV R3, 0x1d700 ;  /* 0x0001d70000037802 */ /* 0x000fe40000000f00 */
[----:B--2345:R-:W-:Y:S05]  /*1d6f0*/  CALL.REL.NOINC `($__internal_9_$__cuda_sm70_shflsync_idx_p) ;  /* 0x0000493000007944 */ /* 0x03cfea0003c00000 */
[----:B------:R-:W-:Y:S01]  /*1d700*/  MOV R2, R57 ;  /* 0x0000003900027202 */ /* 0x000fe20000000f00 */
[----:B------:R-:W-:Y:S05]  /*1d710*/  BRA `(.L_x_819) ;  /* 0xfffe598000007947 */ /* 0x000fea000383ffff */
.L_x_627:
        /* <DEDUP_REMOVED lines=13> */
.L_x_630:
[----:B------:R-:W-:Y:S01]  /*1d7f0*/  IMAD.MOV.U32 R52, RZ, RZ, R5 ;  /* 0x000000ffff347224 */ /* 0x000fe200078e0005 */
[----:B------:R-:W-:Y:S01]  /*1d800*/  MOV R2, RZ ;  /* 0x000000ff00027202 */ /* 0x000fe20000000f00 */
[----:B------:R-:W-:Y:S01]  /*1d810*/  IMAD.MOV.U32 R57, RZ, RZ, 0x181f ;  /* 0x0000181fff397424 */ /* 0x000fe200078e00ff */
[----:B------:R-:W-:Y:S02]  /*1d820*/  MOV R3, 0x1d840 ;  /* 0x0001d84000037802 */ /* 0x000fe40000000f00 */
[----:B-1----:R-:W-:Y:S05]  /*1d830*/  CALL.REL.NOINC `($__internal_9_$__cuda_sm70_shflsync_idx_p) ;  /* 0x000047f000007944 */ /* 0x002fea0003c00000 */
[----:B------:R-:W-:Y:S01]  /*1d840*/  MOV R8, R57 ;  /* 0x0000003900087202 */ /* 0x000fe20000000f00 */
[----:B------:R-:W-:Y:S05]  /*1d850*/  BRA `(.L_x_821) ;  /* 0xfffe75d000007947 */ /* 0x000fea000383ffff */
.L_x_631:
[----:B------:R-:W-:Y:S01]  /*1d860*/  IMAD.MOV.U32 R52, RZ, RZ, R0 ;  /* 0x000000ffff347224 */ /* 0x000fe200078e0000 */
[----:B------:R-:W-:Y:S01]  /*1d870*/  MOV R2, RZ ;  /* 0x000000ff00027202 */ /* 0x000fe20000000f00 */
[----:B------:R-:W-:Y:S01]  /*1d880*/  IMAD.MOV.U32 R57, RZ, RZ, 0x181f ;  /* 0x0000181fff397424 */ /* 0x000fe200078e00ff */
[----:B------:R-:W-:Y:S02]  /*1d890*/  MOV R3, 0x1d8b0 ;  /* 0x0001d8b000037802 */ /* 0x000fe40000000f00 */
[----:B-123--:R-:W-:Y:S05]  /*1d8a0*/  CALL.REL.NOINC `($__internal_9_$__cuda_sm70_shflsync_idx_p) ;  /* 0x0000478000007944 */ /* 0x00efea0003c00000 */
[----:B------:R-:W-:Y:S01]  /*1d8b0*/  IADD3 R2, P0, R57, R138, RZ ;  /* 0x0000008a39027210 */ /* 0x000fe20007f1e0ff */
[----:B------:R-:W-:Y:S02]  /*1d8c0*/  IMAD.MOV.U32 R52, RZ, RZ, R5 ;  /* 0x000000ffff347224 */ /* 0x000fe400078e0005 */
[----:B------:R-:W-:-:S02]  /*1d8d0*/  IMAD.MOV.U32 R57, RZ, RZ, 0x181f ;  /* 0x0000181fff397424 */ /* 0x000fc400078e00ff */
[----:B------:R-:W-:-:S05]  /*1d8e0*/  IMAD.X R3, R8, 0x1, R6, P0 ;  /* 0x0000000108037824 */ /* 0x000fca00000e0606 */
[----:B------:R-:W-:Y:S01]  /*1d8f0*/  @!PT LDS RZ, [RZ] ;  /* 0x00000000fffff984 */ /* 0x000fe20000000800 */
[----:B------:R-:W-:Y:S01]  /*1d900*/  @!PT LDS RZ, [RZ] ;  /* 0x00000000fffff984 */ /* 0x000fe20000000800 */
[----:B------:R-:W-:Y:S01]  /*1d910*/  @!PT LDS RZ, [RZ] ;  /* 0x00000000fffff984 */ /* 0x000fe20000000800 */
[----:B------:R1:W-:Y:S02]  /*1d920*/  LDGSTS.E.BYPASS.LTC128B.128 [R203+0x2900], [R2.64], !P3 ;  /* 0x0290000002cb7fae */ /* 0x0003e4000d901d46 */
[----:B-1----:R-:W-:Y:S02]  /*1d930*/  MOV R2, 0x1 ;  /* 0x0000000100027802 */ /* 0x002fe40000000f00 */
[----:B------:R-:W-:Y:S02]  /*1d940*/  MOV R3, 0x1d960 ;  /* 0x0001d96000037802 */ /* 0x000fe40000000f00 */
[----:B------:R-:W-:Y:S05]  /*1d950*/  CALL.REL.NOINC `($__internal_9_$__cuda_sm70_shflsync_idx_p) ;  /* 0x000046d000007944 */ /* 0x000fea0003c00000 */
[----:B------:R-:W-:Y:S01]  /*1d960*/  IMAD.MOV.U32 R7, RZ, RZ, R57 ;  /* 0x000000ffff077224 */ /* 0x000fe200078e0039 */
[----:B------:R-:W-:Y:S01]  /*1d970*/  MOV R2, 0x1 ;  /* 0x0000000100027802 */ /* 0x000fe20000000f00 */
[----:B------:R-:W-:Y:S01]  /*1d980*/  IMAD.MOV.U32 R52, RZ, RZ, R0 ;  /* 0x000000ffff347224 */ /* 0x000fe200078e0000 */
[----:B------:R-:W-:Y:S02]  /*1d990*/  MOV R57, 0x181f ;  /* 0x0000181f00397802 */ /* 0x000fe40000000f00 */
[----:B------:R-:W-:Y:S02]  /*1d9a0*/  MOV R3, 0x1d9c0 ;  /* 0x0001d9c000037802 */ /* 0x000fe40000000f00 */
[----:B------:R-:W-:Y:S05]  /*1d9b0*/  CALL.REL.NOINC `($__internal_9_$__cuda_sm70_shflsync_idx_p) ;  /* 0x0000467000007944 */ /* 0x000fea0003c00000 */
[----:B------:R-:W-:Y:S01]  /*1d9c0*/  IADD3 R2, P0, R57, R138, RZ ;  /* 0x0000008a39027210 */ /* 0x000fe20007f1e0ff */
[----:B------:R-:W-:-:S02]  /*1d9d0*/  IMAD.MOV.U32 R52, RZ, RZ, R5 ;  /* 0x000000ffff347224 */ /* 0x000fc400078e0005 */
[----:B------:R-:W-:Y:S02]  /*1d9e0*/  IMAD.MOV.U32 R57, RZ, RZ, 0x181f ;  /* 0x0000181fff397424 */ /* 0x000fe400078e00ff */
        /* <DEDUP_REMOVED lines=48> */
[----:B------:R-:W-:Y:S01]  /*1dcf0*/  MOV R0, R57 ;  /* 0x0000003900007202 */ /* 0x000fe20000000f00 */
[----:B------:R-:W-:Y:S05]  /*1dd00*/  BRA `(.L_x_822) ;  /* 0xfffe728000007947 */ /* 0x000fea000383ffff */
.L_x_632:
[----:B------:R-:W-:Y:S01]  /*1dd10*/  IMAD.MOV.U32 R52, RZ, RZ, R5 ;  /* 0x000000ffff347224 */ /* 0x000fe200078e0005 */
[----:B------:R-:W-:Y:S01]  /*1dd20*/  MOV R2, RZ ;  /* 0x000000ff00027202 */ /* 0x000fe20000000f00 */
[----:B------:R-:W-:Y:S01]  /*1dd30*/  IMAD.MOV.U32 R57, RZ, RZ, 0x1c1f ;  /* 0x00001c1fff397424 */ /* 0x000fe200078e00ff */
[----:B------:R-:W-:-:S02]  /*1dd40*/  MOV R3, 0x1dd60 ;  /* 0x0001dd6000037802 */ /* 0x000fc40000000f00 */
[----:B------:R-:W-:Y:S05]  /*1dd50*/  CALL.REL.NOINC `($__internal_9_$__cuda_sm70_shflsync_idx_p) ;  /* 0x000042d000007944 */ /* 0x000fea0003c00000 */
[----:B------:R-:W-:Y:S01]  /*1dd60*/  MOV R3, R57 ;  /* 0x0000003900037202 */ /* 0x000fe20000000f00 */
[----:B------:R-:W-:Y:S05]  /*1dd70*/  BRA `(.L_x_823) ;  /* 0xfffe73c000007947 */ /* 0x000fea000383ffff */
.L_x_637:
[----:B------:R-:W-:Y:S01]  /*1dd80*/  IMAD.MOV.U32 R52, RZ, RZ, R5 ;  /* 0x000000ffff347224 */ /* 0x000fe200078e0005 */
[----:B------:R-:W-:Y:S01]  /*1dd90*/  MOV R2, 0x1 ;  /* 0x0000000100027802 */ /* 0x000fe20000000f00 */
[----:B------:R-:W-:Y:S01]  /*1dda0*/  IMAD.MOV.U32 R57, RZ, RZ, 0x1c1f ;  /* 0x00001c1fff397424 */ /* 0x000fe200078e00ff */
[----:B------:R-:W-:-:S02]  /*1ddb0*/  MOV R3, 0x1ddd0 ;  /* 0x0001ddd000037802 */ /* 0x000fc40000000f00 */
[----:B-1----:R-:W-:Y:S05]  /*1ddc0*/  CALL.REL.NOINC `($__internal_9_$__cuda_sm70_shflsync_idx_p) ;  /* 0x0000426000007944 */ /* 0x002fea0003c00000 */
[----:B------:R-:W-:Y:S01]  /*1ddd0*/  MOV R3, R57 ;  /* 0x0000003900037202 */ /* 0x000fe20000000f00 */
[----:B------:R-:W-:Y:S05]  /*1dde0*/  BRA `(.L_x_824) ;  /* 0xfffe7bf000007947 */ /* 0x000fea000383ffff */
.L_x_642:
[----:B------:R-:W-:Y:S01]  /*1ddf0*/  IMAD.MOV.U32 R52, RZ, RZ, R5 ;  /* 0x000000ffff347224 */ /* 0x000fe200078e0005 */
[----:B------:R-:W-:Y:S01]  /*1de00*/  MOV R2, 0x2 ;  /* 0x0000000200027802 */ /* 0x000fe20000000f00 */
[----:B------:R-:W-:Y:S01]  /*1de10*/  IMAD.MOV.U32 R57, RZ, RZ, 0x1c1f ;  /* 0x00001c1fff397424 */ /* 0x000fe200078e00ff */
[----:B------:R-:W-:-:S02]  /*1de20*/  MOV R3, 0x1de40 ;  /* 0x0001de4000037802 */ /* 0x000fc40000000f00 */
[----:B-12---:R-:W-:Y:S05]  /*1de30*/  CALL.REL.NOINC `($__internal_9_$__cuda_sm70_shflsync_idx_p) ;  /* 0x000041f000007944 */ /* 0x006fea0003c00000 */
[----:B------:R-:W-:Y:S01]  /*1de40*/  MOV R3, R57 ;  /* 0x0000003900037202 */ /* 0x000fe20000000f00 */
[----:B------:R-:W-:Y:S05]  /*1de50*/  BRA `(.L_x_825) ;  /* 0xfffe81f000007947 */ /* 0x000fea000383ffff */
.L_x_647:
[----:B------:R-:W-:Y:S01]  /*1de60*/  IMAD.MOV.U32 R52, RZ, RZ, R5 ;  /* 0x000000ffff347224 */ /* 0x000fe200078e0005 */
[----:B------:R-:W-:Y:S01]  /*1de70*/  MOV R2, 0x3 ;  /* 0x0000000300027802 */ /* 0x000fe20000000f00 */
[----:B------:R-:W-:Y:S01]  /*1de80*/  IMAD.MOV.U32 R57, RZ, RZ, 0x1c1f ;  /* 0x00001c1fff397424 */ /* 0x000fe200078e00ff */
[----:B------:R-:W-:-:S02]  /*1de90*/  MOV R3, 0x1deb0 ;  /* 0x0001deb000037802 */ /* 0x000fc40000000f00 */
[----:B-123--:R-:W-:Y:S05]  /*1dea0*/  CALL.REL.NOINC `($__internal_9_$__cuda_sm70_shflsync_idx_p) ;  /* 0x0000418000007944 */ /* 0x00efea0003c00000 */
[----:B------:R-:W-:Y:S01]  /*1deb0*/  MOV R3, R57 ;  /* 0x0000003900037202 */ /* 0x000fe20000000f00 */
[----:B------:R-:W-:Y:S05]  /*1dec0*/  BRA `(.L_x_826) ;  /* 0xfffe87f000007947 */ /* 0x000fea000383ffff */
.L_x_652:
[----:B------:R-:W-:Y:S01]  /*1ded0*/  IMAD.MOV.U32 R4, RZ, RZ, R0 ;  /* 0x000000ffff047224 */ /* 0x000fe200078e0000 */
[----:B------:R-:W-:-:S02]  /*1dee0*/  MOV R3, 0x2 ;  /* 0x0000000200037802 */ /* 0x000fc40000000f00 */
[----:B------:R-:W-:Y:S02]  /*1def0*/  MOV R2, 0x1df10 ;  /* 0x0001df1000027802 */ /* 0x000fe40000000f00 */
[----:B------:R-:W-:Y:S05]  /*1df00*/  CALL.REL.NOINC `($__internal_8_$__cuda_sm70_shflsync_bfly_p) ;  /* 0x000040c000007944 */ /* 0x000fea0003c00000 */
[----:B------:R-:W-:Y:S01]  /*1df10*/  MOV R2, R9 ;  /* 0x0000000900027202 */ /* 0x000fe20000000f00 */
[----:B------:R-:W-:Y:S05]  /*1df20*/  BRA `(.L_x_827) ;  /* 0xfffe92c000007947 */ /* 0x000fea000383ffff */
.L_x_653:
[----:B------:R-:W-:Y:S02]  /*1df30*/  MOV R3, 0x1 ;  /* 0x0000000100037802 */ /* 0x000fe40000000f00 */
[----:B------:R-:W-:Y:S02]  /*1df40*/  MOV R2, 0x1df60 ;  /* 0x0001df6000027802 */ /* 0x000fe40000000f00 */
[----:B-1----:R-:W-:Y:S05]  /*1df50*/  CALL.REL.NOINC `($__internal_8_$__cuda_sm70_shflsync_bfly_p) ;  /* 0x0000407000007944 */ /* 0x002fea0003c00000 */
[----:B------:R-:W-:Y:S01]  /*1df60*/  FMNMX.FTZ R72, R4, R9, !PT ;  /* 0x0000000904487209 */ /* 0x000fe20007810000 */
[----:B------:R-:W-:Y:S01]  /*1df70*/  IMAD.MOV.U32 R4, RZ, RZ, R5 ;  /* 0x000000ffff047224 */ /* 0x000fe200078e0005 */
[----:B------:R-:W-:Y:S01]  /*1df80*/  MOV R2, 0x1dfb0 ;  /* 0x0001dfb000027802 */ /* 0x000fe20000000f00 */
[----:B------:R-:W-:Y:S02]  /*1df90*/  IMAD.MOV.U32 R3, RZ, RZ, 0x2 ;  /* 0x00000002ff037424 */ /* 0x000fe400078e00ff */
[----:B------:R-:W-:Y:S05]  /*1dfa0*/  CALL.REL.NOINC `($__internal_8_$__cuda_sm70_shflsync_bfly_p) ;  /* 0x0000402000007944 */ /* 0x000fea0003c00000 */
[----:B------:R-:W-:Y:S01]  /*1dfb0*/  FMNMX.FTZ R5, R5, R9, !PT ;  /* 0x0000000905057209 */ /* 0x000fe20007810000 */
[----:B------:R-:W-:Y:S01]  /*1dfc0*/  IMAD.MOV.U32 R3, RZ, RZ, 0x1 ;  /* 0x00000001ff037424 */ /* 0x000fe200078e00ff */
[----:B------:R-:W-:-:S03]  /*1dfd0*/  MOV R2, 0x1e000 ;  /* 0x0001e00000027802 */ /* 0x000fc60000000f00 */
[----:B------:R-:W-:Y:S02]  /*1dfe0*/  IMAD.MOV.U32 R4, RZ, RZ, R5 ;  /* 0x000000ffff047224 */ /* 0x000fe400078e0005 */
[----:B------:R-:W-:Y:S05]  /*1dff0*/  CALL.REL.NOINC `($__internal_8_$__cuda_sm70_shflsync_bfly_p) ;  /* 0x00003fd000007944 */ /* 0x000fea0003c00000 */
        /* <DEDUP_REMOVED lines=20> */
[----:B------:R-:W-:Y:S05]  /*1e140*/  BRA `(.L_x_828) ;  /* 0xfffe919000007947 */ /* 0x000fea000383ffff */
.L_x_661:
[----:B------:R-:W-:Y:S01]  /*1e150*/  MOV R2, RZ ;  /* 0x000000ff00027202 */ /* 0x000fe20000000f00 */
[----:B------:R-:W-:Y:S01]  /*1e160*/  IMAD.MOV.U32 R52, RZ, RZ, R4 ;  /* 0x000000ffff347224 */ /* 0x000fe200078e0004 */
[----:B------:R-:W-:Y:S01]  /*1e170*/  MOV R3, 0x1e1a0 ;  /* 0x0001e1a000037802 */ /* 0x000fe20000000f00 */
[----:B------:R-:W-:Y:S02]  /*1e180*/  IMAD.MOV.U32 R57, RZ, RZ, 0x181f ;  /* 0x0000181fff397424 */ /* 0x000fe400078e00ff */
[----:B------:R-:W-:Y:S05]  /*1e190*/  CALL.REL.NOINC `($__internal_9_$__cuda_sm70_shflsync_idx_p) ;  /* 0x00003e9000007944 */ /* 0x000fea0003c00000 */
[----:B------:R-:W-:Y:S01]  /*1e1a0*/  MOV R7, R57 ;  /* 0x0000003900077202 */ /* 0x000fe20000000f00 */
[----:B------:R-:W-:-:S05]  /*1e1b0*/  BRA `(.L_x_829) ;  /* 0xfffeaf0000007947 */ /* 0x000fca000383ffff */
.L_x_662:
[----:B------:R-:W-:Y:S01]  /*1e1c0*/  MOV R2, RZ ;  /* 0x000000ff00027202 */ /* 0x000fe20000000f00 */
[----:B------:R-:W-:Y:S01]  /*1e1d0*/  IMAD.MOV.U32 R52, RZ, RZ, R0 ;  /* 0x000000ffff347224 */ /* 0x000fe200078e0000 */
[----:B------:R-:W-:Y:S01]  /*1e1e0*/  MOV R3, 0x1e210 ;  /* 0x0001e21000037802 */ /* 0x000fe20000000f00 */
[----:B------:R-:W-:Y:S02]  /*1e1f0*/  IMAD.MOV.U32 R57, RZ, RZ, 0x181f ;  /* 0x0000181fff397424 */ /* 0x000fe400078e00ff */
[----:B-12---:R-:W-:Y:S05]  /*1e200*/  CALL.REL.NOINC `($__internal_9_$__cuda_sm70_shflsync_idx_p) ;  /* 0x00003e2000007944 */ /* 0x006fea0003c00000 */
[----:B------:R-:W-:Y:S01]  /*1e210*/  IMAD.MOV.U32 R52, RZ, RZ, R4 ;  /* 0x000000ffff347224 */ /* 0x000fe200078e0004 */
[----:B------:R-:W-:Y:S01]  /*1e220*/  IADD3 R2, P0, R57, R15, RZ ;  /* 0x0000000f39027210 */ /* 0x000fe20007f1e0ff */
[----:B------:R-:W-:Y:S04]  /*1e230*/  IMAD.MOV.U32 R57, RZ, RZ, 0x181f ;  /* 0x0000181fff397424 */ /* 0x000fe800078e00ff */
[----:B------:R-:W-:Y:S05]  /*1e240*/  IMAD.X R3, R7, 0x1, R5, P0 ;  /* 0x0000000107037824 */ /* 0x000fea00000e0605 */
[----:B------:R-:W-:Y:S01]  /*1e250*/  @!PT LDS RZ, [RZ] ;  /* 0x00000000fffff984 */ /* 0x000fe20000000800 */
[----:B------:R-:W-:Y:S01]  /*1e260*/  @!PT LDS RZ, [RZ] ;  /* 0x00000000fffff984 */ /* 0x000fe20000000800 */
[----:B------:R-:W-:Y:S01]  /*1e270*/  @!PT LDS RZ, [RZ] ;  /* 0x00000000fffff984 */ /* 0x000fe20000000800 */
[----:B------:R1:W-:Y:S02]  /*1e280*/  LDGSTS.E.BYPASS.LTC128B.128 [R203+0x100], [R2.64], !P3 ;  /* 0x0010000002cb7fae */ /* 0x0003e4000d901d46 */
[----:B-1----:R-:W-:Y:S02]  /*1e290*/  MOV R2, 0x1 ;  /* 0x0000000100027802 */ /* 0x002fe40000000f00 */
[----:B------:R-:W-:Y:S02]  /*1e2a0*/  MOV R3, 0x1e2c0 ;  /* 0x0001e2c000037802 */ /* 0x000fe40000000f00 */
[----:B------:R-:W-:Y:S05]  /*1e2b0*/  CALL.REL.NOINC `($__internal_9_$__cuda_sm70_shflsync_idx_p) ;  /* 0x00003d7000007944 */ /* 0x000fea0003c00000 */
[----:B------:R-:W-:Y:S01]  /*1e2c0*/  MOV R2, 0x1 ;  /* 0x0000000100027802 */ /* 0x000fe20000000f00 */
[----:B------:R-:W-:Y:S01]  /*1e2d0*/  IMAD.MOV.U32 R6, RZ, RZ, R57 ;  /* 0x000000ffff067224 */ /* 0x000fe200078e0039 */
[----:B------:R-:W-:Y:S01]  /*1e2e0*/  MOV R57, 0x181f ;  /* 0x0000181f00397802 */ /* 0x000fe20000000f00 */
[----:B------:R-:W-:Y:S01]  /*1e2f0*/  IMAD.MOV.U32 R52, RZ, RZ, R0 ;  /* 0x000000ffff347224 */ /* 0x000fe200078e0000 */
[----:B------:R-:W-:Y:S02]  /*1e300*/  MOV R3, 0x1e320 ;  /* 0x0001e32000037802 */ /* 0x000fe40000000f00 */
[----:B------:R-:W-:Y:S05]  /*1e310*/  CALL.REL.NOINC `($__internal_9_$__cuda_sm70_shflsync_idx_p) ;  /* 0x00003d1000007944 */ /* 0x000fea0003c00000 */
        /* <DEDUP_REMOVED lines=51> */
[----:B------:R-:W-:Y:S01]  /*1e650*/  MOV R0, R57 ;  /* 0x0000003900007202 */ /* 0x000fe20000000f00 */
[----:B------:R-:W-:-:S05]  /*1e660*/  BRA `(.L_x_830) ;  /* 0xfffeabb000007947 */ /* 0x000fca000383ffff */
.L_x_665:
[----:B------:R-:W-:Y:S01]  /*1e670*/  MOV R2, RZ ;  /* 0x000000ff00027202 */ /* 0x000fe20000000f00 */
[----:B------:R-:W-:Y:S01]  /*1e680*/  IMAD.MOV.U32 R52, RZ, RZ, R4 ;  /* 0x000000ffff347224 */ /* 0x000fe200078e0004 */
[----:B------:R-:W-:Y:S01]  /*1e690*/  MOV R3, 0x1e6c0 ;  /* 0x0001e6c000037802 */ /* 0x000fe20000000f00 */
[----:B------:R-:W-:Y:S02]  /*1e6a0*/  IMAD.MOV.U32 R57, RZ, RZ, 0x181f ;  /* 0x0000181fff397424 */ /* 0x000fe400078e00ff */
[----:B------:R-:W-:Y:S05]  /*1e6b0*/  CALL.REL.NOINC `($__internal_9_$__cuda_sm70_shflsync_idx_p) ;  /* 0x0000397000007944 */ /* 0x000fea0003c00000 */
[----:B------:R-:W-:Y:S01]  /*1e6c0*/  MOV R7, R57 ;  /* 0x0000003900077202 */ /* 0x000fe20000000f00 */
[----:B------:R-:W-:-:S05]  /*1e6d0*/  BRA `(.L_x_831) ;  /* 0xfffebe9000007947 */ /* 0x000fca000383ffff */
.L_x_666:
        /* <DEDUP_REMOVED lines=75> */
.L_x_667:
[----:B------:R-:W-:Y:S01]  /*1eb90*/  MOV R2, RZ ;  /* 0x000000ff00027202 */ /* 0x000fe20000000f00 */
[----:B------:R-:W-:Y:S01]  /*1eba0*/  IMAD.MOV.U32 R52, RZ, RZ, R5 ;  /* 0x000000ffff347224 */ /* 0x000fe200078e0005 */
[----:B------:R-:W-:Y:S01]  /*1ebb0*/  MOV R3, 0x1ebe0 ;  /* 0x0001ebe000037802 */ /* 0x000fe20000000f00 */
[----:B------:R-:W-:Y:S02]  /*1ebc0*/  IMAD.MOV.U32 R57, RZ, RZ, 0x1c1f ;  /* 0x00001c1fff397424 */ /* 0x000fe400078e00ff */
[----:B------:R-:W-:Y:S05]  /*1ebd0*/  CALL.REL.NOINC `($__internal_9_$__cuda_sm70_shflsync_idx_p) ;  /* 0x0000345000007944 */ /* 0x000fea0003c00000 */
[----:B------:R-:W-:Y:S01]  /*1ebe0*/  MOV R4, R57 ;  /* 0x0000003900047202 */ /* 0x000fe20000000f00 */
[----:B------:R-:W-:-:S05]  /*1ebf0*/  BRA `(.L_x_833) ;  /* 0xfffebc4000007947 */ /* 0x000fca000383ffff */
.L_x_672:
[----:B------:R-:W-:Y:S01]  /*1ec00*/  MOV R2, 0x1 ;  /* 0x0000000100027802 */ /* 0x000fe20000000f00 */
[----:B------:R-:W-:Y:S01]  /*1ec10*/  IMAD.MOV.U32 R52, RZ, RZ, R5 ;  /* 0x000000ffff347224 */ /* 0x000fe200078e0005 */
[----:B------:R-:W-:Y:S01]  /*1ec20*/  MOV R3, 0x1ec50 ;  /* 0x0001ec5000037802 */ /* 0x000fe20000000f00 */
[----:B------:R-:W-:Y:S02]  /*1ec30*/  IMAD.MOV.U32 R57, RZ, RZ, 0x1c1f ;  /* 0x00001c1fff397424 */ /* 0x000fe400078e00ff */
[----:B-1----:R-:W-:Y:S05]  /*1ec40*/  CALL.REL.NOINC `($__internal_9_$__cuda_sm70_shflsync_idx_p) ;  /* 0x000033e000007944 */ /* 0x002fea0003c00000 */
[----:B------:R-:W-:Y:S01]  /*1ec50*/  MOV R4, R57 ;  /* 0x0000003900047202 */ /* 0x000fe20000000f00 */
[----:B------:R-:W-:-:S05]  /*1ec60*/  BRA `(.L_x_834) ;  /* 0xfffec49000007947 */ /* 0x000fca000383ffff */
.L_x_677:
[----:B------:R-:W-:Y:S01]  /*1ec70*/  MOV R2, 0x2 ;  /* 0x0000000200027802 */ /* 0x000fe20000000f00 */
[----:B------:R-:W-:Y:S01]  /*1ec80*/  IMAD.MOV.U32 R52, RZ, RZ, R5 ;  /* 0x000000ffff347224 */ /* 0x000fe200078e0005 */
[----:B------:R-:W-:Y:S01]  /*1ec90*/  MOV R3, 0x1ecc0 ;  /* 0x0001ecc000037802 */ /* 0x000fe20000000f00 */
[----:B------:R-:W-:Y:S02]  /*1eca0*/  IMAD.MOV.U32 R57, RZ, RZ, 0x1c1f ;  /* 0x00001c1fff397424 */ /* 0x000fe400078e00ff */
[----:B-12---:R-:W-:Y:S05]  /*1ecb0*/  CALL.REL.NOINC `($__internal_9_$__cuda_sm70_shflsync_idx_p) ;  /* 0x0000337000007944 */ /* 0x006fea0003c00000 */
[----:B------:R-:W-:Y:S01]  /*1ecc0*/  MOV R4, R57 ;  /* 0x0000003900047202 */ /* 0x000fe20000000f00 */
[----:B------:R-:W-:-:S05]  /*1ecd0*/  BRA `(.L_x_835) ;  /* 0xfffecaa000007947 */ /* 0x000fca000383ffff */
.L_x_682:
[----:B------:R-:W-:Y:S01]  /*1ece0*/  MOV R2, 0x3 ;  /* 0x0000000300027802 */ /* 0x000fe20000000f00 */
[----:B------:R-:W-:Y:S01]  /*1ecf0*/  IMAD.MOV.U32 R52, RZ, RZ, R5 ;  /* 0x000000ffff347224 */ /* 0x000fe200078e0005 */
[----:B------:R-:W-:Y:S01]  /*1ed00*/  MOV R3, 0x1ed30 ;  /* 0x0001ed3000037802 */ /* 0x000fe20000000f00 */
[----:B------:R-:W-:Y:S02]  /*1ed10*/  IMAD.MOV.U32 R57, RZ, RZ, 0x1c1f ;  /* 0x00001c1fff397424 */ /* 0x000fe400078e00ff */
[----:B-123--:R-:W-:Y:S05]  /*1ed20*/  CALL.REL.NOINC `($__internal_9_$__cuda_sm70_shflsync_idx_p) ;  /* 0x0000330000007944 */ /* 0x00efea0003c00000 */
[----:B------:R-:W-:Y:S01]  /*1ed30*/  MOV R4, R57 ;  /* 0x0000003900047202 */ /* 0x000fe20000000f00 */
[----:B------:R-:W-:-:S05]  /*1ed40*/  BRA `(.L_x_836) ;  /* 0xfffed0b000007947 */ /* 0x000fca000383ffff */
.L_x_687:
[----:B------:R-:W-:Y:S02]  /*1ed50*/  MOV R3, 0x2 ;  /* 0x0000000200037802 */ /* 0x000fe40000000f00 */
[----:B------:R-:W-:Y:S02]  /*1ed60*/  MOV R2, 0x1ed80 ;  /* 0x0001ed8000027802 */ /* 0x000fe40000000f00 */
[----:B------:R-:W-:Y:S05]  /*1ed70*/  CALL.REL.NOINC `($__internal_8_$__cuda_sm70_shflsync_bfly_p) ;  /* 0x0000325000007944 */ /* 0x000fea0003c00000 */
[----:B------:R-:W-:Y:S01]  /*1ed80*/  MOV R2, R9 ;  /* 0x0000000900027202 */ /* 0x000fe20000000f00 */
[----:B------:R-:W-:-:S05]  /*1ed90*/  BRA `(.L_x_837) ;  /* 0xfffedbe000007947 */ /* 0x000fca000383ffff */
.L_x_688:
[----:B------:R-:W-:Y:S01]  /*1eda0*/  MOV R3, 0x1 ;  /* 0x0000000100037802 */ /* 0x000fe20000000f00 */
[----:B-1----:R-:W-:Y:S01]  /*1edb0*/  IMAD.MOV.U32 R4, RZ, RZ, R5 ;  /* 0x000000ffff047224 */ /* 0x002fe200078e0005 */
[----:B------:R-:W-:Y:S02]  /*1edc0*/  MOV R2, 0x1ede0 ;  /* 0x0001ede000027802 */ /* 0x000fe40000000f00 */
[----:B------:R-:W-:Y:S05]  /*1edd0*/  CALL.REL.NOINC `($__internal_8_$__cuda_sm70_shflsync_bfly_p) ;  /* 0x000031f000007944 */ /* 0x000fea0003c00000 */
[----:B------:R-:W-:Y:S01]  /*1ede0*/  IMAD.MOV.U32 R4, RZ, RZ, R0 ;  /* 0x000000ffff047224 */ /* 0x000fe200078e0000 */
[----:B------:R-:W-:Y:S01]  /*1edf0*/  FMNMX.FTZ R72, R5, R9, !PT ;  /* 0x0000000905487209 */ /* 0x000fe20007810000 */
[----:B------:R-:W-:Y:S01]  /*1ee00*/  IMAD.MOV.U32 R3, RZ, RZ, 0x2 ;  /* 0x00000002ff037424 */ /* 0x000fe200078e00ff */
[----:B------:R-:W-:Y:S02]  /*1ee10*/  MOV R2, 0x1ee30 ;  /* 0x0001ee3000027802 */ /* 0x000fe40000000f00 */
[----:B------:R-:W-:Y:S05]  /*1ee20*/  CALL.REL.NOINC `($__internal_8_$__cuda_sm70_shflsync_bfly_p) ;  /* 0x000031a000007944 */ /* 0x000fea0003c00000 */
[----:B------:R-:W-:Y:S01]  /*1ee30*/  FMNMX.FTZ R4, R0, R9, !PT ;  /* 0x0000000900047209 */ /* 0x000fe20007810000 */
[----:B------:R-:W-:Y:S01]  /*1ee40*/  IMAD.MOV.U32 R3, RZ, RZ, 0x1 ;  /* 0x00000001ff037424 */ /* 0x000fe200078e00ff */
[----:B------:R-:W-:Y:S02]  /*1ee50*/  MOV R2, 0x1ee70 ;  /* 0x0001ee7000027802 */ /* 0x000fe40000000f00 */
[----:B------:R-:W-:Y:S05]  /*1ee60*/  CALL.REL.NOINC `($__internal_8_$__cuda_sm70_shflsync_bfly_p) ;  /* 0x0000316000007944 */ /* 0x000fea0003c00000 */
[----:B------:R-:W-:Y:S01]  /*1ee70*/  IMAD.MOV.U32 R3, RZ, RZ, 0x2 ;  /* 0x00000002ff037424 */ /* 0x000fe200078e00ff */
[----:B------:R-:W-:Y:S01]  /*1ee80*/  FMNMX.FTZ R71, R4, R9, !PT ;  /* 0x0000000904477209 */ /* 0x000fe20007810000 */
[----:B------:R-:W-:Y:S01]  /*1ee90*/  IMAD.MOV.U32 R4, RZ, RZ, R6 ;  /* 0x000000ffff047224 */ /* 0x000fe200078e0006 */
        /* <DEDUP_REMOVED lines=15> */
[----:B------:R-:W-:Y:S01]  /*1ef90*/  MOV R3, R9 ;  /* 0x0000000900037202 */ /* 0x000fe20000000f00 */
[----:B------:R-:W-:-:S05]  /*1efa0*/  BRA `(.L_x_838) ;  /* 0xfffedac000007947 */ /* 0x000fca000383ffff */
.L_x_697:
[----:B------:R-:W-:Y:S01]  /*1efb0*/  MOV R2, RZ ;  /* 0x000000ff00027202 */ /* 0x000fe20000000f00 */
[----:B------:R-:W-:Y:S01]  /*1efc0*/  IMAD.MOV.U32 R52, RZ, RZ, R5 ;  /* 0x000000ffff347224 */ /* 0x000fe200078e0005 */
[----:B------:R-:W-:Y:S01]  /*1efd0*/  MOV R3, 0x1f000 ;  /* 0x0001f00000037802 */ /* 0x000fe20000000f00 */
[----:B------:R-:W-:Y:S02]  /*1efe0*/  IMAD.MOV.U32 R57, RZ, RZ, 0x181f ;  /* 0x0000181fff397424 */ /* 0x000fe400078e00ff */
[----:B------:R-:W-:Y:S05]  /*1eff0*/  CALL.REL.NOINC `($__internal_9_$__cuda_sm70_shflsync_idx_p) ;  /* 0x0000303000007944 */ /* 0x000fea0003c00000 */
[----:B------:R-:W-:Y:S01]  /*1f000*/  MOV R8, R57 ;  /* 0x0000003900087202 */ /* 0x000fe20000000f00 */
[----:B------:R-:W-:-:S05]  /*1f010*/  BRA `(.L_x_839) ;  /* 0xfffefe1000007947 */ /* 0x000fca000383ffff */
.L_x_698:
        /* <DEDUP_REMOVED lines=75> */
.L_x_701:
[----:B------:R-:W-:Y:S01]  /*1f4d0*/  MOV R2, RZ ;  /* 0x000000ff00027202 */ /* 0x000fe20000000f00 */
[----:B------:R-:W-:Y:S01]  /*1f4e0*/  IMAD.MOV.U32 R52, RZ, RZ, R5 ;  /* 0x000000ffff347224 */ /* 0x000fe200078e0005 */
[----:B------:R-:W-:Y:S01]  /*1f4f0*/  MOV R3, 0x1f520 ;  /* 0x0001f52000037802 */ /* 0x000fe20000000f00 */
[----:B------:R-:W-:Y:S02]  /*1f500*/  IMAD.MOV.U32 R57, RZ, RZ, 0x181f ;  /* 0x0000181fff397424 */ /* 0x000fe400078e00ff */
[----:B------:R-:W-:Y:S05]  /*1f510*/  CALL.REL.NOINC `($__internal_9_$__cuda_sm70_shflsync_idx_p) ;  /* 0x00002b1000007944 */ /* 0x000fea0003c00000 */
[----:B------:R-:W-:Y:S01]  /*1f520*/  MOV R8, R57 ;  /* 0x0000003900087202 */ /* 0x000fe20000000f00 */
[----:B------:R-:W-:-:S05]  /*1f530*/  BRA `(.L_x_841) ;  /* 0xffff0da000007947 */ /* 0x000fca000383ffff */
.L_x_702:
        /* <DEDUP_REMOVED lines=75> */
.L_x_703:
[----:B------:R-:W-:Y:S02]  /*1f9f0*/  MOV R3, 0x2 ;  /* 0x0000000200037802 */ /* 0x000fe40000000f00 */
[----:B------:R-:W-:Y:S02]  /*1fa00*/  MOV R2, 0x1fa20 ;  /* 0x0001fa2000027802 */ /* 0x000fe40000000f00 */
[----:B------:R-:W-:Y:S05]  /*1fa10*/  CALL.REL.NOINC `($__internal_8_$__cuda_sm70_shflsync_bfly_p) ;  /* 0x000025b000007944 */ /* 0x000fea0003c00000 */
[----:B------:R-:W-:Y:S01]  /*1fa20*/  MOV R2, R9 ;  /* 0x0000000900027202 */ /* 0x000fe20000000f00 */
[----:B------:R-:W-:-:S05]  /*1fa30*/  BRA `(.L_x_843) ;  /* 0xffff0fa000007947 */ /* 0x000fca000383ffff */
.L_x_704:
        /* <DEDUP_REMOVED lines=33> */
.L_x_707:
[----:B-1--4-:R-:W-:Y:S01]  /*1fc50*/  MOV R57, 0x181f ;  /* 0x0000181f00397802 */ /* 0x012fe20000000f00 */
[----:B------:R-:W-:Y:S01]  /*1fc60*/  IMAD.MOV.U32 R2, RZ, RZ, RZ ;  /* 0x000000ffff027224 */ /* 0x000fe200078e00ff */
[----:B------:R-:W-:Y:S02]  /*1fc70*/  MOV R3, 0x1fc90 ;  /* 0x0001fc9000037802 */ /* 0x000fe40000000f00 */
[----:B------:R-:W-:Y:S05]  /*1fc80*/  CALL.REL.NOINC `($__internal_9_$__cuda_sm70_shflsync_idx_p) ;  /* 0x000023a000007944 */ /* 0x000fea0003c00000 */
[----:B------:R-:W-:-:S05]  /*1fc90*/  BRA `(.L_x_845) ;  /* 0xffff2ed000007947 */ /* 0x000fca000383ffff */
.L_x_710:
[----:B------:R-:W-:Y:S01]  /*1fca0*/  MOV R2, RZ ;  /* 0x000000ff00027202 */ /* 0x000fe20000000f00 */
[----:B------:R-:W-:Y:S01]  /*1fcb0*/  IMAD.MOV.U32 R52, RZ, RZ, R4 ;  /* 0x000000ffff347224 */ /* 0x000fe200078e0004 */
[----:B------:R-:W-:Y:S01]  /*1fcc0*/  MOV R3, 0x1fcf0 ;  /* 0x0001fcf000037802 */ /* 0x000fe20000000f00 */
[----:B------:R-:W-:Y:S02]  /*1fcd0*/  IMAD.MOV.U32 R57, RZ, RZ, 0x181f ;  /* 0x0000181fff397424 */ /* 0x000fe400078e00ff */
[----:B------:R-:W-:Y:S05]  /*1fce0*/  CALL.REL.NOINC `($__internal_9_$__cuda_sm70_shflsync_idx_p) ;  /* 0x0000234000007944 */ /* 0x000fea0003c00000 */
[----:B------:R-:W-:Y:S01]  /*1fcf0*/  MOV R7, R57 ;  /* 0x0000003900077202 */ /* 0x000fe20000000f00 */
[----:B------:R-:W-:-:S05]  /*1fd00*/  BRA `(.L_x_846) ;  /* 0xffff42b000007947 */ /* 0x000fca000383ffff */
.L_x_711:
        /* <DEDUP_REMOVED lines=75> */
.L_x_712:
[----:B------:R-:W-:Y:S01]  /*201c0*/  MOV R2, RZ ;  /* 0x000000ff00027202 */ /* 0x000fe20000000f00 */
[----:B------:R-:W-:Y:S01]  /*201d0*/  IMAD.MOV.U32 R52, RZ, RZ, R5 ;  /* 0x000000ffff347224 */ /* 0x000fe200078e0005 */
[----:B------:R-:W-:Y:S01]  /*201e0*/  MOV R3, 0x20210 ;  /* 0x0002021000037802 */ /* 0x000fe20000000f00 */
[----:B------:R-:W-:Y:S02]  /*201f0*/  IMAD.MOV.U32 R57, RZ, RZ, 0x1c1f ;  /* 0x00001c1fff397424 */ /* 0x000fe400078e00ff */
[----:B------:R-:W-:Y:S05]  /*20200*/  CALL.REL.NOINC `($__internal_9_$__cuda_sm70_shflsync_idx_p) ;  /* 0x00001e2000007944 */ /* 0x000fea0003c00000 */
[----:B------:R-:W-:Y:S01]  /*20210*/  MOV R4, R57 ;  /* 0x0000003900047202 */ /* 0x000fe20000000f00 */
[----:B------:R-:W-:-:S05]  /*20220*/  BRA `(.L_x_848) ;  /* 0xffff408000007947 */ /* 0x000fca000383ffff */
.L_x_717:
[----:B------:R-:W-:Y:S01]  /*20230*/  MOV R2, 0x1 ;  /* 0x0000000100027802 */ /* 0x000fe20000000f00 */
[----:B------:R-:W-:Y:S01]  /*20240*/  IMAD.MOV.U32 R52, RZ, RZ, R5 ;  /* 0x000000ffff347224 */ /* 0x000fe200078e0005 */
[----:B------:R-:W-:Y:S01]  /*20250*/  MOV R3, 0x20280 ;  /* 0x0002028000037802 */ /* 0x000fe20000000f00 */
[----:B------:R-:W-:Y:S02]  /*20260*/  IMAD.MOV.U32 R57, RZ, RZ, 0x1c1f ;  /* 0x00001c1fff397424 */ /* 0x000fe400078e00ff */
[----:B-1----:R-:W-:Y:S05]  /*20270*/  CALL.REL.NOINC `($__internal_9_$__cuda_sm70_shflsync_idx_p) ;  /* 0x00001db000007944 */ /* 0x002fea0003c00000 */
[----:B------:R-:W-:Y:S01]  /*20280*/  MOV R4, R57 ;  /* 0x0000003900047202 */ /* 0x000fe20000000f00 */
[----:B------:R-:W-:-:S05]  /*20290*/  BRA `(.L_x_849) ;  /* 0xffff48c000007947 */ /* 0x000fca000383ffff */
.L_x_722:
[----:B------:R-:W-:Y:S01]  /*202a0*/  MOV R2, 0x2 ;  /* 0x0000000200027802 */ /* 0x000fe20000000f00 */
[----:B------:R-:W-:Y:S01]  /*202b0*/  IMAD.MOV.U32 R52, RZ, RZ, R5 ;  /* 0x000000ffff347224 */ /* 0x000fe200078e0005 */
[----:B------:R-:W-:Y:S01]  /*202c0*/  MOV R3, 0x202f0 ;  /* 0x000202f000037802 */ /* 0x000fe20000000f00 */
[----:B------:R-:W-:Y:S02]  /*202d0*/  IMAD.MOV.U32 R57, RZ, RZ, 0x1c1f ;  /* 0x00001c1fff397424 */ /* 0x000fe400078e00ff */
[----:B-12---:R-:W-:Y:S05]  /*202e0*/  CALL.REL.NOINC `($__internal_9_$__cuda_sm70_shflsync_idx_p) ;  /* 0x00001d4000007944 */ /* 0x006fea0003c00000 */
[----:B------:R-:W-:Y:S01]  /*202f0*/  MOV R4, R57 ;  /* 0x0000003900047202 */ /* 0x000fe20000000f00 */
[----:B------:R-:W-:-:S05]  /*20300*/  BRA `(.L_x_850) ;  /* 0xffff4ed000007947 */ /* 0x000fca000383ffff */
.L_x_727:
[----:B------:R-:W-:Y:S01]  /*20310*/  MOV R2, 0x3 ;  /* 0x0000000300027802 */ /* 0x000fe20000000f00 */
[----:B------:R-:W-:Y:S01]  /*20320*/  IMAD.MOV.U32 R52, RZ, RZ, R5 ;  /* 0x000000ffff347224 */ /* 0x000fe200078e0005 */
[----:B------:R-:W-:Y:S01]  /*20330*/  MOV R3, 0x20360 ;  /* 0x0002036000037802 */ /* 0x000fe20000000f00 */
[----:B------:R-:W-:Y:S02]  /*20340*/  IMAD.MOV.U32 R57, RZ, RZ, 0x1c1f ;  /* 0x00001c1fff397424 */ /* 0x000fe400078e00ff */
[----:B-123--:R-:W-:Y:S05]  /*20350*/  CALL.REL.NOINC `($__internal_9_$__cuda_sm70_shflsync_idx_p) ;  /* 0x00001cd000007944 */ /* 0x00efea0003c00000 */
[----:B------:R-:W-:Y:S01]  /*20360*/  MOV R4, R57 ;  /* 0x0000003900047202 */ /* 0x000fe20000000f00 */
[----:B------:R-:W-:-:S05]  /*20370*/  BRA `(.L_x_851) ;  /* 0xffff54e000007947 */ /* 0x000fca000383ffff */
.L_x_732:
[----:B------:R-:W-:Y:S02]  /*20380*/  MOV R3, 0x2 ;  /* 0x0000000200037802 */ /* 0x000fe40000000f00 */
[----:B------:R-:W-:Y:S02]  /*20390*/  MOV R2, 0x203b0 ;  /* 0x000203b000027802 */ /* 0x000fe40000000f00 */
[----:B------:R-:W-:Y:S05]  /*203a0*/  CALL.REL.NOINC `($__internal_8_$__cuda_sm70_shflsync_bfly_p) ;  /* 0x00001c2000007944 */ /* 0x000fea0003c00000 */
[----:B------:R-:W-:Y:S01]  /*203b0*/  MOV R2, R9 ;  /* 0x0000000900027202 */ /* 0x000fe20000000f00 */
[----:B------:R-:W-:-:S05]  /*203c0*/  BRA `(.L_x_852) ;  /* 0xffff601000007947 */ /* 0x000fca000383ffff */
.L_x_733:
        /* <DEDUP_REMOVED lines=33> */
.L_x_735:
[----:B------:R1:W5:Y:S01]  /*205e0*/  LDL R4, [R1+0x4] ;  /* 0x0000040001047983 */ /* 0x0003620000100800 */
[----:B------:R-:W-:-:S02]  /*205f0*/  MOV R3, 0x2 ;  /* 0x0000000200037802 */ /* 0x000fc40000000f00 */
[----:B------:R-:W-:Y:S02]  /*20600*/  MOV R2, 0x20620 ;  /* 0x0002062000027802 */ /* 0x000fe40000000f00 */
[----:B-1---5:R-:W-:Y:S05]  /*20610*/  CALL.REL.NOINC `($__internal_8_$__cuda_sm70_shflsync_bfly_p) ;  /* 0x000019b000007944 */ /* 0x022fea0003c00000 */
[----:B------:R-:W-:Y:S01]  /*20620*/  MOV R0, R9 ;  /* 0x0000000900007202 */ /* 0x000fe20000000f00 */
[----:B------:R-:W-:Y:S05]  /*20630*/  BRA `(.L_x_854) ;  /* 0xffff7d7000007947 */ /* 0x000fea000383ffff */
.L_x_736:
[----:B------:R-:W-:Y:S01]  /*20640*/  IMAD.MOV.U32 R4, RZ, RZ, R5 ;  /* 0x000000ffff047224 */ /* 0x000fe200078e0005 */
[----:B------:R-:W-:Y:S02]  /*20650*/  MOV R3, 0x1 ;  /* 0x0000000100037802 */ /* 0x000fe40000000f00 */
[----:B------:R-:W-:Y:S02]  /*20660*/  MOV R2, 0x20680 ;  /* 0x0002068000027802 */ /* 0x000fe40000000f00 */
[----:B------:R-:W-:Y:S05]  /*20670*/  CALL.REL.NOINC `($__internal_8_$__cuda_sm70_shflsync_bfly_p) ;  /* 0x0000195000007944 */ /* 0x000fea0003c00000 */
[----:B------:R1:W5:Y:S01]  /*20680*/  LDL R4, [R1+0x8] ;  /* 0x0000080001047983 */ /* 0x0003620000100800 */
[----:B------:R-:W-:Y:S01]  /*20690*/  FADD.FTZ R5, R5, R9 ;  /* 0x0000000905057221 */ /* 0x000fe20000010000 */
[----:B------:R-:W-:Y:S02]  /*206a0*/  MOV R3, 0x2 ;  /* 0x0000000200037802 */ /* 0x000fe40000000f00 */
[----:B------:R-:W-:Y:S02]  /*206b0*/  MOV R2, 0x206d0 ;  /* 0x000206d000027802 */ /* 0x000fe40000000f00 */
[----:B-1---5:R-:W-:Y:S05]  /*206c0*/  CALL.REL.NOINC `($__internal_8_$__cuda_sm70_shflsync_bfly_p) ;  /* 0x0000190000007944 */ /* 0x022fea0003c00000 */
[----:B------:R-:W2:Y:S01]  /*206d0*/  LDL.LU R0, [R1+0x8] ;  /* 0x0000080001007983 */ /* 0x000ea20000300800 */
[----:B------:R-:W-:Y:S02]  /*206e0*/  MOV R3, 0x1 ;  /* 0x0000000100037802 */ /* 0x000fe40000000f00 */
[----:B------:R-:W-:Y:S01]  /*206f0*/  MOV R2, 0x20730 ;  /* 0x0002073000027802 */ /* 0x000fe20000000f00 */
[----:B--2---:R-:W-:-:S05]  /*20700*/  FADD.FTZ R6, R0, R9 ;  /* 0x0000000900067221 */ /* 0x004fca0000010000 */
[----:B------:R-:W-:Y:S02]  /*20710*/  MOV R4, R6 ;  /* 0x0000000600047202 */ /* 0x000fe40000000f00 */
        /* <DEDUP_REMOVED lines=20> */
[----:B--2---:R-:W-:Y:S02]  /*20860*/  FADD.FTZ R4, R0, R9 ;  /* 0x0000000900047221 */ /* 0x004fe40000010000 */
[----:B------:R-:W-:Y:S05]  /*20870*/  CALL.REL.NOINC `($__internal_8_$__cuda_sm70_shflsync_bfly_p) ;  /* 0x0000175000007944 */ /* 0x000fea0003c00000 */
[----:B------:R-:W-:Y:S05]  /*20880*/  BRA `(.L_x_855) ;  /* 0xffff7c5000007947 */ /* 0x000fea000383ffff */
.L_x_743:
[----:B-1-34-:R-:W-:Y:S01]  /*20890*/  IMAD.MOV.U32 R52, RZ, RZ, R5 ;  /* 0x000000ffff347224 */ /* 0x01afe200078e0005 */
[----:B------:R-:W-:Y:S01]  /*208a0*/  MOV R2, RZ ;  /* 0x000000ff00027202 */ /* 0x000fe20000000f00 */
[----:B------:R-:W-:Y:S01]  /*208b0*/  IMAD.MOV.U32 R57, RZ, RZ, 0x181f ;  /* 0x0000181fff397424 */ /* 0x000fe200078e00ff */
[----:B------:R-:W-:-:S02]  /*208c0*/  MOV R3, 0x208e0 ;  /* 0x000208e000037802 */ /* 0x000fc40000000f00 */
[----:B------:R-:W-:Y:S05]  /*208d0*/  CALL.REL.NOINC `($__internal_9_$__cuda_sm70_shflsync_idx_p) ;  /* 0x0000175000007944 */ /* 0x000fea0003c00000 */
[----:B------:R-:W-:Y:S01]  /*208e0*/  MOV R7, R57 ;  /* 0x0000003900077202 */ /* 0x000fe20000000f00 */
[----:B------:R-:W-:Y:S05]  /*208f0*/  BRA `(.L_x_856) ;  /* 0xffff921000007947 */ /* 0x000fea000383ffff */
.L_x_744:
[----:B------:R-:W-:Y:S01]  /*20900*/  IMAD.MOV.U32 R52, RZ, RZ, R6 ;  /* 0x000000ffff347224 */ /* 0x000fe200078e0006 */
[----:B------:R-:W-:Y:S01]  /*20910*/  MOV R2, RZ ;  /* 0x000000ff00027202 */ /* 0x000fe20000000f00 */
[----:B------:R-:W-:Y:S01]  /*20920*/  IMAD.MOV.U32 R57, RZ, RZ, 0x181f ;  /* 0x0000181fff397424 */ /* 0x000fe200078e00ff */
[----:B------:R-:W-:-:S02]  /*20930*/  MOV R3, 0x20950 ;  /* 0x0002095000037802 */ /* 0x000fc40000000f00 */
[----:B-12---:R-:W-:Y:S05]  /*20940*/  CALL.REL.NOINC `($__internal_9_$__cuda_sm70_shflsync_idx_p) ;  /* 0x000016e000007944 */ /* 0x006fea0003c00000 */
[----:B------:R-:W-:Y:S01]  /*20950*/  MOV R2, R57 ;  /* 0x0000003900027202 */ /* 0x000fe20000000f00 */
[----:B------:R-:W-:Y:S05]  /*20960*/  BRA `(.L_x_857) ;  /* 0xffff91c000007947 */ /* 0x000fea000383ffff */
.L_x_745:
[----:B------:R-:W-:Y:S01]  /*20970*/  IMAD.MOV.U32 R52, RZ, RZ, R5 ;  /* 0x000000ffff347224 */ /* 0x000fe200078e0005 */
[----:B-1----:R-:W-:Y:S01]  /*20980*/  MOV R2, 0x1 ;  /* 0x0000000100027802 */ /* 0x002fe20000000f00 */
[----:B------:R-:W-:Y:S01]  /*20990*/  IMAD.MOV.U32 R57, RZ, RZ, 0x181f ;  /* 0x0000181fff397424 */ /* 0x000fe200078e00ff */
[----:B------:R-:W-:-:S02]  /*209a0*/  MOV R3, 0x209c0 ;  /* 0x000209c000037802 */ /* 0x000fc40000000f00 */
[----:B---3--:R-:W-:Y:S05]  /*209b0*/  CALL.REL.NOINC `($__internal_9_$__cuda_sm70_shflsync_idx_p) ;  /* 0x0000167000007944 */ /* 0x008fea0003c00000 */
        /* <DEDUP_REMOVED lines=8> */
.L_x_746:
[----:B------:R-:W-:Y:S01]  /*20a40*/  IMAD.MOV.U32 R52, RZ, RZ, R5 ;  /* 0x000000ffff347224 */ /* 0x000fe200078e0005 */
[----:B-1----:R-:W-:Y:S01]  /*20a50*/  MOV R2, 0x2 ;  /* 0x0000000200027802 */ /* 0x002fe20000000f00 */
[----:B------:R-:W-:Y:S01]  /*20a60*/  IMAD.MOV.U32 R57, RZ, RZ, 0x181f ;  /* 0x0000181fff397424 */ /* 0x000fe200078e00ff */
[----:B------:R-:W-:Y:S02]  /*20a70*/  MOV R3, 0x20a90 ;  /* 0x00020a9000037802 */ /* 0x000fe40000000f00 */
[----:B--23--:R-:W-:Y:S05]  /*20a80*/  CALL.REL.NOINC `($__internal_9_$__cuda_sm70_shflsync_idx_p) ;  /* 0x000015a000007944 */ /* 0x00cfea0003c00000 */
[----:B------:R-:W-:Y:S01]  /*20a90*/  MOV R7, R57 ;  /* 0x0000003900077202 */ /* 0x000fe20000000f00 */
[----:B------:R-:W-:Y:S05]  /*20aa0*/  BRA `(.L_x_859) ;  /* 0xffff91e000007947 */ /* 0x000fea000383ffff */
.L_x_747:
[----:B------:R-:W-:Y:S01]  /*20ab0*/  IMAD.MOV.U32 R52, RZ, RZ, R6 ;  /* 0x000000ffff347224 */ /* 0x000fe200078e0006 */
[----:B-1----:R-:W-:Y:S01]  /*20ac0*/  MOV R2, 0x2 ;  /* 0x0000000200027802 */ /* 0x002fe20000000f00 */
[----:B------:R-:W-:Y:S01]  /*20ad0*/  IMAD.MOV.U32 R57, RZ, RZ, 0x181f ;  /* 0x0000181fff397424 */ /* 0x000fe200078e00ff */
[----:B------:R-:W-:Y:S02]  /*20ae0*/  MOV R3, 0x20b00 ;  /* 0x00020b0000037802 */ /* 0x000fe40000000f00 */
[----:B--234-:R-:W-:Y:S05]  /*20af0*/  CALL.REL.NOINC `($__internal_9_$__cuda_sm70_shflsync_idx_p) ;  /* 0x0000153000007944 */ /* 0x01cfea0003c00000 */
[----:B------:R-:W-:Y:S01]  /*20b00*/  MOV R2, R57 ;  /* 0x0000003900027202 */ /* 0x000fe20000000f00 */
[----:B------:R-:W-:Y:S05]  /*20b10*/  BRA `(.L_x_860) ;  /* 0xffff919000007947 */ /* 0x000fea000383ffff */
.L_x_748:
[----:B------:R-:W-:Y:S01]  /*20b20*/  IMAD.MOV.U32 R52, RZ, RZ, R5 ;  /* 0x000000ffff347224 */ /* 0x000fe200078e0005 */
[----:B--2---:R-:W-:Y:S01]  /*20b30*/  MOV R2, 0x3 ;  /* 0x0000000300027802 */ /* 0x004fe20000000f00 */
[----:B------:R-:W-:Y:S01]  /*20b40*/  IMAD.MOV.U32 R57, RZ, RZ, 0x181f ;  /* 0x0000181fff397424 */ /* 0x000fe200078e00ff */
[----:B------:R-:W-:-:S02]  /*20b50*/  MOV R3, 0x20b70 ;  /* 0x00020b7000037802 */ /* 0x000fc40000000f00 */
[----:B-1-34-:R-:W-:Y:S05]  /*20b60*/  CALL.REL.NOINC `($__internal_9_$__cuda_sm70_shflsync_idx_p) ;  /* 0x000014c000007944 */ /* 0x01afea0003c00000 */
        /* <DEDUP_REMOVED lines=8> */
.L_x_749:
[----:B------:R-:W-:Y:S01]  /*20bf0*/  IMAD.MOV.U32 R52, RZ, RZ, R5 ;  /* 0x000000ffff347224 */ /* 0x000fe200078e0005 */
[----:B--2---:R-:W-:Y:S01]  /*20c00*/  MOV R2, 0x4 ;  /* 0x0000000400027802 */ /* 0x004fe20000000f00 */
[----:B------:R-:W-:Y:S01]  /*20c10*/  IMAD.MOV.U32 R57, RZ, RZ, 0x181f ;  /* 0x0000181fff397424 */ /* 0x000fe200078e00ff */
[----:B------:R-:W-:Y:S02]  /*20c20*/  MOV R3, 0x20c40 ;  /* 0x00020c4000037802 */ /* 0x000fe40000000f00 */
[----:B-1-34-:R-:W-:Y:S05]  /*20c30*/  CALL.REL.NOINC `($__internal_9_$__cuda_sm70_shflsync_idx_p) ;  /* 0x000013f000007944 */ /* 0x01afea0003c00000 */
[----:B------:R-:W-:Y:S01]  /*20c40*/  MOV R7, R57 ;  /* 0x0000003900077202 */ /* 0x000fe20000000f00 */
[----:B------:R-:W-:Y:S05]  /*20c50*/  BRA `(.L_x_862) ;  /* 0xffff916000007947 */ /* 0x000fea000383ffff */
.L_x_750:
[----:B------:R-:W-:Y:S01]  /*20c60*/  IMAD.MOV.U32 R52, RZ, RZ, R6 ;  /* 0x000000ffff347224 */ /* 0x000fe200078e0006 */
[----:B--2---:R-:W-:Y:S01]  /*20c70*/  MOV R2, 0x4 ;  /* 0x0000000400027802 */ /* 0x004fe20000000f00 */
[----:B------:R-:W-:Y:S01]  /*20c80*/  IMAD.MOV.U32 R57, RZ, RZ, 0x181f ;  /* 0x0000181fff397424 */ /* 0x000fe200078e00ff */
[----:B------:R-:W-:Y:S02]  /*20c90*/  MOV R3, 0x20cb0 ;  /* 0x00020cb000037802 */ /* 0x000fe40000000f00 */
[----:B-1-34-:R-:W-:Y:S05]  /*20ca0*/  CALL.REL.NOINC `($__internal_9_$__cuda_sm70_shflsync_idx_p) ;  /* 0x0000138000007944 */ /* 0x01afea0003c00000 */
[----:B------:R-:W-:Y:S01]  /*20cb0*/  MOV R2, R57 ;  /* 0x0000003900027202 */ /* 0x000fe20000000f00 */
[----:B------:R-:W-:Y:S05]  /*20cc0*/  BRA `(.L_x_863) ;  /* 0xffff911000007947 */ /* 0x000fea000383ffff */
.L_x_751:
[----:B------:R-:W-:Y:S01]  /*20cd0*/  IMAD.MOV.U32 R52, RZ, RZ, R5 ;  /* 0x000000ffff347224 */ /* 0x000fe200078e0005 */
[----:B-1----:R-:W-:Y:S01]  /*20ce0*/  MOV R2, 0x5 ;  /* 0x0000000500027802 */ /* 0x002fe20000000f00 */
[----:B------:R-:W-:Y:S01]  /*20cf0*/  IMAD.MOV.U32 R57, RZ, RZ, 0x181f ;  /* 0x0000181fff397424 */ /* 0x000fe200078e00ff */
[----:B------:R-:W-:-:S02]  /*20d00*/  MOV R3, 0x20d20 ;  /* 0x00020d2000037802 */ /* 0x000fc40000000f00 */
[----:B--234-:R-:W-:Y:S05]  /*20d10*/  CALL.REL.NOINC `($__internal_9_$__cuda_sm70_shflsync_idx_p) ;  /* 0x0000131000007944 */ /* 0x01cfea0003c00000 */
        /* <DEDUP_REMOVED lines=8> */
.L_x_752:
[----:B------:R-:W-:Y:S01]  /*20da0*/  IMAD.MOV.U32 R52, RZ, RZ, R5 ;  /* 0x000000ffff347224 */ /* 0x000fe200078e0005 */
[----:B--2---:R-:W-:Y:S01]  /*20db0*/  MOV R2, 0x6 ;  /* 0x0000000600027802 */ /* 0x004fe20000000f00 */
[----:B------:R-:W-:Y:S01]  /*20dc0*/  IMAD.MOV.U32 R57, RZ, RZ, 0x181f ;  /* 0x0000181fff397424 */ /* 0x000fe200078e00ff */
[----:B------:R-:W-:Y:S02]  /*20dd0*/  MOV R3, 0x20df0 ;  /* 0x00020df000037802 */ /* 0x000fe40000000f00 */
[----:B-1--4-:R-:W-:Y:S05]  /*20de0*/  CALL.REL.NOINC `($__internal_9_$__cuda_sm70_shflsync_idx_p) ;  /* 0x0000124000007944 */ /* 0x012fea0003c00000 */
[----:B------:R-:W-:Y:S01]  /*20df0*/  MOV R7, R57 ;  /* 0x0000003900077202 */ /* 0x000fe20000000f00 */
[----:B------:R-:W-:Y:S05]  /*20e00*/  BRA `(.L_x_865) ;  /* 0xffff90e000007947 */ /* 0x000fea000383ffff */
.L_x_753:
[----:B------:R-:W-:Y:S01]  /*20e10*/  IMAD.MOV.U32 R52, RZ, RZ, R6 ;  /* 0x000000ffff347224 */ /* 0x000fe200078e0006 */
[----:B--2---:R-:W-:Y:S01]  /*20e20*/  MOV R2, 0x6 ;  /* 0x0000000600027802 */ /* 0x004fe20000000f00 */
[----:B------:R-:W-:Y:S01]  /*20e30*/  IMAD.MOV.U32 R57, RZ, RZ, 0x181f ;  /* 0x0000181fff397424 */ /* 0x000fe200078e00ff */
[----:B------:R-:W-:Y:S02]  /*20e40*/  MOV R3, 0x20e60 ;  /* 0x00020e6000037802 */ /* 0x000fe40000000f00 */
[----:B-1-34-:R-:W-:Y:S05]  /*20e50*/  CALL.REL.NOINC `($__internal_9_$__cuda_sm70_shflsync_idx_p) ;  /* 0x000011d000007944 */ /* 0x01afea0003c00000 */
[----:B------:R-:W-:Y:S01]  /*20e60*/  MOV R2, R57 ;  /* 0x0000003900027202 */ /* 0x000fe20000000f00 */
[----:B------:R-:W-:Y:S05]  /*20e70*/  BRA `(.L_x_866) ;  /* 0xffff909000007947 */ /* 0x000fea000383ffff */
.L_x_754:
[----:B------:R-:W-:Y:S01]  /*20e80*/  IMAD.MOV.U32 R52, RZ, RZ, R5 ;  /* 0x000000ffff347224 */ /* 0x000fe200078e0005 */
[----:B-1----:R-:W-:Y:S01]  /*20e90*/  MOV R2, 0x7 ;  /* 0x0000000700027802 */ /* 0x002fe20000000f00 */
[----:B------:R-:W-:Y:S01]  /*20ea0*/  IMAD.MOV.U32 R57, RZ, RZ, 0x181f ;  /* 0x0000181fff397424 */ /* 0x000fe200078e00ff */
[----:B------:R-:W-:-:S02]  /*20eb0*/  MOV R3, 0x20ed0 ;  /* 0x00020ed000037802 */ /* 0x000fc40000000f00 */
[----:B--2-4-:R-:W-:Y:S05]  /*20ec0*/  CALL.REL.NOINC `($__internal_9_$__cuda_sm70_shflsync_idx_p) ;  /* 0x0000116000007944 */ /* 0x014fea0003c00000 */
        /* <DEDUP_REMOVED lines=8> */
.L_x_756:
[----:B------:R-:W-:Y:S01]  /*20f50*/  IMAD.MOV.U32 R52, RZ, RZ, R5 ;  /* 0x000000ffff347224 */ /* 0x000fe200078e0005 */
[----:B------:R-:W-:Y:S01]  /*20f60*/  MOV R2, RZ ;  /* 0x000000ff00027202 */ /* 0x000fe20000000f00 */
[----:B------:R-:W-:Y:S01]  /*20f70*/  IMAD.MOV.U32 R57, RZ, RZ, 0x1c1f ;  /* 0x00001c1fff397424 */ /* 0x000fe200078e00ff */
[----:B------:R-:W-:Y:S02]  /*20f80*/  MOV R3, 0x20fa0 ;  /* 0x00020fa000037802 */ /* 0x000fe40000000f00 */
[----:B------:R-:W-:Y:S05]  /*20f90*/  CALL.REL.NOINC `($__internal_9_$__cuda_sm70_shflsync_idx_p) ;  /* 0x0000109000007944 */ /* 0x000fea0003c00000 */
[----:B------:R-:W-:Y:S01]  /*20fa0*/  MOV R4, R57 ;  /* 0x0000003900047202 */ /* 0x000fe20000000f00 */
[----:B------:R-:W-:Y:S05]  /*20fb0*/  BRA `(.L_x_868) ;  /* 0xffff927000007947 */ /* 0x000fea000383ffff */
.L_x_757:
[----:B------:R-:W-:Y:S01]  /*20fc0*/  IMAD.MOV.U32 R52, RZ, RZ, R12 ;  /* 0x000000ffff347224 */ /* 0x000fe200078e000c */
[----:B------:R-:W-:Y:S01]  /*20fd0*/  MOV R2, RZ ;  /* 0x000000ff00027202 */ /* 0x000fe20000000f00 */
[----:B------:R-:W-:Y:S01]  /*20fe0*/  IMAD.MOV.U32 R57, RZ, RZ, 0x1c1f ;  /* 0x00001c1fff397424 */ /* 0x000fe200078e00ff */
[----:B------:R-:W-:Y:S02]  /*20ff0*/  MOV R3, 0x21010 ;  /* 0x0002101000037802 */ /* 0x000fe40000000f00 */
[----:B-12---:R-:W-:Y:S05]  /*21000*/  CALL.REL.NOINC `($__internal_9_$__cuda_sm70_shflsync_idx_p) ;  /* 0x0000102000007944 */ /* 0x006fea0003c00000 */
[----:B------:R-:W-:Y:S01]  /*21010*/  MOV R0, R57 ;  /* 0x0000003900007202 */ /* 0x000fe20000000f00 */
[----:B------:R-:W-:Y:S05]  /*21020*/  BRA `(.L_x_869) ;  /* 0xffff922000007947 */ /* 0x000fea000383ffff */
.L_x_760:
[----:B------:R-:W-:Y:S01]  /*21030*/  IMAD.MOV.U32 R52, RZ, RZ, R5 ;  /* 0x000000ffff347224 */ /* 0x000fe200078e0005 */
[----:B---3--:R-:W-:Y:S01]  /*21040*/  MOV R2, 0x1 ;  /* 0x0000000100027802 */ /* 0x008fe20000000f00 */
        /* <DEDUP_REMOVED lines=11> */
.L_x_763:
[----:B------:R-:W-:Y:S01]  /*21100*/  IMAD.MOV.U32 R52, RZ, RZ, R5 ;  /* 0x000000ffff347224 */ /* 0x000fe200078e0005 */
[----:B--23--:R-:W-:Y:S01]  /*21110*/  MOV R2, 0x2 ;  /* 0x0000000200027802 */ /* 0x00cfe20000000f00 */
[----:B------:R-:W-:Y:S01]  /*21120*/  IMAD.MOV.U32 R57, RZ, RZ, 0x1c1f ;  /* 0x00001c1fff397424 */ /* 0x000fe200078e00ff */
[----:B------:R-:W-:Y:S02]  /*21130*/  MOV R3, 0x21150 ;  /* 0x0002115000037802 */ /* 0x000fe40000000f00 */
[----:B-1--4-:R-:W-:Y:S05]  /*21140*/  CALL.REL.NOINC `($__internal_9_$__cuda_sm70_shflsync_idx_p) ;  /* 0x00000ee000007944 */ /* 0x012fea0003c00000 */
[----:B------:R-:W-:Y:S01]  /*21150*/  MOV R4, R57 ;  /* 0x0000003900047202 */ /* 0x000fe20000000f00 */
[----:B------:R-:W-:Y:S05]  /*21160*/  BRA `(.L_x_871) ;  /* 0xffff979000007947 */ /* 0x000fea000383ffff */
.L_x_764:
[----:B------:R-:W-:Y:S01]  /*21170*/  IMAD.MOV.U32 R52, RZ, RZ, R12 ;  /* 0x000000ffff347224 */ /* 0x000fe200078e000c */
[----:B--23--:R-:W-:Y:S01]  /*21180*/  MOV R2, 0x2 ;  /* 0x0000000200027802 */ /* 0x00cfe20000000f00 */
[----:B------:R-:W-:Y:S01]  /*21190*/  IMAD.MOV.U32 R57, RZ, RZ, 0x1c1f ;  /* 0x00001c1fff397424 */ /* 0x000fe200078e00ff */
[----:B------:R-:W-:Y:S02]  /*211a0*/  MOV R3, 0x211c0 ;  /* 0x000211c000037802 */ /* 0x000fe40000000f00 */
[----:B-1--4-:R-:W-:Y:S05]  /*211b0*/  CALL.REL.NOINC `($__internal_9_$__cuda_sm70_shflsync_idx_p) ;  /* 0x00000e7000007944 */ /* 0x012fea0003c00000 */
[----:B------:R-:W-:Y:S01]  /*211c0*/  MOV R0, R57 ;  /* 0x0000003900007202 */ /* 0x000fe20000000f00 */
[----:B------:R-:W-:Y:S05]  /*211d0*/  BRA `(.L_x_872) ;  /* 0xffff974000007947 */ /* 0x000fea000383ffff */
.L_x_767:
[----:B------:R-:W-:Y:S01]  /*211e0*/  IMAD.MOV.U32 R52, RZ, RZ, R5 ;  /* 0x000000ffff347224 */ /* 0x000fe200078e0005 */
[----:B--23--:R-:W-:Y:S01]  /*211f0*/  MOV R2, 0x3 ;  /* 0x0000000300027802 */ /* 0x00cfe20000000f00 */
[----:B------:R-:W-:Y:S01]  /*21200*/  IMAD.MOV.U32 R57, RZ, RZ, 0x1c1f ;  /* 0x00001c1fff397424 */ /* 0x000fe200078e00ff */
[----:B------:R-:W-:-:S02]  /*21210*/  MOV R3, 0x21230 ;  /* 0x0002123000037802 */ /* 0x000fc40000000f00 */
[----:B-1--4-:R-:W-:Y:S05]  /*21220*/  CALL.REL.NOINC `($__internal_9_$__cuda_sm70_shflsync_idx_p) ;  /* 0x00000e0000007944 */ /* 0x012fea0003c00000 */
        /* <DEDUP_REMOVED lines=8> */
.L_x_771:
[----:B------:R-:W-:Y:S01]  /*212b0*/  IMAD.MOV.U32 R52, RZ, RZ, R5 ;  /* 0x000000ffff347224 */ /* 0x000fe200078e0005 */
[----:B------:R-:W-:Y:S01]  /*212c0*/  MOV R2, RZ ;  /* 0x000000ff00027202 */ /* 0x000fe20000000f00 */
[----:B------:R-:W-:Y:S01]  /*212d0*/  IMAD.MOV.U32 R57, RZ, RZ, 0x181f ;  /* 0x0000181fff397424 */ /* 0x000fe200078e00ff */
[----:B------:R-:W-:Y:S02]  /*212e0*/  MOV R3, 0x21300 ;  /* 0x0002130000037802 */ /* 0x000fe40000000f00 */
[----:B------:R-:W-:Y:S05]  /*212f0*/  CALL.REL.NOINC `($__internal_9_$__cuda_sm70_shflsync_idx_p) ;  /* 0x00000d3000007944 */ /* 0x000fea0003c00000 */
[----:B------:R-:W-:Y:S01]  /*21300*/  MOV R7, R57 ;  /* 0x0000003900077202 */ /* 0x000fe20000000f00 */
[----:B------:R-:W-:Y:S05]  /*21310*/  BRA `(.L_x_874) ;  /* 0xffffa42000007947 */ /* 0x000fea000383ffff */
.L_x_772:
[----:B------:R-:W-:Y:S01]  /*21320*/  IMAD.MOV.U32 R52, RZ, RZ, R6 ;  /* 0x000000ffff347224 */ /* 0x000fe200078e0006 */
[----:B------:R-:W-:Y:S01]  /*21330*/  MOV R2, RZ ;  /* 0x000000ff00027202 */ /* 0x000fe20000000f00 */
[----:B------:R-:W-:Y:S01]  /*21340*/  IMAD.MOV.U32 R57, RZ, RZ, 0x181f ;  /* 0x0000181fff397424 */ /* 0x000fe200078e00ff */
[----:B------:R-:W-:Y:S02]  /*21350*/  MOV R3, 0x21370 ;  /* 0x0002137000037802 */ /* 0x000fe40000000f00 */
[----:B-12---:R-:W-:Y:S05]  /*21360*/  CALL.REL.NOINC `($__internal_9_$__cuda_sm70_shflsync_idx_p) ;  /* 0x00000cc000007944 */ /* 0x006fea0003c00000 */
[----:B------:R-:W-:Y:S01]  /*21370*/  MOV R2, R57 ;  /* 0x0000003900027202 */ /* 0x000fe20000000f00 */
[----:B------:R-:W-:Y:S05]  /*21380*/  BRA `(.L_x_875) ;  /* 0xffffa3d000007947 */ /* 0x000fea000383ffff */
.L_x_773:
        /* <DEDUP_REMOVED lines=13> */
.L_x_774:
[----:B------:R-:W-:Y:S01]  /*21460*/  IMAD.MOV.U32 R52, RZ, RZ, R5 ;  /* 0x000000ffff347224 */ /* 0x000fe200078e0005 */
[----:B-1----:R-:W-:Y:S01]  /*21470*/  MOV R2, 0x2 ;  /* 0x0000000200027802 */ /* 0x002fe20000000f00 */
[----:B------:R-:W-:Y:S01]  /*21480*/  IMAD.MOV.U32 R57, RZ, RZ, 0x181f ;  /* 0x0000181fff397424 */ /* 0x000fe200078e00ff */
[----:B------:R-:W-:Y:S02]  /*21490*/  MOV R3, 0x214b0 ;  /* 0x000214b000037802 */ /* 0x000fe40000000f00 */
[----:B--23--:R-:W-:Y:S05]  /*214a0*/  CALL.REL.NOINC `($__internal_9_$__cuda_sm70_shflsync_idx_p) ;  /* 0x00000b8000007944 */ /* 0x00cfea0003c00000 */
[----:B------:R-:W-:Y:S01]  /*214b0*/  MOV R7, R57 ;  /* 0x0000003900077202 */ /* 0x000fe20000000f00 */
[----:B------:R-:W-:Y:S05]  /*214c0*/  BRA `(.L_x_877) ;  /* 0xffffa40000007947 */ /* 0x000fea000383ffff */
.L_x_775:
[----:B------:R-:W-:Y:S01]  /*214d0*/  IMAD.MOV.U32 R52, RZ, RZ, R6 ;  /* 0x000000ffff347224 */ /* 0x000fe200078e0006 */
[----:B-1----:R-:W-:Y:S01]  /*214e0*/  MOV R2, 0x2 ;  /* 0x0000000200027802 */ /* 0x002fe20000000f00 */
[----:B------:R-:W-:Y:S01]  /*214f0*/  IMAD.MOV.U32 R57, RZ, RZ, 0x181f ;  /* 0x0000181fff397424 */ /* 0x000fe200078e00ff */
[----:B------:R-:W-:Y:S02]  /*21500*/  MOV R3, 0x21520 ;  /* 0x0002152000037802 */ /* 0x000fe40000000f00 */
[----:B--234-:R-:W-:Y:S05]  /*21510*/  CALL.REL.NOINC `($__internal_9_$__cuda_sm70_shflsync_idx_p) ;  /* 0x00000b1000007944 */ /* 0x01cfea0003c00000 */
[----:B------:R-:W-:Y:S01]  /*21520*/  MOV R2, R57 ;  /* 0x0000003900027202 */ /* 0x000fe20000000f00 */
[----:B------:R-:W-:Y:S05]  /*21530*/  BRA `(.L_x_878) ;  /* 0xffffa3b000007947 */ /* 0x000fea000383ffff */
.L_x_776:
        /* <DEDUP_REMOVED lines=13> */
.L_x_777:
[----:B------:R-:W-:Y:S01]  /*21610*/  IMAD.MOV.U32 R52, RZ, RZ, R5 ;  /* 0x000000ffff347224 */ /* 0x000fe200078e0005 */
[----:B--2---:R-:W-:Y:S01]  /*21620*/  MOV R2, 0x4 ;  /* 0x0000000400027802 */ /* 0x004fe20000000f00 */
[----:B------:R-:W-:Y:S01]  /*21630*/  IMAD.MOV.U32 R57, RZ, RZ, 0x181f ;  /* 0x0000181fff397424 */ /* 0x000fe200078e00ff */
[----:B------:R-:W-:Y:S02]  /*21640*/  MOV R3, 0x21660 ;  /* 0x0002166000037802 */ /* 0x000fe40000000f00 */
[----:B-1-34-:R-:W-:Y:S05]  /*21650*/  CALL.REL.NOINC `($__internal_9_$__cuda_sm70_shflsync_idx_p) ;  /* 0x000009d000007944 */ /* 0x01afea0003c00000 */
[----:B------:R-:W-:Y:S01]  /*21660*/  MOV R7, R57 ;  /* 0x0000003900077202 */ /* 0x000fe20000000f00 */
[----:B------:R-:W-:Y:S05]  /*21670*/  BRA `(.L_x_880) ;  /* 0xffffa38000007947 */ /* 0x000fea000383ffff */
.L_x_778:
[----:B------:R-:W-:Y:S01]  /*21680*/  IMAD.MOV.U32 R52, RZ, RZ, R6 ;  /* 0x000000ffff347224 */ /* 0x000fe200078e0006 */
[----:B--2---:R-:W-:Y:S01]  /*21690*/  MOV R2, 0x4 ;  /* 0x0000000400027802 */ /* 0x004fe20000000f00 */
[----:B------:R-:W-:Y:S01]  /*216a0*/  IMAD.MOV.U32 R57, RZ, RZ, 0x181f ;  /* 0x0000181fff397424 */ /* 0x000fe200078e00ff */
[----:B------:R-:W-:Y:S02]  /*216b0*/  MOV R3, 0x216d0 ;  /* 0x000216d000037802 */ /* 0x000fe40000000f00 */
[----:B-1-34-:R-:W-:Y:S05]  /*216c0*/  CALL.REL.NOINC `($__internal_9_$__cuda_sm70_shflsync_idx_p) ;  /* 0x0000096000007944 */ /* 0x01afea0003c00000 */
[----:B------:R-:W-:Y:S01]  /*216d0*/  MOV R2, R57 ;  /* 0x0000003900027202 */ /* 0x000fe20000000f00 */
[----:B------:R-:W-:Y:S05]  /*216e0*/  BRA `(.L_x_881) ;  /* 0xffffa33000007947 */ /* 0x000fea000383ffff */
.L_x_779:
        /* <DEDUP_REMOVED lines=13> */
.L_x_780:
[----:B------:R-:W-:Y:S01]  /*217c0*/  IMAD.MOV.U32 R52, RZ, RZ, R5 ;  /* 0x000000ffff347224 */ /* 0x000fe200078e0005 */
[----:B--2---:R-:W-:Y:S01]  /*217d0*/  MOV R2, 0x6 ;  /* 0x0000000600027802 */ /* 0x004fe20000000f00 */
[----:B------:R-:W-:Y:S01]  /*217e0*/  IMAD.MOV.U32 R57, RZ, RZ, 0x181f ;  /* 0x0000181fff397424 */ /* 0x000fe200078e00ff */
[----:B------:R-:W-:Y:S02]  /*217f0*/  MOV R3, 0x21810 ;  /* 0x0002181000037802 */ /* 0x000fe40000000f00 */
[----:B-1--4-:R-:W-:Y:S05]  /*21800*/  CALL.REL.NOINC `($__internal_9_$__cuda_sm70_shflsync_idx_p) ;  /* 0x0000082000007944 */ /* 0x012fea0003c00000 */
[----:B------:R-:W-:Y:S01]  /*21810*/  MOV R7, R57 ;  /* 0x0000003900077202 */ /* 0x000fe20000000f00 */
[----:B------:R-:W-:Y:S05]  /*21820*/  BRA `(.L_x_883) ;  /* 0xffffa30000007947 */ /* 0x000fea000383ffff */
.L_x_781:
[----:B------:R-:W-:Y:S01]  /*21830*/  IMAD.MOV.U32 R52, RZ, RZ, R6 ;  /* 0x000000ffff347224 */ /* 0x000fe200078e0006 */
[----:B--2---:R-:W-:Y:S01]  /*21840*/  MOV R2, 0x6 ;  /* 0x0000000600027802 */ /* 0x004fe20000000f00 */
[----:B------:R-:W-:Y:S01]  /*21850*/  IMAD.MOV.U32 R57, RZ, RZ, 0x181f ;  /* 0x0000181fff397424 */ /* 0x000fe200078e00ff */
[----:B------:R-:W-:Y:S02]  /*21860*/  MOV R3, 0x21880 ;  /* 0x0002188000037802 */ /* 0x000fe40000000f00 */
[----:B-1-34-:R-:W-:Y:S05]  /*21870*/  CALL.REL.NOINC `($__internal_9_$__cuda_sm70_shflsync_idx_p) ;  /* 0x000007b000007944 */ /* 0x01afea0003c00000 */
[----:B------:R-:W-:Y:S01]  /*21880*/  MOV R2, R57 ;  /* 0x0000003900027202 */ /* 0x000fe20000000f00 */
[----:B------:R-:W-:Y:S05]  /*21890*/  BRA `(.L_x_884) ;  /* 0xffffa2b000007947 */ /* 0x000fea000383ffff */
.L_x_782:
        /* <DEDUP_REMOVED lines=13> */
.L_x_784:
[----:B------:R-:W-:Y:S01]  /*21970*/  IMAD.MOV.U32 R52, RZ, RZ, R53 ;  /* 0x000000ffff347224 */ /* 0x000fe200078e0035 */
[----:B------:R-:W-:Y:S01]  /*21980*/  MOV R2, RZ ;  /* 0x000000ff00027202 */ /* 0x000fe20000000f00 */
[----:B------:R-:W-:Y:S01]  /*21990*/  IMAD.MOV.U32 R57, RZ, RZ, 0x1f ;  /* 0x0000001fff397424 */ /* 0x000fe200078e00ff */
[----:B------:R-:W-:Y:S02]  /*219a0*/  MOV R3, 0x219c0 ;  /* 0x000219c000037802 */ /* 0x000fe40000000f00 */
[----:B------:R-:W-:Y:S05]  /*219b0*/  CALL.REL.NOINC `($__internal_9_$__cuda_sm70_shflsync_idx_p) ;  /* 0x0000067000007944 */ /* 0x000fea0003c00000 */
[----:B------:R-:W-:Y:S01]  /*219c0*/  MOV R9, R57 ;  /* 0x0000003900097202 */ /* 0x000fe20000000f00 */
[----:B------:R-:W-:Y:S05]  /*219d0*/  BRA `(.L_x_886) ;  /* 0xffffa36000007947 */ /* 0x000fea000383ffff */
.L_x_785:
[----:B------:R-:W-:Y:S01]  /*219e0*/  IMAD.MOV.U32 R52, RZ, RZ, R53 ;  /* 0x000000ffff347224 */ /* 0x000fe200078e0035 */
[----:B------:R-:W-:Y:S01]  /*219f0*/  MOV R2, 0x1 ;  /* 0x0000000100027802 */ /* 0x000fe20000000f00 */
[----:B------:R-:W-:Y:S01]  /*21a00*/  IMAD.MOV.U32 R57, RZ, RZ, 0x1f ;  /* 0x0000001fff397424 */ /* 0x000fe200078e00ff */
[----:B------:R-:W-:Y:S02]  /*21a10*/  MOV R3, 0x21a30 ;  /* 0x00021a3000037802 */ /* 0x000fe40000000f00 */
[----:B-12---:R-:W-:Y:S05]  /*21a20*/  CALL.REL.NOINC `($__internal_9_$__cuda_sm70_shflsync_idx_p) ;  /* 0x0000060000007944 */ /* 0x006fea0003c00000 */
[----:B------:R-:W-:Y:S01]  /*21a30*/  MOV R8, R57 ;  /* 0x0000003900087202 */ /* 0x000fe20000000f00 */
[----:B------:R-:W-:Y:S05]  /*21a40*/  BRA `(.L_x_887) ;  /* 0xffffa31000007947 */ /* 0x000fea000383ffff */
.L_x_786:
[----:B------:R-:W-:Y:S02]  /*21a50*/  MOV R2, 0x1 ;  /* 0x0000000100027802 */ /* 0x000fe40000000f00 */
[----:B------:R-:W-:-:S02]  /*21a60*/  MOV R3, 0x21a80 ;  /* 0x00021a8000037802 */ /* 0x000fc40000000f00 */
[----:B-1234-:R-:W-:Y:S05]  /*21a70*/  CALL.REL.NOINC `($__internal_10_$__cuda_sm70_shflsync_up_p) ;  /* 0x0000061000007944 */ /* 0x01efea0003c00000 */
[----:B------:R-:W-:Y:S05]  /*21a80*/  BRA `(.L_x_888) ;  /* 0xffffa40000007947 */ /* 0x000fea000383ffff */
.L_x_787:
[----:B------:R-:W-:Y:S02]  /*21a90*/  MOV R2, 0x2 ;  /* 0x0000000200027802 */ /* 0x000fe40000000f00 */
[----:B------:R-:W-:-:S02]  /*21aa0*/  MOV R3, 0x21ac0 ;  /* 0x00021ac000037802 */ /* 0x000fc40000000f00 */
[----:B--2-4-:R-:W-:Y:S05]  /*21ab0*/  CALL.REL.NOINC `($__internal_10_$__cuda_sm70_shflsync_up_p) ;  /* 0x000005d000007944 */ /* 0x014fea0003c00000 */
        /* <DEDUP_REMOVED lines=24> */
.L_x_791:
[----:B------:R-:W-:Y:S02]  /*21c40*/  MOV R2, 0x1 ;  /* 0x0000000100027802 */ /* 0x000fe40000000f00 */
[----:B------:R-:W-:Y:S02]  /*21c50*/  MOV R3, 0x21c70 ;  /* 0x00021c7000037802 */ /* 0x000fe40000000f00 */
[----:B------:R-:W-:Y:S05]  /*21c60*/  CALL.REL.NOINC `($__internal_10_$__cuda_sm70_shflsync_up_p) ;  /* 0x0000042000007944 */ /* 0x000fea0003c00000 */
[----:B------:R-:W-:Y:S01]  /*21c70*/  MOV R2, R4 ;  /* 0x0000000400027202 */ /* 0x000fe20000000f00 */
[----:B------:R-:W-:Y:S05]  /*21c80*/  BRA `(.L_x_890) ;  /* 0xffffa46000007947 */ /* 0x000fea000383ffff */
.L_x_792:
        /* <DEDUP_REMOVED lines=27> */
.L_x_794:
[----:B------:R-:W-:Y:S02]  /*21e40*/  SEL R0, RZ, 0x1, P0 ;  /* 0x00000001ff007807 */ /* 0x000fe40000000000 */
[----:B------:R-:W-:Y:S02]  /*21e50*/  MOV R2, 0x21e70 ;  /* 0x00021e7000027802 */ /* 0x000fe40000000f00 */
[----:B-1----:R-:W-:Y:S05]  /*21e60*/  CALL.REL.NOINC `($__internal_11_$__cuda_sm70_votesync_ballot) ;  /* 0x0000029000007944 */ /* 0x002fea0003c00000 */
[----:B------:R-:W-:Y:S01]  /*21e70*/  MOV R10, R0 ;  /* 0x00000000000a7202 */ /* 0x000fe20000000f00 */
[----:B------:R-:W-:Y:S05]  /*21e80*/  BRA `(.L_x_892) ;  /* 0xffffa3f000007947 */ /* 0x000fea000383ffff */
.L_x_795:
[----:B------:R-:W-:Y:S01]  /*21e90*/  IMAD.MOV.U32 R52, RZ, RZ, R6 ;  /* 0x000000ffff347224 */ /* 0x000fe200078e0006 */
[----:B--2---:R-:W-:Y:S01]  /*21ea0*/  MOV R2, R0 ;  /* 0x0000000000027202 */ /* 0x004fe20000000f00 */
[----:B------:R-:W-:Y:S01]  /*21eb0*/  IMAD.MOV.U32 R57, RZ, RZ, 0x1f ;  /* 0x0000001fff397424 */ /* 0x000fe200078e00ff */
[----:B------:R-:W-:Y:S02]  /*21ec0*/  MOV R3, 0x21ee0 ;  /* 0x00021ee000037802 */ /* 0x000fe40000000f00 */
[----:B-1----:R-:W-:Y:S05]  /*21ed0*/  CALL.REL.NOINC `($__internal_9_$__cuda_sm70_shflsync_idx_p) ;  /* 0x0000015000007944 */ /* 0x002fea0003c00000 */
[----:B------:R-:W-:Y:S01]  /*21ee0*/  IMAD.MOV.U32 R8, RZ, RZ, R57 ;  /* 0x000000ffff087224 */ /* 0x000fe200078e0039 */
[----:B------:R-:W-:Y:S01]  /*21ef0*/  MOV R2, R0 ;  /* 0x0000000000027202 */ /* 0x000fe20000000f00 */
[----:B------:R-:W-:Y:S01]  /*21f00*/  IMAD.MOV.U32 R52, RZ, RZ, R7 ;  /* 0x000000ffff347224 */ /* 0x000fe200078e0007 */
[----:B------:R-:W-:-:S02]  /*21f10*/  MOV R57, 0x1f ;  /* 0x0000001f00397802 */ /* 0x000fc40000000f00 */
[----:B------:R-:W-:Y:S02]  /*21f20*/  MOV R3, 0x21f40 ;  /* 0x00021f4000037802 */ /* 0x000fe40000000f00 */
[----:B------:R-:W-:Y:S05]  /*21f30*/  CALL.REL.NOINC `($__internal_9_$__cuda_sm70_shflsync_idx_p) ;  /* 0x000000f000007944 */ /* 0x000fea0003c00000 */
[----:B------:R-:W-:Y:S01]  /*21f40*/  MOV R7, R57 ;  /* 0x0000003900077202 */ /* 0x000fe20000000f00 */
[----:B------:R-:W-:Y:S05]  /*21f50*/  BRA `(.L_x_893) ;  /* 0xffffa39000007947 */ /* 0x000fea000383ffff */
.L_x_798:
[----:B------:R-:W-:Y:S01]  /*21f60*/  IMAD.MOV.U32 R52, RZ, RZ, R4 ;  /* 0x000000ffff347224 */ /* 0x000fe200078e0004 */
[----:B--2---:R-:W-:Y:S01]  /*21f70*/  MOV R2, R0 ;  /* 0x0000000000027202 */ /* 0x004fe20000000f00 */
[----:B------:R-:W-:Y:S01]  /*21f80*/  IMAD.MOV.U32 R57, RZ, RZ, 0x1f ;  /* 0x0000001fff397424 */ /* 0x000fe200078e00ff */
[----:B------:R-:W-:Y:S02]  /*21f90*/  MOV R3, 0x21fb0 ;  /* 0x00021fb000037802 */ /* 0x000fe40000000f00 */
[----:B-1--4-:R-:W-:Y:S05]  /*21fa0*/  CALL.REL.NOINC `($__internal_9_$__cuda_sm70_shflsync_idx_p) ;  /* 0x0000008000007944 */ /* 0x012fea0003c00000 */
[----:B------:R-:W-:Y:S01]  /*21fb0*/  MOV R11, R57 ;  /* 0x00000039000b7202 */ /* 0x000fe20000000f00 */
[----:B------:R-:W-:Y:S05]  /*21fc0*/  BRA `(.L_x_797) ;  /* 0xffffa38000007947 */ /* 0x000fea000383ffff */
        .weak           $__internal_8_$__cuda_sm70_shflsync_bfly_p
        .type           $__internal_8_$__cuda_sm70_shflsync_bfly_p,@function
        .size           $__internal_8_$__cuda_sm70_shflsync_bfly_p,($__internal_9_$__cuda_sm70_shflsync_idx_p - $__internal_8_$__cuda_sm70_shflsync_bfly_p)
$__internal_8_$__cuda_sm70_shflsync_bfly_p:
[----:B------:R-:W-:Y:S02]  /*21fd0*/  MOV R9, 0x1f ;  /* 0x0000001f00097802 */ /* 0x000fe40000000f00 */
[----:B------:R-:W-:-:S04]  /*21fe0*/  MOV R52, 0xffffffff ;  /* 0xffffffff00347802 */ /* 0x000fc80000000f00 */
[----:B------:R-:W-:Y:S04]  /*21ff0*/  WARPSYNC R52 ;  /* 0x0000003400007348 */ /* 0x000fe80003800000 */
[----:B------:R1:W2:Y:S02]  /*22000*/  SHFL.BFLY PT, R9, R4, R3, R9 ;  /* 0x0c00000304097389 */ /* 0x0002a400000e0009 */
[----:B-1----:R-:W-:-:S04]  /*22010*/  MOV R3, 0x0 ;  /* 0x0000000000037802 */ /* 0x002fc80000000f00 */
[----:B--2---:R-:W-:Y:S05]  /*22020*/  RET.REL.NODEC R2 `(_ZN7cutlass13device_kernelIN5flash19enable_sm80_to_sm89INS1_16FlashAttnFwdSm80INS1_25CollectiveMainloopFwdSm80ILi4ELi1ELb0EN4cute5tupleIJNS5_1CILi128EEENS7_ILi80EEENS7_ILi64EEEEEELi64ENS_10bfloat16_tEfNS_4arch4Sm80ELb0ELb1ELb1ELb1ELb1ELb0ELb1ELb1EEENS1_21CollectiveEpilogueFwdINS6_IJS8_SA_S9_EEENS6_IJNS7_ILi1EEESI_SI_EEESC_SE_Li128ELb1ELb1ELb1ELb0EEENS1_36VarlenDynamicPersistentTileSchedulerILi128ELi80ELi128ELi128ELb1ELb1ELb0ELb1ELb0ELb1EEEEEEEEEvNT_6ParamsE) ;  /* 0xfffddfd002007950 */ /* 0x004fea0003c3ffff */
        .weak           $__internal_9_$__cuda_sm70_shflsync_idx_p
        .type           $__internal_9_$__cuda_sm70_shflsync_idx_p,@function
        .size           $__internal_9_$__cuda_sm70_shflsync_idx_p,($__internal_10_$__cuda_sm70_shflsync_up_p - $__internal_9_$__cuda_sm70_shflsync_idx_p)
$__internal_9_$__cuda_sm70_shflsync_idx_p:
[----:B------:R-:W-:-:S04]  /*22030*/  MOV R69, 0xffffffff ;  /* 0xffffffff00457802 */ /* 0x000fc80000000f00 */
[----:B------:R-:W-:Y:S04]  /*22040*/  WARPSYNC R69 ;  /* 0x0000004500007348 */ /* 0x000fe80003800000 */
[----:B------:R1:W2:Y:S02]  /*22050*/  SHFL.IDX PT, R57, R52, R2, R57 ;  /* 0x0000000234397389 */ /* 0x0002a400000e0039 */
[----:B-1----:R-:W-:Y:S02]  /*22060*/  MOV R2, R3 ;  /* 0x0000000300027202 */ /* 0x002fe40000000f00 */
[----:B------:R-:W-:-:S04]  /*22070*/  MOV R3, 0x0 ;  /* 0x0000000000037802 */ /* 0x000fc80000000f00 */
[----:B--2---:R-:W-:Y:S05]  /*22080*/  RET.REL.NODEC R2 `(_ZN7cutlass13device_kernelIN5flash19enable_sm80_to_sm89INS1_16FlashAttnFwdSm80INS1_25CollectiveMainloopFwdSm80ILi4ELi1ELb0EN4cute5tupleIJNS5_1CILi128EEENS7_ILi80EEENS7_ILi64EEEEEELi64ENS_10bfloat16_tEfNS_4arch4Sm80ELb0ELb1ELb1ELb1ELb1ELb0ELb1ELb1EEENS1_21CollectiveEpilogueFwdINS6_IJS8_SA_S9_EEENS6_IJNS7_ILi1EEESI_SI_EEESC_SE_Li128ELb1ELb1ELb1ELb0EEENS1_36VarlenDynamicPersistentTileSchedulerILi128ELi80ELi128ELi128ELb1ELb1ELb0ELb1ELb0ELb1EEEEEEEEEvNT_6ParamsE) ;  /* 0xfffddf7002007950 */ /* 0x004fea0003c3ffff */
        .weak           $__internal_10_$__cuda_sm70_shflsync_up_p
        .type           $__internal_10_$__cuda_sm70_shflsync_up_p,@function
        .size           $__internal_10_$__cuda_sm70_shflsync_up_p,($__internal_11_$__cuda_sm70_votesync_ballot - $__internal_10_$__cuda_sm70_shflsync_up_p)
$__internal_10_$__cuda_sm70_shflsync_up_p:
[----:B------:R-:W-:Y:S02]  /*22090*/  IMAD.MOV.U32 R4, RZ, RZ, RZ ;  /* 0x000000ffff047224 */ /* 0x000fe400078e00ff */
[----:B------:R-:W-:-:S04]  /*220a0*/  IMAD.MOV.U32 R10, RZ, RZ, -0x1 ;  /* 0xffffffffff0a7424 */ /* 0x000fc800078e00ff */
[----:B------:R-:W-:Y:S04]  /*220b0*/  WARPSYNC R10 ;  /* 0x0000000a00007348 */ /* 0x000fe80003800000 */
[----:B------:R1:W2:Y:S02]  /*220c0*/  SHFL.UP PT, R4, R0, R2, R4 ;  /* 0x0400000200047389 */ /* 0x0002a400000e0004 */
[----:B-1----:R-:W-:Y:S02]  /*220d0*/  MOV R2, R3 ;  /* 0x0000000300027202 */ /* 0x002fe40000000f00 */
[----:B------:R-:W-:-:S04]  /*220e0*/  MOV R3, 0x0 ;  /* 0x0000000000037802 */ /* 0x000fc80000000f00 */
[----:B--2---:R-:W-:Y:S05]  /*220f0*/  RET.REL.NODEC R2 `(_ZN7cutlass13device_kernelIN5flash19enable_sm80_to_sm89INS1_16FlashAttnFwdSm80INS1_25CollectiveMainloopFwdSm80ILi4ELi1ELb0EN4cute5tupleIJNS5_1CILi128EEENS7_ILi80EEENS7_ILi64EEEEEELi64ENS_10bfloat16_tEfNS_4arch4Sm80ELb0ELb1ELb1ELb1ELb1ELb0ELb1ELb1EEENS1_21CollectiveEpilogueFwdINS6_IJS8_SA_S9_EEENS6_IJNS7_ILi1EEESI_SI_EEESC_SE_Li128ELb1ELb1ELb1ELb0EEENS1_36VarlenDynamicPersistentTileSchedulerILi128ELi80ELi128ELi128ELb1ELb1ELb0ELb1ELb0ELb1EEEEEEEEEvNT_6ParamsE) ;  /* 0xfffddf0002007950 */ /* 0x004fea0003c3ffff */
        .weak           $__internal_11_$__cuda_sm70_votesync_ballot
        .type           $__internal_11_$__cuda_sm70_votesync_ballot,@function
        .size           $__internal_11_$__cuda_sm70_votesync_ballot,(.L_x_3830 - $__internal_11_$__cuda_sm70_votesync_ballot)
$__internal_11_$__cuda_sm70_votesync_ballot:
[----:B------:R-:W-:Y:S01]  /*22100*/  ISETP.NE.U32.AND P0, PT, R0, 0x1, PT ;  /* 0x000000010000780c */ /* 0x000fe20003f05070 */
[----:B------:R-:W-:-:S04]  /*22110*/  IMAD.MOV.U32 R3, RZ, RZ, -0x1 ;  /* 0xffffffffff037424 */ /* 0x000fc800078e00ff */
[----:B------:R-:W-:Y:S08]  /*22120*/  WARPSYNC R3 ;  /* 0x0000000300007348 */ /* 0x000ff00003800000 */
[----:B------:R-:W-:-:S04]  /*22130*/  VOTE.ANY R0, PT, !P0 ;  /* 0x0000000000007806 */ /* 0x000fc800040e0100 */
[----:B------:R-:W-:Y:S01]  /*22140*/  LOP3.LUT R0, R0, R3, RZ, 0xc0, !PT ;  /* 0x0000000300007212 */ /* 0x000fe200078ec0ff */
[----:B------:R-:W-:-:S04]  /*22150*/  IMAD.MOV.U32 R3, RZ, RZ, 0x0 ;  /* 0x00000000ff037424 */ /* 0x000fc800078e00ff */
[----:B------:R-:W-:Y:S05]  /*22160*/  RET.REL.NODEC R2 `(_ZN7cutlass13device_kernelIN5flash19enable_sm80_to_sm89INS1_16FlashAttnFwdSm80INS1_25CollectiveMainloopFwdSm80ILi4ELi1ELb0EN4cute5tupleIJNS5_1CILi128EEENS7_ILi80EEENS7_ILi64EEEEEELi64ENS_10bfloat16_tEfNS_4arch4Sm80ELb0ELb1ELb1ELb1ELb1ELb0ELb1ELb1EEENS1_21CollectiveEpilogueFwdINS6_IJS8_SA_S9_EEENS6_IJNS7_ILi1EEESI_SI_EEESC_SE_Li128ELb1ELb1ELb1ELb0EEENS1_36VarlenDynamicPersistentTileSchedulerILi128ELi80ELi128ELi128ELb1ELb1ELb0ELb1ELb0ELb1EEEEEEEEEvNT_6ParamsE) ;  /* 0xfffdde9002007950 */ /* 0x000fea0003c3ffff */
.L_x_894:
        /* <DEDUP_REMOVED lines=9> */
.L_x_3830:


//--------------------- .text._ZN7cutlass13device_kernelIN5flash19enable_sm80_to_sm89INS1_16FlashAttnFwdSm80INS1_25CollectiveMainloopFwdSm80ILi4ELi1ELb0EN4cute5tupleIJNS5_1CILi128EEENS7_ILi80EEENS7_ILi64EEEEEELi64ENS_10bfloat16_tEfNS_4arch4Sm80ELb0ELb1ELb1ELb1ELb1ELb1ELb1ELb1EEENS1_21CollectiveEpilogueFwdINS6_IJS8_SA_S9_EEENS6_IJNS7_ILi1EEESI_SI_EEESC_SE_Li128ELb1ELb1ELb1ELb0EEENS1_36VarlenDynamicPersistentTileSchedulerILi128ELi80ELi128ELi128ELb1ELb1ELb0ELb1ELb0ELb1EEEEEEEEEvNT_6ParamsE --------------------------
	.section	.text._ZN7cutlass13device_kernelIN5flash19enable_sm80_to_sm89INS1_16FlashAttnFwdSm80INS1_25CollectiveMainloopFwdSm80ILi4ELi1ELb0EN4cute5tupleIJNS5_1CILi128EEENS7_ILi80EEENS7_ILi64EEEEEELi64ENS_10bfloat16_tEfNS_4arch4Sm80ELb0ELb1ELb1ELb1ELb1ELb1ELb1ELb1EEENS1_21CollectiveEpilogueFwdINS6_IJS8_SA_S9_EEENS6_IJNS7_ILi1EEESI_SI_EEESC_SE_Li128ELb1ELb1ELb1ELb0EEENS1_36VarlenDynamicPersistentTileSchedulerILi128ELi80ELi128ELi128ELb1ELb1ELb0ELb1ELb0ELb1EEEEEEEEEvNT_6ParamsE,"ax",@progbits
	.sectioninfo	@"SHI_REGISTERS=255"
	.align	128
.text._ZN7cutlass13device_kernelIN5flash19enable_sm80_to_sm89INS1_16FlashAttnFwdSm80INS1_25CollectiveMainloopFwdSm80ILi4ELi1ELb0EN4cute5tupleIJNS5_1CILi128EEENS7_ILi80EEENS7_ILi64EEEEEELi64ENS_10bfloat16_tEfNS_4arch4Sm80ELb0ELb1ELb1ELb1ELb1ELb1ELb1ELb1EEENS1_21CollectiveEpilogueFwdINS6_IJS8_SA_S9_EEENS6_IJNS7_ILi1EEESI_SI_EEESC_SE_Li128ELb1ELb1ELb1ELb0EEENS1_36VarlenDynamicPersistentTileSchedulerILi128ELi80ELi128ELi128ELb1ELb1ELb0ELb1ELb0ELb1EEEEEEEEEvNT_6ParamsE:
        .type           _ZN7cutlass13device_kernelIN5flash19enable_sm80_to_sm89INS1_16FlashAttnFwdSm80INS1_25CollectiveMainloopFwdSm80ILi4ELi1ELb0EN4cute5tupleIJNS5_1CILi128EEENS7_ILi80EEENS7_ILi64EEEEEELi64ENS_10bfloat16_tEfNS_4arch4Sm80ELb0ELb1ELb1ELb1ELb1ELb1ELb1ELb1EEENS1_21CollectiveEpilogueFwdINS6_IJS8_SA_S9_EEENS6_IJNS7_ILi1EEESI_SI_EEESC_SE_Li128ELb1ELb1ELb1ELb0EEENS1_36VarlenDynamicPersistentTileSchedulerILi128ELi80ELi128ELi128ELb1ELb1ELb0ELb1ELb0ELb1EEEEEEEEEvNT_6ParamsE,@function
        .size           _ZN7cutlass13device_kernelIN5flash19enable_sm80_to_sm89INS1_16FlashAttnFwdSm80INS1_25CollectiveMainloopFwdSm80ILi4ELi1ELb0EN4cute5tupleIJNS5_1CILi128EEENS7_ILi80EEENS7_ILi64EEEEEELi64ENS_10bfloat16_tEfNS_4arch4Sm80ELb0ELb1ELb1ELb1ELb1ELb1ELb1ELb1EEENS1_21CollectiveEpilogueFwdINS6_IJS8_SA_S9_EEENS6_IJNS7_ILi1EEESI_SI_EEESC_SE_Li128ELb1ELb1ELb1ELb0EEENS1_36VarlenDynamicPersistentTileSchedulerILi128ELi80ELi128ELi128ELb1ELb1ELb0ELb1ELb0ELb1EEEEEEEEEvNT_6ParamsE,(.L_x_3835 - _ZN7cutlass13device_kernelIN5flash19enable_sm80_to_sm89INS1_16FlashAttnFwdSm80INS1_25CollectiveMainloopFwdSm80ILi4ELi1ELb0EN4cute5tupleIJNS5_1CILi128EEENS7_ILi80EEENS7_ILi64EEEEEELi64ENS_10bfloat16_tEfNS_4arch4Sm80ELb0ELb1ELb1ELb1ELb1ELb1ELb1ELb1EEENS1_21CollectiveEpilogueFwdINS6_IJS8_SA_S9_EEENS6_IJNS7_ILi1EEESI_SI_EEESC_SE_Li128ELb1ELb1ELb1ELb0EEENS1_36VarlenDynamicPersistentTileSchedulerILi128ELi80ELi128ELi128ELb1ELb1ELb0ELb1ELb0ELb1EEEEEEEEEvNT_6ParamsE)
        .other          _ZN7cutlass13device_kernelIN5flash19enable_sm80_to_sm89INS1_16FlashAttnFwdSm80INS1_25CollectiveMainloopFwdSm80ILi4ELi1ELb0EN4cute5tupleIJNS5_1CILi128EEENS7_ILi80EEENS7_ILi64EEEEEELi64ENS_10bfloat16_tEfNS_4arch4Sm80ELb0ELb1ELb1ELb1ELb1ELb1ELb1ELb1EEENS1_21CollectiveEpilogueFwdINS6_IJS8_SA_S9_EEENS6_IJNS7_ILi1EEESI_SI_EEESC_SE_Li128ELb1ELb1ELb1ELb0EEENS1_36VarlenDynamicPersistentTileSchedulerILi128ELi80ELi128ELi128ELb1ELb1ELb0ELb1ELb0ELb1EEEEEEEEEvNT_6ParamsE,@"STO_CUDA_ENTRY STV_DEFAULT"
_ZN7cutlass13device_kernelIN5flash19enable_sm80_to_sm89INS1_16FlashAttnFwdSm80INS1_25CollectiveMainloopFwdSm80ILi4ELi1ELb0EN4cute5tupleIJNS5_1CILi128EEENS7_ILi80EEENS7_ILi64EEEEEELi64ENS_10bfloat16_tEfNS_4arch4Sm80ELb0ELb1ELb1ELb1ELb1ELb1ELb1ELb1EEENS1_21CollectiveEpilogueFwdINS6_IJS8_SA_S9_EEENS6_IJNS7_ILi1EEESI_SI_EEESC_SE_Li128ELb1ELb1ELb1ELb0EEENS1_36VarlenDynamicPersistentTileSchedulerILi128ELi80ELi128ELi128ELb1ELb1ELb0ELb1ELb0ELb1EEEEEEEEEvNT_6ParamsE:
        /* <DEDUP_REMOVED lines=54> */
.L_x_900:
        /* <DEDUP_REMOVED lines=16> */
.L_x_1209:
        /* <DEDUP_REMOVED lines=16> */
.L_x_1210:
[----:B--2---:R-:W-:-:S05]  /*0560*/  IMAD R0, R0, c[0x0][0x538], RZ ;  /* 0x00014e0000007a24 */ /* 0x004fca00078e02ff */
[----:B------:R-:W-:-:S04]  /*0570*/  IADD3 R7, R0, R7, RZ ;  /* 0x0000000700077210 */ /* 0x000fc80007ffe0ff */
[----:B------:R-:W-:-:S13]  /*0580*/  ISETP.GT.AND P0, PT, R7, UR4, PT ;  /* 0x0000000407007c0c */ /* 0x000fda000bf04270 */
[----:B-1----:R-:W-:Y:S05]  /*0590*/  @!P0 BRA `(.L_x_900) ;  /* 0xfffffdc000008947 */ /* 0x002fea000383ffff */
.L_x_896:
[----:B------:R-:W-:-:S05]  /*05a0*/  IADD3 R10, -R0, R7, RZ ;  /* 0x00000007000a7210 */ /* 0x000fca0007ffe1ff */
[----:B------:R-:W-:-:S05]  /*05b0*/  IMAD R0, R4, c[0x0][0x538], R10 ;  /* 0x00014e0004007a24 */ /* 0x000fca00078e020a */
[----:B------:R-:W-:Y:S01]  /*05c0*/  ISETP.GT.AND P0, PT, R0, UR4, PT ;  /* 0x0000000400007c0c */ /* 0x000fe2000bf04270 */
[----:B------:R-:W-:-:S12]  /*05d0*/  BRA.DIV ~URZ, `(.L_x_901) ;  /* 0x00027ba27f007947 */ /* 0x000fd8000b800000 */
[----:B------:R-:W-:-:S04]  /*05e0*/  VOTE.ANY R7, PT, !P0 ;  /* 0x0000000000077806 */ /* 0x000fc800040e0100 */
.L_x_1211:
[----:B------:R-:W1:Y:S02]  /*05f0*/  POPC R0, R7 ;  /* 0x0000000700007309 */ /* 0x000e640000000000 */
[----:B-1----:R-:W-:-:S05]  /*0600*/  IADD3 R2, R0, R6, RZ ;  /* 0x0000000600027210 */ /* 0x002fca0007ffe0ff */
[----:B------:R1:W-:Y:S01]  /*0610*/  STL [R1+0x4c], R2 ;  /* 0x00004c0201007387 */ /* 0x0003e20000100800 */
[----:B------:R-:W-:Y:S05]  /*0620*/  BRA.DIV ~URZ, `(.L_x_902) ;  /* 0x00027ba27f007947 */ /* 0x000fea000b800000 */
[----:B------:R2:W3:Y:S01]  /*0630*/  SHFL.IDX PT, R12, R9, R0, 0x1f ;  /* 0x00001f00090c7589 */ /* 0x0004e200000e0000 */
[----:B------:R-:W-:-:S03]  /*0640*/  MOV R5, RZ ;  /* 0x000000ff00057202 */ /* 0x000fc60000000f00 */
[----:B------:R2:W4:Y:S04]  /*0650*/  SHFL.IDX PT, R9, R8, R0, 0x1f ;  /* 0x00001f0008097589 */ /* 0x00052800000e0000 */
.L_x_1212:
[----:B------:R-:W-:Y:S01]  /*0660*/  ISETP.NE.AND P0, PT, R7, RZ, PT ;  /* 0x000000ff0700720c */ /* 0x000fe20003f05270 */
[----:B------:R-:W-:-:S12]  /*0670*/  BSSY B0, `(.L_x_903) ;  /* 0x0000005000007945 */ /* 0x000fd80003800000 */
[----:B------:R-:W-:Y:S05]  /*0680*/  @!P0 BRA `(.L_x_904) ;  /* 0x0000003000008947 */ /* 0x000fea0003800000 */
[----:B--2---:R-:W-:Y:S01]  /*0690*/  IADD3 R0, R0, -0x1, RZ ;  /* 0xffffffff00007810 */ /* 0x004fe20007ffe0ff */
[----:B------:R-:W-:Y:S05]  /*06a0*/  BRA.DIV ~URZ, `(.L_x_905) ;  /* 0x00027c027f007947 */ /* 0x000fea000b800000 */
[----:B------:R2:W1:Y:S02]  /*06b0*/  SHFL.IDX PT, R5, R4, R0, 0x1f ;  /* 0x00001f0004057589 */ /* 0x00046400000e0000 */
.L_x_904:
[----:B------:R-:W-:Y:S05]  /*06c0*/  BSYNC B0 ;  /* 0x0000000000007941 */ /* 0x000fea0003800000 */
.L_x_903:
        /* <DEDUP_REMOVED lines=69> */
.L_x_907:
        /* <DEDUP_REMOVED lines=70> */
.L_x_908:
[----:B------:R-:W-:Y:S05]  /*0f80*/  BSYNC B0 ;  /* 0x0000000000007941 */ /* 0x000fea0003800000 */
.L_x_906:
[----:B------:R-:W-:-:S04]  /*0f90*/  LOP3.LUT R0, RZ, R0, RZ, 0x33, !PT ;  /* 0x00000000ff007212 */ /* 0x000fc800078e33ff */
[----:B------:R-:W-:-:S05]  /*0fa0*/  IADD3 R0, R0, R12, RZ ;  /* 0x0000000c00007210 */ /* 0x000fca0007ffe0ff */
[----:B------:R2:W-:Y:S01]  /*0fb0*/  STL [R1+0x44], R0 ;  /* 0x0000440001007387 */ /* 0x0005e20000100800 */
[----:B------:R-:W-:Y:S05]  /*0fc0*/  BRA `(.L_x_909) ;  /* 0x0000006000007947 */ /* 0x000fea0003800000 */
.L_x_897:
[----:B------:R-:W-:Y:S01]  /*0fd0*/  MOV R0, UR4 ;  /* 0x0000000400007c02 */ /* 0x000fe20008000f00 */
[----:B------:R-:W-:Y:S04]  /*0fe0*/  STL [R1+0x44], RZ ;  /* 0x000044ff01007387 */ /* 0x000fe80000100800 */
[----:B------:R-:W-:Y:S04]  /*0ff0*/  STL [R1+0x48], RZ ;  /* 0x000048ff01007387 */ /* 0x000fe80000100800 */
[----:B------:R1:W-:Y:S02]  /*1000*/  STL [R1+0x40], R0 ;  /* 0x0000400001007387 */ /* 0x0003e40000100800 */
[----:B-1----:R-:W-:-:S05]  /*1010*/  MOV R0, c[0x0][0x53c] ;  /* 0x00014f0000007a02 */ /* 0x002fca0000000f00 */
[----:B------:R1:W-:Y:S02]  /*1020*/  STL [R1+0x4c], R0 ;  /* 0x00004c0001007387 */ /* 0x0003e40000100800 */
.L_x_909:
        /* <DEDUP_REMOVED lines=8> */
.L_x_895:
[----:B-12---:R-:W2:Y:S02]  /*10b0*/  LDL R0, [R1+0x4c] ;  /* 0x00004c0001007983 */ /* 0x006ea40000100800 */
[----:B--2---:R-:W-:-:S13]  /*10c0*/  ISETP.GE.AND P0, PT, R0, c[0x0][0x53c], PT ;  /* 0x00014f0000007a0c */ /* 0x004fda0003f06270 */
[----:B------:R-:W-:Y:S05]  /*10d0*/  @P0 EXIT ;  /* 0x000000000000094d */ /* 0x000fea0003800000 */
[----:B------:R-:W1:Y:S01]  /*10e0*/  S2R R15, SR_TID.X ;  /* 0x00000000000f7919 */ /* 0x000e620000002100 */
[----:B------:R-:W-:Y:S01]  /*10f0*/  IMAD.MOV.U32 R16, RZ, RZ, 0x40 ;  /* 0x00000040ff107424 */ /* 0x000fe200078e00ff */
[----:B------:R-:W-:Y:S01]  /*1100*/  ULDC UR4, c[0x0][0x2ac] ;  /* 0x0000ab0000047ab9 */ /* 0x000fe20000000800 */
[----:B------:R-:W-:Y:S01]  /*1110*/  IMAD.MOV.U32 R17, RZ, RZ, 0x20 ;  /* 0x00000020ff117424 */ /* 0x000fe200078e00ff */
[----:B------:R-:W-:Y:S01]  /*1120*/  ULDC UR6, c[0x0][0x1d0] ;  /* 0x0000740000067ab9 */ /* 0x000fe20000000800 */
[----:B------:R-:W-:Y:S01]  /*1130*/  IMAD.MOV.U32 R18, RZ, RZ, -0x10 ;  /* 0xfffffff0ff127424 */ /* 0x000fe200078e00ff */
[----:B------:R-:W-:Y:S01]  /*1140*/  UIMAD UR6, UR4, UR6, URZ ;  /* 0x00000006040672a4 */ /* 0x000fe2000f8e023f */
[----:B-1----:R-:W-:-:S04]  /*1150*/  SHF.R.S32.HI R14, RZ, 0x1f, R15 ;  /* 0x0000001fff0e7819 */ /* 0x002fc8000001140f */
[CC--:B------:R-:W-:Y:S02]  /*1160*/  LEA.HI R10, R14.reuse, R15.reuse, RZ, 0x3 ;  /* 0x0000000f0e0a7211 */ /* 0x0c0fe400078f18ff */
[----:B------:R-:W-:Y:S02]  /*1170*/  LEA.HI R2, R14, R15, RZ, 0x4 ;  /* 0x0000000f0e027211 */ /* 0x000fe400078f20ff */
[----:B---3--:R-:W-:Y:S02]  /*1180*/  LOP3.LUT R4, R10, 0xfffffff8, RZ, 0xc0, !PT ;  /* 0xfffffff80a047812 */ /* 0x008fe400078ec0ff */
[----:B------:R-:W-:Y:S02]  /*1190*/  SHF.R.S32.HI R3, RZ, 0x4, R2 ;  /* 0x00000004ff037819 */ /* 0x000fe40000011402 */
[----:B------:R-:W-:Y:S01]  /*11a0*/  LOP3.LUT R0, R2, 0xfffffff0, RZ, 0xc0, !PT ;  /* 0xfffffff002007812 */ /* 0x000fe200078ec0ff */
[----:B------:R-:W-:Y:S01]  /*11b0*/  IMAD.IADD R9, R15, 0x1, -R4 ;  /* 0x000000010f097824 */ /* 0x000fe200078e0a04 */
[----:B------:R-:W-:-:S02]  /*11c0*/  SHF.R.S32.HI R27, RZ, 0x3, R10 ;  /* 0x00000003ff1b7819 */ /* 0x000fc4000001140a */
[----:B------:R-:W-:Y:S01]  /*11d0*/  LEA.HI R4, R2, R3, RZ, 0x1 ;  /* 0x0000000302047211 */ /* 0x000fe200078f08ff */
[----:B------:R-:W-:Y:S01]  /*11e0*/  IMAD.IADD R2, R15, 0x1, -R0 ;  /* 0x000000010f027824 */ /* 0x000fe200078e0a00 */
[----:B------:R-:W-:Y:S01]  /*11f0*/  LOP3.LUT P3, RZ, R9, 0x2, RZ, 0xc0, !PT ;  /* 0x0000000209ff7812 */ /* 0x000fe2000786c0ff */
[----:B------:R-:W-:Y:S01]  /*1200*/  IMAD.SHL.U32 R5, R27, 0x40, RZ ;  /* 0x000000401b057824 */ /* 0x000fe200078e00ff */
[----:B------:R-:W-:Y:S01]  /*1210*/  LOP3.LUT R4, R4, 0xfffffffe, RZ, 0xc0, !PT ;  /* 0xfffffffe04047812 */ /* 0x000fe200078ec0ff */
[C---:B------:R-:W-:Y:S01]  /*1220*/  IMAD.SHL.U32 R244, R9.reuse, 0x8, RZ ;  /* 0x0000000809f47824 */ /* 0x040fe200078e00ff */
[----:B------:R-:W-:Y:S01]  /*1230*/  SHF.R.S32.HI R8, RZ, 0x1f, R2 ;  /* 0x0000001fff087819 */ /* 0x000fe20000011402 */
[----:B------:R-:W-:Y:S01]  /*1240*/  IMAD.SHL.U32 R7, R9, 0x40, RZ ;  /* 0x0000004009077824 */ /* 0x000fe200078e00ff */
[----:B------:R-:W-:Y:S01]  /*1250*/  LOP3.LUT R0, R5, 0x1c0, RZ, 0xc0, !PT ;  /* 0x000001c005007812 */ /* 0x000fe200078ec0ff */
[----:B------:R-:W-:Y:S01]  /*1260*/  IMAD.IADD R12, R3, 0x1, -R4 ;  /* 0x00000001030c7824 */ /* 0x000fe200078e0a04 */
[----:B------:R-:W-:-:S02]  /*1270*/  LEA.HI R11, R8, R2, RZ, 0x3 ;  /* 0x00000002080b7211 */ /* 0x000fc400078f18ff */
[----:B------:R-:W-:Y:S02]  /*1280*/  LOP3.LUT R6, R0, 0x38, R244, 0xf8, !PT ;  /* 0x0000003800067812 */ /* 0x000fe400078ef8f4 */
[----:B------:R-:W-:Y:S02]  /*1290*/  SHF.R.U32.HI R5, RZ, 0x3, R0 ;  /* 0x00000003ff057819 */ /* 0x000fe40000011600 */
[----:B------:R-:W-:Y:S02]  /*12a0*/  LOP3.LUT R0, R7, 0x1c0, RZ, 0xc0, !PT ;  /* 0x000001c007007812 */ /* 0x000fe400078ec0ff */
[----:B------:R-:W-:Y:S02]  /*12b0*/  LEA.HI R7, R14, R15, RZ, 0x6 ;  /* 0x0000000f0e077211 */ /* 0x000fe400078f30ff */
[----:B------:R-:W-:Y:S02]  /*12c0*/  LOP3.LUT R4, R11, 0xfffffff8, RZ, 0xc0, !PT ;  /* 0xfffffff80b047812 */ /* 0x000fe400078ec0ff */
[----:B------:R-:W-:-:S02]  /*12d0*/  LOP3.LUT R6, R6, R5, RZ, 0x3c, !PT ;  /* 0x0000000506067212 */ /* 0x000fc400078e3cff */
[----:B------:R-:W-:Y:S01]  /*12e0*/  LOP3.LUT R5, R0, 0x8, R10, 0xf8, !PT ;  /* 0x0000000800057812 */ /* 0x000fe200078ef80a */
[----:B------:R-:W-:Y:S01]  /*12f0*/  IMAD.IADD R8, R2, 0x1, -R4 ;  /* 0x0000000102087824 */ /* 0x000fe200078e0a04 */
[----:B------:R-:W-:Y:S01]  /*1300*/  SHF.R.U32.HI R3, RZ, 0x3, R0 ;  /* 0x00000003ff037819 */ /* 0x000fe20000011600 */
[----:B------:R-:W-:Y:S01]  /*1310*/  IMAD.SHL.U32 R0, R7, 0x8, RZ ;  /* 0x0000000807007824 */ /* 0x000fe200078e00ff */
[CC--:B------:R-:W-:Y:S02]  /*1320*/  LEA.HI R10, R14.reuse, R15.reuse, RZ, 0x2 ;  /* 0x0000000f0e0a7211 */ /* 0x0c0fe400078f10ff */
[----:B------:R-:W-:Y:S02]  /*1330*/  LEA.HI R2, R14, R15, RZ, 0x5 ;  /* 0x0000000f0e027211 */ /* 0x000fe400078f28ff */
[----:B------:R-:W-:Y:S02]  /*1340*/  LOP3.LUT R13, R5, R3, RZ, 0x3c, !PT ;  /* 0x00000003050d7212 */ /* 0x000fe400078e3cff */
[----:B------:R-:W-:-:S02]  /*1350*/  SHF.R.S32.HI R125, RZ, 0x2, R10 ;  /* 0x00000002ff7d7819 */ /* 0x000fc4000001140a */
        /* <DEDUP_REMOVED lines=46> */
[----:B------:R-:W-:Y:S01]  /*1640*/  STL [R1+0x54], R21 ;  /* 0x0000541501007387 */ /* 0x000fe20000100800 */
[----:B------:R-:W-:Y:S01]  /*1650*/  LOP3.LUT R3, R3, 0xfffffe00, RZ, 0xc0, !PT ;  /* 0xfffffe0003037812 */ /* 0x000fe200078ec0ff */
[----:B------:R-:W-:Y:S01]  /*1660*/  IMAD.IADD R15, R6, 0x1, R4 ;  /* 0x00000001060f7824 */ /* 0x000fe200078e0204 */
[C---:B------:R-:W-:Y:S01]  /*1670*/  IADD3 R26, R125.reuse, 0x20, RZ ;  /* 0x000000207d1a7810 */ /* 0x040fe20007ffe0ff */
[----:B------:R-:W-:Y:S01]  /*1680*/  STL [R1+0x58], R20 ;  /* 0x0000581401007387 */ /* 0x000fe20000100800 */
[-C--:B------:R-:W-:Y:S01]  /*1690*/  IADD3 R4, R0, R3.reuse, R5 ;  /* 0x0000000300047210 */ /* 0x080fe20007ffe005 */
[----:B------:R-:W-:Y:S01]  /*16a0*/  IMAD R2, R12, 0x200, R13 ;  /* 0x000002000c027824 */ /* 0x000fe200078e020d */
[----:B------:R-:W-:Y:S01]  /*16b0*/  IADD3 R22, R125, 0x40, RZ ;  /* 0x000000407d167810 */ /* 0x000fe20007ffe0ff */
[----:B------:R-:W-:Y:S01]  /*16c0*/  IMAD.SHL.U32 R6, R26, 0x40, RZ ;  /* 0x000000401a067824 */ /* 0x000fe200078e00ff */
[----:B------:R-:W-:Y:S01]  /*16d0*/  LOP3.LUT R5, R0, R3, RZ, 0xfc, !PT ;  /* 0x0000000300057212 */ /* 0x000fe200078efcff */
[----:B------:R-:W-:Y:S01]  /*16e0*/  IMAD R0, R9, 0x10, R27 ;  /* 0x0000001009007824 */ /* 0x000fe200078e021b */
[----:B------:R-:W-:Y:S01]  /*16f0*/  IADD3 R24, R125, 0x60, RZ ;  /* 0x000000607d187810 */ /* 0x000fe20007ffe0ff */
[----:B------:R-:W-:Y:S01]  /*1700*/  IMAD.SHL.U32 R3, R22, 0x40, RZ ;  /* 0x0000004016037824 */ /* 0x000fe200078e00ff */
[----:B------:R-:W-:-:S02]  /*1710*/  LOP3.LUT P5, RZ, R8, 0x2, RZ, 0xc0, !PT ;  /* 0x0000000208ff7812 */ /* 0x000fc400078ac0ff */
[----:B------:R-:W-:Y:S01]  /*1720*/  LOP3.LUT P4, RZ, R8, 0x4, RZ, 0xc0, !PT ;  /* 0x0000000408ff7812 */ /* 0x000fe2000788c0ff */
[----:B------:R1:W-:Y:S01]  /*1730*/  STL [R1+0x10], R0 ;  /* 0x0000100001007387 */ /* 0x0003e20000100800 */
[----:B------:R-:W-:Y:S02]  /*1740*/  SHF.R.S32.HI R7, RZ, 0x1f, R26 ;  /* 0x0000001fff077819 */ /* 0x000fe4000001141a */
[----:B------:R-:W-:Y:S02]  /*1750*/  SHF.R.S32.HI R8, RZ, 0x1f, R22 ;  /* 0x0000001fff087819 */ /* 0x000fe40000011416 */
[----:B------:R-:W-:Y:S02]  /*1760*/  LOP3.LUT P2, RZ, R9, 0x4, RZ, 0xc0, !PT ;  /* 0x0000000409ff7812 */ /* 0x000fe4000784c0ff */
[----:B------:R-:W-:Y:S02]  /*1770*/  SHF.R.S32.HI R9, RZ, 0x1f, R24 ;  /* 0x0000001fff097819 */ /* 0x000fe40000011418 */
[----:B------:R-:W-:-:S02]  /*1780*/  LOP3.LUT R11, R6, 0x1c0, RZ, 0xc0, !PT ;  /* 0x000001c0060b7812 */ /* 0x000fc400078ec0ff */
[----:B------:R-:W-:Y:S02]  /*1790*/  LEA.HI R7, R7, R26, RZ, 0x3 ;  /* 0x0000001a07077211 */ /* 0x000fe400078f18ff */
[----:B------:R-:W-:Y:S02]  /*17a0*/  LEA.HI R6, R8, R22, RZ, 0x3 ;  /* 0x0000001608067211 */ /* 0x000fe400078f18ff */
[----:B------:R-:W-:Y:S01]  /*17b0*/  LOP3.LUT R22, R3, 0x1c0, RZ, 0xc0, !PT ;  /* 0x000001c003167812 */ /* 0x000fe200078ec0ff */
[----:B------:R-:W-:Y:S01]  /*17c0*/  IMAD.SHL.U32 R7, R7, 0x40, RZ ;  /* 0x0000004007077824 */ /* 0x000fe200078e00ff */
[----:B------:R-:W-:Y:S01]  /*17d0*/  LEA.HI R3, R9, R24, RZ, 0x3 ;  /* 0x0000001809037211 */ /* 0x000fe200078f18ff */
[----:B------:R-:W-:Y:S01]  /*17e0*/  IMAD.SHL.U32 R6, R6, 0x40, RZ ;  /* 0x0000004006067824 */ /* 0x000fe200078e00ff */
[----:B------:R-:W-:Y:S02]  /*17f0*/  IADD3 R124, R90, 0x10, RZ ;  /* 0x000000105a7c7810 */ /* 0x000fe40007ffe0ff */
[----:B------:R-:W-:Y:S01]  /*1800*/  IADD3 R241, R84, 0x20, RZ ;  /* 0x0000002054f17810 */ /* 0x000fe20007ffe0ff */
[----:B------:R-:W-:Y:S01]  /*1810*/  IMAD.SHL.U32 R3, R3, 0x40, RZ ;  /* 0x0000004003037824 */ /* 0x000fe200078e00ff */
[----:B------:R-:W-:Y:S01]  /*1820*/  LOP3.LUT R9, R10, 0x7ffffffc, RZ, 0xc0, !PT ;  /* 0x7ffffffc0a097812 */ /* 0x000fe200078ec0ff */
[----:B-1----:R-:W-:Y:S01]  /*1830*/  IMAD.SHL.U32 R0, R24, 0x40, RZ ;  /* 0x0000004018007824 */ /* 0x002fe200078e00ff */
[----:B------:R-:W-:-:S02]  /*1840*/  LOP3.LUT R12, R11, 0x38, R84, 0xf8, !PT ;  /* 0x000000380b0c7812 */ /* 0x000fc400078ef854 */
[----:B------:R-:W-:Y:S01]  /*1850*/  SHF.R.U32.HI R13, RZ, 0x3, R11 ;  /* 0x00000003ff0d7819 */ /* 0x000fe2000001160b */
[----:B------:R-:W-:Y:S01]  /*1860*/  IMAD.IADD R9, R23, 0x1, -R9 ;  /* 0x0000000117097824 */ /* 0x000fe200078e0a09 */
[----:B------:R-:W-:Y:S02]  /*1870*/  LOP3.LUT R8, R0, 0x1c0, RZ, 0xc0, !PT ;  /* 0x000001c000087812 */ /* 0x000fe400078ec0ff */
[----:B------:R-:W-:Y:S01]  /*1880*/  LOP3.LUT R11, R22, 0x38, R84, 0xf8, !PT ;  /* 0x00000038160b7812 */ /* 0x000fe200078ef854 */
[----:B------:R-:W-:Y:S01]  /*1890*/  IMAD.SHL.U32 R251, R9, 0x2, RZ ;  /* 0x0000000209fb7824 */ /* 0x000fe200078e00ff */
[----:B------:R-:W-:Y:S01]  /*18a0*/  SHF.R.U32.HI R24, RZ, 0x3, R22 ;  /* 0x00000003ff187819 */ /* 0x000fe20000011616 */
[----:B------:R-:W-:Y:S01]  /*18b0*/  IMAD.IADD R9, R25, 0x1, R14 ;  /* 0x0000000119097824 */ /* 0x000fe200078e020e */
[----:B------:R-:W-:Y:S02]  /*18c0*/  LOP3.LUT R10, R8, 0x38, R84, 0xf8, !PT ;  /* 0x00000038080a7812 */ /* 0x000fe400078ef854 */
[----:B------:R-:W-:-:S02]  /*18d0*/  SHF.R.U32.HI R22, RZ, 0x3, R8 ;  /* 0x00000003ff167819 */ /* 0x000fc40000011608 */
[----:B------:R-:W-:Y:S02]  /*18e0*/  SHF.R.S32.HI R26, RZ, 0x1f, R124 ;  /* 0x0000001fff1a7819 */ /* 0x000fe4000001147c */
[----:B------:R-:W-:Y:S02]  /*18f0*/  SHF.R.S32.HI R8, RZ, 0x1f, R241 ;  /* 0x0000001fff087819 */ /* 0x000fe400000114f1 */
[----:B------:R-:W-:Y:S01]  /*1900*/  LOP3.LUT R7, R7, 0xfffffe00, RZ, 0xc0, !PT ;  /* 0xfffffe0007077812 */ /* 0x000fe200078ec0ff */
[----:B------:R-:W-:Y:S01]  /*1910*/  STL [R1+0x68], R26 ;  /* 0x0000681a01007387 */ /* 0x000fe20000100800 */
[----:B------:R-:W-:Y:S02]  /*1920*/  LOP3.LUT R23, R6, 0xfffffe00, RZ, 0xc0, !PT ;  /* 0xfffffe0006177812 */ /* 0x000fe400078ec0ff */
[----:B------:R-:W-:Y:S01]  /*1930*/  LOP3.LUT R3, R3, 0xfffffe00, RZ, 0xc0, !PT ;  /* 0xfffffe0003037812 */ /* 0x000fe200078ec0ff */
[----:B------:R1:W-:Y:S01]  /*1940*/  STL [R1+0x4], R8 ;  /* 0x0000040801007387 */ /* 0x0003e20000100800 */
[----:B------:R-:W-:-:S02]  /*1950*/  LOP3.LUT R13, R7, R12, R13, 0xf6, !PT ;  /* 0x0000000c070d7212 */ /* 0x000fc400078ef60d */
[----:B------:R-:W-:Y:S01]  /*1960*/  LOP3.LUT R12, R23, R11, R24, 0xf6, !PT ;  /* 0x0000000b170c7212 */ /* 0x000fe200078ef618 */
[----:B------:R-:W-:Y:S01]  /*1970*/  STL [R1+0x60], R7 ;  /* 0x0000600701007387 */ /* 0x000fe20000100800 */
[----:B------:R-:W-:Y:S02]  /*1980*/  LOP3.LUT R11, R3, R10, R22, 0xf6, !PT ;  /* 0x0000000a030b7212 */ /* 0x000fe400078ef616 */
[----:B------:R-:W-:Y:S01]  /*1990*/  LOP3.LUT R10, R21, 0x38, R84, 0xf8, !PT ;  /* 0x00000038150a7812 */ /* 0x000fe200078ef854 */
[----:B------:R-:W-:Y:S01]  /*19a0*/  STL [R1+0x5c], R23 ;  /* 0x00005c1701007387 */ /* 0x000fe20000100800 */
[----:B------:R-:W-:Y:S02]  /*19b0*/  LEA R14, R13, 0x5100, 0x1 ;  /* 0x000051000d0e7811 */ /* 0x000fe400078e08ff */
[----:B------:R-:W-:Y:S01]  /*19c0*/  LOP3.LUT R10, R19, R10, R20, 0xf6, !PT ;  /* 0x0000000a130a7212 */ /* 0x000fe200078ef614 */
[----:B------:R2:W-:Y:S01]  /*19d0*/  STL [R1+0xa4], R3 ;  /* 0x0000a40301007387 */ /* 0x0005e20000100800 */
[----:B------:R-:W-:-:S02]  /*19e0*/  LEA R13, R12, 0x5100, 0x1 ;  /* 0x000051000c0d7811 */ /* 0x000fc400078e08ff */
[----:B------:R-:W-:Y:S01]  /*19f0*/  LEA R12, R11, 0x5100, 0x1 ;  /* 0x000051000b0c7811 */ /* 0x000fe200078e08ff */
[----:B------:R3:W-:Y:S01]  /*1a00*/  STL [R1+0x50], R9 ;  /* 0x0000500901007387 */ /* 0x0007e20000100800 */
[----:B------:R-:W-:Y:S02]  /*1a10*/  SEL R0, R16, 0xffffffc0, !P2 ;  /* 0xffffffc010007807 */ /* 0x000fe40005000000 */
[----:B------:R-:W-:Y:S01]  /*1a20*/  SHF.R.S32.HI R11, RZ, 0x1f, R251 ;  /* 0x0000001fff0b7819 */ /* 0x000fe200000114fb */
[----:B------:R-:W-:Y:S01]  /*1a30*/  STL [R1+0x9c], R14 ;  /* 0x00009c0e01007387 */ /* 0x000fe20000100800 */
[----:B------:R-:W-:Y:S02]  /*1a40*/  LEA R127, R2, 0x2900, 0x1 ;  /* 0x00002900027f7811 */ /* 0x000fe400078e08ff */
[----:B------:R-:W-:Y:S01]  /*1a50*/  IADD3 R11, R251, 0x30, RZ ;  /* 0x00000030fb0b7810 */ /* 0x000fe20007ffe0ff */
[----:B------:R4:W-:Y:S01]  /*1a60*/  STL [R1+0x98], R13 ;  /* 0x0000980d01007387 */ /* 0x0009e20000100800 */
[----:B-1----:R-:W-:Y:S01]  /*1a70*/  SEL R8, R16, 0xffffffc0, !P6 ;  /* 0xffffffc010087807 */ /* 0x002fe20007000000 */
[----:B------:R-:W-:Y:S01]  /*1a80*/  IMAD.IADD R197, R127, 0x1, R0 ;  /* 0x000000017fc57824 */ /* 0x000fe200078e0200 */
[C---:B------:R-:W-:Y:S01]  /*1a90*/  SEL R6, R17.reuse, 0xffffffe0, !P0 ;  /* 0xffffffe011067807 */ /* 0x040fe20004000000 */
[----:B------:R1:W-:Y:S01]  /*1aa0*/  STL [R1+0x94], R12 ;  /* 0x0000940c01007387 */ /* 0x0003e20000100800 */
[----:B------:R-:W-:-:S02]  /*1ab0*/  SEL R2, R17, 0xffffffe0, !P5 ;  /* 0xffffffe011027807 */ /* 0x000fc40006800000 */
[----:B------:R-:W-:Y:S02]  /*1ac0*/  IADD3 R17, R251, 0x10, RZ ;  /* 0x00000010fb117810 */ /* 0x000fe40007ffe0ff */
[C---:B------:R-:W-:Y:S02]  /*1ad0*/  IADD3 R202, R127.reuse, 0x20, RZ ;  /* 0x000000207fca7810 */ /* 0x040fe40007ffe0ff */
[----:B------:R-:W-:Y:S02]  /*1ae0*/  @P3 IADD3 R202, R127, -0x20, RZ ;  /* 0xffffffe07fca3810 */ /* 0x000fe40007ffe0ff */
[----:B--2---:R-:W-:Y:S02]  /*1af0*/  LOP3.LUT R3, R21, 0x18, R84, 0xf8, !PT ;  /* 0x0000001815037812 */ /* 0x004fe400078ef854 */
[----:B------:R-:W-:Y:S01]  /*1b00*/  SEL R7, R18, 0x10, !P1 ;  /* 0x0000001012077807 */ /* 0x000fe20004800000 */
[----:B------:R-:W-:Y:S01]  /*1b10*/  IMAD.IADD R194, R0, 0x1, R202 ;  /* 0x0000000100c27824 */ /* 0x000fe200078e02ca */
[----:B---3--:R-:W-:-:S02]  /*1b20*/  LOP3.LUT R9, R19, R3, R20, 0xf6, !PT ;  /* 0x0000000313097212 */ /* 0x008fc400078ef614 */
[----:B------:R-:W-:Y:S02]  /*1b30*/  SEL R3, R16, 0xffffffc0, !P4 ;  /* 0xffffffc010037807 */ /* 0x000fe40006000000 */
[----:B------:R-:W-:Y:S02]  /*1b40*/  LEA R252, R9, 0x100, 0x1 ;  /* 0x0000010009fc7811 */ /* 0x000fe400078e08ff */
[----:B------:R-:W-:Y:S02]  /*1b50*/  LEA R9, R10, 0x5100, 0x1 ;  /* 0x000051000a097811 */ /* 0x000fe400078e08ff */
[C---:B------:R-:W-:Y:S02]  /*1b60*/  IADD3 R16, R251.reuse, 0x18, RZ ;  /* 0x00000018fb107810 */ /* 0x040fe40007ffe0ff */
[C---:B----4-:R-:W-:Y:S01]  /*1b70*/  IADD3 R13, R251.reuse, 0x28, RZ ;  /* 0x00000028fb0d7810 */ /* 0x050fe20007ffe0ff */
[----:B------:R2:W-:Y:S01]  /*1b80*/  STL [R1+0x90], R9 ;  /* 0x0000900901007387 */ /* 0x0005e20000100800 */
[----:B-1----:R-:W-:-:S02]  /*1b90*/  IADD3 R12, R251, 0x38, RZ ;  /* 0x00000038fb0c7810 */ /* 0x002fc40007ffe0ff */
[----:B------:R-:W-:Y:S02]  /*1ba0*/  SHF.R.S32.HI R10, RZ, 0x1f, R17 ;  /* 0x0000001fff0a7819 */ /* 0x000fe40000011411 */
[----:B------:R-:W-:Y:S02]  /*1bb0*/  SHF.R.S32.HI R10, RZ, 0x1f, R13 ;  /* 0x0000001fff0a7819 */ /* 0x000fe4000001140d */
[----:B------:R-:W-:Y:S02]  /*1bc0*/  SHF.R.S32.HI R10, RZ, 0x1f, R12 ;  /* 0x0000001fff0a7819 */ /* 0x000fe4000001140c */
[----:B------:R-:W-:Y:S02]  /*1bd0*/  LEA R198, R4, 0x5100, 0x1 ;  /* 0x0000510004c67811 */ /* 0x000fe400078e08ff */
[----:B------:R-:W-:Y:S02]  /*1be0*/  LEA R192, R5, 0x100, 0x1 ;  /* 0x0000010005c07811 */ /* 0x000fe400078e08ff */
[C---:B------:R-:W-:Y:S01]  /*1bf0*/  IADD3 R18, R251.reuse, 0x8, RZ ;  /* 0x00000008fb127810 */ /* 0x040fe20007ffe0ff */
[C---:B------:R-:W-:Y:S01]  /*1c00*/  IMAD.IADD R199, R198.reuse, 0x1, R3 ;  /* 0x00000001c6c77824 */ /* 0x040fe200078e0203 */
[----:B------:R-:W-:Y:S01]  /*1c10*/  IADD3 R14, R251, 0x20, RZ ;  /* 0x00000020fb0e7810 */ /* 0x000fe20007ffe0ff */
[----:B------:R-:W-:Y:S01]  /*1c20*/  IMAD.IADD R193, R3, 0x1, R192 ;  /* 0x0000000103c17824 */ /* 0x000fe200078e02c0 */
[----:B------:R-:W-:Y:S01]  /*1c30*/  SHF.R.S32.HI R245, RZ, 0x1f, R244 ;  /* 0x0000001ffff57819 */ /* 0x000fe200000114f4 */
[----:B------:R-:W-:Y:S01]  /*1c40*/  IMAD.IADD R201, R198, 0x1, R2 ;  /* 0x00000001c6c97824 */ /* 0x000fe200078e0202 */
[----:B------:R-:W-:Y:S01]  /*1c50*/  SHF.R.S32.HI R85, RZ, 0x1f, R84 ;  /* 0x0000001fff557819 */ /* 0x000fe20000011454 */
[C---:B------:R-:W-:Y:S01]  /*1c60*/  IMAD.IADD R196, R2.reuse, 0x1, R192 ;  /* 0x0000000102c47824 */ /* 0x040fe200078e02c0 */
[----:B------:R-:W-:Y:S01]  /*1c70*/  SHF.R.S32.HI R91, RZ, 0x1f, R90 ;  /* 0x0000001fff5b7819 */ /* 0x000fe2000001145a */
[C---:B------:R-:W-:Y:S01]  /*1c80*/  IMAD.IADD R200, R2.reuse, 0x1, R199 ;  /* 0x0000000102c87824 */ /* 0x040fe200078e02c7 */
[----:B------:R-:W-:Y:S01]  /*1c90*/  SHF.R.S32.HI R18, RZ, 0x1f, R18 ;  /* 0x0000001fff127819 */ /* 0x000fe20000011412 */
[----:B------:R-:W-:Y:S01]  /*1ca0*/  IMAD.IADD R195, R2, 0x1, R193 ;  /* 0x0000000102c37824 */ /* 0x000fe200078e02c1 */
[----:B--2---:R-:W-:-:S02]  /*1cb0*/  SHF.R.S32.HI R9, RZ, 0x1f, R16 ;  /* 0x0000001fff097819 */ /* 0x004fc40000011410 */
[----:B------:R-:W-:Y:S01]  /*1cc0*/  SHF.R.S32.HI R9, RZ, 0x1f, R11 ;  /* 0x0000001fff097819 */ /* 0x000fe2000001140b */
[----:B------:R-:W-:Y:S01]  /*1cd0*/  IMAD.IADD R9, R252, 0x1, R8 ;  /* 0x00000001fc097824 */ /* 0x000fe200078e0208 */
[----:B------:R-:W-:Y:S02]  /*1ce0*/  LEA R11, R15, 0x80, 0x1 ;  /* 0x000000800f0b7811 */ /* 0x000fe400078e08ff */
[----:B------:R-:W-:Y:S02]  /*1cf0*/  SHF.R.S32.HI R14, RZ, 0x1f, R14 ;  /* 0x0000001fff0e7819 */ /* 0x000fe4000001140e */
[C---:B------:R-:W-:Y:S01]  /*1d00*/  IADD3 R206, R202.reuse, 0x800, RZ ;  /* 0x00000800cace7810 */ /* 0x040fe20007ffe0ff */
[C---:B------:R-:W-:Y:S01]  /*1d10*/  IMAD.IADD R10, R11.reuse, 0x1, R8 ;  /* 0x000000010b0a7824 */ /* 0x040fe200078e0208 */
[----:B------:R-:W-:Y:S01]  /*1d20*/  STL [R1+0x6c], R11 ;  /* 0x00006c0b01007387 */ /* 0x000fe20000100800 */
[----:B------:R-:W-:Y:S01]  /*1d30*/  IMAD.IADD R0, R11, 0x1, R6 ;  /* 0x000000010b007824 */ /* 0x000fe200078e0206 */
[----:B------:R-:W-:Y:S01]  /*1d40*/  IADD3 R205, R202, 0x1000, RZ ;  /* 0x00001000cacd7810 */ /* 0x000fe20007ffe0ff */
[----:B------:R-:W-:Y:S01]  /*1d50*/  IMAD.IADD R4, R6, 0x1, R10 ;  /* 0x0000000106047824 */ /* 0x000fe200078e020a */
[----:B------:R1:W-:Y:S01]  /*1d60*/  STL [R1], R9 ;  /* 0x0000000901007387 */ /* 0x0003e20000100800 */
[----:B------:R-:W-:-:S02]  /*1d70*/  IADD3 R204, R202, 0x1800, RZ ;  /* 0x00001800cacc7810 */ /* 0x000fc40007ffe0ff */
[----:B------:R-:W-:Y:S01]  /*1d80*/  IMAD.IADD R3, R7, 0x1, R4 ;  /* 0x0000000107037824 */ /* 0x000fe200078e0204 */
[----:B------:R-:W-:Y:S01]  /*1d90*/  STL [R1+0x70], R10 ;  /* 0x0000700a01007387 */ /* 0x000fe20000100800 */
[----:B------:R-:W-:-:S03]  /*1da0*/  IADD3 R203, R202, 0x2000, RZ ;  /* 0x00002000cacb7810 */ /* 0x000fc60007ffe0ff */
        /* <DEDUP_REMOVED lines=11> */
.L_x_1208:
[----:B------:R-:W3:Y:S01]  /*1e60*/  LDL R25, [R1+0x4c] ;  /* 0x00004c0001197983 */ /* 0x000ee20000100800 */
[----:B------:R-:W-:Y:S01]  /*1e70*/  ISETP.NE.U32.AND P0, PT, RZ, c[0x0][0x370], PT ;  /* 0x0000dc00ff007a0c */ /* 0x000fe20003f05070 */
[----:B------:R-:W-:Y:S01]  /*1e80*/  IMAD.MOV.U32 R148, RZ, RZ, 0x4 ;  /* 0x00000004ff947424 */ /* 0x000fe200078e00ff */
[----:B------:R-:W-:Y:S01]  /*1e90*/  ISETP.NE.U32.AND P1, PT, RZ, c[0x0][0x360], PT ;  /* 0x0000d800ff007a0c */ /* 0x000fe20003f25070 */
[----:B------:R-:W-:Y:S01]  /*1ea0*/  IMAD.MOV.U32 R12, RZ, RZ, RZ ;  /* 0x000000ffff0c7224 */ /* 0x000fe200078e00ff */
[----:B------:R-:W-:Y:S01]  /*1eb0*/  ISETP.NE.AND.EX P2, PT, RZ, c[0x0][0x374], PT, P0 ;  /* 0x0000dd00ff007a0c */ /* 0x000fe20003f45300 */
[----:B------:R-:W-:Y:S01]  /*1ec0*/  IMAD.MOV.U32 R143, RZ, RZ, RZ ;  /* 0x000000ffff8f7224 */ /* 0x000fe200078e00ff */
[----:B------:R-:W-:Y:S01]  /*1ed0*/  ISETP.NE.AND.EX P0, PT, RZ, c[0x0][0x364], PT, P1 ;  /* 0x0000d900ff007a0c */ /* 0x000fe20003f05310 */
[----:B------:R-:W-:Y:S01]  /*1ee0*/  CS2R R14, SRZ ;  /* 0x00000000000e7805 */ /* 0x000fe2000001ff00 */
[----:B------:R-:W-:Y:S02]  /*1ef0*/  ISETP.NE.U32.AND P1, PT, RZ, c[0x0][0x348], PT ;  /* 0x0000d200ff007a0c */ /* 0x000fe40003f25070 */
[----:B------:R-:W-:-:S02]  /*1f00*/  ISETP.NE.U32.AND P3, PT, RZ, c[0x0][0x350], PT ;  /* 0x0000d400ff007a0c */ /* 0x000fc40003f65070 */
[----:B------:R-:W-:Y:S02]  /*1f10*/  ISETP.NE.U32.AND P5, PT, RZ, c[0x0][0x358], PT ;  /* 0x0000d600ff007a0c */ /* 0x000fe40003fa5070 */
[----:B------:R-:W-:Y:S02]  /*1f20*/  ISETP.NE.AND.EX P1, PT, RZ, c[0x0][0x34c], PT, P1 ;  /* 0x0000d300ff007a0c */ /* 0x000fe40003f25310 */
[----:B------:R-:W-:Y:S02]  /*1f30*/  ISETP.NE.AND.EX P3, PT, RZ, c[0x0][0x354], PT, P3 ;  /* 0x0000d500ff007a0c */ /* 0x000fe40003f65330 */
[----:B------:R-:W-:Y:S01]  /*1f40*/  ISETP.NE.AND.EX P5, PT, RZ, c[0x0][0x35c], PT, P5 ;  /* 0x0000d700ff007a0c */ /* 0x000fe20003fa5350 */
[----:B---3--:R-:W-:-:S04]  /*1f50*/  @P2 IMAD.WIDE R10, R25, R148, c[0x0][0x370] ;  /* 0x0000dc00190a2625 */ /* 0x008fc800078e0294 */
[CC--:B------:R-:W-:Y:S01]  /*1f60*/  @P0 IMAD.WIDE R8, R25.reuse, R148.reuse, c[0x0][0x360] ;  /* 0x0000d80019080625 */ /* 0x0c0fe200078e0294 */
[----:B------:R-:W3:Y:S03]  /*1f70*/  @P2 LDG.E R12, [R10.64] ;  /* 0x000000080a0c2981 */ /* 0x000ee6000c1e1900 */
[CC--:B------:R-:W-:Y:S01]  /*1f80*/  IMAD.WIDE R6, R25.reuse, R148.reuse, c[0x0][0x348] ;  /* 0x0000d20019067625 */ /* 0x0c0fe200078e0294 */
[----:B------:R1:W5:Y:S03]  /*1f90*/  @P0 LDG.E R249, [R8.64] ;  /* 0x0000000808f90981 */ /* 0x000366000c1e1900 */
[CC--:B--2---:R-:W-:Y:S01]  /*1fa0*/  IMAD.WIDE R4, R25.reuse, R148.reuse, c[0x0][0x350] ;  /* 0x0000d40019047625 */ /* 0x0c4fe200078e0294 */
[----:B------:R1:W5:Y:S03]  /*1fb0*/  @P1 LDG.E R143, [R6.64] ;  /* 0x00000008068f1981 */ /* 0x000366000c1e1900 */
[----:B------:R-:W-:Y:S01]  /*1fc0*/  IMAD.WIDE R2, R25, R148, c[0x0][0x358] ;  /* 0x0000d60019027625 */ /* 0x000fe200078e0294 */
[----:B------:R1:W5:Y:S04]  /*1fd0*/  @P3 LDG.E R15, [R4.64] ;  /* 0x00000008040f3981 */ /* 0x000368000c1e1900 */
[----:B------:R1:W5:Y:S01]  /*1fe0*/  @P5 LDG.E R14, [R2.64] ;  /* 0x00000008020e5981 */ /* 0x000362000c1e1900 */
[----:B------:R-:W-:Y:S03]  /*1ff0*/  YIELD ;  /* 0x0000000000007946 */ /* 0x000fe60003800000 */
[----:B---3--:R1:W-:Y:S01]  /*2000*/  STL [R1+0x3c], R12 ;  /* 0x00003c0c01007387 */ /* 0x0083e20000100800 */
[----:B------:R-:W-:Y:S05]  /*2010*/  @P0 BRA `(.L_x_910) ;  /* 0x0000005000000947 */ /* 0x000fea0003800000 */
[----:B-----5:R-:W-:Y:S01]  /*2020*/  MOV R249, c[0x0][0x168] ;  /* 0x00005a0000f97a02 */ /* 0x020fe20000000f00 */
[----:B------:R-:W-:Y:S05]  /*2030*/  @!P1 BRA `(.L_x_910) ;  /* 0x0000003000009947 */ /* 0x000fea0003800000 */
[----:B-1----:R-:W2:Y:S04]  /*2040*/  LDG.E R8, [R6.64] ;  /* 0x0000000806087981 */ /* 0x002ea8000c1e1900 */
[----:B------:R-:W2:Y:S02]  /*2050*/  LDG.E R0, [R6.64+0x4] ;  /* 0x0000040806007981 */ /* 0x000ea4000c1e1900 */
[----:B--2---:R-:W-:-:S02]  /*2060*/  IADD3 R249, -R8, R0, RZ ;  /* 0x0000000008f97210 */ /* 0x004fc40007ffe1ff */
.L_x_910:
[----:B------:R-:W-:-:S04]  /*2070*/  ISETP.NE.U32.AND P0, PT, RZ, c[0x0][0x368], PT ;  /* 0x0000da00ff007a0c */ /* 0x000fc80003f05070 */
[----:B------:R-:W-:-:S13]  /*2080*/  ISETP.NE.AND.EX P0, PT, RZ, c[0x0][0x36c], PT, P0 ;  /* 0x0000db00ff007a0c */ /* 0x000fda0003f05300 */
[----:B------:R-:W-:Y:S05]  /*2090*/  @!P0 BRA `(.L_x_911) ;  /* 0x0000003000008947 */ /* 0x000fea0003800000 */
[----:B-1----:R-:W-:-:S05]  /*20a0*/  IMAD.WIDE R4, R25, R148, c[0x0][0x368] ;  /* 0x0000da0019047625 */ /* 0x002fca00078e0294 */
[----:B------:R1:W5:Y:S01]  /*20b0*/  LDG.E R13, [R4.64] ;  /* 0x00000008040d7981 */ /* 0x000362000c1e1900 */
[----:B------:R-:W-:Y:S05]  /*20c0*/  BRA `(.L_x_912) ;  /* 0x0000005000007947 */ /* 0x000fea0003800000 */
.L_x_911:
[----:B------:R-:W-:Y:S01]  /*20d0*/  MOV R13, UR6 ;  /* 0x00000006000d7c02 */ /* 0x000fe20008000f00 */
[----:B------:R-:W-:Y:S05]  /*20e0*/  @!P3 BRA `(.L_x_912) ;  /* 0x000000300000b947 */ /* 0x000fea0003800000 */
[----:B-1----:R-:W2:Y:S04]  /*20f0*/  LDG.E R6, [R4.64] ;  /* 0x0000000804067981 */ /* 0x002ea8000c1e1900 */
[----:B------:R-:W2:Y:S02]  /*2100*/  LDG.E R0, [R4.64+0x4] ;  /* 0x0000040804007981 */ /* 0x000ea4000c1e1900 */
[----:B--2---:R-:W-:Y:S02]  /*2110*/  IADD3 R13, -R6, R0, RZ ;  /* 0x00000000060d7210 */ /* 0x004fe40007ffe1ff */
.L_x_912:
[----:B-1----:R-:W2:Y:S04]  /*2120*/  LDL.LU R5, [R1+0x44] ;  /* 0x0000440001057983 */ /* 0x002ea80000300800 */
[----:B------:R1:W3:Y:S04]  /*2130*/  @P5 LDG.E R4, [R2.64] ;  /* 0x0000000802045981 */ /* 0x0002e8000c1e1900 */
[----:B------:R1:W3:Y:S01]  /*2140*/  @P5 LDG.E R0, [R2.64+0x4] ;  /* 0x0000040802005981 */ /* 0x0002e2000c1e1900 */
[----:B------:R-:W-:Y:S01]  /*2150*/  ISETP.NE.U32.AND P0, PT, RZ, c[0x0][0x378], PT ;  /* 0x0000de00ff007a0c */ /* 0x000fe20003f05070 */
[----:B-----5:R-:W-:-:S03]  /*2160*/  IMAD.MOV.U32 R136, RZ, RZ, R13 ;  /* 0x000000ffff887224 */ /* 0x020fc600078e000d */
[----:B------:R-:W-:Y:S01]  /*2170*/  ISETP.NE.AND.EX P0, PT, RZ, c[0x0][0x37c], PT, P0 ;  /* 0x0000df00ff007a0c */ /* 0x000fe20003f05300 */
[----:B------:R-:W-:-:S05]  /*2180*/  IMAD.MOV.U32 R6, RZ, RZ, c[0x0][0x2c4] ;  /* 0x0000b100ff067624 */ /* 0x000fca00078e00ff */
[----:B------:R-:W-:Y:S01]  /*2190*/  ISETP.NE.AND P2, PT, R6, 0x1, PT ;  /* 0x000000010600780c */ /* 0x000fe20003f45270 */
[----:B------:R-:W-:Y:S02]  /*21a0*/  IMAD.IADD R12, R13, 0x1, -R12 ;  /* 0x000000010d0c7824 */ /* 0x000fe400078e0a0c */
[----:B------:R-:W-:-:S04]  /*21b0*/  IMAD.MOV.U32 R6, RZ, RZ, c[0x0][0x32c] ;  /* 0x0000cb00ff067624 */ /* 0x000fc800078e00ff */
[----:B-1----:R-:W-:-:S05]  /*21c0*/  @P0 IMAD.WIDE R2, R25, R148, c[0x0][0x378] ;  /* 0x0000de0019020625 */ /* 0x002fca00078e0294 */
[----:B------:R1:W5:Y:S01]  /*21d0*/  @P0 LDG.E R136, [R2.64] ;  /* 0x0000000802880981 */ /* 0x000362000c1e1900 */
[----:B------:R-:W-:Y:S02]  /*21e0*/  ISETP.GE.AND P1, PT, R6, 0x1, PT ;  /* 0x000000010600780c */ /* 0x000fe40003f26270 */
[----:B------:R-:W-:-:S04]  /*21f0*/  LOP3.LUT R207, R207, 0xfffbffff, RZ, 0xc0, !PT ;  /* 0xfffbffffcfcf7812 */ /* 0x000fc800078ec0ff */
[----:B------:R-:W-:-:S04]  /*2200*/  @P2 LOP3.LUT R207, R207, 0x40000, RZ, 0xfc, !PT ;  /* 0x00040000cfcf2812 */ /* 0x000fc800078efcff */
[----:B------:R-:W-:-:S04]  /*2210*/  LOP3.LUT R207, R207, 0xfffeffff, RZ, 0xc0, !PT ;  /* 0xfffeffffcfcf7812 */ /* 0x000fc800078ec0ff */
[----:B------:R-:W-:Y:S01]  /*2220*/  @P1 LOP3.LUT R207, R207, 0x10000, RZ, 0xfc, !PT ;  /* 0x00010000cfcf1812 */ /* 0x000fe200078efcff */
[----:B-1----:R-:W-:Y:S02]  /*2230*/  IMAD.MOV.U32 R2, RZ, RZ, c[0x0][0x228] ;  /* 0x00008a00ff027624 */ /* 0x002fe400078e00ff */
[----:B--2---:R-:W-:-:S05]  /*2240*/  IMAD.SHL.U32 R7, R5, 0x80, RZ ;  /* 0x0000008005077824 */ /* 0x004fca00078e00ff */
[----:B------:R1:W-:Y:S01]  /*2250*/  STL [R1+0x38], R7 ;  /* 0x0000380701007387 */ /* 0x0003e20000100800 */
[----:B---3--:R-:W-:Y:S01]  /*2260*/  @P5 IMAD.IADD R2, R0, 0x1, -R4 ;  /* 0x0000000100025824 */ /* 0x008fe200078e0a04 */
[----:B------:R-:W-:-:S03]  /*2270*/  IADD3 R0, R7, 0x7f, RZ ;  /* 0x0000007f07007810 */ /* 0x000fc60007ffe0ff */
[----:B------:R-:W-:Y:S02]  /*2280*/  IMAD.IADD R250, R12, 0x1, R2 ;  /* 0x000000010cfa7824 */ /* 0x000fe400078e0202 */
[----:B------:R-:W-:-:S03]  /*2290*/  @P2 IMAD.HI.U32 R4, R0, c[0x0][0x2c8], RZ ;  /* 0x0000b20000042a27 */ /* 0x000fc600078e00ff */
[C---:B------:R-:W-:Y:S02]  /*22a0*/  IADD3 R3, R250.reuse, 0x4f, RZ ;  /* 0x0000004ffa037810 */ /* 0x040fe40007ffe0ff */
[----:B------:R-:W-:Y:S02]  /*22b0*/  @P2 SHF.R.U32.HI R0, RZ, c[0x0][0x2cc], R4 ;  /* 0x0000b300ff002a19 */ /* 0x000fe40000011604 */
[----:B------:R-:W-:Y:S01]  /*22c0*/  IADD3 R4, R250, 0x1, -R249 ;  /* 0x00000001fa047810 */ /* 0x000fe20007ffe8f9 */
[----:B------:R-:W-:-:S04]  /*22d0*/  IMAD.HI R3, R3, 0x66666667, RZ ;  /* 0x6666666703037827 */ /* 0x000fc800078e02ff */
[----:B------:R-:W-:Y:S01]  /*22e0*/  IMAD.IADD R0, R4, 0x1, R0 ;  /* 0x0000000104007824 */ /* 0x000fe200078e0200 */
[----:B------:R-:W-:-:S04]  /*22f0*/  SHF.R.U32.HI R5, RZ, 0x1f, R3 ;  /* 0x0000001fff057819 */ /* 0x000fc80000011603 */
[----:B------:R-:W-:Y:S02]  /*2300*/  LEA.HI.SX32 R144, R3, R5, 0x1b ;  /* 0x0000000503907211 */ /* 0x000fe400078fdaff */
[----:B------:R-:W-:Y:S01]  /*2310*/  IADD3 R4, R0, c[0x0][0x328], RZ ;  /* 0x0000ca0000047a10 */ /* 0x000fe20007ffe0ff */
[----:B------:R-:W-:Y:S05]  /*2320*/  @!P1 BRA `(.L_x_913) ;  /* 0x0000010000009947 */ /* 0x000fea0003800000 */
[C---:B-1----:R-:W-:Y:S01]  /*2330*/  ISETP.GT.AND P0, PT, R0.reuse, RZ, PT ;  /* 0x000000ff0000720c */ /* 0x042fe20003f04270 */
        /* <DEDUP_REMOVED lines=9> */
.L_x_915:
[----:B------:R-:W-:-:S13]  /*23d0*/  ISETP.NE.AND P0, PT, R6, 0x1, PT ;  /* 0x000000010600780c */ /* 0x000fda0003f05270 */
[----:B------:R-:W-:-:S05]  /*23e0*/  @P0 IMAD.HI.U32 R0, R3, c[0x0][0x330], RZ ;  /* 0x0000cc0003000a27 */ /* 0x000fca00078e00ff */
[----:B------:R-:W-:Y:S02]  /*23f0*/  @P0 SHF.R.U32.HI R3, RZ, c[0x0][0x334], R0 ;  /* 0x0000cd00ff030a19 */ /* 0x000fe40000011600 */
.L_x_916:
[----:B------:R-:W-:Y:S05]  /*2400*/  BSYNC B0 ;  /* 0x0000000000007941 */ /* 0x000fea0003800000 */
.L_x_914:
[----:B------:R-:W-:-:S05]  /*2410*/  IMAD R3, R3, R6, c[0x0][0x32c] ;  /* 0x0000cb0003037624 */ /* 0x000fca00078e0206 */
[----:B------:R-:W-:-:S04]  /*2420*/  IMNMX R4, R4, R3, PT ;  /* 0x0000000304047217 */ /* 0x000fc80003800200 */
.L_x_913:
[----:B-1----:R-:W-:Y:S01]  /*2430*/  IADD3 R4, R4, 0x4f, RZ ;  /* 0x0000004f04047810 */ /* 0x002fe20007ffe0ff */
[----:B------:R-:W-:-:S04]  /*2440*/  @P2 IMAD.HI.U32 R3, R7, c[0x0][0x2c8], RZ ;  /* 0x0000b20007032a27 */ /* 0x000fc800078e00ff */
[----:B------:R-:W-:-:S04]  /*2450*/  IMAD.HI R4, R4, 0x66666667, RZ ;  /* 0x6666666704047827 */ /* 0x000fc800078e02ff */
[----:B------:R-:W-:Y:S01]  /*2460*/  IMAD.MOV.U32 R0, RZ, RZ, R7 ;  /* 0x000000ffff007224 */ /* 0x000fe200078e0007 */
[----:B------:R-:W-:Y:S01]  /*2470*/  @P2 SHF.R.U32.HI R0, RZ, c[0x0][0x2cc], R3 ;  /* 0x0000b300ff002a19 */ /* 0x000fe20000011603 */
[----:B------:R-:W-:Y:S01]  /*2480*/  IMAD.IADD R230, R250, 0x1, -R249 ;  /* 0x00000001fae67824 */ /* 0x000fe200078e0af9 */
[----:B------:R-:W-:-:S03]  /*2490*/  SHF.R.U32.HI R3, RZ, 0x1f, R4 ;  /* 0x0000001fff037819 */ /* 0x000fc60000011604 */
[----:B------:R-:W-:Y:S01]  /*24a0*/  IMAD.IADD R0, R230, 0x1, R0 ;  /* 0x00000001e6007824 */ /* 0x000fe200078e0200 */
[----:B------:R-:W-:-:S04]  /*24b0*/  LEA.HI.SX32 R7, R4, R3, 0x1b ;  /* 0x0000000304077211 */ /* 0x000fc800078fdaff */
[----:B------:R-:W-:Y:S02]  /*24c0*/  IADD3 R3, R0, -c[0x0][0x324], RZ ;  /* 0x8000c90000037a10 */ /* 0x000fe40007ffe0ff */
        /* <DEDUP_REMOVED lines=11> */
.L_x_919:
[----:B------:R-:W-:-:S13]  /*2580*/  ISETP.NE.AND P0, PT, R6, 0x1, PT ;  /* 0x000000010600780c */ /* 0x000fda0003f05270 */
[----:B------:R-:W-:-:S05]  /*2590*/  @P0 IMAD.HI.U32 R4, R0, c[0x0][0x330], RZ ;  /* 0x0000cc0000040a27 */ /* 0x000fca00078e00ff */
[----:B------:R-:W-:Y:S02]  /*25a0*/  @P0 SHF.R.U32.HI R0, RZ, c[0x0][0x334], R4 ;  /* 0x0000cd00ff000a19 */ /* 0x000fe40000011604 */
.L_x_920:
[----:B------:R-:W-:Y:S05]  /*25b0*/  BSYNC B0 ;  /* 0x0000000000007941 */ /* 0x000fea0003800000 */
.L_x_918:
[----:B------:R-:W-:-:S05]  /*25c0*/  IMAD R0, R0, c[0x0][0x32c], RZ ;  /* 0x0000cb0000007a24 */ /* 0x000fca00078e02ff */
[----:B------:R-:W-:-:S04]  /*25d0*/  IMNMX R3, R3, R0, !PT ;  /* 0x0000000003037217 */ /* 0x000fc80007800200 */
.L_x_917:
        /* <DEDUP_REMOVED lines=12> */
[----:B------:R-:W-:Y:S02]  /*26a0*/  SHF.R.U32.HI R8, RZ, 0x10, R3 ;  /* 0x00000010ff087819 */ /* 0x000fe40000011603 */
[----:B------:R-:W-:Y:S02]  /*26b0*/  LOP3.LUT R17, R3, 0xff, RZ, 0xc0, !PT ;  /* 0x000000ff03117812 */ /* 0x000fe400078ec0ff */
[C---:B------:R-:W-:Y:S01]  /*26c0*/  ISETP.NE.AND P1, PT, R8.reuse, RZ, PT ;  /* 0x000000ff0800720c */ /* 0x040fe20003f25270 */
[----:B------:R1:W-:Y:S03]  /*26d0*/  STL [R1+0x44], R8 ;  /* 0x0000440801007387 */ /* 0x0003e60000100800 */
[----:B------:R-:W-:Y:S01]  /*26e0*/  SEL R130, R8, c[0x0][0x338], P1 ;  /* 0x0000ce0008827a07 */ /* 0x000fe20000800000 */
[----:B------:R1:W-:Y:S01]  /*26f0*/  STL [R1+0x64], R17 ;  /* 0x0000641101007387 */ /* 0x0003e20000100800 */
[----:B------:R-:W-:Y:S05]  /*2700*/  @!P0 BRA `(.L_x_922) ;  /* 0x000001d000008947 */ /* 0x000fea0003800000 */
[----:B------:R-:W-:Y:S02]  /*2710*/  IABS R3, R130 ;  /* 0x0000008200037213 */ /* 0x000fe40000000000 */
[----:B------:R-:W-:-:S02]  /*2720*/  IADD3 R4, R130, -0x1, R7 ;  /* 0xffffffff82047810 */ /* 0x000fc40007ffe007 */
[----:B------:R-:W2:Y:S03]  /*2730*/  I2F.RP R0, R3 ;  /* 0x0000000300007306 */ /* 0x000ea60000209400 */
[----:B-1----:R-:W-:Y:S02]  /*2740*/  IMAD.IADD R8, R4, 0x1, -R6 ;  /* 0x0000000104087824 */ /* 0x002fe400078e0a06 */
[----:B------:R-:W-:-:S03]  /*2750*/  IMAD.MOV.U32 R4, RZ, RZ, RZ ;  /* 0x000000ffff047224 */ /* 0x000fc600078e00ff */
[----:B------:R-:W-:Y:S01]  /*2760*/  IABS R11, R8 ;  /* 0x00000008000b7213 */ /* 0x000fe20000000000 */
[----:B--2---:R-:W1:Y:S02]  /*2770*/  MUFU.RCP R0, R0 ;  /* 0x0000000000007308 */ /* 0x004e640000001000 */
        /* <DEDUP_REMOVED lines=22> */
.L_x_922:
[----:B------:R-:W-:Y:S05]  /*28e0*/  BSYNC B0 ;  /* 0x0000000000007941 */ /* 0x000fea0003800000 */
.L_x_921:
[----:B------:R-:W-:-:S04]  /*28f0*/  IMAD R3, R17, R0, R6 ;  /* 0x0000000011037224 */ /* 0x000fc800078e0206 */
[C---:B------:R-:W-:Y:S02]  /*2900*/  IMAD.IADD R0, R3.reuse, 0x1, R0 ;  /* 0x0000000103007824 */ /* 0x040fe400078e0200 */
[----:B------:R-:W-:-:S03]  /*2910*/  IMAD R3, R3, 0x50, -R12 ;  /* 0x0000005003037824 */ /* 0x000fc600078e0a0c */
[----:B------:R-:W-:Y:S02]  /*2920*/  IMNMX R0, R7, R0, PT ;  /* 0x0000000007007217 */ /* 0x000fe40003800200 */
[----:B------:R-:W-:-:S03]  /*2930*/  IMNMX R3, RZ, R3, !PT ;  /* 0x00000003ff037217 */ /* 0x000fc60007800200 */
[----:B------:R-:W-:Y:S02]  /*2940*/  IMAD R0, R0, 0x50, -R12 ;  /* 0x0000005000007824 */ /* 0x000fe400078e0a0c */
[----:B------:R-:W-:-:S03]  /*2950*/  IMAD.WIDE.U32 R4, R3, -0x33333333, RZ ;  /* 0xcccccccd03047825 */ /* 0x000fc600078e00ff */
        /* <DEDUP_REMOVED lines=11> */
[----:B------:R-:W2:Y:S03]  /*2a10*/  S2R R9, SR_TID.X ;  /* 0x0000000000097919 */ /* 0x000ea60000002100 */
[----:B------:R-:W-:-:S13]  /*2a20*/  ISETP.NE.AND.EX P4, PT, RZ, c[0x0][0x344], PT, P0 ;  /* 0x0000d100ff007a0c */ /* 0x000fda0003f85300 */
[----:B------:R-:W-:-:S05]  /*2a30*/  @P4 IMAD.WIDE R4, R25, R148, c[0x0][0x340] ;  /* 0x0000d00019044625 */ /* 0x000fca00078e0294 */
[----:B------:R3:W4:Y:S01]  /*2a40*/  @P4 LDG.E R21, [R4.64] ;  /* 0x0000000804154981 */ /* 0x000722000c1e1900 */
[----:B-12---:R-:W-:-:S04]  /*2a50*/  SHF.R.S32.HI R8, RZ, 0x1f, R9 ;  /* 0x0000001fff087819 */ /* 0x006fc80000011409 */
[----:B------:R-:W-:-:S04]  /*2a60*/  LEA.HI R8, R8, R9, RZ, 0x3 ;  /* 0x0000000908087211 */ /* 0x000fc800078f18ff */
[----:B------:R-:W-:Y:S02]  /*2a70*/  SHF.R.S32.HI R8, RZ, 0x3, R8 ;  /* 0x00000003ff087819 */ /* 0x000fe40000011408 */
[----:B------:R-:W-:Y:S02]  /*2a80*/  SHF.R.S32.HI R3, RZ, 0x1f, R14 ;  /* 0x0000001fff037819 */ /* 0x000fe4000001140e */
[----:B------:R-:W-:-:S04]  /*2a90*/  IADD3 R104, P0, R8, R14, RZ ;  /* 0x0000000e08687210 */ /* 0x000fc80007f1e0ff */
[----:B------:R-:W-:-:S05]  /*2aa0*/  LEA.HI.X.SX32 R105, R8, R3, 0x1, P0 ;  /* 0x0000000308697211 */ /* 0x000fca00000f0eff */
[----:B------:R-:W-:Y:S02]  /*2ab0*/  IMAD R3, R105, c[0x0][0x238], RZ ;  /* 0x00008e0069037a24 */ /* 0x000fe400078e02ff */
[----:B---3--:R-:W-:Y:S01]  /*2ac0*/  IMAD.WIDE.U32 R4, R104, c[0x0][0x238], R244 ;  /* 0x00008e0068047a25 */ /* 0x008fe200078e00f4 */
[----:B------:R-:W-:-:S03]  /*2ad0*/  LOP3.LUT R24, R16, 0xffff, RZ, 0xc0, !PT ;  /* 0x0000ffff10187812 */ /* 0x000fc600078ec0ff */
[----:B------:R-:W-:Y:S01]  /*2ae0*/  IMAD R3, R104, c[0x0][0x23c], R3 ;  /* 0x00008f0068037a24 */ /* 0x000fe200078e0203 */
[----:B------:R-:W-:-:S03]  /*2af0*/  SHF.R.S32.HI R20, RZ, 0x1f, R25 ;  /* 0x0000001fff147819 */ /* 0x000fc60000011419 */
[----:B------:R-:W-:Y:S01]  /*2b00*/  IMAD.IADD R5, R5, 0x1, R3 ;  /* 0x0000000105057824 */ /* 0x000fe200078e0203 */
[----:B------:R-:W-:Y:S01]  /*2b10*/  SEL R22, R20, RZ, !P5 ;  /* 0x000000ff14167207 */ /* 0x000fe20006800000 */
[----:B------:R-:W-:Y:S01]  /*2b20*/  IMAD.MOV.U32 R134, RZ, RZ, 0x50 ;  /* 0x00000050ff867424 */ /* 0x000fe200078e00ff */
[----:B------:R-:W-:Y:S01]  /*2b30*/  IADD3 R29, R0, -0x1, RZ ;  /* 0xffffffff001d7810 */ /* 0x000fe20007ffe0ff */
[----:B------:R-:W-:Y:S01]  /*2b40*/  IMAD.WIDE.U32 R4, R24, c[0x0][0x240], R4 ;  /* 0x0000900018047a25 */ /* 0x000fe200078e0004 */
[----:B------:R-:W-:Y:S02]  /*2b50*/  IADD3 R103, -R8, R2, RZ ;  /* 0x0000000208677210 */ /* 0x000fe40007ffe1ff */
[----:B------:R-:W-:Y:S01]  /*2b60*/  SEL R23, R25, RZ, !P5 ;  /* 0x000000ff19177207 */ /* 0x000fe20006800000 */
[----:B------:R-:W-:Y:S02]  /*2b70*/  IMAD R5, R24, c[0x0][0x244], R5 ;  /* 0x0000910018057a24 */ /* 0x000fe400078e0205 */
[----:B------:R-:W-:-:S02]  /*2b80*/  IMAD R0, R22, c[0x0][0x248], RZ ;  /* 0x0000920016007a24 */ /* 0x000fc400078e02ff */
        /* <DEDUP_REMOVED lines=15> */
[----:B------:R-:W-:-:S03]  /*2c80*/  MOV R16, c[0x0][0x238] ;  /* 0x00008e0000107a02 */ /* 0x000fc60000000f00 */
[----:B------:R-:W-:Y:S01]  /*2c90*/  IMAD.IADD R5, R5, 0x1, R0 ;  /* 0x0000000105057824 */ /* 0x000fe200078e0200 */
[----:B------:R-:W-:Y:S02]  /*2ca0*/  @P0 LEA R6, P2, R4, c[0x0][0x220], 0x1 ;  /* 0x0000880004060a11 */ /* 0x000fe400078408ff */
[----:B------:R-:W-:Y:S02]  /*2cb0*/  SHF.L.U32 R153, R16, 0x4, RZ ;  /* 0x0000000410997819 */ /* 0x000fe400000006ff */
[----:B------:R-:W-:Y:S02]  /*2cc0*/  @P0 LEA.HI.X R7, R4, c[0x0][0x224], R5, 0x1, P2 ;  /* 0x0000890004070a11 */ /* 0x000fe400010f0c05 */
[----:B------:R-:W-:Y:S02]  /*2cd0*/  SHF.L.U64.HI R148, R16, R148, c[0x0][0x23c] ;  /* 0x00008f0010947619 */ /* 0x000fe40000010294 */
[----:B------:R-:W-:Y:S01]  /*2ce0*/  @P1 IADD3 R0, P3, R153, R4, RZ ;  /* 0x0000000499001210 */ /* 0x000fe20007f7e0ff */
[----:B------:R-:W-:Y:S01]  /*2cf0*/  @!PT LDS RZ, [RZ] ;  /* 0x00000000fffff984 */ /* 0x000fe20000000800 */
[----:B------:R-:W-:Y:S01]  /*2d00*/  @!PT LDS RZ, [RZ] ;  /* 0x00000000fffff984 */ /* 0x000fe20000000800 */
[----:B------:R-:W-:Y:S01]  /*2d10*/  @!PT LDS RZ, [RZ] ;  /* 0x00000000fffff984 */ /* 0x000fe20000000800 */
[----:B------:R1:W-:Y:S01]  /*2d20*/  @P0 LDGSTS.E.BYPASS.LTC128B.128 [R208+0x2900], [R6.64], !P6 ;  /* 0x0290000006d00fae */ /* 0x0003e2000f101d48 */
[----:B------:R-:W-:-:S03]  /*2d30*/  ISETP.GE.AND P2, PT, R3, 0x21, PT ;  /* 0x000000210300780c */ /* 0x000fc60003f46270 */
[----:B-1----:R-:W-:Y:S01]  /*2d40*/  @P1 IMAD.X R7, R5, 0x1, R148, P3 ;  /* 0x0000000105071824 */ /* 0x002fe200018e0694 */
[----:B------:R-:W-:-:S04]  /*2d50*/  @P1 LEA R6, P0, R0, c[0x0][0x220], 0x1 ;  /* 0x0000880000061a11 */ /* 0x000fc800078008ff */
[----:B------:R-:W-:Y:S02]  /*2d60*/  @P1 LEA.HI.X R7, R0, c[0x0][0x224], R7, 0x1, P0 ;  /* 0x0000890000071a11 */ /* 0x000fe400000f0c07 */
[----:B------:R-:W-:-:S03]  /*2d70*/  ISETP.GE.AND P0, PT, R3, 0x31, PT ;  /* 0x000000310300780c */ /* 0x000fc60003f06270 */
[----:B------:R1:W-:Y:S01]  /*2d80*/  @P1 LDGSTS.E.BYPASS.LTC128B.128 [R208+0x3100], [R6.64], !P6 ;  /* 0x0310000006d01fae */ /* 0x0003e2000f101d48 */
[----:B------:R-:W-:Y:S02]  /*2d90*/  @P2 LEA R0, P1, R16, R4, 0x5 ;  /* 0x0000000410002211 */ /* 0x000fe400078228ff */
[----:B-1----:R-:W-:-:S04]  /*2da0*/  @P2 MOV R6, c[0x0][0x23c] ;  /* 0x00008f0000062a02 */ /* 0x002fc80000000f00 */
[----:B------:R-:W-:Y:S02]  /*2db0*/  @P2 LEA.HI.X R6, R16, R5, R6, 0x5, P1 ;  /* 0x0000000510062211 */ /* 0x000fe400008f2c06 */
[----:B------:R-:W-:Y:S01]  /*2dc0*/  @P2 LEA R8, P1, R0, c[0x0][0x220], 0x1 ;  /* 0x0000880000082a11 */ /* 0x000fe200078208ff */
[----:B------:R-:W-:-:S03]  /*2dd0*/  @P0 IMAD.MOV.U32 R7, RZ, RZ, c[0x0][0x23c] ;  /* 0x00008f00ff070624 */ /* 0x000fc600078e00ff */
[----:B------:R-:W-:Y:S02]  /*2de0*/  @P2 LEA.HI.X R9, R0, c[0x0][0x224], R6, 0x1, P1 ;  /* 0x0000890000092a11 */ /* 0x000fe400008f0c06 */
[----:B------:R-:W-:Y:S01]  /*2df0*/  ISETP.GE.AND P1, PT, R3, 0x41, PT ;  /* 0x000000410300780c */ /* 0x000fe20003f26270 */
[----:B------:R-:W-:Y:S02]  /*2e00*/  @P0 IMAD R0, R7, 0x30, RZ ;  /* 0x0000003007000824 */ /* 0x000fe400078e02ff */
[----:B------:R-:W-:Y:S01]  /*2e10*/  @P0 IMAD.WIDE.U32 R6, R16, 0x30, R4 ;  /* 0x0000003010060825 */ /* 0x000fe200078e0004 */
[----:B------:R1:W-:Y:S01]  /*2e20*/  @P2 LDGSTS.E.BYPASS.LTC128B.128 [R208+0x3900], [R8.64], !P6 ;  /* 0x0390000008d02fae */ /* 0x0003e2000f101d48 */
[----:B------:R-:W-:-:S03]  /*2e30*/  SHF.R.S32.HI R3, RZ, 0x1f, R125 ;  /* 0x0000001fff037819 */ /* 0x000fc6000001147d */
[----:B------:R-:W-:Y:S02]  /*2e40*/  @P0 IADD3 R0, R7, R0, RZ ;  /* 0x0000000007000210 */ /* 0x000fe40007ffe0ff */
[----:B------:R-:W-:-:S03]  /*2e50*/  @P0 LEA R18, P2, R6, c[0x0][0x220], 0x1 ;  /* 0x0000880006120a11 */ /* 0x000fc600078408ff */
[----:B------:R-:W-:Y:S02]  /*2e60*/  @P1 MOV R12, c[0x0][0x23c] ;  /* 0x00008f00000c1a02 */ /* 0x000fe40000000f00 */
[----:B------:R-:W-:Y:S01]  /*2e70*/  @P0 LEA.HI.X R19, R6, c[0x0][0x224], R0, 0x1, P2 ;  /* 0x0000890006130a11 */ /* 0x000fe200010f0c00 */
[C---:B------:R-:W-:Y:S01]  /*2e80*/  IMAD R0, R3.reuse, c[0x0][0x280], RZ ;  /* 0x0000a00003007a24 */ /* 0x040fe200078e02ff */
[C---:B------:R-:W-:Y:S01]  /*2e90*/  @P1 LEA R4, P2, R16.reuse, R4, 0x6 ;  /* 0x0000000410041211 */ /* 0x040fe200078430ff */
[----:B------:R-:W-:Y:S02]  /*2ea0*/  IMAD R3, R3, c[0x0][0x290], RZ ;  /* 0x0000a40003037a24 */ /* 0x000fe400078e02ff */
[C---:B------:R-:W-:Y:S01]  /*2eb0*/  IMAD.WIDE.U32 R6, R125.reuse, c[0x0][0x280], R90 ;  /* 0x0000a0007d067a25 */ /* 0x040fe200078e005a */
[----:B------:R-:W-:Y:S01]  /*2ec0*/  @P1 LEA.HI.X R5, R16, R5, R12, 0x6, P2 ;  /* 0x0000000510051211 */ /* 0x000fe200010f340c */
[----:B------:R2:W-:Y:S01]  /*2ed0*/  @P0 LDGSTS.E.BYPASS.LTC128B.128 [R208+0x4100], [R18.64], !P6 ;  /* 0x0410000012d00fae */ /* 0x0005e2000f101d48 */
[----:B------:R-:W-:Y:S01]  /*2ee0*/  @P1 LEA R16, P2, R4, c[0x0][0x220], 0x1 ;  /* 0x0000880004101a11 */ /* 0x000fe200078408ff */
[----:B------:R-:W-:-:S02]  /*2ef0*/  IMAD R0, R125, c[0x0][0x284], R0 ;  /* 0x0000a1007d007a24 */ /* 0x000fc400078e0200 */
[----:B------:R-:W-:Y:S02]  /*2f00*/  IMAD.IADD R128, R13, 0x1, R15 ;  /* 0x000000010d807824 */ /* 0x000fe400078e020f */
[----:B-1----:R-:W-:Y:S01]  /*2f10*/  IMAD.WIDE.U32 R8, R125, c[0x0][0x280], R84 ;  /* 0x0000a0007d087a25 */ /* 0x002fe200078e0054 */
[----:B------:R-:W-:-:S03]  /*2f20*/  @P1 LEA.HI.X R17, R4, c[0x0][0x224], R5, 0x1, P2 ;  /* 0x0000890004111a11 */ /* 0x000fc600010f0c05 */
[----:B------:R-:W-:-:S04]  /*2f30*/  IMAD.WIDE.U32 R10, R125, c[0x0][0x290], R90 ;  /* 0x0000a4007d0a7a25 */ /* 0x000fc800078e005a */
[C---:B------:R-:W-:Y:S01]  /*2f40*/  IMAD R3, R125.reuse, c[0x0][0x294], R3 ;  /* 0x0000a5007d037a24 */ /* 0x040fe200078e0203 */
[----:B------:R2:W-:Y:S01]  /*2f50*/  @P1 LDGSTS.E.BYPASS.LTC128B.128 [R208+0x4900], [R16.64], !P6 ;  /* 0x0490000010d01fae */ /* 0x0005e2000f101d48 */
[----:B------:R-:W-:-:S04]  /*2f60*/  IMAD.WIDE.U32 R14, R125, c[0x0][0x290], R84 ;  /* 0x0000a4007d0e7a25 */ /* 0x000fc800078e0054 */
[----:B------:R-:W-:Y:S02]  /*2f70*/  IMAD.IADD R13, R7, 0x1, R0 ;  /* 0x00000001070d7824 */ /* 0x000fe400078e0200 */
[----:B------:R-:W-:Y:S01]  /*2f80*/  IMAD.IADD R9, R0, 0x1, R9 ;  /* 0x0000000100097824 */ /* 0x000fe200078e0209 */
[----:B-----5:R-:W-:Y:S01]  /*2f90*/  SHF.R.S32.HI R0, RZ, 0x1f, R136 ;  /* 0x0000001fff007819 */ /* 0x020fe20000011488 */
[----:B------:R-:W-:Y:S01]  /*2fa0*/  IMAD.MOV.U32 R12, RZ, RZ, R6 ;  /* 0x000000ffff0c7224 */ /* 0x000fe200078e0006 */
[----:B------:R-:W-:Y:S01]  /*2fb0*/  IADD3 R11, R11, R3, RZ ;  /* 0x000000030b0b7210 */ /* 0x000fe20007ffe0ff */
[----:B------:R-:W-:Y:S01]  /*2fc0*/  IMAD.MOV.U32 R131, RZ, RZ, c[0x0][0x280] ;  /* 0x0000a000ff837624 */ /* 0x000fe200078e00ff */
[----:B------:R-:W-:Y:S01]  /*2fd0*/  IADD3 R7, R3, R15, RZ ;  /* 0x0000000f03077210 */ /* 0x000fe20007ffe0ff */
[C---:B------:R-:W-:Y:S01]  /*2fe0*/  IMAD R3, R0.reuse, c[0x0][0x280], RZ ;  /* 0x0000a00000037a24 */ /* 0x040fe200078e02ff */
[----:B------:R-:W-:Y:S01]  /*2ff0*/  MOV R6, R14 ;  /* 0x0000000e00067202 */ /* 0x000fe20000000f00 */
[----:B------:R-:W-:Y:S01]  /*3000*/  IMAD R0, R0, c[0x0][0x290], RZ ;  /* 0x0000a40000007a24 */ /* 0x000fe200078e02ff */
[----:B------:R-:W-:Y:S01]  /*3010*/  MOV R142, 0x5 ;  /* 0x00000005008e7802 */ /* 0x000fe20000000f00 */
[----:B------:R-:W-:-:S02]  /*3020*/  IMAD R145, R134, c[0x0][0x284], RZ ;  /* 0x0000a10086917a24 */ /* 0x000fc400078e02ff */
[C---:B------:R-:W-:Y:S02]  /*3030*/  IMAD R146, R134.reuse, c[0x0][0x294], RZ ;  /* 0x0000a50086927a24 */ /* 0x040fe400078e02ff */
[----:B------:R-:W-:Y:S01]  /*3040*/  IMAD.WIDE.U32 R138, R134, c[0x0][0x280], RZ ;  /* 0x0000a000868a7a25 */ /* 0x000fe200078e00ff */
[----:B------:R-:W-:Y:S01]  /*3050*/  ISETP.GE.AND P1, PT, R241, c[0x0][0x1d4], PT ;  /* 0x00007500f1007a0c */ /* 0x000fe20003f26270 */
[----:B------:R-:W0:Y:S01]  /*3060*/  LDGDEPBAR ;  /* 0x00000000000079af */ /* 0x000e220000000000 */
        /* <DEDUP_REMOVED lines=19> */
[----:B------:R-:W-:Y:S01]  /*31a0*/  SHF.L.U64.HI R142, R150, R142, c[0x0][0x294] ;  /* 0x0000a500968e7619 */ /* 0x000fe2000001028e */
[----:B------:R-:W-:Y:S01]  /*31b0*/  IMAD R123, R24, c[0x0][0x1ec], R115 ;  /* 0x00007b00187b7a24 */ /* 0x000fe200078e0273 */
[----:B------:R-:W-:Y:S01]  /*31c0*/  SHF.L.U32 R152, R150, 0x5, RZ ;  /* 0x0000000596987819 */ /* 0x000fe200000006ff */
[----:B------:R-:W-:Y:S01]  /*31d0*/  IMAD R122, R24, c[0x0][0x214], R113 ;  /* 0x00008500187a7a24 */ /* 0x000fe200078e0271 */
[----:B------:R-:W-:Y:S01]  /*31e0*/  IADD3 R146, R135, R146, RZ ;  /* 0x0000009287927210 */ /* 0x000fe20007ffe0ff */
[----:B------:R-:W-:Y:S01]  /*31f0*/  IMAD.IADD R101, R93, 0x1, R3 ;  /* 0x000000015d657824 */ /* 0x000fe200078e0203 */
[----:B------:R-:W-:Y:S01]  /*3200*/  IADD3 R99, R3, R87, RZ ;  /* 0x0000005703637210 */ /* 0x000fe20007ffe0ff */
[----:B------:R-:W-:Y:S01]  /*3210*/  IMAD.IADD R100, R89, 0x1, R0 ;  /* 0x0000000159647824 */ /* 0x000fe200078e0200 */
[----:B------:R-:W-:-:S02]  /*3220*/  IADD3 R98, R0, R83, RZ ;  /* 0x0000005300627210 */ /* 0x000fc40007ffe0ff */
[--C-:B----4-:R-:W-:Y:S01]  /*3230*/  @P4 SHF.R.S32.HI R5, RZ, 0x1f, R21.reuse ;  /* 0x0000001fff054819 */ /* 0x110fe20000011415 */
[----:B------:R-:W-:Y:S02]  /*3240*/  @!P4 IMAD.MOV.U32 R5, RZ, RZ, R20 ;  /* 0x000000ffff05c224 */ /* 0x000fe400078e0014 */
[----:B------:R-:W-:Y:S01]  /*3250*/  @P4 IMAD.MOV.U32 R4, RZ, RZ, R21 ;  /* 0x000000ffff044224 */ /* 0x000fe200078e0015 */
[----:B------:R-:W-:Y:S01]  /*3260*/  @!P4 MOV R4, R25 ;  /* 0x000000190004c202 */ /* 0x000fe20000000f00 */
[----:B------:R-:W-:-:S04]  /*3270*/  IMAD R5, R5, c[0x0][0x2b0], RZ ;  /* 0x0000ac0005057a24 */ /* 0x000fc800078e02ff */
[C---:B------:R-:W-:Y:S02]  /*3280*/  IMAD R5, R4.reuse, c[0x0][0x2b4], R5 ;  /* 0x0000ad0004057a24 */ /* 0x040fe400078e0205 */
[----:B------:R-:W-:-:S05]  /*3290*/  IMAD.WIDE.U32 R110, R4, c[0x0][0x2b0], RZ ;  /* 0x0000ac00046e7a25 */ /* 0x000fca00078e00ff */
[----:B------:R-:W-:Y:S02]  /*32a0*/  IADD3 R120, R111, R5, RZ ;  /* 0x000000056f787210 */ /* 0x000fe40007ffe0ff */
[----:B--2---:R-:W2:Y:S04]  /*32b0*/  LDL R19, [R1+0x54] ;  /* 0x0000540001137983 */ /* 0x004ea80000100800 */
[----:B------:R-:W3:Y:S04]  /*32c0*/  LDL R16, [R1+0x58] ;  /* 0x0000580001107983 */ /* 0x000ee80000100800 */
[----:B------:R-:W4:Y:S04]  /*32d0*/  LDL R15, [R1+0x60] ;  /* 0x00006000010f7983 */ /* 0x000f280000100800 */
[----:B------:R-:W5:Y:S01]  /*32e0*/  LDL R14, [R1+0x5c] ;  /* 0x00005c00010e7983 */ /* 0x000f620000100800 */
[----:B------:R-:W-:Y:S01]  /*32f0*/  ISETP.GE.AND P0, PT, R84, c[0x0][0x27c], PT ;  /* 0x00009f0054007a0c */ /* 0x000fe20003f06270 */
[----:B------:R-:W-:Y:S01]  /*3300*/  IMAD R0, R22, c[0x0][0x268], RZ ;  /* 0x00009a0016007a24 */ /* 0x000fe200078e02ff */
[C---:B------:R-:W-:Y:S01]  /*3310*/  IADD3 R17, R125.reuse, 0x20, RZ ;  /* 0x000000207d117810 */ /* 0x040fe20007ffe0ff */
[----:B------:R-:W-:Y:S01]  /*3320*/  IMAD.WIDE.U32 R4, R24, c[0x0][0x260], R244 ;  /* 0x0000980018047a25 */ /* 0x000fe200078e00f4 */
[----:B------:R-:W-:Y:S01]  /*3330*/  SEL R3, RZ, c[0x0][0x27c], !P0 ;  /* 0x00009f00ff037a07 */ /* 0x000fe20004000000 */
[----:B------:R-:W-:Y:S01]  /*3340*/  ULDC.U8 UR5, c[0x0][0x298] ;  /* 0x0000a60000057ab9 */ /* 0x000fe20000000000 */
[----:B------:R-:W-:Y:S01]  /*3350*/  IADD3 R18, R125, 0x40, RZ ;  /* 0x000000407d127810 */ /* 0x000fe20007ffe0ff */
[----:B------:R-:W-:Y:S01]  /*3360*/  IMAD.SHL.U32 R17, R17, 0x40, RZ ;  /* 0x0000004011117824 */ /* 0x000fe200078e00ff */
[----:B------:R-:W-:Y:S01]  /*3370*/  P2R R121, PR, RZ, 0x1 ;  /* 0x00000001ff797803 */ /* 0x000fe20000000000 */
[----:B------:R-:W-:-:S02]  /*3380*/  IMAD.IADD R3, R84, 0x1, R3 ;  /* 0x0000000154037824 */ /* 0x000fc400078e0203 */
[----:B------:R-:W-:Y:S01]  /*3390*/  IMAD R6, R23, c[0x0][0x26c], R0 ;  /* 0x00009b0017067a24 */ /* 0x000fe200078e0200 */
[----:B------:R-:W-:Y:S01]  /*33a0*/  LOP3.LUT R17, R17, 0x1c0, RZ, 0xc0, !PT ;  /* 0x000001c011117812 */ /* 0x000fe200078ec0ff */
[----:B------:R-:W-:Y:S01]  /*33b0*/  IMAD R5, R24, c[0x0][0x264], R5 ;  /* 0x0000990018057a24 */ /* 0x000fe200078e0205 */
[----:B------:R-:W-:Y:S01]  /*33c0*/  SHF.R.S32.HI R0, RZ, 0x1f, R3 ;  /* 0x0000001fff007819 */ /* 0x000fe20000011403 */
[----:B------:R-:W-:Y:S02]  /*33d0*/  IMAD.SHL.U32 R18, R18, 0x40, RZ ;  /* 0x0000004012127824 */ /* 0x000fe400078e00ff */
[----:B------:R-:W-:Y:S01]  /*33e0*/  IMAD.WIDE.U32 R78, R23, c[0x0][0x268], R4 ;  /* 0x00009a00174e7a25 */ /* 0x000fe200078e0004 */
[----:B------:R-:W-:Y:S02]  /*33f0*/  LEA.HI R3, R0, R3, RZ, 0x3 ;  /* 0x0000000300037211 */ /* 0x000fe400078f18ff */
[----:B------:R-:W-:Y:S01]  /*3400*/  LOP3.LUT R18, R18, 0x1c0, RZ, 0xc0, !PT ;  /* 0x000001c012127812 */ /* 0x000fe200078ec0ff */
[----:B------:R-:W-:Y:S01]  /*3410*/  IMAD.IADD R80, R79, 0x1, R6 ;  /* 0x000000014f507824 */ /* 0x000fe200078e0206 */
[--C-:B------:R-:W-:Y:S01]  /*3420*/  LOP3.LUT R5, R17, 0x38, R3.reuse, 0xf8, !PT ;  /* 0x0000003811057812 */ /* 0x100fe200078ef803 */
[----:B------:R-:W-:Y:S01]  /*3430*/  IMAD.MOV.U32 R137, RZ, RZ, 0x6 ;  /* 0x00000006ff897424 */ /* 0x000fe200078e00ff */
[----:B------:R-:W1:Y:S01]  /*3440*/  S2R R17, SR_TID.X ;  /* 0x0000000000117919 */ /* 0x000e620000002100 */
[--C-:B------:R-:W-:Y:S01]  /*3450*/  LOP3.LUT R4, R18, 0x38, R3.reuse, 0xf8, !PT ;  /* 0x0000003812047812 */ /* 0x100fe200078ef803 */
[----:B------:R-:W-:Y:S01]  /*3460*/  IMAD.MOV.U32 R155, RZ, RZ, c[0x0][0x2b8] ;  /* 0x0000ae00ff9b7624 */ /* 0x000fe200078e00ff */
[----:B------:R-:W-:Y:S01]  /*3470*/  IADD3 R18, R125, 0x20, RZ ;  /* 0x000000207d127810 */ /* 0x000fe20007ffe0ff */
[----:B------:R-:W-:Y:S01]  /*3480*/  IMAD.MOV.U32 R154, RZ, RZ, c[0x0][0x27c] ;  /* 0x00009f00ff9a7624 */ /* 0x000fe200078e00ff */
        /* <DEDUP_REMOVED lines=8> */
[----:B------:R-:W-:-:S02]  /*3510*/  LOP3.LUT R18, R18, 0x1c0, RZ, 0xc0, !PT ;  /* 0x000001c012127812 */ /* 0x000fc400078ec0ff */
[----:B------:R-:W-:Y:S02]  /*3520*/  SHF.R.S32.HI R96, RZ, 0x1f, R77 ;  /* 0x0000001fff607819 */ /* 0x000fe4000001144d */
        /* <DEDUP_REMOVED lines=22> */
.L_x_958:
[----:B------:R-:W-:Y:S01]  /*3690*/  IMAD R3, R29, 0x50, R0 ;  /* 0x000000501d037824 */ /* 0x000fe200078e0200 */
[----:B------:R-:W-:Y:S01]  /*36a0*/  ISETP.NE.AND P1, PT, R155, 0x1, PT ;  /* 0x000000019b00780c */ /* 0x000fe20003f25270 */
[----:B------:R-:W-:Y:S01]  /*36b0*/  IMAD.MOV.U32 R73, RZ, RZ, RZ ;  /* 0x000000ffff497224 */ /* 0x000fe200078e00ff */
[----:B-1---5:R1:W5:Y:S01]  /*36c0*/  LDL R157, [R1+0x4] ;  /* 0x00000400019d7983 */ /* 0x0223620000100800 */
[----:B------:R-:W-:Y:S01]  /*36d0*/  IMAD.IADD R4, R128, 0x1, R3 ;  /* 0x0000000180047824 */ /* 0x000fe200078e0203 */
[----:B------:R-:W-:Y:S01]  /*36e0*/  ISETP.GE.AND P0, PT, R3, R2, PT ;  /* 0x000000020300720c */ /* 0x000fe20003f06270 */
[----:B------:R-:W-:Y:S04]  /*36f0*/  DEPBAR.LE SB0, 0x0 ;  /* 0x000080000000791a */ /* 0x000fe80000000000 */
[--C-:B------:R-:W-:Y:S01]  /*3700*/  IMAD.MOV.U32 R3, RZ, RZ, R4.reuse ;  /* 0x000000ffff037224 */ /* 0x100fe200078e0004 */
[----:B------:R-:W-:Y:S01]  /*3710*/  ISETP.GT.OR P0, PT, R0, 0x4f, P0 ;  /* 0x0000004f0000780c */ /* 0x000fe20000704670 */
[----:B------:R1:W5:Y:S01]  /*3720*/  LDL R156, [R1] ;  /* 0x00000000019c7983 */ /* 0x0003620000100800 */
[----:B------:R-:W-:Y:S01]  /*3730*/  WARPSYNC 0xffffffff ;  /* 0xffffffff00007948 */ /* 0x000fe20003800000 */
[----:B------:R-:W-:Y:S01]  /*3740*/  @P1 IMAD.HI.U32 R5, R4, c[0x0][0x2bc], RZ ;  /* 0x0000af0004051a27 */ /* 0x000fe200078e00ff */
[----:B------:R-:W-:Y:S01]  /*3750*/  ISETP.GE.AND P2, PT, R154, 0x1, PT ;  /* 0x000000019a00780c */ /* 0x000fe20003f46270 */
[----:B------:R-:W-:Y:S03]  /*3760*/  BSSY B2, `(.L_x_924) ;  /* 0x0000414000027945 */ /* 0x000fe60003800000 */
[----:B------:R-:W-:Y:S05]  /*3770*/  @P1 SHF.R.U32.HI R3, RZ, c[0x0][0x2c0], R5 ;  /* 0x0000b000ff031a19 */ /* 0x000fea0000011605 */
[C---:B------:R-:W-:Y:S04]  /*3780*/  @!P0 IADD3 R5, P1, R3.reuse, R110, RZ ;  /* 0x0000006e03058210 */ /* 0x040fe80007f3e0ff */
[----:B------:R-:W-:Y:S01]  /*3790*/  @!P0 LEA.HI.X.SX32 R7, R3, R120, 0x1, P1 ;  /* 0x0000007803078211 */ /* 0x000fe200008f0eff */
[----:B------:R-:W-:Y:S01]  /*37a0*/  IMAD.MOV R3, RZ, RZ, -R3 ;  /* 0x000000ffff037224 */ /* 0x000fe200078e0a03 */
[----:B------:R-:W-:Y:S03]  /*37b0*/  @!P0 LEA R6, P1, R5, c[0x0][0x2a0], 0x2 ;  /* 0x0000a80005068a11 */ /* 0x000fe600078210ff */
[----:B------:R-:W-:Y:S01]  /*37c0*/  IMAD R76, R3, c[0x0][0x2b8], R4 ;  /* 0x0000ae00034c7a24 */ /* 0x000fe200078e0204 */
[----:B------:R-:W-:Y:S03]  /*37d0*/  @!P0 LEA.HI.X R7, R5, c[0x0][0x2a4], R7, 0x2, P1 ;  /* 0x0000a90005078a11 */ /* 0x000fe600008f1407 */
[----:B------:R-:W-:Y:S01]  /*37e0*/  IMAD.WIDE.U32 R4, R76, c[0x0][0x1e0], RZ ;  /* 0x000078004c047a25 */ /* 0x000fe200078e00ff */
[----:B------:R-:W-:Y:S01]  /*37f0*/  SHF.R.S32.HI R94, RZ, 0x1f, R76 ;  /* 0x0000001fff5e7819 */ /* 0x000fe2000001144c */
[----:B--2---:R-:W2:Y:S04]  /*3800*/  @!P0 LDG.E R73, [R6.64] ;  /* 0x0000000806498981 */ /* 0x004ea8000c1e1900 */
[----:B------:R-:W-:Y:S01]  /*3810*/  IMAD R3, R94, c[0x0][0x1e0], RZ ;  /* 0x000078005e037a24 */ /* 0x000fe200078e02ff */
[----:B------:R-:W-:Y:S03]  /*3820*/  BAR.SYNC.DEFER_BLOCKING 0x0 ;  /* 0x0000000000007b1d */ /* 0x000fe60000010000 */
[----:B------:R-:W-:Y:S04]  /*3830*/  IMAD R3, R76, c[0x0][0x1e4], R3 ;  /* 0x000079004c037a24 */ /* 0x000fe800078e0203 */
[----:B------:R-:W-:Y:S01]  /*3840*/  IMAD.IADD R5, R5, 0x1, R3 ;  /* 0x0000000105057824 */ /* 0x000fe200078e0203 */
[----:B--2---:R-:W-:Y:S03]  /*3850*/  SHF.R.S32.HI R95, RZ, 0x1f, R73 ;  /* 0x0000001fff5f7819 */ /* 0x004fe60000011449 */
[----:B------:R-:W-:Y:S04]  /*3860*/  IMAD.WIDE.U32 R4, R73, c[0x0][0x1f0], R4 ;  /* 0x00007c0049047a25 */ /* 0x000fe800078e0004 */
[----:B------:R-:W-:Y:S01]  /*3870*/  IMAD R6, R95, c[0x0][0x1f0], RZ ;  /* 0x00007c005f067a24 */ /* 0x000fe200078e02ff */
[----:B------:R-:W-:Y:S03]  /*3880*/  IADD3 R3, P0, R114, R4, RZ ;  /* 0x0000000472037210 */ /* 0x000fe60007f1e0ff */
[----:B------:R-:W-:Y:S05]  /*3890*/  IMAD R6, R73, c[0x0][0x1f4], R6 ;  /* 0x00007d0049067a24 */ /* 0x000fea00078e0206 */
[----:B------:R-:W-:Y:S02]  /*38a0*/  IADD3.X R4, R123, R5, R6, P0, !PT ;  /* 0x000000057b047210 */ /* 0x000fe400007fe406 */
[C---:B------:R-:W-:Y:S04]  /*38b0*/  LEA R72, P0, R3.reuse, c[0x0][0x1c8], 0x1 ;  /* 0x0000720003487a11 */ /* 0x040fe800078008ff */
[----:B------:R-:W-:Y:S01]  /*38c0*/  LEA.HI.X R71, R3, c[0x0][0x1cc], R4, 0x1, P0 ;  /* 0x0000730003477a11 */ /* 0x000fe200000f0c04 */
[----:B------:R-:W-:-:S05]  /*38d0*/  @!P2 BRA `(.L_x_925) ;  /* 0x00003c400000a947 */ /* 0x000fca0003800000 */
[-C--:B-1----:R-:W-:Y:S01]  /*38e0*/  IMAD R6, R145, R29.reuse, RZ ;  /* 0x0000001d91067224 */ /* 0x082fe200078e02ff */
[----:B------:R-:W-:Y:S01]  /*38f0*/  ISETP.NE.AND P0, PT, RZ, UR5, PT ;  /* 0x00000005ff007c0c */ /* 0x000fe2000bf05270 */
[-C--:B------:R-:W-:Y:S01]  /*3900*/  IMAD R5, R146, R29.reuse, RZ ;  /* 0x0000001d92057224 */ /* 0x080fe200078e02ff */
[----:B------:R-:W-:Y:S01]  /*3910*/  SHF.R.S32.HI R4, RZ, 0x1f, R29 ;  /* 0x0000001fff047819 */ /* 0x000fe2000001141d */
[----:B------:R-:W-:Y:S02]  /*3920*/  IMAD R3, R29, -0x50, R2 ;  /* 0xffffffb01d037824 */ /* 0x000fe400078e0202 */
[-C--:B------:R-:W-:Y:S03]  /*3930*/  IMAD.WIDE.U32 R32, R138, R29.reuse, RZ ;  /* 0x0000001d8a207225 */ /* 0x080fe600078e00ff */
[----:B------:R-:W-:Y:S01]  /*3940*/  IMNMX R60, R3, 0x50, PT ;  /* 0x00000050033c7817 */ /* 0x000fe20003800200 */
[C---:B------:R-:W-:Y:S02]  /*3950*/  IMAD R6, R4.reuse, R138, R6 ;  /* 0x0000008a04067224 */ /* 0x040fe400078e0206 */
[----:B------:R-:W-:Y:S02]  /*3960*/  IMAD R5, R4, R134, R5 ;  /* 0x0000008604057224 */ /* 0x000fe400078e0205 */
[----:B------:R-:W-:Y:S01]  /*3970*/  IMAD.WIDE.U32 R10, R134, R29, RZ ;  /* 0x0000001d860a7225 */ /* 0x000fe200078e00ff */
[----:B------:R-:W-:Y:S04]  /*3980*/  IADD3 R34, R33, R6, RZ ;  /* 0x0000000621227210 */ /* 0x000fe80007ffe0ff */
        /* <DEDUP_REMOVED lines=30> */
.L_x_928:
[----:B------:R-:W-:Y:S05]  /*3b70*/  BSYNC B0 ;  /* 0x0000000000007941 */ /* 0x000fea0003800000 */
.L_x_927:
        /* <DEDUP_REMOVED lines=39> */
.L_x_930:
[----:B------:R-:W-:Y:S05]  /*3df0*/  BSYNC B0 ;  /* 0x0000000000007941 */ /* 0x000fea0003800000 */
.L_x_929:
        /* <DEDUP_REMOVED lines=38> */
.L_x_932:
[----:B------:R-:W-:Y:S05]  /*4060*/  BSYNC B0 ;  /* 0x0000000000007941 */ /* 0x000fea0003800000 */
.L_x_931:
        /* <DEDUP_REMOVED lines=74> */
.L_x_936:
[----:B------:R-:W-:Y:S05]  /*4510*/  BSYNC B0 ;  /* 0x0000000000007941 */ /* 0x000fea0003800000 */
.L_x_935:
        /* <DEDUP_REMOVED lines=57> */
.L_x_934:
[----:B------:R-:W-:Y:S05]  /*48b0*/  BSYNC B1 ;  /* 0x0000000000017941 */ /* 0x000fea0003800000 */
.L_x_933:
        /* <DEDUP_REMOVED lines=62> */
.L_x_940:
[----:B------:R-:W-:Y:S05]  /*4ca0*/  BSYNC B0 ;  /* 0x0000000000007941 */ /* 0x000fea0003800000 */
.L_x_939:
        /* <DEDUP_REMOVED lines=57> */
.L_x_938:
[----:B------:R-:W-:Y:S05]  /*5040*/  BSYNC B1 ;  /* 0x0000000000017941 */ /* 0x000fea0003800000 */
.L_x_937:
        /* <DEDUP_REMOVED lines=61> */
.L_x_943:
[----:B------:R-:W-:Y:S05]  /*5420*/  BSYNC B0 ;  /* 0x0000000000007941 */ /* 0x000fea0003800000 */
.L_x_942:
        /* <DEDUP_REMOVED lines=58> */
.L_x_926:
        /* <DEDUP_REMOVED lines=213> */
.L_x_945:
[----:B----4-:R-:W-:Y:S05]  /*6520*/  BSYNC B0 ;  /* 0x0000000000007941 */ /* 0x010fea0003800000 */
.L_x_944:
        /* <DEDUP_REMOVED lines=126> */
.L_x_947:
[----:B------:R-:W-:Y:S05]  /*6d10*/  BSYNC B0 ;  /* 0x0000000000007941 */ /* 0x000fea0003800000 */
.L_x_946:
[----:B------:R1:W2:Y:S01]  /*6d20*/  SHFL.IDX PT, R37, R71, 0x2, 0x1c1f ;  /* 0x005c1f0047257f89 */ /* 0x0002a200000e0000 */
[----:B------:R-:W-:Y:S03]  /*6d30*/  ISETP.GE.OR P0, PT, R158, R60, P5 ;  /* 0x0000003c9e00720c */ /* 0x000fe60002f06670 */
[----:B------:R1:W4:Y:S10]  /*6d40*/  SHFL.IDX PT, R36, R72, 0x2, 0x1c1f ;  /* 0x005c1f0048247f89 */ /* 0x00033400000e0000 */
[----:B------:R-:W-:-:S05]  /*6d50*/  @P0 BRA `(.L_x_941) ;  /* 0x00000b4000000947 */ /* 0x000fca0003800000 */
[----:B------:R-:W-:Y:S01]  /*6d60*/  SEL R3, R140, R129, !P4 ;  /* 0x000000818c037207 */ /* 0x000fe20006000000 */
[----:B------:R-:W5:Y:S01]  /*6d70*/  LDL R5, [R1+0x5c] ;  /* 0x00005c0001057983 */ /* 0x000f620000100800 */
[C---:B------:R-:W-:Y:S02]  /*6d80*/  IADD3 R6, R125.reuse, 0x40, RZ ;  /* 0x000000407d067810 */ /* 0x040fe40007ffe0ff */
[----:B------:R-:W-:Y:S01]  /*6d90*/  SHF.R.S32.HI R4, RZ, 0x1f, R3 ;  /* 0x0000001fff047819 */ /* 0x000fe20000011403 */
[----:B---34-:R-:W3:Y:S01]  /*6da0*/  LDS.128 R32, [R117+0x2900] ;  /* 0x0029000075207984 */ /* 0x018ee20000000c00 */
[----:B------:R-:W-:Y:S01]  /*6db0*/  IADD3 R7, R125, 0x40, RZ ;  /* 0x000000407d077810 */ /* 0x000fe20007ffe0ff */
[----:B------:R-:W-:Y:S01]  /*6dc0*/  IMAD.SHL.U32 R6, R6, 0x40, RZ ;  /* 0x0000004006067824 */ /* 0x000fe200078e00ff */
[----:B------:R-:W-:Y:S02]  /*6dd0*/  LEA.HI R3, R4, R3, RZ, 0x4 ;  /* 0x0000000304037211 */ /* 0x000fe400078f20ff */
[----:B-1----:R-:W-:Y:S01]  /*6de0*/  LEA R46, P0, R77, R36, 0x1 ;  /* 0x000000244d2e7211 */ /* 0x002fe200078008ff */
[----:B------:R-:W-:Y:S01]  /*6df0*/  IMAD.SHL.U32 R7, R7, 0x40, RZ ;  /* 0x0000004007077824 */ /* 0x000fe200078e00ff */
[----:B------:R-:W-:Y:S02]  /*6e00*/  LEA.HI.SX32 R3, R3, R97, 0x1c ;  /* 0x0000006103037211 */ /* 0x000fe400078fe2ff */
[----:B--2---:R-:W-:Y:S02]  /*6e10*/  LEA.HI.X R47, R77, R37, R96, 0x1, P0 ;  /* 0x000000254d2f7211 */ /* 0x004fe400000f0c60 */
[----:B------:R-:W-:Y:S01]  /*6e20*/  @!P1 SHF.R.U32.HI R10, RZ, 0x10, R55 ;  /* 0x00000010ff0a9819 */ /* 0x000fe20000011637 */
[----:B------:R-:W-:Y:S01]  /*6e30*/  IMAD.SHL.U32 R38, R3, 0x8, RZ ;  /* 0x0000000803267824 */ /* 0x000fe200078e00ff */
[----:B------:R-:W-:Y:S02]  /*6e40*/  LOP3.LUT R6, R6, 0x1c0, RZ, 0xc0, !PT ;  /* 0x000001c006067812 */ /* 0x000fe400078ec0ff */
[----:B------:R-:W-:Y:S02]  /*6e50*/  LOP3.LUT R7, R7, 0x1c0, RZ, 0xc0, !PT ;  /* 0x000001c007077812 */ /* 0x000fe400078ec0ff */
[----:B------:R-:W-:Y:S02]  /*6e60*/  SHF.R.U32.HI R6, RZ, 0x3, R6 ;  /* 0x00000003ff067819 */ /* 0x000fe40000011606 */
[----:B------:R-:W-:Y:S02]  /*6e70*/  LOP3.LUT R3, R7, 0x38, R38, 0xf8, !PT ;  /* 0x0000003807037812 */ /* 0x000fe400078ef826 */
[----:B------:R-:W-:Y:S02]  /*6e80*/  @!P1 PRMT R23, R59, 0x5410, R10 ;  /* 0x000054103b179816 */ /* 0x000fe4000000000a */
[----:B------:R-:W-:Y:S02]  /*6e90*/  LOP3.LUT R3, R3, R6, RZ, 0x3c, !PT ;  /* 0x0000000603037212 */ /* 0x000fe400078e3cff */
[----:B------:R-:W-:Y:S02]  /*6ea0*/  @!P1 SHF.R.U64 R7, R52, 0x10, R53 ;  /* 0x0000001034079819 */ /* 0x000fe40000001235 */
[----:B------:R-:W-:Y:S02]  /*6eb0*/  @!P1 SHF.R.U64 R16, R54, 0x10, R55 ;  /* 0x0000001036109819 */ /* 0x000fe40000001237 */
[----:B------:R-:W-:Y:S02]  /*6ec0*/  @!P1 PRMT R18, R58, 0x5410, R7 ;  /* 0x000054103a129816 */ /* 0x000fe40000000007 */
[----:B------:R-:W-:Y:S02]  /*6ed0*/  @!P1 SHF.R.U32.HI R6, RZ, 0x10, R27 ;  /* 0x00000010ff069819 */ /* 0x000fe4000001161b */
[----:B------:R-:W-:Y:S01]  /*6ee0*/  @!P1 LOP3.LUT R30, R23, 0xffff0000, RZ, 0xc0, !PT ;  /* 0xffff0000171e9812 */ /* 0x000fe200078ec0ff */
[----:B------:R-:W-:Y:S01]  /*6ef0*/  @!P1 IMAD.U32 R7, R18, 0x10000, RZ ;  /* 0x0001000012079824 */ /* 0x000fe200078e00ff */
[----:B------:R-:W-:Y:S02]  /*6f00*/  @!P1 PRMT R11, R28, 0x5410, R6 ;  /* 0x000054101c0b9816 */ /* 0x000fe40000000006 */
[----:B------:R-:W-:Y:S02]  /*6f10*/  @!P1 SHF.R.U32.HI R8, RZ, 0x10, R53 ;  /* 0x00000010ff089819 */ /* 0x000fe40000011635 */
[----:B------:R-:W-:Y:S01]  /*6f20*/  @!P1 SHF.R.U32.HI R4, RZ, 0x10, R25 ;  /* 0x00000010ff049819 */ /* 0x000fe20000011619 */
[----:B---3--:R-:W-:Y:S01]  /*6f30*/  @!P1 IMAD.U32 R20, R33, 0x10000, RZ ;  /* 0x0001000021149824 */ /* 0x008fe200078e00ff */
[----:B------:R-:W-:Y:S02]  /*6f40*/  @!P1 SHF.L.U32 R10, R32, 0x10, RZ ;  /* 0x00000010200a9819 */ /* 0x000fe400000006ff */
[----:B------:R-:W-:Y:S02]  /*6f50*/  @!P1 LOP3.LUT R31, R35, 0xffff0000, RZ, 0xc0, !PT ;  /* 0xffff0000231f9812 */ /* 0x000fe400078ec0ff */
[----:B------:R-:W-:Y:S02]  /*6f60*/  @!P1 PRMT R17, R58, 0x5432, R8 ;  /* 0x000054323a119816 */ /* 0x000fe40000000008 */
[----:B------:R-:W-:Y:S02]  /*6f70*/  @!P1 PRMT R8, R19, 0x5410, R4 ;  /* 0x0000541013089816 */ /* 0x000fe40000000004 */
[----:B------:R-:W-:Y:S03]  /*6f80*/  ISETP.GE.AND P0, PT, R38, c[0x0][0x1d4], PT ;  /* 0x0000750026007a0c */ /* 0x000fe60003f06270 */
[----:B------:R-:W-:Y:S02]  /*6f90*/  @!P1 IMAD.U32 R6, R8, 0x10000, RZ ;  /* 0x0001000008069824 */ /* 0x000fe400078e00ff */
[----:B-----5:R-:W-:Y:S01]  /*6fa0*/  IMAD.IADD R3, R5, 0x1, R3 ;  /* 0x0000000105037824 */ /* 0x020fe200078e0203 */
[----:B------:R-:W-:Y:S01]  /*6fb0*/  @!P1 SHF.R.U64 R5, R26, 0x10, R27 ;  /* 0x000000101a059819 */ /* 0x000fe2000000121b */
[----:B------:R-:W-:Y:S01]  /*6fc0*/  @!P1 IMAD.U32 R27, R23, 0x10000, RZ ;  /* 0x00010000171b9824 */ /* 0x000fe200078e00ff */
[----:B------:R-:W-:Y:S01]  /*6fd0*/  @!P1 LOP3.LUT R26, R34, 0xffff0000, RZ, 0xc0, !PT ;  /* 0xffff0000221a9812 */ /* 0x000fe200078ec0ff */
[----:B------:R-:W-:Y:S05]  /*6fe0*/  IMAD.SHL.U32 R3, R3, 0x2, RZ ;  /* 0x0000000203037824 */ /* 0x000fea00078e00ff */
[----:B------:R1:W2:Y:S02]  /*6ff0*/  LDS.128 R12, [R3+0x2900] ;  /* 0x00290000030c7984 */ /* 0x0002a40000000c00 */
[----:B-1----:R-:W-:Y:S02]  /*7000*/  @!P1 SHF.R.U64 R3, R24, 0x10, R25 ;  /* 0x0000001018039819 */ /* 0x002fe40000001219 */
[----:B------:R-:W-:Y:S02]  /*7010*/  @!P1 PRMT R25, R59, 0x5432, R16 ;  /* 0x000054323b199816 */ /* 0x000fe40000000010 */
[----:B------:R-:W-:Y:S01]  /*7020*/  @!P1 PRMT R16, R28, 0x5432, R5 ;  /* 0x000054321c109816 */ /* 0x000fe20000000005 */
[----:B------:R-:W-:Y:S01]  /*7030*/  @!P1 IMAD.U32 R28, R35, 0x10000, RZ ;  /* 0x00010000231c9824 */ /* 0x000fe200078e00ff */
[----:B------:R-:W-:Y:S01]  /*7040*/  @!P1 PRMT R9, R19, 0x5432, R3 ;  /* 0x0000543213099816 */ /* 0x000fe20000000003 */
[----:B------:R-:W-:Y:S04]  /*7050*/  @!P1 IMAD.U32 R19, R17, 0x10000, RZ ;  /* 0x0001000011139824 */ /* 0x000fe800078e00ff */
[----:B------:R-:W-:Y:S02]  /*7060*/  @!P1 IMAD.U32 R4, R9, 0x10000, RZ ;  /* 0x0001000009049824 */ /* 0x000fe400078e00ff */
[----:B--2---:R-:W-:Y:S01]  /*7070*/  @!P1 IMAD.U32 R3, R12, 0x10000, RZ ;  /* 0x000100000c039824 */ /* 0x004fe200078e00ff */
[----:B------:R-:W-:Y:S03]  /*7080*/  @!P1 SHF.L.U32 R5, R13, 0x10, RZ ;  /* 0x000000100d059819 */ /* 0x000fe600000006ff */
[C---:B------:R-:W-:Y:S02]  /*7090*/  @!P1 FMUL.FTZ R21, R3.reuse, R7 ;  /* 0x0000000703159220 */ /* 0x040fe40000410000 */
[-C--:B------:R-:W-:Y:S02]  /*70a0*/  @!P1 FMUL.FTZ R3, R3, R4.reuse ;  /* 0x0000000403039220 */ /* 0x080fe40000410000 */
        /* <DEDUP_REMOVED lines=8> */
[----:B------:R-:W-:Y:S02]  /*7130*/  @!P1 LOP3.LUT R22, R33, 0xffff0000, RZ, 0xc0, !PT ;  /* 0xffff000021169812 */ /* 0x000fe400078ec0ff */
[----:B------:R-:W-:Y:S02]  /*7140*/  @!P1 LOP3.LUT R7, R12, 0xffff0000, RZ, 0xc0, !PT ;  /* 0xffff00000c079812 */ /* 0x000fe400078ec0ff */
[----:B------:R-:W-:Y:S02]  /*7150*/  @!P1 LOP3.LUT R4, R8, 0xffff0000, RZ, 0xc0, !PT ;  /* 0xffff000008049812 */ /* 0x000fe400078ec0ff */
[----:B------:R-:W-:Y:S01]  /*7160*/  @!P1 LOP3.LUT R8, R9, 0xffff0000, RZ, 0xc0, !PT ;  /* 0xffff000009089812 */ /* 0x000fe200078ec0ff */
[----:B------:R-:W-:Y:S01]  /*7170*/  @!P1 FMUL.FTZ R10, R7, R17 ;  /* 0x00000011070a9220 */ /* 0x000fe20000410000 */
[----:B------:R-:W-:Y:S03]  /*7180*/  @!P1 LOP3.LUT R6, R13, 0xffff0000, RZ, 0xc0, !PT ;  /* 0xffff00000d069812 */ /* 0x000fe600078ec0ff */
[----:B------:R-:W-:Y:S01]  /*7190*/  @!P1 FFMA.FTZ R43, R18, R8, -R10 ;  /* 0x00000008122b9223 */ /* 0x000fe2000001080a */
[----:B------:R-:W-:Y:S01]  /*71a0*/  @!P1 LOP3.LUT R10, R15, 0xffff0000, RZ, 0xc0, !PT ;  /* 0xffff00000f0a9812 */ /* 0x000fe200078ec0ff */
[C---:B------:R-:W-:Y:S02]  /*71b0*/  @!P1 FMUL.FTZ R9, R6.reuse, R21 ;  /* 0x0000001506099220 */ /* 0x040fe40000410000 */
[-C--:B------:R-:W-:Y:S02]  /*71c0*/  @!P1 FMUL.FTZ R6, R6, R4.reuse ;  /* 0x0000000406069220 */ /* 0x080fe40000410000 */
[----:B------:R-:W-:Y:S02]  /*71d0*/  @!P1 FFMA.FTZ R44, R22, R4, -R9 ;  /* 0x00000004162c9223 */ /* 0x000fe40000010809 */
[----:B------:R-:W-:Y:S01]  /*71e0*/  @!P1 FMUL.FTZ R4, R7, R8 ;  /* 0x0000000807049220 */ /* 0x000fe20000410000 */
[----:B------:R-:W-:Y:S01]  /*71f0*/  @!P1 SHF.L.U32 R7, R15, 0x10, RZ ;  /* 0x000000100f079819 */ /* 0x000fe200000006ff */
[C---:B------:R-:W-:Y:S01]  /*7200*/  @!P1 IMAD.U32 R8, R11.reuse, 0x10000, RZ ;  /* 0x000100000b089824 */ /* 0x040fe200078e00ff */
[----:B------:R-:W-:Y:S01]  /*7210*/  @!P1 LOP3.LUT R11, R11, 0xffff0000, RZ, 0xc0, !PT ;  /* 0xffff00000b0b9812 */ /* 0x000fe200078ec0ff */
[C---:B------:R-:W-:Y:S02]  /*7220*/  @!P1 FMUL.FTZ R24, R10.reuse, R30 ;  /* 0x0000001e0a189220 */ /* 0x040fe40000410000 */
[----:B------:R-:W-:Y:S02]  /*7230*/  @!P1 FMUL.FTZ R23, R7, R27 ;  /* 0x0000001b07179220 */ /* 0x000fe40000410000 */
[-C--:B------:R-:W-:Y:S02]  /*7240*/  @!P1 FMUL.FTZ R10, R10, R11.reuse ;  /* 0x0000000b0a0a9220 */ /* 0x080fe40000410000 */
[-C--:B------:R-:W-:Y:S02]  /*7250*/  @!P1 FFMA.FTZ R42, R28, R8.reuse, -R23 ;  /* 0x000000081c2a9223 */ /* 0x080fe40000010817 */
        /* <DEDUP_REMOVED lines=11> */
[----:B------:R-:W-:Y:S02]  /*7310*/  @!P1 FFMA.FTZ R39, R24, R8, -R39 ;  /* 0x0000000818279223 */ /* 0x000fe40000010827 */
[----:B------:R-:W-:Y:S02]  /*7320*/  @!P1 FFMA.FTZ R40, R26, R16, -R40 ;  /* 0x000000101a289223 */ /* 0x000fe40000010828 */
[----:B------:R-:W-:Y:S02]  /*7330*/  @!P1 FMUL.FTZ R7, R7, R8 ;  /* 0x0000000807079220 */ /* 0x000fe40000410000 */
[----:B------:R-:W-:Y:S01]  /*7340*/  @!P1 FMUL.FTZ R8, R11, R16 ;  /* 0x000000100b089220 */ /* 0x000fe20000410000 */
[----:B------:R-:W-:Y:S01]  /*7350*/  @!P1 F2FP.BF16.PACK_AB R16, R41, R42 ;  /* 0x0000002a2910923e */ /* 0x000fe200000010ff */
[----:B------:R-:W-:Y:S01]  /*7360*/  @!P1 FFMA.FTZ R4, R17, R18, R4 ;  /* 0x0000001211049223 */ /* 0x000fe20000010004 */
[----:B------:R-:W-:Y:S01]  /*7370*/  @!P1 F2FP.BF16.PACK_AB R18, R44, R45 ;  /* 0x0000002d2c12923e */ /* 0x000fe200000010ff */
[----:B------:R-:W-:Y:S01]  /*7380*/  @!P1 FFMA.FTZ R5, R19, R20, R5 ;  /* 0x0000001413059223 */ /* 0x000fe20000010005 */
[----:B------:R-:W-:Y:S01]  /*7390*/  @!P1 F2FP.BF16.PACK_AB R17, R43, R48 ;  /* 0x000000302b11923e */ /* 0x000fe200000010ff */
[----:B------:R-:W-:Y:S01]  /*73a0*/  @!P1 IMAD.MOV.U32 R35, RZ, RZ, R16 ;  /* 0x000000ffff239224 */ /* 0x000fe200078e0010 */
[----:B------:R-:W-:Y:S01]  /*73b0*/  @!P1 F2FP.BF16.PACK_AB R11, R40, R39 ;  /* 0x00000027280b923e */ /* 0x000fe200000010ff */
[----:B------:R-:W-:Y:S01]  /*73c0*/  @!P1 IMAD.MOV.U32 R33, RZ, RZ, R18 ;  /* 0x000000ffff219224 */ /* 0x000fe200078e0012 */
[----:B------:R-:W-:Y:S01]  /*73d0*/  @!P1 F2FP.BF16.PACK_AB R4, R4, R3 ;  /* 0x000000030404923e */ /* 0x000fe200000010ff */
[----:B------:R-:W-:Y:S02]  /*73e0*/  @!P1 IMAD.MOV.U32 R32, RZ, RZ, R17 ;  /* 0x000000ffff209224 */ /* 0x000fe400078e0011 */
[----:B------:R-:W-:Y:S01]  /*73f0*/  @!P1 IMAD.MOV.U32 R34, RZ, RZ, R11 ;  /* 0x000000ffff229224 */ /* 0x000fe200078e000b */
[----:B------:R-:W-:Y:S01]  /*7400*/  @!P1 MOV R12, R4 ;  /* 0x00000004000c9202 */ /* 0x000fe20000000f00 */
[----:B------:R-:W-:Y:S02]  /*7410*/  @!P1 FFMA.FTZ R6, R21, R22, R6 ;  /* 0x0000001615069223 */ /* 0x000fe40000010006 */
[----:B------:R-:W-:Y:S01]  /*7420*/  @!P1 FFMA.FTZ R7, R23, R24, R7 ;  /* 0x0000001817079223 */ /* 0x000fe20000010007 */
[----:B------:R1:W-:Y:S01]  /*7430*/  ST.E.128 [R46.64], R32 ;  /* 0x000000202e007985 */ /* 0x0003e2000c101d08 */
[----:B------:R-:W-:Y:S01]  /*7440*/  @!P1 FFMA.FTZ R8, R25, R26, R8 ;  /* 0x0000001a19089223 */ /* 0x000fe20000010008 */
[----:B------:R-:W-:Y:S01]  /*7450*/  @!P1 F2FP.BF16.PACK_AB R5, R6, R5 ;  /* 0x000000050605923e */ /* 0x000fe200000010ff */
        /* <DEDUP_REMOVED lines=12> */
.L_x_925:
[----:B-1----:R1:W2:Y:S01]  /*7520*/  SHFL.IDX PT, R5, R71, RZ, 0x1c1f ;  /* 0x001c1fff47057589 */ /* 0x0022a200000e0000 */
        /* <DEDUP_REMOVED lines=16> */
[----:B-----5:R-:W-:Y:S01]  /*7630*/  @!P0 LEA.HI.X R5, R241, R5, R157, 0x1, P2 ;  /* 0x00000005f1058211 */ /* 0x020fe200010f0c9d */
[----:B-1----:R-:W-:Y:S04]  /*7640*/  @!P1 ST.E.128 [R6.64], R8 ;  /* 0x0000000806009985 */ /* 0x002fe8000c101d08 */
[----:B------:R-:W1:Y:S04]  /*7650*/  @!P0 LDS.128 R8, [R156+0x2800] ;  /* 0x002800009c088984 */ /* 0x000e680000000c00 */
[----:B-1----:R1:W-:Y:S02]  /*7660*/  @!P0 ST.E.128 [R4.64], R8 ;  /* 0x0000000804008985 */ /* 0x0023e4000c101d08 */
.L_x_949:
[----:B-12---:R-:W-:Y:S05]  /*7670*/  BSYNC B0 ;  /* 0x0000000000007941 */ /* 0x006fea0003800000 */
.L_x_948:
        /* <DEDUP_REMOVED lines=13> */
[----:B-----5:R-:W-:Y:S01]  /*7750*/  @!P0 LEA.HI.X R5, R241, R5, R157, 0x1, P2 ;  /* 0x00000005f1058211 */ /* 0x020fe200010f0c9d */
[----:B----4-:R-:W-:Y:S04]  /*7760*/  @!P1 ST.E.128 [R6.64], R8 ;  /* 0x0000000806009985 */ /* 0x010fe8000c101d08 */
[----:B------:R-:W2:Y:S04]  /*7770*/  @!P0 LDS.128 R8, [R156+0x3800] ;  /* 0x003800009c088984 */ /* 0x000ea80000000c00 */
[----:B--2---:R2:W-:Y:S02]  /*7780*/  @!P0 ST.E.128 [R4.64], R8 ;  /* 0x0000000804008985 */ /* 0x0045e4000c101d08 */
.L_x_951:
[----:B------:R-:W-:Y:S05]  /*7790*/  BSYNC B0 ;  /* 0x0000000000007941 */ /* 0x000fea0003800000 */
.L_x_950:
[----:B--2---:R2:W4:Y:S01]  /*77a0*/  SHFL.IDX PT, R5, R71, 0x2, 0x1c1f ;  /* 0x005c1f0047057f89 */ /* 0x00452200000e0000 */
[----:B------:R-:W-:Y:S03]  /*77b0*/  ISETP.GE.AND P0, PT, R3, 0x41, PT ;  /* 0x000000410300780c */ /* 0x000fe60003f06270 */
[----:B---3--:R2:W3:Y:S10]  /*77c0*/  SHFL.IDX PT, R4, R72, 0x2, 0x1c1f ;  /* 0x005c1f0048047f89 */ /* 0x0084f400000e0000 */
[----:B------:R-:W-:-:S05]  /*77d0*/  @!P0 BRA `(.L_x_941) ;  /* 0x000000c000008947 */ /* 0x000fca0003800000 */
[C---:B------:R-:W-:Y:S11]  /*77e0*/  ISETP.GE.AND P1, PT, R84.reuse, c[0x0][0x1d4], PT ;  /* 0x0000750054007a0c */ /* 0x040ff60003f26270 */
[----:B------:R-:W-:Y:S02]  /*77f0*/  @!UPT UIADD3 URZ, URZ, URZ, URZ ;  /* 0x0000003f3f3ff290 */ /* 0x000fe4000fffe03f */
[----:B------:R-:W1:Y:S01]  /*7800*/  @!P1 LDS.128 R8, [R252+0x4800] ;  /* 0x00480000fc089984 */ /* 0x000e620000000c00 */
[CC--:B---3--:R-:W-:Y:S04]  /*7810*/  @!P1 LEA R6, P0, R84.reuse, R4.reuse, 0x1 ;  /* 0x0000000454069211 */ /* 0x0c8fe800078008ff */
[-C--:B----4-:R-:W-:Y:S02]  /*7820*/  @!P1 LEA.HI.X R7, R84, R5.reuse, R85, 0x1, P0 ;  /* 0x0000000554079211 */ /* 0x090fe400000f0c55 */
[C---:B------:R-:W-:Y:S11]  /*7830*/  ISETP.GE.AND P0, PT, R241.reuse, c[0x0][0x1d4], PT ;  /* 0x00007500f1007a0c */ /* 0x040ff60003f06270 */
[----:B------:R-:W-:Y:S02]  /*7840*/  @!UPT UIADD3 URZ, URZ, URZ, URZ ;  /* 0x0000003f3f3ff290 */ /* 0x000fe4000fffe03f */
[C---:B------:R-:W-:Y:S04]  /*7850*/  @!P0 LEA R4, P2, R241.reuse, R4, 0x1 ;  /* 0x00000004f1048211 */ /* 0x040fe800078408ff */
[----:B-----5:R-:W-:Y:S01]  /*7860*/  @!P0 LEA.HI.X R5, R241, R5, R157, 0x1, P2 ;  /* 0x00000005f1058211 */ /* 0x020fe200010f0c9d */
[----:B-1----:R-:W-:Y:S04]  /*7870*/  @!P1 ST.E.128 [R6.64], R8 ;  /* 0x0000000806009985 */ /* 0x002fe8000c101d08 */
[----:B------:R-:W1:Y:S04]  /*7880*/  @!P0 LDS.128 R8, [R156+0x4800] ;  /* 0x004800009c088984 */ /* 0x000e680000000c00 */
[----:B-1----:R1:W-:Y:S02]  /*7890*/  @!P0 ST.E.128 [R4.64], R8 ;  /* 0x0000000804008985 */ /* 0x0023e4000c101d08 */
.L_x_941:
[----:B------:R-:W-:Y:S05]  /*78a0*/  BSYNC B2 ;  /* 0x0000000000027941 */ /* 0x000fea0003800000 */
.L_x_924:
[----:B------:R-:W-:Y:S01]  /*78b0*/  IMAD R20, R29, -0x50, RZ ;  /* 0xffffffb01d147824 */ /* 0x000fe200078e02ff */
[----:B------:R-:W-:Y:S01]  /*78c0*/  BSSY B0, `(.L_x_952) ;  /* 0x0000063000007945 */ /* 0x000fe20003800000 */
[----:B-123--:R-:W-:Y:S02]  /*78d0*/  IMAD R4, R94, c[0x0][0x208], RZ ;  /* 0x000082005e047a24 */ /* 0x00efe400078e02ff */
[----:B------:R-:W-:Y:S02]  /*78e0*/  IMAD.IADD R3, R103, 0x1, R20 ;  /* 0x0000000167037824 */ /* 0x000fe400078e0214 */
[C---:B------:R-:W-:Y:S02]  /*78f0*/  IMAD R8, R76.reuse, c[0x0][0x20c], R4 ;  /* 0x000083004c087a24 */ /* 0x040fe400078e0204 */
[----:B----4-:R-:W-:Y:S01]  /*7900*/  IMAD.WIDE.U32 R4, R76, c[0x0][0x208], RZ ;  /* 0x000082004c047a25 */ /* 0x010fe200078e00ff */
[C---:B------:R-:W-:Y:S02]  /*7910*/  ISETP.GE.AND P3, PT, R3.reuse, 0x11, PT ;  /* 0x000000110300780c */ /* 0x040fe40003f66270 */
[----:B------:R-:W-:Y:S01]  /*7920*/  ISETP.GE.AND P2, PT, R3, 0x21, PT ;  /* 0x000000210300780c */ /* 0x000fe20003f46270 */
[----:B------:R-:W-:Y:S01]  /*7930*/  IMAD.WIDE R6, R29, 0x50, R104 ;  /* 0x000000501d067825 */ /* 0x000fe200078e0268 */
[----:B------:R-:W-:Y:S02]  /*7940*/  IADD3 R5, R5, R8, RZ ;  /* 0x0000000805057210 */ /* 0x000fe40007ffe0ff */
[----:B------:R-:W-:Y:S01]  /*7950*/  ISETP.GE.AND P1, PT, R3, 0x31, PT ;  /* 0x000000310300780c */ /* 0x000fe20003f26270 */
[----:B------:R-:W-:Y:S02]  /*7960*/  IMAD R9, R95, c[0x0][0x218], RZ ;  /* 0x000086005f097a24 */ /* 0x000fe400078e02ff */
[C---:B------:R-:W-:Y:S04]  /*7970*/  IMAD.WIDE.U32 R4, R73.reuse, c[0x0][0x218], R4 ;  /* 0x0000860049047a25 */ /* 0x040fe800078e0004 */
[C---:B------:R-:W-:Y:S01]  /*7980*/  @P3 IADD3 R10, P0, R6.reuse, 0x10, RZ ;  /* 0x00000010060a3810 */ /* 0x040fe20007f1e0ff */
[----:B------:R-:W-:Y:S03]  /*7990*/  IMAD R9, R73, c[0x0][0x21c], R9 ;  /* 0x0000870049097a24 */ /* 0x000fe600078e0209 */
[----:B------:R-:W-:Y:S02]  /*79a0*/  @P3 IADD3.X R12, RZ, R7, RZ, P0, !PT ;  /* 0x00000007ff0c3210 */ /* 0x000fe400007fe4ff */
[----:B------:R-:W-:Y:S05]  /*79b0*/  @P2 IADD3 R11, P0, R6, 0x20, RZ ;  /* 0x00000020060b2810 */ /* 0x000fea0007f1e0ff */
[----:B------:R-:W-:Y:S01]  /*79c0*/  @P2 IMAD.X R22, RZ, RZ, R7, P0 ;  /* 0x000000ffff162224 */ /* 0x000fe200000e0607 */
[----:B------:R-:W-:Y:S04]  /*79d0*/  IADD3 R8, P0, R112, R4, RZ ;  /* 0x0000000470087210 */ /* 0x000fe80007f1e0ff */
[----:B------:R-:W-:Y:S02]  /*79e0*/  IADD3.X R9, R122, R5, R9, P0, !PT ;  /* 0x000000057a097210 */ /* 0x000fe400007fe409 */
[C---:B------:R-:W-:Y:S05]  /*79f0*/  @P1 IADD3 R16, P0, R6.reuse, 0x30, RZ ;  /* 0x0000003006101810 */ /* 0x040fea0007f1e0ff */
[----:B------:R-:W-:Y:S01]  /*7a00*/  @P1 IMAD.X R21, RZ, RZ, R7, P0 ;  /* 0x000000ffff151224 */ /* 0x000fe200000e0607 */
[C---:B------:R-:W-:Y:S11]  /*7a10*/  ISETP.GE.AND P0, PT, R3.reuse, 0x41, PT ;  /* 0x000000410300780c */ /* 0x040ff60003f06270 */
[----:B------:R-:W-:Y:S02]  /*7a20*/  @!UPT UIADD3 URZ, URZ, URZ, URZ ;  /* 0x0000003f3f3ff290 */ /* 0x000fe4000fffe03f */
[C---:B------:R-:W-:Y:S04]  /*7a30*/  @P0 IADD3 R19, P4, R6.reuse, 0x40, RZ ;  /* 0x0000004006130810 */ /* 0x040fe80007f9e0ff */
[----:B------:R-:W-:Y:S02]  /*7a40*/  @P0 IADD3.X R23, RZ, R7, RZ, P4, !PT ;  /* 0x00000007ff170210 */ /* 0x000fe400027fe4ff */
[----:B------:R-:W-:Y:S11]  /*7a50*/  ISETP.GE.AND P4, PT, R3, 0x1, PT ;  /* 0x000000010300780c */ /* 0x000ff60003f86270 */
[----:B------:R-:W-:Y:S02]  /*7a60*/  @!UPT UIADD3 URZ, URZ, URZ, URZ ;  /* 0x0000003f3f3ff290 */ /* 0x000fe4000fffe03f */
[----:B------:R-:W-:Y:S01]  /*7a70*/  @P4 MOV R5, R80 ;  /* 0x0000005000054202 */ /* 0x000fe20000000f00 */
[----:B------:R-:W-:Y:S02]  /*7a80*/  @P4 IMAD R3, R7, c[0x0][0x258], RZ ;  /* 0x0000960007034a24 */ /* 0x000fe400078e02ff */
[----:B------:R-:W-:Y:S02]  /*7a90*/  @P4 IMAD.MOV.U32 R4, RZ, RZ, R78 ;  /* 0x000000ffff044224 */ /* 0x000fe400078e004e */
[C---:B------:R-:W-:Y:S02]  /*7aa0*/  @P4 IMAD R3, R6.reuse, c[0x0][0x25c], R3 ;  /* 0x0000970006034a24 */ /* 0x040fe400078e0203 */
[----:B------:R-:W-:Y:S04]  /*7ab0*/  @P4 IMAD.WIDE.U32 R4, R6, c[0x0][0x258], R4 ;  /* 0x0000960006044a25 */ /* 0x000fe800078e0004 */
[----:B------:R-:W-:Y:S01]  /*7ac0*/  @P4 IMAD.IADD R3, R5, 0x1, R3 ;  /* 0x0000000105034824 */ /* 0x000fe200078e0203 */
[C---:B------:R-:W-:Y:S01]  /*7ad0*/  @P4 LEA R14, P5, R4.reuse, c[0x0][0x250], 0x1 ;  /* 0x00009400040e4a11 */ /* 0x040fe200078a08ff */
[----:B------:R-:W-:Y:S03]  /*7ae0*/  @P3 IMAD.MOV.U32 R5, RZ, RZ, R80 ;  /* 0x000000ffff053224 */ /* 0x000fe600078e0050 */
[----:B------:R-:W-:Y:S01]  /*7af0*/  @P4 LEA.HI.X R15, R4, c[0x0][0x254], R3, 0x1, P5 ;  /* 0x00009500040f4a11 */ /* 0x000fe200028f0c03 */
[----:B------:R-:W-:Y:S01]  /*7b00*/  @P3 IMAD R3, R12, c[0x0][0x258], RZ ;  /* 0x000096000c033a24 */ /* 0x000fe200078e02ff */
[----:B------:R-:W-:Y:S02]  /*7b10*/  @P3 MOV R4, R78 ;  /* 0x0000004e00043202 */ /* 0x000fe40000000f00 */
[----:B------:R-:W-:Y:S01]  /*7b20*/  LEA R18, P5, R8, c[0x0][0x1f8], 0x1 ;  /* 0x00007e0008127a11 */ /* 0x000fe200078a08ff */
[----:B------:R-:W-:Y:S01]  /*7b30*/  @!PT LDS RZ, [RZ] ;  /* 0x00000000fffff984 */ /* 0x000fe20000000800 */
[----:B------:R-:W-:Y:S01]  /*7b40*/  @!PT LDS RZ, [RZ] ;  /* 0x00000000fffff984 */ /* 0x000fe20000000800 */
[----:B------:R-:W-:Y:S01]  /*7b50*/  @!PT LDS RZ, [RZ] ;  /* 0x00000000fffff984 */ /* 0x000fe20000000800 */
[----:B------:R1:W-:Y:S01]  /*7b60*/  @P4 LDGSTS.E.BYPASS.LTC128B.128 [R208+0x100], [R14.64], !P6 ;  /* 0x001000000ed04fae */ /* 0x0003e2000f101d48 */
[C---:B------:R-:W-:Y:S02]  /*7b70*/  @P3 IMAD R3, R10.reuse, c[0x0][0x25c], R3 ;  /* 0x000097000a033a24 */ /* 0x040fe400078e0203 */
[----:B------:R-:W-:Y:S01]  /*7b80*/  @P3 IMAD.WIDE.U32 R4, R10, c[0x0][0x258], R4 ;  /* 0x000096000a043a25 */ /* 0x000fe200078e0004 */
[----:B------:R-:W-:Y:S04]  /*7b90*/  LEA.HI.X R17, R8, c[0x0][0x1fc], R9, 0x1, P5 ;  /* 0x00007f0008117a11 */ /* 0x000fe800028f0c09 */
[C---:B------:R-:W-:Y:S02]  /*7ba0*/  @P3 LEA R12, P5, R4.reuse, c[0x0][0x250], 0x1 ;  /* 0x00009400040c3a11 */ /* 0x040fe400078a08ff */
[----:B------:R-:W-:Y:S02]  /*7bb0*/  @P3 IADD3 R3, R5, R3, RZ ;  /* 0x0000000305033210 */ /* 0x000fe40007ffe0ff */
[----:B------:R-:W-:Y:S02]  /*7bc0*/  @P2 MOV R5, R80 ;  /* 0x0000005000052202 */ /* 0x000fe40000000f00 */
[----:B------:R-:W-:Y:S01]  /*7bd0*/  @P3 LEA.HI.X R13, R4, c[0x0][0x254], R3, 0x1, P5 ;  /* 0x00009500040d3a11 */ /* 0x000fe200028f0c03 */
[----:B------:R-:W-:Y:S02]  /*7be0*/  @P2 IMAD R3, R22, c[0x0][0x258], RZ ;  /* 0x0000960016032a24 */ /* 0x000fe400078e02ff */
[----:B------:R-:W-:Y:S02]  /*7bf0*/  @P2 IMAD.MOV.U32 R4, RZ, RZ, R78 ;  /* 0x000000ffff042224 */ /* 0x000fe400078e004e */
        /* <DEDUP_REMOVED lines=23> */
[----:B------:R1:W2:Y:S03]  /*7d70*/  SHFL.IDX PT, R5, R17, RZ, 0x1c1f ;  /* 0x001c1fff11057589 */ /* 0x0002a600000e0000 */
[----:B------:R-:W-:Y:S02]  /*7d80*/  @P0 LEA.HI.X R7, R4, c[0x0][0x254], R3, 0x1, P5 ;  /* 0x0000950004070a11 */ /* 0x000fe400028f0c03 */
[----:B------:R-:W-:Y:S02]  /*7d90*/  IADD3 R3, R20, R2, RZ ;  /* 0x0000000214037210 */ /* 0x000fe40007ffe0ff */
[----:B------:R1:W3:Y:S02]  /*7da0*/  SHFL.IDX PT, R4, R18, RZ, 0x1c1f ;  /* 0x001c1fff12047589 */ /* 0x0002e400000e0000 */
[----:B------:R-:W-:Y:S05]  /*7db0*/  IMNMX R3, R3, 0x50, PT ;  /* 0x0000005003037817 */ /* 0x000fea0003800200 */
[----:B------:R1:W-:Y:S01]  /*7dc0*/  @P0 LDGSTS.E.BYPASS.LTC128B.128 [R208+0x2100], [R6.64], !P6 ;  /* 0x0210000006d00fae */ /* 0x0003e2000f101d48 */
[----:B------:R-:W-:Y:S05]  /*7dd0*/  IMAD.IADD R3, R3, 0x1, -R125 ;  /* 0x0000000103037824 */ /* 0x000fea00078e0a7d */
[----:B------:R-:W-:Y:S01]  /*7de0*/  ISETP.GE.AND P0, PT, R3, 0x1, PT ;  /* 0x000000010300780c */ /* 0x000fe20003f06270 */
[----:B------:R-:W0:Y:S01]  /*7df0*/  LDGDEPBAR ;  /* 0x00000000000079af */ /* 0x000e220000000000 */
[----:B------:R-:W-:Y:S06]  /*7e00*/  DEPBAR.LE SB0, 0x0 ;  /* 0x000080000000791a */ /* 0x000fec0000000000 */
[----:B------:R-:W-:Y:S06]  /*7e10*/  BAR.SYNC.DEFER_BLOCKING 0x0 ;  /* 0x0000000000007b1d */ /* 0x000fec0000010000 */
[----:B------:R-:W-:-:S05]  /*7e20*/  @!P0 BRA `(.L_x_953) ;  /* 0x000000c000008947 */ /* 0x000fca0003800000 */
[C---:B-123--:R-:W-:Y:S11]  /*7e30*/  ISETP.GE.AND P1, PT, R84.reuse, c[0x0][0x1d4], PT ;  /* 0x0000750054007a0c */ /* 0x04eff60003f26270 */
[----:B------:R-:W-:Y:S02]  /*7e40*/  @!UPT UIADD3 URZ, URZ, URZ, URZ ;  /* 0x0000003f3f3ff290 */ /* 0x000fe4000fffe03f */
[----:B------:R-:W1:Y:S01]  /*7e50*/  @!P1 LDS.128 R8, [R252] ;  /* 0x00000000fc089984 */ /* 0x000e620000000c00 */
[CC--:B------:R-:W-:Y:S04]  /*7e60*/  @!P1 LEA R6, P0, R84.reuse, R4.reuse, 0x1 ;  /* 0x0000000454069211 */ /* 0x0c0fe800078008ff */
[-C--:B------:R-:W-:Y:S02]  /*7e70*/  @!P1 LEA.HI.X R7, R84, R5.reuse, R85, 0x1, P0 ;  /* 0x0000000554079211 */ /* 0x080fe400000f0c55 */
[C---:B------:R-:W-:Y:S11]  /*7e80*/  ISETP.GE.AND P0, PT, R241.reuse, c[0x0][0x1d4], PT ;  /* 0x00007500f1007a0c */ /* 0x040ff60003f06270 */
[----:B------:R-:W-:Y:S02]  /*7e90*/  @!UPT UIADD3 URZ, URZ, URZ, URZ ;  /* 0x0000003f3f3ff290 */ /* 0x000fe4000fffe03f */
[C---:B------:R-:W-:Y:S04]  /*7ea0*/  @!P0 LEA R4, P2, R241.reuse, R4, 0x1 ;  /* 0x00000004f1048211 */ /* 0x040fe800078408ff */
[----:B-----5:R-:W-:Y:S01]  /*7eb0*/  @!P0 LEA.HI.X R5, R241, R5, R157, 0x1, P2 ;  /* 0x00000005f1058211 */ /* 0x020fe200010f0c9d */
[----:B-1----:R-:W-:Y:S04]  /*7ec0*/  @!P1 ST.E.128 [R6.64], R8 ;  /* 0x0000000806009985 */ /* 0x002fe8000c101d08 */
[----:B------:R-:W1:Y:S04]  /*7ed0*/  @!P0 LDS.128 R8, [R156] ;  /* 0x000000009c088984 */ /* 0x000e680000000c00 */
[----:B-1----:R1:W-:Y:S02]  /*7ee0*/  @!P0 ST.E.128 [R4.64], R8 ;  /* 0x0000000804008985 */ /* 0x0023e4000c101d08 */
.L_x_953:
[----:B-123--:R-:W-:Y:S05]  /*7ef0*/  BSYNC B0 ;  /* 0x0000000000007941 */ /* 0x00efea0003800000 */
.L_x_952:
[----:B------:R1:W2:Y:S01]  /*7f00*/  SHFL.IDX PT, R5, R17, 0x1, 0x1c1f ;  /* 0x003c1f0011057f89 */ /* 0x0002a200000e0000 */
[----:B------:R-:W-:Y:S01]  /*7f10*/  ISETP.GE.AND P0, PT, R3, 0x21, PT ;  /* 0x000000210300780c */ /* 0x000fe20003f06270 */
[----:B------:R-:W-:Y:S02]  /*7f20*/  BSSY B0, `(.L_x_954) ;  /* 0x000000f000007945 */ /* 0x000fe40003800000 */
[----:B------:R1:W3:Y:S10]  /*7f30*/  SHFL.IDX PT, R4, R18, 0x1, 0x1c1f ;  /* 0x003c1f0012047f89 */ /* 0x0002f400000e0000 */
        /* <DEDUP_REMOVED lines=13> */
.L_x_955:
[----:B------:R-:W-:Y:S05]  /*8010*/  BSYNC B0 ;  /* 0x0000000000007941 */ /* 0x000fea0003800000 */
.L_x_954:
[----:B--2---:R2:W4:Y:S01]  /*8020*/  SHFL.IDX PT, R5, R17, 0x2, 0x1c1f ;  /* 0x005c1f0011057f89 */ /* 0x00452200000e0000 */
[----:B------:R-:W-:Y:S01]  /*8030*/  ISETP.GE.AND P0, PT, R3, 0x41, PT ;  /* 0x000000410300780c */ /* 0x000fe20003f06270 */
[----:B------:R-:W-:Y:S02]  /*8040*/  BSSY B0, `(.L_x_956) ;  /* 0x000000f000007945 */ /* 0x000fe40003800000 */
        /* <DEDUP_REMOVED lines=14> */
.L_x_957:
[----:B------:R-:W-:Y:S05]  /*8130*/  BSYNC B0 ;  /* 0x0000000000007941 */ /* 0x000fea0003800000 */
.L_x_956:
[C---:B------:R-:W-:Y:S02]  /*8140*/  ISETP.GT.AND P0, PT, R29.reuse, R116, PT ;  /* 0x000000741d00720c */ /* 0x040fe40003f04270 */
[----:B------:R-:W-:Y:S11]  /*8150*/  IADD3 R29, R29, -0x1, RZ ;  /* 0xffffffff1d1d7810 */ /* 0x000ff60007ffe0ff */
[----:B------:R-:W-:Y:S01]  /*8160*/  @P0 SHF.R.S32.HI R6, RZ, 0x1f, R29 ;  /* 0x0000001fff060819 */ /* 0x000fe2000001141d */
[----:B------:R-:W-:Y:S02]  /*8170*/  @P0 IMAD R3, R147, R29, RZ ;  /* 0x0000001d93030224 */ /* 0x000fe400078e02ff */
[----:B-1-3--:R-:W-:Y:S02]  /*8180*/  @P0 IMAD.MOV.U32 R4, RZ, RZ, R108 ;  /* 0x000000ffff040224 */ /* 0x00afe400078e006c */
[----:B----4-:R-:W-:Y:S02]  /*8190*/  @P0 IMAD.MOV.U32 R5, RZ, RZ, R107 ;  /* 0x000000ffff050224 */ /* 0x010fe400078e006b */
[-C--:B------:R-:W-:Y:S02]  /*81a0*/  @P0 IMAD R3, R6, R132.reuse, R3 ;  /* 0x0000008406030224 */ /* 0x080fe400078e0203 */
[----:B------:R-:W-:Y:S04]  /*81b0*/  @P0 IMAD.WIDE.U32 R4, R29, R132, R4 ;  /* 0x000000841d040225 */ /* 0x000fe800078e0004 */
[----:B------:R-:W-:Y:S01]  /*81c0*/  @P0 IMAD.IADD R3, R5, 0x1, R3 ;  /* 0x0000000105030824 */ /* 0x000fe200078e0203 */
[C---:B------:R-:W-:Y:S01]  /*81d0*/  @P0 LEA R10, P1, R4.reuse, c[0x0][0x220], 0x1 ;  /* 0x00008800040a0a11 */ /* 0x040fe200078208ff */
[C---:B------:R-:W-:Y:S03]  /*81e0*/  @P0 IMAD.SHL.U32 R12, R153.reuse, 0x2, RZ ;  /* 0x00000002990c0824 */ /* 0x040fe600078e00ff */
[----:B------:R-:W-:Y:S02]  /*81f0*/  @P0 LEA.HI.X R11, R4, c[0x0][0x224], R3, 0x1, P1 ;  /* 0x00008900040b0a11 */ /* 0x000fe400008f0c03 */
[----:B------:R-:W-:Y:S02]  /*8200*/  @P0 IADD3 R8, P1, R12, R10, RZ ;  /* 0x0000000a0c080210 */ /* 0x000fe40007f3e0ff */
[----:B------:R-:W-:Y:S01]  /*8210*/  @P0 SHF.L.U64.HI R3, R153, 0x1, R148 ;  /* 0x0000000199030819 */ /* 0x000fe20000010294 */
[----:B------:R-:W-:Y:S01]  /*8220*/  @!PT LDS RZ, [RZ] ;  /* 0x00000000fffff984 */ /* 0x000fe20000000800 */
[----:B------:R-:W-:Y:S01]  /*8230*/  @!PT LDS RZ, [RZ] ;  /* 0x00000000fffff984 */ /* 0x000fe20000000800 */
[----:B------:R-:W-:Y:S01]  /*8240*/  @!PT LDS RZ, [RZ] ;  /* 0x00000000fffff984 */ /* 0x000fe20000000800 */
[----:B------:R1:W-:Y:S03]  /*8250*/  @P0 LDGSTS.E.BYPASS.LTC128B.128 [R208+0x2900], [R10.64], !P6 ;  /* 0x029000000ad00fae */ /* 0x0003e6000f101d48 */
        /* <DEDUP_REMOVED lines=15> */
.L_x_923:
[----:B-1----:R-:W3:Y:S01]  /*8350*/  LDL R11, [R1+0x38] ;  /* 0x00003800010b7983 */ /* 0x002ee20000100800 */
[----:B------:R-:W-:-:S05]  /*8360*/  IMAD.MOV.U32 R0, RZ, RZ, c[0x0][0x2c4] ;  /* 0x0000b100ff007624 */ /* 0x000fca00078e00ff */
[----:B------:R-:W-:Y:S01]  /*8370*/  ISETP.NE.AND P3, PT, R0, 0x1, PT ;  /* 0x000000010000780c */ /* 0x000fe20003f65270 */
[----:B------:R-:W-:-:S05]  /*8380*/  IMAD.MOV.U32 R4, RZ, RZ, c[0x0][0x32c] ;  /* 0x0000cb00ff047624 */ /* 0x000fca00078e00ff */
[----:B------:R-:W-:Y:S02]  /*8390*/  ISETP.GE.AND P1, PT, R4, 0x1, PT ;  /* 0x000000010400780c */ /* 0x000fe40003f26270 */
[----:B------:R-:W-:Y:S02]  /*83a0*/  IADD3 R2, R250, 0x1, -R249 ;  /* 0x00000001fa027810 */ /* 0x000fe40007ffe8f9 */
[----:B---3--:R-:W-:-:S05]  /*83b0*/  IADD3 R0, R11, 0x7f, RZ ;  /* 0x0000007f0b007810 */ /* 0x008fca0007ffe0ff */
[----:B------:R-:W-:-:S05]  /*83c0*/  @P3 IMAD.HI.U32 R3, R0, c[0x0][0x2c8], RZ ;  /* 0x0000b20000033a27 */ /* 0x000fca00078e00ff */
[----:B------:R-:W-:-:S05]  /*83d0*/  @P3 SHF.R.U32.HI R0, RZ, c[0x0][0x2cc], R3 ;  /* 0x0000b300ff003a19 */ /* 0x000fca0000011603 */
[----:B------:R-:W-:-:S05]  /*83e0*/  IMAD.IADD R0, R2, 0x1, R0 ;  /* 0x0000000102007824 */ /* 0x000fca00078e0200 */
[----:B------:R-:W-:Y:S01]  /*83f0*/  IADD3 R3, R0, c[0x0][0x328], RZ ;  /* 0x0000ca0000037a10 */ /* 0x000fe20007ffe0ff */
[----:B------:R-:W-:Y:S05]  /*8400*/  @!P1 BRA `(.L_x_959) ;  /* 0x0000011000009947 */ /* 0x000fea0003800000 */
[C---:B------:R-:W-:Y:S01]  /*8410*/  ISETP.GT.AND P0, PT, R0.reuse, RZ, PT ;  /* 0x000000ff0000720c */ /* 0x040fe20003f04270 */
[----:B------:R-:W-:Y:S01]  /*8420*/  BSSY B0, `(.L_x_960) ;  /* 0x000000d000007945 */ /* 0x000fe20003800000 */
[----:B------:R-:W-:Y:S01]  /*8430*/  IADD3 R2, R0, -0x1, RZ ;  /* 0xffffffff00027810 */ /* 0x000fe20007ffe0ff */
[----:B------:R-:W-:-:S10]  /*8440*/  IMAD.MOV.U32 R4, RZ, RZ, c[0x0][0x32c] ;  /* 0x0000cb00ff047624 */ /* 0x000fd400078e00ff */
[----:B------:R-:W-:Y:S05]  /*8450*/  @P0 BRA `(.L_x_961) ;  /* 0x0000006000000947 */ /* 0x000fea0003800000 */
[----:B------:R-:W-:Y:S01]  /*8460*/  ISETP.NE.AND P0, PT, R4, 0x1, PT ;  /* 0x000000010400780c */ /* 0x000fe20003f05270 */
[----:B------:R-:W-:-:S12]  /*8470*/  IMAD.MOV R0, RZ, RZ, -R0 ;  /* 0x000000ffff007224 */ /* 0x000fd800078e0a00 */
[----:B------:R-:W-:-:S05]  /*8480*/  @P0 IMAD.HI.U32 R2, R0, c[0x0][0x330], RZ ;  /* 0x0000cc0000020a27 */ /* 0x000fca00078e00ff */
[----:B------:R-:W-:-:S04]  /*8490*/  @P0 SHF.R.U32.HI R0, RZ, c[0x0][0x334], R2 ;  /* 0x0000cd00ff000a19 */ /* 0x000fc80000011602 */
[----:B------:R-:W-:Y:S01]  /*84a0*/  LOP3.LUT R2, RZ, R0, RZ, 0x33, !PT ;  /* 0x00000000ff027212 */ /* 0x000fe200078e33ff */
[----:B------:R-:W-:Y:S05]  /*84b0*/  BRA `(.L_x_962) ;  /* 0x0000003000007947 */ /* 0x000fea0003800000 */
.L_x_961:
[----:B------:R-:W-:-:S13]  /*84c0*/  ISETP.NE.AND P0, PT, R4, 0x1, PT ;  /* 0x000000010400780c */ /* 0x000fda0003f05270 */
[----:B------:R-:W-:-:S05]  /*84d0*/  @P0 IMAD.HI.U32 R0, R2, c[0x0][0x330], RZ ;  /* 0x0000cc0002000a27 */ /* 0x000fca00078e00ff */
[----:B------:R-:W-:Y:S02]  /*84e0*/  @P0 SHF.R.U32.HI R2, RZ, c[0x0][0x334], R0 ;  /* 0x0000cd00ff020a19 */ /* 0x000fe40000011600 */
.L_x_962:
[----:B------:R-:W-:Y:S05]  /*84f0*/  BSYNC B0 ;  /* 0x0000000000007941 */ /* 0x000fea0003800000 */
.L_x_960:
[----:B------:R-:W-:-:S05]  /*8500*/  IMAD R2, R2, R4, c[0x0][0x32c] ;  /* 0x0000cb0002027624 */ /* 0x000fca00078e0204 */
[----:B------:R-:W-:-:S04]  /*8510*/  IMNMX R3, R3, R2, PT ;  /* 0x0000000203037217 */ /* 0x000fc80003800200 */
.L_x_959:
[----:B------:R-:W-:Y:S01]  /*8520*/  IADD3 R3, R3, 0x4f, RZ ;  /* 0x0000004f03037810 */ /* 0x000fe20007ffe0ff */
[----:B------:R-:W-:-:S04]  /*8530*/  @P3 IMAD.HI.U32 R2, R11, c[0x0][0x2c8], RZ ;  /* 0x0000b2000b023a27 */ /* 0x000fc800078e00ff */
[----:B------:R-:W-:-:S04]  /*8540*/  IMAD.HI R3, R3, 0x66666667, RZ ;  /* 0x6666666703037827 */ /* 0x000fc800078e02ff */
[----:B------:R-:W-:Y:S01]  /*8550*/  IMAD.MOV.U32 R0, RZ, RZ, R11 ;  /* 0x000000ffff007224 */ /* 0x000fe200078e000b */
[----:B------:R-:W-:Y:S02]  /*8560*/  @P3 SHF.R.U32.HI R0, RZ, c[0x0][0x2cc], R2 ;  /* 0x0000b300ff003a19 */ /* 0x000fe40000011602 */
        /* <DEDUP_REMOVED lines=16> */
.L_x_965:
[----:B------:R-:W-:-:S04]  /*8670*/  MOV R3, c[0x0][0x32c] ;  /* 0x0000cb0000037a02 */ /* 0x000fc80000000f00 */
[----:B------:R-:W-:-:S13]  /*8680*/  ISETP.NE.AND P0, PT, R3, 0x1, PT ;  /* 0x000000010300780c */ /* 0x000fda0003f05270 */
[----:B------:R-:W-:-:S05]  /*8690*/  @P0 IMAD.HI.U32 R3, R0, c[0x0][0x330], RZ ;  /* 0x0000cc0000030a27 */ /* 0x000fca00078e00ff */
[----:B------:R-:W-:Y:S02]  /*86a0*/  @P0 SHF.R.U32.HI R0, RZ, c[0x0][0x334], R3 ;  /* 0x0000cd00ff000a19 */ /* 0x000fe40000011603 */
.L_x_966:
[----:B------:R-:W-:Y:S05]  /*86b0*/  BSYNC B0 ;  /* 0x0000000000007941 */ /* 0x000fea0003800000 */
.L_x_964:
[----:B------:R-:W-:-:S05]  /*86c0*/  IMAD R0, R0, c[0x0][0x32c], RZ ;  /* 0x0000cb0000007a24 */ /* 0x000fca00078e02ff */
[----:B------:R-:W-:-:S05]  /*86d0*/  IMNMX R2, R2, R0, !PT ;  /* 0x0000000002027217 */ /* 0x000fca0007800200 */
.L_x_963:
[----:B------:R-:W-:Y:S01]  /*86e0*/  IMAD.HI R2, R2, 0x66666667, RZ ;  /* 0x6666666702027827 */ /* 0x000fe200078e02ff */
[----:B------:R-:W-:Y:S04]  /*86f0*/  BSSY B0, `(.L_x_967) ;  /* 0x0000024000007945 */ /* 0x000fe80003800000 */
[----:B------:R-:W-:-:S04]  /*8700*/  SHF.R.U32.HI R0, RZ, 0x1f, R2 ;  /* 0x0000001fff007819 */ /* 0x000fc80000011602 */
[----:B------:R-:W-:Y:S01]  /*8710*/  LEA.HI.SX32 R2, R2, R0, 0x1b ;  /* 0x0000000002027211 */ /* 0x000fe200078fdaff */
[----:B------:R-:W-:-:S03]  /*8720*/  IMAD.MOV.U32 R0, RZ, RZ, RZ ;  /* 0x000000ffff007224 */ /* 0x000fc600078e00ff */
[----:B------:R-:W-:-:S04]  /*8730*/  IMNMX R6, RZ, R2, !PT ;  /* 0x00000002ff067217 */ /* 0x000fc80007800200 */
[----:B------:R-:W-:-:S13]  /*8740*/  ISETP.GT.AND P0, PT, R7, R6, PT ;  /* 0x000000060700720c */ /* 0x000fda0003f04270 */
[----:B------:R-:W-:Y:S05]  /*8750*/  @!P0 BRA `(.L_x_968) ;  /* 0x000001d000008947 */ /* 0x000fea0003800000 */
[----:B------:R-:W-:Y:S02]  /*8760*/  IABS R2, R130 ;  /* 0x0000008200027213 */ /* 0x000fe40000000000 */
[----:B------:R-:W-:Y:S02]  /*8770*/  IADD3 R3, R130, -0x1, R7 ;  /* 0xffffffff82037810 */ /* 0x000fe40007ffe007 */
[----:B------:R-:W1:Y:S03]  /*8780*/  I2F.RP R0, R2 ;  /* 0x0000000200007306 */ /* 0x000e660000209400 */
[----:B------:R-:W-:-:S05]  /*8790*/  IMAD.IADD R8, R3, 0x1, -R6 ;  /* 0x0000000103087824 */ /* 0x000fca00078e0a06 */
[----:B------:R-:W-:Y:S01]  /*87a0*/  IABS R10, R8 ;  /* 0x00000008000a7213 */ /* 0x000fe20000000000 */
[----:B-1----:R-:W1:Y:S02]  /*87b0*/  MUFU.RCP R0, R0 ;  /* 0x0000000000007308 */ /* 0x002e640000001000 */
[----:B-1----:R-:W-:-:S06]  /*87c0*/  IADD3 R0, R0, 0xffffffe, RZ ;  /* 0x0ffffffe00007810 */ /* 0x002fcc0007ffe0ff */
[----:B------:R-:W1:Y:S02]  /*87d0*/  F2I.FTZ.U32.TRUNC.NTZ R5, R0 ;  /* 0x0000000000057305 */ /* 0x000e64000021f000 */
        /* <DEDUP_REMOVED lines=21> */
.L_x_968:
[----:B------:R-:W-:Y:S05]  /*8930*/  BSYNC B0 ;  /* 0x0000000000007941 */ /* 0x000fea0003800000 */
.L_x_967:
[----:B------:R-:W3:Y:S01]  /*8940*/  LDL R2, [R1+0x64] ;  /* 0x0000640001027983 */ /* 0x000ee20000100800 */
        /* <DEDUP_REMOVED lines=34> */
[----:B---3--:R-:W-:-:S04]  /*8b70*/  IMAD R3, R2, R0, R6 ;  /* 0x0000000002037224 */ /* 0x008fc800078e0206 */
[--C-:B------:R-:W-:Y:S01]  /*8b80*/  IMAD.IADD R2, R3, 0x1, R0.reuse ;  /* 0x0000000103027824 */ /* 0x100fe200078e0200 */
[----:B------:R1:W-:Y:S01]  /*8b90*/  STL [R1+0x8], R3 ;  /* 0x0000080301007387 */ /* 0x0003e20000100800 */
[----:B------:R-:W-:-:S03]  /*8ba0*/  PRMT R0, RZ, 0x7610, R0 ;  /* 0x00007610ff007816 */ /* 0x000fc60000000000 */
[----:B------:R-:W-:-:S04]  /*8bb0*/  IMNMX R228, R7, R2, PT ;  /* 0x0000000207e47217 */ /* 0x000fc80003800200 */
[----:B------:R-:W-:-:S13]  /*8bc0*/  ISETP.GT.AND P0, PT, R228, R3, PT ;  /* 0x00000003e400720c */ /* 0x000fda0003f04270 */
[----:B------:R-:W-:Y:S05]  /*8bd0*/  @!P0 BRA `(.L_x_969) ;  /* 0x0001b0e000008947 */ /* 0x000fea0003800000 */
[----:B------:R-:W3:Y:S04]  /*8be0*/  LDL R9, [R1+0x4c] ;  /* 0x00004c0001097983 */ /* 0x000ee80000100800 */
[----:B------:R-:W4:Y:S04]  /*8bf0*/  LDL R5, [R1+0x48] ;  /* 0x0000480001057983 */ /* 0x000f280000100800 */
[----:B--2---:R-:W2:Y:S01]  /*8c00*/  LDL R4, [R1+0x10] ;  /* 0x0000100001047983 */ /* 0x004ea20000100800 */
[----:B------:R-:W-:-:S04]  /*8c10*/  ISETP.NE.U32.AND P0, PT, RZ, c[0x0][0x340], PT ;  /* 0x0000d000ff007a0c */ /* 0x000fc80003f05070 */
[----:B------:R-:W-:-:S13]  /*8c20*/  ISETP.NE.AND.EX P1, PT, RZ, c[0x0][0x344], PT, P0 ;  /* 0x0000d100ff007a0c */ /* 0x000fda0003f25300 */
[----:B------:R-:W-:Y:S01]  /*8c30*/  @P1 IMAD.MOV.U32 R2, RZ, RZ, 0x4 ;  /* 0x00000004ff021424 */ /* 0x000fe200078e00ff */
[----:B------:R-:W-:-:S05]  /*8c40*/  SHF.R.S32.HI R0, RZ, 0x1f, R143 ;  /* 0x0000001fff007819 */ /* 0x000fca000001148f */
[----:B------:R-:W-:Y:S01]  /*8c50*/  IMAD R0, R0, c[0x0][0x178], RZ ;  /* 0x00005e0000007a24 */ /* 0x000fe200078e02ff */
[----:B------:R-:W-:-:S03]  /*8c60*/  ISETP.NE.U32.AND P0, PT, RZ, c[0x0][0x348], PT ;  /* 0x0000d200ff007a0c */ /* 0x000fc60003f05070 */
[----:B------:R-:W-:Y:S01]  /*8c70*/  IMAD R0, R143, c[0x0][0x17c], R0 ;  /* 0x00005f008f007a24 */ /* 0x000fe200078e0200 */
[----:B------:R-:W-:Y:S01]  /*8c80*/  ISETP.NE.AND.EX P0, PT, RZ, c[0x0][0x34c], PT, P0 ;  /* 0x0000d300ff007a0c */ /* 0x000fe20003f05300 */
[----:B-1-3--:R-:W-:-:S05]  /*8c90*/  @P1 IMAD.WIDE R2, R9, R2, c[0x0][0x340] ;  /* 0x0000d00009021625 */ /* 0x00afca00078e0202 */
[----:B------:R1:W5:Y:S01]  /*8ca0*/  @P1 LDG.E R8, [R2.64] ;  /* 0x0000000802081981 */ /* 0x000362000c1e1900 */
[----:B----4-:R-:W-:Y:S02]  /*8cb0*/  LOP3.LUT R69, R5, 0xffff, RZ, 0xc0, !PT ;  /* 0x0000ffff05457812 */ /* 0x010fe400078ec0ff */
[----:B--2---:R-:W-:Y:S01]  /*8cc0*/  IADD3 R4, R4, R11, RZ ;  /* 0x0000000b04047210 */ /* 0x004fe20007ffe0ff */
[----:B------:R-:W2:Y:S01]  /*8cd0*/  S2R R12, SR_TID.X ;  /* 0x00000000000c7919 */ /* 0x000ea20000002100 */
[----:B------:R-:W-:-:S03]  /*8ce0*/  SEL R5, R9, RZ, !P0 ;  /* 0x000000ff09057207 */ /* 0x000fc60004000000 */
[----:B------:R-:W-:-:S04]  /*8cf0*/  @P3 IMAD.HI.U32 R7, R4, c[0x0][0x2c8], RZ ;  /* 0x0000b20004073a27 */ /* 0x000fc800078e00ff */
[----:B-1----:R-:W-:-:S04]  /*8d00*/  IMAD.WIDE.U32 R2, R143, c[0x0][0x178], RZ ;  /* 0x00005e008f027a25 */ /* 0x002fc800078e00ff */
[----:B------:R-:W-:Y:S01]  /*8d10*/  IMAD.IADD R3, R3, 0x1, R0 ;  /* 0x0000000103037824 */ /* 0x000fe200078e0200 */
[----:B------:R-:W-:-:S03]  /*8d20*/  SHF.R.S32.HI R0, RZ, 0x1f, R9 ;  /* 0x0000001fff007819 */ /* 0x000fc60000011409 */
[----:B------:R-:W-:Y:S01]  /*8d30*/  IMAD.WIDE.U32 R2, R69, c[0x0][0x1b8], R2 ;  /* 0x00006e0045027a25 */ /* 0x000fe200078e0002 */
[----:B------:R-:W-:-:S03]  /*8d40*/  SEL R6, R0, RZ, !P0 ;  /* 0x000000ff00067207 */ /* 0x000fc60004000000 */
[----:B------:R-:W-:Y:S01]  /*8d50*/  IMAD.MOV.U32 R0, RZ, RZ, R4 ;  /* 0x000000ffff007224 */ /* 0x000fe200078e0004 */
[----:B------:R-:W-:Y:S01]  /*8d60*/  @P3 SHF.R.U32.HI R0, RZ, c[0x0][0x2cc], R7 ;  /* 0x0000b300ff003a19 */ /* 0x000fe20000011607 */
[----:B------:R-:W-:Y:S02]  /*8d70*/  IMAD R3, R69, c[0x0][0x1bc], R3 ;  /* 0x00006f0045037a24 */ /* 0x000fe400078e0203 */
[----:B------:R-:W-:Y:S02]  /*8d80*/  IMAD R6, R6, c[0x0][0x1c0], RZ ;  /* 0x0000700006067a24 */ /* 0x000fe400078e02ff */
[----:B------:R-:W-:Y:S01]  /*8d90*/  IMAD.WIDE.U32 R2, R5, c[0x0][0x1c0], R2 ;  /* 0x0000700005027a25 */ /* 0x000fe200078e0002 */
[----:B------:R-:W-:-:S03]  /*8da0*/  SHF.R.S32.HI R7, RZ, 0x1f, R0 ;  /* 0x0000001fff077819 */ /* 0x000fc60000011400 */
[----:B------:R-:W-:Y:S01]  /*8db0*/  IMAD R6, R5, c[0x0][0x1c4], R6 ;  /* 0x0000710005067a24 */ /* 0x000fe200078e0206 */
[----:B------:R-:W-:-:S03]  /*8dc0*/  IADD3 R5, -R0, RZ, RZ ;  /* 0x000000ff00057210 */ /* 0x000fc60007ffe1ff */
[----:B------:R-:W-:Y:S02]  /*8dd0*/  IMAD.IADD R3, R3, 0x1, R6 ;  /* 0x0000000103037824 */ /* 0x000fe400078e0206 */
[----:B------:R-:W-:Y:S02]  /*8de0*/  IMAD R4, R5, c[0x0][0x2c4], R4 ;  /* 0x0000b10005047a24 */ /* 0x000fe400078e0204 */
[----:B------:R-:W-:Y:S02]  /*8df0*/  IMAD R5, R7, c[0x0][0x1b0], RZ ;  /* 0x00006c0007057a24 */ /* 0x000fe400078e02ff */
[----:B------:R-:W-:-:S04]  /*8e00*/  IMAD.WIDE.U32 R2, R0, c[0x0][0x1b0], R2 ;  /* 0x00006c0000027a25 */ /* 0x000fc800078e0002 */
[----:B------:R-:W-:Y:S01]  /*8e10*/  IMAD R6, R0, c[0x0][0x1b4], R5 ;  /* 0x00006d0000067a24 */ /* 0x000fe200078e0205 */
[----:B------:R-:W-:Y:S02]  /*8e20*/  SHF.R.S32.HI R5, RZ, 0x1f, R4 ;  /* 0x0000001fff057819 */ /* 0x000fe40000011404 */
[----:B--2---:R-:W-:Y:S02]  /*8e30*/  SHF.R.S32.HI R10, RZ, 0x1f, R12 ;  /* 0x0000001fff0a7819 */ /* 0x004fe4000001140c */
[----:B------:R-:W-:Y:S01]  /*8e40*/  IADD3 R3, R3, R6, RZ ;  /* 0x0000000603037210 */ /* 0x000fe20007ffe0ff */
[----:B------:R-:W-:Y:S01]  /*8e50*/  IMAD R0, R5, c[0x0][0x1a8], RZ ;  /* 0x00006a0005007a24 */ /* 0x000fe200078e02ff */
[----:B------:R-:W-:-:S03]  /*8e60*/  LEA.HI R10, R10, R12, RZ, 0x3 ;  /* 0x0000000c0a0a7211 */ /* 0x000fc600078f18ff */
[C---:B------:R-:W-:Y:S02]  /*8e70*/  IMAD R0, R4.reuse, c[0x0][0x1ac], R0 ;  /* 0x00006b0004007a24 */ /* 0x040fe400078e0200 */
[----:B------:R-:W-:Y:S01]  /*8e80*/  IMAD.WIDE.U32 R2, R4, c[0x0][0x1a8], R2 ;  /* 0x00006a0004027a25 */ /* 0x000fe200078e0002 */
[----:B------:R-:W-:-:S03]  /*8e90*/  SHF.R.S32.HI R10, RZ, 0x3, R10 ;  /* 0x00000003ff0a7819 */ /* 0x000fc6000001140a */
[----:B------:R-:W-:Y:S01]  /*8ea0*/  IMAD.IADD R0, R3, 0x1, R0 ;  /* 0x0000000103007824 */ /* 0x000fe200078e0200 */
[----:B------:R-:W-:Y:S02]  /*8eb0*/  LEA R6, P0, R2, c[0x0][0x160], 0x1 ;  /* 0x0000580002067a11 */ /* 0x000fe400078008ff */
[----:B------:R-:W-:Y:S02]  /*8ec0*/  ISETP.GE.AND P2, PT, R244, c[0x0][0x198], PT ;  /* 0x00006600f4007a0c */ /* 0x000fe40003f46270 */
[----:B------:R-:W-:Y:S02]  /*8ed0*/  LEA.HI.X R5, R2, c[0x0][0x164], R0, 0x1, P0 ;  /* 0x0000590002057a11 */ /* 0x000fe400000f0c00 */
[----:B------:R-:W-:Y:S02]  /*8ee0*/  IADD3 R158, R228, -0x1, RZ ;  /* 0xffffffffe49e7810 */ /* 0x000fe40007ffe0ff */
[----:B------:R-:W-:Y:S01]  /*8ef0*/  IADD3 R4, R10, R11, RZ ;  /* 0x0000000b0a047210 */ /* 0x000fe20007ffe0ff */
[----:B------:R-:W-:Y:S01]  /*8f00*/  @!P1 IMAD.MOV.U32 R8, RZ, RZ, R9 ;  /* 0x000000ffff089224 */ /* 0x000fe200078e0009 */
[----:B------:R-:W-:Y:S05]  /*8f10*/  BRA.DIV ~URZ, `(.L_x_970) ;  /* 0x0001f4027f007947 */ /* 0x000fea000b800000 */
[----:B------:R1:W2:Y:S02]  /*8f20*/  SHFL.IDX PT, R7, R5, RZ, 0x181f ;  /* 0x00181fff05077589 */ /* 0x0002a400000e0000 */
.L_x_1213:
[----:B------:R-:W-:Y:S05]  /*8f30*/  BRA.DIV ~URZ, `(.L_x_971) ;  /* 0x0001f4527f007947 */ /* 0x000fea000b800000 */
[----:B------:R3:W4:Y:S02]  /*8f40*/  SHFL.IDX PT, R2, R6, RZ, 0x181f ;  /* 0x00181fff06027589 */ /* 0x00072400000e0000 */
.L_x_1214:
        /* <DEDUP_REMOVED lines=10> */
.L_x_973:
[----:B------:R-:W-:Y:S05]  /*8ff0*/  BSYNC B0 ;  /* 0x0000000000007941 */ /* 0x000fea0003800000 */
.L_x_972:
[----:B------:R-:W-:Y:S05]  /*9000*/  BRA.DIV ~URZ, `(.L_x_974) ;  /* 0x0001f3f27f007947 */ /* 0x000fea000b800000 */
[----:B--2---:R2:W1:Y:S04]  /*9010*/  SHFL.IDX PT, R7, R5, 0x1, 0x181f ;  /* 0x00381f0005077f89 */ /* 0x00446800000e0000 */
[----:B----4-:R2:W4:Y:S02]  /*9020*/  SHFL.IDX PT, R2, R6, 0x1, 0x181f ;  /* 0x00381f0006027f89 */ /* 0x01052400000e0000 */
.L_x_1215:
        /* <DEDUP_REMOVED lines=10> */
.L_x_976:
[----:B------:R-:W-:Y:S05]  /*90d0*/  BSYNC B0 ;  /* 0x0000000000007941 */ /* 0x000fea0003800000 */
.L_x_975:
[----:B------:R-:W-:Y:S05]  /*90e0*/  BRA.DIV ~URZ, `(.L_x_977) ;  /* 0x0001f3e27f007947 */ /* 0x000fea000b800000 */
[----:B-1----:R1:W2:Y:S02]  /*90f0*/  SHFL.IDX PT, R7, R5, 0x2, 0x181f ;  /* 0x00581f0005077f89 */ /* 0x0022a400000e0000 */
.L_x_1216:
[----:B------:R-:W-:Y:S05]  /*9100*/  BRA.DIV ~URZ, `(.L_x_978) ;  /* 0x0001f4327f007947 */ /* 0x000fea000b800000 */
[----:B----4-:R4:W1:Y:S02]  /*9110*/  SHFL.IDX PT, R2, R6, 0x2, 0x181f ;  /* 0x00581f0006027f89 */ /* 0x01086400000e0000 */
.L_x_1217:
        /* <DEDUP_REMOVED lines=10> */
.L_x_980:
[----:B------:R-:W-:Y:S05]  /*91c0*/  BSYNC B0 ;  /* 0x0000000000007941 */ /* 0x000fea0003800000 */
.L_x_979:
[----:B------:R-:W-:Y:S05]  /*91d0*/  BRA.DIV ~URZ, `(.L_x_981) ;  /* 0x0001f3d27f007947 */ /* 0x000fea000b800000 */
[----:B--2---:R2:W3:Y:S04]  /*91e0*/  SHFL.IDX PT, R7, R5, 0x3, 0x181f ;  /* 0x00781f0005077f89 */ /* 0x0044e800000e0000 */
[----:B-1----:R2:W1:Y:S02]  /*91f0*/  SHFL.IDX PT, R2, R6, 0x3, 0x181f ;  /* 0x00781f0006027f89 */ /* 0x00246400000e0000 */
.L_x_1218:
        /* <DEDUP_REMOVED lines=10> */
.L_x_983:
[----:B------:R-:W-:Y:S05]  /*92a0*/  BSYNC B0 ;  /* 0x0000000000007941 */ /* 0x000fea0003800000 */
.L_x_982:
[----:B------:R-:W-:Y:S05]  /*92b0*/  BRA.DIV ~URZ, `(.L_x_984) ;  /* 0x0001f3c27f007947 */ /* 0x000fea000b800000 */
[----:B---3--:R3:W2:Y:S02]  /*92c0*/  SHFL.IDX PT, R7, R5, 0x4, 0x181f ;  /* 0x00981f0005077f89 */ /* 0x0086a400000e0000 */
.L_x_1219:
[----:B------:R-:W-:Y:S05]  /*92d0*/  BRA.DIV ~URZ, `(.L_x_985) ;  /* 0x0001f4127f007947 */ /* 0x000fea000b800000 */
[----:B-1----:R1:W3:Y:S02]  /*92e0*/  SHFL.IDX PT, R2, R6, 0x4, 0x181f ;  /* 0x00981f0006027f89 */ /* 0x0022e400000e0000 */
.L_x_1220:
        /* <DEDUP_REMOVED lines=10> */
.L_x_987:
[----:B------:R-:W-:Y:S05]  /*9390*/  BSYNC B0 ;  /* 0x0000000000007941 */ /* 0x000fea0003800000 */
.L_x_986:
[----:B------:R-:W-:Y:S05]  /*93a0*/  BRA.DIV ~URZ, `(.L_x_988) ;  /* 0x0001f3b27f007947 */ /* 0x000fea000b800000 */
[----:B--2---:R2:W1:Y:S04]  /*93b0*/  SHFL.IDX PT, R7, R5, 0x5, 0x181f ;  /* 0x00b81f0005077f89 */ /* 0x00446800000e0000 */
[----:B---3--:R2:W3:Y:S02]  /*93c0*/  SHFL.IDX PT, R2, R6, 0x5, 0x181f ;  /* 0x00b81f0006027f89 */ /* 0x0084e400000e0000 */
.L_x_1221:
        /* <DEDUP_REMOVED lines=10> */
.L_x_990:
[----:B------:R-:W-:Y:S05]  /*9470*/  BSYNC B0 ;  /* 0x0000000000007941 */ /* 0x000fea0003800000 */
.L_x_989:
[----:B------:R-:W-:Y:S05]  /*9480*/  BRA.DIV ~URZ, `(.L_x_991) ;  /* 0x0001f3a27f007947 */ /* 0x000fea000b800000 */
[----:B-1----:R1:W2:Y:S02]  /*9490*/  SHFL.IDX PT, R7, R5, 0x6, 0x181f ;  /* 0x00d81f0005077f89 */ /* 0x0022a400000e0000 */
.L_x_1222:
[----:B------:R-:W-:Y:S05]  /*94a0*/  BRA.DIV ~URZ, `(.L_x_992) ;  /* 0x0001f3f27f007947 */ /* 0x000fea000b800000 */
[----:B---3--:R3:W1:Y:S02]  /*94b0*/  SHFL.IDX PT, R2, R6, 0x6, 0x181f ;  /* 0x00d81f0006027f89 */ /* 0x00866400000e0000 */
.L_x_1223:
        /* <DEDUP_REMOVED lines=10> */
.L_x_994:
[----:B------:R-:W-:Y:S05]  /*9560*/  BSYNC B0 ;  /* 0x0000000000007941 */ /* 0x000fea0003800000 */
.L_x_993:
[----:B------:R-:W-:Y:S05]  /*9570*/  BRA.DIV ~URZ, `(.L_x_995) ;  /* 0x0001f3927f007947 */ /* 0x000fea000b800000 */
[----:B-12---:R-:W1:Y:S04]  /*9580*/  SHFL.IDX PT, R5, R5, 0x7, 0x181f ;  /* 0x00f81f0005057f89 */ /* 0x006e6800000e0000 */
[----:B------:R2:W3:Y:S02]  /*9590*/  SHFL.IDX PT, R3, R6, 0x7, 0x181f ;  /* 0x00f81f0006037f89 */ /* 0x0004e400000e0000 */
.L_x_1224:
        /* <DEDUP_REMOVED lines=17> */
[----:B------:R-:W3:Y:S04]  /*96b0*/  LDL R163, [R1+0x10] ;  /* 0x0000100001a37983 */ /* 0x000ee80000100800 */
[----:B------:R-:W5:Y:S01]  /*96c0*/  LDL R166, [R1+0x3c] ;  /* 0x00003c0001a67983 */ /* 0x000f620000100800 */
[----:B------:R-:W-:Y:S02]  /*96d0*/  IMAD.MOV.U32 R86, RZ, RZ, 0x50 ;  /* 0x00000050ff567424 */ /* 0x000fe400078e00ff */
[----:B------:R-:W-:Y:S02]  /*96e0*/  IMAD.MOV.U32 R167, RZ, RZ, c[0x0][0x2b8] ;  /* 0x0000ae00ffa77624 */ /* 0x000fe400078e00ff */
[----:B------:R-:W-:-:S03]  /*96f0*/  IMAD R157, R228, R86, -0x50 ;  /* 0xffffffb0e49d7424 */ /* 0x000fc600078e0256 */
[----:B------:R-:W-:Y:S02]  /*9700*/  ISETP.NE.AND P1, PT, R167, 0x1, PT ;  /* 0x00000001a700780c */ /* 0x000fe40003f25270 */
[----:B------:R-:W-:Y:S01]  /*9710*/  LOP3.LUT R207, R207, 0xfffdffff, RZ, 0xc0, !PT ;  /* 0xfffdffffcfcf7812 */ /* 0x000fe200078ec0ff */
[----:B------:R-:W-:-:S10]  /*9720*/  IMAD.MOV.U32 R216, RZ, RZ, RZ ;  /* 0x000000ffffd87224 */ /* 0x000fd400078e00ff */
[----:B------:R-:W-:Y:S01]  /*9730*/  @P1 LOP3.LUT R207, R207, 0x20000, RZ, 0xfc, !PT ;  /* 0x00020000cfcf1812 */ /* 0x000fe200078efcff */
[----:B------:R-:W-:Y:S01]  /*9740*/  BAR.SYNC.DEFER_BLOCKING 0x0 ;  /* 0x0000000000007b1d */ /* 0x000fe20000010000 */
[----:B---3--:R-:W-:-:S05]  /*9750*/  IMAD.IADD R3, R163, 0x1, R157 ;  /* 0x00000001a3037824 */ /* 0x008fca00078e029d */
[C---:B------:R-:W-:Y:S01]  /*9760*/  ISETP.GE.AND P0, PT, R3.reuse, R250, PT ;  /* 0x000000fa0300720c */ /* 0x040fe20003f06270 */
[----:B-----5:R-:W-:-:S03]  /*9770*/  IMAD.IADD R3, R3, 0x1, R166 ;  /* 0x0000000103037824 */ /* 0x020fc600078e02a6 */
[----:B------:R-:W-:Y:S01]  /*9780*/  ISETP.GT.OR P0, PT, R163, 0x4f, P0 ;  /* 0x0000004fa300780c */ /* 0x000fe20000704670 */
[----:B------:R-:W-:-:S04]  /*9790*/  @P1 IMAD.HI.U32 R4, R3, c[0x0][0x2bc], RZ ;  /* 0x0000af0003041a27 */ /* 0x000fc800078e00ff */
[----:B------:R-:W-:Y:S01]  /*97a0*/  IMAD.MOV.U32 R2, RZ, RZ, R3 ;  /* 0x000000ffff027224 */ /* 0x000fe200078e0003 */
[----:B------:R-:W-:-:S07]  /*97b0*/  @P1 SHF.R.U32.HI R2, RZ, c[0x0][0x2c0], R4 ;  /* 0x0000b000ff021a19 */ /* 0x000fce0000011604 */
[----:B------:R-:W-:-:S04]  /*97c0*/  @!P0 IADD3 R5, P1, R2, R164, RZ ;  /* 0x000000a402058210 */ /* 0x000fc80007f3e0ff */
[----:B--2-4-:R-:W-:Y:S02]  /*97d0*/  @!P0 LEA.HI.X.SX32 R6, R2, R162, 0x1, P1 ;  /* 0x000000a202068211 */ /* 0x014fe400008f0eff */
[----:B------:R-:W-:-:S04]  /*97e0*/  @!P0 LEA R4, P1, R5, c[0x0][0x2a0], 0x2 ;  /* 0x0000a80005048a11 */ /* 0x000fc800078210ff */
[----:B------:R-:W-:-:S05]  /*97f0*/  @!P0 LEA.HI.X R5, R5, c[0x0][0x2a4], R6, 0x2, P1 ;  /* 0x0000a90005058a11 */ /* 0x000fca00008f1406 */
[----:B------:R1:W2:Y:S01]  /*9800*/  @!P0 LDG.E R216, [R4.64] ;  /* 0x0000000804d88981 */ /* 0x0002a2000c1e1900 */
[----:B------:R-:W-:-:S04]  /*9810*/  IMAD.MOV R2, RZ, RZ, -R2 ;  /* 0x000000ffff027224 */ /* 0x000fc800078e0a02 */
[----:B------:R-:W-:Y:S01]  /*9820*/  IMAD R229, R2, c[0x0][0x2b8], R3 ;  /* 0x0000ae0002e57a24 */ /* 0x000fe200078e0203 */
[----:B------:R-:W3:Y:S04]  /*9830*/  S2R R9, SR_TID.X ;  /* 0x0000000000097919 */ /* 0x000ee80000002100 */
[----:B------:R-:W-:Y:S01]  /*9840*/  SHF.R.S32.HI R74, RZ, 0x1f, R229 ;  /* 0x0000001fff4a7819 */ /* 0x000fe200000114e5 */
[----:B------:R-:W-:-:S04]  /*9850*/  IMAD.WIDE.U32 R2, R229, c[0x0][0x1e0], RZ ;  /* 0x00007800e5027a25 */ /* 0x000fc800078e00ff */
[----:B-1----:R-:W-:-:S04]  /*9860*/  IMAD R4, R74, c[0x0][0x1e0], RZ ;  /* 0x000078004a047a24 */ /* 0x002fc800078e02ff */
[----:B------:R-:W-:-:S04]  /*9870*/  IMAD R4, R229, c[0x0][0x1e4], R4 ;  /* 0x00007900e5047a24 */ /* 0x000fc800078e0204 */
[----:B------:R-:W-:Y:S02]  /*9880*/  IMAD.IADD R3, R3, 0x1, R4 ;  /* 0x0000000103037824 */ /* 0x000fe400078e0204 */
[----:B------:R-:W-:-:S04]  /*9890*/  IMAD.WIDE.U32 R160, R69, c[0x0][0x1e8], RZ ;  /* 0x00007a0045a07a25 */ /* 0x000fc800078e00ff */
[----:B------:R-:W-:Y:S01]  /*98a0*/  IMAD R159, R69, c[0x0][0x1ec], R161 ;  /* 0x00007b00459f7a24 */ /* 0x000fe200078e02a1 */
[----:B---3--:R-:W-:Y:S01]  /*98b0*/  SHF.R.S32.HI R7, RZ, 0x1f, R9 ;  /* 0x0000001fff077819 */ /* 0x008fe20000011409 */
[----:B------:R-:W-:-:S03]  /*98c0*/  IMAD R86, R228, -0x50, R86 ;  /* 0xffffffb0e4567824 */ /* 0x000fc600078e0256 */
[----:B------:R-:W-:Y:S01]  /*98d0*/  LEA.HI R7, R7, R9, RZ, 0x3 ;  /* 0x0000000907077211 */ /* 0x000fe200078f18ff */
[----:B------:R-:W-:-:S03]  /*98e0*/  IMAD.IADD R156, R250, 0x1, R86 ;  /* 0x00000001fa9c7824 */ /* 0x000fc600078e0256 */
[----:B------:R-:W-:-:S05]  /*98f0*/  SHF.R.S32.HI R7, RZ, 0x3, R7 ;  /* 0x00000003ff077819 */ /* 0x000fca0000011407 */
[----:B------:R-:W-:Y:S01]  /*9900*/  IMAD.IADD R60, R156, 0x1, -R7 ;  /* 0x000000019c3c7824 */ /* 0x000fe200078e0a07 */
[----:B------:R-:W-:-:S04]  /*9910*/  ISETP.GE.AND P2, PT, R244, c[0x0][0x1d4], PT ;  /* 0x00007500f4007a0c */ /* 0x000fc80003f46270 */
[C---:B------:R-:W-:Y:S02]  /*9920*/  ISETP.GE.AND P5, PT, R60.reuse, 0x11, PT ;  /* 0x000000113c00780c */ /* 0x040fe40003fa6270 */
[----:B------:R-:W-:Y:S01]  /*9930*/  ISETP.GE.AND P4, PT, R60, 0x21, PT ;  /* 0x000000213c00780c */ /* 0x000fe20003f86270 */
[----:B------:R-:W-:Y:S04]  /*9940*/  STL.64 [R1+0x20], R160 ;  /* 0x000020a001007387 */ /* 0x000fe80000100a00 */
[----:B------:R-:W-:Y:S01]  /*9950*/  STL [R1+0x30], R159 ;  /* 0x0000309f01007387 */ /* 0x000fe20000100800 */
[----:B------:R-:W-:Y:S02]  /*9960*/  ISETP.GT.AND P6, PT, R163, 0x4f, PT ;  /* 0x0000004fa300780c */ /* 0x000fe40003fc4270 */
[----:B------:R-:W-:-:S11]  /*9970*/  LOP3.LUT R207, R207, 0xffff7fff, RZ, 0xc0, !PT ;  /* 0xffff7fffcfcf7812 */ /* 0x000fd600078ec0ff */
[----:B------:R-:W-:Y:S02]  /*9980*/  @P6 LOP3.LUT R207, R207, 0x8000, RZ, 0xfc, !PT ;  /* 0x00008000cfcf6812 */ /* 0x000fe400078efcff */
        /* <DEDUP_REMOVED lines=14> */
[----:B------:R-:W5:Y:S01]  /*9a70*/  SHFL.IDX PT, R11, R10, 0x2, 0x181f ;  /* 0x00581f000a0b7f89 */ /* 0x000f6200000e0000 */
[----:B-1----:R-:W-:-:S03]  /*9a80*/  @P0 LEA R4, P1, R244, R3, 0x1 ;  /* 0x00000003f4040211 */ /* 0x002fc600078208ff */
[----:B------:R-:W1:Y:S01]  /*9a90*/  SHFL.IDX PT, R3, R2, 0x3, 0x181f ;  /* 0x00781f0002037f89 */ /* 0x000e6200000e0000 */
[----:B--2---:R-:W-:-:S05]  /*9aa0*/  @P0 LEA.HI.X R5, R244, R5, R245, 0x1, P1 ;  /* 0x00000005f4050211 */ /* 0x004fca00008f0cf5 */
[----:B------:R2:W-:Y:S01]  /*9ab0*/  @P0 LDGSTS.E.BYPASS.LTC128B.128 [R208+0x2900], [R4.64], !P2 ;  /* 0x0290000004d00fae */ /* 0x0005e2000d101d48 */
[----:B------:R-:W-:Y:S02]  /*9ac0*/  ISETP.GE.AND P1, PT, R60, 0x31, PT ;  /* 0x000000313c00780c */ /* 0x000fe40003f26270 */
[C---:B---3--:R-:W-:Y:S01]  /*9ad0*/  @P5 LEA R8, P0, R244.reuse, R6, 0x1 ;  /* 0x00000006f4085211 */ /* 0x048fe200078008ff */
[----:B------:R-:W-:Y:S03]  /*9ae0*/  SHFL.IDX PT, R2, R2, 0x4, 0x181f ;  /* 0x00981f0002027f89 */ /* 0x000fe600000e0000 */
[C---:B----4-:R-:W-:Y:S02]  /*9af0*/  @P5 LEA.HI.X R9, R244.reuse, R9, R245, 0x1, P0 ;  /* 0x00000009f4095211 */ /* 0x050fe400000f0cf5 */
[----:B-----5:R-:W-:-:S03]  /*9b00*/  @P4 LEA R6, P0, R244, R7, 0x1 ;  /* 0x00000007f4064211 */ /* 0x020fc600078008ff */
[----:B------:R3:W-:Y:S04]  /*9b10*/  @P5 LDGSTS.E.BYPASS.LTC128B.128 [R208+0x3100], [R8.64], !P2 ;  /* 0x0310000008d05fae */ /* 0x0007e8000d101d48 */
[----:B--2---:R-:W2:Y:S01]  /*9b20*/  SHFL.IDX PT, R5, R10, 0x3, 0x181f ;  /* 0x00781f000a057f89 */ /* 0x004ea200000e0000 */
[C-C-:B------:R-:W-:Y:S02]  /*9b30*/  @P4 LEA.HI.X R7, R244.reuse, R11, R245.reuse, 0x1, P0 ;  /* 0x0000000bf4074211 */ /* 0x140fe400000f0cf5 */
[C---:B-1----:R-:W-:Y:S02]  /*9b40*/  @P1 LEA R4, P0, R244.reuse, R3, 0x1 ;  /* 0x00000003f4041211 */ /* 0x042fe400078008ff */
[----:B------:R-:W1:Y:S04]  /*9b50*/  SHFL.IDX PT, R3, R10, 0x4, 0x181f ;  /* 0x00981f000a037f89 */ /* 0x000e6800000e0000 */
[----:B------:R3:W-:Y:S01]  /*9b60*/  @P4 LDGSTS.E.BYPASS.LTC128B.128 [R208+0x3900], [R6.64], !P2 ;  /* 0x0390000006d04fae */ /* 0x0007e2000d101d48 */
[----:B--2---:R-:W-:-:S02]  /*9b70*/  @P1 LEA.HI.X R5, R244, R5, R245, 0x1, P0 ;  /* 0x00000005f4051211 */ /* 0x004fc400000f0cf5 */
[----:B------:R-:W-:-:S03]  /*9b80*/  ISETP.GE.AND P0, PT, R60, 0x41, PT ;  /* 0x000000413c00780c */ /* 0x000fc60003f06270 */
[----:B------:R3:W-:Y:S10]  /*9b90*/  @P1 LDGSTS.E.BYPASS.LTC128B.128 [R208+0x4100], [R4.64], !P2 ;  /* 0x0410000004d01fae */ /* 0x0007f4000d101d48 */
[----:B------:R-:W-:-:S04]  /*9ba0*/  @P0 LEA R2, P3, R244, R2, 0x1 ;  /* 0x00000002f4020211 */ /* 0x000fc800078608ff */
[----:B-1----:R-:W-:-:S05]  /*9bb0*/  @P0 LEA.HI.X R3, R244, R3, R245, 0x1, P3 ;  /* 0x00000003f4030211 */ /* 0x002fca00018f0cf5 */
[----:B------:R3:W-:Y:S01]  /*9bc0*/  @P0 LDGSTS.E.BYPASS.LTC128B.128 [R208+0x4900], [R2.64], !P2 ;  /* 0x0490000002d00fae */ /* 0x0007e2000d101d48 */
[----:B------:R-:W-:-:S03]  /*9bd0*/  ISETP.LT.AND P0, PT, RZ, c[0x0][0x27c], PT ;  /* 0x00009f00ff007a0c */ /* 0x000fc60003f01270 */
[----:B------:R-:W0:Y:S10]  /*9be0*/  LDGDEPBAR ;  /* 0x00000000000079af */ /* 0x000e340000000000 */
[----:B------:R-:W-:Y:S05]  /*9bf0*/  @P0 BRA `(.L_x_996) ;  /* 0x0000002000000947 */ /* 0x000fea0003800000 */
[----:B------:R-:W-:-:S04]  /*9c00*/  DEPBAR.LE SB0, 0x1 ;  /* 0x000080400000791a */ /* 0x000fc80000000000 */
[----:B------:R-:W-:Y:S05]  /*9c10*/  BRA `(.L_x_997) ;  /* 0x00004dc000007947 */ /* 0x000fea0003800000 */
.L_x_996:
[----:B------:R-:W2:Y:S01]  /*9c20*/  LDL R76, [R1+0x38] ;  /* 0x00003800014c7983 */ /* 0x000ea20000100800 */
[----:B------:R-:W-:Y:S01]  /*9c30*/  ULDC.U8 UR4, c[0x0][0x298] ;  /* 0x0000a60000047ab9 */ /* 0x000fe20000000000 */
[----:B---3--:R-:W-:Y:S01]  /*9c40*/  SHF.R.S32.HI R2, RZ, 0x1f, R136 ;  /* 0x0000001fff027819 */ /* 0x008fe20000011488 */
[----:B------:R-:W-:Y:S01]  /*9c50*/  IMAD.WIDE.U32 R6, R136, c[0x0][0x280], RZ ;  /* 0x0000a00088067a25 */ /* 0x000fe200078e00ff */
[----:B------:R-:W-:Y:S01]  /*9c60*/  ISETP.NE.AND P0, PT, RZ, UR4, PT ;  /* 0x00000004ff007c0c */ /* 0x000fe2000bf05270 */
[----:B------:R-:W-:Y:S02]  /*9c70*/  BSSY B2, `(.L_x_997) ;  /* 0x00004d6000027945 */ /* 0x000fe40003800000 */
[C---:B------:R-:W-:Y:S02]  /*9c80*/  IMAD R3, R2.reuse, c[0x0][0x280], RZ ;  /* 0x0000a00002037a24 */ /* 0x040fe400078e02ff */
[----:B------:R-:W-:Y:S02]  /*9c90*/  IMAD R2, R2, c[0x0][0x290], RZ ;  /* 0x0000a40002027a24 */ /* 0x000fe400078e02ff */
[----:B------:R-:W-:-:S02]  /*9ca0*/  IMAD R3, R136, c[0x0][0x284], R3 ;  /* 0x0000a10088037a24 */ /* 0x000fc400078e0203 */
[C---:B------:R-:W-:Y:S02]  /*9cb0*/  IMAD R8, R136.reuse, c[0x0][0x294], R2 ;  /* 0x0000a50088087a24 */ /* 0x040fe400078e0202 */
[----:B------:R-:W-:Y:S01]  /*9cc0*/  IMAD.WIDE.U32 R4, R136, c[0x0][0x290], RZ ;  /* 0x0000a40088047a25 */ /* 0x000fe200078e00ff */
[----:B------:R-:W-:-:S04]  /*9cd0*/  IADD3 R3, R3, R7, RZ ;  /* 0x0000000703037210 */ /* 0x000fc80007ffe0ff */
[----:B------:R-:W-:Y:S02]  /*9ce0*/  IADD3 R8, R8, R5, RZ ;  /* 0x0000000508087210 */ /* 0x000fe40007ffe0ff */
[----:B--2---:R-:W-:-:S04]  /*9cf0*/  IADD3 R14, R125, R76, RZ ;  /* 0x0000004c7d0e7210 */ /* 0x004fc80007ffe0ff */
[----:B------:R-:W-:Y:S01]  /*9d00*/  LEA R2, R126, R14, 0x5 ;  /* 0x0000000e7e027211 */ /* 0x000fe200078e28ff */
[----:B------:R-:W-:Y:S05]  /*9d10*/  @!P0 BRA `(.L_x_998) ;  /* 0x0000272000008947 */ /* 0x000fea0003800000 */
[----:B------:R1:W5:Y:S01]  /*9d20*/  LDL R45, [R1+0x68] ;  /* 0x00006800012d7983 */ /* 0x0003620000100800 */
[----:B------:R-:W-:-:S05]  /*9d30*/  IMAD.MOV.U32 R9, RZ, RZ, c[0x0][0x2c4] ;  /* 0x0000b100ff097624 */ /* 0x000fca00078e00ff */
[----:B------:R-:W-:-:S13]  /*9d40*/  ISETP.NE.AND P1, PT, R9, 0x1, PT ;  /* 0x000000010900780c */ /* 0x000fda0003f25270 */
[----:B------:R-:W-:-:S05]  /*9d50*/  @P1 IMAD.HI.U32 R5, R2, c[0x0][0x2c8], RZ ;  /* 0x0000b20002051a27 */ /* 0x000fca00078e00ff */
[----:B------:R-:W-:-:S04]  /*9d60*/  @P1 SHF.R.U32.HI R2, RZ, c[0x0][0x2cc], R5 ;  /* 0x0000b300ff021a19 */ /* 0x000fc80000011605 */
[----:B------:R-:W-:Y:S01]  /*9d70*/  SHF.R.S32.HI R5, RZ, 0x1f, R2 ;  /* 0x0000001fff057819 */ /* 0x000fe20000011402 */
[----:B------:R-:W-:Y:S01]  /*9d80*/  IMAD.MOV.U32 R7, RZ, RZ, R3 ;  /* 0x000000ffff077224 */ /* 0x000fe200078e0003 */
[----:B------:R-:W-:Y:S01]  /*9d90*/  MOV R9, R8 ;  /* 0x0000000800097202 */ /* 0x000fe20000000f00 */
[----:B------:R-:W-:Y:S02]  /*9da0*/  IMAD.MOV.U32 R8, RZ, RZ, R4 ;  /* 0x000000ffff087224 */ /* 0x000fe400078e0004 */
[C---:B------:R-:W-:Y:S02]  /*9db0*/  IMAD R3, R5.reuse, c[0x0][0x280], RZ ;  /* 0x0000a00005037a24 */ /* 0x040fe400078e02ff */
[----:B------:R-:W-:Y:S02]  /*9dc0*/  IMAD R10, R5, c[0x0][0x290], RZ ;  /* 0x0000a400050a7a24 */ /* 0x000fe400078e02ff */
[----:B------:R-:W-:-:S04]  /*9dd0*/  IMAD.WIDE.U32 R6, R2, c[0x0][0x280], R6 ;  /* 0x0000a00002067a25 */ /* 0x000fc800078e0006 */
[----:B------:R-:W-:-:S04]  /*9de0*/  IMAD.WIDE.U32 R4, R2, c[0x0][0x290], R8 ;  /* 0x0000a40002047a25 */ /* 0x000fc800078e0008 */
[C---:B------:R-:W-:Y:S02]  /*9df0*/  IMAD R3, R2.reuse, c[0x0][0x284], R3 ;  /* 0x0000a10002037a24 */ /* 0x040fe400078e0203 */
[----:B------:R-:W-:Y:S01]  /*9e00*/  IMAD R2, R2, c[0x0][0x294], R10 ;  /* 0x0000a50002027a24 */ /* 0x000fe200078e020a */
[----:B------:R-:W-:-:S04]  /*9e10*/  LEA R27, P0, R4, c[0x0][0x288], 0x1 ;  /* 0x0000a200041b7a11 */ /* 0x000fc800078008ff */
[----:B------:R-:W-:-:S04]  /*9e20*/  IADD3 R2, R5, R2, RZ ;  /* 0x0000000205027210 */ /* 0x000fc80007ffe0ff */
[----:B------:R-:W-:Y:S02]  /*9e30*/  LEA.HI.X R15, R4, c[0x0][0x28c], R2, 0x1, P0 ;  /* 0x0000a300040f7a11 */ /* 0x000fe400000f0c02 */
[----:B------:R-:W-:Y:S02]  /*9e40*/  ISETP.GE.AND P0, PT, R14, R0, PT ;  /* 0x000000000e00720c */ /* 0x000fe40003f06270 */
[----:B------:R-:W-:Y:S02]  /*9e50*/  LEA R26, P1, R6, c[0x0][0x270], 0x1 ;  /* 0x00009c00061a7a11 */ /* 0x000fe400078208ff */
[----:B------:R-:W-:-:S04]  /*9e60*/  IADD3 R3, R7, R3, RZ ;  /* 0x0000000307037210 */ /* 0x000fc80007ffe0ff */
[----:B------:R-:W-:Y:S01]  /*9e70*/  LEA.HI.X R24, R6, c[0x0][0x274], R3, 0x1, P1 ;  /* 0x00009d0006187a11 */ /* 0x000fe200008f0c03 */
[----:B------:R1:W2:Y:S01]  /*9e80*/  SHFL.IDX PT, R20, R26, RZ, 0x1c1f ;  /* 0x001c1fff1a147589 */ /* 0x0002a200000e0000 */
[----:B------:R-:W-:Y:S03]  /*9e90*/  BSSY B0, `(.L_x_999) ;  /* 0x0000020000007945 */ /* 0x000fe60003800000 */
[----:B------:R1:W3:Y:S01]  /*9ea0*/  SHFL.IDX PT, R21, R27, RZ, 0x1c1f ;  /* 0x001c1fff1b157589 */ /* 0x0002e200000e0000 */
[----:B------:R-:W-:-:S03]  /*9eb0*/  CS2R R36, SRZ ;  /* 0x0000000000247805 */ /* 0x000fc6000001ff00 */
[----:B------:R1:W4:Y:S01]  /*9ec0*/  SHFL.IDX PT, R22, R24, RZ, 0x1c1f ;  /* 0x001c1fff18167589 */ /* 0x00032200000e0000 */
[----:B------:R-:W-:-:S03]  /*9ed0*/  CS2R R12, SRZ ;  /* 0x00000000000c7805 */ /* 0x000fc6000001ff00 */
[----:B------:R1:W1:Y:S01]  /*9ee0*/  SHFL.IDX PT, R23, R15, RZ, 0x1c1f ;  /* 0x001c1fff0f177589 */ /* 0x00026200000e0000 */
[----:B------:R-:W-:Y:S01]  /*9ef0*/  CS2R R10, SRZ ;  /* 0x00000000000a7805 */ /* 0x000fe2000001ff00 */
[----:B------:R-:W-:Y:S01]  /*9f00*/  CS2R R8, SRZ ;  /* 0x0000000000087805 */ /* 0x000fe2000001ff00 */
[----:B------:R-:W-:Y:S01]  /*9f10*/  CS2R R6, SRZ ;  /* 0x0000000000067805 */ /* 0x000fe2000001ff00 */
[----:B------:R-:W-:Y:S05]  /*9f20*/  @P0 BRA `(.L_x_1000) ;  /* 0x0000016000000947 */ /* 0x000fea0003800000 */
[----:B------:R-:W-:Y:S01]  /*9f30*/  ISETP.GE.AND P1, PT, R90, c[0x0][0x27c], PT ;  /* 0x00009f005a007a0c */ /* 0x000fe20003f26270 */
[----:B------:R-:W-:Y:S01]  /*9f40*/  CS2R R12, SRZ ;  /* 0x00000000000c7805 */ /* 0x000fe2000001ff00 */
[----:B------:R-:W-:-:S11]  /*9f50*/  CS2R R10, SRZ ;  /* 0x00000000000a7805 */ /* 0x000fd6000001ff00 */
[C---:B------:R-:W-:Y:S01]  /*9f60*/  @!P1 IMAD.SHL.U32 R3, R90.reuse, 0x2, RZ ;  /* 0x000000025a039824 */ /* 0x040fe200078e00ff */
[----:B------:R-:W-:-:S04]  /*9f70*/  @!P1 SHF.L.U64.HI R2, R90, 0x1, R91 ;  /* 0x000000015a029819 */ /* 0x000fc8000001025b */
[----:B--2---:R-:W-:-:S05]  /*9f80*/  @!P1 IADD3 R18, P0, R20, R3, RZ ;  /* 0x0000000314129210 */ /* 0x004fca0007f1e0ff */
[--C-:B----4-:R-:W-:Y:S01]  /*9f90*/  @!P1 IMAD.X R19, R22, 0x1, R2.reuse, P0 ;  /* 0x0000000116139824 */ /* 0x110fe200000e0602 */
[----:B---3--:R-:W-:Y:S01]  /*9fa0*/  @!P1 IADD3 R16, P0, R21, R3, RZ ;  /* 0x0000000315109210 */ /* 0x008fe20007f1e0ff */
[----:B------:R-:W-:Y:S01]  /*9fb0*/  CS2R R6, SRZ ;  /* 0x0000000000067805 */ /* 0x000fe2000001ff00 */
[----:B------:R-:W-:Y:S02]  /*9fc0*/  CS2R R8, SRZ ;  /* 0x0000000000087805 */ /* 0x000fe4000001ff00 */
[----:B------:R2:W5:Y:S01]  /*9fd0*/  @!P1 LD.E.64 R10, [R18.64] ;  /* 0x00000008120a9980 */ /* 0x000562000c101b00 */
[----:B-1----:R-:W-:Y:S01]  /*9fe0*/  @!P1 IMAD.X R17, R23, 0x1, R2, P0 ;  /* 0x0000000117119824 */ /* 0x002fe200000e0602 */
[----:B------:R-:W-:-:S04]  /*9ff0*/  ISETP.GE.AND P0, PT, R124, c[0x0][0x27c], PT ;  /* 0x00009f007c007a0c */ /* 0x000fc80003f06270 */
[----:B------:R2:W5:Y:S09]  /*a000*/  @!P1 LD.E.64 R6, [R16.64] ;  /* 0x0000000810069980 */ /* 0x000572000c101b00 */
[C---:B------:R-:W-:Y:S01]  /*a010*/  @!P0 IMAD.SHL.U32 R4, R124.reuse, 0x2, RZ ;  /* 0x000000027c048824 */ /* 0x040fe200078e00ff */
[----:B-----5:R-:W-:-:S04]  /*a020*/  @!P0 SHF.L.U64.HI R5, R124, 0x1, R45 ;  /* 0x000000017c058819 */ /* 0x020fc8000001022d */
[----:B------:R-:W-:-:S05]  /*a030*/  @!P0 IADD3 R2, P3, R20, R4, RZ ;  /* 0x0000000414028210 */ /* 0x000fca0007f7e0ff */
[----:B------:R-:W-:Y:S01]  /*a040*/  @!P0 IMAD.X R3, R22, 0x1, R5, P3 ;  /* 0x0000000116038824 */ /* 0x000fe200018e0605 */
[----:B------:R-:W-:-:S04]  /*a050*/  @!P0 IADD3 R4, P3, R21, R4, RZ ;  /* 0x0000000415048210 */ /* 0x000fc80007f7e0ff */
[----:B------:R2:W5:Y:S01]  /*a060*/  @!P0 LD.E.64 R12, [R2.64] ;  /* 0x00000008020c8980 */ /* 0x000562000c101b00 */
[----:B------:R-:W-:-:S05]  /*a070*/  @!P0 IMAD.X R5, R23, 0x1, R5, P3 ;  /* 0x0000000117058824 */ /* 0x000fca00018e0605 */
[----:B------:R2:W5:Y:S03]  /*a080*/  @!P0 LD.E.64 R8, [R4.64] ;  /* 0x0000000804088980 */ /* 0x000566000c101b00 */
.L_x_1000:
[----:B------:R-:W-:Y:S05]  /*a090*/  BSYNC B0 ;  /* 0x0000000000007941 */ /* 0x000fea0003800000 */
.L_x_999:
[----:B--2---:R-:W-:Y:S01]  /*a0a0*/  IADD3 R2, R14, 0x20, RZ ;  /* 0x000000200e027810 */ /* 0x004fe20007ffe0ff */
[----:B-----5:R-:W-:Y:S01]  /*a0b0*/  IMAD.MOV.U32 R5, RZ, RZ, R12 ;  /* 0x000000ffff057224 */ /* 0x020fe200078e000c */
[----:B----4-:R2:W4:Y:S01]  /*a0c0*/  SHFL.IDX PT, R22, R24, 0x1, 0x1c1f ;  /* 0x003c1f0018167f89 */ /* 0x01052200000e0000 */
[----:B------:R-:W-:Y:S01]  /*a0d0*/  IMAD.MOV.U32 R4, RZ, RZ, R13 ;  /* 0x000000ffff047224 */ /* 0x000fe200078e000d */
[----:B------:R-:W-:Y:S01]  /*a0e0*/  ISETP.GE.AND P0, PT, R2, R0, PT ;  /* 0x000000000200720c */ /* 0x000fe20003f06270 */
[----:B------:R-:W-:Y:S01]  /*a0f0*/  IMAD.MOV.U32 R3, RZ, RZ, R10 ;  /* 0x000000ffff037224 */ /* 0x000fe200078e000a */
[----:B------:R2:W3:Y:S01]  /*a100*/  SHFL.IDX PT, R16, R26, 0x1, 0x1c1f ;  /* 0x003c1f001a107f89 */ /* 0x0004e200000e0000 */
[----:B------:R-:W-:Y:S01]  /*a110*/  IMAD.MOV.U32 R2, RZ, RZ, R11 ;  /* 0x000000ffff027224 */ /* 0x000fe200078e000b */
[----:B------:R-:W-:Y:S01]  /*a120*/  PRMT R48, R4, 0x5410, R5 ;  /* 0x0000541004307816 */ /* 0x000fe20000000005 */
[----:B------:R-:W-:Y:S01]  /*a130*/  IMAD.MOV.U32 R4, RZ, RZ, R9 ;  /* 0x000000ffff047224 */ /* 0x000fe200078e0009 */
[----:B------:R-:W-:Y:S01]  /*a140*/  MOV R5, R8 ;  /* 0x0000000800057202 */ /* 0x000fe20000000f00 */
[----:B-1----:R2:W1:Y:S01]  /*a150*/  SHFL.IDX PT, R23, R15, 0x1, 0x1c1f ;  /* 0x003c1f000f177f89 */ /* 0x00246200000e0000 */
[----:B------:R-:W-:Y:S01]  /*a160*/  PRMT R46, R2, 0x5410, R3 ;  /* 0x00005410022e7816 */ /* 0x000fe20000000003 */
[----:B------:R-:W-:Y:S01]  /*a170*/  IMAD.MOV.U32 R3, RZ, RZ, R6 ;  /* 0x000000ffff037224 */ /* 0x000fe200078e0006 */
[----:B------:R-:W-:Y:S01]  /*a180*/  MOV R2, R7 ;  /* 0x0000000700027202 */ /* 0x000fe20000000f00 */
[----:B------:R2:W1:Y:S01]  /*a190*/  SHFL.IDX PT, R17, R27, 0x1, 0x1c1f ;  /* 0x003c1f001b117f89 */ /* 0x00046200000e0000 */
[----:B------:R-:W-:Y:S01]  /*a1a0*/  BSSY B0, `(.L_x_1001) ;  /* 0x000001d000007945 */ /* 0x000fe20003800000 */
[----:B------:R-:W-:Y:S01]  /*a1b0*/  PRMT R47, R4, 0x5410, R5 ;  /* 0x00005410042f7816 */ /* 0x000fe20000000005 */
[----:B------:R-:W-:Y:S01]  /*a1c0*/  CS2R R30, SRZ ;  /* 0x00000000001e7805 */ /* 0x000fe2000001ff00 */
[----:B------:R-:W-:Y:S01]  /*a1d0*/  PRMT R44, R2, 0x5410, R3 ;  /* 0x00005410022c7816 */ /* 0x000fe20000000003 */
[----:B------:R-:W-:Y:S01]  /*a1e0*/  CS2R R4, SRZ ;  /* 0x0000000000047805 */ /* 0x000fe2000001ff00 */
[----:B------:R-:W-:Y:S01]  /*a1f0*/  CS2R R2, SRZ ;  /* 0x0000000000027805 */ /* 0x000fe2000001ff00 */
[----:B------:R-:W-:Y:S05]  /*a200*/  @P0 BRA `(.L_x_1002) ;  /* 0x0000016000000947 */ /* 0x000fea0003800000 */
[----:B------:R-:W-:Y:S01]  /*a210*/  ISETP.GE.AND P1, PT, R90, c[0x0][0x27c], PT ;  /* 0x00009f005a007a0c */ /* 0x000fe20003f26270 */
[----:B------:R-:W-:-:S12]  /*a220*/  CS2R R36, SRZ ;  /* 0x0000000000247805 */ /* 0x000fd8000001ff00 */
[C---:B------:R-:W-:Y:S01]  /*a230*/  @!P1 IMAD.SHL.U32 R2, R90.reuse, 0x2, RZ ;  /* 0x000000025a029824 */ /* 0x040fe200078e00ff */
[----:B------:R-:W-:-:S04]  /*a240*/  @!P1 SHF.L.U64.HI R3, R90, 0x1, R91 ;  /* 0x000000015a039819 */ /* 0x000fc8000001025b */
[----:B---3--:R-:W-:-:S05]  /*a250*/  @!P1 IADD3 R20, P0, R16, R2, RZ ;  /* 0x0000000210149210 */ /* 0x008fca0007f1e0ff */
[----:B----4-:R-:W-:Y:S01]  /*a260*/  @!P1 IMAD.X R21, R22, 0x1, R3, P0 ;  /* 0x0000000116159824 */ /* 0x010fe200000e0603 */
[----:B-1----:R-:W-:-:S05]  /*a270*/  @!P1 IADD3 R18, P0, R17, R2, RZ ;  /* 0x0000000211129210 */ /* 0x002fca0007f1e0ff */
[----:B------:R-:W-:Y:S01]  /*a280*/  @!P1 IMAD.X R19, R23, 0x1, R3, P0 ;  /* 0x0000000117139824 */ /* 0x000fe200000e0603 */
[----:B------:R-:W-:-:S13]  /*a290*/  ISETP.GE.AND P0, PT, R124, c[0x0][0x27c], PT ;  /* 0x00009f007c007a0c */ /* 0x000fda0003f06270 */
[C---:B------:R-:W-:Y:S01]  /*a2a0*/  @!P0 IMAD.SHL.U32 R4, R124.reuse, 0x2, RZ ;  /* 0x000000027c048824 */ /* 0x040fe200078e00ff */
[----:B------:R-:W-:-:S04]  /*a2b0*/  @!P0 SHF.L.U64.HI R5, R124, 0x1, R45 ;  /* 0x000000017c058819 */ /* 0x000fc8000001022d */
[----:B------:R-:W-:-:S05]  /*a2c0*/  @!P0 IADD3 R2, P3, R16, R4, RZ ;  /* 0x0000000410028210 */ /* 0x000fca0007f7e0ff */
[----:B------:R-:W-:Y:S01]  /*a2d0*/  @!P0 IMAD.X R3, R22, 0x1, R5, P3 ;  /* 0x0000000116038824 */ /* 0x000fe200018e0605 */
[----:B------:R-:W-:Y:S01]  /*a2e0*/  @!P0 IADD3 R16, P3, R17, R4, RZ ;  /* 0x0000000411108210 */ /* 0x000fe20007f7e0ff */
[----:B------:R-:W-:-:S03]  /*a2f0*/  CS2R R30, SRZ ;  /* 0x00000000001e7805 */ /* 0x000fc6000001ff00 */
[----:B------:R1:W5:Y:S01]  /*a300*/  @!P0 LD.E.64 R36, [R2.64] ;  /* 0x0000000802248980 */ /* 0x000362000c101b00 */
[----:B------:R-:W-:Y:S02]  /*a310*/  @!P0 IMAD.X R17, R23, 0x1, R5, P3 ;  /* 0x0000000117118824 */ /* 0x000fe400018e0605 */
[----:B------:R-:W-:-:S03]  /*a320*/  CS2R R4, SRZ ;  /* 0x0000000000047805 */ /* 0x000fc6000001ff00 */
[----:B------:R3:W5:Y:S04]  /*a330*/  @!P0 LD.E.64 R30, [R16.64] ;  /* 0x00000008101e8980 */ /* 0x000768000c101b00 */
[----:B------:R3:W5:Y:S01]  /*a340*/  @!P1 LD.E.64 R4, [R20.64] ;  /* 0x0000000814049980 */ /* 0x000762000c101b00 */
[----:B-1----:R-:W-:-:S06]  /*a350*/  CS2R R2, SRZ ;  /* 0x0000000000027805 */ /* 0x002fcc000001ff00 */
[----:B------:R3:W5:Y:S02]  /*a360*/  @!P1 LD.E.64 R2, [R18.64] ;  /* 0x0000000812029980 */ /* 0x000764000c101b00 */
.L_x_1002:
[----:B------:R-:W-:Y:S05]  /*a370*/  BSYNC B0 ;  /* 0x0000000000007941 */ /* 0x000fea0003800000 */
.L_x_1001:
[----:B---3--:R-:W-:Y:S01]  /*a380*/  IADD3 R16, R14, 0x40, RZ ;  /* 0x000000400e107810 */ /* 0x008fe20007ffe0ff */
[----:B-----5:R-:W-:Y:S01]  /*a390*/  IMAD.MOV.U32 R21, RZ, RZ, R36 ;  /* 0x000000ffff157224 */ /* 0x020fe200078e0024 */
[----:B------:R3:W2:Y:S01]  /*a3a0*/  SHFL.IDX PT, R19, R24, 0x2, 0x1c1f ;  /* 0x005c1f0018137f89 */ /* 0x0006a200000e0000 */
[----:B------:R-:W-:Y:S01]  /*a3b0*/  IMAD.MOV.U32 R20, RZ, RZ, R37 ;  /* 0x000000ffff147224 */ /* 0x000fe200078e0025 */
[----:B------:R-:W-:Y:S01]  /*a3c0*/  ISETP.GE.AND P0, PT, R16, R0, PT ;  /* 0x000000001000720c */ /* 0x000fe20003f06270 */
[----:B-1----:R-:W-:Y:S01]  /*a3d0*/  IMAD.MOV.U32 R17, RZ, RZ, R4 ;  /* 0x000000ffff117224 */ /* 0x002fe200078e0004 */
[----:B------:R3:W1:Y:S01]  /*a3e0*/  SHFL.IDX PT, R18, R26, 0x2, 0x1c1f ;  /* 0x005c1f001a127f89 */ /* 0x00066200000e0000 */
[----:B------:R-:W-:Y:S01]  /*a3f0*/  IMAD.MOV.U32 R16, RZ, RZ, R5 ;  /* 0x000000ffff107224 */ /* 0x000fe200078e0005 */
[----:B------:R-:W-:Y:S01]  /*a400*/  PRMT R52, R20, 0x5410, R21 ;  /* 0x0000541014347816 */ /* 0x000fe20000000015 */
[----:B------:R-:W-:Y:S01]  /*a410*/  IMAD.MOV.U32 R20, RZ, RZ, R31 ;  /* 0x000000ffff147224 */ /* 0x000fe200078e001f */
[----:B------:R-:W-:Y:S01]  /*a420*/  MOV R21, R30 ;  /* 0x0000001e00157202 */ /* 0x000fe20000000f00 */
[----:B------:R3:W4:Y:S01]  /*a430*/  SHFL.IDX PT, R28, R15, 0x2, 0x1c1f ;  /* 0x005c1f000f1c7f89 */ /* 0x00072200000e0000 */
        /* <DEDUP_REMOVED lines=18> */
[----:B-1--4-:R-:W-:-:S05]  /*a560*/  @!P1 IADD3 R22, P0, R18, R16, RZ ;  /* 0x0000001012169210 */ /* 0x012fca0007f1e0ff */
[--C-:B--2---:R-:W-:Y:S01]  /*a570*/  @!P1 IMAD.X R23, R19, 0x1, R17.reuse, P0 ;  /* 0x0000000113179824 */ /* 0x104fe200000e0611 */
[----:B------:R-:W-:Y:S01]  /*a580*/  @!P1 IADD3 R20, P0, R25, R16, RZ ;  /* 0x0000001019149210 */ /* 0x000fe20007f1e0ff */
[----:B------:R-:W-:Y:S01]  /*a590*/  CS2R R34, SRZ ;  /* 0x0000000000227805 */ /* 0x000fe2000001ff00 */
[----:B------:R-:W-:Y:S02]  /*a5a0*/  CS2R R40, SRZ ;  /* 0x0000000000287805 */ /* 0x000fe4000001ff00 */
[----:B------:R1:W5:Y:S01]  /*a5b0*/  @!P1 LD.E.64 R32, [R22.64] ;  /* 0x0000000816209980 */ /* 0x000362000c101b00 */
[----:B------:R-:W-:Y:S01]  /*a5c0*/  @!P1 IMAD.X R21, R28, 0x1, R17, P0 ;  /* 0x000000011c159824 */ /* 0x000fe200000e0611 */
[----:B------:R-:W-:-:S04]  /*a5d0*/  ISETP.GE.AND P0, PT, R124, c[0x0][0x27c], PT ;  /* 0x00009f007c007a0c */ /* 0x000fc80003f06270 */
[----:B------:R1:W5:Y:S09]  /*a5e0*/  @!P1 LD.E.64 R34, [R20.64] ;  /* 0x0000000814229980 */ /* 0x000372000c101b00 */
[C---:B------:R-:W-:Y:S01]  /*a5f0*/  @!P0 IMAD.SHL.U32 R16, R124.reuse, 0x2, RZ ;  /* 0x000000027c108824 */ /* 0x040fe200078e00ff */
[----:B------:R-:W-:-:S04]  /*a600*/  @!P0 SHF.L.U64.HI R17, R124, 0x1, R45 ;  /* 0x000000017c118819 */ /* 0x000fc8000001022d */
[----:B------:R-:W-:-:S05]  /*a610*/  @!P0 IADD3 R18, P3, R18, R16, RZ ;  /* 0x0000001012128210 */ /* 0x000fca0007f7e0ff */
[----:B------:R-:W-:Y:S01]  /*a620*/  @!P0 IMAD.X R19, R19, 0x1, R17, P3 ;  /* 0x0000000113138824 */ /* 0x000fe200018e0611 */
[----:B------:R-:W-:-:S04]  /*a630*/  @!P0 IADD3 R16, P3, R25, R16, RZ ;  /* 0x0000001019108210 */ /* 0x000fc80007f7e0ff */
[----:B------:R1:W5:Y:S01]  /*a640*/  @!P0 LD.E.64 R38, [R18.64] ;  /* 0x0000000812268980 */ /* 0x000362000c101b00 */
[----:B------:R-:W-:-:S05]  /*a650*/  @!P0 IMAD.X R17, R28, 0x1, R17, P3 ;  /* 0x000000011c118824 */ /* 0x000fca00018e0611 */
[----:B------:R1:W5:Y:S03]  /*a660*/  @!P0 LD.E.64 R40, [R16.64] ;  /* 0x0000000810288980 */ /* 0x000366000c101b00 */
.L_x_1004:
[----:B------:R-:W-:Y:S05]  /*a670*/  BSYNC B0 ;  /* 0x0000000000007941 */ /* 0x000fea0003800000 */
.L_x_1003:
[----:B------:R-:W-:Y:S01]  /*a680*/  IADD3 R14, R14, 0x60, RZ ;  /* 0x000000600e0e7810 */ /* 0x000fe20007ffe0ff */
[----:B-1----:R1:W3:Y:S01]  /*a690*/  SHFL.IDX PT, R23, R15, 0x3, 0x1c1f ;  /* 0x007c1f000f177f89 */ /* 0x0022e200000e0000 */
[----:B--2--5:R-:W-:Y:S01]  /*a6a0*/  IMAD.MOV.U32 R19, RZ, RZ, R38 ;  /* 0x000000ffff137224 */ /* 0x024fe200078e0026 */
[----:B------:R-:W-:Y:S01]  /*a6b0*/  BSSY B0, `(.L_x_1005) ;  /* 0x000002a000007945 */ /* 0x000fe20003800000 */
[----:B------:R-:W-:Y:S01]  /*a6c0*/  ISETP.GE.AND P0, PT, R14, R0, PT ;  /* 0x000000000e00720c */ /* 0x000fe20003f06270 */
[----:B------:R-:W-:Y:S01]  /*a6d0*/  IMAD.MOV.U32 R18, RZ, RZ, R39 ;  /* 0x000000ffff127224 */ /* 0x000fe200078e0027 */
[----:B------:R2:W4:Y:S01]  /*a6e0*/  SHFL.IDX PT, R17, R24, 0x3, 0x1c1f ;  /* 0x007c1f0018117f89 */ /* 0x00052200000e0000 */
[----:B------:R-:W-:Y:S01]  /*a6f0*/  IMAD.MOV.U32 R14, RZ, RZ, R33 ;  /* 0x000000ffff0e7224 */ /* 0x000fe200078e0021 */
[----:B----4-:R-:W-:Y:S02]  /*a700*/  CS2R R28, SRZ ;  /* 0x00000000001c7805 */ /* 0x010fe4000001ff00 */
[----:B------:R-:W-:Y:S01]  /*a710*/  PRMT R56, R18, 0x5410, R19 ;  /* 0x0000541012387816 */ /* 0x000fe20000000013 */
[----:B------:R-:W-:Y:S01]  /*a720*/  IMAD.MOV.U32 R18, RZ, RZ, R41 ;  /* 0x000000ffff127224 */ /* 0x000fe200078e0029 */
[----:B------:R-:W-:Y:S01]  /*a730*/  MOV R19, R40 ;  /* 0x0000002800137202 */ /* 0x000fe20000000f00 */
[----:B------:R-:W4:Y:S03]  /*a740*/  SHFL.IDX PT, R16, R26, 0x3, 0x1c1f ;  /* 0x007c1f001a107f89 */ /* 0x000f2600000e0000 */
[----:B------:R-:W-:Y:S01]  /*a750*/  PRMT R55, R18, 0x5410, R19 ;  /* 0x0000541012377816 */ /* 0x000fe20000000013 */
[----:B------:R3:W4:Y:S02]  /*a760*/  SHFL.IDX PT, R22, R27, 0x3, 0x1c1f ;  /* 0x007c1f001b167f89 */ /* 0x00072400000e0000 */
[----:B-1-3--:R-:W-:-:S05]  /*a770*/  IMAD.MOV.U32 R15, RZ, RZ, R32 ;  /* 0x000000ffff0f7224 */ /* 0x00afca00078e0020 */
[----:B------:R-:W-:Y:S01]  /*a780*/  PRMT R54, R14, 0x5410, R15 ;  /* 0x000054100e367816 */ /* 0x000fe2000000000f */
[----:B------:R-:W-:Y:S01]  /*a790*/  IMAD.MOV.U32 R15, RZ, RZ, R34 ;  /* 0x000000ffff0f7224 */ /* 0x000fe200078e0022 */
[----:B------:R-:W-:Y:S01]  /*a7a0*/  MOV R14, R35 ;  /* 0x00000023000e7202 */ /* 0x000fe20000000f00 */
[----:B--2---:R-:W-:-:S03]  /*a7b0*/  CS2R R24, SRZ ;  /* 0x0000000000187805 */ /* 0x004fc6000001ff00 */
[----:B------:R-:W-:Y:S01]  /*a7c0*/  PRMT R53, R14, 0x5410, R15 ;  /* 0x000054100e357816 */ /* 0x000fe2000000000f */
[----:B------:R-:W-:Y:S01]  /*a7d0*/  CS2R R26, SRZ ;  /* 0x00000000001a7805 */ /* 0x000fe2000001ff00 */
[----:B------:R-:W-:Y:S05]  /*a7e0*/  @P0 BRA `(.L_x_1006) ;  /* 0x0000016000000947 */ /* 0x000fea0003800000 */
[----:B----4-:R-:W-:Y:S01]  /*a7f0*/  ISETP.GE.AND P1, PT, R90, c[0x0][0x27c], PT ;  /* 0x00009f005a007a0c */ /* 0x010fe20003f26270 */
[----:B------:R-:W-:Y:S01]  /*a800*/  CS2R R42, SRZ ;  /* 0x00000000002a7805 */ /* 0x000fe2000001ff00 */
[----:B------:R-:W-:-:S11]  /*a810*/  CS2R R24, SRZ ;  /* 0x0000000000187805 */ /* 0x000fd6000001ff00 */
[C---:B------:R-:W-:Y:S01]  /*a820*/  @!P1 IMAD.SHL.U32 R14, R90.reuse, 0x2, RZ ;  /* 0x000000025a0e9824 */ /* 0x040fe200078e00ff */
[----:B------:R-:W-:-:S04]  /*a830*/  @!P1 SHF.L.U64.HI R15, R90, 0x1, R91 ;  /* 0x000000015a0f9819 */ /* 0x000fc8000001025b */
[----:B------:R-:W-:-:S05]  /*a840*/  @!P1 IADD3 R20, P0, R16, R14, RZ ;  /* 0x0000000e10149210 */ /* 0x000fca0007f1e0ff */
[--C-:B------:R-:W-:Y:S01]  /*a850*/  @!P1 IMAD.X R21, R17, 0x1, R15.reuse, P0 ;  /* 0x0000000111159824 */ /* 0x100fe200000e060f */
        /* <DEDUP_REMOVED lines=15> */
.L_x_1006:
[----:B----4-:R-:W-:Y:S05]  /*a950*/  BSYNC B0 ;  /* 0x0000000000007941 */ /* 0x010fea0003800000 */
.L_x_1005:
[----:B-1---5:R-:W-:Y:S01]  /*a960*/  IMAD.MOV.U32 R14, RZ, RZ, R42 ;  /* 0x000000ffff0e7224 */ /* 0x022fe200078e002a */
[----:B------:R-:W-:-:S04]  /*a970*/  DEPBAR.LE SB0, 0x1 ;  /* 0x000080400000791a */ /* 0x000fc80000000000 */
[----:B------:R-:W-:Y:S01]  /*a980*/  IMAD.MOV.U32 R16, RZ, RZ, R43 ;  /* 0x000000ffff107224 */ /* 0x000fe200078e002b */
[----:B------:R-:W-:Y:S01]  /*a990*/  BSSY B1, `(.L_x_1007) ;  /* 0x0000073000017945 */ /* 0x000fe20003800000 */
[----:B------:R-:W-:-:S03]  /*a9a0*/  IMAD.MOV.U32 R15, RZ, RZ, R24 ;  /* 0x000000ffff0f7224 */ /* 0x000fc600078e0018 */
[----:B------:R-:W-:Y:S01]  /*a9b0*/  PRMT R61, R16, 0x5410, R14 ;  /* 0x00005410103d7816 */ /* 0x000fe2000000000e */
[----:B------:R-:W-:Y:S01]  /*a9c0*/  IMAD.MOV.U32 R16, RZ, RZ, R28 ;  /* 0x000000ffff107224 */ /* 0x000fe200078e001c */
[----:B------:R-:W-:Y:S01]  /*a9d0*/  IADD3 R14, -R76, R0, RZ ;  /* 0x000000004c0e7210 */ /* 0x000fe20007ffe1ff */
[----:B------:R-:W-:-:S03]  /*a9e0*/  IMAD.MOV.U32 R0, RZ, RZ, R25 ;  /* 0x000000ffff007224 */ /* 0x000fc600078e0019 */
[----:B------:R-:W-:Y:S01]  /*a9f0*/  IMNMX R45, R14, 0x80, PT ;  /* 0x000000800e2d7817 */ /* 0x000fe20003800200 */
[----:B------:R-:W-:Y:S01]  /*aa00*/  IMAD.MOV.U32 R14, RZ, RZ, R26 ;  /* 0x000000ffff0e7224 */ /* 0x000fe200078e001a */
[----:B------:R-:W-:Y:S01]  /*aa10*/  PRMT R58, R0, 0x5410, R15 ;  /* 0x00005410003a7816 */ /* 0x000fe2000000000f */
[----:B------:R-:W-:Y:S01]  /*aa20*/  BAR.SYNC.DEFER_BLOCKING 0x0 ;  /* 0x0000000000007b1d */ /* 0x000fe20000010000 */
[----:B------:R-:W-:Y:S02]  /*aa30*/  ISETP.GE.AND P0, PT, R125, R45, PT ;  /* 0x0000002d7d00720c */ /* 0x000fe40003f06270 */
[----:B------:R-:W-:Y:S02]  /*aa40*/  MOV R15, R29 ;  /* 0x0000001d000f7202 */ /* 0x000fe40000000f00 */
[----:B------:R-:W-:Y:S02]  /*aa50*/  MOV R0, R27 ;  /* 0x0000001b00007202 */ /* 0x000fe40000000f00 */
[----:B------:R-:W-:-:S02]  /*aa60*/  PRMT R59, R15, 0x5410, R16 ;  /* 0x000054100f3b7816 */ /* 0x000fc40000000010 */
[----:B------:R-:W-:-:S05]  /*aa70*/  PRMT R57, R0, 0x5410, R14 ;  /* 0x0000541000397816 */ /* 0x000fca000000000e */
[----:B------:R-:W-:Y:S05]  /*aa80*/  @P0 BRA `(.L_x_1008) ;  /* 0x0000063000000947 */ /* 0x000fea0003800000 */
[----:B------:R-:W-:Y:S01]  /*aa90*/  ISETP.GE.AND P0, PT, R90, c[0x0][0x27c], PT ;  /* 0x00009f005a007a0c */ /* 0x000fe20003f06270 */
[----:B------:R-:W-:-:S12]  /*aaa0*/  BSSY B0, `(.L_x_1009) ;  /* 0x0000030000007945 */ /* 0x000fd80003800000 */
[----:B------:R-:W-:Y:S05]  /*aab0*/  @P0 BRA `(.L_x_1010) ;  /* 0x000002e000000947 */ /* 0x000fea0003800000 */
[----:B------:R-:W1:Y:S01]  /*aac0*/  LDS.128 R16, [R252+0x5000] ;  /* 0x00500000fc107984 */ /* 0x000e620000000c00 */
[--C-:B------:R-:W-:Y:S02]  /*aad0*/  SHF.R.U64 R10, R10, 0x10, R11.reuse ;  /* 0x000000100a0a7819 */ /* 0x100fe4000000120b */
[----:B------:R-:W-:Y:S02]  /*aae0*/  SHF.R.U32.HI R0, RZ, 0x10, R11 ;  /* 0x00000010ff007819 */ /* 0x000fe4000001160b */
[--C-:B------:R-:W-:Y:S02]  /*aaf0*/  SHF.R.U64 R11, R6, 0x10, R7.reuse ;  /* 0x00000010060b7819 */ /* 0x100fe40000001207 */
[----:B------:R-:W-:Y:S02]  /*ab00*/  SHF.R.U32.HI R6, RZ, 0x10, R7 ;  /* 0x00000010ff067819 */ /* 0x000fe40000011607 */
[----:B------:R-:W-:Y:S02]  /*ab10*/  PRMT R14, R46, 0x5410, R0 ;  /* 0x000054102e0e7816 */ /* 0x000fe40000000000 */
[----:B------:R-:W-:-:S02]  /*ab20*/  PRMT R0, R44, 0x5410, R6 ;  /* 0x000054102c007816 */ /* 0x000fc40000000006 */
[----:B------:R-:W-:Y:S02]  /*ab30*/  PRMT R21, R46, 0x5432, R10 ;  /* 0x000054322e157816 */ /* 0x000fe4000000000a */
[----:B------:R-:W-:Y:S01]  /*ab40*/  PRMT R20, R44, 0x5432, R11 ;  /* 0x000054322c147816 */ /* 0x000fe2000000000b */
[C---:B------:R-:W-:Y:S01]  /*ab50*/  IMAD.U32 R23, R0.reuse, 0x10000, RZ ;  /* 0x0001000000177824 */ /* 0x040fe200078e00ff */
[----:B------:R-:W-:Y:S02]  /*ab60*/  LOP3.LUT R46, R0, 0xffff0000, RZ, 0xc0, !PT ;  /* 0xffff0000002e7812 */ /* 0x000fe400078ec0ff */
[----:B------:R-:W-:Y:S01]  /*ab70*/  LOP3.LUT R44, R14, 0xffff0000, RZ, 0xc0, !PT ;  /* 0xffff00000e2c7812 */ /* 0x000fe200078ec0ff */
[C---:B-1----:R-:W-:Y:S01]  /*ab80*/  IMAD.U32 R22, R18.reuse, 0x10000, RZ ;  /* 0x0001000012167824 */ /* 0x042fe200078e00ff */
[----:B------:R-:W-:Y:S01]  /*ab90*/  LOP3.LUT R15, R18, 0xffff0000, RZ, 0xc0, !PT ;  /* 0xffff0000120f7812 */ /* 0x000fe200078ec0ff */
[C---:B------:R-:W-:Y:S01]  /*aba0*/  IMAD.U32 R18, R19.reuse, 0x10000, RZ ;  /* 0x0001000013127824 */ /* 0x040fe200078e00ff */
[----:B------:R-:W-:Y:S01]  /*abb0*/  LOP3.LUT R6, R19, 0xffff0000, RZ, 0xc0, !PT ;  /* 0xffff000013067812 */ /* 0x000fe200078ec0ff */
[----:B------:R-:W-:Y:S01]  /*abc0*/  IMAD.U32 R19, R14, 0x10000, RZ ;  /* 0x000100000e137824 */ /* 0x000fe200078e00ff */
[----:B------:R-:W-:-:S02]  /*abd0*/  SHF.L.U32 R11, R16, 0x10, RZ ;  /* 0x00000010100b7819 */ /* 0x000fc400000006ff */
[----:B------:R-:W-:Y:S01]  /*abe0*/  LOP3.LUT R10, R16, 0xffff0000, RZ, 0xc0, !PT ;  /* 0xffff0000100a7812 */ /* 0x000fe200078ec0ff */
[----:B------:R-:W-:Y:S01]  /*abf0*/  FMUL.FTZ R16, R15, R23 ;  /* 0x000000170f107220 */ /* 0x000fe20000410000 */
[----:B------:R-:W-:Y:S01]  /*ac00*/  SHF.L.U32 R7, R17, 0x10, RZ ;  /* 0x0000001011077819 */ /* 0x000fe200000006ff */
[-C--:B------:R-:W-:Y:S01]  /*ac10*/  FMUL.FTZ R15, R15, R19.reuse ;  /* 0x000000130f0f7220 */ /* 0x080fe20000410000 */
[----:B------:R-:W-:Y:S01]  /*ac20*/  LOP3.LUT R0, R17, 0xffff0000, RZ, 0xc0, !PT ;  /* 0xffff000011007812 */ /* 0x000fe200078ec0ff */
[C---:B------:R-:W-:Y:S02]  /*ac30*/  FFMA.FTZ R17, R22.reuse, R19, -R16 ;  /* 0x0000001316117223 */ /* 0x040fe40000010810 */
[----:B------:R-:W-:Y:S01]  /*ac40*/  FFMA.FTZ R16, R22, R23, R15 ;  /* 0x0000001716107223 */ /* 0x000fe2000001000f */
[C---:B------:R-:W-:Y:S01]  /*ac50*/  SHF.L.U32 R22, R21.reuse, 0x10, RZ ;  /* 0x0000001015167819 */ /* 0x040fe200000006ff */
[----:B------:R-:W-:Y:S01]  /*ac60*/  FMUL.FTZ R14, R6, R46 ;  /* 0x0000002e060e7220 */ /* 0x000fe20000410000 */
[----:B------:R-:W-:Y:S01]  /*ac70*/  LOP3.LUT R21, R21, 0xffff0000, RZ, 0xc0, !PT ;  /* 0xffff000015157812 */ /* 0x000fe200078ec0ff */
[C---:B------:R-:W-:Y:S01]  /*ac80*/  IMAD.U32 R23, R20.reuse, 0x10000, RZ ;  /* 0x0001000014177824 */ /* 0x040fe200078e00ff */
[----:B------:R-:W-:Y:S01]  /*ac90*/  LOP3.LUT R20, R20, 0xffff0000, RZ, 0xc0, !PT ;  /* 0xffff000014147812 */ /* 0x000fe200078ec0ff */
[----:B------:R-:W-:-:S02]  /*aca0*/  FMUL.FTZ R6, R6, R44 ;  /* 0x0000002c06067220 */ /* 0x000fc40000410000 */
[C---:B------:R-:W-:Y:S02]  /*acb0*/  FFMA.FTZ R19, R18.reuse, R44, -R14 ;  /* 0x0000002c12137223 */ /* 0x040fe4000001080e */
[----:B------:R-:W-:Y:S01]  /*acc0*/  FFMA.FTZ R15, R18, R46, R6 ;  /* 0x0000002e120f7223 */ /* 0x000fe20000010006 */
[----:B------:R-:W-:Y:S01]  /*acd0*/  F2FP.BF16.PACK_AB R18, R16, R17 ;  /* 0x000000111012723e */ /* 0x000fe200000010ff */
[----:B------:R-:W-:Y:S02]  /*ace0*/  FMUL.FTZ R14, R10, R23 ;  /* 0x000000170a0e7220 */ /* 0x000fe40000410000 */
[----:B------:R-:W-:Y:S01]  /*acf0*/  FMUL.FTZ R6, R0, R20 ;  /* 0x0000001400067220 */ /* 0x000fe20000410000 */
[----:B------:R-:W-:Y:S01]  /*ad00*/  F2FP.BF16.PACK_AB R19, R15, R19 ;  /* 0x000000130f13723e */ /* 0x000fe200000010ff */
[----:B------:R-:W-:Y:S02]  /*ad10*/  FMUL.FTZ R10, R10, R22 ;  /* 0x000000160a0a7220 */ /* 0x000fe40000410000 */
[----:B------:R-:W-:-:S02]  /*ad20*/  FMUL.FTZ R0, R0, R21 ;  /* 0x0000001500007220 */ /* 0x000fc40000410000 */
[C---:B------:R-:W-:Y:S02]  /*ad30*/  FFMA.FTZ R14, R11.reuse, R22, -R14 ;  /* 0x000000160b0e7223 */ /* 0x040fe4000001080e */
[----:B------:R-:W-:Y:S02]  /*ad40*/  FFMA.FTZ R10, R11, R23, R10 ;  /* 0x000000170b0a7223 */ /* 0x000fe4000001000a */
[C---:B------:R-:W-:Y:S02]  /*ad50*/  FFMA.FTZ R6, R7.reuse, R21, -R6 ;  /* 0x0000001507067223 */ /* 0x040fe40000010806 */
[----:B------:R-:W-:Y:S01]  /*ad60*/  FFMA.FTZ R0, R7, R20, R0 ;  /* 0x0000001407007223 */ /* 0x000fe20000010000 */
[----:B------:R-:W-:-:S04]  /*ad70*/  F2FP.BF16.PACK_AB R16, R10, R14 ;  /* 0x0000000e0a10723e */ /* 0x000fc800000010ff */
[----:B------:R-:W-:-:S05]  /*ad80*/  F2FP.BF16.PACK_AB R17, R0, R6 ;  /* 0x000000060011723e */ /* 0x000fca00000010ff */
[----:B------:R1:W-:Y:S02]  /*ad90*/  STS.128 [R252+0x5000], R16 ;  /* 0x00500010fc007388 */ /* 0x0003e40000000c00 */
.L_x_1010:
[----:B------:R-:W-:Y:S05]  /*ada0*/  BSYNC B0 ;  /* 0x0000000000007941 */ /* 0x000fea0003800000 */
.L_x_1009:
[----:B------:R-:W-:-:S13]  /*adb0*/  ISETP.GE.AND P0, PT, R124, c[0x0][0x27c], PT ;  /* 0x00009f007c007a0c */ /* 0x000fda0003f06270 */
[----:B------:R-:W-:Y:S05]  /*adc0*/  @P0 BRA `(.L_x_1008) ;  /* 0x000002f000000947 */ /* 0x000fea0003800000 */
[----:B------:R-:W2:Y:S01]  /*add0*/  LDL R22, [R1] ;  /* 0x0000000001167983 */ /* 0x000ea20000100800 */
[----:B------:R-:W-:Y:S02]  /*ade0*/  SHF.R.U32.HI R0, RZ, 0x10, R13 ;  /* 0x00000010ff007819 */ /* 0x000fe4000001160d */
[--C-:B------:R-:W-:Y:S02]  /*adf0*/  SHF.R.U32.HI R6, RZ, 0x10, R9.reuse ;  /* 0x00000010ff067819 */ /* 0x100fe40000011609 */
[----:B------:R-:W-:Y:S02]  /*ae00*/  PRMT R10, R48, 0x5410, R0 ;  /* 0x00005410300a7816 */ /* 0x000fe40000000000 */
[----:B------:R-:W-:Y:S02]  /*ae10*/  PRMT R0, R47, 0x5410, R6 ;  /* 0x000054102f007816 */ /* 0x000fe40000000006 */
[----:B------:R-:W-:Y:S02]  /*ae20*/  SHF.R.U64 R8, R8, 0x10, R9 ;  /* 0x0000001008087819 */ /* 0x000fe40000001209 */
[----:B------:R-:W-:-:S02]  /*ae30*/  SHF.R.U64 R7, R12, 0x10, R13 ;  /* 0x000000100c077819 */ /* 0x000fc4000000120d */
[----:B------:R-:W-:Y:S02]  /*ae40*/  LOP3.LUT R21, R0, 0xffff0000, RZ, 0xc0, !PT ;  /* 0xffff000000157812 */ /* 0x000fe400078ec0ff */
[----:B------:R-:W-:Y:S02]  /*ae50*/  PRMT R12, R47, 0x5432, R8 ;  /* 0x000054322f0c7816 */ /* 0x000fe40000000008 */
[----:B------:R-:W-:Y:S02]  /*ae60*/  LOP3.LUT R20, R10, 0xffff0000, RZ, 0xc0, !PT ;  /* 0xffff00000a147812 */ /* 0x000fe400078ec0ff */
[----:B------:R-:W-:Y:S01]  /*ae70*/  PRMT R13, R48, 0x5432, R7 ;  /* 0x00005432300d7816 */ /* 0x000fe20000000007 */
[----:B-12---:R-:W1:Y:S02]  /*ae80*/  LDS.128 R16, [R22+0x5000] ;  /* 0x0050000016107984 */ /* 0x006e640000000c00 */
[C---:B-1----:R-:W-:Y:S01]  /*ae90*/  LOP3.LUT R11, R18.reuse, 0xffff0000, RZ, 0xc0, !PT ;  /* 0xffff0000120b7812 */ /* 0x042fe200078ec0ff */
[C---:B------:R-:W-:Y:S01]  /*aea0*/  IMAD.U32 R14, R19.reuse, 0x10000, RZ ;  /* 0x00010000130e7824 */ /* 0x040fe200078e00ff */
[----:B------:R-:W-:Y:S01]  /*aeb0*/  LOP3.LUT R6, R19, 0xffff0000, RZ, 0xc0, !PT ;  /* 0xffff000013067812 */ /* 0x000fe200078ec0ff */
[----:B------:R-:W-:Y:S01]  /*aec0*/  IMAD.U32 R15, R18, 0x10000, RZ ;  /* 0x00010000120f7824 */ /* 0x000fe200078e00ff */
[----:B------:R-:W-:Y:S01]  /*aed0*/  SHF.L.U32 R9, R16, 0x10, RZ ;  /* 0x0000001010097819 */ /* 0x000fe200000006ff */
[----:B------:R-:W-:Y:S01]  /*aee0*/  IMAD.U32 R19, R0, 0x10000, RZ ;  /* 0x0001000000137824 */ /* 0x000fe200078e00ff */
[----:B------:R-:W-:Y:S01]  /*aef0*/  LOP3.LUT R8, R16, 0xffff0000, RZ, 0xc0, !PT ;  /* 0xffff000010087812 */ /* 0x000fe200078ec0ff */
[----:B------:R-:W-:Y:S01]  /*af00*/  IMAD.U32 R18, R10, 0x10000, RZ ;  /* 0x000100000a127824 */ /* 0x000fe200078e00ff */
[----:B------:R-:W-:Y:S01]  /*af10*/  SHF.L.U32 R7, R17, 0x10, RZ ;  /* 0x0000001011077819 */ /* 0x000fe200000006ff */
[----:B------:R-:W-:Y:S01]  /*af20*/  FMUL.FTZ R16, R11, R19 ;  /* 0x000000130b107220 */ /* 0x000fe20000410000 */
[----:B------:R-:W-:Y:S01]  /*af30*/  LOP3.LUT R0, R17, 0xffff0000, RZ, 0xc0, !PT ;  /* 0xffff000011007812 */ /* 0x000fe200078ec0ff */
[----:B------:R-:W-:-:S02]  /*af40*/  FMUL.FTZ R11, R11, R18 ;  /* 0x000000120b0b7220 */ /* 0x000fc40000410000 */
[C---:B------:R-:W-:Y:S02]  /*af50*/  FMUL.FTZ R10, R6.reuse, R21 ;  /* 0x00000015060a7220 */ /* 0x040fe40000410000 */
[----:B------:R-:W-:Y:S01]  /*af60*/  FFMA.FTZ R17, R15, R18, -R16 ;  /* 0x000000120f117223 */ /* 0x000fe20000010810 */
[----:B------:R-:W-:Y:S01]  /*af70*/  SHF.L.U32 R18, R13, 0x10, RZ ;  /* 0x000000100d127819 */ /* 0x000fe200000006ff */
[----:B------:R-:W-:Y:S01]  /*af80*/  FFMA.FTZ R16, R15, R19, R11 ;  /* 0x000000130f107223 */ /* 0x000fe2000001000b */
[----:B------:R-:W-:Y:S01]  /*af90*/  LOP3.LUT R13, R13, 0xffff0000, RZ, 0xc0, !PT ;  /* 0xffff00000d0d7812 */ /* 0x000fe200078ec0ff */
[-C--:B------:R-:W-:Y:S02]  /*afa0*/  FMUL.FTZ R6, R6, R20.reuse ;  /* 0x0000001406067220 */ /* 0x080fe40000410000 */
[----:B------:R-:W-:Y:S01]  /*afb0*/  FFMA.FTZ R15, R14, R20, -R10 ;  /* 0x000000140e0f7223 */ /* 0x000fe2000001080a */
[C---:B------:R-:W-:Y:S01]  /*afc0*/  LOP3.LUT R20, R12.reuse, 0xffff0000, RZ, 0xc0, !PT ;  /* 0xffff00000c147812 */ /* 0x040fe200078ec0ff */
[----:B------:R-:W-:-:S02]  /*afd0*/  IMAD.U32 R19, R12, 0x10000, RZ ;  /* 0x000100000c137824 */ /* 0x000fc400078e00ff */
[----:B------:R-:W-:Y:S02]  /*afe0*/  FFMA.FTZ R11, R14, R21, R6 ;  /* 0x000000150e0b7223 */ /* 0x000fe40000010006 */
[----:B------:R-:W-:Y:S02]  /*aff0*/  FMUL.FTZ R10, R8, R19 ;  /* 0x00000013080a7220 */ /* 0x000fe40000410000 */
[----:B------:R-:W-:Y:S01]  /*b000*/  FMUL.FTZ R6, R0, R20 ;  /* 0x0000001400067220 */ /* 0x000fe20000410000 */
[----:B------:R-:W-:Y:S01]  /*b010*/  F2FP.BF16.PACK_AB R11, R11, R15 ;  /* 0x0000000f0b0b723e */ /* 0x000fe200000010ff */
[-C--:B------:R-:W-:Y:S02]  /*b020*/  FMUL.FTZ R8, R8, R18.reuse ;  /* 0x0000001208087220 */ /* 0x080fe40000410000 */
[----:B------:R-:W-:Y:S02]  /*b030*/  FMUL.FTZ R0, R0, R13 ;  /* 0x0000000d00007220 */ /* 0x000fe40000410000 */
[C---:B------:R-:W-:Y:S01]  /*b040*/  FFMA.FTZ R12, R9.reuse, R18, -R10 ;  /* 0x00000012090c7223 */ /* 0x040fe2000001080a */
[----:B------:R-:W-:Y:S01]  /*b050*/  F2FP.BF16.PACK_AB R10, R16, R17 ;  /* 0x00000011100a723e */ /* 0x000fe200000010ff */
[----:B------:R-:W-:-:S02]  /*b060*/  FFMA.FTZ R8, R9, R19, R8 ;  /* 0x0000001309087223 */ /* 0x000fc40000010008 */
[C---:B------:R-:W-:Y:S02]  /*b070*/  FFMA.FTZ R6, R7.reuse, R13, -R6 ;  /* 0x0000000d07067223 */ /* 0x040fe40000010806 */
[----:B------:R-:W-:Y:S01]  /*b080*/  FFMA.FTZ R0, R7, R20, R0 ;  /* 0x0000001407007223 */ /* 0x000fe20000010000 */
[----:B------:R-:W-:-:S04]  /*b090*/  F2FP.BF16.PACK_AB R8, R8, R12 ;  /* 0x0000000c0808723e */ /* 0x000fc800000010ff */
[----:B------:R-:W-:-:S05]  /*b0a0*/  F2FP.BF16.PACK_AB R9, R0, R6 ;  /* 0x000000060009723e */ /* 0x000fca00000010ff */
[----:B------:R1:W-:Y:S02]  /*b0b0*/  STS.128 [R22+0x5000], R8 ;  /* 0x0050000816007388 */ /* 0x0003e40000000c00 */
.L_x_1008:
[----:B------:R-:W-:Y:S05]  /*b0c0*/  BSYNC B1 ;  /* 0x0000000000017941 */ /* 0x000fea0003800000 */
.L_x_1007:
        /* <DEDUP_REMOVED lines=26> */
[-C--:B------:R-:W-:Y:S01]  /*b270*/  FMUL.FTZ R8, R7, R16.reuse ;  /* 0x0000001007087220 */ /* 0x080fe20000410000 */
[----:B------:R-:W-:Y:S01]  /*b280*/  LOP3.LUT R0, R9, 0xffff0000, RZ, 0xc0, !PT ;  /* 0xffff000009007812 */ /* 0x000fe200078ec0ff */
[-C--:B------:R-:W-:Y:S01]  /*b290*/  FMUL.FTZ R7, R7, R11.reuse ;  /* 0x0000000b07077220 */ /* 0x080fe20000410000 */
[----:B------:R-:W-:Y:S01]  /*b2a0*/  SHF.L.U32 R3, R9, 0x10, RZ ;  /* 0x0000001009037819 */ /* 0x000fe200000006ff */
[C---:B------:R-:W-:Y:S01]  /*b2b0*/  FFMA.FTZ R15, R14.reuse, R11, -R8 ;  /* 0x0000000b0e0f7223 */ /* 0x040fe20000010808 */
[C---:B------:R-:W-:Y:S01]  /*b2c0*/  SHF.L.U32 R8, R13.reuse, 0x10, RZ ;  /* 0x000000100d087819 */ /* 0x040fe200000006ff */
[----:B------:R-:W-:Y:S01]  /*b2d0*/  FFMA.FTZ R11, R14, R16, R7 ;  /* 0x000000100e0b7223 */ /* 0x000fe20000010007 */
[----:B------:R-:W-:Y:S01]  /*b2e0*/  LOP3.LUT R13, R13, 0xffff0000, RZ, 0xc0, !PT ;  /* 0xffff00000d0d7812 */ /* 0x000fe200078ec0ff */
[----:B------:R-:W-:Y:S02]  /*b2f0*/  FMUL.FTZ R6, R2, R18 ;  /* 0x0000001202067220 */ /* 0x000fe40000410000 */
[C---:B------:R-:W-:Y:S01]  /*b300*/  IMAD.U32 R14, R12.reuse, 0x10000, RZ ;  /* 0x000100000c0e7824 */ /* 0x040fe200078e00ff */
[----:B------:R-:W-:Y:S01]  /*b310*/  LOP3.LUT R12, R12, 0xffff0000, RZ, 0xc0, !PT ;  /* 0xffff00000c0c7812 */ /* 0x000fe200078ec0ff */
[----:B------:R-:W-:-:S02]  /*b320*/  FMUL.FTZ R2, R2, R17 ;  /* 0x0000001102027220 */ /* 0x000fc40000410000 */
[C---:B------:R-:W-:Y:S02]  /*b330*/  FFMA.FTZ R9, R10.reuse, R17, -R6 ;  /* 0x000000110a097223 */ /* 0x040fe40000010806 */
[----:B------:R-:W-:Y:S02]  /*b340*/  FFMA.FTZ R7, R10, R18, R2 ;  /* 0x000000120a077223 */ /* 0x000fe40000010002 */
[----:B------:R-:W-:Y:S02]  /*b350*/  FMUL.FTZ R6, R4, R14 ;  /* 0x0000000e04067220 */ /* 0x000fe40000410000 */
[----:B------:R-:W-:Y:S01]  /*b360*/  FMUL.FTZ R2, R0, R12 ;  /* 0x0000000c00027220 */ /* 0x000fe20000410000 */
[----:B------:R-:W-:Y:S01]  /*b370*/  F2FP.BF16.PACK_AB R7, R7, R9 ;  /* 0x000000090707723e */ /* 0x000fe200000010ff */
[----:B------:R-:W-:Y:S02]  /*b380*/  FMUL.FTZ R4, R4, R8 ;  /* 0x0000000804047220 */ /* 0x000fe40000410000 */
[----:B------:R-:W-:-:S02]  /*b390*/  FMUL.FTZ R0, R0, R13 ;  /* 0x0000000d00007220 */ /* 0x000fc40000410000 */
[----:B------:R-:W-:Y:S01]  /*b3a0*/  FFMA.FTZ R8, R5, R8, -R6 ;  /* 0x0000000805087223 */ /* 0x000fe20000010806 */
[----:B------:R-:W-:Y:S01]  /*b3b0*/  F2FP.BF16.PACK_AB R6, R11, R15 ;  /* 0x0000000f0b06723e */ /* 0x000fe200000010ff */
[----:B------:R-:W-:Y:S02]  /*b3c0*/  FFMA.FTZ R4, R5, R14, R4 ;  /* 0x0000000e05047223 */ /* 0x000fe40000010004 */
[C---:B------:R-:W-:Y:S02]  /*b3d0*/  FFMA.FTZ R2, R3.reuse, R13, -R2 ;  /* 0x0000000d03027223 */ /* 0x040fe40000010802 */
[----:B------:R-:W-:Y:S01]  /*b3e0*/  FFMA.FTZ R0, R3, R12, R0 ;  /* 0x0000000c03007223 */ /* 0x000fe20000010000 */
[----:B------:R-:W-:-:S04]  /*b3f0*/  F2FP.BF16.PACK_AB R4, R4, R8 ;  /* 0x000000080404723e */ /* 0x000fc800000010ff */
[----:B------:R-:W-:-:S05]  /*b400*/  F2FP.BF16.PACK_AB R5, R0, R2 ;  /* 0x000000020005723e */ /* 0x000fca00000010ff */
[----:B------:R1:W-:Y:S02]  /*b410*/  STS.128 [R252+0x6000], R4 ;  /* 0x00600004fc007388 */ /* 0x0003e40000000c00 */
.L_x_1014:
[----:B------:R-:W-:Y:S05]  /*b420*/  BSYNC B0 ;  /* 0x0000000000007941 */ /* 0x000fea0003800000 */
.L_x_1013:
[----:B------:R-:W-:-:S13]  /*b430*/  ISETP.GE.AND P0, PT, R124, c[0x0][0x27c], PT ;  /* 0x00009f007c007a0c */ /* 0x000fda0003f06270 */
[----:B------:R-:W-:Y:S05]  /*b440*/  @P0 BRA `(.L_x_1012) ;  /* 0x000002f000000947 */ /* 0x000fea0003800000 */
[----:B-1----:R-:W2:Y:S01]  /*b450*/  LDL R18, [R1] ;  /* 0x0000000001127983 */ /* 0x002ea20000100800 */
[--C-:B------:R-:W-:Y:S02]  /*b460*/  SHF.R.U64 R0, R36, 0x10, R37.reuse ;  /* 0x0000001024007819 */ /* 0x100fe40000001225 */
[----:B------:R-:W-:Y:S02]  /*b470*/  SHF.R.U32.HI R2, RZ, 0x10, R37 ;  /* 0x00000010ff027819 */ /* 0x000fe40000011625 */
[----:B------:R-:W-:Y:S02]  /*b480*/  SHF.R.U32.HI R9, RZ, 0x10, R31 ;  /* 0x00000010ff097819 */ /* 0x000fe4000001161f */
[C---:B------:R-:W-:Y:S02]  /*b490*/  PRMT R11, R52.reuse, 0x5432, R0 ;  /* 0x00005432340b7816 */ /* 0x040fe40000000000 */
[----:B------:R-:W-:Y:S02]  /*b4a0*/  PRMT R8, R52, 0x5410, R2 ;  /* 0x0000541034087816 */ /* 0x000fe40000000002 */
[----:B------:R-:W-:-:S02]  /*b4b0*/  PRMT R0, R51, 0x5410, R9 ;  /* 0x0000541033007816 */ /* 0x000fc40000000009 */
[----:B------:R-:W-:Y:S01]  /*b4c0*/  SHF.R.U64 R3, R30, 0x10, R31 ;  /* 0x000000101e037819 */ /* 0x000fe2000000121f */
[----:B------:R-:W-:Y:S01]  /*b4d0*/  IMAD.U32 R14, R8, 0x10000, RZ ;  /* 0x00010000080e7824 */ /* 0x000fe200078e00ff */
[C---:B------:R-:W-:Y:S01]  /*b4e0*/  LOP3.LUT R17, R0.reuse, 0xffff0000, RZ, 0xc0, !PT ;  /* 0xffff000000117812 */ /* 0x040fe200078ec0ff */
[----:B------:R-:W-:Y:S01]  /*b4f0*/  IMAD.U32 R15, R0, 0x10000, RZ ;  /* 0x00010000000f7824 */ /* 0x000fe200078e00ff */
[----:B------:R-:W-:Y:S02]  /*b500*/  PRMT R10, R51, 0x5432, R3 ;  /* 0x00005432330a7816 */ /* 0x000fe40000000003 */
[----:B------:R-:W-:Y:S01]  /*b510*/  LOP3.LUT R16, R8, 0xffff0000, RZ, 0xc0, !PT ;  /* 0xffff000008107812 */ /* 0x000fe200078ec0ff */
[----:B--2---:R-:W1:Y:S02]  /*b520*/  LDS.128 R4, [R18+0x6000] ;  /* 0x0060000012047984 */ /* 0x004e640000000c00 */
[C---:B-1----:R-:W-:Y:S01]  /*b530*/  LOP3.LUT R9, R6.reuse, 0xffff0000, RZ, 0xc0, !PT ;  /* 0xffff000006097812 */ /* 0x042fe200078ec0ff */
[C---:B------:R-:W-:Y:S01]  /*b540*/  IMAD.U32 R12, R7.reuse, 0x10000, RZ ;  /* 0x00010000070c7824 */ /* 0x040fe200078e00ff */
[----:B------:R-:W-:Y:S01]  /*b550*/  LOP3.LUT R2, R7, 0xffff0000, RZ, 0xc0, !PT ;  /* 0xffff000007027812 */ /* 0x000fe200078ec0ff */
[----:B------:R-:W-:Y:S01]  /*b560*/  IMAD.U32 R13, R6, 0x10000, RZ ;  /* 0x00010000060d7824 */ /* 0x000fe200078e00ff */
[C---:B------:R-:W-:Y:S01]  /*b570*/  SHF.L.U32 R6, R4.reuse, 0x10, RZ ;  /* 0x0000001004067819 */ /* 0x040fe200000006ff */
[----:B------:R-:W-:Y:S01]  /*b580*/  FMUL.FTZ R7, R9, R14 ;  /* 0x0000000e09077220 */ /* 0x000fe20000410000 */
[----:B------:R-:W-:Y:S01]  /*b590*/  SHF.L.U32 R3, R5, 0x10, RZ ;  /* 0x0000001005037819 */ /* 0x000fe200000006ff */
[-C--:B------:R-:W-:Y:S01]  /*b5a0*/  FMUL.FTZ R8, R9, R15.reuse ;  /* 0x0000000f09087220 */ /* 0x080fe20000410000 */
[----:B------:R-:W-:Y:S01]  /*b5b0*/  LOP3.LUT R0, R5, 0xffff0000, RZ, 0xc0, !PT ;  /* 0xffff000005007812 */ /* 0x000fe200078ec0ff */
[----:B------:R-:W-:Y:S01]  /*b5c0*/  FFMA.FTZ R9, R13, R15, R7 ;  /* 0x0000000f0d097223 */ /* 0x000fe20000010007 */
[----:B------:R-:W-:Y:S01]  /*b5d0*/  LOP3.LUT R4, R4, 0xffff0000, RZ, 0xc0, !PT ;  /* 0xffff000004047812 */ /* 0x000fe200078ec0ff */
[----:B------:R-:W-:-:S02]  /*b5e0*/  FMUL.FTZ R5, R2, R17 ;  /* 0x0000001102057220 */ /* 0x000fc40000410000 */
[----:B------:R-:W-:Y:S01]  /*b5f0*/  FFMA.FTZ R14, R13, R14, -R8 ;  /* 0x0000000e0d0e7223 */ /* 0x000fe20000010808 */
[C---:B------:R-:W-:Y:S01]  /*b600*/  SHF.L.U32 R13, R11.reuse, 0x10, RZ ;  /* 0x000000100b0d7819 */ /* 0x040fe200000006ff */
[C---:B------:R-:W-:Y:S01]  /*b610*/  IMAD.U32 R15, R10.reuse, 0x10000, RZ ;  /* 0x000100000a0f7824 */ /* 0x040fe200078e00ff */
[----:B------:R-:W-:Y:S01]  /*b620*/  LOP3.LUT R10, R10, 0xffff0000, RZ, 0xc0, !PT ;  /* 0xffff00000a0a7812 */ /* 0x000fe200078ec0ff */
[-C--:B------:R-:W-:Y:S01]  /*b630*/  FMUL.FTZ R2, R2, R16.reuse ;  /* 0x0000001002027220 */ /* 0x080fe20000410000 */
[----:B------:R-:W-:Y:S01]  /*b640*/  LOP3.LUT R11, R11, 0xffff0000, RZ, 0xc0, !PT ;  /* 0xffff00000b0b7812 */ /* 0x000fe200078ec0ff */
[C---:B------:R-:W-:Y:S02]  /*b650*/  FFMA.FTZ R8, R12.reuse, R16, -R5 ;  /* 0x000000100c087223 */ /* 0x040fe40000010805 */
[----:B------:R-:W-:Y:S02]  /*b660*/  FFMA.FTZ R7, R12, R17, R2 ;  /* 0x000000110c077223 */ /* 0x000fe40000010002 */
[----:B------:R-:W-:-:S02]  /*b670*/  FMUL.FTZ R5, R4, R15 ;  /* 0x0000000f04057220 */ /* 0x000fc40000410000 */
[----:B------:R-:W-:Y:S01]  /*b680*/  FMUL.FTZ R4, R4, R13 ;  /* 0x0000000d04047220 */ /* 0x000fe20000410000 */
[----:B------:R-:W-:Y:S01]  /*b690*/  F2FP.BF16.PACK_AB R7, R7, R8 ;  /* 0x000000080707723e */ /* 0x000fe200000010ff */
[C---:B------:R-:W-:Y:S02]  /*b6a0*/  FMUL.FTZ R2, R0.reuse, R10 ;  /* 0x0000000a00027220 */ /* 0x040fe40000410000 */
[----:B------:R-:W-:Y:S02]  /*b6b0*/  FMUL.FTZ R0, R0, R11 ;  /* 0x0000000b00007220 */ /* 0x000fe40000410000 */
[C---:B------:R-:W-:Y:S02]  /*b6c0*/  FFMA.FTZ R5, R6.reuse, R13, -R5 ;  /* 0x0000000d06057223 */ /* 0x040fe40000010805 */
[----:B------:R-:W-:Y:S01]  /*b6d0*/  FFMA.FTZ R4, R6, R15, R4 ;  /* 0x0000000f06047223 */ /* 0x000fe20000010004 */
[----:B------:R-:W-:Y:S01]  /*b6e0*/  F2FP.BF16.PACK_AB R6, R9, R14 ;  /* 0x0000000e0906723e */ /* 0x000fe200000010ff */
[----:B------:R-:W-:-:S02]  /*b6f0*/  FFMA.FTZ R2, R3, R11, -R2 ;  /* 0x0000000b03027223 */ /* 0x000fc40000010802 */
[----:B------:R-:W-:Y:S01]  /*b700*/  FFMA.FTZ R0, R3, R10, R0 ;  /* 0x0000000a03007223 */ /* 0x000fe20000010000 */
[----:B------:R-:W-:-:S04]  /*b710*/  F2FP.BF16.PACK_AB R4, R4, R5 ;  /* 0x000000050404723e */ /* 0x000fc800000010ff */
[----:B------:R-:W-:-:S05]  /*b720*/  F2FP.BF16.PACK_AB R5, R0, R2 ;  /* 0x000000020005723e */ /* 0x000fca00000010ff */
[----:B------:R1:W-:Y:S02]  /*b730*/  STS.128 [R18+0x6000], R4 ;  /* 0x0060000412007388 */ /* 0x0003e40000000c00 */
.L_x_1012:
[----:B------:R-:W-:Y:S05]  /*b740*/  BSYNC B1 ;  /* 0x0000000000017941 */ /* 0x000fea0003800000 */
.L_x_1011:
        /* <DEDUP_REMOVED lines=19> */
[----:B------:R-:W-:Y:S02]  /*b880*/  LOP3.LUT R16, R8, 0xffff0000, RZ, 0xc0, !PT ;  /* 0xffff000008107812 */ /* 0x000fe400078ec0ff */
        /* <DEDUP_REMOVED lines=33> */
.L_x_1018:
[----:B------:R-:W-:Y:S05]  /*baa0*/  BSYNC B0 ;  /* 0x0000000000007941 */ /* 0x000fea0003800000 */
.L_x_1017:
        /* <DEDUP_REMOVED lines=49> */
.L_x_1016:
[----:B------:R-:W-:Y:S05]  /*bdc0*/  BSYNC B1 ;  /* 0x0000000000017941 */ /* 0x000fea0003800000 */
.L_x_1015:
[----:B------:R-:W-:-:S04]  /*bdd0*/  IADD3 R0, R125, 0x60, RZ ;  /* 0x000000607d007810 */ /* 0x000fc80007ffe0ff */
        /* <DEDUP_REMOVED lines=51> */
.L_x_1021:
[----:B------:R-:W-:Y:S05]  /*c110*/  BSYNC B0 ;  /* 0x0000000000007941 */ /* 0x000fea0003800000 */
.L_x_1020:
        /* <DEDUP_REMOVED lines=50> */
.L_x_998:
[----:B------:R-:W-:Y:S01]  /*c440*/  IMAD.MOV.U32 R5, RZ, RZ, c[0x0][0x2c4] ;  /* 0x0000b100ff057624 */ /* 0x000fe200078e00ff */
[----:B------:R-:W-:Y:S01]  /*c450*/  ISETP.GE.AND P1, PT, R84, c[0x0][0x27c], PT ;  /* 0x00009f0054007a0c */ /* 0x000fe20003f26270 */
[----:B------:R-:W-:Y:S01]  /*c460*/  IMAD.MOV.U32 R7, RZ, RZ, R3 ;  /* 0x000000ffff077224 */ /* 0x000fe200078e0003 */
[----:B------:R-:W-:Y:S01]  /*c470*/  CS2R R22, SRZ ;  /* 0x0000000000167805 */ /* 0x000fe2000001ff00 */
[----:B------:R-:W-:Y:S01]  /*c480*/  IMAD.MOV.U32 R9, RZ, RZ, R8 ;  /* 0x000000ffff097224 */ /* 0x000fe200078e0008 */
[----:B------:R-:W-:Y:S01]  /*c490*/  ISETP.NE.AND P0, PT, R5, 0x1, PT ;  /* 0x000000010500780c */ /* 0x000fe20003f05270 */
[----:B------:R-:W-:Y:S01]  /*c4a0*/  IMAD.MOV.U32 R8, RZ, RZ, R4 ;  /* 0x000000ffff087224 */ /* 0x000fe200078e0004 */
[----:B------:R-:W-:-:S11]  /*c4b0*/  CS2R R20, SRZ ;  /* 0x0000000000147805 */ /* 0x000fd6000001ff00 */
[----:B------:R-:W-:-:S05]  /*c4c0*/  @P0 IMAD.HI.U32 R5, R2, c[0x0][0x2c8], RZ ;  /* 0x0000b20002050a27 */ /* 0x000fca00078e00ff */
[----:B------:R-:W-:-:S04]  /*c4d0*/  @P0 SHF.R.U32.HI R2, RZ, c[0x0][0x2cc], R5 ;  /* 0x0000b300ff020a19 */ /* 0x000fc80000011605 */
[----:B------:R-:W-:Y:S01]  /*c4e0*/  SHF.R.S32.HI R5, RZ, 0x1f, R2 ;  /* 0x0000001fff057819 */ /* 0x000fe20000011402 */
[----:B------:R-:W-:-:S04]  /*c4f0*/  IMAD.WIDE.U32 R6, R2, c[0x0][0x280], R6 ;  /* 0x0000a00002067a25 */ /* 0x000fc800078e0006 */
[C---:B------:R-:W-:Y:S01]  /*c500*/  IMAD R10, R5.reuse, c[0x0][0x280], RZ ;  /* 0x0000a000050a7a24 */ /* 0x040fe200078e02ff */
[----:B------:R-:W-:Y:S01]  /*c510*/  LEA R13, P0, R6, c[0x0][0x270], 0x1 ;  /* 0x00009c00060d7a11 */ /* 0x000fe200078008ff */
[----:B------:R-:W-:Y:S02]  /*c520*/  IMAD R3, R5, c[0x0][0x290], RZ ;  /* 0x0000a40005037a24 */ /* 0x000fe400078e02ff */
[C---:B------:R-:W-:Y:S02]  /*c530*/  IMAD R10, R2.reuse, c[0x0][0x284], R10 ;  /* 0x0000a100020a7a24 */ /* 0x040fe400078e020a */
[----:B------:R-:W-:Y:S02]  /*c540*/  IMAD.WIDE.U32 R4, R2, c[0x0][0x290], R8 ;  /* 0x0000a40002047a25 */ /* 0x000fe400078e0008 */
[----:B------:R-:W1:Y:S02]  /*c550*/  SHFL.IDX PT, R8, R13, RZ, 0x1c1f ;  /* 0x001c1fff0d087589 */ /* 0x000e6400000e0000 */
[----:B------:R-:W-:-:S02]  /*c560*/  IMAD.IADD R7, R7, 0x1, R10 ;  /* 0x0000000107077824 */ /* 0x000fc400078e020a */
[----:B------:R-:W-:-:S03]  /*c570*/  IMAD R2, R2, c[0x0][0x294], R3 ;  /* 0x0000a50002027a24 */ /* 0x000fc600078e0203 */
[----:B------:R-:W-:Y:S02]  /*c580*/  LEA.HI.X R12, R6, c[0x0][0x274], R7, 0x1, P0 ;  /* 0x00009d00060c7a11 */ /* 0x000fe400000f0c07 */
[C---:B------:R-:W-:Y:S02]  /*c590*/  LEA R3, P0, R4.reuse, c[0x0][0x288], 0x1 ;  /* 0x0000a20004037a11 */ /* 0x040fe400078008ff */
[----:B------:R-:W-:Y:S02]  /*c5a0*/  IADD3 R2, R5, R2, RZ ;  /* 0x0000000205027210 */ /* 0x000fe40007ffe0ff */
[----:B------:R-:W2:Y:S02]  /*c5b0*/  SHFL.IDX PT, R5, R12, RZ, 0x1c1f ;  /* 0x001c1fff0c057589 */ /* 0x000ea400000e0000 */
[----:B------:R-:W-:Y:S02]  /*c5c0*/  LEA.HI.X R2, R4, c[0x0][0x28c], R2, 0x1, P0 ;  /* 0x0000a30004027a11 */ /* 0x000fe400000f0c02 */
[----:B------:R-:W-:-:S03]  /*c5d0*/  ISETP.GE.OR P0, PT, R14, R0, P1 ;  /* 0x000000000e00720c */ /* 0x000fc60000f06670 */
[----:B------:R-:W-:Y:S10]  /*c5e0*/  SHFL.IDX PT, R9, R2, RZ, 0x1c1f ;  /* 0x001c1fff02097589 */ /* 0x000ff400000e0000 */
[C---:B------:R-:W-:Y:S01]  /*c5f0*/  @!P0 IMAD.SHL.U32 R6, R84.reuse, 0x2, RZ ;  /* 0x0000000254068824 */ /* 0x040fe200078e00ff */
[----:B------:R-:W-:-:S04]  /*c600*/  @!P0 SHF.L.U64.HI R7, R84, 0x1, R85 ;  /* 0x0000000154078819 */ /* 0x000fc80000010255 */
[----:B-1----:R-:W-:Y:S02]  /*c610*/  @!P0 IADD3 R4, P3, R8, R6, RZ ;  /* 0x0000000608048210 */ /* 0x002fe40007f7e0ff */
[----:B------:R-:W1:Y:S03]  /*c620*/  SHFL.IDX PT, R8, R3, RZ, 0x1c1f ;  /* 0x001c1fff03087589 */ /* 0x000e6600000e0000 */
[----:B--2---:R-:W-:Y:S01]  /*c630*/  @!P0 IMAD.X R5, R5, 0x1, R7, P3 ;  /* 0x0000000105058824 */ /* 0x004fe200018e0607 */
[----:B------:R-:W-:Y:S01]  /*c640*/  CS2R R18, SRZ ;  /* 0x0000000000127805 */ /* 0x000fe2000001ff00 */
[----:B------:R-:W-:-:S03]  /*c650*/  CS2R R16, SRZ ;  /* 0x0000000000107805 */ /* 0x000fc6000001ff00 */
[----:B------:R2:W3:Y:S01]  /*c660*/  @!P0 LD.E.128 R20, [R4.64] ;  /* 0x0000000804148980 */ /* 0x0004e2000c101d00 */
[----:B-1----:R-:W-:-:S05]  /*c670*/  @!P0 IADD3 R6, P3, R8, R6, RZ ;  /* 0x0000000608068210 */ /* 0x002fca0007f7e0ff */
[----:B------:R-:W-:-:S05]  /*c680*/  @!P0 IMAD.X R7, R9, 0x1, R7, P3 ;  /* 0x0000000109078824 */ /* 0x000fca00018e0607 */
[----:B------:R3:W4:Y:S01]  /*c690*/  @!P0 LD.E.128 R16, [R6.64] ;  /* 0x0000000806108980 */ /* 0x000722000c101d00 */
[----:B--2---:R-:W-:-:S04]  /*c6a0*/  IADD3 R4, R14, 0x20, RZ ;  /* 0x000000200e047810 */ /* 0x004fc80007ffe0ff */
[----:B------:R-:W-:Y:S01]  /*c6b0*/  ISETP.GE.AND P0, PT, R4, R0, PT ;  /* 0x000000000400720c */ /* 0x000fe20003f06270 */
[----:B------:R1:W2:Y:S01]  /*c6c0*/  SHFL.IDX PT, R15, R13, 0x1, 0x1c1f ;  /* 0x003c1f000d0f7f89 */ /* 0x0002a200000e0000 */
[----:B------:R-:W-:Y:S03]  /*c6d0*/  BSSY B0, `(.L_x_1022) ;  /* 0x0000024000007945 */ /* 0x000fe60003800000 */
[----:B------:R1:W1:Y:S01]  /*c6e0*/  SHFL.IDX PT, R24, R3, 0x1, 0x1c1f ;  /* 0x003c1f0003187f89 */ /* 0x00026200000e0000 */
[----:B------:R-:W-:-:S03]  /*c6f0*/  CS2R R10, SRZ ;  /* 0x00000000000a7805 */ /* 0x000fc6000001ff00 */
[----:B------:R1:W1:Y:S01]  /*c700*/  SHFL.IDX PT, R25, R12, 0x1, 0x1c1f ;  /* 0x003c1f000c197f89 */ /* 0x00026200000e0000 */
[----:B------:R-:W-:-:S03]  /*c710*/  CS2R R8, SRZ ;  /* 0x0000000000087805 */ /* 0x000fc6000001ff00 */
[----:B------:R1:W1:Y:S01]  /*c720*/  SHFL.IDX PT, R26, R2, 0x1, 0x1c1f ;  /* 0x003c1f00021a7f89 */ /* 0x00026200000e0000 */
[----:B---3--:R-:W-:Y:S02]  /*c730*/  IMAD.MOV.U32 R7, RZ, RZ, R22 ;  /* 0x000000ffff077224 */ /* 0x008fe400078e0016 */
[----:B------:R-:W-:Y:S02]  /*c740*/  IMAD.MOV.U32 R5, RZ, RZ, R20 ;  /* 0x000000ffff057224 */ /* 0x000fe400078e0014 */
[----:B------:R-:W-:Y:S01]  /*c750*/  IMAD.MOV.U32 R4, RZ, RZ, R21 ;  /* 0x000000ffff047224 */ /* 0x000fe200078e0015 */
[----:B------:R-:W-:Y:S02]  /*c760*/  MOV R6, R23 ;  /* 0x0000001700067202 */ /* 0x000fe40000000f00 */
[----:B------:R-:W-:Y:S02]  /*c770*/  PRMT R35, R7, 0x7610, R35 ;  /* 0x0000761007237816 */ /* 0x000fe40000000023 */
[----:B------:R-:W-:-:S02]  /*c780*/  PRMT R29, R5, 0x7610, R29 ;  /* 0x00007610051d7816 */ /* 0x000fc4000000001d */
[----:B------:R-:W-:Y:S02]  /*c790*/  PRMT R31, R4, 0x7610, R31 ;  /* 0x00007610041f7816 */ /* 0x000fe4000000001f */
[----:B------:R-:W-:Y:S01]  /*c7a0*/  PRMT R34, R6, 0x7610, R34 ;  /* 0x0000761006227816 */ /* 0x000fe20000000022 */
[----:B----4-:R-:W-:Y:S01]  /*c7b0*/  IMAD.MOV.U32 R7, RZ, RZ, R18 ;  /* 0x000000ffff077224 */ /* 0x010fe200078e0012 */
[----:B------:R-:W-:Y:S01]  /*c7c0*/  MOV R6, R19 ;  /* 0x0000001300067202 */ /* 0x000fe20000000f00 */
[----:B------:R-:W-:Y:S02]  /*c7d0*/  IMAD.MOV.U32 R5, RZ, RZ, R16 ;  /* 0x000000ffff057224 */ /* 0x000fe400078e0010 */
[----:B------:R-:W-:Y:S01]  /*c7e0*/  IMAD.MOV.U32 R4, RZ, RZ, R17 ;  /* 0x000000ffff047224 */ /* 0x000fe200078e0011 */
[----:B------:R-:W-:Y:S02]  /*c7f0*/  PRMT R33, R7, 0x7610, R33 ;  /* 0x0000761007217816 */ /* 0x000fe40000000021 */
[----:B------:R-:W-:-:S02]  /*c800*/  PRMT R31, R31, 0x5410, R6 ;  /* 0x000054101f1f7816 */ /* 0x000fc40000000006 */
[----:B------:R-:W-:Y:S01]  /*c810*/  PRMT R30, R4, 0x5410, R5 ;  /* 0x00005410041e7816 */ /* 0x000fe20000000005 */
[----:B------:R-:W-:Y:S01]  /*c820*/  CS2R R6, SRZ ;  /* 0x0000000000067805 */ /* 0x000fe2000001ff00 */
[----:B------:R-:W-:Y:S01]  /*c830*/  CS2R R4, SRZ ;  /* 0x0000000000047805 */ /* 0x000fe2000001ff00 */
[----:B------:R-:W-:Y:S05]  /*c840*/  @P0 BRA `(.L_x_1023) ;  /* 0x000000c000000947 */ /* 0x000fea0003800000 */
[----:B-12---:R-:W-:Y:S01]  /*c850*/  CS2R R8, SRZ ;  /* 0x0000000000087805 */ /* 0x006fe2000001ff00 */
[----:B------:R-:W-:Y:S01]  /*c860*/  CS2R R6, SRZ ;  /* 0x0000000000067805 */ /* 0x000fe2000001ff00 */
[----:B------:R-:W-:Y:S01]  /*c870*/  CS2R R4, SRZ ;  /* 0x0000000000047805 */ /* 0x000fe2000001ff00 */
[----:B------:R-:W-:Y:S05]  /*c880*/  @P1 BRA `(.L_x_1023) ;  /* 0x0000008000001947 */ /* 0x000fea0003800000 */
[C---:B------:R-:W-:Y:S01]  /*c890*/  IMAD.SHL.U32 R6, R84.reuse, 0x2, RZ ;  /* 0x0000000254067824 */ /* 0x040fe200078e00ff */
[----:B------:R-:W-:-:S04]  /*c8a0*/  SHF.L.U64.HI R7, R84, 0x1, R85 ;  /* 0x0000000154077819 */ /* 0x000fc80000010255 */
[----:B------:R-:W-:-:S05]  /*c8b0*/  IADD3 R4, P0, R15, R6, RZ ;  /* 0x000000060f047210 */ /* 0x000fca0007f1e0ff */
[----:B------:R-:W-:Y:S01]  /*c8c0*/  IMAD.X R5, R25, 0x1, R7, P0 ;  /* 0x0000000119057824 */ /* 0x000fe200000e0607 */
[----:B------:R-:W-:-:S04]  /*c8d0*/  IADD3 R6, P0, R24, R6, RZ ;  /* 0x0000000618067210 */ /* 0x000fc80007f1e0ff */
[----:B------:R1:W5:Y:S01]  /*c8e0*/  LD.E.128 R8, [R4.64] ;  /* 0x0000000804087980 */ /* 0x000362000c101d00 */
[----:B------:R-:W-:-:S06]  /*c8f0*/  IMAD.X R7, R26, 0x1, R7, P0 ;  /* 0x000000011a077824 */ /* 0x000fcc00000e0607 */
[----:B-1----:R-:W5:Y:S02]  /*c900*/  LD.E.128 R4, [R6.64] ;  /* 0x0000000806047980 */ /* 0x002f64000c101d00 */
.L_x_1023:
[----:B-12---:R-:W-:Y:S05]  /*c910*/  BSYNC B0 ;  /* 0x0000000000007941 */ /* 0x006fea0003800000 */
.L_x_1022:
[----:B------:R-:W1:Y:S01]  /*c920*/  SHFL.IDX PT, R26, R13, 0x2, 0x1c1f ;  /* 0x005c1f000d1a7f89 */ /* 0x000e6200000e0000 */
[----:B------:R-:W-:Y:S01]  /*c930*/  IADD3 R15, R14, 0x40, RZ ;  /* 0x000000400e0f7810 */ /* 0x000fe20007ffe0ff */
[----:B------:R-:W-:Y:S01]  /*c940*/  CS2R R38, SRZ ;  /* 0x0000000000267805 */ /* 0x000fe2000001ff00 */
[----:B------:R-:W-:Y:S01]  /*c950*/  CS2R R36, SRZ ;  /* 0x0000000000247805 */ /* 0x000fe2000001ff00 */
[----:B------:R-:W2:Y:S01]  /*c960*/  SHFL.IDX PT, R24, R12, 0x2, 0x1c1f ;  /* 0x005c1f000c187f89 */ /* 0x000ea200000e0000 */
[----:B------:R-:W-:-:S03]  /*c970*/  ISETP.GE.OR P0, PT, R15, R0, P1 ;  /* 0x000000000f00720c */ /* 0x000fc60000f06670 */
[----:B------:R-:W-:Y:S10]  /*c980*/  SHFL.IDX PT, R28, R2, 0x2, 0x1c1f ;  /* 0x005c1f00021c7f89 */ /* 0x000ff400000e0000 */
[C---:B------:R-:W-:Y:S01]  /*c990*/  @!P0 IMAD.SHL.U32 R15, R84.reuse, 0x2, RZ ;  /* 0x00000002540f8824 */ /* 0x040fe200078e00ff */
[----:B------:R-:W-:-:S04]  /*c9a0*/  @!P0 SHF.L.U64.HI R25, R84, 0x1, R85 ;  /* 0x0000000154198819 */ /* 0x000fc80000010255 */
[----:B-1----:R-:W-:-:S05]  /*c9b0*/  @!P0 IADD3 R26, P3, R26, R15, RZ ;  /* 0x0000000f1a1a8210 */ /* 0x002fca0007f7e0ff */
[----:B--2---:R-:W-:Y:S02]  /*c9c0*/  @!P0 IMAD.X R27, R24, 0x1, R25, P3 ;  /* 0x00000001181b8824 */ /* 0x004fe400018e0619 */
[----:B------:R-:W1:Y:S01]  /*c9d0*/  SHFL.IDX PT, R24, R3, 0x2, 0x1c1f ;  /* 0x005c1f0003187f89 */ /* 0x000e6200000e0000 */
[----:B------:R-:W-:Y:S01]  /*c9e0*/  CS2R R42, SRZ ;  /* 0x00000000002a7805 */ /* 0x000fe2000001ff00 */
[----:B------:R-:W-:Y:S02]  /*c9f0*/  CS2R R40, SRZ ;  /* 0x0000000000287805 */ /* 0x000fe4000001ff00 */
[----:B------:R-:W2:Y:S01]  /*ca00*/  @!P0 LD.E.128 R36, [R26.64] ;  /* 0x000000081a248980 */ /* 0x000ea2000c101d00 */
[----:B-1----:R-:W-:-:S05]  /*ca10*/  @!P0 IADD3 R24, P3, R24, R15, RZ ;  /* 0x0000000f18188210 */ /* 0x002fca0007f7e0ff */
[----:B------:R-:W-:-:S05]  /*ca20*/  @!P0 IMAD.X R25, R28, 0x1, R25, P3 ;  /* 0x000000011c198824 */ /* 0x000fca00018e0619 */
[----:B------:R1:W3:Y:S01]  /*ca30*/  @!P0 LD.E.128 R40, [R24.64] ;  /* 0x0000000818288980 */ /* 0x0002e2000c101d00 */
[----:B------:R-:W-:Y:S01]  /*ca40*/  IADD3 R14, R14, 0x60, RZ ;  /* 0x000000600e0e7810 */ /* 0x000fe20007ffe0ff */
[----:B-----5:R-:W-:-:S03]  /*ca50*/  IMAD.MOV.U32 R15, RZ, RZ, R8 ;  /* 0x000000ffff0f7224 */ /* 0x020fc600078e0008 */
[----:B------:R-:W-:Y:S02]  /*ca60*/  ISETP.GE.AND P0, PT, R14, R0, PT ;  /* 0x000000000e00720c */ /* 0x000fe40003f06270 */
[----:B------:R-:W-:-:S04]  /*ca70*/  MOV R14, R9 ;  /* 0x00000009000e7202 */ /* 0x000fc80000000f00 */
[----:B------:R-:W-:Y:S01]  /*ca80*/  PRMT R62, R14, 0x5410, R15 ;  /* 0x000054100e3e7816 */ /* 0x000fe2000000000f */
[----:B------:R-:W-:Y:S02]  /*ca90*/  IMAD.MOV.U32 R15, RZ, RZ, R4 ;  /* 0x000000ffff0f7224 */ /* 0x000fe400078e0004 */
[----:B------:R-:W-:Y:S02]  /*caa0*/  IMAD.MOV.U32 R14, RZ, RZ, R5 ;  /* 0x000000ffff0e7224 */ /* 0x000fe400078e0005 */
[----:B-1----:R-:W-:Y:S02]  /*cab0*/  IMAD.MOV.U32 R25, RZ, RZ, R10 ;  /* 0x000000ffff197224 */ /* 0x002fe400078e000a */
[----:B------:R-:W-:-:S05]  /*cac0*/  IMAD.MOV.U32 R24, RZ, RZ, R11 ;  /* 0x000000ffff187224 */ /* 0x000fca00078e000b */
[----:B------:R-:W-:Y:S01]  /*cad0*/  PRMT R64, R24, 0x5410, R25 ;  /* 0x0000541018407816 */ /* 0x000fe20000000019 */
[----:B------:R-:W-:Y:S02]  /*cae0*/  IMAD.MOV.U32 R25, RZ, RZ, R6 ;  /* 0x000000ffff197224 */ /* 0x000fe400078e0006 */
[----:B------:R-:W-:Y:S01]  /*caf0*/  IMAD.MOV.U32 R24, RZ, RZ, R7 ;  /* 0x000000ffff187224 */ /* 0x000fe200078e0007 */
[----:B------:R-:W-:Y:S02]  /*cb00*/  PRMT R61, R14, 0x5410, R15 ;  /* 0x000054100e3d7816 */ /* 0x000fe4000000000f */
[----:B------:R-:W1:Y:S02]  /*cb10*/  SHFL.IDX PT, R15, R3, 0x3, 0x1c1f ;  /* 0x007c1f00030f7f89 */ /* 0x000e6400000e0000 */
[----:B------:R-:W-:Y:S02]  /*cb20*/  PRMT R63, R24, 0x5410, R25 ;  /* 0x00005410183f7816 */ /* 0x000fe40000000019 */
[----:B------:R2:W4:Y:S04]  /*cb30*/  SHFL.IDX PT, R25, R12, 0x3, 0x1c1f ;  /* 0x007c1f000c197f89 */ /* 0x00052800000e0000 */
[----:B------:R-:W1:Y:S04]  /*cb40*/  SHFL.IDX PT, R24, R2, 0x3, 0x1c1f ;  /* 0x007c1f0002187f89 */ /* 0x000e6800000e0000 */
[----:B------:R1:W1:Y:S01]  /*cb50*/  SHFL.IDX PT, R14, R13, 0x3, 0x1c1f ;  /* 0x007c1f000d0e7f89 */ /* 0x00026200000e0000 */
[----:B------:R-:W-:Y:S01]  /*cb60*/  BSSY B0, `(.L_x_1024) ;  /* 0x000001e000007945 */ /* 0x000fe20003800000 */
[----:B------:R-:W-:Y:S01]  /*cb70*/  CS2R R50, SRZ ;  /* 0x0000000000327805 */ /* 0x000fe2000001ff00 */
[----:B------:R-:W-:Y:S01]  /*cb80*/  CS2R R48, SRZ ;  /* 0x0000000000307805 */ /* 0x000fe2000001ff00 */
[----:B------:R-:W-:Y:S01]  /*cb90*/  CS2R R46, SRZ ;  /* 0x00000000002e7805 */ /* 0x000fe2000001ff00 */
[----:B------:R-:W-:Y:S01]  /*cba0*/  CS2R R44, SRZ ;  /* 0x00000000002c7805 */ /* 0x000fe2000001ff00 */
[----:B--2---:R-:W-:Y:S01]  /*cbb0*/  IMAD.MOV.U32 R12, RZ, RZ, R39 ;  /* 0x000000ffff0c7224 */ /* 0x004fe200078e0027 */
[----:B-1----:R-:W-:Y:S01]  /*cbc0*/  MOV R13, R38 ;  /* 0x00000026000d7202 */ /* 0x002fe20000000f00 */
[----:B------:R-:W-:-:S02]  /*cbd0*/  IMAD.MOV.U32 R3, RZ, RZ, R36 ;  /* 0x000000ffff037224 */ /* 0x000fc400078e0024 */
[----:B------:R-:W-:Y:S01]  /*cbe0*/  IMAD.MOV.U32 R2, RZ, RZ, R37 ;  /* 0x000000ffff027224 */ /* 0x000fe200078e0025 */
[----:B------:R-:W-:-:S04]  /*cbf0*/  PRMT R68, R12, 0x5410, R13 ;  /* 0x000054100c447816 */ /* 0x000fc8000000000d */
[----:B------:R-:W-:Y:S01]  /*cc00*/  PRMT R66, R2, 0x5410, R3 ;  /* 0x0000541002427816 */ /* 0x000fe20000000003 */
[----:B---3--:R-:W-:Y:S01]  /*cc10*/  IMAD.MOV.U32 R13, RZ, RZ, R42 ;  /* 0x000000ffff0d7224 */ /* 0x008fe200078e002a */
[----:B------:R-:W-:Y:S01]  /*cc20*/  MOV R12, R43 ;  /* 0x0000002b000c7202 */ /* 0x000fe20000000f00 */
[----:B------:R-:W-:Y:S02]  /*cc30*/  IMAD.MOV.U32 R3, RZ, RZ, R40 ;  /* 0x000000ffff037224 */ /* 0x000fe400078e0028 */
[----:B------:R-:W-:Y:S01]  /*cc40*/  IMAD.MOV.U32 R2, RZ, RZ, R41 ;  /* 0x000000ffff027224 */ /* 0x000fe200078e0029 */
[----:B------:R-:W-:-:S04]  /*cc50*/  PRMT R67, R12, 0x5410, R13 ;  /* 0x000054100c437816 */ /* 0x000fc8000000000d */
[----:B------:R-:W-:Y:S01]  /*cc60*/  PRMT R65, R2, 0x5410, R3 ;  /* 0x0000541002417816 */ /* 0x000fe20000000003 */
[----:B------:R-:W-:Y:S05]  /*cc70*/  @P0 BRA `(.L_x_1025) ;  /* 0x000000c000000947 */ /* 0x000fea0003800000 */
[----:B----4-:R-:W-:Y:S01]  /*cc80*/  CS2R R48, SRZ ;  /* 0x0000000000307805 */ /* 0x010fe2000001ff00 */
        /* <DEDUP_REMOVED lines=9> */
[----:B------:R-:W-:-:S05]  /*cd20*/  IMAD.X R3, R24, 0x1, R3, P0 ;  /* 0x0000000118037824 */ /* 0x000fca00000e0603 */
[----:B------:R1:W5:Y:S03]  /*cd30*/  LD.E.128 R44, [R2.64] ;  /* 0x00000008022c7980 */ /* 0x000366000c101d00 */
.L_x_1025:
[----:B----4-:R-:W-:Y:S05]  /*cd40*/  BSYNC B0 ;  /* 0x0000000000007941 */ /* 0x010fea0003800000 */
.L_x_1024:
        /* <DEDUP_REMOVED lines=13> */
[----:B------:R-:W-:Y:S02]  /*ce20*/  ISETP.GE.OR P0, PT, R125, R55, P1 ;  /* 0x000000377d00720c */ /* 0x000fe40000f06670 */
[----:B------:R-:W-:Y:S02]  /*ce30*/  MOV R3, R47 ;  /* 0x0000002f00037202 */ /* 0x000fe40000000f00 */
[----:B------:R-:W-:Y:S02]  /*ce40*/  MOV R0, R45 ;  /* 0x0000002d00007202 */ /* 0x000fe40000000f00 */
[----:B------:R-:W-:-:S02]  /*ce50*/  PRMT R72, R3, 0x5410, R12 ;  /* 0x0000541003487816 */ /* 0x000fc4000000000c */
[----:B------:R-:W-:-:S05]  /*ce60*/  PRMT R70, R0, 0x5410, R2 ;  /* 0x0000541000467816 */ /* 0x000fca0000000002 */
        /* <DEDUP_REMOVED lines=8> */
[----:B------:R-:W-:-:S05]  /*cef0*/  SHF.R.S32.HI R13, RZ, 0x5, R13 ;  /* 0x00000005ff0d7819 */ /* 0x000fca000001140d */
[----:B------:R-:W-:Y:S01]  /*cf00*/  IMAD.SHL.U32 R13, R13, 0x200, RZ ;  /* 0x000002000d0d7824 */ /* 0x000fe200078e00ff */
[----:B------:R-:W-:Y:S02]  /*cf10*/  SHF.R.U64 R16, R16, 0x10, R17 ;  /* 0x0000001010107819 */ /* 0x000fe40000001211 */
[----:B------:R-:W-:Y:S02]  /*cf20*/  SHF.R.U64 R20, R20, 0x10, R21 ;  /* 0x0000001014147819 */ /* 0x000fe40000001215 */
[----:B------:R-:W-:Y:S02]  /*cf30*/  SHF.R.U32.HI R3, RZ, 0x10, R17 ;  /* 0x00000010ff037819 */ /* 0x000fe40000011611 */
[----:B------:R-:W-:Y:S02]  /*cf40*/  SHF.R.U32.HI R2, RZ, 0x10, R23 ;  /* 0x00000010ff027819 */ /* 0x000fe40000011617 */
[--C-:B------:R-:W-:Y:S02]  /*cf50*/  SHF.R.U64 R17, R18, 0x10, R19.reuse ;  /* 0x0000001012117819 */ /* 0x100fe40000001213 */
[----:B------:R-:W-:-:S02]  /*cf60*/  SHF.R.U32.HI R18, RZ, 0x10, R19 ;  /* 0x00000010ff127819 */ /* 0x000fc40000011613 */
[----:B------:R-:W-:Y:S02]  /*cf70*/  PRMT R29, R29, 0x5410, R20 ;  /* 0x000054101d1d7816 */ /* 0x000fe40000000014 */
[----:B------:R-:W-:Y:S02]  /*cf80*/  PRMT R32, R31, 0x5432, R18 ;  /* 0x000054321f207816 */ /* 0x000fe40000000012 */
[----:B------:R-:W-:Y:S01]  /*cf90*/  PRMT R33, R33, 0x5410, R17 ;  /* 0x0000541021217816 */ /* 0x000fe20000000011 */
[----:B------:R-:W-:Y:S01]  /*cfa0*/  IMAD.U32 R54, R29, 0x10000, RZ ;  /* 0x000100001d367824 */ /* 0x000fe200078e00ff */
[----:B------:R-:W-:Y:S01]  /*cfb0*/  PRMT R34, R34, 0x5410, R2 ;  /* 0x0000541022227816 */ /* 0x000fe20000000002 */
[----:B------:R-:W-:-:S03]  /*cfc0*/  IMAD.U32 R57, R32, 0x10000, RZ ;  /* 0x0001000020397824 */ /* 0x000fc600078e00ff */
[----:B------:R-:W-:Y:S02]  /*cfd0*/  SHF.L.U32 R56, R34, 0x10, RZ ;  /* 0x0000001022387819 */ /* 0x000fe400000006ff */
[----:B--2---:R-:W-:-:S04]  /*cfe0*/  LOP3.LUT R0, R15, 0x38, R0, 0xf8, !PT ;  /* 0x000000380f007812 */ /* 0x004fc800078ef800 */
[----:B---3--:R-:W-:Y:S01]  /*cff0*/  LOP3.LUT R0, R0, R14, RZ, 0x3c, !PT ;  /* 0x0000000e00007212 */ /* 0x008fe200078e3cff */
[----:B----4-:R-:W1:Y:S04]  /*d000*/  LDS.128 R24, [R76] ;  /* 0x000000004c187984 */ /* 0x010e680000000c00 */
[----:B------:R-:W-:-:S04]  /*d010*/  IMAD.IADD R0, R13, 0x1, R0 ;  /* 0x000000010d007824 */ /* 0x000fc800078e0200 */
[----:B------:R-:W-:-:S05]  /*d020*/  IMAD.SHL.U32 R52, R0, 0x2, RZ ;  /* 0x0000000200347824 */ /* 0x000fca00078e00ff */
[----:B------:R-:W2:Y:S01]  /*d030*/  LDS.128 R12, [R52+0x5100] ;  /* 0x00510000340c7984 */ /* 0x000ea20000000c00 */
[----:B------:R-:W-:Y:S02]  /*d040*/  SHF.R.U32.HI R0, RZ, 0x10, R21 ;  /* 0x00000010ff007819 */ /* 0x000fe40000011615 */
[----:B------:R-:W-:Y:S02]  /*d050*/  SHF.R.U64 R21, R22, 0x10, R23 ;  /* 0x0000001016157819 */ /* 0x000fe40000001217 */
[C---:B------:R-:W-:Y:S02]  /*d060*/  PRMT R23, R30.reuse, 0x5432, R16 ;  /* 0x000054321e177816 */ /* 0x040fe40000000010 */
[----:B------:R-:W-:Y:S02]  /*d070*/  PRMT R35, R35, 0x5410, R21 ;  /* 0x0000541023237816 */ /* 0x000fe40000000015 */
[----:B------:R-:W-:Y:S01]  /*d080*/  PRMT R22, R30, 0x5410, R3 ;  /* 0x000054101e167816 */ /* 0x000fe20000000003 */
[----:B------:R-:W-:Y:S01]  /*d090*/  IMAD.U32 R53, R23, 0x10000, RZ ;  /* 0x0001000017357824 */ /* 0x000fe200078e00ff */
[----:B------:R-:W-:-:S03]  /*d0a0*/  PRMT R28, R31, 0x5410, R0 ;  /* 0x000054101f1c7816 */ /* 0x000fc60000000000 */
[----:B------:R-:W-:Y:S01]  /*d0b0*/  IMAD.U32 R58, R22, 0x10000, RZ ;  /* 0x00010000163a7824 */ /* 0x000fe200078e00ff */
[----:B------:R-:W-:Y:S02]  /*d0c0*/  LOP3.LUT R59, R23, 0xffff0000, RZ, 0xc0, !PT ;  /* 0xffff0000173b7812 */ /* 0x000fe400078ec0ff */
[C---:B-1----:R-:W-:Y:S01]  /*d0d0*/  SHF.L.U32 R30, R25.reuse, 0x10, RZ ;  /* 0x00000010191e7819 */ /* 0x042fe200000006ff */
[C---:B------:R-:W-:Y:S01]  /*d0e0*/  IMAD.U32 R20, R26.reuse, 0x10000, RZ ;  /* 0x000100001a147824 */ /* 0x040fe200078e00ff */
[----:B------:R-:W-:Y:S01]  /*d0f0*/  LOP3.LUT R21, R25, 0xffff0000, RZ, 0xc0, !PT ;  /* 0xffff000019157812 */ /* 0x000fe200078ec0ff */
[C---:B------:R-:W-:Y:S01]  /*d100*/  IMAD.U32 R19, R27.reuse, 0x10000, RZ ;  /* 0x000100001b137824 */ /* 0x040fe200078e00ff */
[----:B------:R-:W-:Y:S01]  /*d110*/  LOP3.LUT R25, R26, 0xffff0000, RZ, 0xc0, !PT ;  /* 0xffff00001a197812 */ /* 0x000fe200078ec0ff */
[----:B------:R-:W-:Y:S01]  /*d120*/  IMAD.U32 R31, R24, 0x10000, RZ ;  /* 0x00010000181f7824 */ /* 0x000fe200078e00ff */
[----:B------:R-:W-:Y:S01]  /*d130*/  LOP3.LUT R26, R27, 0xffff0000, RZ, 0xc0, !PT ;  /* 0xffff00001b1a7812 */ /* 0x000fe200078ec0ff */
[C---:B--2---:R-:W-:Y:S01]  /*d140*/  IMAD.U32 R18, R12.reuse, 0x10000, RZ ;  /* 0x000100000c127824 */ /* 0x044fe200078e00ff */
[----:B------:R-:W-:-:S03]  /*d150*/  LOP3.LUT R17, R12, 0xffff0000, RZ, 0xc0, !PT ;  /* 0xffff00000c117812 */ /* 0x000fc600078ec0ff */
[----:B------:R-:W-:Y:S01]  /*d160*/  FMUL.FTZ R27, R18, R53 ;  /* 0x00000035121b7220 */ /* 0x000fe20000410000 */
[C---:B------:R-:W-:Y:S02]  /*d170*/  SHF.L.U32 R12, R14.reuse, 0x10, RZ ;  /* 0x000000100e0c7819 */ /* 0x040fe400000006ff */
[----:B------:R-:W-:Y:S01]  /*d180*/  LOP3.LUT R3, R14, 0xffff0000, RZ, 0xc0, !PT ;  /* 0xffff00000e037812 */ /* 0x000fe200078ec0ff */
[-C--:B------:R-:W-:Y:S01]  /*d190*/  FMUL.FTZ R14, R18, R54.reuse ;  /* 0x00000036120e7220 */ /* 0x080fe20000410000 */
[----:B------:R-:W-:Y:S01]  /*d1a0*/  SHF.L.U32 R16, R13, 0x10, RZ ;  /* 0x000000100d107819 */ /* 0x000fe200000006ff */
[----:B------:R-:W-:Y:S02]  /*d1b0*/  FFMA.FTZ R54, R31, R54, -R27 ;  /* 0x000000361f367223 */ /* 0x000fe4000001081b */
[C---:B------:R-:W-:Y:S02]  /*d1c0*/  IMAD.U32 R2, R15.reuse, 0x10000, RZ ;  /* 0x000100000f027824 */ /* 0x040fe400078e00ff */
[----:B------:R-:W-:Y:S01]  /*d1d0*/  IMAD.U32 R27, R28, 0x10000, RZ ;  /* 0x000100001c1b7824 */ /* 0x000fe200078e00ff */
[----:B------:R-:W-:Y:S01]  /*d1e0*/  LOP3.LUT R0, R15, 0xffff0000, RZ, 0xc0, !PT ;  /* 0xffff00000f007812 */ /* 0x000fe200078ec0ff */
[----:B------:R-:W-:-:S02]  /*d1f0*/  FMUL.FTZ R18, R16, R58 ;  /* 0x0000003a10127220 */ /* 0x000fc40000410000 */
[----:B------:R-:W-:Y:S02]  /*d200*/  FFMA.FTZ R53, R31, R53, R14 ;  /* 0x000000351f357223 */ /* 0x000fe4000001000e */
[----:B------:R-:W-:Y:S02]  /*d210*/  FMUL.FTZ R15, R16, R27 ;  /* 0x0000001b100f7220 */ /* 0x000fe40000410000 */
[C---:B------:R-:W-:Y:S02]  /*d220*/  FMUL.FTZ R14, R2.reuse, R57 ;  /* 0x00000039020e7220 */ /* 0x040fe40000410000 */
[----:B------:R-:W-:Y:S02]  /*d230*/  FMUL.FTZ R2, R2, R56 ;  /* 0x0000003802027220 */ /* 0x000fe40000410000 */
[----:B------:R-:W-:Y:S01]  /*d240*/  FFMA.FTZ R31, R30, R27, -R18 ;  /* 0x0000001b1e1f7223 */ /* 0x000fe20000010812 */
[----:B------:R-:W-:Y:S01]  /*d250*/  LOP3.LUT R24, R24, 0xffff0000, RZ, 0xc0, !PT ;  /* 0xffff000018187812 */ /* 0x000fe200078ec0ff */
[----:B------:R-:W-:Y:S01]  /*d260*/  FFMA.FTZ R27, R30, R58, R15 ;  /* 0x0000003a1e1b7223 */ /* 0x000fe2000001000f */
[----:B------:R-:W-:Y:S01]  /*d270*/  LOP3.LUT R15, R29, 0xffff0000, RZ, 0xc0, !PT ;  /* 0xffff00001d0f7812 */ /* 0x000fe200078ec0ff */
[----:B------:R-:W-:Y:S01]  /*d280*/  FFMA.FTZ R23, R19, R57, R2 ;  /* 0x0000003913177223 */ /* 0x000fe20000010002 */
[----:B------:R-:W-:Y:S01]  /*d290*/  LOP3.LUT R13, R13, 0xffff0000, RZ, 0xc0, !PT ;  /* 0xffff00000d0d7812 */ /* 0x000fe200078ec0ff */
[----:B------:R-:W-:Y:S01]  /*d2a0*/  FFMA.FTZ R30, R19, R56, -R14 ;  /* 0x00000038131e7223 */ /* 0x000fe2000001080e */
[----:B------:R-:W-:Y:S01]  /*d2b0*/  LOP3.LUT R28, R28, 0xffff0000, RZ, 0xc0, !PT ;  /* 0xffff00001c1c7812 */ /* 0x000fe200078ec0ff */
[----:B------:R-:W-:Y:S01]  /*d2c0*/  FMUL.FTZ R2, R17, R59 ;  /* 0x0000003b11027220 */ /* 0x000fe20000410000 */
[----:B------:R-:W-:Y:S01]  /*d2d0*/  LOP3.LUT R19, R22, 0xffff0000, RZ, 0xc0, !PT ;  /* 0xffff000016137812 */ /* 0x000fe200078ec0ff */
[----:B------:R-:W-:-:S02]  /*d2e0*/  IMAD.U32 R29, R33, 0x10000, RZ ;  /* 0x00010000211d7824 */ /* 0x000fc400078e00ff */
[-C--:B------:R-:W-:Y:S02]  /*d2f0*/  FFMA.FTZ R16, R24, R15.reuse, -R2 ;  /* 0x0000000f18107223 */ /* 0x080fe40000010802 */
[----:B------:R-:W-:Y:S02]  /*d300*/  FMUL.FTZ R14, R17, R15 ;  /* 0x0000000f110e7220 */ /* 0x000fe40000410000 */
[----:B------:R-:W-:Y:S02]  /*d310*/  FMUL.FTZ R2, R13, R28 ;  /* 0x0000001c0d027220 */ /* 0x000fe40000410000 */
[----:B------:R-:W-:Y:S02]  /*d320*/  IMAD.U32 R18, R35, 0x10000, RZ ;  /* 0x0001000023127824 */ /* 0x000fe400078e00ff */
[----:B------:R-:W-:Y:S02]  /*d330*/  FMUL.FTZ R15, R13, R19 ;  /* 0x000000130d0f7220 */ /* 0x000fe40000410000 */
[----:B------:R-:W-:-:S02]  /*d340*/  FMUL.FTZ R13, R12, R29 ;  /* 0x0000001d0c0d7220 */ /* 0x000fc40000410000 */
[----:B------:R-:W-:Y:S01]  /*d350*/  FFMA.FTZ R22, R24, R59, R14 ;  /* 0x0000003b18167223 */ /* 0x000fe2000001000e */
[----:B------:R-:W-:Y:S01]  /*d360*/  LOP3.LUT R24, R33, 0xffff0000, RZ, 0xc0, !PT ;  /* 0xffff000021187812 */ /* 0x000fe200078ec0ff */
[----:B------:R-:W-:Y:S01]  /*d370*/  FFMA.FTZ R19, R21, R19, R2 ;  /* 0x0000001315137223 */ /* 0x000fe20000010002 */
[----:B------:R-:W-:Y:S01]  /*d380*/  LOP3.LUT R14, R35, 0xffff0000, RZ, 0xc0, !PT ;  /* 0xffff0000230e7812 */ /* 0x000fe200078ec0ff */
[----:B------:R-:W-:Y:S01]  /*d390*/  FFMA.FTZ R17, R21, R28, -R15 ;  /* 0x0000001c15117223 */ /* 0x000fe2000001080f */
[----:B------:R-:W-:Y:S01]  /*d3a0*/  LOP3.LUT R21, R32, 0xffff0000, RZ, 0xc0, !PT ;  /* 0xffff000020157812 */ /* 0x000fe200078ec0ff */
[-C--:B------:R-:W-:Y:S02]  /*d3b0*/  FMUL.FTZ R2, R12, R18.reuse ;  /* 0x000000120c027220 */ /* 0x080fe40000410000 */
[----:B------:R-:W-:Y:S01]  /*d3c0*/  FFMA.FTZ R18, R20, R18, -R13 ;  /* 0x0000001214127223 */ /* 0x000fe2000001080d */
[----:B------:R-:W-:Y:S01]  /*d3d0*/  LOP3.LUT R13, R34, 0xffff0000, RZ, 0xc0, !PT ;  /* 0xffff0000220d7812 */ /* 0x000fe200078ec0ff */
[----:B------:R-:W-:-:S02]  /*d3e0*/  FFMA.FTZ R15, R20, R29, R2 ;  /* 0x0000001d140f7223 */ /* 0x000fc40000010002 */
[C---:B------:R-:W-:Y:S02]  /*d3f0*/  FMUL.FTZ R12, R3.reuse, R24 ;  /* 0x00000018030c7220 */ /* 0x040fe40000410000 */
[-C--:B------:R-:W-:Y:S02]  /*d400*/  FMUL.FTZ R3, R3, R14.reuse ;  /* 0x0000000e03037220 */ /* 0x080fe40000410000 */
[C---:B------:R-:W-:Y:S02]  /*d410*/  FMUL.FTZ R2, R0.reuse, R21 ;  /* 0x0000001500027220 */ /* 0x040fe40000410000 */
[----:B------:R-:W-:Y:S02]  /*d420*/  FMUL.FTZ R0, R0, R13 ;  /* 0x0000000d00007220 */ /* 0x000fe40000410000 */
[C---:B------:R-:W-:Y:S02]  /*d430*/  FFMA.FTZ R14, R25.reuse, R14, -R12 ;  /* 0x0000000e190e7223 */ /* 0x040fe4000001080c */
[----:B------:R-:W-:-:S02]  /*d440*/  FFMA.FTZ R3, R25, R24, R3 ;  /* 0x0000001819037223 */ /* 0x000fc40000010003 */
[C---:B------:R-:W-:Y:S02]  /*d450*/  FFMA.FTZ R2, R26.reuse, R13, -R2 ;  /* 0x0000000d1a027223 */ /* 0x040fe40000010802 */
[----:B------:R-:W-:Y:S01]  /*d460*/  FFMA.FTZ R0, R26, R21, R0 ;  /* 0x000000151a007223 */ /* 0x000fe20000010000 */
[----:B------:R-:W-:Y:S02]  /*d470*/  F2FP.BF16.PACK_AB R13, R19, R27 ;  /* 0x0000001b130d723e */ /* 0x000fe400000010ff */
[----:B------:R-:W-:Y:S02]  /*d480*/  F2FP.BF16.PACK_AB R18, R14, R18 ;  /* 0x000000120e12723e */ /* 0x000fe400000010ff */
[----:B------:R-:W-:Y:S02]  /*d490*/  F2FP.BF16.PACK_AB R16, R16, R54 ;  /* 0x000000361010723e */ /* 0x000fe400000010ff */
[----:B------:R-:W-:Y:S02]  /*d4a0*/  F2FP.BF16.PACK_AB R17, R17, R31 ;  /* 0x0000001f1111723e */ /* 0x000fe400000010ff */
[----:B------:R-:W-:-:S02]  /*d4b0*/  F2FP.BF16.PACK_AB R14, R3, R15 ;  /* 0x0000000f030e723e */ /* 0x000fc400000010ff */
[----:B------:R-:W-:Y:S02]  /*d4c0*/  F2FP.BF16.PACK_AB R19, R2, R30 ;  /* 0x0000001e0213723e */ /* 0x000fe400000010ff */
[----:B------:R-:W-:Y:S02]  /*d4d0*/  F2FP.BF16.PACK_AB R12, R22, R53 ;  /* 0x00000035160c723e */ /* 0x000fe400000010ff */
[----:B------:R-:W-:Y:S01]  /*d4e0*/  F2FP.BF16.PACK_AB R15, R0, R23 ;  /* 0x00000017000f723e */ /* 0x000fe200000010ff */
[----:B------:R1:W-:Y:S04]  /*d4f0*/  STS.128 [R76], R16 ;  /* 0x000000104c007388 */ /* 0x0003e80000000c00 */
[----:B------:R1:W-:Y:S02]  /*d500*/  STS.128 [R52+0x5100], R12 ;  /* 0x0051000c34007388 */ /* 0x0003e40000000c00 */
.L_x_1027:
[----:B------:R-:W-:Y:S05]  /*d510*/  BSYNC B0 ;  /* 0x0000000000007941 */ /* 0x000fea0003800000 */
.L_x_1026:
        /* <DEDUP_REMOVED lines=15> */
[----:B------:R-:W-:Y:S02]  /*d610*/  LOP3.LUT R0, R0, R3, RZ, 0x3c, !PT ;  /* 0x0000000300007212 */ /* 0x000fe400078e3cff */
[----:B------:R-:W-:Y:S02]  /*d620*/  SHF.R.U64 R4, R4, 0x10, R5 ;  /* 0x0000001004047819 */ /* 0x000fe40000001205 */
[----:B------:R-:W-:Y:S02]  /*d630*/  SHF.R.U64 R8, R8, 0x10, R9 ;  /* 0x0000001008087819 */ /* 0x000fe40000001209 */
[----:B------:R-:W-:Y:S02]  /*d640*/  SHF.R.U32.HI R3, RZ, 0x10, R5 ;  /* 0x00000010ff037819 */ /* 0x000fe40000011605 */
[--C-:B------:R-:W-:Y:S02]  /*d650*/  SHF.R.U64 R5, R6, 0x10, R7.reuse ;  /* 0x0000001006057819 */ /* 0x100fe40000001207 */
[----:B------:R-:W-:-:S02]  /*d660*/  SHF.R.U32.HI R6, RZ, 0x10, R7 ;  /* 0x00000010ff067819 */ /* 0x000fc40000011607 */
[----:B------:R-:W-:Y:S02]  /*d670*/  PRMT R21, R62, 0x5432, R8 ;  /* 0x000054323e157816 */ /* 0x000fe40000000008 */
[C---:B------:R-:W-:Y:S02]  /*d680*/  PRMT R26, R63.reuse, 0x5432, R5 ;  /* 0x000054323f1a7816 */ /* 0x040fe40000000005 */
[----:B------:R-:W-:-:S04]  /*d690*/  PRMT R25, R63, 0x5410, R6 ;  /* 0x000054103f197816 */ /* 0x000fc80000000006 */
[----:B------:R-:W-:Y:S01]  /*d6a0*/  SHF.L.U32 R32, R25, 0x10, RZ ;  /* 0x0000001019207819 */ /* 0x000fe200000006ff */
[----:B--2---:R-:W-:-:S04]  /*d6b0*/  IMAD.IADD R0, R2, 0x1, R0 ;  /* 0x0000000102007824 */ /* 0x004fc800078e0200 */
[----:B------:R-:W-:Y:S01]  /*d6c0*/  IMAD.SHL.U32 R30, R0, 0x2, RZ ;  /* 0x00000002001e7824 */ /* 0x000fe200078e00ff */
[----:B---3--:R-:W1:Y:S04]  /*d6d0*/  LDS.128 R16, [R33] ;  /* 0x0000000021107984 */ /* 0x008e680000000c00 */
[----:B------:R-:W2:Y:S01]  /*d6e0*/  LDS.128 R12, [R30+0x5100] ;  /* 0x005100001e0c7984 */ /* 0x000ea20000000c00 */
[----:B------:R-:W-:Y:S02]  /*d6f0*/  SHF.R.U32.HI R0, RZ, 0x10, R9 ;  /* 0x00000010ff007819 */ /* 0x000fe40000011609 */
[--C-:B------:R-:W-:Y:S02]  /*d700*/  SHF.R.U64 R9, R10, 0x10, R11.reuse ;  /* 0x000000100a097819 */ /* 0x100fe4000000120b */
[----:B------:R-:W-:-:S02]  /*d710*/  SHF.R.U32.HI R2, RZ, 0x10, R11 ;  /* 0x00000010ff027819 */ /* 0x000fc4000001160b */
[C---:B------:R-:W-:Y:S02]  /*d720*/  PRMT R11, R61.reuse, 0x5432, R4 ;  /* 0x000054323d0b7816 */ /* 0x040fe40000000004 */
[----:B------:R-:W-:Y:S02]  /*d730*/  PRMT R28, R64, 0x5432, R9 ;  /* 0x00005432401c7816 */ /* 0x000fe40000000009 */
[----:B------:R-:W-:Y:S02]  /*d740*/  PRMT R10, R61, 0x5410, R3 ;  /* 0x000054103d0a7816 */ /* 0x000fe40000000003 */
[----:B------:R-:W-:Y:S02]  /*d750*/  PRMT R20, R62, 0x5410, R0 ;  /* 0x000054103e147816 */ /* 0x000fe40000000000 */
[----:B------:R-:W-:Y:S01]  /*d760*/  PRMT R27, R64, 0x5410, R2 ;  /* 0x00005410401b7816 */ /* 0x000fe20000000002 */
[C---:B-1----:R-:W-:Y:S01]  /*d770*/  IMAD.U32 R23, R16.reuse, 0x10000, RZ ;  /* 0x0001000010177824 */ /* 0x042fe200078e00ff */
[----:B------:R-:W-:Y:S01]  /*d780*/  LOP3.LUT R24, R16, 0xffff0000, RZ, 0xc0, !PT ;  /* 0xffff000010187812 */ /* 0x000fe200078ec0ff */
[C---:B------:R-:W-:Y:S01]  /*d790*/  IMAD.U32 R22, R17.reuse, 0x10000, RZ ;  /* 0x0001000011167824 */ /* 0x040fe200078e00ff */
[----:B------:R-:W-:Y:S01]  /*d7a0*/  LOP3.LUT R16, R17, 0xffff0000, RZ, 0xc0, !PT ;  /* 0xffff000011107812 */ /* 0x000fe200078ec0ff */
[C---:B------:R-:W-:Y:S01]  /*d7b0*/  IMAD.U32 R17, R18.reuse, 0x10000, RZ ;  /* 0x0001000012117824 */ /* 0x040fe200078e00ff */
[----:B------:R-:W-:Y:S01]  /*d7c0*/  LOP3.LUT R29, R18, 0xffff0000, RZ, 0xc0, !PT ;  /* 0xffff0000121d7812 */ /* 0x000fe200078ec0ff */
[----:B--2---:R-:W-:Y:S01]  /*d7d0*/  IMAD.U32 R8, R12, 0x10000, RZ ;  /* 0x000100000c087824 */ /* 0x004fe200078e00ff */
[----:B------:R-:W-:-:S02]  /*d7e0*/  SHF.L.U32 R9, R19, 0x10, RZ ;  /* 0x0000001013097819 */ /* 0x000fc400000006ff */
[----:B------:R-:W-:Y:S01]  /*d7f0*/  LOP3.LUT R18, R19, 0xffff0000, RZ, 0xc0, !PT ;  /* 0xffff000013127812 */ /* 0x000fe200078ec0ff */
[----:B------:R-:W-:Y:S01]  /*d800*/  IMAD.U32 R19, R11, 0x10000, RZ ;  /* 0x000100000b137824 */ /* 0x000fe200078e00ff */
[C---:B------:R-:W-:Y:S01]  /*d810*/  LOP3.LUT R5, R13.reuse, 0xffff0000, RZ, 0xc0, !PT ;  /* 0xffff00000d057812 */ /* 0x040fe200078ec0ff */
[----:B------:R-:W-:Y:S01]  /*d820*/  IMAD.U32 R6, R13, 0x10000, RZ ;  /* 0x000100000d067824 */ /* 0x000fe200078e00ff */
[----:B------:R-:W-:Y:S01]  /*d830*/  LOP3.LUT R7, R12, 0xffff0000, RZ, 0xc0, !PT ;  /* 0xffff00000c077812 */ /* 0x000fe200078ec0ff */
[----:B------:R-:W-:Y:S01]  /*d840*/  FMUL.FTZ R12, R8, R19 ;  /* 0x00000013080c7220 */ /* 0x000fe20000410000 */
[----:B------:R-:W-:Y:S01]  /*d850*/  SHF.L.U32 R13, R21, 0x10, RZ ;  /* 0x00000010150d7819 */ /* 0x000fe200000006ff */
[C---:B------:R-:W-:Y:S01]  /*d860*/  IMAD.U32 R4, R14.reuse, 0x10000, RZ ;  /* 0x000100000e047824 */ /* 0x040fe200078e00ff */
[----:B------:R-:W-:Y:S01]  /*d870*/  LOP3.LUT R3, R14, 0xffff0000, RZ, 0xc0, !PT ;  /* 0xffff00000e037812 */ /* 0x000fe200078ec0ff */
[----:B------:R-:W-:Y:S02]  /*d880*/  IMAD.U32 R14, R10, 0x10000, RZ ;  /* 0x000100000a0e7824 */ /* 0x000fe400078e00ff */
[----:B------:R-:W-:-:S02]  /*d890*/  FMUL.FTZ R8, R8, R13 ;  /* 0x0000000d08087220 */ /* 0x000fc40000410000 */
[----:B------:R-:W-:Y:S01]  /*d8a0*/  FFMA.FTZ R31, R23, R13, -R12 ;  /* 0x0000000d171f7223 */ /* 0x000fe2000001080c */
[C---:B------:R-:W-:Y:S01]  /*d8b0*/  LOP3.LUT R0, R15.reuse, 0xffff0000, RZ, 0xc0, !PT ;  /* 0xffff00000f007812 */ /* 0x040fe200078ec0ff */
[----:B------:R-:W-:Y:S02]  /*d8c0*/  IMAD.U32 R13, R20, 0x10000, RZ ;  /* 0x00010000140d7824 */ /* 0x000fe400078e00ff */
[----:B------:R-:W-:Y:S02]  /*d8d0*/  IMAD.U32 R2, R15, 0x10000, RZ ;  /* 0x000100000f027824 */ /* 0x000fe400078e00ff */
[----:B------:R-:W-:Y:S02]  /*d8e0*/  FMUL.FTZ R12, R6, R14 ;  /* 0x0000000e060c7220 */ /* 0x000fe40000410000 */
[----:B------:R-:W-:Y:S02]  /*d8f0*/  IMAD.U32 R15, R27, 0x10000, RZ ;  /* 0x000100001b0f7824 */ /* 0x000fe400078e00ff */
[----:B------:R-:W-:-:S02]  /*d900*/  FFMA.FTZ R23, R23, R19, R8 ;  /* 0x0000001317177223 */ /* 0x000fc40000010008 */
[-C--:B------:R-:W-:Y:S02]  /*d910*/  FMUL.FTZ R8, R6, R13.reuse ;  /* 0x0000000d06087220 */ /* 0x080fe40000410000 */
[----:B------:R-:W-:Y:S01]  /*d920*/  FFMA.FTZ R19, R22, R13, -R12 ;  /* 0x0000000d16137223 */ /* 0x000fe2000001080c */
[----:B------:R-:W-:Y:S01]  /*d930*/  LOP3.LUT R12, R11, 0xffff0000, RZ, 0xc0, !PT ;  /* 0xffff00000b0c7812 */ /* 0x000fe200078ec0ff */
[CC--:B------:R-:W-:Y:S02]  /*d940*/  FMUL.FTZ R6, R2.reuse, R32.reuse ;  /* 0x0000002002067220 */ /* 0x0c0fe40000410000 */
[-C--:B------:R-:W-:Y:S02]  /*d950*/  FMUL.FTZ R2, R2, R15.reuse ;  /* 0x0000000f02027220 */ /* 0x080fe40000410000 */
[----:B------:R-:W-:Y:S01]  /*d960*/  FFMA.FTZ R15, R9, R15, -R6 ;  /* 0x0000000f090f7223 */ /* 0x000fe20000010806 */
[----:B------:R-:W-:Y:S01]  /*d970*/  LOP3.LUT R6, R21, 0xffff0000, RZ, 0xc0, !PT ;  /* 0xffff000015067812 */ /* 0x000fe200078ec0ff */
[----:B------:R-:W-:Y:S01]  /*d980*/  FFMA.FTZ R13, R9, R32, R2 ;  /* 0x00000020090d7223 */ /* 0x000fe20000010002 */
[----:B------:R-:W-:Y:S01]  /*d990*/  LOP3.LUT R9, R20, 0xffff0000, RZ, 0xc0, !PT ;  /* 0xffff000014097812 */ /* 0x000fe200078ec0ff */
[----:B------:R-:W-:Y:S01]  /*d9a0*/  FMUL.FTZ R2, R7, R12 ;  /* 0x0000000c07027220 */ /* 0x000fe20000410000 */
[----:B------:R-:W-:Y:S01]  /*d9b0*/  LOP3.LUT R11, R10, 0xffff0000, RZ, 0xc0, !PT ;  /* 0xffff00000a0b7812 */ /* 0x000fe200078ec0ff */
[----:B------:R-:W-:-:S02]  /*d9c0*/  FFMA.FTZ R14, R22, R14, R8 ;  /* 0x0000000e160e7223 */ /* 0x000fc40000010008 */
[----:B------:R-:W-:Y:S02]  /*d9d0*/  IMAD.U32 R21, R26, 0x10000, RZ ;  /* 0x000100001a157824 */ /* 0x000fe400078e00ff */
[-C--:B------:R-:W-:Y:S02]  /*d9e0*/  FFMA.FTZ R8, R24, R6.reuse, -R2 ;  /* 0x0000000618087223 */ /* 0x080fe40000010802 */
[----:B------:R-:W-:Y:S02]  /*d9f0*/  FMUL.FTZ R7, R7, R6 ;  /* 0x0000000607077220 */ /* 0x000fe40000410000 */
[C---:B------:R-:W-:Y:S02]  /*da00*/  FMUL.FTZ R2, R5.reuse, R9 ;  /* 0x0000000905027220 */ /* 0x040fe40000410000 */
[----:B------:R-:W-:Y:S02]  /*da10*/  IMAD.U32 R10, R28, 0x10000, RZ ;  /* 0x000100001c0a7824 */ /* 0x000fe400078e00ff */
[----:B------:R-:W-:-:S02]  /*da20*/  FMUL.FTZ R6, R5, R11 ;  /* 0x0000000b05067220 */ /* 0x000fc40000410000 */
[----:B------:R-:W-:Y:S01]  /*da30*/  FMUL.FTZ R5, R4, R21 ;  /* 0x0000001504057220 */ /* 0x000fe20000410000 */
[----:B------:R-:W-:Y:S01]  /*da40*/  LOP3.LUT R20, R26, 0xffff0000, RZ, 0xc0, !PT ;  /* 0xffff00001a147812 */ /* 0x000fe200078ec0ff */
[C---:B------:R-:W-:Y:S02]  /*da50*/  FFMA.FTZ R11, R16.reuse, R11, R2 ;  /* 0x0000000b100b7223 */ /* 0x040fe40000010002 */
[----:B------:R-:W-:Y:S01]  /*da60*/  FFMA.FTZ R9, R16, R9, -R6 ;  /* 0x0000000910097223 */ /* 0x000fe20000010806 */
[----:B------:R-:W-:Y:S01]  /*da70*/  LOP3.LUT R6, R28, 0xffff0000, RZ, 0xc0, !PT ;  /* 0xffff00001c067812 */ /* 0x000fe200078ec0ff */
[-C--:B------:R-:W-:Y:S01]  /*da80*/  FMUL.FTZ R2, R4, R10.reuse ;  /* 0x0000000a04027220 */ /* 0x080fe20000410000 */
[----:B------:R-:W-:Y:S01]  /*da90*/  LOP3.LUT R16, R25, 0xffff0000, RZ, 0xc0, !PT ;  /* 0xffff000019107812 */ /* 0x000fe200078ec0ff */
[----:B------:R-:W-:Y:S01]  /*daa0*/  FFMA.FTZ R10, R17, R10, -R5 ;  /* 0x0000000a110a7223 */ /* 0x000fe20000010805 */
[----:B------:R-:W-:Y:S01]  /*dab0*/  LOP3.LUT R5, R27, 0xffff0000, RZ, 0xc0, !PT ;  /* 0xffff00001b057812 */ /* 0x000fe200078ec0ff */
[----:B------:R-:W-:-:S02]  /*dac0*/  FFMA.FTZ R12, R24, R12, R7 ;  /* 0x0000000c180c7223 */ /* 0x000fc40000010007 */
[----:B------:R-:W-:Y:S02]  /*dad0*/  FFMA.FTZ R7, R17, R21, R2 ;  /* 0x0000001511077223 */ /* 0x000fe40000010002 */
[C---:B------:R-:W-:Y:S02]  /*dae0*/  FMUL.FTZ R4, R3.reuse, R20 ;  /* 0x0000001403047220 */ /* 0x040fe40000410000 */
[----:B------:R-:W-:Y:S02]  /*daf0*/  FMUL.FTZ R3, R3, R6 ;  /* 0x0000000603037220 */ /* 0x000fe40000410000 */
[C---:B------:R-:W-:Y:S02]  /*db00*/  FMUL.FTZ R2, R0.reuse, R16 ;  /* 0x0000001000027220 */ /* 0x040fe40000410000 */
[----:B------:R-:W-:Y:S02]  /*db10*/  FMUL.FTZ R0, R0, R5 ;  /* 0x0000000500007220 */ /* 0x000fe40000410000 */
[----:B------:R-:W-:-:S02]  /*db20*/  FFMA.FTZ R6, R29, R6, -R4 ;  /* 0x000000061d067223 */ /* 0x000fc40000010804 */
[----:B------:R-:W-:Y:S02]  /*db30*/  FFMA.FTZ R3, R29, R20, R3 ;  /* 0x000000141d037223 */ /* 0x000fe40000010003 */
[C---:B------:R-:W-:Y:S02]  /*db40*/  FFMA.FTZ R2, R18.reuse, R5, -R2 ;  /* 0x0000000512027223 */ /* 0x040fe40000010802 */
        /* <DEDUP_REMOVED lines=11> */
.L_x_1029:
[----:B------:R-:W-:Y:S05]  /*dc00*/  BSYNC B0 ;  /* 0x0000000000007941 */ /* 0x000fea0003800000 */
.L_x_1028:
        /* <DEDUP_REMOVED lines=18> */
[----:B------:R-:W-:Y:S02]  /*dd30*/  PRMT R14, R65, 0x5432, R14 ;  /* 0x00005432410e7816 */ /* 0x000fe4000000000e */
[----:B------:R-:W-:Y:S02]  /*dd40*/  SHF.R.U64 R3, R38, 0x10, R39 ;  /* 0x0000001026037819 */ /* 0x000fe40000001227 */
[----:B------:R-:W-:Y:S01]  /*dd50*/  SHF.R.U32.HI R13, RZ, 0x10, R41 ;  /* 0x00000010ff0d7819 */ /* 0x000fe20000011629 */
[----:B------:R-:W-:Y:S01]  /*dd60*/  IMAD.U32 R29, R14, 0x10000, RZ ;  /* 0x000100000e1d7824 */ /* 0x000fe200078e00ff */
[----:B------:R-:W-:-:S02]  /*dd70*/  SHF.R.U32.HI R18, RZ, 0x10, R43 ;  /* 0x00000010ff127819 */ /* 0x000fc4000001162b */
[----:B------:R-:W-:Y:S02]  /*dd80*/  SHF.R.U32.HI R12, RZ, 0x10, R39 ;  /* 0x00000010ff0c7819 */ /* 0x000fe40000011627 */
[----:B------:R-:W-:Y:S02]  /*dd90*/  PRMT R23, R67, 0x5432, R17 ;  /* 0x0000543243177816 */ /* 0x000fe40000000011 */
[C---:B------:R-:W-:Y:S02]  /*dda0*/  PRMT R25, R68.reuse, 0x5432, R3 ;  /* 0x0000543244197816 */ /* 0x040fe40000000003 */
[----:B------:R-:W-:Y:S02]  /*ddb0*/  PRMT R13, R65, 0x5410, R13 ;  /* 0x00005410410d7816 */ /* 0x000fe4000000000d */
[----:B------:R-:W-:Y:S02]  /*ddc0*/  PRMT R22, R67, 0x5410, R18 ;  /* 0x0000541043167816 */ /* 0x000fe40000000012 */
[----:B------:R-:W-:Y:S01]  /*ddd0*/  PRMT R24, R68, 0x5410, R12 ;  /* 0x0000541044187816 */ /* 0x000fe2000000000c */
[----:B------:R-:W-:Y:S01]  /*dde0*/  IMAD.U32 R32, R13, 0x10000, RZ ;  /* 0x000100000d207824 */ /* 0x000fe200078e00ff */
[----:B------:R-:W-:-:S02]  /*ddf0*/  SHF.L.U32 R31, R22, 0x10, RZ ;  /* 0x00000010161f7819 */ /* 0x000fc400000006ff */
[----:B------:R-:W-:Y:S01]  /*de00*/  LOP3.LUT R33, R14, 0xffff0000, RZ, 0xc0, !PT ;  /* 0xffff00000e217812 */ /* 0x000fe200078ec0ff */
[----:B--2---:R-:W-:-:S04]  /*de10*/  IMAD.IADD R0, R2, 0x1, R0 ;  /* 0x0000000102007824 */ /* 0x004fc800078e0200 */
[----:B------:R-:W-:Y:S01]  /*de20*/  IMAD.SHL.U32 R28, R0, 0x2, RZ ;  /* 0x00000002001c7824 */ /* 0x000fe200078e00ff */
[----:B---3--:R-:W1:Y:S04]  /*de30*/  LDS.128 R8, [R34] ;  /* 0x0000000022087984 */ /* 0x008e680000000c00 */
[----:B------:R-:W2:Y:S01]  /*de40*/  LDS.128 R4, [R28+0x5100] ;  /* 0x005100001c047984 */ /* 0x000ea20000000c00 */
[----:B------:R-:W-:-:S04]  /*de50*/  SHF.R.U64 R0, R36, 0x10, R37 ;  /* 0x0000001024007819 */ /* 0x000fc80000001225 */
[----:B------:R-:W-:Y:S02]  /*de60*/  PRMT R16, R66, 0x5432, R0 ;  /* 0x0000543242107816 */ /* 0x000fe40000000000 */
[----:B------:R-:W-:Y:S02]  /*de70*/  SHF.R.U32.HI R2, RZ, 0x10, R37 ;  /* 0x00000010ff027819 */ /* 0x000fe40000011625 */
[----:B------:R-:W-:Y:S02]  /*de80*/  SHF.L.U32 R30, R16, 0x10, RZ ;  /* 0x00000010101e7819 */ /* 0x000fe400000006ff */
[----:B------:R-:W-:Y:S01]  /*de90*/  PRMT R15, R66, 0x5410, R2 ;  /* 0x00005410420f7816 */ /* 0x000fe20000000002 */
[C---:B-1----:R-:W-:Y:S01]  /*dea0*/  IMAD.U32 R20, R10.reuse, 0x10000, RZ ;  /* 0x000100000a147824 */ /* 0x042fe200078e00ff */
[----:B------:R-:W-:Y:S01]  /*deb0*/  LOP3.LUT R26, R10, 0xffff0000, RZ, 0xc0, !PT ;  /* 0xffff00000a1a7812 */ /* 0x000fe200078ec0ff */
[C---:B------:R-:W-:Y:S02]  /*dec0*/  IMAD.U32 R17, R9.reuse, 0x10000, RZ ;  /* 0x0001000009117824 */ /* 0x040fe400078e00ff */
[----:B--2---:R-:W-:Y:S01]  /*ded0*/  IMAD.U32 R10, R4, 0x10000, RZ ;  /* 0x00010000040a7824 */ /* 0x004fe200078e00ff */
[----:B------:R-:W-:Y:S01]  /*dee0*/  LOP3.LUT R19, R9, 0xffff0000, RZ, 0xc0, !PT ;  /* 0xffff000009137812 */ /* 0x000fe200078ec0ff */
[----:B------:R-:W-:Y:S01]  /*def0*/  IMAD.U32 R18, R8, 0x10000, RZ ;  /* 0x0001000008127824 */ /* 0x000fe200078e00ff */
[----:B------:R-:W-:Y:S01]  /*df00*/  LOP3.LUT R9, R4, 0xffff0000, RZ, 0xc0, !PT ;  /* 0xffff000004097812 */ /* 0x000fe200078ec0ff */
[C---:B------:R-:W-:Y:S01]  /*df10*/  IMAD.U32 R4, R6.reuse, 0x10000, RZ ;  /* 0x0001000006047824 */ /* 0x040fe200078e00ff */
[----:B------:R-:W-:Y:S01]  /*df20*/  LOP3.LUT R3, R6, 0xffff0000, RZ, 0xc0, !PT ;  /* 0xffff000006037812 */ /* 0x000fe200078ec0ff */
[----:B------:R-:W-:-:S02]  /*df30*/  FMUL.FTZ R27, R10, R29 ;  /* 0x0000001d0a1b7220 */ /* 0x000fc40000410000 */
[-C--:B------:R-:W-:Y:S01]  /*df40*/  FMUL.FTZ R6, R10, R30.reuse ;  /* 0x0000001e0a067220 */ /* 0x080fe20000410000 */
[----:B------:R-:W-:Y:S01]  /*df50*/  LOP3.LUT R21, R8, 0xffff0000, RZ, 0xc0, !PT ;  /* 0xffff000008157812 */ /* 0x000fe200078ec0ff */
[----:B------:R-:W-:Y:S02]  /*df60*/  IMAD.U32 R8, R5, 0x10000, RZ ;  /* 0x0001000005087824 */ /* 0x000fe400078e00ff */
[C---:B------:R-:W-:Y:S02]  /*df70*/  FFMA.FTZ R30, R18.reuse, R30, -R27 ;  /* 0x0000001e121e7223 */ /* 0x040fe4000001081b */
[----:B------:R-:W-:Y:S02]  /*df80*/  IMAD.U32 R2, R7, 0x10000, RZ ;  /* 0x0001000007027824 */ /* 0x000fe400078e00ff */
[----:B------:R-:W-:Y:S02]  /*df90*/  IMAD.U32 R27, R15, 0x10000, RZ ;  /* 0x000100000f1b7824 */ /* 0x000fe400078e00ff */
[----:B------:R-:W-:-:S02]  /*dfa0*/  FFMA.FTZ R29, R18, R29, R6 ;  /* 0x0000001d121d7223 */ /* 0x000fc40000010006 */
[----:B------:R-:W-:Y:S01]  /*dfb0*/  IMAD.U32 R18, R24, 0x10000, RZ ;  /* 0x0001000018127824 */ /* 0x000fe200078e00ff */
[----:B------:R-:W-:Y:S01]  /*dfc0*/  LOP3.LUT R0, R7, 0xffff0000, RZ, 0xc0, !PT ;  /* 0xffff000007007812 */ /* 0x000fe200078ec0ff */
[C---:B------:R-:W-:Y:S01]  /*dfd0*/  FMUL.FTZ R10, R8.reuse, R32 ;  /* 0x00000020080a7220 */ /* 0x040fe20000410000 */
[----:B------:R-:W-:Y:S01]  /*dfe0*/  SHF.L.U32 R12, R11, 0x10, RZ ;  /* 0x000000100b0c7819 */ /* 0x000fe200000006ff */
[----:B------:R-:W-:Y:S02]  /*dff0*/  FMUL.FTZ R7, R8, R27 ;  /* 0x0000001b08077220 */ /* 0x000fe40000410000 */
[C---:B------:R-:W-:Y:S02]  /*e000*/  FMUL.FTZ R6, R2.reuse, R31 ;  /* 0x0000001f02067220 */ /* 0x040fe40000410000 */
[----:B------:R-:W-:Y:S02]  /*e010*/  FMUL.FTZ R2, R2, R18 ;  /* 0x0000001202027220 */ /* 0x000fe40000410000 */
[----:B------:R-:W-:-:S02]  /*e020*/  FFMA.FTZ R27, R17, R27, -R10 ;  /* 0x0000001b111b7223 */ /* 0x000fc4000001080a */
[----:B------:R-:W-:Y:S01]  /*e030*/  FFMA.FTZ R17, R17, R32, R7 ;  /* 0x0000002011117223 */ /* 0x000fe20000010007 */
[----:B------:R-:W-:Y:S01]  /*e040*/  LOP3.LUT R7, R16, 0xffff0000, RZ, 0xc0, !PT ;  /* 0xffff000010077812 */ /* 0x000fe200078ec0ff */
[C---:B------:R-:W-:Y:S01]  /*e050*/  FFMA.FTZ R14, R12.reuse, R31, R2 ;  /* 0x0000001f0c0e7223 */ /* 0x040fe20000010002 */
[----:B------:R-:W-:Y:S01]  /*e060*/  LOP3.LUT R5, R5, 0xffff0000, RZ, 0xc0, !PT ;  /* 0xffff000005057812 */ /* 0x000fe200078ec0ff */
[----:B------:R-:W-:Y:S01]  /*e070*/  FFMA.FTZ R18, R12, R18, -R6 ;  /* 0x000000120c127223 */ /* 0x000fe20000010806 */
[----:B------:R-:W-:Y:S01]  /*e080*/  LOP3.LUT R15, R15, 0xffff0000, RZ, 0xc0, !PT ;  /* 0xffff00000f0f7812 */ /* 0x000fe200078ec0ff */
[----:B------:R-:W-:Y:S01]  /*e090*/  FMUL.FTZ R2, R9, R33 ;  /* 0x0000002109027220 */ /* 0x000fe20000410000 */
[----:B------:R-:W-:Y:S01]  /*e0a0*/  LOP3.LUT R12, R13, 0xffff0000, RZ, 0xc0, !PT ;  /* 0xffff00000d0c7812 */ /* 0x000fe200078ec0ff */
[----:B------:R-:W-:Y:S02]  /*e0b0*/  IMAD.U32 R31, R23, 0x10000, RZ ;  /* 0x00010000171f7824 */ /* 0x000fe400078e00ff */
[----:B------:R-:W-:-:S02]  /*e0c0*/  FFMA.FTZ R8, R21, R7, -R2 ;  /* 0x0000000715087223 */ /* 0x000fc40000010802 */
[----:B------:R-:W-:Y:S02]  /*e0d0*/  FMUL.FTZ R6, R9, R7 ;  /* 0x0000000709067220 */ /* 0x000fe40000410000 */
[----:B------:R-:W-:Y:S02]  /*e0e0*/  FMUL.FTZ R2, R5, R15 ;  /* 0x0000000f05027220 */ /* 0x000fe40000410000 */
[----:B------:R-:W-:Y:S02]  /*e0f0*/  IMAD.U32 R10, R25, 0x10000, RZ ;  /* 0x00010000190a7824 */ /* 0x000fe400078e00ff */
[-C--:B------:R-:W-:Y:S02]  /*e100*/  FMUL.FTZ R7, R5, R12.reuse ;  /* 0x0000000c05077220 */ /* 0x080fe40000410000 */
[----:B------:R-:W-:Y:S01]  /*e110*/  FMUL.FTZ R5, R4, R31 ;  /* 0x0000001f04057220 */ /* 0x000fe20000410000 */
[----:B------:R-:W-:Y:S01]  /*e120*/  LOP3.LUT R16, R23, 0xffff0000, RZ, 0xc0, !PT ;  /* 0xffff000017107812 */ /* 0x000fe200078ec0ff */
[----:B------:R-:W-:-:S02]  /*e130*/  FFMA.FTZ R12, R19, R12, R2 ;  /* 0x0000000c130c7223 */ /* 0x000fc40000010002 */
[----:B------:R-:W-:Y:S01]  /*e140*/  FFMA.FTZ R13, R21, R33, R6 ;  /* 0x00000021150d7223 */ /* 0x000fe20000010006 */
[----:B------:R-:W-:Y:S01]  /*e150*/  LOP3.LUT R6, R25, 0xffff0000, RZ, 0xc0, !PT ;  /* 0xffff000019067812 */ /* 0x000fe200078ec0ff */
[----:B------:R-:W-:Y:S01]  /*e160*/  FFMA.FTZ R9, R19, R15, -R7 ;  /* 0x0000000f13097223 */ /* 0x000fe20000010807 */
[----:B------:R-:W-:Y:S01]  /*e170*/  LOP3.LUT R15, R22, 0xffff0000, RZ, 0xc0, !PT ;  /* 0xffff0000160f7812 */ /* 0x000fe200078ec0ff */
[-C--:B------:R-:W-:Y:S02]  /*e180*/  FMUL.FTZ R2, R4, R10.reuse ;  /* 0x0000000a04027220 */ /* 0x080fe40000410000 */
[----:B------:R-:W-:Y:S01]  /*e190*/  FFMA.FTZ R10, R20, R10, -R5 ;  /* 0x0000000a140a7223 */ /* 0x000fe20000010805 */
[----:B------:R-:W-:Y:S01]  /*e1a0*/  LOP3.LUT R5, R24, 0xffff0000, RZ, 0xc0, !PT ;  /* 0xffff000018057812 */ /* 0x000fe200078ec0ff */
[----:B------:R-:W-:Y:S01]  /*e1b0*/  FFMA.FTZ R7, R20, R31, R2 ;  /* 0x0000001f14077223 */ /* 0x000fe20000010002 */
[----:B------:R-:W-:Y:S01]  /*e1c0*/  LOP3.LUT R11, R11, 0xffff0000, RZ, 0xc0, !PT ;  /* 0xffff00000b0b7812 */ /* 0x000fe200078ec0ff */
[----:B------:R-:W-:-:S02]  /*e1d0*/  FMUL.FTZ R4, R3, R16 ;  /* 0x0000001003047220 */ /* 0x000fc40000410000 */
[-C--:B------:R-:W-:Y:S02]  /*e1e0*/  FMUL.FTZ R3, R3, R6.reuse ;  /* 0x0000000603037220 */ /* 0x080fe40000410000 */
[C---:B------:R-:W-:Y:S02]  /*e1f0*/  FMUL.FTZ R2, R0.reuse, R15 ;  /* 0x0000000f00027220 */ /* 0x040fe40000410000 */
[-C--:B------:R-:W-:Y:S02]  /*e200*/  FMUL.FTZ R0, R0, R5.reuse ;  /* 0x0000000500007220 */ /* 0x080fe40000410000 */
[C---:B------:R-:W-:Y:S02]  /*e210*/  FFMA.FTZ R6, R26.reuse, R6, -R4 ;  /* 0x000000061a067223 */ /* 0x040fe40000010804 */
[----:B------:R-:W-:Y:S02]  /*e220*/  FFMA.FTZ R3, R26, R16, R3 ;  /* 0x000000101a037223 */ /* 0x000fe40000010003 */
[----:B------:R-:W-:-:S02]  /*e230*/  FFMA.FTZ R2, R11, R5, -R2 ;  /* 0x000000050b027223 */ /* 0x000fc40000010802 */
[----:B------:R-:W-:Y:S01]  /*e240*/  FFMA.FTZ R0, R11, R15, R0 ;  /* 0x0000000f0b007223 */ /* 0x000fe20000010000 */
[----:B------:R-:W-:Y:S02]  /*e250*/  F2FP.BF16.PACK_AB R10, R6, R10 ;  /* 0x0000000a060a723e */ /* 0x000fe400000010ff */
[----:B------:R-:W-:Y:S02]  /*e260*/  F2FP.BF16.PACK_AB R8, R8, R30 ;  /* 0x0000001e0808723e */ /* 0x000fe400000010ff */
[----:B------:R-:W-:Y:S02]  /*e270*/  F2FP.BF16.PACK_AB R9, R9, R27 ;  /* 0x0000001b0909723e */ /* 0x000fe400000010ff */
[----:B------:R-:W-:Y:S02]  /*e280*/  F2FP.BF16.PACK_AB R6, R3, R7 ;  /* 0x000000070306723e */ /* 0x000fe400000010ff */
[----:B------:R-:W-:Y:S02]  /*e290*/  F2FP.BF16.PACK_AB R11, R2, R18 ;  /* 0x00000012020b723e */ /* 0x000fe400000010ff */
[----:B------:R-:W-:-:S02]  /*e2a0*/  F2FP.BF16.PACK_AB R4, R13, R29 ;  /* 0x0000001d0d04723e */ /* 0x000fc400000010ff */
[----:B------:R-:W-:Y:S02]  /*e2b0*/  F2FP.BF16.PACK_AB R5, R12, R17 ;  /* 0x000000110c05723e */ /* 0x000fe400000010ff */
[----:B------:R-:W-:Y:S01]  /*e2c0*/  F2FP.BF16.PACK_AB R7, R0, R14 ;  /* 0x0000000e0007723e */ /* 0x000fe200000010ff */
[----:B------:R1:W-:Y:S04]  /*e2d0*/  STS.128 [R34], R8 ;  /* 0x0000000822007388 */ /* 0x0003e80000000c00 */
[----:B------:R1:W-:Y:S02]  /*e2e0*/  STS.128 [R28+0x5100], R4 ;  /* 0x005100041c007388 */ /* 0x0003e40000000c00 */
.L_x_1031:
[----:B------:R-:W-:Y:S05]  /*e2f0*/  BSYNC B0 ;  /* 0x0000000000007941 */ /* 0x000fea0003800000 */
.L_x_1030:
        /* <DEDUP_REMOVED lines=36> */
[C---:B------:R-:W-:Y:S02]  /*e540*/  PRMT R16, R71.reuse, 0x5432, R0 ;  /* 0x0000543247107816 */ /* 0x040fe40000000000 */
        /* <DEDUP_REMOVED lines=72> */
.L_x_1019:
[----:B------:R-:W-:Y:S05]  /*e9d0*/  BSYNC B2 ;  /* 0x0000000000027941 */ /* 0x000fea0003800000 */
.L_x_997:
[----:B------:R-:W-:Y:S02]  /*e9e0*/  IMAD R0, R74, c[0x0][0x208], RZ ;  /* 0x000082004a007a24 */ /* 0x000fe400078e02ff */
[----:B---3--:R-:W-:-:S04]  /*e9f0*/  IMAD.WIDE.U32 R2, R229, c[0x0][0x208], RZ ;  /* 0x00008200e5027a25 */ /* 0x008fc800078e00ff */
[----:B-1----:R-:W-:Y:S01]  /*ea00*/  IMAD.WIDE.U32 R6, R69, c[0x0][0x210], RZ ;  /* 0x0000840045067a25 */ /* 0x002fe200078e00ff */
[----:B------:R-:W-:Y:S01]  /*ea10*/  SHF.L.U32 R37, R244, 0x1, RZ ;  /* 0x00000001f4257819 */ /* 0x000fe200000006ff */
[----:B------:R-:W-:-:S04]  /*ea20*/  DEPBAR.LE SB0, 0x0 ;  /* 0x000080000000791a */ /* 0x000fc80000000000 */
[----:B------:R-:W-:Y:S01]  /*ea30*/  IMAD R0, R229, c[0x0][0x20c], R0 ;  /* 0x00008300e5007a24 */ /* 0x000fe200078e0200 */
[----:B------:R-:W-:Y:S01]  /*ea40*/  STL.64 [R1+0x18], R6 ;  /* 0x0000180601007387 */ /* 0x000fe20000100a00 */
[----:B------:R-:W-:-:S03]  /*ea50*/  IMAD R4, R69, c[0x0][0x214], R7 ;  /* 0x0000850045047a24 */ /* 0x000fc600078e0207 */
[----:B------:R-:W-:Y:S01]  /*ea60*/  IADD3 R3, R3, R0, RZ ;  /* 0x0000000003037210 */ /* 0x000fe20007ffe0ff */
[----:B------:R-:W-:Y:S01]  /*ea70*/  IMAD R0, R75, c[0x0][0x218], RZ ;  /* 0x000086004b007a24 */ /* 0x000fe200078e02ff */
[----:B------:R-:W-:Y:S03]  /*ea80*/  STL [R1+0x14], R4 ;  /* 0x0000140401007387 */ /* 0x000fe60000100800 */
[C---:B------:R-:W-:Y:S01]  /*ea90*/  IMAD.WIDE.U32 R2, R216.reuse, c[0x0][0x218], R2 ;  /* 0x00008600d8027a25 */ /* 0x040fe200078e0002 */
[----:B------:R-:W-:Y:S03]  /*eaa0*/  BAR.SYNC.DEFER_BLOCKING 0x0 ;  /* 0x0000000000007b1d */ /* 0x000fe60000010000 */
[----:B------:R-:W-:Y:S01]  /*eab0*/  IMAD R0, R216, c[0x0][0x21c], R0 ;  /* 0x00008700d8007a24 */ /* 0x000fe200078e0200 */
[----:B------:R-:W-:-:S02]  /*eac0*/  IADD3 R2, P0, R2, R6, RZ ;  /* 0x0000000602027210 */ /* 0x000fc40007f1e0ff */
[----:B------:R-:W-:Y:S01]  /*ead0*/  SHF.L.U64.HI R36, R244, 0x1, R245 ;  /* 0x00000001f4247819 */ /* 0x000fe200000102f5 */
[----:B------:R-:W2:Y:S01]  /*eae0*/  LDL R168, [R1+0x8] ;  /* 0x0000080001a87983 */ /* 0x000ea20000100800 */
[----:B------:R-:W-:Y:S02]  /*eaf0*/  IADD3.X R3, R4, R3, R0, P0, !PT ;  /* 0x0000000304037210 */ /* 0x000fe400007fe400 */
[----:B------:R-:W-:-:S04]  /*eb00*/  LEA R0, P0, R2, c[0x0][0x1f8], 0x1 ;  /* 0x00007e0002007a11 */ /* 0x000fc800078008ff */
[----:B------:R-:W-:Y:S02]  /*eb10*/  LEA.HI.X R2, R2, c[0x0][0x1fc], R3, 0x1, P0 ;  /* 0x00007f0002027a11 */ /* 0x000fe400000f0c03 */
[----:B------:R-:W1:Y:S04]  /*eb20*/  SHFL.IDX PT, R3, R0, RZ, 0x181f ;  /* 0x00181fff00037589 */ /* 0x000e6800000e0000 */
[----:B------:R-:W3:Y:S04]  /*eb30*/  SHFL.IDX PT, R4, R0, 0x1, 0x181f ;  /* 0x00381f0000047f89 */ /* 0x000ee800000e0000 */
[----:B------:R-:W4:Y:S04]  /*eb40*/  SHFL.IDX PT, R5, R2, RZ, 0x181f ;  /* 0x00181fff02057589 */ /* 0x000f2800000e0000 */
[----:B------:R-:W5:Y:S04]  /*eb50*/  SHFL.IDX PT, R7, R0, 0x3, 0x181f ;  /* 0x00781f0000077f89 */ /* 0x000f6800000e0000 */
[----:B------:R-:W-:Y:S04]  /*eb60*/  SHFL.IDX PT, R6, R0, 0x2, 0x181f ;  /* 0x00581f0000067f89 */ /* 0x000fe800000e0000 */
[----:B------:R-:W5:Y:S04]  /*eb70*/  SHFL.IDX PT, R13, R2, 0x3, 0x181f ;  /* 0x00781f00020d7f89 */ /* 0x000f6800000e0000 */
[----:B------:R-:W5:Y:S04]  /*eb80*/  SHFL.IDX PT, R9, R2, 0x1, 0x181f ;  /* 0x00381f0002097f89 */ /* 0x000f6800000e0000 */
[----:B------:R-:W5:Y:S04]  /*eb90*/  SHFL.IDX PT, R0, R0, 0x4, 0x181f ;  /* 0x00981f0000007f89 */ /* 0x000f6800000e0000 */
[----:B------:R-:W5:Y:S01]  /*eba0*/  SHFL.IDX PT, R12, R2, 0x4, 0x181f ;  /* 0x00981f00020c7f89 */ /* 0x000f6200000e0000 */
[----:B-1----:R-:W-:-:S02]  /*ebb0*/  IADD3 R10, P0, R3, R37, RZ ;  /* 0x00000025030a7210 */ /* 0x002fc40007f1e0ff */
[-C--:B---3--:R-:W-:Y:S01]  /*ebc0*/  IADD3 R8, P3, R4, R37.reuse, RZ ;  /* 0x0000002504087210 */ /* 0x088fe20007f7e0ff */
[----:B------:R-:W-:Y:S01]  /*ebd0*/  LDSM.16.M88.4 R32, [R198] ;  /* 0x00000000c620783b */ /* 0x000fe20000000200 */
[-C--:B----4-:R-:W-:Y:S02]  /*ebe0*/  IADD3.X R11, R5, R36.reuse, RZ, P0, !PT ;  /* 0x00000024050b7210 */ /* 0x090fe400007fe4ff */
[----:B-----5:R-:W-:Y:S01]  /*ebf0*/  IADD3 R4, P0, R7, R37, RZ ;  /* 0x0000002507047210 */ /* 0x020fe20007f1e0ff */
[----:B------:R1:W3:Y:S03]  /*ec00*/  SHFL.IDX PT, R14, R2, 0x2, 0x181f ;  /* 0x00581f00020e7f89 */ /* 0x0002e600000e0000 */
[-C--:B------:R-:W-:Y:S01]  /*ec10*/  IADD3.X R5, R13, R36.reuse, RZ, P0, !PT ;  /* 0x000000240d057210 */ /* 0x080fe200007fe4ff */
[----:B------:R-:W4:Y:S01]  /*ec20*/  LDSM.16.M88.4 R48, [R127] ;  /* 0x000000007f30783b */ /* 0x000f220000000200 */
[----:B------:R-:W-:-:S03]  /*ec30*/  IADD3.X R9, R9, R36, RZ, P3, !PT ;  /* 0x0000002409097210 */ /* 0x000fc60001ffe4ff */
[----:B------:R-:W5:Y:S01]  /*ec40*/  LDSM.16.M88.4 R28, [R198+0x2000] ;  /* 0x00200000c61c783b */ /* 0x000f620000000200 */
[----:B------:R-:W-:-:S03]  /*ec50*/  ISETP.GE.AND P3, PT, R244, c[0x0][0x1d4], PT ;  /* 0x00007500f4007a0c */ /* 0x000fc60003f66270 */
[----:B------:R-:W-:Y:S04]  /*ec60*/  LDSM.16.M88.4 R72, [R127+0x800] ;  /* 0x000800007f48783b */ /* 0x000fe80000000200 */
[----:B------:R-:W-:Y:S04]  /*ec70*/  LDSM.16.M88.4 R96, [R127+0x1000] ;  /* 0x001000007f60783b */ /* 0x000fe80000000200 */
[----:B------:R-:W-:Y:S01]  /*ec80*/  LDSM.16.M88.4 R104, [R127+0x1800] ;  /* 0x001800007f68783b */ /* 0x000fe20000000200 */
[----:B-1----:R-:W-:-:S03]  /*ec90*/  IADD3 R2, P0, R0, R37, RZ ;  /* 0x0000002500027210 */ /* 0x002fc60007f1e0ff */
[----:B------:R-:W-:Y:S01]  /*eca0*/  LDSM.16.M88.4 R112, [R127+0x2000] ;  /* 0x002000007f70783b */ /* 0x000fe20000000200 */
[----:B------:R-:W-:Y:S02]  /*ecb0*/  IADD3.X R3, R12, R36, RZ, P0, !PT ;  /* 0x000000240c037210 */ /* 0x000fe400007fe4ff */
[C---:B------:R-:W-:Y:S01]  /*ecc0*/  ISETP.LT.OR P0, PT, R60.reuse, 0x1, P3 ;  /* 0x000000013c00780c */ /* 0x040fe20001f01670 */
[----:B------:R-:W-:Y:S04]  /*ecd0*/  LDSM.16.M88.4 R24, [R201] ;  /* 0x00000000c918783b */ /* 0x000fe80000000200 */
[----:B------:R-:W-:Y:S04]  /*ece0*/  LDSM.16.M88.4 R20, [R201+0x2000] ;  /* 0x00200000c914783b */ /* 0x000fe80000000200 */
[----:B------:R-:W1:Y:S04]  /*ecf0*/  LDSM.16.M88.4 R52, [R202] ;  /* 0x00000000ca34783b */ /* 0x000e680000000200 */
        /* <DEDUP_REMOVED lines=8> */
[----:B------:R-:W-:-:S02]  /*ed80*/  ISETP.LT.OR P0, PT, R60, 0x11, P3 ;  /* 0x000000113c00780c */ /* 0x000fc40001f01670 */
[----:B------:R-:W-:-:S11]  /*ed90*/  IADD3 R6, P1, R6, R37, RZ ;  /* 0x0000002506067210 */ /* 0x000fd60007f3e0ff */
[----:B------:R4:W-:Y:S01]  /*eda0*/  LDGSTS.E.BYPASS.LTC128B.128 [R208+0x900], [R8.64], !P0 ;  /* 0x0090000008d07fae */ /* 0x0009e2000c101d48 */
[----:B------:R-:W-:Y:S02]  /*edb0*/  ISETP.LT.OR P0, PT, R60, 0x21, P3 ;  /* 0x000000213c00780c */ /* 0x000fe40001f01670 */
[----:B---3--:R-:W-:Y:S02]  /*edc0*/  IADD3.X R7, R14, R36, RZ, P1, !PT ;  /* 0x000000240e077210 */ /* 0x008fe40000ffe4ff */
[----:B------:R-:W-:-:S09]  /*edd0*/  ISETP.LT.OR P1, PT, R60, 0x31, P3 ;  /* 0x000000313c00780c */ /* 0x000fd20001f21670 */
[----:B------:R3:W-:Y:S01]  /*ede0*/  LDGSTS.E.BYPASS.LTC128B.128 [R208+0x1100], [R6.64], !P0 ;  /* 0x0110000006d07fae */ /* 0x0007e2000c101d48 */
[----:B------:R-:W-:-:S03]  /*edf0*/  ISETP.LT.OR P0, PT, R60, 0x41, P3 ;  /* 0x000000413c00780c */ /* 0x000fc60001f01670 */
[----:B------:R3:W-:Y:S01]  /*ee00*/  LDGSTS.E.BYPASS.LTC128B.128 [R208+0x1900], [R4.64], !P1 ;  /* 0x0190000004d07fae */ /* 0x0007e2000c901d48 */
[-C--:B----4-:R-:W-:Y:S09]  /*ee10*/  HMMA.16816.F32.BF16 R8, R32, R48.reuse, RZ ;  /* 0x000000302008723c */ /* 0x090ff200000418ff */
[----:B------:R4:W-:Y:S04]  /*ee20*/  LDGSTS.E.BYPASS.LTC128B.128 [R208+0x2100], [R2.64], !P0 ;  /* 0x0210000002d07fae */ /* 0x0009e8000c101d48 */
[----:B------:R-:W-:Y:S04]  /*ee30*/  LDSM.16.M88.4 R40, [R197] ;  /* 0x00000000c528783b */ /* 0x000fe80000000200 */
[----:B------:R-:W4:Y:S01]  /*ee40*/  LDSM.16.M88.4 R16, [R199] ;  /* 0x00000000c710783b */ /* 0x000f220000000200 */
[----:B-----5:R-:W-:Y:S03]  /*ee50*/  HMMA.16816.F32.BF16 R56, R28, R48, RZ ;  /* 0x000000301c38723c */ /* 0x020fe600000418ff */
[----:B------:R-:W5:Y:S04]  /*ee60*/  LDSM.16.M88.4 R12, [R199+0x2000] ;  /* 0x00200000c70c783b */ /* 0x000f680000000200 */
[----:B------:R-:W-:Y:S01]  /*ee70*/  LDSM.16.M88.4 R44, [R194] ;  /* 0x00000000c22c783b */ /* 0x000fe20000000200 */
[----:B------:R-:W-:Y:S03]  /*ee80*/  HMMA.16816.F32.BF16 R68, R32, R50, RZ ;  /* 0x000000322044723c */ /* 0x000fe600000418ff */
[----:B---3--:R-:W-:Y:S04]  /*ee90*/  LDSM.16.M88.4 R4, [R200+0x2000] ;  /* 0x00200000c804783b */ /* 0x008fe80000000200 */
[----:B------:R-:W0:Y:S01]  /*eea0*/  LDGDEPBAR ;  /* 0x00000000000079af */ /* 0x000e220000000000 */
[-C--:B-1----:R-:W-:Y:S03]  /*eeb0*/  HMMA.16816.F32.BF16 R60, R24, R52.reuse, R8 ;  /* 0x00000034183c723c */ /* 0x082fe60000041808 */
[----:B------:R-:W1:Y:S05]  /*eec0*/  LDSM.16.M88.4 R8, [R200] ;  /* 0x00000000c808783b */ /* 0x000e6a0000000200 */
[----:B------:R-:W-:Y:S11]  /*eed0*/  HMMA.16816.F32.BF16 R56, R20, R52, R56 ;  /* 0x000000341438723c */ /* 0x000ff60000041838 */
[----:B------:R-:W-:Y:S05]  /*eee0*/  @!UPT UIADD3 URZ, URZ, URZ, URZ ;  /* 0x0000003f3f3ff290 */ /* 0x000fea000fffe03f */
[----:B----4-:R-:W-:Y:S08]  /*eef0*/  HMMA.16816.F32.BF16 R64, R16, R40, R60 ;  /* 0x000000281040723c */ /* 0x010ff0000004183c */
[----:B------:R-:W-:Y:S08]  /*ef00*/  HMMA.16816.F32.BF16 R60, R28, R50, RZ ;  /* 0x000000321c3c723c */ /* 0x000ff000000418ff */
[----:B-----5:R-:W-:Y:S08]  /*ef10*/  HMMA.16816.F32.BF16 R48, R12, R40, R56 ;  /* 0x000000280c30723c */ /* 0x020ff00000041838 */
[----:B------:R-:W-:Y:S08]  /*ef20*/  HMMA.16816.F32.BF16 R56, R24, R54, R68 ;  /* 0x000000361838723c */ /* 0x000ff00000041844 */
[----:B-1----:R-:W-:Y:S08]  /*ef30*/  HMMA.16816.F32.BF16 R68, R8, R44, R64 ;  /* 0x0000002c0844723c */ /* 0x002ff00000041840 */
[----:B------:R-:W-:Y:S08]  /*ef40*/  HMMA.16816.F32.BF16 R64, R20, R54, R60 ;  /* 0x000000361440723c */ /* 0x000ff0000004183c */
[----:B------:R-:W-:Y:S08]  /*ef50*/  HMMA.16816.F32.BF16 R60, R32, R72, RZ ;  /* 0x00000048203c723c */ /* 0x000ff000000418ff */
[----:B------:R-:W-:Y:S01]  /*ef60*/  HMMA.16816.F32.BF16 R92, R4, R44, R48 ;  /* 0x0000002c045c723c */ /* 0x000fe20000041830 */
[----:B------:R-:W1:Y:S07]  /*ef70*/  LDSM.16.M88.4 R48, [R197+0x800] ;  /* 0x00080000c530783b */ /* 0x000e6e0000000200 */
[----:B------:R-:W-:Y:S01]  /*ef80*/  HMMA.16816.F32.BF16 R52, R16, R42, R56 ;  /* 0x0000002a1034723c */ /* 0x000fe20000041838 */
[----:B------:R-:W-:-:S07]  /*ef90*/  FMUL.FTZ R0, R68, c[0x0][0x320] ;  /* 0x0000c80044007a20 */ /* 0x000fce0000410000 */
[----:B------:R-:W-:Y:S01]  /*efa0*/  HMMA.16816.F32.BF16 R56, R28, R72, RZ ;  /* 0x000000481c38723c */ /* 0x000fe200000418ff */
[----:B------:R3:W4:Y:S07]  /*efb0*/  MUFU.TANH R150, R0 ;  /* 0x0000000000967308 */ /* 0x00072e0000002400 */
[----:B------:R-:W-:Y:S01]  /*efc0*/  HMMA.16816.F32.BF16 R60, R24, R80, R60 ;  /* 0x00000050183c723c */ /* 0x000fe2000004183c */
[----:B---3--:R-:W-:-:S07]  /*efd0*/  FMUL.FTZ R0, R69, c[0x0][0x320] ;  /* 0x0000c80045007a20 */ /* 0x008fce0000410000 */
[----:B------:R-:W-:Y:S01]  /*efe0*/  HMMA.16816.F32.BF16 R64, R12, R42, R64 ;  /* 0x0000002a0c40723c */ /* 0x000fe20000041840 */
[----:B------:R-:W3:Y:S01]  /*eff0*/  LDSM.16.M88.4 R40, [R194+0x800] ;  /* 0x00080000c228783b */ /* 0x000ee20000000200 */
        /* <DEDUP_REMOVED lines=9> */
[----:B------:R5:W2:Y:S07]  /*f090*/  MUFU.TANH R154, R0 ;  /* 0x00000000009a7308 */ /* 0x000aae0000002400 */
[----:B-1----:R-:W-:Y:S01]  /*f0a0*/  HMMA.16816.F32.BF16 R60, R16, R48, R60 ;  /* 0x00000030103c723c */ /* 0x002fe2000004183c */
[----:B-----5:R-:W-:-:S04]  /*f0b0*/  FMUL.FTZ R0, R93, c[0x0][0x320] ;  /* 0x0000c8005d007a20 */ /* 0x020fc80000410000 */
[----:B------:R1:W1:Y:S03]  /*f0c0*/  MUFU.TANH R151, R0 ;  /* 0x0000000000977308 */ /* 0x0002660000002400 */
        /* <DEDUP_REMOVED lines=15> */
[----:B-1----:R-:W-:Y:S02]  /*f1c0*/  FMUL.FTZ R0, R71, c[0x0][0x320] ;  /* 0x0000c80047007a20 */ /* 0x002fe40000410000 */
[----:B---3--:R-:W-:Y:S04]  /*f1d0*/  HMMA.16816.F32.BF16 R68, R8, R40, R60 ;  /* 0x000000280844723c */ /* 0x008fe8000004183c */
        /* <DEDUP_REMOVED lines=199> */
[----:B------:R-:W-:Y:S06]  /*fe50*/  BAR.SYNC.DEFER_BLOCKING 0x0 ;  /* 0x0000000000007b1d */ /* 0x000fec0000010000 */
[----:B------:R-:W-:Y:S05]  /*fe60*/  @!P0 BRA `(.L_x_1033) ;  /* 0x0000039000008947 */ /* 0x000fea0003800000 */
[----:B--234-:R-:W-:Y:S01]  /*fe70*/  ISETP.NE.AND P4, PT, R167, 0x1, PT ;  /* 0x00000001a700780c */ /* 0x01cfe20003f85270 */
[----:B------:R-:W-:Y:S01]  /*fe80*/  IMAD.MOV.U32 R216, RZ, RZ, RZ ;  /* 0x000000ffffd87224 */ /* 0x000fe200078e00ff */
[----:B------:R-:W-:-:S04]  /*fe90*/  IADD3 R2, R163, R157, R166 ;  /* 0x0000009da3027210 */ /* 0x000fc80007ffe0a6 */
[----:B------:R-:W-:-:S05]  /*fea0*/  IADD3 R2, R2, -0x50, RZ ;  /* 0xffffffb002027810 */ /* 0x000fca0007ffe0ff */
[----:B-1----:R-:W-:Y:S02]  /*feb0*/  IMAD.MOV.U32 R0, RZ, RZ, R2 ;  /* 0x000000ffff007224 */ /* 0x002fe400078e0002 */
        /* <DEDUP_REMOVED lines=24> */
.L_x_1225:
[----:B------:R-:W-:Y:S05]  /*10040*/  BRA.DIV ~URZ, `(.L_x_1035) ;  /* 0x00018a027f007947 */ /* 0x000fea000b800000 */
[----:B------:R-:W3:Y:S04]  /*10050*/  SHFL.IDX PT, R2, R0, RZ, 0x181f ;  /* 0x00181fff00027589 */ /* 0x000ee800000e0000 */
        /* <DEDUP_REMOVED lines=14> */
[--C-:B------:R-:W-:Y:S02]  /*10140*/  IMAD.X R9, R9, 0x1, R36.reuse, P3 ;  /* 0x0000000109097824 */ /* 0x100fe400018e0624 */
[----:B------:R-:W-:-:S03]  /*10150*/  IMAD.X R7, R13, 0x1, R36, P1 ;  /* 0x000000010d077824 */ /* 0x000fc600008e0624 */
[----:B------:R2:W-:Y:S01]  /*10160*/  LDGSTS.E.BYPASS.LTC128B.128 [R208+0x3100], [R8.64], !P2 ;  /* 0x0310000008d07fae */ /* 0x0005e2000d101d48 */
[----:B------:R-:W-:-:S03]  /*10170*/  IMAD.X R3, R12, 0x1, R36, P0 ;  /* 0x000000010c037824 */ /* 0x000fc600000e0624 */
[----:B------:R2:W-:Y:S04]  /*10180*/  LDGSTS.E.BYPASS.LTC128B.128 [R208+0x3900], [R6.64], !P2 ;  /* 0x0390000006d07fae */ /* 0x0005e8000d101d48 */
[----:B------:R2:W-:Y:S02]  /*10190*/  LDGSTS.E.BYPASS.LTC128B.128 [R208+0x4100], [R2.64], !P2 ;  /* 0x0410000002d07fae */ /* 0x0005e4000d101d48 */
.L_x_1226:
[----:B--23--:R-:W-:-:S04]  /*101a0*/  IADD3 R2, P0, R0, R37, RZ ;  /* 0x0000002500027210 */ /* 0x00cfc80007f1e0ff */
[----:B-1----:R-:W-:-:S05]  /*101b0*/  IADD3.X R3, R4, R36, RZ, P0, !PT ;  /* 0x0000002404037210 */ /* 0x002fca00007fe4ff */
[----:B------:R-:W-:Y:S01]  /*101c0*/  @!PT LDS RZ, [RZ] ;  /* 0x00000000fffff984 */ /* 0x000fe20000000800 */
[----:B------:R-:W-:Y:S01]  /*101d0*/  @!PT LDS RZ, [RZ] ;  /* 0x00000000fffff984 */ /* 0x000fe20000000800 */
[----:B------:R-:W-:Y:S01]  /*101e0*/  @!PT LDS RZ, [RZ] ;  /* 0x00000000fffff984 */ /* 0x000fe20000000800 */
[----:B------:R1:W-:Y:S04]  /*101f0*/  LDGSTS.E.BYPASS.LTC128B.128 [R208+0x4900], [R2.64], !P2 ;  /* 0x0490000002d07fae */ /* 0x0003e8000d101d48 */
.L_x_1033:
[----:B--234-:R-:W-:Y:S05]  /*10200*/  BSYNC B0 ;  /* 0x0000000000007941 */ /* 0x01cfea0003800000 */
.L_x_1032:
[----:B-1----:R-:W2:Y:S01]  /*10210*/  LDL R2, [R1+0x38] ;  /* 0x0000380001027983 */ /* 0x002ea20000100800 */
[----:B------:R-:W-:-:S03]  /*10220*/  IMAD.MOV.U32 R3, RZ, RZ, c[0x0][0x2c4] ;  /* 0x0000b100ff037624 */ /* 0x000fc600078e00ff */
[----:B------:R-:W2:Y:S02]  /*10230*/  LDL R0, [R1+0x50] ;  /* 0x0000500001007983 */ /* 0x000ea40000100800 */
[----:B------:R-:W-:Y:S01]  /*10240*/  ISETP.NE.AND P0, PT, R3, 0x1, PT ;  /* 0x000000010300780c */ /* 0x000fe20003f05270 */
[----:B------:R-:W-:Y:S01]  /*10250*/  ULDC UR4, c[0x0][0x324] ;  /* 0x0000c90000047ab9 */ /* 0x000fe20000000800 */
[----:B------:R-:W0:Y:S01]  /*10260*/  LDGDEPBAR ;  /* 0x00000000000079af */ /* 0x000e220000000000 */
[----:B------:R-:W-:Y:S01]  /*10270*/  ULOP3.LUT UR4, URZ, UR4, URZ, 0x33, !UPT ;  /* 0x000000043f047292 */ /* 0x000fe2000f8e333f */
[----:B------:R-:W-:Y:S01]  /*10280*/  IMAD.IADD R7, R156, 0x1, -R251 ;  /* 0x000000019c077824 */ /* 0x000fe200078e0afb */
[C---:B------:R-:W-:Y:S01]  /*10290*/  IADD3 R8, -R251.reuse, R86, RZ ;  /* 0x00000056fb087210 */ /* 0x040fe20007ffe1ff */
[----:B--2---:R-:W-:Y:S01]  /*102a0*/  IMAD.IADD R0, R0, 0x1, R2 ;  /* 0x0000000100007824 */ /* 0x004fe200078e0202 */
[----:B------:R-:W-:-:S06]  /*102b0*/  IADD3 R2, -R251, 0x1, R156 ;  /* 0x00000001fb027810 */ /* 0x000fcc0007ffe19c */
[----:B------:R-:W-:-:S04]  /*102c0*/  @P0 IMAD.HI.U32 R3, R0, c[0x0][0x2c8], RZ ;  /* 0x0000b20000030a27 */ /* 0x000fc800078e00ff */
[----:B------:R-:W-:Y:S01]  /*102d0*/  IMAD.MOV.U32 R4, RZ, RZ, R0 ;  /* 0x000000ffff047224 */ /* 0x000fe200078e0000 */
[----:B------:R-:W-:-:S04]  /*102e0*/  IADD3 R0, R2, -R249, RZ ;  /* 0x800000f902007210 */ /* 0x000fc80007ffe0ff */
[C---:B------:R-:W-:Y:S02]  /*102f0*/  IADD3 R6, R0.reuse, UR4, RZ ;  /* 0x0000000400067c10 */ /* 0x040fe4000fffe0ff */
[----:B------:R-:W-:Y:S02]  /*10300*/  @P0 SHF.R.U32.HI R4, RZ, c[0x0][0x2cc], R3 ;  /* 0x0000b300ff040a19 */ /* 0x000fe40000011603 */
[----:B------:R-:W-:Y:S01]  /*10310*/  IADD3 R5, R0, c[0x0][0x328], RZ ;  /* 0x0000ca0000057a10 */ /* 0x000fe20007ffe0ff */
[----:B------:R-:W-:Y:S05]  /*10320*/  BRA.DIV ~URZ, `(.L_x_1036) ;  /* 0x00018bd27f007947 */ /* 0x000fea000b800000 */
[----:B------:R1:W2:Y:S02]  /*10330*/  SHFL.IDX PT, R3, R4, RZ, 0x1c1f ;  /* 0x001c1fff04037589 */ /* 0x0002a400000e0000 */
.L_x_1227:
        /* <DEDUP_REMOVED lines=17> */
.L_x_1039:
[----:B------:R-:W-:-:S04]  /*10450*/  MOV R9, c[0x0][0x32c] ;  /* 0x0000cb0000097a02 */ /* 0x000fc80000000f00 */
[----:B------:R-:W-:-:S13]  /*10460*/  ISETP.NE.AND P0, PT, R9, 0x1, PT ;  /* 0x000000010900780c */ /* 0x000fda0003f05270 */
[----:B------:R-:W-:-:S05]  /*10470*/  @P0 IMAD.HI.U32 R9, R3, c[0x0][0x330], RZ ;  /* 0x0000cc0003090a27 */ /* 0x000fca00078e00ff */
[----:B------:R-:W-:Y:S02]  /*10480*/  @P0 SHF.R.U32.HI R3, RZ, c[0x0][0x334], R9 ;  /* 0x0000cd00ff030a19 */ /* 0x000fe40000011609 */
.L_x_1040:
[----:B------:R-:W-:Y:S05]  /*10490*/  BSYNC B0 ;  /* 0x0000000000007941 */ /* 0x000fea0003800000 */
.L_x_1038:
[----:B------:R-:W-:-:S05]  /*104a0*/  IMAD R3, R3, c[0x0][0x32c], R8 ;  /* 0x0000cb0003037a24 */ /* 0x000fca00078e0208 */
[----:B------:R-:W-:Y:S02]  /*104b0*/  IADD3 R9, R3, c[0x0][0x32c], RZ ;  /* 0x0000cb0003097a10 */ /* 0x000fe40007ffe0ff */
[----:B------:R-:W-:Y:S02]  /*104c0*/  IMNMX R0, R0, R3, !PT ;  /* 0x0000000300007217 */ /* 0x000fe40007800200 */
[----:B------:R-:W-:Y:S02]  /*104d0*/  IMNMX R2, R2, R9, PT ;  /* 0x0000000902027217 */ /* 0x000fe40003800200 */
.L_x_1037:
[C---:B------:R-:W-:Y:S02]  /*104e0*/  ISETP.GE.AND P0, PT, R86.reuse, 0x2, PT ;  /* 0x000000025600780c */ /* 0x040fe40003f06270 */
        /* <DEDUP_REMOVED lines=111> */
.L_x_1228:
        /* <DEDUP_REMOVED lines=17> */
.L_x_1044:
[----:B------:R-:W-:-:S04]  /*10cf0*/  MOV R9, c[0x0][0x32c] ;  /* 0x0000cb0000097a02 */ /* 0x000fc80000000f00 */
[----:B------:R-:W-:-:S13]  /*10d00*/  ISETP.NE.AND P0, PT, R9, 0x1, PT ;  /* 0x000000010900780c */ /* 0x000fda0003f05270 */
[----:B------:R-:W-:-:S05]  /*10d10*/  @P0 IMAD.HI.U32 R9, R3, c[0x0][0x330], RZ ;  /* 0x0000cc0003090a27 */ /* 0x000fca00078e00ff */
[----:B------:R-:W-:Y:S02]  /*10d20*/  @P0 SHF.R.U32.HI R3, RZ, c[0x0][0x334], R9 ;  /* 0x0000cd00ff030a19 */ /* 0x000fe40000011609 */
.L_x_1045:
[----:B------:R-:W-:Y:S05]  /*10d30*/  BSYNC B0 ;  /* 0x0000000000007941 */ /* 0x000fea0003800000 */
.L_x_1043:
[----:B------:R-:W-:-:S05]  /*10d40*/  IMAD R3, R3, c[0x0][0x32c], R8 ;  /* 0x0000cb0003037a24 */ /* 0x000fca00078e0208 */
[----:B------:R-:W-:Y:S02]  /*10d50*/  IADD3 R9, R3, c[0x0][0x32c], RZ ;  /* 0x0000cb0003097a10 */ /* 0x000fe40007ffe0ff */
[----:B------:R-:W-:Y:S02]  /*10d60*/  IMNMX R0, R0, R3, !PT ;  /* 0x0000000300007217 */ /* 0x000fe40007800200 */
[----:B------:R-:W-:Y:S02]  /*10d70*/  IMNMX R2, R2, R9, PT ;  /* 0x0000000902027217 */ /* 0x000fe40003800200 */
.L_x_1042:
        /* <DEDUP_REMOVED lines=77> */
.L_x_1229:
        /* <DEDUP_REMOVED lines=17> */
.L_x_1049:
[----:B------:R-:W-:-:S04]  /*11360*/  MOV R9, c[0x0][0x32c] ;  /* 0x0000cb0000097a02 */ /* 0x000fc80000000f00 */
[----:B------:R-:W-:-:S13]  /*11370*/  ISETP.NE.AND P0, PT, R9, 0x1, PT ;  /* 0x000000010900780c */ /* 0x000fda0003f05270 */
[----:B------:R-:W-:-:S05]  /*11380*/  @P0 IMAD.HI.U32 R9, R3, c[0x0][0x330], RZ ;  /* 0x0000cc0003090a27 */ /* 0x000fca00078e00ff */
[----:B------:R-:W-:Y:S02]  /*11390*/  @P0 SHF.R.U32.HI R3, RZ, c[0x0][0x334], R9 ;  /* 0x0000cd00ff030a19 */ /* 0x000fe40000011609 */
.L_x_1050:
[----:B------:R-:W-:Y:S05]  /*113a0*/  BSYNC B0 ;  /* 0x0000000000007941 */ /* 0x000fea0003800000 */
.L_x_1048:
[----:B------:R-:W-:-:S05]  /*113b0*/  IMAD R3, R3, c[0x0][0x32c], R8 ;  /* 0x0000cb0003037a24 */ /* 0x000fca00078e0208 */
[----:B------:R-:W-:Y:S02]  /*113c0*/  IADD3 R9, R3, c[0x0][0x32c], RZ ;  /* 0x0000cb0003097a10 */ /* 0x000fe40007ffe0ff */
[----:B------:R-:W-:Y:S02]  /*113d0*/  IMNMX R0, R0, R3, !PT ;  /* 0x0000000300007217 */ /* 0x000fe40007800200 */
[----:B------:R-:W-:Y:S02]  /*113e0*/  IMNMX R2, R2, R9, PT ;  /* 0x0000000902027217 */ /* 0x000fe40003800200 */
.L_x_1047:
        /* <DEDUP_REMOVED lines=77> */
.L_x_1230:
        /* <DEDUP_REMOVED lines=10> */
[----:B--234-:R-:W-:Y:S01]  /*11960*/  IMAD.MOV.U32 R4, RZ, RZ, c[0x0][0x32c] ;  /* 0x0000cb00ff047624 */ /* 0x01cfe200078e00ff */
[----:B------:R-:W-:-:S04]  /*11970*/  LOP3.LUT R3, RZ, R3, RZ, 0x33, !PT ;  /* 0x00000003ff037212 */ /* 0x000fc800078e33ff */
[----:B------:R-:W-:-:S13]  /*11980*/  ISETP.NE.AND P0, PT, R4, 0x1, PT ;  /* 0x000000010400780c */ /* 0x000fda0003f05270 */
[----:B------:R-:W-:-:S05]  /*11990*/  @P0 IMAD.HI.U32 R4, R3, c[0x0][0x330], RZ ;  /* 0x0000cc0003040a27 */ /* 0x000fca00078e00ff */
[----:B------:R-:W-:-:S04]  /*119a0*/  @P0 SHF.R.U32.HI R3, RZ, c[0x0][0x334], R4 ;  /* 0x0000cd00ff030a19 */ /* 0x000fc80000011604 */
[----:B------:R-:W-:Y:S01]  /*119b0*/  LOP3.LUT R3, RZ, R3, RZ, 0x33, !PT ;  /* 0x00000003ff037212 */ /* 0x000fe200078e33ff */
[----:B------:R-:W-:Y:S05]  /*119c0*/  BRA `(.L_x_1055) ;  /* 0x0000004000007947 */ /* 0x000fea0003800000 */
.L_x_1054:
[----:B--234-:R-:W-:-:S04]  /*119d0*/  MOV R4, c[0x0][0x32c] ;  /* 0x0000cb0000047a02 */ /* 0x01cfc80000000f00 */
[----:B------:R-:W-:-:S13]  /*119e0*/  ISETP.NE.AND P0, PT, R4, 0x1, PT ;  /* 0x000000010400780c */ /* 0x000fda0003f05270 */
[----:B------:R-:W-:-:S05]  /*119f0*/  @P0 IMAD.HI.U32 R4, R3, c[0x0][0x330], RZ ;  /* 0x0000cc0003040a27 */ /* 0x000fca00078e00ff */
[----:B------:R-:W-:Y:S02]  /*11a00*/  @P0 SHF.R.U32.HI R3, RZ, c[0x0][0x334], R4 ;  /* 0x0000cd00ff030a19 */ /* 0x000fe40000011604 */
.L_x_1055:
[----:B------:R-:W-:Y:S05]  /*11a10*/  BSYNC B0 ;  /* 0x0000000000007941 */ /* 0x000fea0003800000 */
.L_x_1053:
[----:B------:R-:W-:-:S05]  /*11a20*/  IMAD R3, R3, c[0x0][0x32c], R8 ;  /* 0x0000cb0003037a24 */ /* 0x000fca00078e0208 */
[----:B------:R-:W-:Y:S02]  /*11a30*/  IADD3 R4, R3, c[0x0][0x32c], RZ ;  /* 0x0000cb0003047a10 */ /* 0x000fe40007ffe0ff */
[----:B------:R-:W-:Y:S02]  /*11a40*/  IMNMX R0, R0, R3, !PT ;  /* 0x0000000300007217 */ /* 0x000fe40007800200 */
[----:B------:R-:W-:Y:S02]  /*11a50*/  IMNMX R2, R2, R4, PT ;  /* 0x0000000402027217 */ /* 0x000fe40003800200 */
.L_x_1052:
        /* <DEDUP_REMOVED lines=76> */
[----:B--234-:R-:W-:Y:S02]  /*11f20*/  FMNMX.FTZ R4, R20, R0, !PT ;  /* 0x0000000014047209 */ /* 0x01cfe40007810000 */
        /* <DEDUP_REMOVED lines=60> */
[----:B------:R-:W-:-:S02]  /*122f0*/  FSEL R55, R43, -INF , !P1 ;  /* 0xff8000002b377808 */ /* 0x000fc40004800000 */
[----:B------:R-:W-:Y:S02]  /*12300*/  FMNMX.FTZ R4, R104, R4, !PT ;  /* 0x0000000468047209 */ /* 0x000fe40007810000 */
[----:B------:R-:W-:Y:S02]  /*12310*/  FMNMX.FTZ R3, R98, R3, !PT ;  /* 0x0000000362037209 */ /* 0x000fe40007810000 */
[----:B------:R-:W-:Y:S02]  /*12320*/  FMNMX.FTZ R2, R87, R2, !PT ;  /* 0x0000000257027209 */ /* 0x000fe40007810000 */
[----:B------:R-:W-:Y:S02]  /*12330*/  FMNMX.FTZ R0, R60, R0, !PT ;  /* 0x000000003c007209 */ /* 0x000fe40007810000 */
[----:B------:R-:W-:Y:S02]  /*12340*/  FSEL R54, R42, -INF , !P0 ;  /* 0xff8000002a367808 */ /* 0x000fe40004000000 */
[----:B------:R-:W-:-:S02]  /*12350*/  FMNMX.FTZ R4, R83, R4, !PT ;  /* 0x0000000453047209 */ /* 0x000fc40007810000 */
[----:B------:R-:W-:Y:S02]  /*12360*/  FMNMX.FTZ R3, R93, R3, !PT ;  /* 0x000000035d037209 */ /* 0x000fe40007810000 */
        /* <DEDUP_REMOVED lines=8> */
.L_x_1231:
        /* <DEDUP_REMOVED lines=15> */
.L_x_1232:
[C---:B------:R-:W-:Y:S01]  /*124e0*/  FMUL.FTZ R0, R71.reuse, c[0x0][0x2d0] ;  /* 0x0000b40047007a20 */ /* 0x040fe20000410000 */
[----:B------:R-:W-:Y:S01]  /*124f0*/  FSETP.NEU.FTZ.AND P0, PT, R71, -INF , PT ;  /* 0xff8000004700780b */ /* 0x000fe20003f1d000 */
[----:B------:R-:W2:Y:S01]  /*12500*/  LDL R231, [R1+0x38] ;  /* 0x0000380001e77983 */ /* 0x000ea20000100800 */
[----:B------:R-:W-:Y:S01]  /*12510*/  FMUL.FTZ R3, R70, c[0x0][0x2d0] ;  /* 0x0000b40046037a20 */ /* 0x000fe20000410000 */
[----:B----4-:R-:W-:Y:S01]  /*12520*/  FMNMX.FTZ R68, R8, R7, !PT ;  /* 0x0000000708447209 */ /* 0x010fe20007810000 */
[----:B------:R-:W-:Y:S01]  /*12530*/  WARPSYNC 0xffffffff ;  /* 0xffffffff00007948 */ /* 0x000fe20003800000 */
[----:B------:R-:W-:Y:S01]  /*12540*/  FSEL R4, R0, RZ, P0 ;  /* 0x000000ff00047208 */ /* 0x000fe20000000000 */
[----:B------:R-:W-:Y:S01]  /*12550*/  LDSM.16.MT88.4 R48, [R192] ;  /* 0x00000000c030783b */ /* 0x000fe20000004200 */
[----:B------:R-:W-:-:S02]  /*12560*/  FSETP.NEU.FTZ.AND P0, PT, R70, -INF , PT ;  /* 0xff8000004600780b */ /* 0x000fc40003f1d000 */
[----:B------:R-:W-:Y:S01]  /*12570*/  MOV R232, c[0x0][0x2c4] ;  /* 0x0000b10000e87a02 */ /* 0x000fe20000000f00 */
[--C-:B------:R-:W-:Y:S01]  /*12580*/  FFMA.FTZ R0, R13, c[0x0][0x2d0], -R4.reuse ;  /* 0x0000b4000d007a23 */ /* 0x100fe20000010804 */
[----:B------:R-:W-:Y:S01]  /*12590*/  FSEL R3, R3, RZ, P0 ;  /* 0x000000ff03037208 */ /* 0x000fe20000000000 */
[--C-:B------:R-:W-:Y:S01]  /*125a0*/  FFMA.FTZ R2, R36, c[0x0][0x2d0], -R4.reuse ;  /* 0x0000b40024027a23 */ /* 0x100fe20000010804 */
[----:B------:R-:W-:Y:S01]  /*125b0*/  FSETP.NEU.FTZ.AND P0, PT, R69, -INF , PT ;  /* 0xff8000004500780b */ /* 0x000fe20003f1d000 */
[----:B------:R1:W-:Y:S01]  /*125c0*/  MUFU.EX2 R162, R0 ;  /* 0x0000000000a27308 */ /* 0x0003e20000000800 */
[----:B------:R-:W-:Y:S01]  /*125d0*/  LDSM.16.MT88.4 R40, [R192+0x800] ;  /* 0x00080000c028783b */ /* 0x000fe20000004200 */
[----:B------:R-:W-:Y:S01]  /*125e0*/  FFMA.FTZ R5, R31, c[0x0][0x2d0], -R3 ;  /* 0x0000b4001f057a23 */ /* 0x000fe20000010803 */
[----:B------:R-:W-:Y:S01]  /*125f0*/  ISETP.NE.AND P1, PT, R232, 0x1, PT ;  /* 0x00000001e800780c */ /* 0x000fe20003f25270 */
[--C-:B------:R-:W-:Y:S01]  /*12600*/  FFMA.FTZ R77, R66, c[0x0][0x2d0], -R4.reuse ;  /* 0x0000b400424d7a23 */ /* 0x100fe20000010804 */
[----:B------:R-:W4:Y:S01]  /*12610*/  LDSM.16.MT88.4 R44, [R196] ;  /* 0x00000000c42c783b */ /* 0x000f220000004200 */
[----:B------:R-:W-:-:S02]  /*12620*/  FFMA.FTZ R76, R67, c[0x0][0x2d0], -R4 ;  /* 0x0000b400434c7a23 */ /* 0x000fc40000010804 */
[----:B------:R5:W-:Y:S01]  /*12630*/  MUFU.EX2 R224, R2 ;  /* 0x0000000200e07308 */ /* 0x000be20000000800 */
[--C-:B------:R-:W-:Y:S02]  /*12640*/  FFMA.FTZ R67, R105, c[0x0][0x2d0], -R4.reuse ;  /* 0x0000b40069437a23 */ /* 0x100fe40000010804 */
[--C-:B------:R-:W-:Y:S02]  /*12650*/  FFMA.FTZ R66, R107, c[0x0][0x2d0], -R4.reuse ;  /* 0x0000b4006b427a23 */ /* 0x100fe40000010804 */
[--C-:B------:R-:W-:Y:S02]  /*12660*/  FFMA.FTZ R146, R111, c[0x0][0x2d0], -R4.reuse ;  /* 0x0000b4006f927a23 */ /* 0x100fe40000010804 */
[--C-:B------:R-:W-:Y:S01]  /*12670*/  FFMA.FTZ R145, R110, c[0x0][0x2d0], -R4.reuse ;  /* 0x0000b4006e917a23 */ /* 0x100fe20000010804 */
[----:B------:R3:W-:Y:S01]  /*12680*/  MUFU.EX2 R221, R5 ;  /* 0x0000000500dd7308 */ /* 0x0007e20000000800 */
[--C-:B-1----:R-:W-:Y:S02]  /*12690*/  FFMA.FTZ R0, R17, c[0x0][0x2d0], -R4.reuse ;  /* 0x0000b40011007a23 */ /* 0x102fe40000010804 */
[----:B------:R-:W-:-:S02]  /*126a0*/  FFMA.FTZ R144, R109, c[0x0][0x2d0], -R4 ;  /* 0x0000b4006d907a23 */ /* 0x000fc40000010804 */
[--C-:B------:R-:W-:Y:S02]  /*126b0*/  FFMA.FTZ R143, R108, c[0x0][0x2d0], -R4.reuse ;  /* 0x0000b4006c8f7a23 */ /* 0x100fe40000010804 */
[--C-:B------:R-:W-:Y:S01]  /*126c0*/  FFMA.FTZ R167, R106, c[0x0][0x2d0], -R4.reuse ;  /* 0x0000b4006aa77a23 */ /* 0x100fe20000010804 */
[----:B------:R1:W-:Y:S01]  /*126d0*/  MUFU.EX2 R161, R0 ;  /* 0x0000000000a17308 */ /* 0x0003e20000000800 */
[----:B-----5:R-:W-:Y:S02]  /*126e0*/  FMUL.FTZ R2, R69, c[0x0][0x2d0] ;  /* 0x0000b40045027a20 */ /* 0x020fe40000410000 */
[--C-:B------:R-:W-:Y:S02]  /*126f0*/  FFMA.FTZ R171, R104, c[0x0][0x2d0], -R4.reuse ;  /* 0x0000b40068ab7a23 */ /* 0x100fe40000010804 */
[--C-:B------:R-:W-:Y:S01]  /*12700*/  FFMA.FTZ R170, R83, c[0x0][0x2d0], -R4.reuse ;  /* 0x0000b40053aa7a23 */ /* 0x100fe20000010804 */
[----:B------:R-:W-:Y:S01]  /*12710*/  FSEL R2, R2, RZ, P0 ;  /* 0x000000ff02027208 */ /* 0x000fe20000000000 */
[----:B------:R-:W-:Y:S01]  /*12720*/  FFMA.FTZ R169, R78, c[0x0][0x2d0], -R4 ;  /* 0x0000b4004ea97a23 */ /* 0x000fe20000010804 */
[----:B------:R-:W-:Y:S01]  /*12730*/  FSETP.NEU.FTZ.AND P0, PT, R68, -INF , PT ;  /* 0xff8000004400780b */ /* 0x000fe20003f1d000 */
[----:B------:R-:W-:Y:S01]  /*12740*/  FFMA.FTZ R78, R64, c[0x0][0x2d0], -R3 ;  /* 0x0000b400404e7a23 */ /* 0x000fe20000010803 */
[----:B------:R-:W-:Y:S01]  /*12750*/  MUFU.EX2 R190, R67 ;  /* 0x0000004300be7308 */ /* 0x000fe20000000800 */
[----:B---3--:R-:W-:-:S02]  /*12760*/  FFMA.FTZ R5, R33, c[0x0][0x2d0], -R2 ;  /* 0x0000b40021057a23 */ /* 0x008fc40000010802 */
[--C-:B------:R-:W-:Y:S02]  /*12770*/  FFMA.FTZ R183, R89, c[0x0][0x2d0], -R2.reuse ;  /* 0x0000b40059b77a23 */ /* 0x100fe40000010802 */
[----:B------:R-:W-:Y:S02]  /*12780*/  FFMA.FTZ R182, R87, c[0x0][0x2d0], -R2 ;  /* 0x0000b40057b67a23 */ /* 0x000fe40000010802 */
[----:B-1----:R-:W-:Y:S01]  /*12790*/  FFMA.FTZ R0, R26, c[0x0][0x2d0], -R4 ;  /* 0x0000b4001a007a23 */ /* 0x002fe20000010804 */
[----:B------:R1:W-:Y:S01]  /*127a0*/  MUFU.EX2 R219, R5 ;  /* 0x0000000500db7308 */ /* 0x0003e20000000800 */
[--C-:B------:R-:W-:Y:S02]  /*127b0*/  FFMA.FTZ R83, R65, c[0x0][0x2d0], -R3.reuse ;  /* 0x0000b40041537a23 */ /* 0x100fe40000010803 */
[--C-:B------:R-:W-:Y:S02]  /*127c0*/  FFMA.FTZ R82, R82, c[0x0][0x2d0], -R3.reuse ;  /* 0x0000b40052527a23 */ /* 0x100fe40000010803 */
[----:B------:R-:W-:-:S02]  /*127d0*/  FFMA.FTZ R81, R81, c[0x0][0x2d0], -R3 ;  /* 0x0000b40051517a23 */ /* 0x000fc40000010803 */
[--C-:B------:R-:W-:Y:S01]  /*127e0*/  FFMA.FTZ R140, R103, c[0x0][0x2d0], -R3.reuse ;  /* 0x0000b400678c7a23 */ /* 0x100fe20000010803 */
[----:B------:R3:W-:Y:S01]  /*127f0*/  MUFU.EX2 R164, R0 ;  /* 0x0000000000a47308 */ /* 0x0007e20000000800 */
[--C-:B------:R-:W-:Y:S02]  /*12800*/  FFMA.FTZ R141, R102, c[0x0][0x2d0], -R3.reuse ;  /* 0x0000b400668d7a23 */ /* 0x100fe40000010803 */
[--C-:B------:R-:W-:Y:S02]  /*12810*/  FFMA.FTZ R142, R101, c[0x0][0x2d0], -R3.reuse ;  /* 0x0000b400658e7a23 */ /* 0x100fe40000010803 */
[--C-:B------:R-:W-:Y:S02]  /*12820*/  FFMA.FTZ R147, R100, c[0x0][0x2d0], -R3.reuse ;  /* 0x0000b40064937a23 */ /* 0x100fe40000010803 */
[----:B------:R-:W-:Y:S01]  /*12830*/  FFMA.FTZ R166, R99, c[0x0][0x2d0], -R3 ;  /* 0x0000b40063a67a23 */ /* 0x000fe20000010803 */
[----:B------:R-:W-:Y:S01]  /*12840*/  MUFU.EX2 R213, R66 ;  /* 0x0000004200d57308 */ /* 0x000fe20000000800 */
[----:B-1----:R-:W-:-:S02]  /*12850*/  FFMA.FTZ R5, R37, c[0x0][0x2d0], -R2 ;  /* 0x0000b40025057a23 */ /* 0x002fc40000010802 */
[--C-:B------:R-:W-:Y:S02]  /*12860*/  FFMA.FTZ R165, R98, c[0x0][0x2d0], -R3.reuse ;  /* 0x0000b40062a57a23 */ /* 0x100fe40000010803 */
[--C-:B------:R-:W-:Y:S02]  /*12870*/  FFMA.FTZ R168, R93, c[0x0][0x2d0], -R3.reuse ;  /* 0x0000b4005da87a23 */ /* 0x100fe40000010803 */
[----:B------:R-:W-:Y:S01]  /*12880*/  FFMA.FTZ R174, R79, c[0x0][0x2d0], -R3 ;  /* 0x0000b4004fae7a23 */ /* 0x000fe20000010803 */
[----:B------:R-:W-:Y:S01]  /*12890*/  MUFU.EX2 R227, R5 ;  /* 0x0000000500e37308 */ /* 0x000fe20000000800 */
[----:B---3--:R-:W-:Y:S02]  /*128a0*/  FFMA.FTZ R0, R29, c[0x0][0x2d0], -R4 ;  /* 0x0000b4001d007a23 */ /* 0x008fe40000010804 */
        /* <DEDUP_REMOVED lines=10> */
[----:B-1----:R-:W-:-:S05]  /*12950*/  FFMA.FTZ R0, R30, c[0x0][0x2d0], -R4 ;  /* 0x0000b4001e007a23 */ /* 0x002fca0000010804 */
[----:B------:R-:W-:Y:S08]  /*12960*/  MUFU.EX2 R187, R145 ;  /* 0x0000009100bb7308 */ /* 0x000ff00000000800 */
[----:B------:R1:W-:Y:S08]  /*12970*/  MUFU.EX2 R185, R0 ;  /* 0x0000000000b97308 */ /* 0x0003f00000000800 */
[----:B------:R-:W-:Y:S01]  /*12980*/  MUFU.EX2 R188, R144 ;  /* 0x0000009000bc7308 */ /* 0x000fe20000000800 */
[----:B-1----:R-:W-:-:S07]  /*12990*/  FFMA.FTZ R0, R34, c[0x0][0x2d0], -R4 ;  /* 0x0000b40022007a23 */ /* 0x002fce0000010804 */
[----:B------:R-:W-:Y:S08]  /*129a0*/  MUFU.EX2 R189, R143 ;  /* 0x0000008f00bd7308 */ /* 0x000ff00000000800 */
[----:B------:R1:W3:Y:S02]  /*129b0*/  MUFU.EX2 R222, R0 ;  /* 0x0000000000de7308 */ /* 0x0002e40000000800 */
[----:B-1----:R-:W-:-:S06]  /*129c0*/  FFMA.FTZ R0, R38, c[0x0][0x2d0], -R4 ;  /* 0x0000b40026007a23 */ /* 0x002fcc0000010804 */
[----:B------:R1:W-:Y:S02]  /*129d0*/  MUFU.EX2 R226, R0 ;  /* 0x0000000000e27308 */ /* 0x0003e40000000800 */
[----:B-1----:R-:W-:Y:S01]  /*129e0*/  FFMA.FTZ R0, R12, c[0x0][0x2d0], -R3 ;  /* 0x0000b4000c007a23 */ /* 0x002fe20000010803 */
[----:B---3--:R-:W-:-:S05]  /*129f0*/  F2FP.BF16.PACK_AB R12, R222, R185 ;  /* 0x000000b9de0c723e */ /* 0x008fca00000010ff */
[----:B------:R1:W-:Y:S02]  /*12a00*/  MUFU.EX2 R158, R0 ;  /* 0x00000000009e7308 */ /* 0x0003e40000000800 */
[----:B-1----:R-:W-:-:S06]  /*12a10*/  FFMA.FTZ R0, R15, c[0x0][0x2d0], -R3 ;  /* 0x0000b4000f007a23 */ /* 0x002fcc0000010803 */
[----:B------:R1:W-:Y:S02]  /*12a20*/  MUFU.EX2 R157, R0 ;  /* 0x00000000009d7308 */ /* 0x0003e40000000800 */
[----:B-1----:R-:W-:Y:S01]  /*12a30*/  FFMA.FTZ R0, R20, c[0x0][0x2d0], -R3 ;  /* 0x0000b40014007a23 */ /* 0x002fe20000010803 */
[----:B------:R-:W-:-:S05]  /*12a40*/  F2FP.BF16.PACK_AB R20, R161, R162 ;  /* 0x000000a2a114723e */ /* 0x000fca00000010ff */
[----:B------:R1:W-:Y:S02]  /*12a50*/  MUFU.EX2 R160, R0 ;  /* 0x0000000000a07308 */ /* 0x0003e40000000800 */
[----:B-1----:R-:W-:-:S06]  /*12a60*/  FFMA.FTZ R0, R23, c[0x0][0x2d0], -R3 ;  /* 0x0000b40017007a23 */ /* 0x002fcc0000010803 */
[----:B------:R1:W3:Y:S02]  /*12a70*/  MUFU.EX2 R163, R0 ;  /* 0x0000000000a37308 */ /* 0x0002e40000000800 */
[----:B-1----:R-:W-:Y:S01]  /*12a80*/  FFMA.FTZ R0, R25, c[0x0][0x2d0], -R3 ;  /* 0x0000b40019007a23 */ /* 0x002fe20000010803 */
[----:B---3--:R-:W-:-:S05]  /*12a90*/  F2FP.BF16.PACK_AB R23, R163, R160 ;  /* 0x000000a0a317723e */ /* 0x008fca00000010ff */
[----:B------:R1:W-:Y:S02]  /*12aa0*/  MUFU.EX2 R184, R0 ;  /* 0x0000000000b87308 */ /* 0x0003e40000000800 */
[--C-:B-1----:R-:W-:Y:S02]  /*12ab0*/  FFMA.FTZ R0, R28, c[0x0][0x2d0], -R3.reuse ;  /* 0x0000b4001c007a23 */ /* 0x102fe40000010803 */
[----:B------:R-:W1:Y:S04]  /*12ac0*/  LDSM.16.MT88.4 R28, [R196+0x800] ;  /* 0x00080000c41c783b */ /* 0x000e680000004200 */
[----:B------:R3:W5:Y:S02]  /*12ad0*/  MUFU.EX2 R220, R0 ;  /* 0x0000000000dc7308 */ /* 0x0007640000000800 */
[----:B---3--:R-:W-:Y:S01]  /*12ae0*/  FFMA.FTZ R0, R35, c[0x0][0x2d0], -R3 ;  /* 0x0000b40023007a23 */ /* 0x008fe20000010803 */
[----:B-----5:R-:W-:Y:S01]  /*12af0*/  F2FP.BF16.PACK_AB R13, R220, R184 ;  /* 0x000000b8dc0d723e */ /* 0x020fe200000010ff */
[----:B------:R-:W-:-:S04]  /*12b00*/  FADD.FTZ R3, R162, R161 ;  /* 0x000000a1a2037221 */ /* 0x000fc80000010000 */
[----:B------:R3:W5:Y:S01]  /*12b10*/  MUFU.EX2 R223, R0 ;  /* 0x0000000000df7308 */ /* 0x0007620000000800 */
[----:B------:R-:W-:-:S04]  /*12b20*/  FADD.FTZ R3, R164, R3 ;  /* 0x00000003a4037221 */ /* 0x000fc80000010000 */
[----:B------:R-:W-:-:S03]  /*12b30*/  FADD.FTZ R80, R172, R3 ;  /* 0x00000003ac507221 */ /* 0x000fc60000010000 */
[----:B------:R-:W-:Y:S01]  /*12b40*/  MUFU.EX2 R162, R155 ;  /* 0x0000009b00a27308 */ /* 0x000fe20000000800 */
[----:B---3--:R-:W-:Y:S01]  /*12b50*/  FFMA.FTZ R0, R11, c[0x0][0x2d0], -R2 ;  /* 0x0000b4000b007a23 */ /* 0x008fe20000010802 */
[----:B-----5:R-:W-:-:S06]  /*12b60*/  F2FP.BF16.PACK_AB R15, R223, R221 ;  /* 0x000000dddf0f723e */ /* 0x020fcc00000010ff */
[----:B------:R3:W-:Y:S02]  /*12b70*/  MUFU.EX2 R150, R0 ;  /* 0x0000000000967308 */ /* 0x0007e40000000800 */
[----:B---3--:R-:W-:Y:S01]  /*12b80*/  FFMA.FTZ R0, R14, c[0x0][0x2d0], -R2 ;  /* 0x0000b4000e007a23 */ /* 0x008fe20000010802 */
[----:B------:R-:W-:-:S05]  /*12b90*/  F2FP.BF16.PACK_AB R14, R226, R224 ;  /* 0x000000e0e20e723e */ /* 0x000fca00000010ff */
[----:B------:R3:W5:Y:S02]  /*12ba0*/  MUFU.EX2 R149, R0 ;  /* 0x0000000000957308 */ /* 0x0007640000000800 */
[----:B---3--:R-:W-:-:S06]  /*12bb0*/  FFMA.FTZ R0, R19, c[0x0][0x2d0], -R2 ;  /* 0x0000b40013007a23 */ /* 0x008fcc0000010802 */
[----:B------:R3:W-:Y:S02]  /*12bc0*/  MUFU.EX2 R156, R0 ;  /* 0x00000000009c7308 */ /* 0x0007e40000000800 */
[----:B---3--:R-:W-:Y:S01]  /*12bd0*/  FFMA.FTZ R0, R22, c[0x0][0x2d0], -R2 ;  /* 0x0000b40016007a23 */ /* 0x008fe20000010802 */
[----:B------:R-:W-:-:S05]  /*12be0*/  F2FP.BF16.PACK_AB R22, R172, R164 ;  /* 0x000000a4ac16723e */ /* 0x000fca00000010ff */
[----:B------:R-:W-:Y:S08]  /*12bf0*/  MUFU.EX2 R164, R154 ;  /* 0x0000009a00a47308 */ /* 0x000ff00000000800 */
[----:B------:R3:W-:Y:S02]  /*12c00*/  MUFU.EX2 R159, R0 ;  /* 0x00000000009f7308 */ /* 0x0007e40000000800 */
[----:B---3--:R-:W-:-:S06]  /*12c10*/  FFMA.FTZ R0, R24, c[0x0][0x2d0], -R2 ;  /* 0x0000b40018007a23 */ /* 0x008fcc0000010802 */
[----:B------:R3:W-:Y:S02]  /*12c20*/  MUFU.EX2 R175, R0 ;  /* 0x0000000000af7308 */ /* 0x0007e40000000800 */
[----:B---3--:R-:W-:-:S06]  /*12c30*/  FFMA.FTZ R0, R27, c[0x0][0x2d0], -R2 ;  /* 0x0000b4001b007a23 */ /* 0x008fcc0000010802 */
[----:B------:R3:W-:Y:S02]  /*12c40*/  MUFU.EX2 R217, R0 ;  /* 0x0000000000d97308 */ /* 0x0007e40000000800 */
[----:B---3--:R-:W-:-:S05]  /*12c50*/  FMUL.FTZ R0, R68, c[0x0][0x2d0] ;  /* 0x0000b40044007a20 */ /* 0x008fca0000410000 */
[----:B------:R-:W-:-:S05]  /*12c60*/  FSEL R0, R0, RZ, P0 ;  /* 0x000000ff00007208 */ /* 0x000fca0000000000 */
[--C-:B------:R-:W-:Y:S02]  /*12c70*/  FFMA.FTZ R5, R9, c[0x0][0x2d0], -R0.reuse ;  /* 0x0000b40009057a23 */ /* 0x100fe40000010800 */
[--C-:B------:R-:W-:Y:S01]  /*12c80*/  FFMA.FTZ R6, R21, c[0x0][0x2d0], -R0.reuse ;  /* 0x0000b40015067a23 */ /* 0x100fe20000010800 */
[----:B------:R-:W-:Y:S01]  /*12c90*/  F2FP.BF16.PACK_AB R21, R157, R158 ;  /* 0x0000009e9d15723e */ /* 0x000fe200000010ff */
[----:B------:R3:W-:Y:S01]  /*12ca0*/  MUFU.EX2 R151, R5 ;  /* 0x0000000500977308 */ /* 0x0007e20000000800 */
[--C-:B------:R-:W-:Y:S02]  /*12cb0*/  FFMA.FTZ R89, R72, c[0x0][0x2d0], -R0.reuse ;  /* 0x0000b40048597a23 */ /* 0x100fe40000010800 */
[--C-:B------:R-:W-:Y:S02]  /*12cc0*/  FFMA.FTZ R87, R62, c[0x0][0x2d0], -R0.reuse ;  /* 0x0000b4003e577a23 */ /* 0x100fe40000010800 */
[--C-:B------:R-:W-:Y:S01]  /*12cd0*/  FFMA.FTZ R179, R61, c[0x0][0x2d0], -R0.reuse ;  /* 0x0000b4003db37a23 */ /* 0x100fe20000010800 */
[----:B----4-:R-:W-:Y:S01]  /*12ce0*/  HMMA.16816.F32.BF16 R36, R20, R44, RZ ;  /* 0x0000002c1424723c */ /* 0x010fe200000418ff */
[--C-:B------:R-:W-:Y:S01]  /*12cf0*/  FFMA.FTZ R178, R60, c[0x0][0x2d0], -R0.reuse ;  /* 0x0000b4003cb27a23 */ /* 0x100fe20000010800 */
[----:B------:R-:W-:Y:S01]  /*12d00*/  MUFU.EX2 R214, R6 ;  /* 0x0000000600d67308 */ /* 0x000fe20000000800 */
[----:B------:R-:W-:-:S02]  /*12d10*/  FFMA.FTZ R177, R55, c[0x0][0x2d0], -R0 ;  /* 0x0000b40037b17a23 */ /* 0x000fc40000010800 */
[--C-:B------:R-:W-:Y:S02]  /*12d20*/  FFMA.FTZ R176, R54, c[0x0][0x2d0], -R0.reuse ;  /* 0x0000b40036b07a23 */ /* 0x100fe40000010800 */
[----:B---3--:R-:W-:-:S03]  /*12d30*/  FFMA.FTZ R5, R10, c[0x0][0x2d0], -R0 ;  /* 0x0000b4000a057a23 */ /* 0x008fc60000010800 */
[----:B------:R-:W-:Y:S01]  /*12d40*/  MUFU.EX2 R161, R89 ;  /* 0x0000005900a17308 */ /* 0x000fe20000000800 */
[----:B------:R-:W-:Y:S07]  /*12d50*/  HMMA.16816.F32.BF16 R8, R20, R48, RZ ;  /* 0x000000301408723c */ /* 0x000fee00000418ff */
[----:B------:R3:W4:Y:S06]  /*12d60*/  MUFU.EX2 R148, R5 ;  /* 0x0000000500947308 */ /* 0x00072c0000000800 */
[----:B-1----:R-:W-:Y:S01]  /*12d70*/  HMMA.16816.F32.BF16 R136, R12, R28, R36 ;  /* 0x0000001c0c88723c */ /* 0x002fe20000041824 */
[----:B------:R-:W-:Y:S01]  /*12d80*/  LDSM.16.MT88.4 R36, [R193+0x800] ;  /* 0x00080000c124783b */ /* 0x000fe20000004200 */
[----:B------:R-:W-:Y:S01]  /*12d90*/  MUFU.EX2 R172, R87 ;  /* 0x0000005700ac7308 */ /* 0x000fe20000000800 */
[----:B---3--:R-:W-:Y:S01]  /*12da0*/  FFMA.FTZ R5, R16, c[0x0][0x2d0], -R0 ;  /* 0x0000b40010057a23 */ /* 0x008fe20000010800 */
[----:B-----5:R-:W-:-:S07]  /*12db0*/  F2FP.BF16.PACK_AB R16, R149, R150 ;  /* 0x000000969510723e */ /* 0x020fce00000010ff */
[----:B------:R-:W-:Y:S01]  /*12dc0*/  HMMA.16816.F32.BF16 R120, R12, R40, R8 ;  /* 0x000000280c78723c */ /* 0x000fe20000041808 */
[----:B----4-:R-:W-:Y:S01]  /*12dd0*/  F2FP.BF16.PACK_AB R17, R148, R151 ;  /* 0x000000979411723e */ /* 0x010fe200000010ff */
[----:B------:R1:W-:Y:S01]  /*12de0*/  MUFU.EX2 R173, R5 ;  /* 0x0000000500ad7308 */ /* 0x0003e20000000800 */
[----:B------:R-:W-:-:S04]  /*12df0*/  FADD.FTZ R86, R151, R148 ;  /* 0x0000009497567221 */ /* 0x000fc80000010000 */
[----:B------:R-:W-:Y:S02]  /*12e00*/  F2FP.BF16.PACK_AB R8, R217, R175 ;  /* 0x000000afd908723e */ /* 0x000fe400000010ff */
[----:B------:R-:W-:Y:S01]  /*12e10*/  F2FP.BF16.PACK_AB R10, R227, R219 ;  /* 0x000000dbe30a723e */ /* 0x000fe200000010ff */
[----:B------:R-:W-:Y:S01]  /*12e20*/  MUFU.EX2 R87, R167 ;  /* 0x000000a700577308 */ /* 0x000fe20000000800 */
[----:B-1----:R-:W-:Y:S01]  /*12e30*/  FFMA.FTZ R5, R18, c[0x0][0x2d0], -R0 ;  /* 0x0000b40012057a23 */ /* 0x002fe20000010800 */
[----:B------:R-:W-:-:S06]  /*12e40*/  F2FP.BF16.PACK_AB R18, R159, R156 ;  /* 0x0000009c9f12723e */ /* 0x000fcc00000010ff */
[----:B------:R-:W-:Y:S08]  /*12e50*/  MUFU.EX2 R89, R169 ;  /* 0x000000a900597308 */ /* 0x000ff00000000800 */
[----:B------:R1:W3:Y:S02]  /*12e60*/  MUFU.EX2 R186, R5 ;  /* 0x0000000500ba7308 */ /* 0x0002e40000000800 */
[----:B-1----:R-:W-:Y:S01]  /*12e70*/  FFMA.FTZ R5, R32, c[0x0][0x2d0], -R0 ;  /* 0x0000b40020057a23 */ /* 0x002fe20000010800 */
[----:B---3--:R-:W-:-:S05]  /*12e80*/  F2FP.BF16.PACK_AB R19, R186, R173 ;  /* 0x000000adba13723e */ /* 0x008fca00000010ff */
[----:B------:R1:W3:Y:S02]  /*12e90*/  MUFU.EX2 R215, R5 ;  /* 0x0000000500d77308 */ /* 0x0002e40000000800 */
[C---:B------:R-:W-:Y:S08]  /*12ea0*/  HMMA.16816.F32.BF16 R32, R16.reuse, R48, RZ ;  /* 0x000000301020723c */ /* 0x040ff000000418ff */
[----:B------:R-:W-:Y:S01]  /*12eb0*/  HMMA.16816.F32.BF16 R24, R16, R44, RZ ;  /* 0x0000002c1018723c */ /* 0x000fe200000418ff */
[----:B-1----:R-:W-:Y:S01]  /*12ec0*/  FFMA.FTZ R5, R52, c[0x0][0x2d0], -R0 ;  /* 0x0000b40034057a23 */ /* 0x002fe20000010800 */
[----:B---3--:R-:W-:-:S03]  /*12ed0*/  F2FP.BF16.PACK_AB R9, R215, R214 ;  /* 0x000000d6d709723e */ /* 0x008fc600000010ff */
[----:B------:R1:W-:Y:S02]  /*12ee0*/  MUFU.EX2 R218, R5 ;  /* 0x0000000500da7308 */ /* 0x0003e40000000800 */
[----:B-1----:R-:W-:-:S06]  /*12ef0*/  FFMA.FTZ R5, R53, c[0x0][0x2d0], -R0 ;  /* 0x0000b40035057a23 */ /* 0x002fcc0000010800 */
[----:B------:R-:W1:Y:S02]  /*12f00*/  MUFU.EX2 R225, R5 ;  /* 0x0000000500e17308 */ /* 0x000e640000000800 */
[----:B-1----:R-:W-:-:S07]  /*12f10*/  F2FP.BF16.PACK_AB R11, R225, R218 ;  /* 0x000000dae10b723e */ /* 0x002fce00000010ff */
[C---:B------:R-:W-:Y:S01]  /*12f20*/  HMMA.16816.F32.BF16 R128, R8.reuse, R40, R32 ;  /* 0x000000280880723c */ /* 0x040fe20000041820 */
[----:B------:R-:W1:Y:S06]  /*12f30*/  LDSM.16.MT88.4 R32, [R193] ;  /* 0x00000000c120783b */ /* 0x000e6c0000004200 */
[----:B------:R-:W-:Y:S01]  /*12f40*/  FFMA.FTZ R41, R88, c[0x0][0x2d0], -R2 ;  /* 0x0000b40058297a23 */ /* 0x000fe20000010802 */
[----:B------:R-:W-:Y:S01]  /*12f50*/  HMMA.16816.F32.BF16 R132, R8, R28, R24 ;  /* 0x0000001c0884723c */ /* 0x000fe20000041818 */
[----:B------:R-:W-:Y:S02]  /*12f60*/  FFMA.FTZ R88, R63, c[0x0][0x2d0], -R0 ;  /* 0x0000b4003f587a23 */ /* 0x000fe40000010800 */
[----:B------:R-:W-:Y:S01]  /*12f70*/  FFMA.FTZ R40, R92, c[0x0][0x2d0], -R2 ;  /* 0x0000b4005c287a23 */ /* 0x000fe20000010802 */
[----:B------:R-:W-:Y:S01]  /*12f80*/  MUFU.EX2 R209, R41 ;  /* 0x0000002900d17308 */ /* 0x000fe20000000800 */
[----:B------:R-:W-:-:S02]  /*12f90*/  FADD.FTZ R2, R158, R157 ;  /* 0x0000009d9e027221 */ /* 0x000fc40000010000 */
[--C-:B------:R-:W-:Y:S02]  /*12fa0*/  FFMA.FTZ R29, R58, c[0x0][0x2d0], -R0.reuse ;  /* 0x0000b4003a1d7a23 */ /* 0x100fe40000010800 */
        /* <DEDUP_REMOVED lines=10> */
[-C--:B-1----:R-:W-:Y:S06]  /*13050*/  HMMA.16816.F32.BF16 R24, R20, R32.reuse, RZ ;  /* 0x000000201418723c */ /* 0x082fec00000418ff */
[----:B------:R-:W-:Y:S02]  /*13060*/  MUFU.EX2 R191, R29 ;  /* 0x0000001d00bf7308 */ /* 0x000fe40000000800 */
[----:B------:R-:W-:Y:S06]  /*13070*/  HMMA.16816.F32.BF16 R4, R16, R32, RZ ;  /* 0x000000201004723c */ /* 0x000fec00000418ff */
[----:B------:R-:W-:Y:S08]  /*13080*/  MUFU.EX2 R210, R28 ;  /* 0x0000001c00d27308 */ /* 0x000ff00000000800 */
[----:B------:R-:W-:Y:S02]  /*13090*/  MUFU.EX2 R185, R141 ;  /* 0x0000008d00b97308 */ /* 0x000fe40000000800 */
[-C--:B------:R-:W-:Y:S01]  /*130a0*/  HMMA.16816.F32.BF16 R116, R12, R36.reuse, R24 ;  /* 0x000000240c74723c */ /* 0x080fe20000041818 */
[----:B------:R-:W1:Y:S05]  /*130b0*/  LDSM.16.MT88.4 R24, [R195] ;  /* 0x00000000c318783b */ /* 0x000e6a0000004200 */
[----:B------:R-:W-:Y:S02]  /*130c0*/  MUFU.EX2 R163, R88 ;  /* 0x0000005800a37308 */ /* 0x000fe40000000800 */
[----:B------:R-:W-:Y:S06]  /*130d0*/  HMMA.16816.F32.BF16 R112, R8, R36, R4 ;  /* 0x000000240870723c */ /* 0x000fec0000041804 */
[----:B------:R-:W-:Y:S01]  /*130e0*/  MUFU.EX2 R88, R170 ;  /* 0x000000aa00587308 */ /* 0x000fe20000000800 */
[----:B------:R-:W-:-:S02]  /*130f0*/  FADD.FTZ R4, R150, R149 ;  /* 0x0000009596047221 */ /* 0x000fc40000010000 */
[--C-:B------:R-:W-:Y:S02]  /*13100*/  FFMA.FTZ R37, R56, c[0x0][0x2d0], -R0.reuse ;  /* 0x0000b40038257a23 */ /* 0x100fe40000010800 */
[----:B------:R-:W-:-:S03]  /*13110*/  FFMA.FTZ R36, R57, c[0x0][0x2d0], -R0 ;  /* 0x0000b40039247a23 */ /* 0x000fc60000010800 */
[----:B------:R-:W-:Y:S01]  /*13120*/  MUFU.EX2 R150, R65 ;  /* 0x0000004100967308 */ /* 0x000fe20000000800 */
[----:B------:R-:W-:Y:S02]  /*13130*/  FFMA.FTZ R149, R73, c[0x0][0x2d0], -R0 ;  /* 0x0000b40049957a23 */ /* 0x000fe40000010800 */
[----:B------:R-:W-:Y:S02]  /*13140*/  FADD.FTZ R0, R156, R4 ;  /* 0x000000049c007221 */ /* 0x000fe40000010000 */
[----:B------:R-:W3:Y:S02]  /*13150*/  LDSM.16.MT88.4 R4, [R195+0x800] ;  /* 0x00080000c304783b */ /* 0x000ee40000004200 */
[----:B------:R-:W-:Y:S01]  /*13160*/  FADD.FTZ R3, R159, R0 ;  /* 0x000000009f037221 */ /* 0x000fe20000010000 */
[----:B------:R-:W-:Y:S01]  /*13170*/  MUFU.EX2 R156, R64 ;  /* 0x00000040009c7308 */ /* 0x000fe20000000800 */
[----:B------:R-:W-:-:S04]  /*13180*/  FADD.FTZ R0, R184, R79 ;  /* 0x0000004fb8007221 */ /* 0x000fc80000010000 */
[----:B------:R-:W-:-:S03]  /*13190*/  FADD.FTZ R0, R220, R0 ;  /* 0x00000000dc007221 */ /* 0x000fc60000010000 */
[----:B------:R-:W-:Y:S01]  /*131a0*/  MUFU.EX2 R159, R76 ;  /* 0x0000004c009f7308 */ /* 0x000fe20000000800 */
[----:B------:R-:W-:Y:S01]  /*131b0*/  FADD.FTZ R0, R221, R0 ;  /* 0x00000000dd007221 */ /* 0x000fe20000010000 */
[----:B-1----:R-:W-:Y:S03]  /*131c0*/  HMMA.16816.F32.BF16 R52, R16, R24, RZ ;  /* 0x000000181034723c */ /* 0x002fe600000418ff */
[----:B------:R-:W-:-:S03]  /*131d0*/  FADD.FTZ R0, R223, R0 ;  /* 0x00000000df007221 */ /* 0x000fc60000010000 */
[----:B------:R-:W-:Y:S02]  /*131e0*/  MUFU.EX2 R148, R37 ;  /* 0x0000002500947308 */ /* 0x000fe40000000800 */
[----:B------:R-:W-:Y:S06]  /*131f0*/  HMMA.16816.F32.BF16 R56, R20, R24, RZ ;  /* 0x000000181438723c */ /* 0x000fec00000418ff */
[----:B------:R-:W1:Y:S08]  /*13200*/  MUFU.EX2 R25, R78 ;  /* 0x0000004e00197308 */ /* 0x000e700000000800 */
[----:B------:R-:W4:Y:S02]  /*13210*/  MUFU.EX2 R151, R36 ;  /* 0x0000002400977308 */ /* 0x000f240000000800 */
[----:B---3--:R-:W-:Y:S06]  /*13220*/  HMMA.16816.F32.BF16 R104, R8, R4, R52 ;  /* 0x000000040868723c */ /* 0x008fec0000041834 */
[----:B------:R-:W-:Y:S01]  /*13230*/  MUFU.EX2 R184, R142 ;  /* 0x0000008e00b87308 */ /* 0x000fe20000000800 */
[----:B-1----:R-:W-:Y:S01]  /*13240*/  FADD.FTZ R0, R25, R0 ;  /* 0x0000000019007221 */ /* 0x002fe20000010000 */
[----:B------:R-:W-:Y:S03]  /*13250*/  HMMA.16816.F32.BF16 R52, R16, R50, RZ ;  /* 0x000000321034723c */ /* 0x000fe600000418ff */
[----:B------:R-:W-:-:S03]  /*13260*/  FADD.FTZ R0, R157, R0 ;  /* 0x000000009d007221 */ /* 0x000fc60000010000 */
[----:B------:R-:W-:Y:S01]  /*13270*/  MUFU.EX2 R160, R149 ;  /* 0x0000009500a07308 */ /* 0x000fe20000000800 */
[----:B------:R-:W-:Y:S01]  /*13280*/  FADD.FTZ R0, R158, R0 ;  /* 0x000000009e007221 */ /* 0x000fe20000010000 */
[----:B------:R-:W-:Y:S03]  /*13290*/  HMMA.16816.F32.BF16 R108, R12, R4, R56 ;  /* 0x000000040c6c723c */ /* 0x000fe60000041838 */
[----:B------:R-:W-:-:S04]  /*132a0*/  FADD.FTZ R0, R212, R0 ;  /* 0x00000000d4007221 */ /* 0x000fc80000010000 */
[----:B------:R-:W-:Y:S01]  /*132b0*/  F2FP.BF16.PACK_AB R4, R156, R150 ;  /* 0x000000969c04723e */ /* 0x000fe200000010ff */
[----:B------:R-:W-:Y:S01]  /*132c0*/  HMMA.16816.F32.BF16 R48, R20, R50, RZ ;  /* 0x000000321430723c */ /* 0x000fe200000418ff */
[----:B----4-:R-:W-:-:S07]  /*132d0*/  F2FP.BF16.PACK_AB R5, R151, R148 ;  /* 0x000000949705723e */ /* 0x010fce00000010ff */
        /* <DEDUP_REMOVED lines=13> */
[----:B------:R-:W3:Y:S07]  /*133b0*/  MUFU.EX2 R26, R77 ;  /* 0x0000004d001a7308 */ /* 0x000eee0000000800 */
[----:B------:R-:W-:Y:S01]  /*133c0*/  HMMA.16816.F32.BF16 R72, R8, R38, R52 ;  /* 0x000000260848723c */ /* 0x000fe20000041834 */
[----:B------:R-:W-:Y:S01]  /*133d0*/  MUFU.EX2 R27, R171 ;  /* 0x000000ab001b7308 */ /* 0x000fe20000000800 */
[----:B---3--:R-:W-:-:S04]  /*133e0*/  FADD.FTZ R2, R26, R2 ;  /* 0x000000021a027221 */ /* 0x008fc80000010000 */
[----:B------:R-:W-:-:S10]  /*133f0*/  FADD.FTZ R2, R159, R2 ;  /* 0x000000029f027221 */ /* 0x000fd40000010000 */
[----:B------:R-:W-:Y:S01]  /*13400*/  HMMA.16816.F32.BF16 R92, R8, R6, R16 ;  /* 0x00000006085c723c */ /* 0x000fe20000041810 */
[----:B------:R-:W-:-:S04]  /*13410*/  FADD.FTZ R2, R190, R2 ;  /* 0x00000002be027221 */ /* 0x000fc80000010000 */
[----:B------:R-:W-:Y:S02]  /*13420*/  FADD.FTZ R2, R213, R2 ;  /* 0x00000002d5027221 */ /* 0x000fe40000010000 */
        /* <DEDUP_REMOVED lines=10> */
[----:B------:R-:W-:-:S02]  /*134d0*/  F2FP.BF16.PACK_AB R7, R210, R191 ;  /* 0x000000bfd207723e */ /* 0x000fc400000010ff */
[----:B------:R-:W-:Y:S01]  /*134e0*/  F2FP.BF16.PACK_AB R158, R89, R88 ;  /* 0x00000058599e723e */ /* 0x000fe200000010ff */
[----:B-1----:R-:W-:Y:S01]  /*134f0*/  HMMA.16816.F32.BF16 R64, R8, R12, R120 ;  /* 0x0000000c0840723c */ /* 0x002fe20000041878 */
[----:B------:R-:W-:Y:S01]  /*13500*/  FADD.FTZ R3, R215, R3 ;  /* 0x00000003d7037221 */ /* 0x000fe20000010000 */
[----:B------:R-:W-:Y:S03]  /*13510*/  MUFU.EX2 R173, R153 ;  /* 0x0000009900ad7308 */ /* 0x000fe60000000800 */
        /* <DEDUP_REMOVED lines=10> */
[----:B------:R-:W1:Y:S01]  /*135c0*/  LDSM.16.MT88.4 R12, [R196+0x1000] ;  /* 0x00100000c40c783b */ /* 0x000e620000004200 */
[----:B------:R-:W3:Y:S01]  /*135d0*/  MUFU.EX2 R86, R165 ;  /* 0x000000a500567308 */ /* 0x000ee20000000800 */
[----:B------:R-:W-:-:S04]  /*135e0*/  FADD.FTZ R3, R210, R3 ;  /* 0x00000003d2037221 */ /* 0x000fc80000010000 */
[----:B------:R-:W-:-:S03]  /*135f0*/  FADD.FTZ R3, R160, R3 ;  /* 0x00000003a0037221 */ /* 0x000fc60000010000 */
[----:B------:R-:W-:Y:S01]  /*13600*/  MUFU.EX2 R26, R174 ;  /* 0x000000ae001a7308 */ /* 0x000fe20000000800 */
[----:B------:R-:W-:-:S04]  /*13610*/  FADD.FTZ R3, R161, R3 ;  /* 0x00000003a1037221 */ /* 0x000fc80000010000 */
[----:B------:R-:W-:Y:S01]  /*13620*/  FADD.FTZ R3, R163, R3 ;  /* 0x00000003a3037221 */ /* 0x000fe20000010000 */
[----:B---3--:R-:W-:Y:S01]  /*13630*/  F2FP.BF16.PACK_AB R157, R86, R25 ;  /* 0x00000019569d723e */ /* 0x008fe200000010ff */
[-C--:B-1----:R-:W-:Y:S08]  /*13640*/  HMMA.16816.F32.BF16 R52, R8, R12.reuse, R136 ;  /* 0x0000000c0834723c */ /* 0x082ff00000041888 */
[C---:B------:R-:W-:Y:S08]  /*13650*/  HMMA.16816.F32.BF16 R96, R4.reuse, R12, R132 ;  /* 0x0000000c0460723c */ /* 0x040ff00000041884 */
[-C--:B------:R-:W-:Y:S08]  /*13660*/  HMMA.16816.F32.BF16 R80, R4, R14.reuse, R60 ;  /* 0x0000000e0450723c */ /* 0x080ff0000004183c */
[C---:B------:R-:W-:Y:S01]  /*13670*/  HMMA.16816.F32.BF16 R48, R8.reuse, R14, R44 ;  /* 0x0000000e0830723c */ /* 0x040fe2000004182c */
[----:B------:R-:W1:Y:S07]  /*13680*/  LDSM.16.MT88.4 R12, [R193+0x1000] ;  /* 0x00100000c10c783b */ /* 0x000e6e0000004200 */
[-C--:B-1----:R-:W-:Y:S01]  /*13690*/  HMMA.16816.F32.BF16 R44, R8, R12.reuse, R116 ;  /* 0x0000000c082c723c */ /* 0x082fe20000041874 */
[----:B------:R-:W-:Y:S07]  /*136a0*/  LDSM.16.MT88.4 R116, [R192+0x2000] ;  /* 0x00200000c074783b */ /* 0x000fee0000004200 */
[C---:B------:R-:W-:Y:S08]  /*136b0*/  HMMA.16816.F32.BF16 R76, R4.reuse, R12, R112 ;  /* 0x0000000c044c723c */ /* 0x040ff00000041870 */
[-C--:B------:R-:W-:Y:S08]  /*136c0*/  HMMA.16816.F32.BF16 R72, R4, R14.reuse, R72 ;  /* 0x0000000e0448723c */ /* 0x080ff00000041848 */
[----:B------:R-:W-:Y:S01]  /*136d0*/  HMMA.16816.F32.BF16 R32, R8, R14, R32 ;  /* 0x0000000e0820723c */ /* 0x000fe20000041820 */
[----:B------:R-:W1:Y:S07]  /*136e0*/  LDSM.16.MT88.4 R12, [R195+0x1000] ;  /* 0x00100000c30c783b */ /* 0x000e6e0000004200 */
[C---:B-1----:R-:W-:Y:S08]  /*136f0*/  HMMA.16816.F32.BF16 R60, R4.reuse, R12, R104 ;  /* 0x0000000c043c723c */ /* 0x042ff00000041868 */
[----:B------:R-:W-:Y:S01]  /*13700*/  HMMA.16816.F32.BF16 R40, R4, R14, R92 ;  /* 0x0000000e0428723c */ /* 0x000fe2000004185c */
[----:B------:R-:W1:Y:S06]  /*13710*/  MUFU.EX2 R93, R146 ;  /* 0x00000092005d7308 */ /* 0x000e6c0000000800 */
[----:B------:R-:W-:Y:S01]  /*13720*/  FADD.FTZ R4, R217, R16 ;  /* 0x00000010d9047221 */ /* 0x000fe20000010000 */
[C---:B------:R-:W-:Y:S01]  /*13730*/  HMMA.16816.F32.BF16 R36, R8.reuse, R12, R108 ;  /* 0x0000000c0824723c */ /* 0x040fe2000004186c */
[----:B------:R-:W3:Y:S01]  /*13740*/  LDSM.16.MT88.4 R16, [R196+0x1800] ;  /* 0x00180000c410783b */ /* 0x000ee20000004200 */
[----:B------:R-:W4:Y:S01]  /*13750*/  MUFU.EX2 R92, R140 ;  /* 0x0000008c005c7308 */ /* 0x000f220000000800 */
[----:B------:R-:W-:Y:S01]  /*13760*/  FADD.FTZ R24, R219, R4 ;  /* 0x00000004db187221 */ /* 0x000fe20000010000 */
[----:B------:R-:W-:Y:S01]  /*13770*/  F2FP.BF16.PACK_AB R6, R189, R188 ;  /* 0x000000bcbd06723e */ /* 0x000fe200000010ff */
[----:B------:R-:W-:Y:S01]  /*13780*/  LDSM.16.MT88.4 R108, [R196+0x2000] ;  /* 0x00200000c46c783b */ /* 0x000fe20000004200 */
[----:B------:R-:W-:Y:S01]  /*13790*/  F2FP.BF16.PACK_AB R7, R186, R184 ;  /* 0x000000b8ba07723e */ /* 0x000fe200000010ff */
[----:B------:R-:W-:Y:S01]  /*137a0*/  FADD.FTZ R24, R227, R24 ;  /* 0x00000018e3187221 */ /* 0x000fe20000010000 */
[----:B------:R-:W-:Y:S01]  /*137b0*/  HMMA.16816.F32.BF16 R28, R8, R14, R20 ;  /* 0x0000000e081c723c */ /* 0x000fe20000041814 */
[----:B------:R-:W5:Y:S01]  /*137c0*/  LDSM.16.MT88.4 R20, [R192+0x1800] ;  /* 0x00180000c014783b */ /* 0x000f620000004200 */
[----:B-1----:R-:W-:-:S03]  /*137d0*/  F2FP.BF16.PACK_AB R4, R187, R93 ;  /* 0x0000005dbb04723e */ /* 0x002fc600000010ff */
[----:B------:R-:W1:Y:S04]  /*137e0*/  LDSM.16.MT88.4 R12, [R193+0x1800] ;  /* 0x00180000c10c783b */ /* 0x000e680000004200 */
[----:B------:R-:W1:Y:S01]  /*137f0*/  LDSM.16.MT88.4 R8, [R195+0x1800] ;  /* 0x00180000c308783b */ /* 0x000e620000004200 */
[----:B----4-:R-:W-:-:S07]  /*13800*/  F2FP.BF16.PACK_AB R5, R185, R92 ;  /* 0x0000005cb905723e */ /* 0x010fce00000010ff */
[C---:B---3--:R-:W-:Y:S08]  /*13810*/  HMMA.16816.F32.BF16 R52, R4.reuse, R16, R52 ;  /* 0x000000100434723c */ /* 0x048ff00000041834 */
[C---:B-----5:R-:W-:Y:S08]  /*13820*/  HMMA.16816.F32.BF16 R64, R4.reuse, R20, R64 ;  /* 0x000000140440723c */ /* 0x060ff00000041840 */
[C---:B------:R-:W-:Y:S08]  /*13830*/  HMMA.16816.F32.BF16 R56, R4.reuse, R22, R56 ;  /* 0x000000160438723c */ /* 0x040ff00000041838 */
[C---:B------:R-:W-:Y:S08]  /*13840*/  HMMA.16816.F32.BF16 R48, R4.reuse, R18, R48 ;  /* 0x000000120430723c */ /* 0x040ff00000041830 */
[C---:B-1----:R-:W-:Y:S08]  /*13850*/  HMMA.16816.F32.BF16 R44, R4.reuse, R12, R44 ;  /* 0x0000000c042c723c */ /* 0x042ff0000004182c */
[C---:B------:R-:W-:Y:S08]  /*13860*/  HMMA.16816.F32.BF16 R32, R4.reuse, R14, R32 ;  /* 0x0000000e0420723c */ /* 0x040ff00000041820 */
[C---:B------:R-:W-:Y:S08]  /*13870*/  HMMA.16816.F32.BF16 R36, R4.reuse, R8, R36 ;  /* 0x000000080424723c */ /* 0x040ff00000041824 */
[----:B------:R-:W-:Y:S07]  /*13880*/  HMMA.16816.F32.BF16 R28, R4, R10, R28 ;  /* 0x0000000a041c723c */ /* 0x000fee000004181c */
[----:B------:R-:W-:-:S02]  /*13890*/  F2FP.BF16.PACK_AB R4, R164, R162 ;  /* 0x000000a2a404723e */ /* 0x000fc400000010ff */
[----:B------:R-:W-:Y:S02]  /*138a0*/  F2FP.BF16.PACK_AB R6, R175, R173 ;  /* 0x000000adaf06723e */ /* 0x000fe400000010ff */
[----:B------:R-:W-:Y:S02]  /*138b0*/  F2FP.BF16.PACK_AB R5, R161, R160 ;  /* 0x000000a0a105723e */ /* 0x000fe400000010ff */
[----:B------:R-:W-:-:S07]  /*138c0*/  F2FP.BF16.PACK_AB R7, R172, R163 ;  /* 0x000000a3ac07723e */ /* 0x000fce00000010ff */
[C---:B------:R-:W-:Y:S08]  /*138d0*/  HMMA.16816.F32.BF16 R120, R4.reuse, R20, R120 ;  /* 0x000000140478723c */ /* 0x040ff00000041878 */
[C---:B------:R-:W-:Y:S01]  /*138e0*/  HMMA.16816.F32.BF16 R20, R4.reuse, R22, R100 ;  /* 0x000000160414723c */ /* 0x040fe20000041864 */
[----:B------:R-:W1:Y:S07]  /*138f0*/  LDSM.16.MT88.4 R100, [R193+0x2000] ;  /* 0x00200000c164783b */ /* 0x000e6e0000004200 */
[C---:B------:R-:W-:Y:S01]  /*13900*/  HMMA.16816.F32.BF16 R96, R4.reuse, R16, R96 ;  /* 0x000000100460723c */ /* 0x040fe20000041860 */
[----:B------:R-:W-:Y:S07]  /*13910*/  MUFU.EX2 R17, R180 ;  /* 0x000000b400117308 */ /* 0x000fee0000000800 */
[C---:B------:R-:W-:Y:S01]  /*13920*/  HMMA.16816.F32.BF16 R80, R4.reuse, R18, R80 ;  /* 0x000000120450723c */ /* 0x040fe20000041850 */
[----:B------:R-:W3:Y:S07]  /*13930*/  MUFU.EX2 R19, R168 ;  /* 0x000000a800137308 */ /* 0x000eee0000000800 */
[C---:B------:R-:W-:Y:S01]  /*13940*/  HMMA.16816.F32.BF16 R76, R4.reuse, R12, R76 ;  /* 0x0000000c044c723c */ /* 0x040fe2000004184c */
[----:B------:R-:W-:Y:S07]  /*13950*/  MUFU.EX2 R13, R182 ;  /* 0x000000b6000d7308 */ /* 0x000fee0000000800 */
[----:B------:R-:W-:Y:S01]  /*13960*/  HMMA.16816.F32.BF16 R72, R4, R14, R72 ;  /* 0x0000000e0448723c */ /* 0x000fe20000041848 */
[----:B------:R-:W4:Y:S01]  /*13970*/  MUFU.EX2 R15, R181 ;  /* 0x000000b5000f7308 */ /* 0x000f220000000800 */
[----:B---3--:R-:W-:-:S06]  /*13980*/  F2FP.BF16.PACK_AB R159, R26, R19 ;  /* 0x000000131a9f723e */ /* 0x008fcc00000010ff */
[C---:B------:R-:W-:Y:S01]  /*13990*/  HMMA.16816.F32.BF16 R60, R4.reuse, R8, R60 ;  /* 0x00000008043c723c */ /* 0x040fe2000004183c */
[----:B------:R-:W-:Y:S07]  /*139a0*/  MUFU.EX2 R12, R179 ;  /* 0x000000b3000c7308 */ /* 0x000fee0000000800 */
[----:B------:R-:W-:Y:S01]  /*139b0*/  HMMA.16816.F32.BF16 R40, R4, R10, R40 ;  /* 0x0000000a0428723c */ /* 0x000fe20000041828 */
[----:B------:R-:W3:Y:S01]  /*139c0*/  LDSM.16.MT88.4 R8, [R195+0x2000] ;  /* 0x00200000c308783b */ /* 0x000ee20000004200 */
[----:B------:R-:W5:Y:S01]  /*139d0*/  MUFU.EX2 R7, R183 ;  /* 0x000000b700077308 */ /* 0x000f620000000800 */
[----:B----4-:R-:W-:-:S04]  /*139e0*/  F2FP.BF16.PACK_AB R94, R17, R15 ;  /* 0x0000000f115e723e */ /* 0x010fc800000010ff */
[----:B------:R-:W-:Y:S02]  /*139f0*/  FADD.FTZ R4, R150, R24 ;  /* 0x0000001896047221 */ /* 0x000fe40000010000 */
[----:B------:R-:W-:Y:S01]  /*13a00*/  FADD.FTZ R5, R93, R2 ;  /* 0x000000025d057221 */ /* 0x000fe20000010000 */
[----:B------:R-:W4:Y:S01]  /*13a10*/  MUFU.EX2 R14, R178 ;  /* 0x000000b2000e7308 */ /* 0x000f220000000800 */
[----:B------:R-:W-:Y:S01]  /*13a20*/  FADD.FTZ R4, R156, R4 ;  /* 0x000000049c047221 */ /* 0x000fe20000010000 */
[----:B------:R-:W-:Y:S01]  /*13a30*/  F2FP.BF16.PACK_AB R156, R27, R87 ;  /* 0x000000571b9c723e */ /* 0x000fe200000010ff */
[----:B--2---:R-:W-:-:S04]  /*13a40*/  @P1 IMAD.HI.U32 R2, R231, c[0x0][0x2c8], RZ ;  /* 0x0000b200e7021a27 */ /* 0x004fc800078e00ff */
[----:B------:R-:W-:Y:S01]  /*13a50*/  FADD.FTZ R4, R209, R4 ;  /* 0x00000004d1047221 */ /* 0x000fe20000010000 */
[----:B------:R-:W-:Y:S01]  /*13a60*/  MUFU.EX2 R16, R177 ;  /* 0x000000b100107308 */ /* 0x000fe20000000800 */
[----:B------:R-:W-:Y:S01]  /*13a70*/  FADD.FTZ R6, R92, R0 ;  /* 0x000000005c067221 */ /* 0x000fe20000010000 */
[----:B------:R-:W-:Y:S01]  /*13a80*/  MOV R0, R231 ;  /* 0x000000e700007202 */ /* 0x000fe20000000f00 */
[----:B------:R-:W-:Y:S01]  /*13a90*/  FADD.FTZ R4, R211, R4 ;  /* 0x00000004d3047221 */ /* 0x000fe20000010000 */
[----:B------:R-:W-:Y:S01]  /*13aa0*/  @P1 SHF.R.U32.HI R0, RZ, c[0x0][0x2cc], R2 ;  /* 0x0000b300ff001a19 */ /* 0x000fe20000011602 */
[----:B------:R-:W-:Y:S01]  /*13ab0*/  FADD.FTZ R5, R187, R5 ;  /* 0x00000005bb057221 */ /* 0x000fe20000010000 */
[----:B-----5:R-:W-:Y:S01]  /*13ac0*/  F2FP.BF16.PACK_AB R92, R13, R7 ;  /* 0x000000070d5c723e */ /* 0x020fe200000010ff */
[----:B------:R-:W-:Y:S01]  /*13ad0*/  FADD.FTZ R6, R185, R6 ;  /* 0x00000006b9067221 */ /* 0x000fe20000010000 */
[----:B------:R-:W2:Y:S01]  /*13ae0*/  MUFU.EX2 R18, R176 ;  /* 0x000000b000127308 */ /* 0x000ea20000000800 */
[----:B------:R-:W-:Y:S01]  /*13af0*/  IADD3 R2, R230, R0, RZ ;  /* 0x00000000e6027210 */ /* 0x000fe20007ffe0ff */
[----:B------:R-:W-:Y:S01]  /*13b00*/  FADD.FTZ R0, R162, R4 ;  /* 0x00000004a2007221 */ /* 0x000fe20000010000 */
[----:B----4-:R-:W-:Y:S01]  /*13b10*/  F2FP.BF16.PACK_AB R93, R14, R12 ;  /* 0x0000000c0e5d723e */ /* 0x010fe200000010ff */
[----:B------:R-:W-:Y:S01]  /*13b20*/  HMMA.16816.F32.BF16 R128, R156, R116, R64 ;  /* 0x000000749c80723c */ /* 0x000fe20000041840 */
[----:B------:R-:W-:Y:S01]  /*13b30*/  FADD.FTZ R5, R188, R5 ;  /* 0x00000005bc057221 */ /* 0x000fe20000010000 */
[----:B------:R-:W-:Y:S01]  /*13b40*/  IADD3 R209, R228, -0x2, RZ ;  /* 0xfffffffee4d17810 */ /* 0x000fe20007ffe0ff */
[----:B------:R-:W-:-:S02]  /*13b50*/  FADD.FTZ R0, R164, R0 ;  /* 0x00000000a4007221 */ /* 0x000fc40000010000 */
[----:B------:R-:W-:Y:S02]  /*13b60*/  FADD.FTZ R6, R184, R6 ;  /* 0x00000006b8067221 */ /* 0x000fe40000010000 */
[----:B------:R-:W-:Y:S01]  /*13b70*/  FADD.FTZ R0, R173, R0 ;  /* 0x00000000ad007221 */ /* 0x000fe20000010000 */
[C---:B------:R-:W-:Y:S01]  /*13b80*/  HMMA.16816.F32.BF16 R132, R156.reuse, R118, R56 ;  /* 0x000000769c84723c */ /* 0x040fe20000041838 */
[----:B------:R-:W-:Y:S02]  /*13b90*/  FADD.FTZ R5, R189, R5 ;  /* 0x00000005bd057221 */ /* 0x000fe40000010000 */
[----:B------:R-:W-:Y:S01]  /*13ba0*/  FADD.FTZ R0, R175, R0 ;  /* 0x00000000af007221 */ /* 0x000fe20000010000 */
[----:B--2---:R-:W-:Y:S01]  /*13bb0*/  F2FP.BF16.PACK_AB R95, R18, R16 ;  /* 0x00000010125f723e */ /* 0x004fe200000010ff */
        /* <DEDUP_REMOVED lines=16> */
[----:B------:R-:W-:Y:S01]  /*13cc0*/  MOV R20, c[0x0][0x32c] ;  /* 0x0000cb0000147a02 */ /* 0x000fe20000000f00 */
[----:B------:R-:W-:Y:S01]  /*13cd0*/  HMMA.16816.F32.BF16 R140, R156, R110, R48 ;  /* 0x0000006e9c8c723c */ /* 0x000fe20000041830 */
[----:B------:R-:W-:-:S02]  /*13ce0*/  FADD.FTZ R4, R15, R4 ;  /* 0x000000040f047221 */ /* 0x000fc40000010000 */
[----:B------:R-:W-:Y:S01]  /*13cf0*/  ISETP.GE.AND P0, PT, R20, 0x1, PT ;  /* 0x000000011400780c */ /* 0x000fe20003f06270 */
[----:B------:R-:W-:Y:S01]  /*13d00*/  FADD.FTZ R247, R18, R3 ;  /* 0x0000000312f77221 */ /* 0x000fe20000010000 */
[----:B------:R-:W-:Y:S01]  /*13d10*/  IADD3 R3, R2, c[0x0][0x328], RZ ;  /* 0x0000ca0002037a10 */ /* 0x000fe20007ffe0ff */
[----:B------:R-:W-:Y:S02]  /*13d20*/  FADD.FTZ R237, R89, R0 ;  /* 0x0000000059ed7221 */ /* 0x000fe40000010000 */
[----:B-1----:R-:W-:Y:S01]  /*13d30*/  HMMA.16816.F32.BF16 R144, R156, R100, R44 ;  /* 0x000000649c90723c */ /* 0x002fe2000004182c */
[----:B------:R-:W-:Y:S02]  /*13d40*/  FADD.FTZ R243, R26, R5 ;  /* 0x000000051af37221 */ /* 0x000fe40000010000 */
[----:B------:R-:W-:-:S05]  /*13d50*/  FADD.FTZ R246, R17, R4 ;  /* 0x0000000411f67221 */ /* 0x000fca0000010000 */
[----:B------:R-:W-:Y:S08]  /*13d60*/  HMMA.16816.F32.BF16 R148, R156, R102, R32 ;  /* 0x000000669c94723c */ /* 0x000ff00000041820 */
[C---:B------:R-:W-:Y:S08]  /*13d70*/  HMMA.16816.F32.BF16 R112, R92.reuse, R108, R96 ;  /* 0x0000006c5c70723c */ /* 0x040ff00000041860 */
[----:B------:R-:W-:Y:S08]  /*13d80*/  HMMA.16816.F32.BF16 R104, R92, R100, R76 ;  /* 0x000000645c68723c */ /* 0x000ff0000004184c */
[----:B---3--:R-:W-:Y:S08]  /*13d90*/  HMMA.16816.F32.BF16 R152, R156, R8, R36 ;  /* 0x000000089c98723c */ /* 0x008ff00000041824 */
[C---:B------:R-:W-:Y:S08]  /*13da0*/  HMMA.16816.F32.BF16 R108, R92.reuse, R110, R80 ;  /* 0x0000006e5c6c723c */ /* 0x040ff00000041850 */
[C---:B------:R-:W-:Y:S08]  /*13db0*/  HMMA.16816.F32.BF16 R100, R92.reuse, R102, R72 ;  /* 0x000000665c64723c */ /* 0x040ff00000041848 */
[----:B------:R-:W-:Y:S08]  /*13dc0*/  HMMA.16816.F32.BF16 R96, R92, R8, R60 ;  /* 0x000000085c60723c */ /* 0x000ff0000004183c */
[-C--:B------:R-:W-:Y:S08]  /*13dd0*/  HMMA.16816.F32.BF16 R156, R156, R10.reuse, R28 ;  /* 0x0000000a9c9c723c */ /* 0x080ff0000004181c */
[----:B------:R-:W-:Y:S01]  /*13de0*/  HMMA.16816.F32.BF16 R92, R92, R10, R40 ;  /* 0x0000000a5c5c723c */ /* 0x000fe20000041828 */
[----:B------:R-:W-:Y:S07]  /*13df0*/  @!P0 BRA `(.L_x_1058) ;  /* 0x0000013000008947 */ /* 0x000fee0003800000 */
[C---:B------:R-:W-:Y:S01]  /*13e00*/  ISETP.GT.AND P0, PT, R2.reuse, RZ, PT ;  /* 0x000000ff0200720c */ /* 0x040fe20003f04270 */
[----:B------:R-:W-:Y:S01]  /*13e10*/  BSSY B0, `(.L_x_1059) ;  /* 0x000000e000007945 */ /* 0x000fe20003800000 */
[----:B------:R-:W-:-:S11]  /*13e20*/  IADD3 R0, R2, -0x1, RZ ;  /* 0xffffffff02007810 */ /* 0x000fd60007ffe0ff */
        /* <DEDUP_REMOVED lines=8> */
.L_x_1060:
[----:B------:R-:W-:-:S04]  /*13eb0*/  MOV R2, 0x1 ;  /* 0x0000000100027802 */ /* 0x000fc80000000f00 */
[----:B------:R-:W-:-:S13]  /*13ec0*/  ISETP.NE.AND P0, PT, R2, c[0x0][0x32c], PT ;  /* 0x0000cb0002007a0c */ /* 0x000fda0003f05270 */
[----:B------:R-:W-:-:S05]  /*13ed0*/  @P0 IMAD.HI.U32 R2, R0, c[0x0][0x330], RZ ;  /* 0x0000cc0000020a27 */ /* 0x000fca00078e00ff */
[----:B------:R-:W-:Y:S02]  /*13ee0*/  @P0 SHF.R.U32.HI R0, RZ, c[0x0][0x334], R2 ;  /* 0x0000cd00ff000a19 */ /* 0x000fe40000011602 */
.L_x_1061:
[----:B------:R-:W-:Y:S05]  /*13ef0*/  BSYNC B0 ;  /* 0x0000000000007941 */ /* 0x000fea0003800000 */
.L_x_1059:
[----:B------:R-:W-:-:S05]  /*13f00*/  MOV R2, c[0x0][0x32c] ;  /* 0x0000cb0000027a02 */ /* 0x000fca0000000f00 */
[----:B------:R-:W-:-:S05]  /*13f10*/  IMAD R0, R0, R2, c[0x0][0x32c] ;  /* 0x0000cb0000007624 */ /* 0x000fca00078e0202 */
[----:B------:R-:W-:-:S04]  /*13f20*/  IMNMX R3, R3, R0, PT ;  /* 0x0000000003037217 */ /* 0x000fc80003800200 */
.L_x_1058:
[----:B------:R-:W2:Y:S01]  /*13f30*/  LDL R2, [R1+0x8] ;  /* 0x0000080001027983 */ /* 0x000ea20000100800 */
        /* <DEDUP_REMOVED lines=10> */
.L_x_1093:
        /* <DEDUP_REMOVED lines=22> */
[C---:B-1-34-:R-:W-:Y:S01]  /*14140*/  IMAD.WIDE.U32 R2, R229.reuse, c[0x0][0x208], RZ ;  /* 0x00008200e5027a25 */ /* 0x05afe200078e00ff */
[----:B------:R-:W-:Y:S01]  /*14150*/  SHF.R.S32.HI R0, RZ, 0x1f, R229 ;  /* 0x0000001fff007819 */ /* 0x000fe200000114e5 */
[----:B------:R-:W2:Y:S04]  /*14160*/  LDL.64 R6, [R1+0x18] ;  /* 0x0000180001067983 */ /* 0x000ea80000100a00 */
[----:B------:R-:W-:Y:S02]  /*14170*/  IMAD R0, R0, c[0x0][0x208], RZ ;  /* 0x0000820000007a24 */ /* 0x000fe400078e02ff */
[----:B------:R-:W3:Y:S02]  /*14180*/  LDL R5, [R1+0x14] ;  /* 0x0000140001057983 */ /* 0x000ee40000100800 */
[----:B------:R-:W-:Y:S04]  /*14190*/  IMAD R0, R229, c[0x0][0x20c], R0 ;  /* 0x00008300e5007a24 */ /* 0x000fe800078e0200 */
[----:B------:R-:W-:Y:S01]  /*141a0*/  IMAD.IADD R3, R3, 0x1, R0 ;  /* 0x0000000103037824 */ /* 0x000fe200078e0200 */
[----:B------:R-:W-:Y:S03]  /*141b0*/  SHF.R.S32.HI R0, RZ, 0x1f, R216 ;  /* 0x0000001fff007819 */ /* 0x000fe600000114d8 */
[----:B------:R-:W-:Y:S04]  /*141c0*/  IMAD.WIDE.U32 R2, R216, c[0x0][0x218], R2 ;  /* 0x00008600d8027a25 */ /* 0x000fe800078e0002 */
[----:B------:R-:W-:Y:S04]  /*141d0*/  IMAD R0, R0, c[0x0][0x218], RZ ;  /* 0x0000860000007a24 */ /* 0x000fe800078e02ff */
[----:B------:R-:W-:Y:S01]  /*141e0*/  IMAD R4, R216, c[0x0][0x21c], R0 ;  /* 0x00008700d8047a24 */ /* 0x000fe200078e0200 */
[----:B--2---:R-:W-:Y:S02]  /*141f0*/  IADD3 R2, P1, R6, R2, RZ ;  /* 0x0000000206027210 */ /* 0x004fe40007f3e0ff */
[----:B------:R-:W-:Y:S02]  /*14200*/  SHF.L.U64.HI R6, R244, 0x1, R245 ;  /* 0x00000001f4067819 */ /* 0x000fe400000102f5 */
[----:B------:R-:W-:Y:S02]  /*14210*/  LEA R0, P0, R2, c[0x0][0x1f8], 0x1 ;  /* 0x00007e0002007a11 */ /* 0x000fe400078008ff */
[----:B---3--:R-:W-:Y:S02]  /*14220*/  IADD3.X R3, R5, R3, R4, P1, !PT ;  /* 0x0000000305037210 */ /* 0x008fe40000ffe404 */
[----:B------:R-:W-:Y:S02]  /*14230*/  SHF.L.U32 R5, R244, 0x1, RZ ;  /* 0x00000001f4057819 */ /* 0x000fe400000006ff */
[----:B------:R-:W-:Y:S01]  /*14240*/  LEA.HI.X R4, R2, c[0x0][0x1fc], R3, 0x1, P0 ;  /* 0x00007f0002047a11 */ /* 0x000fe200000f0c03 */
[----:B------:R-:W-:-:S05]  /*14250*/  BRA.DIV ~URZ, `(.L_x_1065) ;  /* 0x000150d27f007947 */ /* 0x000fca000b800000 */
[----:B------:R1:W2:Y:S02]  /*14260*/  SHFL.IDX PT, R8, R4, RZ, 0x181f ;  /* 0x00181fff04087589 */ /* 0x0002a400000e0000 */
.L_x_1233:
[----:B------:R-:W-:-:S05]  /*14270*/  BRA.DIV ~URZ, `(.L_x_1066) ;  /* 0x000151227f007947 */ /* 0x000fca000b800000 */
[----:B------:R-:W3:Y:S04]  /*14280*/  SHFL.IDX PT, R2, R0, RZ, 0x181f ;  /* 0x00181fff00027589 */ /* 0x000ee800000e0000 */
[----:B------:R-:W4:Y:S04]  /*14290*/  SHFL.IDX PT, R7, R0, 0x1, 0x181f ;  /* 0x00381f0000077f89 */ /* 0x000f2800000e0000 */
[----:B------:R-:W5:Y:S04]  /*142a0*/  SHFL.IDX PT, R11, R4, 0x1, 0x181f ;  /* 0x00381f00040b7f89 */ /* 0x000f6800000e0000 */
[----:B------:R-:W-:Y:S04]  /*142b0*/  SHFL.IDX PT, R9, R0, 0x3, 0x181f ;  /* 0x00781f0000097f89 */ /* 0x000fe800000e0000 */
[----:B------:R-:W-:Y:S01]  /*142c0*/  SHFL.IDX PT, R12, R4, 0x2, 0x181f ;  /* 0x00581f00040c7f89 */ /* 0x000fe200000e0000 */
[-C--:B---3--:R-:W-:Y:S05]  /*142d0*/  IADD3 R2, P0, R2, R5.reuse, RZ ;  /* 0x0000000502027210 */ /* 0x088fea0007f1e0ff */
[--C-:B--2---:R-:W-:Y:S01]  /*142e0*/  IMAD.X R3, R8, 0x1, R6.reuse, P0 ;  /* 0x0000000108037824 */ /* 0x104fe200000e0606 */
[-C--:B----4-:R-:W-:Y:S01]  /*142f0*/  IADD3 R10, P0, R7, R5.reuse, RZ ;  /* 0x00000005070a7210 */ /* 0x090fe20007f1e0ff */
[----:B------:R-:W2:Y:S04]  /*14300*/  SHFL.IDX PT, R8, R0, 0x2, 0x181f ;  /* 0x00581f0000087f89 */ /* 0x000ea800000e0000 */
[----:B------:R3:W-:Y:S01]  /*14310*/  LDGSTS.E.BYPASS.LTC128B.128 [R208+0x100], [R2.64], !P2 ;  /* 0x0010000002d07fae */ /* 0x0007e2000d101d48 */
[--C-:B-----5:R-:W-:Y:S03]  /*14320*/  IMAD.X R11, R11, 0x1, R6.reuse, P0 ;  /* 0x000000010b0b7824 */ /* 0x120fe600000e0606 */
[----:B------:R-:W-:Y:S04]  /*14330*/  SHFL.IDX PT, R0, R0, 0x4, 0x181f ;  /* 0x00981f0000007f89 */ /* 0x000fe800000e0000 */
[----:B------:R4:W-:Y:S01]  /*14340*/  LDGSTS.E.BYPASS.LTC128B.128 [R208+0x900], [R10.64], !P2 ;  /* 0x009000000ad07fae */ /* 0x0009e2000d101d48 */
[-C--:B--2---:R-:W-:Y:S03]  /*14350*/  IADD3 R8, P1, R8, R5.reuse, RZ ;  /* 0x0000000508087210 */ /* 0x084fe60007f3e0ff */
[----:B---3--:R-:W2:Y:S01]  /*14360*/  SHFL.IDX PT, R3, R4, 0x3, 0x181f ;  /* 0x00781f0004037f89 */ /* 0x008ea200000e0000 */
[----:B------:R-:W-:Y:S01]  /*14370*/  IADD3 R2, P0, R9, R5, RZ ;  /* 0x0000000509027210 */ /* 0x000fe20007f1e0ff */
[--C-:B------:R-:W-:Y:S02]  /*14380*/  IMAD.X R9, R12, 0x1, R6.reuse, P1 ;  /* 0x000000010c097824 */ /* 0x100fe400008e0606 */
[----:B-1----:R-:W1:Y:S04]  /*14390*/  SHFL.IDX PT, R4, R4, 0x4, 0x181f ;  /* 0x00981f0004047f89 */ /* 0x002e6800000e0000 */
[----:B------:R4:W-:Y:S01]  /*143a0*/  LDGSTS.E.BYPASS.LTC128B.128 [R208+0x1100], [R8.64], !P2 ;  /* 0x0110000008d07fae */ /* 0x0009e2000d101d48 */
[----:B--2---:R-:W-:Y:S05]  /*143b0*/  IMAD.X R3, R3, 0x1, R6, P0 ;  /* 0x0000000103037824 */ /* 0x004fea00000e0606 */
[----:B------:R4:W-:Y:S02]  /*143c0*/  LDGSTS.E.BYPASS.LTC128B.128 [R208+0x1900], [R2.64], !P2 ;  /* 0x0190000002d07fae */ /* 0x0009e4000d101d48 */
.L_x_1234:
[----:B-1--4-:R-:W-:Y:S04]  /*143d0*/  IADD3 R2, P0, R0, R5, RZ ;  /* 0x0000000500027210 */ /* 0x012fe80007f1e0ff */
[----:B------:R-:W-:Y:S05]  /*143e0*/  IADD3.X R3, R4, R6, RZ, P0, !PT ;  /* 0x0000000604037210 */ /* 0x000fea00007fe4ff */
[----:B------:R-:W-:Y:S01]  /*143f0*/  @!PT LDS RZ, [RZ] ;  /* 0x00000000fffff984 */ /* 0x000fe20000000800 */
[----:B------:R-:W-:Y:S01]  /*14400*/  @!PT LDS RZ, [RZ] ;  /* 0x00000000fffff984 */ /* 0x000fe20000000800 */
[----:B------:R-:W-:Y:S01]  /*14410*/  @!PT LDS RZ, [RZ] ;  /* 0x00000000fffff984 */ /* 0x000fe20000000800 */
[----:B------:R1:W-:Y:S04]  /*14420*/  LDGSTS.E.BYPASS.LTC128B.128 [R208+0x2100], [R2.64], !P2 ;  /* 0x0210000002d07fae */ /* 0x0003e8000d101d48 */
.L_x_1064:
[----:B-1-34-:R-:W-:Y:S05]  /*14430*/  BSYNC B0 ;  /* 0x0000000000007941 */ /* 0x01afea0003800000 */
.L_x_1063:
        /* <DEDUP_REMOVED lines=135> */
[----:B------:R-:W-:Y:S03]  /*14cb0*/  HMMA.16816.F32.BF16 R80, R180, R10, R80 ;  /* 0x0000000ab450723c */ /* 0x000fe60000041850 */
[----:B------:R-:W2:Y:S01]  /*14cc0*/  MUFU.TANH R178, R2 ;  /* 0x0000000200b27308 */ /* 0x000ea20000002400 */
        /* <DEDUP_REMOVED lines=128> */
[C---:B------:R-:W-:Y:S01]  /*154d0*/  SHF.L.U64.HI R6, R244.reuse, 0x1, R245 ;  /* 0x00000001f4067819 */ /* 0x040fe200000102f5 */
[----:B------:R-:W-:Y:S01]  /*154e0*/  IMAD.SHL.U32 R5, R244, 0x2, RZ ;  /* 0x00000002f4057824 */ /* 0x000fe200078e00ff */
[----:B------:R-:W3:Y:S01]  /*154f0*/  LDL R236, [R1+0x10] ;  /* 0x0000100001ec7983 */ /* 0x000ee20000100800 */
[----:B------:R-:W-:Y:S03]  /*15500*/  ISETP.NE.AND P3, PT, R242, 0x1, PT ;  /* 0x00000001f200780c */ /* 0x000fe60003f65270 */
[----:B------:R-:W4:Y:S04]  /*15510*/  LDL.64 R44, [R1+0x28] ;  /* 0x00002800012c7983 */ /* 0x000f280000100a00 */
[----:B------:R-:W5:Y:S04]  /*15520*/  LDL R235, [R1+0x34] ;  /* 0x0000340001eb7983 */ /* 0x000f680000100800 */
[----:B------:R-:W4:Y:S04]  /*15530*/  LDL.64 R238, [R1+0x20] ;  /* 0x0000200001ee7983 */ /* 0x000f280000100a00 */
[----:B------:R-:W4:Y:S01]  /*15540*/  LDL R233, [R1+0x30] ;  /* 0x0000300001e97983 */ /* 0x000f220000100800 */
[----:B--2---:R-:W-:Y:S01]  /*15550*/  IMAD R2, R209, 0x50, R240 ;  /* 0x00000050d1027824 */ /* 0x004fe200078e02f0 */
[----:B---3--:R-:W-:Y:S04]  /*15560*/  ISETP.GT.AND P1, PT, R236, 0x4f, PT ;  /* 0x0000004fec00780c */ /* 0x008fe80003f24270 */
[----:B------:R-:W-:Y:S05]  /*15570*/  IADD3 R2, R2, -0x50, R236 ;  /* 0xffffffb002027810 */ /* 0x000fea0007ffe0ec */
[----:B------:R-:W-:Y:S04]  /*15580*/  @P3 IMAD.HI.U32 R3, R2, c[0x0][0x2bc], RZ ;  /* 0x0000af0002033a27 */ /* 0x000fe800078e00ff */
[----:B-1----:R-:W-:Y:S01]  /*15590*/  IMAD.MOV.U32 R0, RZ, RZ, R2 ;  /* 0x000000ffff007224 */ /* 0x002fe200078e0002 */
[----:B------:R-:W-:Y:S04]  /*155a0*/  @P3 SHF.R.U32.HI R0, RZ, c[0x0][0x2c0], R3 ;  /* 0x0000b000ff003a19 */ /* 0x000fe80000011603 */
[C---:B----4-:R-:W-:Y:S01]  /*155b0*/  @!P1 IADD3 R3, P0, R0.reuse, R44, RZ ;  /* 0x0000002c00039210 */ /* 0x050fe20007f1e0ff */
[----:B------:R-:W-:Y:S03]  /*155c0*/  IMAD.MOV R4, RZ, RZ, -R0 ;  /* 0x000000ffff047224 */ /* 0x000fe600078e0a00 */
[----:B-----5:R-:W-:Y:S01]  /*155d0*/  @!P1 LEA.HI.X.SX32 R0, R0, R235, 0x1, P0 ;  /* 0x000000eb00009211 */ /* 0x020fe200000f0eff */
        /* <DEDUP_REMOVED lines=17> */
[----:B------:R-:W-:-:S06]  /*156f0*/  BRA.DIV ~URZ, `(.L_x_1069) ;  /* 0x000141527f007947 */ /* 0x000fcc000b800000 */
[----:B------:R1:W2:Y:S02]  /*15700*/  SHFL.IDX PT, R7, R4, RZ, 0x181f ;  /* 0x00181fff04077589 */ /* 0x0002a400000e0000 */
.L_x_1235:
[----:B------:R-:W-:-:S05]  /*15710*/  BRA.DIV ~URZ, `(.L_x_1070) ;  /* 0x000141a27f007947 */ /* 0x000fca000b800000 */
[----:B------:R-:W3:Y:S02]  /*15720*/  SHFL.IDX PT, R2, R0, RZ, 0x181f ;  /* 0x00181fff00027589 */ /* 0x000ee400000e0000 */
[-C--:B---3--:R-:W-:Y:S05]  /*15730*/  IADD3 R2, P0, R2, R5.reuse, RZ ;  /* 0x0000000502027210 */ /* 0x088fea0007f1e0ff */
[--C-:B--2---:R-:W-:Y:S05]  /*15740*/  IMAD.X R3, R7, 0x1, R6.reuse, P0 ;  /* 0x0000000107037824 */ /* 0x104fea00000e0606 */
[----:B------:R-:W-:Y:S01]  /*15750*/  @!PT LDS RZ, [RZ] ;  /* 0x00000000fffff984 */ /* 0x000fe20000000800 */
[----:B------:R-:W-:Y:S01]  /*15760*/  @!PT LDS RZ, [RZ] ;  /* 0x00000000fffff984 */ /* 0x000fe20000000800 */
[----:B------:R2:W-:Y:S04]  /*15770*/  LDGSTS.E.BYPASS.LTC128B.128 [R208+0x2900], [R2.64], !P2 ;  /* 0x0290000002d07fae */ /* 0x0005e8000d101d48 */
[----:B--2---:R-:W2:Y:S04]  /*15780*/  SHFL.IDX PT, R2, R0, 0x1, 0x181f ;  /* 0x00381f0000027f89 */ /* 0x004ea800000e0000 */
[----:B------:R-:W3:Y:S01]  /*15790*/  SHFL.IDX PT, R3, R4, 0x1, 0x181f ;  /* 0x00381f0004037f89 */ /* 0x000ee200000e0000 */
[-C--:B--2---:R-:W-:Y:S05]  /*157a0*/  IADD3 R2, P0, R2, R5.reuse, RZ ;  /* 0x0000000502027210 */ /* 0x084fea0007f1e0ff */
[--C-:B---3--:R-:W-:Y:S05]  /*157b0*/  IMAD.X R3, R3, 0x1, R6.reuse, P0 ;  /* 0x0000000103037824 */ /* 0x108fea00000e0606 */
[----:B------:R2:W-:Y:S04]  /*157c0*/  LDGSTS.E.BYPASS.LTC128B.128 [R208+0x3100], [R2.64], !P2 ;  /* 0x0310000002d07fae */ /* 0x0005e8000d101d48 */
[----:B--2---:R-:W2:Y:S04]  /*157d0*/  SHFL.IDX PT, R2, R0, 0x2, 0x181f ;  /* 0x00581f0000027f89 */ /* 0x004ea800000e0000 */
[----:B------:R-:W3:Y:S01]  /*157e0*/  SHFL.IDX PT, R3, R4, 0x2, 0x181f ;  /* 0x00581f0004037f89 */ /* 0x000ee200000e0000 */
[-C--:B--2---:R-:W-:Y:S05]  /*157f0*/  IADD3 R2, P0, R2, R5.reuse, RZ ;  /* 0x0000000502027210 */ /* 0x084fea0007f1e0ff */
[--C-:B---3--:R-:W-:Y:S05]  /*15800*/  IMAD.X R3, R3, 0x1, R6.reuse, P0 ;  /* 0x0000000103037824 */ /* 0x108fea00000e0606 */
[----:B------:R2:W-:Y:S04]  /*15810*/  LDGSTS.E.BYPASS.LTC128B.128 [R208+0x3900], [R2.64], !P2 ;  /* 0x0390000002d07fae */ /* 0x0005e8000d101d48 */
[----:B--2---:R-:W2:Y:S04]  /*15820*/  SHFL.IDX PT, R2, R0, 0x3, 0x181f ;  /* 0x00781f0000027f89 */ /* 0x004ea800000e0000 */
[----:B------:R-:W3:Y:S04]  /*15830*/  SHFL.IDX PT, R3, R4, 0x3, 0x181f ;  /* 0x00781f0004037f89 */ /* 0x000ee800000e0000 */
[----:B------:R-:W4:Y:S04]  /*15840*/  SHFL.IDX PT, R0, R0, 0x4, 0x181f ;  /* 0x00981f0000007f89 */ /* 0x000f2800000e0000 */
[----:B-1----:R-:W1:Y:S01]  /*15850*/  SHFL.IDX PT, R4, R4, 0x4, 0x181f ;  /* 0x00981f0004047f89 */ /* 0x002e6200000e0000 */
[----:B--2---:R-:W-:Y:S05]  /*15860*/  IADD3 R2, P0, R2, R5, RZ ;  /* 0x0000000502027210 */ /* 0x004fea0007f1e0ff */
[----:B---3--:R-:W-:Y:S05]  /*15870*/  IMAD.X R3, R3, 0x1, R6, P0 ;  /* 0x0000000103037824 */ /* 0x008fea00000e0606 */
[----:B------:R2:W-:Y:S03]  /*15880*/  LDGSTS.E.BYPASS.LTC128B.128 [R208+0x4100], [R2.64], !P2 ;  /* 0x0410000002d07fae */ /* 0x0005e6000d101d48 */
.L_x_1236:
[----:B--2-4-:R-:W-:Y:S04]  /*15890*/  IADD3 R2, P0, R0, R5, RZ ;  /* 0x0000000500027210 */ /* 0x014fe80007f1e0ff */
[----:B-1----:R-:W-:Y:S05]  /*158a0*/  IADD3.X R3, R4, R6, RZ, P0, !PT ;  /* 0x0000000604037210 */ /* 0x002fea00007fe4ff */
[----:B------:R-:W-:Y:S01]  /*158b0*/  @!PT LDS RZ, [RZ] ;  /* 0x00000000fffff984 */ /* 0x000fe20000000800 */
[----:B------:R-:W-:Y:S01]  /*158c0*/  @!PT LDS RZ, [RZ] ;  /* 0x00000000fffff984 */ /* 0x000fe20000000800 */
[----:B------:R-:W-:Y:S01]  /*158d0*/  @!PT LDS RZ, [RZ] ;  /* 0x00000000fffff984 */ /* 0x000fe20000000800 */
[----:B------:R1:W-:Y:S04]  /*158e0*/  LDGSTS.E.BYPASS.LTC128B.128 [R208+0x4900], [R2.64], !P2 ;  /* 0x0490000002d07fae */ /* 0x0003e8000d101d48 */
.L_x_1068:
[----:B--234-:R-:W-:Y:S05]  /*158f0*/  BSYNC B0 ;  /* 0x0000000000007941 */ /* 0x01cfea0003800000 */
.L_x_1067:
[----:B------:R-:W-:Y:S01]  /*15900*/  LOP3.LUT R8, RZ, c[0x0][0x324], RZ, 0x33, !PT ;  /* 0x0000c900ff087a12 */ /* 0x000fe200078e33ff */
[----:B-1----:R-:W2:Y:S01]  /*15910*/  LDL R2, [R1+0x38] ;  /* 0x0000380001027983 */ /* 0x002ea20000100800 */
[----:B------:R-:W-:Y:S03]  /*15920*/  IMAD.MOV.U32 R3, RZ, RZ, c[0x0][0x2c4] ;  /* 0x0000b100ff037624 */ /* 0x000fe600078e00ff */
[----:B------:R-:W2:Y:S02]  /*15930*/  LDL R0, [R1+0x50] ;  /* 0x0000500001007983 */ /* 0x000ea40000100800 */
[----:B------:R-:W-:Y:S02]  /*15940*/  ISETP.NE.AND P0, PT, R3, 0x1, PT ;  /* 0x000000010300780c */ /* 0x000fe40003f05270 */
[----:B------:R-:W0:Y:S01]  /*15950*/  LDGDEPBAR ;  /* 0x00000000000079af */ /* 0x000e220000000000 */
[----:B--2---:R-:W-:Y:S10]  /*15960*/  IMAD.IADD R5, R0, 0x1, R2 ;  /* 0x0000000100057824 */ /* 0x004ff400078e0202 */
[----:B------:R-:W-:Y:S05]  /*15970*/  @P0 IMAD.HI.U32 R0, R5, c[0x0][0x2c8], RZ ;  /* 0x0000b20005000a27 */ /* 0x000fea00078e00ff */
[----:B------:R-:W-:Y:S01]  /*15980*/  @P0 SHF.R.U32.HI R5, RZ, c[0x0][0x2cc], R0 ;  /* 0x0000b300ff050a19 */ /* 0x000fe20000011600 */
[----:B------:R-:W-:Y:S05]  /*15990*/  IMAD R0, R209, -0x50, RZ ;  /* 0xffffffb0d1007824 */ /* 0x000fea00078e02ff */
[----:B------:R-:W-:Y:S04]  /*159a0*/  IADD3 R2, -R251, 0x1, R0 ;  /* 0x00000001fb027810 */ /* 0x000fe80007ffe100 */
[----:B------:R-:W-:Y:S04]  /*159b0*/  IADD3 R7, -R249, R2, R250 ;  /* 0x00000002f9077210 */ /* 0x000fe80007ffe1fa */
[----:B------:R-:W-:Y:S01]  /*159c0*/  IADD3 R6, R7, c[0x0][0x328], RZ ;  /* 0x0000ca0007067a10 */ /* 0x000fe20007ffe0ff */
[----:B------:R-:W-:-:S05]  /*159d0*/  BRA.DIV ~URZ, `(.L_x_1071) ;  /* 0x000143927f007947 */ /* 0x000fca000b800000 */
[----:B------:R1:W2:Y:S02]  /*159e0*/  SHFL.IDX PT, R4, R5, RZ, 0x1c1f ;  /* 0x001c1fff05047589 */ /* 0x0002a400000e0000 */
.L_x_1237:
        /* <DEDUP_REMOVED lines=19> */
.L_x_1074:
[----:B------:R-:W-:Y:S04]  /*15b20*/  MOV R8, c[0x0][0x32c] ;  /* 0x0000cb0000087a02 */ /* 0x000fe80000000f00 */
[----:B------:R-:W-:Y:S11]  /*15b30*/  ISETP.NE.AND P0, PT, R8, 0x1, PT ;  /* 0x000000010800780c */ /* 0x000ff60003f05270 */
[----:B------:R-:W-:Y:S02]  /*15b40*/  @!UPT UIADD3 URZ, URZ, URZ, URZ ;  /* 0x0000003f3f3ff290 */ /* 0x000fe4000fffe03f */
[----:B------:R-:W-:Y:S05]  /*15b50*/  @P0 IMAD.HI.U32 R8, R4, c[0x0][0x330], RZ ;  /* 0x0000cc0004080a27 */ /* 0x000fea00078e00ff */
[----:B------:R-:W-:Y:S02]  /*15b60*/  @P0 SHF.R.U32.HI R4, RZ, c[0x0][0x334], R8 ;  /* 0x0000cd00ff040a19 */ /* 0x000fe40000011608 */
.L_x_1075:
[----:B------:R-:W-:Y:S05]  /*15b70*/  BSYNC B0 ;  /* 0x0000000000007941 */ /* 0x000fea0003800000 */
.L_x_1073:
[----:B------:R-:W-:Y:S04]  /*15b80*/  IMAD.IADD R8, R0, 0x1, -R251 ;  /* 0x0000000100087824 */ /* 0x000fe800078e0afb */
[----:B------:R-:W-:Y:S05]  /*15b90*/  IMAD R4, R4, c[0x0][0x32c], R8 ;  /* 0x0000cb0004047a24 */ /* 0x000fea00078e0208 */
[----:B------:R-:W-:Y:S02]  /*15ba0*/  IMNMX R2, R2, R4, !PT ;  /* 0x0000000402027217 */ /* 0x000fe40007800200 */
[----:B------:R-:W-:Y:S04]  /*15bb0*/  IADD3 R4, R4, c[0x0][0x32c], RZ ;  /* 0x0000cb0004047a10 */ /* 0x000fe80007ffe0ff */
[----:B------:R-:W-:Y:S02]  /*15bc0*/  IMNMX R3, R3, R4, PT ;  /* 0x0000000403037217 */ /* 0x000fe40003800200 */
.L_x_1072:
[C---:B------:R-:W-:Y:S02]  /*15bd0*/  ISETP.GE.AND P0, PT, R0.reuse, 0x1, PT ;  /* 0x000000010000780c */ /* 0x040fe40003f06270 */
[C---:B------:R-:W-:Y:S02]  /*15be0*/  ISETP.GE.AND P1, PT, R0.reuse, 0x2, PT ;  /* 0x000000020000780c */ /* 0x040fe40003f26270 */
        /* <DEDUP_REMOVED lines=17> */
[----:B------:R-:W-:Y:S02]  /*15d00*/  ISETP.LT.OR P0, PT, R3, 0x9, P0 ;  /* 0x000000090300780c */ /* 0x000fe40000701670 */
        /* <DEDUP_REMOVED lines=63> */
[C---:B------:R-:W-:Y:S02]  /*16100*/  ISETP.GT.AND P0, PT, R2.reuse, 0x31, !P1 ;  /* 0x000000310200780c */ /* 0x040fe40004f04270 */
        /* <DEDUP_REMOVED lines=21> */
[----:B------:R-:W-:Y:S11]  /*16260*/  ISETP.GE.AND P0, PT, R0, 0x4a, PT ;  /* 0x0000004a0000780c */ /* 0x000ff60003f06270 */
[----:B------:R-:W-:Y:S02]  /*16270*/  @!UPT UIADD3 URZ, URZ, URZ, URZ ;  /* 0x0000003f3f3ff290 */ /* 0x000fe4000fffe03f */
[----:B------:R-:W-:Y:S02]  /*16280*/  @P0 LOP3.LUT R207, R207, 0x4000, RZ, 0xfc, !PT ;  /* 0x00004000cfcf0812 */ /* 0x000fe400078efcff */
[----:B------:R-:W-:Y:S04]  /*16290*/  ISETP.GT.AND P0, PT, R2, 0x49, !P0 ;  /* 0x000000490200780c */ /* 0x000fe80004704270 */
[----:B------:R-:W-:Y:S04]  /*162a0*/  ISETP.LT.OR P0, PT, R3, 0x4a, P0 ;  /* 0x0000004a0300780c */ /* 0x000fe80000701670 */
[----:B------:R-:W-:Y:S01]  /*162b0*/  FSEL R55, R9, -INF , !P0 ;  /* 0xff80000009377808 */ /* 0x000fe20004000000 */
[----:B------:R-:W-:-:S06]  /*162c0*/  BRA.DIV ~URZ, `(.L_x_1076) ;  /* 0x00013b127f007947 */ /* 0x000fcc000b800000 */
[----:B------:R2:W3:Y:S02]  /*162d0*/  SHFL.IDX PT, R4, R5, 0x1, 0x1c1f ;  /* 0x003c1f0005047f89 */ /* 0x0004e400000e0000 */
.L_x_1238:
[----:B---3--:R-:W-:Y:S01]  /*162e0*/  IADD3 R3, R7, R4, RZ ;  /* 0x0000000407037210 */ /* 0x008fe20007ffe0ff */
[----:B------:R-:W-:Y:S05]  /*162f0*/  IMAD.MOV.U32 R2, RZ, RZ, c[0x0][0x32c] ;  /* 0x0000cb00ff027624 */ /* 0x000fea00078e00ff */
[----:B------:R-:W-:Y:S01]  /*16300*/  ISETP.GE.AND P0, PT, R2, 0x1, PT ;  /* 0x000000010200780c */ /* 0x000fe20003f06270 */
[----:B------:R-:W-:Y:S11]  /*16310*/  IMAD.IADD R2, R6, 0x1, R4 ;  /* 0x0000000106027824 */ /* 0x000ff600078e0204 */
[----:B------:R-:W-:Y:S01]  /*16320*/  @!UPT UIADD3 URZ, URZ, URZ, URZ ;  /* 0x0000003f3f3ff290 */ /* 0x000fe2000fffe03f */
        /* <DEDUP_REMOVED lines=14> */
.L_x_1079:
[----:B------:R-:W-:Y:S04]  /*16410*/  MOV R8, c[0x0][0x32c] ;  /* 0x0000cb0000087a02 */ /* 0x000fe80000000f00 */
[----:B------:R-:W-:Y:S11]  /*16420*/  ISETP.NE.AND P0, PT, R8, 0x1, PT ;  /* 0x000000010800780c */ /* 0x000ff60003f05270 */
[----:B------:R-:W-:Y:S02]  /*16430*/  @!UPT UIADD3 URZ, URZ, URZ, URZ ;  /* 0x0000003f3f3ff290 */ /* 0x000fe4000fffe03f */
[----:B------:R-:W-:Y:S05]  /*16440*/  @P0 IMAD.HI.U32 R8, R4, c[0x0][0x330], RZ ;  /* 0x0000cc0004080a27 */ /* 0x000fea00078e00ff */
[----:B------:R-:W-:Y:S02]  /*16450*/  @P0 SHF.R.U32.HI R4, RZ, c[0x0][0x334], R8 ;  /* 0x0000cd00ff040a19 */ /* 0x000fe40000011608 */
.L_x_1080:
[----:B------:R-:W-:Y:S05]  /*16460*/  BSYNC B0 ;  /* 0x0000000000007941 */ /* 0x000fea0003800000 */
.L_x_1078:
[----:B------:R-:W-:Y:S04]  /*16470*/  IMAD.IADD R8, R0, 0x1, -R251 ;  /* 0x0000000100087824 */ /* 0x000fe800078e0afb */
[----:B------:R-:W-:Y:S05]  /*16480*/  IMAD R4, R4, c[0x0][0x32c], R8 ;  /* 0x0000cb0004047a24 */ /* 0x000fea00078e0208 */
[----:B------:R-:W-:Y:S02]  /*16490*/  IMNMX R3, R3, R4, !PT ;  /* 0x0000000403037217 */ /* 0x000fe40007800200 */
[----:B------:R-:W-:Y:S04]  /*164a0*/  IADD3 R4, R4, c[0x0][0x32c], RZ ;  /* 0x0000cb0004047a10 */ /* 0x000fe80007ffe0ff */
[----:B------:R-:W-:Y:S02]  /*164b0*/  IMNMX R2, R2, R4, PT ;  /* 0x0000000402027217 */ /* 0x000fe40003800200 */
.L_x_1077:
        /* <DEDUP_REMOVED lines=68> */
[----:B------:R-:W-:Y:S04]  /*16900*/  ISETP.GT.AND P0, PT, R3, RZ, !P0 ;  /* 0x000000ff0300720c */ /* 0x000fe80004704270 */
[C---:B------:R-:W-:Y:S04]  /*16910*/  ISETP.LT.OR P0, PT, R2.reuse, 0x1, P0 ;  /* 0x000000010200780c */ /* 0x040fe80000701670 */
[----:B------:R-:W-:Y:S02]  /*16920*/  FSEL R17, R225, -INF , !P0 ;  /* 0xff800000e1117808 */ /* 0x000fe40004000000 */
[----:B------:R-:W-:Y:S04]  /*16930*/  LOP3.LUT P0, RZ, R207, 0x4000, RZ, 0xc0, !PT ;  /* 0x00004000cfff7812 */ /* 0x000fe8000780c0ff */
[----:B------:R-:W-:Y:S04]  /*16940*/  ISETP.GT.AND P0, PT, R3, 0x49, !P0 ;  /* 0x000000490300780c */ /* 0x000fe80004704270 */
[----:B------:R-:W-:Y:S04]  /*16950*/  ISETP.LT.OR P0, PT, R2, 0x4a, P0 ;  /* 0x0000004a0200780c */ /* 0x000fe80000701670 */
[----:B------:R-:W-:Y:S01]  /*16960*/  FSEL R34, R11, -INF , !P0 ;  /* 0xff8000000b227808 */ /* 0x000fe20004000000 */
[----:B------:R-:W-:-:S06]  /*16970*/  BRA.DIV ~URZ, `(.L_x_1081) ;  /* 0x000134d27f007947 */ /* 0x000fcc000b800000 */
[----:B------:R3:W4:Y:S02]  /*16980*/  SHFL.IDX PT, R4, R5, 0x2, 0x1c1f ;  /* 0x005c1f0005047f89 */ /* 0x00072400000e0000 */
.L_x_1239:
[----:B----4-:R-:W-:Y:S01]  /*16990*/  IADD3 R3, R7, R4, RZ ;  /* 0x0000000407037210 */ /* 0x010fe20007ffe0ff */
        /* <DEDUP_REMOVED lines=18> */
.L_x_1084:
[----:B------:R-:W-:Y:S04]  /*16ac0*/  MOV R8, c[0x0][0x32c] ;  /* 0x0000cb0000087a02 */ /* 0x000fe80000000f00 */
[----:B------:R-:W-:Y:S11]  /*16ad0*/  ISETP.NE.AND P0, PT, R8, 0x1, PT ;  /* 0x000000010800780c */ /* 0x000ff60003f05270 */
[----:B------:R-:W-:Y:S02]  /*16ae0*/  @!UPT UIADD3 URZ, URZ, URZ, URZ ;  /* 0x0000003f3f3ff290 */ /* 0x000fe4000fffe03f */
[----:B------:R-:W-:Y:S05]  /*16af0*/  @P0 IMAD.HI.U32 R8, R4, c[0x0][0x330], RZ ;  /* 0x0000cc0004080a27 */ /* 0x000fea00078e00ff */
[----:B------:R-:W-:Y:S02]  /*16b00*/  @P0 SHF.R.U32.HI R4, RZ, c[0x0][0x334], R8 ;  /* 0x0000cd00ff040a19 */ /* 0x000fe40000011608 */
.L_x_1085:
[----:B------:R-:W-:Y:S05]  /*16b10*/  BSYNC B0 ;  /* 0x0000000000007941 */ /* 0x000fea0003800000 */
.L_x_1083:
[----:B------:R-:W-:Y:S04]  /*16b20*/  IMAD.IADD R8, R0, 0x1, -R251 ;  /* 0x0000000100087824 */ /* 0x000fe800078e0afb */
[----:B------:R-:W-:Y:S05]  /*16b30*/  IMAD R4, R4, c[0x0][0x32c], R8 ;  /* 0x0000cb0004047a24 */ /* 0x000fea00078e0208 */
[----:B------:R-:W-:Y:S02]  /*16b40*/  IMNMX R3, R3, R4, !PT ;  /* 0x0000000403037217 */ /* 0x000fe40007800200 */
[----:B------:R-:W-:Y:S04]  /*16b50*/  IADD3 R4, R4, c[0x0][0x32c], RZ ;  /* 0x0000cb0004047a10 */ /* 0x000fe80007ffe0ff */
[----:B------:R-:W-:Y:S02]  /*16b60*/  IMNMX R2, R2, R4, PT ;  /* 0x0000000402027217 */ /* 0x000fe40003800200 */
.L_x_1082:
        /* <DEDUP_REMOVED lines=67> */
[----:B------:R-:W-:Y:S04]  /*16fa0*/  LOP3.LUT P0, RZ, R207, 0x2000, RZ, 0xc0, !PT ;  /* 0x00002000cfff7812 */ /* 0x000fe8000780c0ff */
[----:B------:R-:W-:Y:S04]  /*16fb0*/  ISETP.GT.AND P0, PT, R3, RZ, !P0 ;  /* 0x000000ff0300720c */ /* 0x000fe80004704270 */
        /* <DEDUP_REMOVED lines=8> */
.L_x_1240:
[----:B-1----:R-:W-:Y:S01]  /*17040*/  IADD3 R3, R6, R4, RZ ;  /* 0x0000000406037210 */ /* 0x002fe20007ffe0ff */
        /* <DEDUP_REMOVED lines=11> */
[----:B--234-:R-:W-:Y:S05]  /*17100*/  IMAD.MOV.U32 R5, RZ, RZ, c[0x0][0x32c] ;  /* 0x0000cb00ff057624 */ /* 0x01cfea00078e00ff */
[----:B------:R-:W-:Y:S11]  /*17110*/  ISETP.NE.AND P0, PT, R5, 0x1, PT ;  /* 0x000000010500780c */ /* 0x000ff60003f05270 */
[----:B------:R-:W-:Y:S02]  /*17120*/  @!UPT UIADD3 URZ, URZ, URZ, URZ ;  /* 0x0000003f3f3ff290 */ /* 0x000fe4000fffe03f */
[----:B------:R-:W-:Y:S05]  /*17130*/  @P0 IMAD.HI.U32 R5, R4, c[0x0][0x330], RZ ;  /* 0x0000cc0004050a27 */ /* 0x000fea00078e00ff */
[----:B------:R-:W-:Y:S04]  /*17140*/  @P0 SHF.R.U32.HI R4, RZ, c[0x0][0x334], R5 ;  /* 0x0000cd00ff040a19 */ /* 0x000fe80000011605 */
[----:B------:R-:W-:Y:S01]  /*17150*/  LOP3.LUT R4, RZ, R4, RZ, 0x33, !PT ;  /* 0x00000004ff047212 */ /* 0x000fe200078e33ff */
[----:B------:R-:W-:-:S05]  /*17160*/  BRA `(.L_x_1090) ;  /* 0x0000005000007947 */ /* 0x000fca0003800000 */
.L_x_1089:
[----:B--234-:R-:W-:Y:S04]  /*17170*/  MOV R5, c[0x0][0x32c] ;  /* 0x0000cb0000057a02 */ /* 0x01cfe80000000f00 */
[----:B------:R-:W-:Y:S11]  /*17180*/  ISETP.NE.AND P0, PT, R5, 0x1, PT ;  /* 0x000000010500780c */ /* 0x000ff60003f05270 */
[----:B------:R-:W-:Y:S02]  /*17190*/  @!UPT UIADD3 URZ, URZ, URZ, URZ ;  /* 0x0000003f3f3ff290 */ /* 0x000fe4000fffe03f */
[----:B------:R-:W-:Y:S05]  /*171a0*/  @P0 IMAD.HI.U32 R5, R4, c[0x0][0x330], RZ ;  /* 0x0000cc0004050a27 */ /* 0x000fea00078e00ff */
[----:B------:R-:W-:Y:S02]  /*171b0*/  @P0 SHF.R.U32.HI R4, RZ, c[0x0][0x334], R5 ;  /* 0x0000cd00ff040a19 */ /* 0x000fe40000011605 */
.L_x_1090:
[----:B------:R-:W-:Y:S05]  /*171c0*/  BSYNC B0 ;  /* 0x0000000000007941 */ /* 0x000fea0003800000 */
.L_x_1088:
[----:B------:R-:W-:Y:S04]  /*171d0*/  IMAD.IADD R0, R0, 0x1, -R251 ;  /* 0x0000000100007824 */ /* 0x000fe800078e0afb */
[----:B------:R-:W-:Y:S05]  /*171e0*/  IMAD R0, R4, c[0x0][0x32c], R0 ;  /* 0x0000cb0004007a24 */ /* 0x000fea00078e0200 */
[----:B------:R-:W-:Y:S02]  /*171f0*/  IMNMX R2, R2, R0, !PT ;  /* 0x0000000002027217 */ /* 0x000fe40007800200 */
[----:B------:R-:W-:Y:S04]  /*17200*/  IADD3 R0, R0, c[0x0][0x32c], RZ ;  /* 0x0000cb0000007a10 */ /* 0x000fe80007ffe0ff */
[----:B------:R-:W-:Y:S02]  /*17210*/  IMNMX R3, R3, R0, PT ;  /* 0x0000000003037217 */ /* 0x000fe40003800200 */
.L_x_1087:
[----:B------:R-:W-:Y:S02]  /*17220*/  LOP3.LUT P0, RZ, R207, 0x2000, RZ, 0xc0, !PT ;  /* 0x00002000cfff7812 */ /* 0x000fe4000780c0ff */
[C---:B------:R-:W-:Y:S02]  /*17230*/  ISETP.GT.AND P1, PT, R2.reuse, 0x48, !P1 ;  /* 0x000000480200780c */ /* 0x040fe40004f24270 */
[----:B------:R-:W-:Y:S02]  /*17240*/  ISETP.GT.AND P0, PT, R2, RZ, !P0 ;  /* 0x000000ff0200720c */ /* 0x000fe40004704270 */
[----:B------:R-:W-:Y:S02]  /*17250*/  FMNMX.FTZ R0, R17, R87, !PT ;  /* 0x0000005711007209 */ /* 0x000fe40007810000 */
[C---:B------:R-:W-:Y:S02]  /*17260*/  ISETP.LT.OR P0, PT, R3.reuse, 0x1, P0 ;  /* 0x000000010300780c */ /* 0x040fe40000701670 */
[----:B------:R-:W-:Y:S02]  /*17270*/  ISETP.LT.OR P1, PT, R3, 0x49, P1 ;  /* 0x000000490300780c */ /* 0x000fe40000f21670 */
        /* <DEDUP_REMOVED lines=45> */
[----:B------:R-:W-:Y:S02]  /*17550*/  ISETP.GT.AND P0, PT, R2, 0x19, !P0 ;  /* 0x000000190200780c */ /* 0x000fe40004704270 */
[----:B------:R-:W-:Y:S02]  /*17560*/  FMNMX.FTZ R5, R34, R5, !PT ;  /* 0x0000000522057209 */ /* 0x000fe40007810000 */
        /* <DEDUP_REMOVED lines=26> */
[C---:B------:R-:W-:Y:S02]  /*17710*/  ISETP.GT.AND P0, PT, R2.reuse, 0x38, !P6 ;  /* 0x000000380200780c */ /* 0x040fe40007704270 */
        /* <DEDUP_REMOVED lines=77> */
.L_x_1241:
[----:B-12---:R-:W-:Y:S01]  /*17bf0*/  FMNMX.FTZ R4, R4, R0, !PT ;  /* 0x0000000004047209 */ /* 0x006fe20007810000 */
[----:B------:R-:W-:-:S05]  /*17c00*/  BRA.DIV ~URZ, `(.L_x_1092) ;  /* 0x000123627f007947 */ /* 0x000fca000b800000 */
        /* <DEDUP_REMOVED lines=13> */
.L_x_1242:
[C---:B------:R-:W-:Y:S01]  /*17ce0*/  FSETP.NEU.FTZ.AND P0, PT, R71.reuse, -INF , PT ;  /* 0xff8000004700780b */ /* 0x040fe20003f1d000 */
[C---:B------:R-:W-:Y:S01]  /*17cf0*/  FMUL.FTZ R2, R71.reuse, c[0x0][0x2d0] ;  /* 0x0000b40047027a20 */ /* 0x040fe20000410000 */
[----:B--2---:R-:W-:Y:S01]  /*17d00*/  FMNMX.FTZ R68, R0, R4, !PT ;  /* 0x0000000400447209 */ /* 0x004fe20007810000 */
[----:B------:R-:W-:Y:S01]  /*17d10*/  WARPSYNC 0xffffffff ;  /* 0xffffffff00007948 */ /* 0x000fe20003800000 */
[----:B------:R-:W-:Y:S02]  /*17d20*/  FSEL R0, R71, RZ, P0 ;  /* 0x000000ff47007208 */ /* 0x000fe40000000000 */
[----:B------:R-:W-:Y:S02]  /*17d30*/  FSEL R2, R2, RZ, P0 ;  /* 0x000000ff02027208 */ /* 0x000fe40000000000 */
[----:B------:R-:W-:Y:S01]  /*17d40*/  FSETP.NEU.FTZ.AND P0, PT, R70, -INF , PT ;  /* 0xff8000004600780b */ /* 0x000fe20003f1d000 */
[----:B------:R-:W-:Y:S02]  /*17d50*/  FADD.FTZ R0, -R0, R86 ;  /* 0x0000005600007221 */ /* 0x000fe40000010100 */
[--C-:B------:R-:W-:Y:S02]  /*17d60*/  FFMA.FTZ R3, R14, c[0x0][0x2d0], -R2.reuse ;  /* 0x0000b4000e037a23 */ /* 0x100fe40000010802 */
[----:B------:R-:W-:Y:S02]  /*17d70*/  FMUL.FTZ R0, R0, c[0x0][0x2d0] ;  /* 0x0000b40000007a20 */ /* 0x000fe40000410000 */
[--C-:B-1----:R-:W-:Y:S02]  /*17d80*/  FFMA.FTZ R4, R65, c[0x0][0x2d0], -R2.reuse ;  /* 0x0000b40041047a23 */ /* 0x102fe40000010802 */
[----:B------:R-:W-:Y:S01]  /*17d90*/  MUFU.EX2 R3, R3 ;  /* 0x0000000300037308 */ /* 0x000fe20000000800 */
[--C-:B------:R-:W-:Y:S02]  /*17da0*/  FFMA.FTZ R219, R83, c[0x0][0x2d0], -R2.reuse ;  /* 0x0000b40053db7a23 */ /* 0x100fe40000010802 */
[--C-:B------:R-:W-:Y:S02]  /*17db0*/  FFMA.FTZ R218, R82, c[0x0][0x2d0], -R2.reuse ;  /* 0x0000b40052da7a23 */ /* 0x100fe40000010802 */
[--C-:B------:R-:W-:Y:S02]  /*17dc0*/  FFMA.FTZ R217, R81, c[0x0][0x2d0], -R2.reuse ;  /* 0x0000b40051d97a23 */ /* 0x100fe40000010802 */
[--C-:B------:R-:W-:Y:S02]  /*17dd0*/  FFMA.FTZ R222, R80, c[0x0][0x2d0], -R2.reuse ;  /* 0x0000b40050de7a23 */ /* 0x100fe40000010802 */
[----:B------:R-:W-:Y:S01]  /*17de0*/  LDSM.16.MT88.4 R80, [R195] ;  /* 0x00000000c350783b */ /* 0x000fe20000004200 */
        /* <DEDUP_REMOVED lines=15> */
[----:B------:R-:W2:Y:S10]  /*17ee0*/  MUFU.EX2 R2, R4 ;  /* 0x0000000400027308 */ /* 0x000eb40000000800 */
[----:B------:R-:W-:Y:S01]  /*17ef0*/  MUFU.EX2 R86, R86 ;  /* 0x0000005600567308 */ /* 0x000fe20000000800 */
[----:B-1----:R-:W-:Y:S01]  /*17f00*/  FFMA.FTZ R0, R65, R237, R3 ;  /* 0x000000ed41007223 */ /* 0x002fe20000010003 */
[C---:B--2---:R-:W-:Y:S03]  /*17f10*/  F2FP.BF16.PACK_AB R72, R2.reuse, R3 ;  /* 0x000000030248723e */ /* 0x044fe600000010ff */
[----:B------:R-:W-:Y:S01]  /*17f20*/  FADD.FTZ R8, R2, R0 ;  /* 0x0000000002087221 */ /* 0x000fe20000010000 */
[C---:B------:R-:W-:Y:S01]  /*17f30*/  FSEL R0, R70.reuse, RZ, P0 ;  /* 0x000000ff46007208 */ /* 0x040fe20000000000 */
[----:B------:R-:W-:Y:S04]  /*17f40*/  FMUL.FTZ R2, R70, c[0x0][0x2d0] ;  /* 0x0000b40046027a20 */ /* 0x000fe80000410000 */
[----:B------:R-:W-:Y:S01]  /*17f50*/  FADD.FTZ R0, -R0, R87 ;  /* 0x0000005700007221 */ /* 0x000fe20000010100 */
[----:B------:R-:W-:Y:S01]  /*17f60*/  FSEL R2, R2, RZ, P0 ;  /* 0x000000ff02027208 */ /* 0x000fe20000000000 */
[----:B------:R-:W-:Y:S01]  /*17f70*/  MUFU.EX2 R87, R183 ;  /* 0x000000b700577308 */ /* 0x000fe20000000800 */
[----:B------:R-:W-:Y:S01]  /*17f80*/  FSETP.NEU.FTZ.AND P0, PT, R69, -INF , PT ;  /* 0xff8000004500780b */ /* 0x000fe20003f1d000 */
[----:B------:R-:W-:Y:S02]  /*17f90*/  FMUL.FTZ R0, R0, c[0x0][0x2d0] ;  /* 0x0000b40000007a20 */ /* 0x000fe40000410000 */
[--C-:B------:R-:W-:Y:S02]  /*17fa0*/  FFMA.FTZ R3, R17, c[0x0][0x2d0], -R2.reuse ;  /* 0x0000b40011037a23 */ /* 0x100fe40000010802 */
[--C-:B------:R-:W-:Y:S02]  /*17fb0*/  FFMA.FTZ R231, R53, c[0x0][0x2d0], -R2.reuse ;  /* 0x0000b40035e77a23 */ /* 0x100fe40000010802 */
[--C-:B------:R-:W-:Y:S02]  /*17fc0*/  FFMA.FTZ R4, R54, c[0x0][0x2d0], -R2.reuse ;  /* 0x0000b40036047a23 */ /* 0x100fe40000010802 */
[----:B------:R-:W-:Y:S01]  /*17fd0*/  MUFU.EX2 R5, R3 ;  /* 0x0000000300057308 */ /* 0x000fe20000000800 */
[--C-:B------:R-:W-:Y:S02]  /*17fe0*/  FFMA.FTZ R54, R76, c[0x0][0x2d0], -R2.reuse ;  /* 0x0000b4004c367a23 */ /* 0x100fe40000010802 */
        /* <DEDUP_REMOVED lines=17> */
[----:B------:R-:W-:Y:S01]  /*18100*/  FFMA.FTZ R235, R34, c[0x0][0x2d0], -R2 ;  /* 0x0000b40022eb7a23 */ /* 0x000fe20000010802 */
[----:B------:R-:W-:Y:S01]  /*18110*/  MUFU.EX2 R185, R176 ;  /* 0x000000b000b97308 */ /* 0x000fe20000000800 */
[----:B-1----:R-:W-:Y:S09]  /*18120*/  FFMA.FTZ R0, R3, R243, R5 ;  /* 0x000000f303007223 */ /* 0x002ff20000010005 */
[----:B------:R-:W1:Y:S10]  /*18130*/  MUFU.EX2 R2, R4 ;  /* 0x0000000400027308 */ /* 0x000e740000000800 */
[----:B------:R-:W-:Y:S10]  /*18140*/  MUFU.EX2 R243, R169 ;  /* 0x000000a900f37308 */ /* 0x000ff40000000800 */
[----:B------:R-:W-:Y:S01]  /*18150*/  MUFU.EX2 R169, R228 ;  /* 0x000000e400a97308 */ /* 0x000fe20000000800 */
[C---:B-1----:R-:W-:Y:S01]  /*18160*/  FADD.FTZ R52, R2.reuse, R0 ;  /* 0x0000000002347221 */ /* 0x042fe20000010000 */
[----:B------:R-:W-:Y:S01]  /*18170*/  F2FP.BF16.PACK_AB R73, R2, R5 ;  /* 0x000000050249723e */ /* 0x000fe200000010ff */
[C---:B------:R-:W-:Y:S01]  /*18180*/  FMUL.FTZ R2, R69.reuse, c[0x0][0x2d0] ;  /* 0x0000b40045027a20 */ /* 0x040fe20000410000 */
[----:B------:R-:W-:Y:S04]  /*18190*/  FSEL R0, R69, RZ, P0 ;  /* 0x000000ff45007208 */ /* 0x000fe80000000000 */
[----:B------:R-:W-:Y:S01]  /*181a0*/  FSEL R2, R2, RZ, P0 ;  /* 0x000000ff02027208 */ /* 0x000fe20000000000 */
[----:B------:R-:W-:Y:S01]  /*181b0*/  FADD.FTZ R0, -R0, R88 ;  /* 0x0000005800007221 */ /* 0x000fe20000010100 */
[----:B------:R-:W-:Y:S03]  /*181c0*/  FSETP.NEU.FTZ.AND P0, PT, R68, -INF , PT ;  /* 0xff8000004400780b */ /* 0x000fe60003f1d000 */
[--C-:B------:R-:W-:Y:S02]  /*181d0*/  FFMA.FTZ R4, R16, c[0x0][0x2d0], -R2.reuse ;  /* 0x0000b40010047a23 */ /* 0x100fe40000010802 */
[--C-:B------:R-:W-:Y:S02]  /*181e0*/  FFMA.FTZ R237, R35, c[0x0][0x2d0], -R2.reuse ;  /* 0x0000b40023ed7a23 */ /* 0x100fe40000010802 */
[----:B------:R1:W-:Y:S01]  /*181f0*/  MUFU.EX2 R35, R4 ;  /* 0x0000000400237308 */ /* 0x0003e20000000800 */
        /* <DEDUP_REMOVED lines=15> */
[----:B------:R-:W2:Y:S01]  /*182f0*/  MUFU.EX2 R48, R7 ;  /* 0x0000000700307308 */ /* 0x000ea20000000800 */
[--C-:B------:R-:W-:Y:S02]  /*18300*/  FFMA.FTZ R187, R42, c[0x0][0x2d0], -R2.reuse ;  /* 0x0000b4002abb7a23 */ /* 0x100fe40000010802 */
[--C-:B------:R-:W-:Y:S02]  /*18310*/  FFMA.FTZ R190, R41, c[0x0][0x2d0], -R2.reuse ;  /* 0x0000b40029be7a23 */ /* 0x100fe40000010802 */
[--C-:B------:R-:W-:Y:S02]  /*18320*/  FFMA.FTZ R189, R40, c[0x0][0x2d0], -R2.reuse ;  /* 0x0000b40028bd7a23 */ /* 0x100fe40000010802 */
[----:B------:R-:W-:Y:S01]  /*18330*/  FFMA.FTZ R239, R32, c[0x0][0x2d0], -R2 ;  /* 0x0000b40020ef7a23 */ /* 0x000fe20000010802 */
[----:B------:R-:W-:Y:S01]  /*18340*/  FSEL R2, R68, RZ, P0 ;  /* 0x000000ff44027208 */ /* 0x000fe20000000000 */
[----:B------:R-:W-:Y:S01]  /*18350*/  FMUL.FTZ R0, R0, c[0x0][0x2d0] ;  /* 0x0000b40000007a20 */ /* 0x000fe20000410000 */
[----:B------:R-:W3:Y:S01]  /*18360*/  MUFU.EX2 R32, R5 ;  /* 0x0000000500207308 */ /* 0x000ee20000000800 */
[----:B------:R-:W-:Y:S02]  /*18370*/  FMUL.FTZ R49, R65, R149 ;  /* 0x0000009541317220 */ /* 0x000fe40000410000 */
[----:B------:R-:W-:Y:S02]  /*18380*/  FADD.FTZ R2, -R2, R89 ;  /* 0x0000005902027221 */ /* 0x000fe40000010100 */
[C---:B------:R-:W-:Y:S02]  /*18390*/  FMUL.FTZ R50, R3.reuse, R150 ;  /* 0x0000009603327220 */ /* 0x040fe40000410000 */
[----:B------:R-:W-:Y:S02]  /*183a0*/  FMUL.FTZ R51, R3, R151 ;  /* 0x0000009703337220 */ /* 0x000fe40000410000 */
[----:B------:R-:W-:Y:S01]  /*183b0*/  FMUL.FTZ R2, R2, c[0x0][0x2d0] ;  /* 0x0000b40002027a20 */ /* 0x000fe20000410000 */
[----:B------:R-:W4:Y:S01]  /*183c0*/  MUFU.EX2 R0, R0 ;  /* 0x0000000000007308 */ /* 0x000f220000000800 */
[----:B-1----:R-:W-:Y:S01]  /*183d0*/  FMUL.FTZ R4, R68, c[0x0][0x2d0] ;  /* 0x0000b40044047a20 */ /* 0x002fe20000410000 */
[----:B--2---:R-:W-:Y:S04]  /*183e0*/  F2FP.BF16.PACK_AB R74, R39, R48 ;  /* 0x00000030274a723e */ /* 0x004fe800000010ff */
[----:B------:R-:W-:Y:S02]  /*183f0*/  FSEL R4, R4, RZ, P0 ;  /* 0x000000ff04047208 */ /* 0x000fe40000000000 */
[----:B------:R-:W-:Y:S02]  /*18400*/  ISETP.GT.AND P0, PT, R209, R248, PT ;  /* 0x000000f8d100720c */ /* 0x000fe40003f04270 */
[----:B------:R-:W1:Y:S01]  /*18410*/  MUFU.EX2 R2, R2 ;  /* 0x0000000200027308 */ /* 0x000e620000000800 */
[--C-:B------:R-:W-:Y:S01]  /*18420*/  FFMA.FTZ R161, R23, c[0x0][0x2d0], -R4.reuse ;  /* 0x0000b40017a17a23 */ /* 0x100fe20000010804 */
[----:B------:R-:W-:Y:S01]  /*18430*/  IADD3 R209, R209, -0x1, RZ ;  /* 0xffffffffd1d17810 */ /* 0x000fe20007ffe0ff */
[--C-:B------:R-:W-:Y:S01]  /*18440*/  FFMA.FTZ R160, R22, c[0x0][0x2d0], -R4.reuse ;  /* 0x0000b40016a07a23 */ /* 0x100fe20000010804 */
[----:B---3--:R-:W-:Y:S01]  /*18450*/  F2FP.BF16.PACK_AB R76, R32, R35 ;  /* 0x00000023204c723e */ /* 0x008fe200000010ff */
[--C-:B------:R-:W-:Y:S02]  /*18460*/  FFMA.FTZ R67, R21, c[0x0][0x2d0], -R4.reuse ;  /* 0x0000b40015437a23 */ /* 0x100fe40000010804 */
[--C-:B------:R-:W-:Y:S02]  /*18470*/  FFMA.FTZ R181, R20, c[0x0][0x2d0], -R4.reuse ;  /* 0x0000b40014b57a23 */ /* 0x100fe40000010804 */
[----:B------:R-:W2:Y:S01]  /*18480*/  LDSM.16.MT88.4 R20, [R192] ;  /* 0x00000000c014783b */ /* 0x000ea20000004200 */
[----:B------:R-:W-:Y:S01]  /*18490*/  MUFU.EX2 R183, R67 ;  /* 0x0000004300b77308 */ /* 0x000fe20000000800 */
[--C-:B------:R-:W-:Y:S02]  /*184a0*/  FFMA.FTZ R6, R9, c[0x0][0x2d0], -R4.reuse ;  /* 0x0000b40009067a23 */ /* 0x100fe40000010804 */
[--C-:B------:R-:W-:Y:S02]  /*184b0*/  FFMA.FTZ R7, R15, c[0x0][0x2d0], -R4.reuse ;  /* 0x0000b4000f077a23 */ /* 0x100fe40000010804 */
[C---:B----4-:R-:W-:Y:S02]  /*184c0*/  FMUL.FTZ R45, R0.reuse, R101 ;  /* 0x00000065002d7220 */ /* 0x050fe40000410000 */
[C---:B------:R-:W-:Y:S02]  /*184d0*/  FMUL.FTZ R60, R0.reuse, R92 ;  /* 0x0000005c003c7220 */ /* 0x040fe40000410000 */
[----:B------:R-:W-:Y:S01]  /*184e0*/  FMUL.FTZ R61, R0, R93 ;  /* 0x0000005d003d7220 */ /* 0x000fe20000410000 */
[----:B------:R-:W-:Y:S01]  /*184f0*/  MUFU.EX2 R176, R188 ;  /* 0x000000bc00b07308 */ /* 0x000fe20000000800 */
[--C-:B------:R-:W-:Y:S02]  /*18500*/  FFMA.FTZ R17, R12, c[0x0][0x2d0], -R4.reuse ;  /* 0x0000b4000c117a23 */ /* 0x100fe40000010804 */
[--C-:B------:R-:W-:Y:S02]  /*18510*/  FFMA.FTZ R16, R13, c[0x0][0x2d0], -R4.reuse ;  /* 0x0000b4000d107a23 */ /* 0x100fe40000010804 */
[----:B------:R-:W-:Y:S02]  /*18520*/  FFMA.FTZ R191, R19, c[0x0][0x2d0], -R4 ;  /* 0x0000b40013bf7a23 */ /* 0x000fe40000010804 */
[----:B------:R-:W-:Y:S02]  /*18530*/  FADD.FTZ R5, R48, R8 ;  /* 0x0000000830057221 */ /* 0x000fe40000010000 */
[C---:B------:R-:W-:Y:S02]  /*18540*/  FMUL.FTZ R40, R0.reuse, R104 ;  /* 0x0000006800287220 */ /* 0x040fe40000410000 */
[----:B------:R-:W-:Y:S01]  /*18550*/  MUFU.EX2 R104, R178 ;  /* 0x000000b200687308 */ /* 0x000fe20000000800 */
[C---:B------:R-:W-:Y:S02]  /*18560*/  FMUL.FTZ R41, R0.reuse, R105 ;  /* 0x0000006900297220 */ /* 0x040fe40000410000 */
[C---:B------:R-:W-:Y:S02]  /*18570*/  FMUL.FTZ R44, R0.reuse, R100 ;  /* 0x00000064002c7220 */ /* 0x040fe40000410000 */
[C---:B------:R-:W-:Y:S02]  /*18580*/  FMUL.FTZ R56, R0.reuse, R96 ;  /* 0x0000006000387220 */ /* 0x040fe40000410000 */
[----:B------:R-:W-:Y:S02]  /*18590*/  FMUL.FTZ R57, R0, R97 ;  /* 0x0000006100397220 */ /* 0x000fe40000410000 */
        /* <DEDUP_REMOVED lines=12> */
[----:B------:R-:W-:Y:S01]  /*18660*/  FFMA.FTZ R242, R10, c[0x0][0x2d0], -R4 ;  /* 0x0000b4000af27a23 */ /* 0x000fe20000010804 */
[----:B------:R-:W3:Y:S01]  /*18670*/  MUFU.EX2 R97, R17 ;  /* 0x0000001100617308 */ /* 0x000ee20000000800 */
[C---:B------:R-:W-:Y:S02]  /*18680*/  FFMA.FTZ R4, R0.reuse, R246, R35 ;  /* 0x000000f600047223 */ /* 0x040fe40000010023 */
[C---:B------:R-:W-:Y:S02]  /*18690*/  FMUL.FTZ R8, R0.reuse, R120 ;  /* 0x0000007800087220 */ /* 0x040fe40000410000 */
[C---:B------:R-:W-:Y:S02]  /*186a0*/  FMUL.FTZ R9, R0.reuse, R121 ;  /* 0x0000007900097220 */ /* 0x040fe40000410000 */
[C---:B------:R-:W-:Y:S02]  /*186b0*/  FMUL.FTZ R12, R0.reuse, R116 ;  /* 0x00000074000c7220 */ /* 0x040fe40000410000 */
[C---:B------:R-:W-:Y:S01]  /*186c0*/  FMUL.FTZ R13, R0.reuse, R117 ;  /* 0x00000075000d7220 */ /* 0x040fe20000410000 */
[----:B------:R4:W-:Y:S01]  /*186d0*/  MUFU.EX2 R116, R7 ;  /* 0x0000000700747308 */ /* 0x0009e20000000800 */
[C---:B------:R-:W-:Y:S02]  /*186e0*/  FMUL.FTZ R24, R0.reuse, R112 ;  /* 0x0000007000187220 */ /* 0x040fe40000410000 */
[C---:B------:R-:W-:Y:S02]  /*186f0*/  FMUL.FTZ R25, R0.reuse, R113 ;  /* 0x0000007100197220 */ /* 0x040fe40000410000 */
[C---:B------:R-:W-:Y:S02]  /*18700*/  FMUL.FTZ R28, R0.reuse, R108 ;  /* 0x0000006c001c7220 */ /* 0x040fe40000410000 */
[----:B------:R-:W-:Y:S02]  /*18710*/  FMUL.FTZ R29, R0, R109 ;  /* 0x0000006d001d7220 */ /* 0x000fe40000410000 */
[C---:B-1----:R-:W-:Y:S01]  /*18720*/  FMUL.FTZ R58, R2.reuse, R98 ;  /* 0x00000062023a7220 */ /* 0x042fe20000410000 */
[----:B------:R-:W1:Y:S01]  /*18730*/  MUFU.EX2 R0, R14 ;  /* 0x0000000e00007308 */ /* 0x000e620000000800 */
[----:B------:R-:W-:Y:S02]  /*18740*/  FMUL.FTZ R59, R2, R99 ;  /* 0x00000063023b7220 */ /* 0x000fe40000410000 */
[----:B------:R-:W-:Y:S01]  /*18750*/  FADD.FTZ R66, R39, R5 ;  /* 0x0000000527427221 */ /* 0x000fe20000010000 */
[----:B---3--:R-:W-:Y:S01]  /*18760*/  F2FP.BF16.PACK_AB R77, R97, R18 ;  /* 0x00000012614d723e */ /* 0x008fe200000010ff */
[----:B------:R-:W-:Y:S01]  /*18770*/  FADD.FTZ R96, R32, R4 ;  /* 0x0000000420607221 */ /* 0x000fe20000010000 */
[----:B------:R-:W3:Y:S01]  /*18780*/  LDSM.16.MT88.4 R36, [R196] ;  /* 0x00000000c424783b */ /* 0x000ee20000004200 */
[----:B------:R-:W-:Y:S02]  /*18790*/  FMUL.FTZ R6, R3, R130 ;  /* 0x0000008203067220 */ /* 0x000fe40000410000 */
[C---:B------:R-:W-:Y:S01]  /*187a0*/  FMUL.FTZ R4, R65.reuse, R128 ;  /* 0x0000008041047220 */ /* 0x040fe20000410000 */
[----:B------:R-:W-:Y:S01]  /*187b0*/  MUFU.EX2 R99, R34 ;  /* 0x0000002200637308 */ /* 0x000fe20000000800 */
[----:B------:R-:W-:Y:S02]  /*187c0*/  FMUL.FTZ R5, R65, R129 ;  /* 0x0000008141057220 */ /* 0x000fe40000410000 */
[C---:B------:R-:W-:Y:S02]  /*187d0*/  FMUL.FTZ R10, R2.reuse, R122 ;  /* 0x0000007a020a7220 */ /* 0x040fe40000410000 */
[----:B----4-:R-:W-:Y:S02]  /*187e0*/  FMUL.FTZ R7, R3, R131 ;  /* 0x0000008303077220 */ /* 0x010fe40000410000 */
[C---:B------:R-:W-:Y:S02]  /*187f0*/  FMUL.FTZ R11, R2.reuse, R123 ;  /* 0x0000007b020b7220 */ /* 0x040fe40000410000 */
[----:B------:R-:W-:Y:S01]  /*18800*/  FMUL.FTZ R15, R2, R119 ;  /* 0x00000077020f7220 */ /* 0x000fe20000410000 */
[----:B------:R-:W4:Y:S01]  /*18810*/  MUFU.EX2 R98, R16 ;  /* 0x0000001000627308 */ /* 0x000f220000000800 */
[----:B------:R-:W-:Y:S02]  /*18820*/  FMUL.FTZ R17, R65, R133 ;  /* 0x0000008541117220 */ /* 0x000fe40000410000 */
[----:B------:R-:W-:Y:S01]  /*18830*/  FMUL.FTZ R19, R3, R135 ;  /* 0x0000008703137220 */ /* 0x000fe20000410000 */
[----:B-1----:R-:W-:Y:S01]  /*18840*/  F2FP.BF16.PACK_AB R75, R100, R0 ;  /* 0x00000000644b723e */ /* 0x002fe200000010ff */
[----:B------:R-:W-:Y:S02]  /*18850*/  FADD.FTZ R88, R0, R52 ;  /* 0x0000003400587221 */ /* 0x000fe40000010000 */
[----:B------:R-:W1:Y:S01]  /*18860*/  LDSM.16.MT88.4 R52, [R193] ;  /* 0x00000000c134783b */ /* 0x000e620000004200 */
[----:B------:R-:W-:Y:S02]  /*18870*/  FMUL.FTZ R32, R65, R140 ;  /* 0x0000008c41207220 */ /* 0x000fe40000410000 */
[----:B------:R-:W5:Y:S01]  /*18880*/  MUFU.EX2 R117, R33 ;  /* 0x0000002100757308 */ /* 0x000f620000000800 */
[-C--:B--2---:R-:W-:Y:S05]  /*18890*/  HMMA.16816.F32.BF16 R4, R72, R20.reuse, R4 ;  /* 0x000000144804723c */ /* 0x084fea0000041804 */
[C---:B------:R-:W-:Y:S02]  /*188a0*/  FMUL.FTZ R14, R2.reuse, R118 ;  /* 0x00000076020e7220 */ /* 0x040fe40000410000 */
[C---:B------:R-:W-:Y:S02]  /*188b0*/  FFMA.FTZ R89, R2.reuse, R247, R18 ;  /* 0x000000f702597223 */ /* 0x040fe40000010012 */
[----:B------:R-:W-:Y:S01]  /*188c0*/  FMUL.FTZ R18, R3, R134 ;  /* 0x0000008603127220 */ /* 0x000fe20000410000 */
[----:B------:R-:W-:Y:S02]  /*188d0*/  MUFU.EX2 R105, R180 ;  /* 0x000000b400697308 */ /* 0x000fe40000000800 */
[----:B------:R-:W-:Y:S01]  /*188e0*/  FMUL.FTZ R26, R2, R114 ;  /* 0x00000072021a7220 */ /* 0x000fe20000410000 */
[----:B----4-:R-:W-:Y:S01]  /*188f0*/  F2FP.BF16.PACK_AB R79, R116, R98 ;  /* 0x00000062744f723e */ /* 0x010fe200000010ff */
[----:B------:R-:W-:Y:S02]  /*18900*/  FMUL.FTZ R16, R65, R132 ;  /* 0x0000008441107220 */ /* 0x000fe40000410000 */
[C---:B------:R-:W-:Y:S01]  /*18910*/  FMUL.FTZ R27, R2.reuse, R115 ;  /* 0x00000073021b7220 */ /* 0x040fe20000410000 */
[----:B------:R-:W-:Y:S01]  /*18920*/  LDSM.16.MT88.4 R132, [R192+0x2000] ;  /* 0x00200000c084783b */ /* 0x000fe20000004200 */
[C---:B------:R-:W-:Y:S02]  /*18930*/  FMUL.FTZ R34, R3.reuse, R142 ;  /* 0x0000008e03227220 */ /* 0x040fe40000410000 */
[----:B------:R-:W-:Y:S01]  /*18940*/  FMUL.FTZ R35, R3, R143 ;  /* 0x0000008f03237220 */ /* 0x000fe20000410000 */
[----:B------:R-:W-:Y:S01]  /*18950*/  MUFU.EX2 R119, R172 ;  /* 0x000000ac00777308 */ /* 0x000fe20000000800 */
[C---:B------:R-:W-:Y:S01]  /*18960*/  FMUL.FTZ R46, R2.reuse, R102 ;  /* 0x00000066022e7220 */ /* 0x040fe20000410000 */
[----:B-----5:R-:W-:Y:S01]  /*18970*/  F2FP.BF16.PACK_AB R78, R117, R99 ;  /* 0x00000063754e723e */ /* 0x020fe200000010ff */
[C---:B------:R-:W-:Y:S02]  /*18980*/  FMUL.FTZ R33, R65.reuse, R141 ;  /* 0x0000008d41217220 */ /* 0x040fe40000410000 */
[----:B------:R-:W-:Y:S01]  /*18990*/  LDSM.16.MT88.4 R140, [R196+0x2000] ;  /* 0x00200000c48c783b */ /* 0x000fe20000004200 */
[C---:B------:R-:W-:Y:S02]  /*189a0*/  FMUL.FTZ R47, R2.reuse, R103 ;  /* 0x00000067022f7220 */ /* 0x040fe40000410000 */
[C---:B------:R-:W-:Y:S01]  /*189b0*/  FMUL.FTZ R48, R65.reuse, R148 ;  /* 0x0000009441307220 */ /* 0x040fe20000410000 */
[C---:B------:R-:W-:Y:S01]  /*189c0*/  HMMA.16816.F32.BF16 R8, R76.reuse, R20, R8 ;  /* 0x000000144c08723c */ /* 0x040fe20000041808 */
[----:B------:R-:W-:Y:S03]  /*189d0*/  MUFU.EX2 R122, R171 ;  /* 0x000000ab007a7308 */ /* 0x000fe60000000800 */
[----:B------:R-:W-:Y:S01]  /*189e0*/  LDSM.16.MT88.4 R148, [R193+0x2000] ;  /* 0x00200000c194783b */ /* 0x000fe20000004200 */
[C---:B------:R-:W-:Y:S02]  /*189f0*/  FMUL.FTZ R62, R2.reuse, R94 ;  /* 0x0000005e023e7220 */ /* 0x040fe40000410000 */
[C---:B------:R-:W-:Y:S01]  /*18a00*/  FMUL.FTZ R63, R2.reuse, R95 ;  /* 0x0000005f023f7220 */ /* 0x040fe20000410000 */
[-C--:B------:R-:W-:Y:S03]  /*18a10*/  HMMA.16816.F32.BF16 R12, R76, R22.reuse, R12 ;  /* 0x000000164c0c723c */ /* 0x080fe6000004180c */
[----:B------:R-:W-:Y:S01]  /*18a20*/  MUFU.EX2 R171, R190 ;  /* 0x000000be00ab7308 */ /* 0x000fe20000000800 */
[----:B------:R-:W2:Y:S01]  /*18a30*/  LDSM.16.MT88.4 R92, [R192+0x800] ;  /* 0x00080000c05c783b */ /* 0x000ea20000004200 */
[C---:B------:R-:W-:Y:S02]  /*18a40*/  FMUL.FTZ R42, R2.reuse, R106 ;  /* 0x0000006a022a7220 */ /* 0x040fe40000410000 */
[C---:B------:R-:W-:Y:S01]  /*18a50*/  FMUL.FTZ R43, R2.reuse, R107 ;  /* 0x0000006b022b7220 */ /* 0x040fe20000410000 */
[C---:B------:R-:W-:Y:S04]  /*18a60*/  HMMA.16816.F32.BF16 R16, R72.reuse, R22, R16 ;  /* 0x000000164810723c */ /* 0x040fe80000041810 */
[C---:B------:R-:W-:Y:S01]  /*18a70*/  FMUL.FTZ R20, R65.reuse, R136 ;  /* 0x0000008841147220 */ /* 0x040fe20000410000 */
[----:B------:R-:W-:Y:S01]  /*18a80*/  MUFU.EX2 R107, R182 ;  /* 0x000000b6006b7308 */ /* 0x000fe20000000800 */
[----:B------:R-:W-:Y:S02]  /*18a90*/  FMUL.FTZ R21, R65, R137 ;  /* 0x0000008941157220 */ /* 0x000fe40000410000 */
[C---:B------:R-:W-:Y:S04]  /*18aa0*/  FMUL.FTZ R22, R3.reuse, R138 ;  /* 0x0000008a03167220 */ /* 0x040fe80000410000 */
[C---:B------:R-:W-:Y:S02]  /*18ab0*/  FMUL.FTZ R23, R3.reuse, R139 ;  /* 0x0000008b03177220 */ /* 0x040fe40000410000 */
[C---:B------:R-:W-:Y:S01]  /*18ac0*/  FMUL.FTZ R67, R3.reuse, R159 ;  /* 0x0000009f03437220 */ /* 0x040fe20000410000 */
[----:B------:R-:W-:Y:S01]  /*18ad0*/  MUFU.EX2 R106, R179 ;  /* 0x000000b3006a7308 */ /* 0x000fe20000000800 */
[C---:B------:R-:W-:Y:S02]  /*18ae0*/  FMUL.FTZ R30, R2.reuse, R110 ;  /* 0x0000006e021e7220 */ /* 0x040fe40000410000 */
[----:B------:R-:W-:Y:S01]  /*18af0*/  FMUL.FTZ R31, R2, R111 ;  /* 0x0000006f021f7220 */ /* 0x000fe20000410000 */
[-C--:B---3--:R-:W-:Y:S03]  /*18b00*/  HMMA.16816.F32.BF16 R20, R72, R36.reuse, R20 ;  /* 0x000000244814723c */ /* 0x088fe60000041814 */
[----:B------:R-:W-:Y:S02]  /*18b10*/  FADD.FTZ R0, R64, R66 ;  /* 0x0000004240007221 */ /* 0x000fe40000010000 */
[----:B------:R-:W-:Y:S01]  /*18b20*/  FMUL.FTZ R66, R3, R158 ;  /* 0x0000009e03427220 */ /* 0x000fe20000410000 */
[----:B------:R-:W3:Y:S02]  /*18b30*/  MUFU.EX2 R2, R184 ;  /* 0x000000b800027308 */ /* 0x000ee40000000800 */
[C---:B------:R-:W-:Y:S07]  /*18b40*/  HMMA.16816.F32.BF16 R24, R76.reuse, R36, R24 ;  /* 0x000000244c18723c */ /* 0x040fee0000041818 */
[C---:B------:R-:W-:Y:S01]  /*18b50*/  FMUL.FTZ R36, R65.reuse, R144 ;  /* 0x0000009041247220 */ /* 0x040fe20000410000 */
[-C--:B------:R-:W-:Y:S01]  /*18b60*/  HMMA.16816.F32.BF16 R28, R76, R38.reuse, R28 ;  /* 0x000000264c1c723c */ /* 0x080fe2000004181c */
[----:B------:R-:W-:Y:S03]  /*18b70*/  MUFU.EX2 R179, R186 ;  /* 0x000000ba00b37308 */ /* 0x000fe60000000800 */
[----:B------:R-:W-:Y:S04]  /*18b80*/  FMUL.FTZ R37, R65, R145 ;  /* 0x0000009141257220 */ /* 0x000fe80000410000 */
[C---:B------:R-:W-:Y:S03]  /*18b90*/  HMMA.16816.F32.BF16 R32, R72.reuse, R38, R32 ;  /* 0x000000264820723c */ /* 0x040fe60000041820 */
[----:B------:R-:W4:Y:S01]  /*18ba0*/  MUFU.EX2 R111, R173 ;  /* 0x000000ad006f7308 */ /* 0x000f220000000800 */
[----:B---3--:R-:W-:Y:S03]  /*18bb0*/  FADD.FTZ R0, R2, R0 ;  /* 0x0000000002007221 */ /* 0x008fe60000010000 */
[C---:B------:R-:W-:Y:S02]  /*18bc0*/  FMUL.FTZ R38, R3.reuse, R146 ;  /* 0x0000009203267220 */ /* 0x040fe40000410000 */
[----:B------:R-:W-:Y:S04]  /*18bd0*/  FMUL.FTZ R39, R3, R147 ;  /* 0x0000009303277220 */ /* 0x000fe80000410000 */
[----:B------:R-:W3:Y:S01]  /*18be0*/  MUFU.EX2 R128, R170 ;  /* 0x000000aa00807308 */ /* 0x000ee20000000800 */
[----:B------:R-:W-:Y:S04]  /*18bf0*/  FADD.FTZ R0, R87, R0 ;  /* 0x0000000057007221 */ /* 0x000fe80000010000 */
[----:B------:R-:W-:Y:S01]  /*18c00*/  FADD.FTZ R0, R86, R0 ;  /* 0x0000000056007221 */ /* 0x000fe20000010000 */
[-C--:B-1----:R-:W-:Y:S03]  /*18c10*/  HMMA.16816.F32.BF16 R36, R72, R52.reuse, R36 ;  /* 0x000000344824723c */ /* 0x082fe60000041824 */
[----:B------:R-:W-:Y:S01]  /*18c20*/  FADD.FTZ R0, R107, R0 ;  /* 0x000000006b007221 */ /* 0x000fe20000010000 */
[----:B------:R-:W-:Y:S03]  /*18c30*/  MUFU.EX2 R110, R166 ;  /* 0x000000a6006e7308 */ /* 0x000fe60000000800 */
[----:B------:R-:W-:Y:S01]  /*18c40*/  FADD.FTZ R0, R105, R0 ;  /* 0x0000000069007221 */ /* 0x000fe20000010000 */
[C---:B------:R-:W-:Y:S04]  /*18c50*/  HMMA.16816.F32.BF16 R40, R76.reuse, R52, R40 ;  /* 0x000000344c28723c */ /* 0x040fe80000041828 */
[----:B------:R-:W-:Y:S02]  /*18c60*/  FADD.FTZ R0, R106, R0 ;  /* 0x000000006a007221 */ /* 0x000fe40000010000 */
[----:B------:R-:W-:Y:S01]  /*18c70*/  MUFU.EX2 R166, R223 ;  /* 0x000000df00a67308 */ /* 0x000fe20000000800 */
[C---:B------:R-:W-:Y:S01]  /*18c80*/  FMUL.FTZ R52, R65.reuse, R152 ;  /* 0x0000009841347220 */ /* 0x040fe20000410000 */
[-C--:B------:R-:W-:Y:S04]  /*18c90*/  HMMA.16816.F32.BF16 R44, R76, R54.reuse, R44 ;  /* 0x000000364c2c723c */ /* 0x080fe8000004182c */
[----:B------:R-:W-:Y:S04]  /*18ca0*/  FMUL.FTZ R53, R65, R153 ;  /* 0x0000009941357220 */ /* 0x000fe80000410000 */
[C---:B------:R-:W-:Y:S01]  /*18cb0*/  HMMA.16816.F32.BF16 R48, R72.reuse, R54, R48 ;  /* 0x000000364830723c */ /* 0x040fe20000041830 */
[----:B------:R-:W1:Y:S06]  /*18cc0*/  MUFU.EX2 R120, R165 ;  /* 0x000000a500787308 */ /* 0x000e6c0000000800 */
[C---:B------:R-:W-:Y:S02]  /*18cd0*/  FMUL.FTZ R54, R3.reuse, R154 ;  /* 0x0000009a03367220 */ /* 0x040fe40000410000 */
[----:B------:R-:W-:Y:S02]  /*18ce0*/  FMUL.FTZ R55, R3, R155 ;  /* 0x0000009b03377220 */ /* 0x000fe40000410000 */
[----:B------:R-:W-:Y:S01]  /*18cf0*/  MUFU.EX2 R165, R224 ;  /* 0x000000e000a57308 */ /* 0x000fe20000000800 */
[----:B------:R-:W-:Y:S04]  /*18d00*/  FADD.FTZ R3, R99, R96 ;  /* 0x0000006063037221 */ /* 0x000fe80000010000 */
[-C--:B------:R-:W-:Y:S05]  /*18d10*/  HMMA.16816.F32.BF16 R52, R72, R80.reuse, R52 ;  /* 0x000000504834723c */ /* 0x080fea0000041834 */
[----:B------:R-:W-:Y:S03]  /*18d20*/  MUFU.EX2 R123, R164 ;  /* 0x000000a4007b7308 */ /* 0x000fe60000000800 */
[C---:B------:R-:W-:Y:S07]  /*18d30*/  HMMA.16816.F32.BF16 R56, R76.reuse, R80, R56 ;  /* 0x000000504c38723c */ /* 0x040fee0000041838 */
[----:B------:R-:W5:Y:S01]  /*18d40*/  MUFU.EX2 R247, R163 ;  /* 0x000000a300f77308 */ /* 0x000f620000000800 */
[-C--:B------:R-:W-:Y:S07]  /*18d50*/  HMMA.16816.F32.BF16 R60, R76, R82.reuse, R60 ;  /* 0x000000524c3c723c */ /* 0x080fee000004183c */
[----:B------:R-:W-:Y:S01]  /*18d60*/  F2FP.BF16.PACK_AB R76, R2, R64 ;  /* 0x00000040024c723e */ /* 0x000fe200000010ff */
[C---:B------:R-:W-:Y:S01]  /*18d70*/  FMUL.FTZ R64, R65.reuse, R156 ;  /* 0x0000009c41407220 */ /* 0x040fe20000410000 */
[----:B------:R-:W-:Y:S03]  /*18d80*/  MUFU.EX2 R113, R162 ;  /* 0x000000a200717308 */ /* 0x000fe60000000800 */
[----:B------:R-:W-:Y:S01]  /*18d90*/  FMUL.FTZ R65, R65, R157 ;  /* 0x0000009d41417220 */ /* 0x000fe20000410000 */
[----:B------:R-:W-:Y:S01]  /*18da0*/  F2FP.BF16.PACK_AB R78, R86, R87 ;  /* 0x00000057564e723e */ /* 0x000fe200000010ff */
[----:B------:R-:W-:Y:S01]  /*18db0*/  FADD.FTZ R2, R97, R89 ;  /* 0x0000005961027221 */ /* 0x000fe20000010000 */
[----:B----4-:R-:W-:Y:S01]  /*18dc0*/  F2FP.BF16.PACK_AB R77, R119, R111 ;  /* 0x0000006f774d723e */ /* 0x010fe200000010ff */
[----:B------:R-:W-:Y:S01]  /*18dd0*/  FADD.FTZ R87, R100, R88 ;  /* 0x0000005864577221 */ /* 0x000fe20000010000 */
[----:B---3--:R-:W-:Y:S01]  /*18de0*/  F2FP.BF16.PACK_AB R79, R128, R122 ;  /* 0x0000007a804f723e */ /* 0x008fe200000010ff */
[----:B------:R-:W-:Y:S01]  /*18df0*/  LDSM.16.MT88.4 R100, [R193+0x1000] ;  /* 0x00100000c164783b */ /* 0x000fe20000004200 */
[----:B------:R-:W-:Y:S01]  /*18e00*/  HMMA.16816.F32.BF16 R64, R72, R82, R64 ;  /* 0x000000524840723c */ /* 0x000fe20000041840 */
[----:B------:R-:W3:Y:S03]  /*18e10*/  MUFU.EX2 R114, R161 ;  /* 0x000000a100727308 */ /* 0x000ee60000000800 */
[----:B------:R-:W-:Y:S02]  /*18e20*/  FADD.FTZ R86, R98, R2 ;  /* 0x0000000262567221 */ /* 0x000fe40000010000 */
[----:B------:R-:W-:Y:S01]  /*18e30*/  FADD.FTZ R2, R104, R0 ;  /* 0x0000000068027221 */ /* 0x000fe20000010000 */
[----:B------:R-:W4:Y:S01]  /*18e40*/  LDSM.16.MT88.4 R80, [R196+0x800] ;  /* 0x00080000c450783b */ /* 0x000f220000004200 */
[-C--:B--2---:R-:W-:Y:S03]  /*18e50*/  HMMA.16816.F32.BF16 R4, R76, R92.reuse, R4 ;  /* 0x0000005c4c04723c */ /* 0x084fe60000041804 */
[----:B------:R-:W2:Y:S02]  /*18e60*/  MUFU.EX2 R121, R160 ;  /* 0x000000a000797308 */ /* 0x000ea40000000800 */
[----:B-1----:R-:W-:Y:S01]  /*18e70*/  F2FP.BF16.PACK_AB R72, R120, R110 ;  /* 0x0000006e7848723e */ /* 0x002fe200000010ff */
[----:B------:R-:W-:Y:S01]  /*18e80*/  FADD.FTZ R0, R117, R3 ;  /* 0x0000000375007221 */ /* 0x000fe20000010000 */
[----:B-----5:R-:W-:Y:S01]  /*18e90*/  F2FP.BF16.PACK_AB R74, R247, R123 ;  /* 0x0000007bf74a723e */ /* 0x020fe200000010ff */
[----:B------:R-:W1:Y:S01]  /*18ea0*/  LDSM.16.MT88.4 R96, [R193+0x800] ;  /* 0x00080000c160783b */ /* 0x000e620000004200 */
[----:B------:R-:W-:Y:S03]  /*18eb0*/  FADD.FTZ R3, R111, R87 ;  /* 0x000000576f037221 */ /* 0x000fe60000010000 */
[----:B------:R-:W-:Y:S01]  /*18ec0*/  FADD.FTZ R87, R110, R0 ;  /* 0x000000006e577221 */ /* 0x000fe20000010000 */
[----:B------:R-:W-:Y:S01]  /*18ed0*/  MUFU.EX2 R164, R225 ;  /* 0x000000e100a47308 */ /* 0x000fe20000000800 */
[----:B------:R-:W-:Y:S02]  /*18ee0*/  FADD.FTZ R86, R116, R86 ;  /* 0x0000005674567221 */ /* 0x000fe40000010000 */
[----:B------:R-:W-:Y:S01]  /*18ef0*/  FADD.FTZ R3, R119, R3 ;  /* 0x0000000377037221 */ /* 0x000fe20000010000 */
[----:B---3--:R-:W-:Y:S01]  /*18f00*/  F2FP.BF16.PACK_AB R73, R114, R113 ;  /* 0x000000717249723e */ /* 0x008fe200000010ff */
[----:B------:R-:W-:Y:S05]  /*18f10*/  FADD.FTZ R87, R120, R87 ;  /* 0x0000005778577221 */ /* 0x000fea0000010000 */
[----:B------:R-:W-:Y:S01]  /*18f20*/  MUFU.EX2 R162, R226 ;  /* 0x000000e200a27308 */ /* 0x000fe20000000800 */
[----:B--2---:R-:W-:Y:S09]  /*18f30*/  F2FP.BF16.PACK_AB R75, R183, R121 ;  /* 0x00000079b74b723e */ /* 0x004ff200000010ff */
[----:B------:R-:W2:Y:S01]  /*18f40*/  MUFU.EX2 R246, R168 ;  /* 0x000000a800f67308 */ /* 0x000ea20000000800 */
[C---:B------:R-:W-:Y:S08]  /*18f50*/  HMMA.16816.F32.BF16 R8, R72.reuse, R92, R8 ;  /* 0x0000005c4808723c */ /* 0x040ff00000041808 */
[-C--:B------:R-:W-:Y:S01]  /*18f60*/  HMMA.16816.F32.BF16 R12, R72, R94.reuse, R12 ;  /* 0x0000005e480c723c */ /* 0x080fe2000004180c */
[----:B------:R-:W3:Y:S07]  /*18f70*/  MUFU.EX2 R184, R174 ;  /* 0x000000ae00b87308 */ /* 0x000eee0000000800 */
[C---:B------:R-:W-:Y:S01]  /*18f80*/  HMMA.16816.F32.BF16 R16, R76.reuse, R94, R16 ;  /* 0x0000005e4c10723c */ /* 0x040fe20000041810 */
[----:B------:R-:W5:Y:S02]  /*18f90*/  LDSM.16.MT88.4 R92, [R195+0x800] ;  /* 0x00080000c35c783b */ /* 0x000f640000004200 */
[----:B------:R-:W-:Y:S05]  /*18fa0*/  MUFU.EX2 R174, R189 ;  /* 0x000000bd00ae7308 */ /* 0x000fea0000000800 */
[-C--:B----4-:R-:W-:Y:S05]  /*18fb0*/  HMMA.16816.F32.BF16 R20, R76, R80.reuse, R20 ;  /* 0x000000504c14723c */ /* 0x090fea0000041814 */
[----:B------:R-:W-:Y:S03]  /*18fc0*/  MUFU.EX2 R182, R167 ;  /* 0x000000a700b67308 */ /* 0x000fe60000000800 */
[C---:B------:R-:W-:Y:S07]  /*18fd0*/  HMMA.16816.F32.BF16 R24, R72.reuse, R80, R24 ;  /* 0x000000504818723c */ /* 0x040fee0000041818 */
[----:B------:R-:W4:Y:S01]  /*18fe0*/  MUFU.EX2 R180, R175 ;  /* 0x000000af00b47308 */ /* 0x000f220000000800 */
[-C--:B------:R-:W-:Y:S08]  /*18ff0*/  HMMA.16816.F32.BF16 R28, R72, R82.reuse, R28 ;  /* 0x00000052481c723c */ /* 0x080ff0000004181c */
[C---:B------:R-:W-:Y:S01]  /*19000*/  HMMA.16816.F32.BF16 R32, R76.reuse, R82, R32 ;  /* 0x000000524c20723c */ /* 0x040fe20000041820 */
[----:B------:R-:W2:Y:S01]  /*19010*/  LDSM.16.MT88.4 R80, [R192+0x1000] ;  /* 0x00100000c050783b */ /* 0x000ea20000004200 */
[----:B------:R-:W-:Y:S06]  /*19020*/  MUFU.EX2 R155, R177 ;  /* 0x000000b1009b7308 */ /* 0x000fec0000000800 */
[-C--:B-1----:R-:W-:Y:S04]  /*19030*/  HMMA.16816.F32.BF16 R36, R76, R96.reuse, R36 ;  /* 0x000000604c24723c */ /* 0x082fe80000041824 */
[----:B------:R-:W1:Y:S04]  /*19040*/  MUFU.EX2 R175, R187 ;  /* 0x000000bb00af7308 */ /* 0x000e680000000800 */
[C---:B------:R-:W-:Y:S06]  /*19050*/  HMMA.16816.F32.BF16 R40, R72.reuse, R96, R40 ;  /* 0x000000604828723c */ /* 0x040fec0000041828 */
[----:B------:R-:W-:Y:S02]  /*19060*/  MUFU.EX2 R154, R181 ;  /* 0x000000b5009a7308 */ /* 0x000fe40000000800 */
[-C--:B------:R-:W-:Y:S08]  /*19070*/  HMMA.16816.F32.BF16 R44, R72, R98.reuse, R44 ;  /* 0x00000062482c723c */ /* 0x080ff0000004182c */
[C---:B------:R-:W-:Y:S01]  /*19080*/  HMMA.16816.F32.BF16 R48, R76.reuse, R98, R48 ;  /* 0x000000624c30723c */ /* 0x040fe20000041830 */
[----:B------:R-:W1:Y:S01]  /*19090*/  LDSM.16.MT88.4 R96, [R196+0x1000] ;  /* 0x00100000c460783b */ /* 0x000e620000004200 */
[----:B------:R-:W1:Y:S06]  /*190a0*/  MUFU.EX2 R153, R191 ;  /* 0x000000bf00997308 */ /* 0x000e6c0000000800 */
[-C--:B-----5:R-:W-:Y:S04]  /*190b0*/  HMMA.16816.F32.BF16 R52, R76, R92.reuse, R52 ;  /* 0x0000005c4c34723c */ /* 0x0a0fe80000041834 */
[----:B------:R-:W-:Y:S04]  /*190c0*/  MUFU.EX2 R152, R210 ;  /* 0x000000d200987308 */ /* 0x000fe80000000800 */
[C---:B------:R-:W-:Y:S06]  /*190d0*/  HMMA.16816.F32.BF16 R56, R72.reuse, R92, R56 ;  /* 0x0000005c4838723c */ /* 0x040fec0000041838 */
[----:B------:R-:W5:Y:S02]  /*190e0*/  MUFU.EX2 R170, R211 ;  /* 0x000000d300aa7308 */ /* 0x000f640000000800 */
[-C--:B------:R-:W-:Y:S07]  /*190f0*/  HMMA.16816.F32.BF16 R60, R72, R94.reuse, R60 ;  /* 0x0000005e483c723c */ /* 0x080fee000004183c */
[----:B------:R-:W-:Y:S01]  /*19100*/  F2FP.BF16.PACK_AB R72, R105, R107 ;  /* 0x0000006b6948723e */ /* 0x000fe200000010ff */
[----:B------:R-:W-:Y:S01]  /*19110*/  HMMA.16816.F32.BF16 R64, R76, R94, R64 ;  /* 0x0000005e4c40723c */ /* 0x000fe20000041840 */
[----:B------:R-:W5:Y:S01]  /*19120*/  LDSM.16.MT88.4 R92, [R195+0x1000] ;  /* 0x00100000c35c783b */ /* 0x000f620000004200 */
[----:B------:R-:W5:Y:S02]  /*19130*/  MUFU.EX2 R89, R221 ;  /* 0x000000dd00597308 */ /* 0x000f640000000800 */
[----:B------:R-:W-:Y:S02]  /*19140*/  F2FP.BF16.PACK_AB R74, R104, R106 ;  /* 0x0000006a684a723e */ /* 0x000fe400000010ff */
[----:B--2---:R-:W-:Y:S02]  /*19150*/  F2FP.BF16.PACK_AB R73, R246, R243 ;  /* 0x000000f3f649723e */ /* 0x004fe400000010ff */
[----:B---3--:R-:W-:Y:S01]  /*19160*/  F2FP.BF16.PACK_AB R75, R185, R184 ;  /* 0x000000b8b94b723e */ /* 0x008fe200000010ff */
[----:B------:R-:W-:Y:S03]  /*19170*/  LDSM.16.MT88.4 R104, [R195+0x1800] ;  /* 0x00180000c368783b */ /* 0x000fe60000004200 */
[----:B----4-:R-:W-:Y:S01]  /*19180*/  F2FP.BF16.PACK_AB R76, R180, R182 ;  /* 0x000000b6b44c723e */ /* 0x010fe200000010ff */
[----:B------:R-:W2:Y:S01]  /*19190*/  MUFU.EX2 R88, R220 ;  /* 0x000000dc00587308 */ /* 0x000ea20000000800 */
[----:B-1----:R-:W-:Y:S01]  /*191a0*/  F2FP.BF16.PACK_AB R78, R175, R155 ;  /* 0x0000009baf4e723e */ /* 0x002fe200000010ff */
[-C--:B------:R-:W-:Y:S05]  /*191b0*/  HMMA.16816.F32.BF16 R4, R72, R80.reuse, R4 ;  /* 0x000000504804723c */ /* 0x080fea0000041804 */
[----:B------:R-:W-:Y:S02]  /*191c0*/  F2FP.BF16.PACK_AB R77, R153, R154 ;  /* 0x0000009a994d723e */ /* 0x000fe400000010ff */
[----:B-----5:R-:W-:Y:S01]  /*191d0*/  F2FP.BF16.PACK_AB R79, R170, R152 ;  /* 0x00000098aa4f723e */ /* 0x020fe200000010ff */
[----:B------:R-:W1:Y:S01]  /*191e0*/  MUFU.EX2 R109, R219 ;  /* 0x000000db006d7308 */ /* 0x000e620000000800 */
[----:B------:R-:W-:Y:S05]  /*191f0*/  FADD.FTZ R0, R89, R2 ;  /* 0x0000000259007221 */ /* 0x000fea0000010000 */
[C---:B------:R-:W-:Y:S04]  /*19200*/  HMMA.16816.F32.BF16 R8, R76.reuse, R80, R8 ;  /* 0x000000504c08723c */ /* 0x040fe80000041808 */
[----:B------:R-:W3:Y:S04]  /*19210*/  MUFU.EX2 R108, R218 ;  /* 0x000000da006c7308 */ /* 0x000ee80000000800 */
[-C--:B------:R-:W-:Y:S04]  /*19220*/  HMMA.16816.F32.BF16 R12, R76, R82.reuse, R12 ;  /* 0x000000524c0c723c */ /* 0x080fe8000004180c */
[----:B--2---:R-:W-:Y:S02]  /*19230*/  FADD.FTZ R0, R88, R0 ;  /* 0x0000000058007221 */ /* 0x004fe40000010000 */
[----:B------:R-:W-:Y:S02]  /*19240*/  MUFU.EX2 R172, R215 ;  /* 0x000000d700ac7308 */ /* 0x000fe40000000800 */
[C---:B------:R-:W-:Y:S01]  /*19250*/  HMMA.16816.F32.BF16 R16, R72.reuse, R82, R16 ;  /* 0x000000524810723c */ /* 0x040fe20000041810 */
[----:B------:R-:W2:Y:S03]  /*19260*/  LDSM.16.MT88.4 R80, [R192+0x1800] ;  /* 0x00180000c050783b */ /* 0x000ea60000004200 */
[----:B-1----:R-:W-:Y:S04]  /*19270*/  FADD.FTZ R0, R109, R0 ;  /* 0x000000006d007221 */ /* 0x002fe80000010000 */
[-C--:B------:R-:W-:Y:S01]  /*19280*/  HMMA.16816.F32.BF16 R20, R72, R96.reuse, R20 ;  /* 0x000000604814723c */ /* 0x080fe20000041814 */
[----:B------:R-:W-:Y:S03]  /*19290*/  MUFU.EX2 R173, R214 ;  /* 0x000000d600ad7308 */ /* 0x000fe60000000800 */
[----:B---3--:R-:W-:Y:S02]  /*192a0*/  FADD.FTZ R2, R108, R0 ;  /* 0x000000006c027221 */ /* 0x008fe40000010000 */
[----:B------:R-:W-:Y:S02]  /*192b0*/  FADD.FTZ R0, R113, R86 ;  /* 0x0000005671007221 */ /* 0x000fe40000010000 */
[C---:B------:R-:W-:Y:S03]  /*192c0*/  HMMA.16816.F32.BF16 R24, R76.reuse, R96, R24 ;  /* 0x000000604c18723c */ /* 0x040fe60000041818 */
[----:B------:R-:W-:Y:S01]  /*192d0*/  MUFU.EX2 R177, R213 ;  /* 0x000000d500b17308 */ /* 0x000fe20000000800 */
[----:B------:R-:W-:Y:S04]  /*192e0*/  FADD.FTZ R86, R114, R0 ;  /* 0x0000000072567221 */ /* 0x000fe80000010000 */
[-C--:B------:R-:W-:Y:S05]  /*192f0*/  HMMA.16816.F32.BF16 R28, R76, R98.reuse, R28 ;  /* 0x000000624c1c723c */ /* 0x080fea000004181c */
[----:B------:R-:W-:Y:S03]  /*19300*/  MUFU.EX2 R178, R212 ;  /* 0x000000d400b27308 */ /* 0x000fe60000000800 */
[C---:B------:R-:W-:Y:S01]  /*19310*/  HMMA.16816.F32.BF16 R32, R72.reuse, R98, R32 ;  /* 0x000000624820723c */ /* 0x040fe20000041820 */
[----:B------:R-:W1:Y:S06]  /*19320*/  LDSM.16.MT88.4 R96, [R196+0x1800] ;  /* 0x00180000c460783b */ /* 0x000e6c0000004200 */
[----:B------:R-:W3:Y:S01]  /*19330*/  MUFU.EX2 R118, R217 ;  /* 0x000000d900767308 */ /* 0x000ee20000000800 */
[-C--:B------:R-:W-:Y:S08]  /*19340*/  HMMA.16816.F32.BF16 R36, R72, R100.reuse, R36 ;  /* 0x000000644824723c */ /* 0x080ff00000041824 */
[C---:B------:R-:W-:Y:S01]  /*19350*/  HMMA.16816.F32.BF16 R40, R76.reuse, R100, R40 ;  /* 0x000000644c28723c */ /* 0x040fe20000041828 */
[----:B------:R-:W4:Y:S07]  /*19360*/  MUFU.EX2 R115, R222 ;  /* 0x000000de00737308 */ /* 0x000f2e0000000800 */
[-C--:B------:R-:W-:Y:S03]  /*19370*/  HMMA.16816.F32.BF16 R44, R76, R102.reuse, R44 ;  /* 0x000000664c2c723c */ /* 0x080fe6000004182c */
[----:B------:R-:W5:Y:S01]  /*19380*/  MUFU.EX2 R112, R227 ;  /* 0x000000e300707308 */ /* 0x000f620000000800 */
[----:B---3--:R-:W-:Y:S04]  /*19390*/  FADD.FTZ R0, R118, R2 ;  /* 0x0000000276007221 */ /* 0x008fe80000010000 */
[C---:B------:R-:W-:Y:S01]  /*193a0*/  HMMA.16816.F32.BF16 R48, R72.reuse, R102, R48 ;  /* 0x000000664830723c */ /* 0x040fe20000041830 */
[----:B------:R-:W3:Y:S03]  /*193b0*/  LDSM.16.MT88.4 R100, [R193+0x1800] ;  /* 0x00180000c164783b */ /* 0x000ee60000004200 */
[----:B------:R-:W-:Y:S01]  /*193c0*/  FADD.FTZ R2, R121, R86 ;  /* 0x0000005679027221 */ /* 0x000fe20000010000 */
[----:B------:R-:W-:Y:S01]  /*193d0*/  MOV R86, R71 ;  /* 0x0000004700567202 */ /* 0x000fe20000000f00 */
[----:B------:R-:W1:Y:S02]  /*193e0*/  MUFU.EX2 R110, R232 ;  /* 0x000000e8006e7308 */ /* 0x000e640000000800 */
[-C--:B------:R-:W-:Y:S04]  /*193f0*/  HMMA.16816.F32.BF16 R52, R72, R92.reuse, R52 ;  /* 0x0000005c4834723c */ /* 0x080fe80000041834 */
[C---:B----4-:R-:W-:Y:S01]  /*19400*/  FADD.FTZ R0, R115.reuse, R0 ;  /* 0x0000000073007221 */ /* 0x050fe20000010000 */
[----:B------:R-:W-:Y:S01]  /*19410*/  F2FP.BF16.PACK_AB R156, R115, R118 ;  /* 0x00000076739c723e */ /* 0x000fe200000010ff */
[----:B------:R-:W-:Y:S02]  /*19420*/  FADD.FTZ R2, R183, R2 ;  /* 0x00000002b7027221 */ /* 0x000fe40000010000 */
[C---:B------:R-:W-:Y:S01]  /*19430*/  HMMA.16816.F32.BF16 R56, R76.reuse, R92, R56 ;  /* 0x0000005c4c38723c */ /* 0x040fe20000041838 */
[----:B------:R-:W4:Y:S03]  /*19440*/  MUFU.EX2 R168, R230 ;  /* 0x000000e600a87308 */ /* 0x000f260000000800 */
[----:B-----5:R-:W-:Y:S02]  /*19450*/  FADD.FTZ R0, R112, R0 ;  /* 0x0000000070007221 */ /* 0x020fe40000010000 */
[----:B------:R-:W-:Y:S02]  /*19460*/  FADD.FTZ R2, R154, R2 ;  /* 0x000000029a027221 */ /* 0x000fe40000010000 */
[-C--:B------:R-:W-:Y:S03]  /*19470*/  HMMA.16816.F32.BF16 R60, R76, R94.reuse, R60 ;  /* 0x0000005e4c3c723c */ /* 0x080fe6000004183c */
[----:B------:R-:W-:Y:S01]  /*19480*/  MUFU.EX2 R167, R231 ;  /* 0x000000e700a77308 */ /* 0x000fe20000000800 */
[----:B------:R-:W-:Y:S01]  /*19490*/  FADD.FTZ R2, R153, R2 ;  /* 0x0000000299027221 */ /* 0x000fe20000010000 */
[----:B-1----:R-:W-:Y:S03]  /*194a0*/  F2FP.BF16.PACK_AB R158, R110, R112 ;  /* 0x000000706e9e723e */ /* 0x002fe600000010ff */
[----:B------:R-:W-:Y:S04]  /*194b0*/  HMMA.16816.F32.BF16 R64, R72, R94, R64 ;  /* 0x0000005e4840723c */ /* 0x000fe80000041840 */
[----:B------:R-:W-:Y:S01]  /*194c0*/  F2FP.BF16.PACK_AB R76, R88, R89 ;  /* 0x00000059584c723e */ /* 0x000fe200000010ff */
[----:B------:R-:W1:Y:S01]  /*194d0*/  MUFU.EX2 R163, R235 ;  /* 0x000000eb00a37308 */ /* 0x000e620000000800 */
[----:B------:R-:W-:Y:S01]  /*194e0*/  F2FP.BF16.PACK_AB R78, R108, R109 ;  /* 0x0000006d6c4e723e */ /* 0x000fe200000010ff */
[----:B------:R-:W-:Y:S01]  /*194f0*/  FADD.FTZ R2, R152, R2 ;  /* 0x0000000298027221 */ /* 0x000fe20000010000 */
[----:B------:R-:W-:Y:S04]  /*19500*/  F2FP.BF16.PACK_AB R77, R173, R172 ;  /* 0x000000acad4d723e */ /* 0x000fe800000010ff */
[----:B------:R-:W-:Y:S01]  /*19510*/  F2FP.BF16.PACK_AB R79, R178, R177 ;  /* 0x000000b1b24f723e */ /* 0x000fe200000010ff */
[----:B------:R-:W-:Y:S01]  /*19520*/  FADD.FTZ R2, R170, R2 ;  /* 0x00000002aa027221 */ /* 0x000fe20000010000 */
[----:B------:R-:W-:Y:S01]  /*19530*/  F2FP.BF16.PACK_AB R72, R174, R171 ;  /* 0x000000abae48723e */ /* 0x000fe200000010ff */
[----:B------:R5:W-:Y:S01]  /*19540*/  MUFU.EX2 R89, R237 ;  /* 0x000000ed00597308 */ /* 0x000be20000000800 */
[----:B------:R-:W-:Y:S01]  /*19550*/  F2FP.BF16.PACK_AB R74, R179, R176 ;  /* 0x000000b0b34a723e */ /* 0x000fe200000010ff */
[----:B------:R-:W-:Y:S01]  /*19560*/  FADD.FTZ R2, R166, R2 ;  /* 0x00000002a6027221 */ /* 0x000fe20000010000 */
[C---:B------:R-:W-:Y:S01]  /*19570*/  F2FP.BF16.PACK_AB R73, R165.reuse, R166 ;  /* 0x000000a6a549723e */ /* 0x040fe200000010ff */
[-C--:B--2---:R-:W-:Y:S05]  /*19580*/  HMMA.16816.F32.BF16 R4, R76, R80.reuse, R4 ;  /* 0x000000504c04723c */ /* 0x084fea0000041804 */
[----:B------:R-:W-:Y:S01]  /*19590*/  F2FP.BF16.PACK_AB R75, R162, R164 ;  /* 0x000000a4a24b723e */ /* 0x000fe200000010ff */
[----:B------:R-:W-:Y:S01]  /*195a0*/  MUFU.EX2 R161, R233 ;  /* 0x000000e900a17308 */ /* 0x000fe20000000800 */
[----:B----4-:R-:W-:Y:S01]  /*195b0*/  F2FP.BF16.PACK_AB R157, R168, R169 ;  /* 0x000000a9a89d723e */ /* 0x010fe200000010ff */
[----:B------:R-:W-:Y:S04]  /*195c0*/  FADD.FTZ R2, R165, R2 ;  /* 0x00000002a5027221 */ /* 0x000fe80000010000 */
[C---:B------:R-:W-:Y:S04]  /*195d0*/  HMMA.16816.F32.BF16 R8, R72.reuse, R80, R8 ;  /* 0x000000504808723c */ /* 0x040fe80000041808 */
[----:B------:R-:W2:Y:S01]  /*195e0*/  MUFU.EX2 R160, R234 ;  /* 0x000000ea00a07308 */ /* 0x000ea20000000800 */
[----:B-1----:R-:W-:Y:S01]  /*195f0*/  F2FP.BF16.PACK_AB R159, R163, R167 ;  /* 0x000000a7a39f723e */ /* 0x002fe200000010ff */
[----:B------:R-:W-:Y:S02]  /*19600*/  FADD.FTZ R2, R164, R2 ;  /* 0x00000002a4027221 */ /* 0x000fe40000010000 */
[-C--:B------:R-:W-:Y:S04]  /*19610*/  HMMA.16816.F32.BF16 R12, R72, R82.reuse, R12 ;  /* 0x00000052480c723c */ /* 0x080fe8000004180c */
[----:B-----5:R-:W-:Y:S02]  /*19620*/  FADD.FTZ R237, R110, R0 ;  /* 0x000000006eed7221 */ /* 0x020fe40000010000 */
[----:B------:R-:W1:Y:S01]  /*19630*/  MUFU.EX2 R88, R239 ;  /* 0x000000ef00587308 */ /* 0x000e620000000800 */
[----:B------:R-:W-:Y:S01]  /*19640*/  FADD.FTZ R0, R122, R3 ;  /* 0x000000037a007221 */ /* 0x000fe20000010000 */
[C---:B------:R-:W-:Y:S04]  /*19650*/  HMMA.16816.F32.BF16 R16, R76.reuse, R82, R16 ;  /* 0x000000524c10723c */ /* 0x040fe80000041810 */
[----:B------:R-:W-:Y:S02]  /*19660*/  FADD.FTZ R0, R128, R0 ;  /* 0x0000000080007221 */ /* 0x000fe40000010000 */
[----:B------:R-:W-:Y:S01]  /*19670*/  FADD.FTZ R3, R123, R87 ;  /* 0x000000577b037221 */ /* 0x000fe20000010000 */
[----:B------:R-:W-:Y:S01]  /*19680*/  MOV R87, R70 ;  /* 0x0000004600577202 */ /* 0x000fe20000000f00 */
[-C--:B------:R-:W-:Y:S01]  /*19690*/  HMMA.16816.F32.BF16 R20, R76, R96.reuse, R20 ;  /* 0x000000604c14723c */ /* 0x080fe20000041814 */
[----:B------:R-:W-:Y:S03]  /*196a0*/  MUFU.EX2 R82, R236 ;  /* 0x000000ec00527308 */ /* 0x000fe60000000800 */
[----:B--2---:R-:W-:Y:S01]  /*196b0*/  F2FP.BF16.PACK_AB R92, R160, R161 ;  /* 0x000000a1a05c723e */ /* 0x004fe200000010ff */
[----:B------:R-:W-:Y:S02]  /*196c0*/  FADD.FTZ R3, R247, R3 ;  /* 0x00000003f7037221 */ /* 0x000fe40000010000 */
[----:B------:R-:W-:Y:S01]  /*196d0*/  FADD.FTZ R0, R243, R0 ;  /* 0x00000000f3007221 */ /* 0x000fe20000010000 */
[C---:B------:R-:W-:Y:S03]  /*196e0*/  HMMA.16816.F32.BF16 R24, R72.reuse, R96, R24 ;  /* 0x000000604818723c */ /* 0x040fe60000041818 */
[----:B------:R-:W2:Y:S01]  /*196f0*/  MUFU.EX2 R83, R238 ;  /* 0x000000ee00537308 */ /* 0x000ea20000000800 */
[----:B------:R-:W-:Y:S01]  /*19700*/  FADD.FTZ R3, R182, R3 ;  /* 0x00000003b6037221 */ /* 0x000fe20000010000 */
[----:B-1----:R-:W-:Y:S01]  /*19710*/  F2FP.BF16.PACK_AB R94, R88, R89 ;  /* 0x00000059585e723e */ /* 0x002fe200000010ff */
[----:B------:R-:W-:Y:S02]  /*19720*/  FADD.FTZ R0, R246, R0 ;  /* 0x00000000f6007221 */ /* 0x000fe40000010000 */
[-C--:B------:R-:W-:Y:S04]  /*19730*/  HMMA.16816.F32.BF16 R28, R72, R98.reuse, R28 ;  /* 0x00000062481c723c */ /* 0x080fe8000004181c */
[----:B------:R-:W-:Y:S01]  /*19740*/  FADD.FTZ R3, R180, R3 ;  /* 0x00000003b4037221 */ /* 0x000fe20000010000 */
[----:B------:R-:W-:Y:S01]  /*19750*/  MUFU.EX2 R81, R240 ;  /* 0x000000f000517308 */ /* 0x000fe20000000800 */
[----:B------:R-:W-:Y:S02]  /*19760*/  FADD.FTZ R0, R184, R0 ;  /* 0x00000000b8007221 */ /* 0x000fe40000010000 */
[C---:B------:R-:W-:Y:S04]  /*19770*/  HMMA.16816.F32.BF16 R32, R76.reuse, R98, R32 ;  /* 0x000000624c20723c */ /* 0x040fe80000041820 */
[----:B------:R-:W-:Y:S02]  /*19780*/  FADD.FTZ R3, R155, R3 ;  /* 0x000000039b037221 */ /* 0x000fe40000010000 */
[----:B------:R-:W-:Y:S01]  /*19790*/  FADD.FTZ R0, R185, R0 ;  /* 0x00000000b9007221 */ /* 0x000fe20000010000 */
[----:B------:R-:W1:Y:S01]  /*197a0*/  MUFU.EX2 R80, R242 ;  /* 0x000000f200507308 */ /* 0x000e620000000800 */
[-C--:B---3--:R-:W-:Y:S04]  /*197b0*/  HMMA.16816.F32.BF16 R36, R76, R100.reuse, R36 ;  /* 0x000000644c24723c */ /* 0x088fe80000041824 */
[----:B--2---:R-:W-:Y:S01]  /*197c0*/  F2FP.BF16.PACK_AB R93, R83, R82 ;  /* 0x00000052535d723e */ /* 0x004fe200000010ff */
[----:B------:R-:W-:Y:S02]  /*197d0*/  FADD.FTZ R3, R175, R3 ;  /* 0x00000003af037221 */ /* 0x000fe40000010000 */
[----:B------:R-:W-:Y:S01]  /*197e0*/  FADD.FTZ R0, R172, R0 ;  /* 0x00000000ac007221 */ /* 0x000fe20000010000 */
[C---:B------:R-:W-:Y:S04]  /*197f0*/  HMMA.16816.F32.BF16 R40, R72.reuse, R100, R40 ;  /* 0x000000644828723c */ /* 0x040fe80000041828 */
[----:B------:R-:W-:Y:S02]  /*19800*/  FADD.FTZ R3, R171, R3 ;  /* 0x00000003ab037221 */ /* 0x000fe40000010000 */
[----:B------:R-:W-:Y:S02]  /*19810*/  FADD.FTZ R0, R173, R0 ;  /* 0x00000000ad007221 */ /* 0x000fe40000010000 */
[-C--:B------:R-:W-:Y:S04]  /*19820*/  HMMA.16816.F32.BF16 R44, R72, R102.reuse, R44 ;  /* 0x00000066482c723c */ /* 0x080fe8000004182c */
[----:B------:R-:W-:Y:S02]  /*19830*/  FADD.FTZ R3, R174, R3 ;  /* 0x00000003ae037221 */ /* 0x000fe40000010000 */
[----:B------:R-:W-:Y:S01]  /*19840*/  FADD.FTZ R0, R177, R0 ;  /* 0x00000000b1007221 */ /* 0x000fe20000010000 */
[----:B-1----:R-:W-:Y:S01]  /*19850*/  F2FP.BF16.PACK_AB R95, R80, R81 ;  /* 0x00000051505f723e */ /* 0x002fe200000010ff */
[C---:B------:R-:W-:Y:S04]  /*19860*/  HMMA.16816.F32.BF16 R48, R76.reuse, R102, R48 ;  /* 0x000000664c30723c */ /* 0x040fe80000041830 */
[----:B------:R-:W-:Y:S02]  /*19870*/  FADD.FTZ R3, R176, R3 ;  /* 0x00000003b0037221 */ /* 0x000fe40000010000 */
[----:B------:R-:W-:Y:S02]  /*19880*/  FADD.FTZ R0, R178, R0 ;  /* 0x00000000b2007221 */ /* 0x000fe40000010000 */
[-C--:B------:R-:W-:Y:S04]  /*19890*/  HMMA.16816.F32.BF16 R52, R76, R104.reuse, R52 ;  /* 0x000000684c34723c */ /* 0x080fe80000041834 */
[----:B------:R-:W-:Y:S02]  /*198a0*/  FADD.FTZ R3, R179, R3 ;  /* 0x00000003b3037221 */ /* 0x000fe40000010000 */
[----:B------:R-:W-:Y:S02]  /*198b0*/  FADD.FTZ R2, R162, R2 ;  /* 0x00000002a2027221 */ /* 0x000fe40000010000 */
[C---:B------:R-:W-:Y:S04]  /*198c0*/  HMMA.16816.F32.BF16 R56, R72.reuse, R104, R56 ;  /* 0x000000684838723c */ /* 0x040fe80000041838 */
[----:B------:R-:W-:Y:S04]  /*198d0*/  FADD.FTZ R0, R169, R0 ;  /* 0x00000000a9007221 */ /* 0x000fe80000010000 */
        /* <DEDUP_REMOVED lines=16> */
[----:B------:R-:W-:Y:S02]  /*199e0*/  FADD.FTZ R0, R81, R3 ;  /* 0x0000000351007221 */ /* 0x000fe40000010000 */
[----:B------:R-:W-:Y:S02]  /*199f0*/  FADD.FTZ R243, R163, R4 ;  /* 0x00000004a3f37221 */ /* 0x000fe40000010000 */
[C---:B------:R-:W-:Y:S04]  /*19a00*/  HMMA.16816.F32.BF16 R112, R92.reuse, R140, R24 ;  /* 0x0000008c5c70723c */ /* 0x040fe80000041818 */
[----:B------:R-:W-:Y:S01]  /*19a10*/  FADD.FTZ R246, R88, R2 ;  /* 0x0000000258f67221 */ /* 0x000fe20000010000 */
[----:B------:R-:W-:Y:S01]  /*19a20*/  MOV R88, R69 ;  /* 0x0000004500587202 */ /* 0x000fe20000000f00 */
[----:B------:R-:W-:Y:S02]  /*19a30*/  FADD.FTZ R247, R80, R0 ;  /* 0x0000000050f77221 */ /* 0x000fe40000010000 */
        /* <DEDUP_REMOVED lines=10> */
[----:B------:R-:W-:-:S07]  /*19ae0*/  @P0 BRA `(.L_x_1093) ;  /* 0xffffa4f000000947 */ /* 0x000fce000383ffff */
.L_x_1062:
[----:B------:R-:W2:Y:S01]  /*19af0*/  LDL R0, [R1+0x38] ;  /* 0x0000380001007983 */ /* 0x000ea20000100800 */
[----:B------:R-:W-:-:S05]  /*19b00*/  IMAD.MOV.U32 R2, RZ, RZ, c[0x0][0x2c4] ;  /* 0x0000b100ff027624 */ /* 0x000fca00078e00ff */
        /* <DEDUP_REMOVED lines=20> */
.L_x_1096:
[----:B------:R-:W-:-:S04]  /*19c50*/  MOV R3, 0x1 ;  /* 0x0000000100037802 */ /* 0x000fc80000000f00 */
[----:B------:R-:W-:-:S13]  /*19c60*/  ISETP.NE.AND P0, PT, R3, c[0x0][0x32c], PT ;  /* 0x0000cb0003007a0c */ /* 0x000fda0003f05270 */
[----:B------:R-:W-:-:S05]  /*19c70*/  @P0 IMAD.HI.U32 R3, R0, c[0x0][0x330], RZ ;  /* 0x0000cc0000030a27 */ /* 0x000fca00078e00ff */
[----:B------:R-:W-:Y:S02]  /*19c80*/  @P0 SHF.R.U32.HI R0, RZ, c[0x0][0x334], R3 ;  /* 0x0000cd00ff000a19 */ /* 0x000fe40000011603 */
.L_x_1097:
[----:B------:R-:W-:Y:S05]  /*19c90*/  BSYNC B0 ;  /* 0x0000000000007941 */ /* 0x000fea0003800000 */
.L_x_1095:
[----:B------:R-:W-:-:S05]  /*19ca0*/  IMAD R0, R0, c[0x0][0x32c], RZ ;  /* 0x0000cb0000007a24 */ /* 0x000fca00078e02ff */
[----:B------:R-:W-:-:S03]  /*19cb0*/  IMNMX R2, R2, R0, !PT ;  /* 0x0000000002027217 */ /* 0x000fc60007800200 */
.L_x_1094:
        /* <DEDUP_REMOVED lines=13> */
.L_x_1109:
        /* <DEDUP_REMOVED lines=41> */
.L_x_1243:
        /* <DEDUP_REMOVED lines=22> */
.L_x_1244:
[----:B-1--4-:R-:W-:Y:S04]  /*1a180*/  IADD3 R2, P0, R0, R5, RZ ;  /* 0x0000000500027210 */ /* 0x012fe80007f1e0ff */
[----:B------:R-:W-:Y:S05]  /*1a190*/  IADD3.X R3, R4, R6, RZ, P0, !PT ;  /* 0x0000000604037210 */ /* 0x000fea00007fe4ff */
[----:B------:R-:W-:Y:S01]  /*1a1a0*/  @!PT LDS RZ, [RZ] ;  /* 0x00000000fffff984 */ /* 0x000fe20000000800 */
[----:B------:R-:W-:Y:S01]  /*1a1b0*/  @!PT LDS RZ, [RZ] ;  /* 0x00000000fffff984 */ /* 0x000fe20000000800 */
[----:B------:R-:W-:Y:S01]  /*1a1c0*/  @!PT LDS RZ, [RZ] ;  /* 0x00000000fffff984 */ /* 0x000fe20000000800 */
[----:B------:R1:W-:Y:S04]  /*1a1d0*/  LDGSTS.E.BYPASS.LTC128B.128 [R208+0x2100], [R2.64], !P2 ;  /* 0x0210000002d07fae */ /* 0x0003e8000d101d48 */
.L_x_1100:
[----:B-1-34-:R-:W-:Y:S05]  /*1a1e0*/  BSYNC B0 ;  /* 0x0000000000007941 */ /* 0x01afea0003800000 */
.L_x_1099:
        /* <DEDUP_REMOVED lines=133> */
[-C--:B------:R-:W-:Y:S08]  /*1aa40*/  HMMA.16816.F32.BF16 R76, R172, R10.reuse, R76 ;  /* 0x0000000aac4c723c */ /* 0x080ff0000004184c */
[----:B------:R-:W-:Y:S04]  /*1aa50*/  HMMA.16816.F32.BF16 R80, R180, R10, R80 ;  /* 0x0000000ab450723c */ /* 0x000fe80000041850 */
[----:B-1----:R-:W-:Y:S04]  /*1aa60*/  FMUL.FTZ R0, R16, c[0x0][0x320] ;  /* 0x0000c80010007a20 */ /* 0x002fe80000410000 */
[----:B------:R1:W2:Y:S04]  /*1aa70*/  MUFU.TANH R188, R0 ;  /* 0x0000000000bc7308 */ /* 0x0002a80000002400 */
        /* <DEDUP_REMOVED lines=164> */
.L_x_1245:
        /* <DEDUP_REMOVED lines=24> */
.L_x_1246:
[----:B--2-4-:R-:W-:Y:S04]  /*1b640*/  IADD3 R2, P0, R0, R5, RZ ;  /* 0x0000000500027210 */ /* 0x014fe80007f1e0ff */
[----:B-1----:R-:W-:Y:S05]  /*1b650*/  IADD3.X R3, R4, R6, RZ, P0, !PT ;  /* 0x0000000604037210 */ /* 0x002fea00007fe4ff */
[----:B------:R-:W-:Y:S01]  /*1b660*/  @!PT LDS RZ, [RZ] ;  /* 0x00000000fffff984 */ /* 0x000fe20000000800 */
[----:B------:R-:W-:Y:S01]  /*1b670*/  @!PT LDS RZ, [RZ] ;  /* 0x00000000fffff984 */ /* 0x000fe20000000800 */
[----:B------:R-:W-:Y:S01]  /*1b680*/  @!PT LDS RZ, [RZ] ;  /* 0x00000000fffff984 */ /* 0x000fe20000000800 */
[----:B------:R1:W-:Y:S04]  /*1b690*/  LDGSTS.E.BYPASS.LTC128B.128 [R208+0x4900], [R2.64], !P2 ;  /* 0x0490000002d07fae */ /* 0x0003e8000d101d48 */
.L_x_1104:
[----:B--234-:R-:W-:Y:S05]  /*1b6a0*/  BSYNC B0 ;  /* 0x0000000000007941 */ /* 0x01cfea0003800000 */
.L_x_1103:
        /* <DEDUP_REMOVED lines=83> */
.L_x_1247:
        /* <DEDUP_REMOVED lines=15> */
.L_x_1248:
[C---:B------:R-:W-:Y:S01]  /*1bcd0*/  FMUL.FTZ R2, R71.reuse, c[0x0][0x2d0] ;  /* 0x0000b40047027a20 */ /* 0x040fe20000410000 */
[----:B--2---:R-:W-:Y:S01]  /*1bce0*/  FMNMX.FTZ R68, R0, R4, !PT ;  /* 0x0000000400447209 */ /* 0x004fe20007810000 */
[----:B------:R-:W-:Y:S01]  /*1bcf0*/  FADD.FTZ R0, -R71, R86 ;  /* 0x0000005647007221 */ /* 0x000fe20000010100 */
[----:B------:R-:W-:Y:S01]  /*1bd00*/  WARPSYNC 0xffffffff ;  /* 0xffffffff00007948 */ /* 0x000fe20003800000 */
[--C-:B-1----:R-:W-:Y:S01]  /*1bd10*/  FFMA.FTZ R4, R189, c[0x0][0x2d0], -R2.reuse ;  /* 0x0000b400bd047a23 */ /* 0x102fe20000010802 */
[----:B------:R-:W-:Y:S01]  /*1bd20*/  LDSM.16.MT88.4 R52, [R193] ;  /* 0x00000000c134783b */ /* 0x000fe20000004200 */
[----:B------:R-:W-:Y:S02]  /*1bd30*/  FMUL.FTZ R0, R0, c[0x0][0x2d0] ;  /* 0x0000b40000007a20 */ /* 0x000fe40000410000 */
[--C-:B------:R-:W-:Y:S02]  /*1bd40*/  FFMA.FTZ R3, R217, c[0x0][0x2d0], -R2.reuse ;  /* 0x0000b400d9037a23 */ /* 0x100fe40000010802 */
        /* <DEDUP_REMOVED lines=22> */
[----:B------:R-:W-:Y:S09]  /*1beb0*/  FFMA.FTZ R239, R8, c[0x0][0x2d0], -R2 ;  /* 0x0000b40008ef7a23 */ /* 0x000ff20000010802 */
[----:B------:R-:W1:Y:S02]  /*1bec0*/  MUFU.EX2 R2, R4 ;  /* 0x0000000400027308 */ /* 0x000e640000000800 */
[----:B-1----:R-:W-:Y:S01]  /*1bed0*/  FFMA.FTZ R0, R65, R237, R2 ;  /* 0x000000ed41007223 */ /* 0x002fe20000010002 */
        /* <DEDUP_REMOVED lines=8> */
[C---:B------:R-:W-:Y:S02]  /*1bf60*/  FMUL.FTZ R48, R65.reuse, R148 ;  /* 0x0000009441307220 */ /* 0x040fe40000410000 */
[----:B------:R-:W-:Y:S01]  /*1bf70*/  FMUL.FTZ R49, R65, R149 ;  /* 0x0000009541317220 */ /* 0x000fe20000410000 */
        /* <DEDUP_REMOVED lines=25> */
[----:B------:R-:W-:Y:S03]  /*1c110*/  LDSM.16.MT88.4 R148, [R193+0x2000] ;  /* 0x00200000c194783b */ /* 0x000fe60000004200 */
[----:B------:R-:W1:Y:S01]  /*1c120*/  MUFU.EX2 R10, R6 ;  /* 0x00000006000a7308 */ /* 0x000e620000000800 */
[C---:B--2---:R-:W-:Y:S01]  /*1c130*/  FADD.FTZ R33, R2.reuse, R0 ;  /* 0x0000000002217221 */ /* 0x044fe20000010000 */
[----:B------:R-:W-:Y:S01]  /*1c140*/  F2FP.BF16.PACK_AB R73, R2, R5 ;  /* 0x000000050249723e */ /* 0x000fe200000010ff */
[C---:B------:R-:W-:Y:S07]  /*1c150*/  FADD.FTZ R0, -R69.reuse, R88 ;  /* 0x0000005845007221 */ /* 0x040fee0000010100 */
[----:B------:R-:W-:Y:S01]  /*1c160*/  MUFU.EX2 R88, R188 ;  /* 0x000000bc00587308 */ /* 0x000fe20000000800 */
[----:B------:R-:W-:Y:S02]  /*1c170*/  FMUL.FTZ R4, R69, c[0x0][0x2d0] ;  /* 0x0000b40045047a20 */ /* 0x000fe40000410000 */
[----:B------:R-:W-:Y:S02]  /*1c180*/  FMUL.FTZ R0, R0, c[0x0][0x2d0] ;  /* 0x0000b40000007a20 */ /* 0x000fe40000410000 */
[--C-:B------:R-:W-:Y:S01]  /*1c190*/  FFMA.FTZ R185, R44, c[0x0][0x2d0], -R4.reuse ;  /* 0x0000b4002cb97a23 */ /* 0x100fe20000010804 */
[----:B-1----:R-:W-:Y:S01]  /*1c1a0*/  F2FP.BF16.PACK_AB R74, R9, R10 ;  /* 0x0000000a094a723e */ /* 0x002fe200000010ff */
[--C-:B------:R-:W-:Y:S02]  /*1c1b0*/  FFMA.FTZ R6, R223, c[0x0][0x2d0], -R4.reuse ;  /* 0x0000b400df067a23 */ /* 0x100fe40000010804 */
[--C-:B------:R-:W-:Y:S01]  /*1c1c0*/  FFMA.FTZ R19, R221, c[0x0][0x2d0], -R4.reuse ;  /* 0x0000b400dd137a23 */ /* 0x100fe20000010804 */
        /* <DEDUP_REMOVED lines=14> */
[--C-:B------:R-:W-:Y:S02]  /*1c2b0*/  FFMA.FTZ R190, R40, c[0x0][0x2d0], -R4.reuse ;  /* 0x0000b40028be7a23 */ /* 0x100fe40000010804 */
[----:B-1----:R-:W-:Y:S02]  /*1c2c0*/  FADD.FTZ R0, -R68, R89 ;  /* 0x0000005944007221 */ /* 0x002fe40000010100 */
[--C-:B------:R-:W-:Y:S02]  /*1c2d0*/  FFMA.FTZ R186, R31, c[0x0][0x2d0], -R4.reuse ;  /* 0x0000b4001fba7a23 */ /* 0x100fe40000010804 */
[--C-:B------:R-:W-:Y:S01]  /*1c2e0*/  FFMA.FTZ R184, R29, c[0x0][0x2d0], -R4.reuse ;  /* 0x0000b4001db87a23 */ /* 0x100fe20000010804 */
[----:B------:R-:W-:Y:S01]  /*1c2f0*/  MUFU.EX2 R188, R172 ;  /* 0x000000ac00bc7308 */ /* 0x000fe20000000800 */
[--C-:B------:R-:W-:Y:S02]  /*1c300*/  FFMA.FTZ R220, R25, c[0x0][0x2d0], -R4.reuse ;  /* 0x0000b40019dc7a23 */ /* 0x100fe40000010804 */
[--C-:B------:R-:W-:Y:S02]  /*1c310*/  FFMA.FTZ R222, R13, c[0x0][0x2d0], -R4.reuse ;  /* 0x0000b4000dde7a23 */ /* 0x100fe40000010804 */
[----:B------:R-:W-:Y:S02]  /*1c320*/  FFMA.FTZ R243, R12, c[0x0][0x2d0], -R4 ;  /* 0x0000b4000cf37a23 */ /* 0x000fe40000010804 */
[----:B------:R-:W-:Y:S02]  /*1c330*/  FMUL.FTZ R4, R68, c[0x0][0x2d0] ;  /* 0x0000b40044047a20 */ /* 0x000fe40000410000 */
[----:B------:R-:W-:Y:S01]  /*1c340*/  FMUL.FTZ R0, R0, c[0x0][0x2d0] ;  /* 0x0000b40000007a20 */ /* 0x000fe20000410000 */
[----:B------:R-:W-:Y:S01]  /*1c350*/  MUFU.EX2 R183, R166 ;  /* 0x000000a600b77308 */ /* 0x000fe20000000800 */
[--C-:B--2---:R-:W-:Y:S02]  /*1c360*/  FFMA.FTZ R5, R224, c[0x0][0x2d0], -R4.reuse ;  /* 0x0000b400e0057a23 */ /* 0x104fe40000010804 */
[--C-:B------:R-:W-:Y:S01]  /*1c370*/  FFMA.FTZ R162, R214, c[0x0][0x2d0], -R4.reuse ;  /* 0x0000b400d6a27a23 */ /* 0x100fe20000010804 */
[----:B---3--:R-:W-:Y:S01]  /*1c380*/  F2FP.BF16.PACK_AB R76, R22, R35 ;  /* 0x00000023164c723e */ /* 0x008fe200000010ff */
[--C-:B------:R-:W-:Y:S02]  /*1c390*/  FFMA.FTZ R214, R34, c[0x0][0x2d0], -R4.reuse ;  /* 0x0000b40022d67a23 */ /* 0x100fe40000010804 */
[--C-:B------:R-:W-:Y:S02]  /*1c3a0*/  FFMA.FTZ R213, R36, c[0x0][0x2d0], -R4.reuse ;  /* 0x0000b40024d57a23 */ /* 0x100fe40000010804 */
[--C-:B------:R-:W-:Y:S01]  /*1c3b0*/  FFMA.FTZ R223, R23, c[0x0][0x2d0], -R4.reuse ;  /* 0x0000b40017df7a23 */ /* 0x100fe20000010804 */
[----:B------:R-:W1:Y:S01]  /*1c3c0*/  MUFU.EX2 R0, R0 ;  /* 0x0000000000007308 */ /* 0x000e620000000800 */
[--C-:B------:R-:W-:Y:S02]  /*1c3d0*/  FFMA.FTZ R224, R21, c[0x0][0x2d0], -R4.reuse ;  /* 0x0000b40015e07a23 */ /* 0x100fe40000010804 */
[C---:B------:R-:W-:Y:S02]  /*1c3e0*/  FMUL.FTZ R60, R2.reuse, R92 ;  /* 0x0000005c023c7220 */ /* 0x040fe40000410000 */
[----:B------:R-:W-:Y:S02]  /*1c3f0*/  FMUL.FTZ R61, R2, R93 ;  /* 0x0000005d023d7220 */ /* 0x000fe40000410000 */
[--C-:B------:R-:W-:Y:S02]  /*1c400*/  FFMA.FTZ R191, R46, c[0x0][0x2d0], -R4.reuse ;  /* 0x0000b4002ebf7a23 */ /* 0x100fe40000010804 */
[--C-:B------:R-:W-:Y:S01]  /*1c410*/  FFMA.FTZ R17, R227, c[0x0][0x2d0], -R4.reuse ;  /* 0x0000b400e3117a23 */ /* 0x100fe20000010804 */
[----:B------:R-:W2:Y:S01]  /*1c420*/  MUFU.EX2 R34, R5 ;  /* 0x0000000500227308 */ /* 0x000ea20000000800 */
[----:B------:R-:W-:Y:S02]  /*1c430*/  FFMA.FTZ R7, R225, c[0x0][0x2d0], -R4 ;  /* 0x0000b400e1077a23 */ /* 0x000fe40000010804 */
[----:B------:R-:W-:Y:S02]  /*1c440*/  FADD.FTZ R6, R10, R8 ;  /* 0x000000080a067221 */ /* 0x000fe40000010000 */
[--C-:B------:R-:W-:Y:S02]  /*1c450*/  FFMA.FTZ R225, R14, c[0x0][0x2d0], -R4.reuse ;  /* 0x0000b4000ee17a23 */ /* 0x100fe40000010804 */
[--C-:B------:R-:W-:Y:S02]  /*1c460*/  FFMA.FTZ R16, R226, c[0x0][0x2d0], -R4.reuse ;  /* 0x0000b400e2107a23 */ /* 0x100fe40000010804 */
[--C-:B------:R-:W-:Y:S01]  /*1c470*/  FFMA.FTZ R161, R212, c[0x0][0x2d0], -R4.reuse ;  /* 0x0000b400d4a17a23 */ /* 0x100fe20000010804 */
[----:B------:R-:W-:Y:S01]  /*1c480*/  MUFU.EX2 R226, R173 ;  /* 0x000000ad00e27308 */ /* 0x000fe20000000800 */
[--C-:B------:R-:W-:Y:S02]  /*1c490*/  FFMA.FTZ R212, R39, c[0x0][0x2d0], -R4.reuse ;  /* 0x0000b40027d47a23 */ /* 0x100fe40000010804 */
[----:B------:R-:W-:Y:S01]  /*1c4a0*/  FFMA.FTZ R163, R215, c[0x0][0x2d0], -R4 ;  /* 0x0000b400d7a37a23 */ /* 0x000fe20000010804 */
[----:B------:R-:W-:Y:S01]  /*1c4b0*/  LDSM.16.MT88.4 R36, [R196] ;  /* 0x00000000c424783b */ /* 0x000fe20000004200 */
        /* <DEDUP_REMOVED lines=27> */
[----:B------:R-:W-:Y:S01]  /*1c670*/  FFMA.FTZ R215, R24, c[0x0][0x2d0], -R4 ;  /* 0x0000b40018d77a23 */ /* 0x000fe20000010804 */
[----:B------:R-:W2:Y:S01]  /*1c680*/  MUFU.EX2 R98, R17 ;  /* 0x0000001100627308 */ /* 0x000ea20000000800 */
[C---:B------:R-:W-:Y:S02]  /*1c690*/  FFMA.FTZ R4, R2.reuse, R246, R35 ;  /* 0x000000f602047223 */ /* 0x040fe40000010023 */
[----:B------:R-:W-:Y:S02]  /*1c6a0*/  FMUL.FTZ R57, R2, R97 ;  /* 0x0000006102397220 */ /* 0x000fe40000410000 */
[----:B------:R-:W-:Y:S02]  /*1c6b0*/  FADD.FTZ R97, R22, R4 ;  /* 0x0000000416617221 */ /* 0x000fe40000010000 */
[C---:B------:R-:W-:Y:S02]  /*1c6c0*/  FMUL.FTZ R45, R2.reuse, R101 ;  /* 0x00000065022d7220 */ /* 0x040fe40000410000 */
[C---:B------:R-:W-:Y:S01]  /*1c6d0*/  FMUL.FTZ R12, R2.reuse, R116 ;  /* 0x00000074020c7220 */ /* 0x040fe20000410000 */
[----:B------:R-:W3:Y:S01]  /*1c6e0*/  MUFU.EX2 R101, R32 ;  /* 0x0000002000657308 */ /* 0x000ee20000000800 */
[C---:B------:R-:W-:Y:S02]  /*1c6f0*/  FMUL.FTZ R44, R2.reuse, R100 ;  /* 0x00000064022c7220 */ /* 0x040fe40000410000 */
[C---:B------:R-:W-:Y:S01]  /*1c700*/  FMUL.FTZ R13, R2.reuse, R117 ;  /* 0x00000075020d7220 */ /* 0x040fe20000410000 */
[----:B-1----:R-:W1:Y:S01]  /*1c710*/  LDSM.16.MT88.4 R20, [R192] ;  /* 0x00000000c014783b */ /* 0x002e620000004200 */
[----:B------:R-:W-:Y:S02]  /*1c720*/  FADD.FTZ R165, R9, R6 ;  /* 0x0000000609a57221 */ /* 0x000fe40000010000 */
[----:B------:R-:W-:Y:S02]  /*1c730*/  FMUL.FTZ R6, R3, R130 ;  /* 0x0000008203067220 */ /* 0x000fe40000410000 */
[C---:B------:R-:W-:Y:S01]  /*1c740*/  FMUL.FTZ R4, R65.reuse, R128 ;  /* 0x0000008041047220 */ /* 0x040fe20000410000 */
[----:B------:R4:W-:Y:S01]  /*1c750*/  MUFU.EX2 R116, R7 ;  /* 0x0000000700747308 */ /* 0x0009e20000000800 */
[C---:B------:R-:W-:Y:S02]  /*1c760*/  FMUL.FTZ R5, R65.reuse, R129 ;  /* 0x0000008141057220 */ /* 0x040fe40000410000 */
[----:B------:R-:W-:Y:S01]  /*1c770*/  FMUL.FTZ R8, R2, R120 ;  /* 0x0000007802087220 */ /* 0x000fe20000410000 */
[----:B--2---:R-:W-:Y:S01]  /*1c780*/  F2FP.BF16.PACK_AB R77, R98, R34 ;  /* 0x00000022624d723e */ /* 0x004fe200000010ff */
[C---:B------:R-:W-:Y:S02]  /*1c790*/  FMUL.FTZ R9, R2.reuse, R121 ;  /* 0x0000007902097220 */ /* 0x040fe40000410000 */
[----:B------:R-:W-:Y:S02]  /*1c7a0*/  FMUL.FTZ R17, R65, R133 ;  /* 0x0000008541117220 */ /* 0x000fe40000410000 */
[C---:B------:R-:W-:Y:S01]  /*1c7b0*/  FMUL.FTZ R34, R3.reuse, R142 ;  /* 0x0000008e03227220 */ /* 0x040fe20000410000 */
[----:B------:R2:W-:Y:S01]  /*1c7c0*/  MUFU.EX2 R100, R19 ;  /* 0x0000001300647308 */ /* 0x0005e20000000800 */
[----:B------:R-:W-:Y:S02]  /*1c7d0*/  FMUL.FTZ R35, R3, R143 ;  /* 0x0000008f03237220 */ /* 0x000fe40000410000 */
[----:B------:R-:W-:Y:S01]  /*1c7e0*/  FMUL.FTZ R56, R2, R96 ;  /* 0x0000006002387220 */ /* 0x000fe20000410000 */
[----:B---3--:R-:W-:Y:S01]  /*1c7f0*/  F2FP.BF16.PACK_AB R75, R101, R0 ;  /* 0x00000000654b723e */ /* 0x008fe200000010ff */
[----:B------:R-:W-:Y:S02]  /*1c800*/  FADD.FTZ R96, R0, R33 ;  /* 0x0000002100607221 */ /* 0x000fe40000010000 */
[C---:B------:R-:W-:Y:S02]  /*1c810*/  FMUL.FTZ R32, R65.reuse, R140 ;  /* 0x0000008c41207220 */ /* 0x040fe40000410000 */
[----:B------:R-:W-:Y:S01]  /*1c820*/  FMUL.FTZ R33, R65, R141 ;  /* 0x0000008d41217220 */ /* 0x000fe20000410000 */
[----:B------:R-:W3:Y:S01]  /*1c830*/  MUFU.EX2 R99, R16 ;  /* 0x0000001000637308 */ /* 0x000ee20000000800 */
[----:B------:R-:W-:Y:S01]  /*1c840*/  LDSM.16.MT88.4 R140, [R196+0x2000] ;  /* 0x00200000c48c783b */ /* 0x000fe20000004200 */
[C---:B------:R-:W-:Y:S02]  /*1c850*/  FMUL.FTZ R40, R2.reuse, R104 ;  /* 0x0000006802287220 */ /* 0x040fe40000410000 */
[C---:B----4-:R-:W-:Y:S02]  /*1c860*/  FMUL.FTZ R7, R3.reuse, R131 ;  /* 0x0000008303077220 */ /* 0x050fe40000410000 */
[----:B------:R-:W-:Y:S02]  /*1c870*/  FMUL.FTZ R41, R2, R105 ;  /* 0x0000006902297220 */ /* 0x000fe40000410000 */
[----:B------:R-:W-:Y:S02]  /*1c880*/  FADD.FTZ R0, R86, R165 ;  /* 0x000000a556007221 */ /* 0x000fe40000010000 */
[----:B------:R-:W4:Y:S01]  /*1c890*/  MUFU.EX2 R117, R18 ;  /* 0x0000001200757308 */ /* 0x000f220000000800 */
[C---:B------:R-:W-:Y:S02]  /*1c8a0*/  FMUL.FTZ R24, R2.reuse, R112 ;  /* 0x0000007002187220 */ /* 0x040fe40000410000 */
[C---:B------:R-:W-:Y:S01]  /*1c8b0*/  FMUL.FTZ R25, R2.reuse, R113 ;  /* 0x0000007102197220 */ /* 0x040fe20000410000 */
[-C--:B-1----:R-:W-:Y:S05]  /*1c8c0*/  HMMA.16816.F32.BF16 R4, R72, R20.reuse, R4 ;  /* 0x000000144804723c */ /* 0x082fea0000041804 */
[----:B--2---:R-:W-:Y:S01]  /*1c8d0*/  FMUL.FTZ R19, R3, R135 ;  /* 0x0000008703137220 */ /* 0x004fe20000410000 */
[----:B------:R-:W-:Y:S01]  /*1c8e0*/  MUFU.EX2 R107, R182 ;  /* 0x000000b6006b7308 */ /* 0x000fe20000000800 */
[C---:B------:R-:W-:Y:S02]  /*1c8f0*/  FMUL.FTZ R28, R2.reuse, R108 ;  /* 0x0000006c021c7220 */ /* 0x040fe40000410000 */
[----:B------:R-:W-:Y:S03]  /*1c900*/  FMUL.FTZ R29, R2, R109 ;  /* 0x0000006d021d7220 */ /* 0x000fe60000410000 */
[----:B---3--:R-:W-:Y:S01]  /*1c910*/  F2FP.BF16.PACK_AB R79, R116, R99 ;  /* 0x00000063744f723e */ /* 0x008fe200000010ff */
[----:B------:R-:W-:Y:S03]  /*1c920*/  FMUL.FTZ R16, R65, R132 ;  /* 0x0000008441107220 */ /* 0x000fe60000410000 */
[----:B------:R-:W-:Y:S01]  /*1c930*/  MUFU.EX2 R105, R181 ;  /* 0x000000b500697308 */ /* 0x000fe20000000800 */
[----:B----4-:R-:W-:Y:S01]  /*1c940*/  F2FP.BF16.PACK_AB R78, R117, R100 ;  /* 0x00000064754e723e */ /* 0x010fe200000010ff */
[----:B------:R-:W-:Y:S02]  /*1c950*/  FMUL.FTZ R18, R3, R134 ;  /* 0x0000008603127220 */ /* 0x000fe40000410000 */
[----:B------:R-:W-:Y:S06]  /*1c960*/  LDSM.16.MT88.4 R132, [R192+0x2000] ;  /* 0x00200000c084783b */ /* 0x000fec0000004200 */
        /* <DEDUP_REMOVED lines=21> */
[----:B------:R-:W-:Y:S01]  /*1cac0*/  MUFU.EX2 R165, R213 ;  /* 0x000000d500a57308 */ /* 0x000fe20000000800 */
[----:B------:R-:W-:Y:S03]  /*1cad0*/  FADD.FTZ R0, R87, R0 ;  /* 0x0000000057007221 */ /* 0x000fe60000010000 */
[C---:B------:R-:W-:Y:S02]  /*1cae0*/  FMUL.FTZ R38, R3.reuse, R146 ;  /* 0x0000009203267220 */ /* 0x040fe40000410000 */
[----:B------:R-:W-:Y:S03]  /*1caf0*/  FMUL.FTZ R39, R3, R147 ;  /* 0x0000009303277220 */ /* 0x000fe60000410000 */
[----:B------:R-:W-:Y:S01]  /*1cb00*/  FADD.FTZ R0, R107, R0 ;  /* 0x000000006b007221 */ /* 0x000fe20000010000 */
[----:B------:R1:W-:Y:S03]  /*1cb10*/  MUFU.EX2 R120, R67 ;  /* 0x0000004300787308 */ /* 0x0003e60000000800 */
[-C--:B------:R-:W-:Y:S03]  /*1cb20*/  HMMA.16816.F32.BF16 R36, R72, R52.reuse, R36 ;  /* 0x000000344824723c */ /* 0x080fe60000041824 */
[----:B------:R-:W-:Y:S04]  /*1cb30*/  FADD.FTZ R0, R105, R0 ;  /* 0x0000000069007221 */ /* 0x000fe80000010000 */
[----:B------:R-:W-:Y:S01]  /*1cb40*/  FADD.FTZ R0, R106, R0 ;  /* 0x000000006a007221 */ /* 0x000fe20000010000 */
[C---:B------:R-:W-:Y:S01]  /*1cb50*/  HMMA.16816.F32.BF16 R40, R76.reuse, R52, R40 ;  /* 0x000000344c28723c */ /* 0x040fe20000041828 */
[----:B------:R2:W-:Y:S06]  /*1cb60*/  MUFU.EX2 R122, R66 ;  /* 0x00000042007a7308 */ /* 0x0005ec0000000800 */
[C---:B------:R-:W-:Y:S01]  /*1cb70*/  FMUL.FTZ R52, R65.reuse, R152 ;  /* 0x0000009841347220 */ /* 0x040fe20000410000 */
[-C--:B------:R-:W-:Y:S03]  /*1cb80*/  HMMA.16816.F32.BF16 R44, R76, R54.reuse, R44 ;  /* 0x000000364c2c723c */ /* 0x080fe6000004182c */
[----:B------:R3:W-:Y:S01]  /*1cb90*/  MUFU.EX2 R247, R64 ;  /* 0x0000004000f77308 */ /* 0x0007e20000000800 */
[----:B------:R-:W-:Y:S02]  /*1cba0*/  FMUL.FTZ R53, R65, R153 ;  /* 0x0000009941357220 */ /* 0x000fe40000410000 */
[C---:B-1----:R-:W-:Y:S02]  /*1cbb0*/  FMUL.FTZ R67, R3.reuse, R159 ;  /* 0x0000009f03437220 */ /* 0x042fe40000410000 */
[C---:B------:R-:W-:Y:S05]  /*1cbc0*/  HMMA.16816.F32.BF16 R48, R72.reuse, R54, R48 ;  /* 0x000000364830723c */ /* 0x040fea0000041830 */
[----:B------:R-:W1:Y:S02]  /*1cbd0*/  MUFU.EX2 R111, R171 ;  /* 0x000000ab006f7308 */ /* 0x000e640000000800 */
[C---:B------:R-:W-:Y:S02]  /*1cbe0*/  FMUL.FTZ R54, R3.reuse, R154 ;  /* 0x0000009a03367220 */ /* 0x040fe40000410000 */
[C---:B------:R-:W-:Y:S03]  /*1cbf0*/  FMUL.FTZ R55, R3.reuse, R155 ;  /* 0x0000009b03377220 */ /* 0x040fe60000410000 */
[----:B--2---:R-:W-:Y:S02]  /*1cc00*/  FMUL.FTZ R66, R3, R158 ;  /* 0x0000009e03427220 */ /* 0x004fe40000410000 */
[----:B------:R-:W-:Y:S01]  /*1cc10*/  FADD.FTZ R3, R101, R96 ;  /* 0x0000006065037221 */ /* 0x000fe20000010000 */
[----:B------:R2:W-:Y:S01]  /*1cc20*/  MUFU.EX2 R155, R185 ;  /* 0x000000b9009b7308 */ /* 0x0005e20000000800 */
[-C--:B------:R-:W-:Y:S03]  /*1cc30*/  HMMA.16816.F32.BF16 R52, R72, R80.reuse, R52 ;  /* 0x000000504834723c */ /* 0x080fe60000041834 */
[C---:B---3--:R-:W-:Y:S02]  /*1cc40*/  FMUL.FTZ R64, R65.reuse, R156 ;  /* 0x0000009c41407220 */ /* 0x048fe40000410000 */
[----:B------:R-:W-:Y:S03]  /*1cc50*/  FMUL.FTZ R65, R65, R157 ;  /* 0x0000009d41417220 */ /* 0x000fe60000410000 */
[C---:B------:R-:W-:Y:S01]  /*1cc60*/  HMMA.16816.F32.BF16 R56, R76.reuse, R80, R56 ;  /* 0x000000504c38723c */ /* 0x040fe20000041838 */
[----:B------:R-:W3:Y:S03]  /*1cc70*/  MUFU.EX2 R119, R170 ;  /* 0x000000aa00777308 */ /* 0x000ee60000000800 */
[----:B-1----:R-:W-:Y:S04]  /*1cc80*/  FADD.FTZ R3, R111, R3 ;  /* 0x000000036f037221 */ /* 0x002fe80000010000 */
[-C--:B------:R-:W-:Y:S03]  /*1cc90*/  HMMA.16816.F32.BF16 R60, R76, R82.reuse, R60 ;  /* 0x000000524c3c723c */ /* 0x080fe6000004183c */
[----:B------:R-:W-:Y:S01]  /*1cca0*/  MUFU.EX2 R123, R169 ;  /* 0x000000a9007b7308 */ /* 0x000fe20000000800 */
[----:B--2---:R-:W2:Y:S04]  /*1ccb0*/  LDL R185, [R1+0xc] ;  /* 0x00000c0001b97983 */ /* 0x004ea80000100800 */
[----:B------:R-:W-:Y:S01]  /*1ccc0*/  HMMA.16816.F32.BF16 R64, R72, R82, R64 ;  /* 0x000000524840723c */ /* 0x000fe20000041840 */
[----:B------:R-:W1:Y:S03]  /*1ccd0*/  LDSM.16.MT88.4 R80, [R196+0x800] ;  /* 0x00080000c450783b */ /* 0x000e660000004200 */
[----:B------:R-:W-:Y:S01]  /*1cce0*/  F2FP.BF16.PACK_AB R76, R2, R86 ;  /* 0x00000056024c723e */ /* 0x000fe200000010ff */
[----:B------:R-:W4:Y:S01]  /*1ccf0*/  MUFU.EX2 R128, R168 ;  /* 0x000000a800807308 */ /* 0x000f220000000800 */
[----:B------:R-:W-:Y:S01]  /*1cd00*/  F2FP.BF16.PACK_AB R78, R87, R88 ;  /* 0x00000058574e723e */ /* 0x000fe200000010ff */
[----:B------:R-:W-:Y:S01]  /*1cd10*/  FADD.FTZ R2, R98, R89 ;  /* 0x0000005962027221 */ /* 0x000fe20000010000 */
[----:B------:R-:W-:Y:S01]  /*1cd20*/  F2FP.BF16.PACK_AB R74, R247, R122 ;  /* 0x0000007af74a723e */ /* 0x000fe200000010ff */
[----:B------:R-:W-:Y:S02]  /*1cd30*/  FADD.FTZ R87, R100, R97 ;  /* 0x0000006164577221 */ /* 0x000fe40000010000 */
[----:B------:R-:W-:Y:S01]  /*1cd40*/  LDSM.16.MT88.4 R100, [R193+0x1000] ;  /* 0x00100000c164783b */ /* 0x000fe20000004200 */
[----:B---3--:R-:W-:Y:S01]  /*1cd50*/  F2FP.BF16.PACK_AB R77, R119, R111 ;  /* 0x0000006f774d723e */ /* 0x008fe200000010ff */
[----:B------:R-:W-:Y:S02]  /*1cd60*/  FADD.FTZ R86, R99, R2 ;  /* 0x0000000263567221 */ /* 0x000fe40000010000 */
[----:B------:R-:W3:Y:S01]  /*1cd70*/  MUFU.EX2 R110, R160 ;  /* 0x000000a0006e7308 */ /* 0x000ee20000000800 */
[----:B------:R-:W-:Y:S02]  /*1cd80*/  FADD.FTZ R2, R104, R0 ;  /* 0x0000000068027221 */ /* 0x000fe40000010000 */
[----:B------:R-:W-:Y:S01]  /*1cd90*/  FADD.FTZ R0, R117, R87 ;  /* 0x0000005775007221 */ /* 0x000fe20000010000 */
[----:B------:R-:W5:Y:S01]  /*1cda0*/  LDSM.16.MT88.4 R96, [R193+0x800] ;  /* 0x00080000c160783b */ /* 0x000f620000004200 */
[----:B------:R-:W-:Y:S05]  /*1cdb0*/  FADD.FTZ R86, R116, R86 ;  /* 0x0000005674567221 */ /* 0x000fea0000010000 */
[----:B------:R-:W-:Y:S01]  /*1cdc0*/  MUFU.EX2 R113, R163 ;  /* 0x000000a300717308 */ /* 0x000fe20000000800 */
[----:B----4-:R-:W-:Y:S09]  /*1cdd0*/  F2FP.BF16.PACK_AB R79, R128, R123 ;  /* 0x0000007b804f723e */ /* 0x010ff200000010ff */
[----:B------:R-:W4:Y:S01]  /*1cde0*/  MUFU.EX2 R114, R162 ;  /* 0x000000a200727308 */ /* 0x000f220000000800 */
[-C--:B------:R-:W-:Y:S05]  /*1cdf0*/  HMMA.16816.F32.BF16 R4, R76, R92.reuse, R4 ;  /* 0x0000005c4c04723c */ /* 0x080fea0000041804 */
[----:B---3--:R-:W-:Y:S01]  /*1ce00*/  F2FP.BF16.PACK_AB R72, R120, R110 ;  /* 0x0000006e7848723e */ /* 0x008fe200000010ff */
[----:B------:R-:W-:Y:S03]  /*1ce10*/  FADD.FTZ R87, R110, R0 ;  /* 0x000000006e577221 */ /* 0x000fe60000010000 */
[----:B------:R-:W-:Y:S10]  /*1ce20*/  MUFU.EX2 R121, R161 ;  /* 0x000000a100797308 */ /* 0x000ff40000000800 */
[----:B------:R-:W3:Y:S01]  /*1ce30*/  MUFU.EX2 R189, R164 ;  /* 0x000000a400bd7308 */ /* 0x000ee20000000800 */
[----:B----4-:R-:W-:Y:S09]  /*1ce40*/  F2FP.BF16.PACK_AB R73, R114, R113 ;  /* 0x000000717249723e */ /* 0x010ff200000010ff */
[----:B------:R-:W-:Y:S10]  /*1ce50*/  MUFU.EX2 R163, R214 ;  /* 0x000000d600a37308 */ /* 0x000ff40000000800 */
[----:B------:R-:W-:Y:S01]  /*1ce60*/  MUFU.EX2 R246, R174 ;  /* 0x000000ae00f67308 */ /* 0x000fe20000000800 */
[----:B---3--:R-:W-:Y:S09]  /*1ce70*/  F2FP.BF16.PACK_AB R75, R189, R121 ;  /* 0x00000079bd4b723e */ /* 0x008ff200000010ff */
[----:B------:R-:W-:Y:S01]  /*1ce80*/  MUFU.EX2 R180, R176 ;  /* 0x000000b000b47308 */ /* 0x000fe20000000800 */
[C---:B------:R-:W-:Y:S08]  /*1ce90*/  HMMA.16816.F32.BF16 R8, R72.reuse, R92, R8 ;  /* 0x0000005c4808723c */ /* 0x040ff00000041808 */
[-C--:B------:R-:W-:Y:S01]  /*1cea0*/  HMMA.16816.F32.BF16 R12, R72, R94.reuse, R12 ;  /* 0x0000005e480c723c */ /* 0x080fe2000004180c */
[----:B------:R-:W-:Y:S07]  /*1ceb0*/  MUFU.EX2 R176, R186 ;  /* 0x000000ba00b07308 */ /* 0x000fee0000000800 */
[C---:B------:R-:W-:Y:S01]  /*1cec0*/  HMMA.16816.F32.BF16 R16, R76.reuse, R94, R16 ;  /* 0x0000005e4c10723c */ /* 0x040fe20000041810 */
[----:B------:R-:W3:Y:S02]  /*1ced0*/  LDSM.16.MT88.4 R92, [R195+0x800] ;  /* 0x00080000c35c783b */ /* 0x000ee40000004200 */
[----:B------:R-:W-:Y:S05]  /*1cee0*/  MUFU.EX2 R154, R178 ;  /* 0x000000b2009a7308 */ /* 0x000fea0000000800 */
[-C--:B-1----:R-:W-:Y:S05]  /*1cef0*/  HMMA.16816.F32.BF16 R20, R76, R80.reuse, R20 ;  /* 0x000000504c14723c */ /* 0x082fea0000041814 */
[----:B------:R-:W-:Y:S03]  /*1cf00*/  MUFU.EX2 R153, R177 ;  /* 0x000000b100997308 */ /* 0x000fe60000000800 */
[C---:B------:R-:W-:Y:S07]  /*1cf10*/  HMMA.16816.F32.BF16 R24, R72.reuse, R80, R24 ;  /* 0x000000504818723c */ /* 0x040fee0000041818 */
[----:B------:R-:W-:Y:S01]  /*1cf20*/  MUFU.EX2 R152, R191 ;  /* 0x000000bf00987308 */ /* 0x000fe20000000800 */
[-C--:B------:R-:W-:Y:S08]  /*1cf30*/  HMMA.16816.F32.BF16 R28, R72, R82.reuse, R28 ;  /* 0x00000052481c723c */ /* 0x080ff0000004181c */
[C---:B------:R-:W-:Y:S01]  /*1cf40*/  HMMA.16816.F32.BF16 R32, R76.reuse, R82, R32 ;  /* 0x000000524c20723c */ /* 0x040fe20000041820 */
[----:B------:R-:W1:Y:S01]  /*1cf50*/  LDSM.16.MT88.4 R80, [R192+0x1000] ;  /* 0x00100000c050783b */ /* 0x000e620000004200 */
[----:B------:R-:W-:Y:S06]  /*1cf60*/  MUFU.EX2 R171, R210 ;  /* 0x000000d200ab7308 */ /* 0x000fec0000000800 */
[-C--:B-----5:R-:W-:Y:S04]  /*1cf70*/  HMMA.16816.F32.BF16 R36, R76, R96.reuse, R36 ;  /* 0x000000604c24723c */ /* 0x0a0fe80000041824 */
[----:B------:R-:W4:Y:S04]  /*1cf80*/  MUFU.EX2 R89, R234 ;  /* 0x000000ea00597308 */ /* 0x000f280000000800 */
[C---:B------:R-:W-:Y:S06]  /*1cf90*/  HMMA.16816.F32.BF16 R40, R72.reuse, R96, R40 ;  /* 0x000000604828723c */ /* 0x040fec0000041828 */
[----:B------:R-:W5:Y:S02]  /*1cfa0*/  MUFU.EX2 R88, R233 ;  /* 0x000000e900587308 */ /* 0x000f640000000800 */
[-C--:B------:R-:W-:Y:S08]  /*1cfb0*/  HMMA.16816.F32.BF16 R44, R72, R98.reuse, R44 ;  /* 0x00000062482c723c */ /* 0x080ff0000004182c */
[C---:B------:R-:W-:Y:S01]  /*1cfc0*/  HMMA.16816.F32.BF16 R48, R76.reuse, R98, R48 ;  /* 0x000000624c30723c */ /* 0x040fe20000041830 */
[----:B------:R-:W1:Y:S01]  /*1cfd0*/  LDSM.16.MT88.4 R96, [R196+0x1000] ;  /* 0x00100000c460783b */ /* 0x000e620000004200 */
[----:B------:R-:W5:Y:S02]  /*1cfe0*/  MUFU.EX2 R109, R232 ;  /* 0x000000e8006d7308 */ /* 0x000f640000000800 */
[----:B----4-:R-:W-:Y:S04]  /*1cff0*/  FADD.FTZ R0, R89, R2 ;  /* 0x0000000259007221 */ /* 0x010fe80000010000 */
[-C--:B---3--:R-:W-:Y:S04]  /*1d000*/  HMMA.16816.F32.BF16 R52, R76, R92.reuse, R52 ;  /* 0x0000005c4c34723c */ /* 0x088fe80000041834 */
[----:B------:R-:W3:Y:S01]  /*1d010*/  MUFU.EX2 R108, R231 ;  /* 0x000000e7006c7308 */ /* 0x000ee20000000800 */
[----:B-----5:R-:W-:Y:S03]  /*1d020*/  FADD.FTZ R0, R88, R0 ;  /* 0x0000000058007221 */ /* 0x020fe60000010000 */
[C---:B------:R-:W-:Y:S06]  /*1d030*/  HMMA.16816.F32.BF16 R56, R72.reuse, R92, R56 ;  /* 0x0000005c4838723c */ /* 0x040fec0000041838 */
[----:B------:R-:W-:Y:S02]  /*1d040*/  MUFU.EX2 R174, R228 ;  /* 0x000000e400ae7308 */ /* 0x000fe40000000800 */
[-C--:B------:R-:W-:Y:S04]  /*1d050*/  HMMA.16816.F32.BF16 R60, R72, R94.reuse, R60 ;  /* 0x0000005e483c723c */ /* 0x080fe8000004183c */
[----:B------:R-:W-:Y:S03]  /*1d060*/  FADD.FTZ R0, R109, R0 ;  /* 0x000000006d007221 */ /* 0x000fe60000010000 */
[----:B------:R-:W-:Y:S01]  /*1d070*/  F2FP.BF16.PACK_AB R72, R105, R107 ;  /* 0x0000006b6948723e */ /* 0x000fe200000010ff */
[----:B------:R-:W-:Y:S01]  /*1d080*/  HMMA.16816.F32.BF16 R64, R76, R94, R64 ;  /* 0x0000005e4c40723c */ /* 0x000fe20000041840 */
[----:B------:R-:W4:Y:S01]  /*1d090*/  LDSM.16.MT88.4 R92, [R195+0x1000] ;  /* 0x00100000c35c783b */ /* 0x000f220000004200 */
[----:B------:R-:W-:Y:S02]  /*1d0a0*/  MUFU.EX2 R175, R219 ;  /* 0x000000db00af7308 */ /* 0x000fe40000000800 */
[----:B------:R-:W-:Y:S01]  /*1d0b0*/  F2FP.BF16.PACK_AB R74, R104, R106 ;  /* 0x0000006a684a723e */ /* 0x000fe200000010ff */
[----:B---3--:R-:W-:Y:S01]  /*1d0c0*/  FADD.FTZ R2, R108, R0 ;  /* 0x000000006c027221 */ /* 0x008fe20000010000 */
[----:B------:R-:W-:Y:S01]  /*1d0d0*/  F2FP.BF16.PACK_AB R73, R226, R248 ;  /* 0x000000f8e249723e */ /* 0x000fe200000010ff */
[----:B------:R-:W-:Y:S01]  /*1d0e0*/  FADD.FTZ R0, R113, R86 ;  /* 0x0000005671007221 */ /* 0x000fe20000010000 */
[----:B------:R-:W-:Y:S01]  /*1d0f0*/  F2FP.BF16.PACK_AB R75, R246, R227 ;  /* 0x000000e3f64b723e */ /* 0x000fe200000010ff */
[----:B------:R-:W-:Y:S03]  /*1d100*/  LDSM.16.MT88.4 R104, [R195+0x1800] ;  /* 0x00180000c368783b */ /* 0x000fe60000004200 */
[----:B------:R-:W-:Y:S01]  /*1d110*/  F2FP.BF16.PACK_AB R76, R183, R188 ;  /* 0x000000bcb74c723e */ /* 0x000fe200000010ff */
[----:B------:R-:W-:Y:S01]  /*1d120*/  MUFU.EX2 R181, R218 ;  /* 0x000000da00b57308 */ /* 0x000fe20000000800 */
[----:B------:R-:W-:Y:S01]  /*1d130*/  F2FP.BF16.PACK_AB R78, R155, R180 ;  /* 0x000000b49b4e723e */ /* 0x000fe200000010ff */
[-C--:B-1----:R-:W-:Y:S05]  /*1d140*/  HMMA.16816.F32.BF16 R4, R72, R80.reuse, R4 ;  /* 0x000000504804723c */ /* 0x082fea0000041804 */
[----:B------:R-:W-:Y:S01]  /*1d150*/  F2FP.BF16.PACK_AB R77, R153, R154 ;  /* 0x0000009a994d723e */ /* 0x000fe200000010ff */
[----:B------:R-:W-:Y:S01]  /*1d160*/  FADD.FTZ R86, R119, R3 ;  /* 0x0000000377567221 */ /* 0x000fe20000010000 */
[----:B------:R-:W-:Y:S01]  /*1d170*/  F2FP.BF16.PACK_AB R79, R171, R152 ;  /* 0x00000098ab4f723e */ /* 0x000fe200000010ff */
[----:B------:R-:W-:Y:S01]  /*1d180*/  MUFU.EX2 R182, R217 ;  /* 0x000000d900b67308 */ /* 0x000fe20000000800 */
[----:B------:R-:W-:Y:S03]  /*1d190*/  FADD.FTZ R3, R120, R87 ;  /* 0x0000005778037221 */ /* 0x000fe60000010000 */
[----:B------:R-:W-:Y:S02]  /*1d1a0*/  FADD.FTZ R87, R114, R0 ;  /* 0x0000000072577221 */ /* 0x000fe40000010000 */
[C---:B------:R-:W-:Y:S04]  /*1d1b0*/  HMMA.16816.F32.BF16 R8, R76.reuse, R80, R8 ;  /* 0x000000504c08723c */ /* 0x040fe80000041808 */
[----:B------:R-:W1:Y:S04]  /*1d1c0*/  MUFU.EX2 R118, R230 ;  /* 0x000000e600767308 */ /* 0x000e680000000800 */
[-C--:B------:R-:W-:Y:S06]  /*1d1d0*/  HMMA.16816.F32.BF16 R12, R76, R82.reuse, R12 ;  /* 0x000000524c0c723c */ /* 0x080fec000004180c */
[----:B------:R-:W3:Y:S02]  /*1d1e0*/  MUFU.EX2 R115, R235 ;  /* 0x000000eb00737308 */ /* 0x000ee40000000800 */
[C---:B------:R-:W-:Y:S01]  /*1d1f0*/  HMMA.16816.F32.BF16 R16, R72.reuse, R82, R16 ;  /* 0x000000524810723c */ /* 0x040fe20000041810 */
[----:B------:R-:W5:Y:S07]  /*1d200*/  LDSM.16.MT88.4 R80, [R192+0x1800] ;  /* 0x00180000c050783b */ /* 0x000f6e0000004200 */
[-C--:B------:R-:W-:Y:S01]  /*1d210*/  HMMA.16816.F32.BF16 R20, R72, R96.reuse, R20 ;  /* 0x000000604814723c */ /* 0x080fe20000041814 */
[----:B------:R-:W4:Y:S03]  /*1d220*/  MUFU.EX2 R112, R236 ;  /* 0x000000ec00707308 */ /* 0x000f260000000800 */
[----:B-1----:R-:W-:Y:S04]  /*1d230*/  FADD.FTZ R0, R118, R2 ;  /* 0x0000000276007221 */ /* 0x002fe80000010000 */
[C---:B------:R-:W-:Y:S03]  /*1d240*/  HMMA.16816.F32.BF16 R24, R76.reuse, R96, R24 ;  /* 0x000000604c18723c */ /* 0x040fe60000041818 */
[----:B------:R-:W1:Y:S01]  /*1d250*/  MUFU.EX2 R110, R239 ;  /* 0x000000ef006e7308 */ /* 0x000e620000000800 */
[C---:B---3--:R-:W-:Y:S01]  /*1d260*/  F2FP.BF16.PACK_AB R156, R115.reuse, R118 ;  /* 0x00000076739c723e */ /* 0x048fe200000010ff */
[----:B------:R-:W-:Y:S03]  /*1d270*/  FADD.FTZ R0, R115, R0 ;  /* 0x0000000073007221 */ /* 0x000fe60000010000 */
[-C--:B------:R-:W-:Y:S05]  /*1d280*/  HMMA.16816.F32.BF16 R28, R76, R98.reuse, R28 ;  /* 0x000000624c1c723c */ /* 0x080fea000004181c */
[----:B------:R3:W-:Y:S03]  /*1d290*/  MUFU.EX2 R170, R237 ;  /* 0x000000ed00aa7308 */ /* 0x0007e60000000800 */
[C---:B------:R-:W-:Y:S01]  /*1d2a0*/  HMMA.16816.F32.BF16 R32, R72.reuse, R98, R32 ;  /* 0x000000624820723c */ /* 0x040fe20000041820 */
[----:B------:R-:W5:Y:S03]  /*1d2b0*/  LDSM.16.MT88.4 R96, [R196+0x1800] ;  /* 0x00180000c460783b */ /* 0x000f660000004200 */
[----:B----4-:R-:W-:Y:S03]  /*1d2c0*/  FADD.FTZ R0, R112, R0 ;  /* 0x0000000070007221 */ /* 0x010fe60000010000 */
[----:B------:R-:W4:Y:S01]  /*1d2d0*/  MUFU.EX2 R169, R238 ;  /* 0x000000ee00a97308 */ /* 0x000f220000000800 */
[-C--:B------:R-:W-:Y:S04]  /*1d2e0*/  HMMA.16816.F32.BF16 R36, R72, R100.reuse, R36 ;  /* 0x000000644824723c */ /* 0x080fe80000041824 */
[C---:B-1----:R-:W-:Y:S04]  /*1d2f0*/  F2FP.BF16.PACK_AB R158, R110.reuse, R112 ;  /* 0x000000706e9e723e */ /* 0x042fe800000010ff */
[C---:B------:R-:W-:Y:S01]  /*1d300*/  HMMA.16816.F32.BF16 R40, R76.reuse, R100, R40 ;  /* 0x000000644c28723c */ /* 0x040fe20000041828 */
[----:B------:R-:W-:Y:S03]  /*1d310*/  MUFU.EX2 R168, R240 ;  /* 0x000000f000a87308 */ /* 0x000fe60000000800 */
[----:B---3--:R-:W-:Y:S02]  /*1d320*/  FADD.FTZ R237, R110, R0 ;  /* 0x000000006eed7221 */ /* 0x008fe40000010000 */
[----:B------:R-:W-:Y:S02]  /*1d330*/  FADD.FTZ R0, R123, R86 ;  /* 0x000000567b007221 */ /* 0x000fe40000010000 */
[-C--:B------:R-:W-:Y:S03]  /*1d340*/  HMMA.16816.F32.BF16 R44, R76, R102.reuse, R44 ;  /* 0x000000664c2c723c */ /* 0x080fe6000004182c */
[----:B------:R-:W1:Y:S01]  /*1d350*/  MUFU.EX2 R164, R242 ;  /* 0x000000f200a47308 */ /* 0x000e620000000800 */
[----:B------:R-:W-:Y:S01]  /*1d360*/  FADD.FTZ R2, R128, R0 ;  /* 0x0000000080027221 */ /* 0x000fe20000010000 */
[----:B--2---:R-:W-:Y:S02]  /*1d370*/  ISETP.GT.AND P0, PT, R209, R185, PT ;  /* 0x000000b9d100720c */ /* 0x004fe40003f04270 */
[----:B----4-:R-:W-:Y:S01]  /*1d380*/  F2FP.BF16.PACK_AB R157, R169, R170 ;  /* 0x000000aaa99d723e */ /* 0x010fe200000010ff */
[C---:B------:R-:W-:Y:S01]  /*1d390*/  HMMA.16816.F32.BF16 R48, R72.reuse, R102, R48 ;  /* 0x000000664830723c */ /* 0x040fe20000041830 */
[----:B------:R-:W2:Y:S03]  /*1d3a0*/  LDSM.16.MT88.4 R100, [R193+0x1800] ;  /* 0x00180000c164783b */ /* 0x000ea60000004200 */
[----:B------:R-:W-:Y:S01]  /*1d3b0*/  FADD.FTZ R2, R248, R2 ;  /* 0x00000002f8027221 */ /* 0x000fe20000010000 */
[----:B------:R-:W-:Y:S01]  /*1d3c0*/  MUFU.EX2 R162, R220 ;  /* 0x000000dc00a27308 */ /* 0x000fe20000000800 */
[----:B------:R-:W-:Y:S02]  /*1d3d0*/  IADD3 R209, R209, -0x1, RZ ;  /* 0xffffffffd1d17810 */ /* 0x000fe40007ffe0ff */
[-C--:B------:R-:W-:Y:S04]  /*1d3e0*/  HMMA.16816.F32.BF16 R52, R72, R92.reuse, R52 ;  /* 0x0000005c4834723c */ /* 0x080fe80000041834 */
[----:B------:R-:W-:Y:S01]  /*1d3f0*/  FADD.FTZ R2, R226, R2 ;  /* 0x00000002e2027221 */ /* 0x000fe20000010000 */
[----:B------:R-:W-:Y:S02]  /*1d400*/  MOV R86, R71 ;  /* 0x0000004700567202 */ /* 0x000fe40000000f00 */
[----:B------:R-:W3:Y:S01]  /*1d410*/  MUFU.EX2 R161, R221 ;  /* 0x000000dd00a17308 */ /* 0x000ee20000000800 */
[C---:B------:R-:W-:Y:S04]  /*1d420*/  HMMA.16816.F32.BF16 R56, R76.reuse, R92, R56 ;  /* 0x0000005c4c38723c */ /* 0x040fe80000041838 */
[----:B-1----:R-:W-:Y:S01]  /*1d430*/  F2FP.BF16.PACK_AB R159, R164, R168 ;  /* 0x000000a8a49f723e */ /* 0x002fe200000010ff */
[----:B------:R-:W-:Y:S03]  /*1d440*/  FADD.FTZ R2, R227, R2 ;  /* 0x00000002e3027221 */ /* 0x000fe60000010000 */
[-C--:B------:R-:W-:Y:S01]  /*1d450*/  HMMA.16816.F32.BF16 R60, R76, R94.reuse, R60 ;  /* 0x0000005e4c3c723c */ /* 0x080fe2000004183c */
[----:B------:R-:W-:Y:S03]  /*1d460*/  MUFU.EX2 R160, R222 ;  /* 0x000000de00a07308 */ /* 0x000fe60000000800 */
[----:B------:R-:W-:Y:S03]  /*1d470*/  FADD.FTZ R2, R246, R2 ;  /* 0x00000002f6027221 */ /* 0x000fe60000010000 */
[----:B------:R-:W-:Y:S01]  /*1d480*/  F2FP.BF16.PACK_AB R76, R88, R89 ;  /* 0x00000059584c723e */ /* 0x000fe200000010ff */
[----:B------:R-:W-:Y:S03]  /*1d490*/  HMMA.16816.F32.BF16 R64, R72, R94, R64 ;  /* 0x0000005e4840723c */ /* 0x000fe60000041840 */
[----:B------:R-:W1:Y:S01]  /*1d4a0*/  MUFU.EX2 R89, R243 ;  /* 0x000000f300597308 */ /* 0x000e620000000800 */
[----:B------:R-:W-:Y:S01]  /*1d4b0*/  F2FP.BF16.PACK_AB R78, R108, R109 ;  /* 0x0000006d6c4e723e */ /* 0x000fe200000010ff */
[----:B------:R-:W-:Y:S01]  /*1d4c0*/  FADD.FTZ R2, R174, R2 ;  /* 0x00000002ae027221 */ /* 0x000fe20000010000 */
[C---:B------:R-:W-:Y:S02]  /*1d4d0*/  F2FP.BF16.PACK_AB R77, R175.reuse, R174 ;  /* 0x000000aeaf4d723e */ /* 0x040fe400000010ff */
[----:B------:R-:W-:Y:S01]  /*1d4e0*/  F2FP.BF16.PACK_AB R79, R182, R181 ;  /* 0x000000b5b64f723e */ /* 0x000fe200000010ff */
[----:B------:R-:W-:Y:S03]  /*1d4f0*/  FADD.FTZ R2, R175, R2 ;  /* 0x00000002af027221 */ /* 0x000fe60000010000 */
[----:B------:R-:W-:Y:S01]  /*1d500*/  F2FP.BF16.PACK_AB R72, R173, R172 ;  /* 0x000000acad48723e */ /* 0x000fe200000010ff */
[----:B------:R-:W-:Y:S01]  /*1d510*/  MUFU.EX2 R88, R223 ;  /* 0x000000df00587308 */ /* 0x000fe20000000800 */
[----:B------:R-:W-:Y:S01]  /*1d520*/  F2FP.BF16.PACK_AB R74, R179, R176 ;  /* 0x000000b0b34a723e */ /* 0x000fe200000010ff */
[-C--:B-----5:R-:W-:Y:S05]  /*1d530*/  HMMA.16816.F32.BF16 R4, R76, R80.reuse, R4 ;  /* 0x000000504c04723c */ /* 0x0a0fea0000041804 */
[----:B------:R-:W-:Y:S01]  /*1d540*/  F2FP.BF16.PACK_AB R73, R166, R167 ;  /* 0x000000a7a649723e */ /* 0x000fe200000010ff */
[----:B------:R-:W-:Y:S01]  /*1d550*/  FADD.FTZ R2, R181, R2 ;  /* 0x00000002b5027221 */ /* 0x000fe20000010000 */
[----:B------:R-:W-:Y:S02]  /*1d560*/  F2FP.BF16.PACK_AB R75, R163, R165 ;  /* 0x000000a5a34b723e */ /* 0x000fe400000010ff */
[----:B---3--:R-:W-:Y:S03]  /*1d570*/  F2FP.BF16.PACK_AB R92, R161, R162 ;  /* 0x000000a2a15c723e */ /* 0x008fe600000010ff */
[----:B-1----:R-:W-:Y:S01]  /*1d580*/  F2FP.BF16.PACK_AB R94, R89, R160 ;  /* 0x000000a0595e723e */ /* 0x002fe200000010ff */
[----:B------:R-:W-:Y:S01]  /*1d590*/  FADD.FTZ R2, R182, R2 ;  /* 0x00000002b6027221 */ /* 0x000fe20000010000 */
[C---:B------:R-:W-:Y:S01]  /*1d5a0*/  HMMA.16816.F32.BF16 R8, R72.reuse, R80, R8 ;  /* 0x000000504808723c */ /* 0x040fe20000041808 */
[----:B------:R-:W-:Y:S03]  /*1d5b0*/  MUFU.EX2 R81, R225 ;  /* 0x000000e100517308 */ /* 0x000fe60000000800 */
[----:B------:R-:W-:Y:S03]  /*1d5c0*/  FADD.FTZ R2, R170, R2 ;  /* 0x00000002aa027221 */ /* 0x000fe60000010000 */
[----:B------:R-:W-:Y:S01]  /*1d5d0*/  FADD.FTZ R80, R122, R3 ;  /* 0x000000037a507221 */ /* 0x000fe20000010000 */
[-C--:B------:R-:W-:Y:S04]  /*1d5e0*/  HMMA.16816.F32.BF16 R12, R72, R82.reuse, R12 ;  /* 0x00000052480c723c */ /* 0x080fe8000004180c */
[----:B------:R-:W-:Y:S01]  /*1d5f0*/  FADD.FTZ R3, R121, R87 ;  /* 0x0000005779037221 */ /* 0x000fe20000010000 */
[----:B------:R-:W-:Y:S01]  /*1d600*/  MOV R87, R70 ;  /* 0x0000004600577202 */ /* 0x000fe20000000f00 */
[----:B------:R-:W-:Y:S02]  /*1d610*/  FADD.FTZ R0, R247, R80 ;  /* 0x00000050f7007221 */ /* 0x000fe40000010000 */
[C---:B------:R-:W-:Y:S01]  /*1d620*/  HMMA.16816.F32.BF16 R16, R76.reuse, R82, R16 ;  /* 0x000000524c10723c */ /* 0x040fe20000041810 */
[----:B------:R-:W1:Y:S03]  /*1d630*/  MUFU.EX2 R83, R215 ;  /* 0x000000d700537308 */ /* 0x000e660000000800 */
[----:B------:R-:W-:Y:S02]  /*1d640*/  FADD.FTZ R3, R189, R3 ;  /* 0x00000003bd037221 */ /* 0x000fe40000010000 */
[----:B------:R-:W-:Y:S02]  /*1d650*/  FADD.FTZ R0, R188, R0 ;  /* 0x00000000bc007221 */ /* 0x000fe40000010000 */
[-C--:B------:R-:W-:Y:S03]  /*1d660*/  HMMA.16816.F32.BF16 R20, R76, R96.reuse, R20 ;  /* 0x000000604c14723c */ /* 0x080fe60000041814 */
[----:B------:R-:W3:Y:S01]  /*1d670*/  MUFU.EX2 R82, R224 ;  /* 0x000000e000527308 */ /* 0x000ee20000000800 */
[----:B------:R-:W-:Y:S02]  /*1d680*/  FADD.FTZ R3, R154, R3 ;  /* 0x000000039a037221 */ /* 0x000fe40000010000 */
[----:B------:R-:W-:Y:S02]  /*1d690*/  FADD.FTZ R0, R183, R0 ;  /* 0x00000000b7007221 */ /* 0x000fe40000010000 */
[C---:B------:R-:W-:Y:S04]  /*1d6a0*/  HMMA.16816.F32.BF16 R24, R72.reuse, R96, R24 ;  /* 0x000000604818723c */ /* 0x040fe80000041818 */
[----:B------:R-:W-:Y:S02]  /*1d6b0*/  FADD.FTZ R3, R153, R3 ;  /* 0x0000000399037221 */ /* 0x000fe40000010000 */
[----:B------:R-:W-:Y:S02]  /*1d6c0*/  FADD.FTZ R0, R180, R0 ;  /* 0x00000000b4007221 */ /* 0x000fe40000010000 */
[-C--:B------:R-:W-:Y:S04]  /*1d6d0*/  HMMA.16816.F32.BF16 R28, R72, R98.reuse, R28 ;  /* 0x00000062481c723c */ /* 0x080fe8000004181c */
[----:B-1----:R-:W-:Y:S01]  /*1d6e0*/  F2FP.BF16.PACK_AB R93, R88, R83 ;  /* 0x00000053585d723e */ /* 0x002fe200000010ff */
[----:B------:R-:W-:Y:S02]  /*1d6f0*/  FADD.FTZ R3, R152, R3 ;  /* 0x0000000398037221 */ /* 0x000fe40000010000 */
[----:B------:R-:W-:Y:S01]  /*1d700*/  FADD.FTZ R0, R155, R0 ;  /* 0x000000009b007221 */ /* 0x000fe20000010000 */
[C---:B------:R-:W-:Y:S04]  /*1d710*/  HMMA.16816.F32.BF16 R32, R76.reuse, R98, R32 ;  /* 0x000000624c20723c */ /* 0x040fe80000041820 */
[----:B---3--:R-:W-:Y:S01]  /*1d720*/  F2FP.BF16.PACK_AB R95, R81, R82 ;  /* 0x00000052515f723e */ /* 0x008fe200000010ff */
[----:B------:R-:W-:Y:S02]  /*1d730*/  FADD.FTZ R3, R171, R3 ;  /* 0x00000003ab037221 */ /* 0x000fe40000010000 */
[----:B------:R-:W-:Y:S01]  /*1d740*/  FADD.FTZ R0, R172, R0 ;  /* 0x00000000ac007221 */ /* 0x000fe20000010000 */
[-C--:B--2---:R-:W-:Y:S04]  /*1d750*/  HMMA.16816.F32.BF16 R36, R76, R100.reuse, R36 ;  /* 0x000000644c24723c */ /* 0x084fe80000041824 */
        /* <DEDUP_REMOVED lines=10> */
[----:B------:R-:W-:Y:S02]  /*1d800*/  FADD.FTZ R0, R162, R0 ;  /* 0x00000000a2007221 */ /* 0x000fe40000010000 */
[-C--:B------:R-:W-:Y:S08]  /*1d810*/  HMMA.16816.F32.BF16 R52, R76, R104.reuse, R52 ;  /* 0x000000684c34723c */ /* 0x080ff00000041834 */
[C---:B------:R-:W-:Y:S08]  /*1d820*/  HMMA.16816.F32.BF16 R56, R72.reuse, R104, R56 ;  /* 0x000000684838723c */ /* 0x040ff00000041838 */
        /* <DEDUP_REMOVED lines=9> */
[----:B------:R-:W-:Y:S01]  /*1d8c0*/  FADD.FTZ R0, R88, R4 ;  /* 0x0000000458007221 */ /* 0x000fe20000010000 */
[----:B------:R-:W-:Y:S01]  /*1d8d0*/  MOV R88, R69 ;  /* 0x0000004500587202 */ /* 0x000fe20000000f00 */
[----:B------:R-:W-:Y:S02]  /*1d8e0*/  FADD.FTZ R3, R168, R3 ;  /* 0x00000003a8037221 */ /* 0x000fe40000010000 */
[C---:B------:R-:W-:Y:S04]  /*1d8f0*/  HMMA.16816.F32.BF16 R132, R156.reuse, R134, R16 ;  /* 0x000000869c84723c */ /* 0x040fe80000041810 */
[----:B------:R-:W-:Y:S02]  /*1d900*/  FADD.FTZ R2, R160, R2 ;  /* 0x00000002a0027221 */ /* 0x000fe40000010000 */
[----:B------:R-:W-:Y:S02]  /*1d910*/  FADD.FTZ R0, R82, R0 ;  /* 0x0000000052007221 */ /* 0x000fe40000010000 */
[-C--:B------:R-:W-:Y:S04]  /*1d920*/  HMMA.16816.F32.BF16 R136, R156, R140.reuse, R20 ;  /* 0x0000008c9c88723c */ /* 0x080fe80000041814 */
[----:B------:R-:W-:Y:S02]  /*1d930*/  FADD.FTZ R243, R164, R3 ;  /* 0x00000003a4f37221 */ /* 0x000fe40000010000 */
[----:B------:R-:W-:Y:S01]  /*1d940*/  FADD.FTZ R246, R89, R2 ;  /* 0x0000000259f67221 */ /* 0x000fe20000010000 */
[----:B------:R-:W-:Y:S01]  /*1d950*/  MOV R89, R68 ;  /* 0x0000004400597202 */ /* 0x000fe20000000f00 */
[C---:B------:R-:W-:Y:S04]  /*1d960*/  HMMA.16816.F32.BF16 R112, R92.reuse, R140, R24 ;  /* 0x0000008c5c70723c */ /* 0x040fe80000041818 */
[----:B------:R-:W-:Y:S04]  /*1d970*/  FADD.FTZ R247, R81, R0 ;  /* 0x0000000051f77221 */ /* 0x000fe80000010000 */
        /* <DEDUP_REMOVED lines=11> */
.L_x_1098:
[----:B------:R-:W2:Y:S02]  /*1da30*/  LDL R0, [R1+0x8] ;  /* 0x0000080001007983 */ /* 0x000ea40000100800 */
[----:B--2---:R-:W-:-:S13]  /*1da40*/  ISETP.GE.AND P0, PT, R209, R0, PT ;  /* 0x00000000d100720c */ /* 0x004fda0003f06270 */
[----:B------:R-:W-:Y:S05]  /*1da50*/  @!P0 BRA `(.L_x_1110) ;  /* 0x00005af000008947 */ /* 0x000fea0003800000 */
[----:B------:R-:W-:Y:S01]  /*1da60*/  IMAD.MOV.U32 R87, RZ, RZ, R70 ;  /* 0x000000ffff577224 */ /* 0x000fe200078e0046 */
[----:B------:R-:W-:Y:S01]  /*1da70*/  MOV R89, R68 ;  /* 0x0000004400597202 */ /* 0x000fe20000000f00 */
[----:B------:R-:W-:Y:S01]  /*1da80*/  IMAD.MOV.U32 R86, RZ, RZ, R71 ;  /* 0x000000ffff567224 */ /* 0x000fe200078e0047 */
[----:B------:R-:W-:Y:S02]  /*1da90*/  MOV R88, R69 ;  /* 0x0000004500587202 */ /* 0x000fe40000000f00 */
.L_x_1138:
[----:B------:R-:W2:Y:S01]  /*1daa0*/  LDL.64 R6, [R1+0x18] ;  /* 0x0000180001067983 */ /* 0x000ea20000100a00 */
[----:B------:R-:W-:Y:S04]  /*1dab0*/  DEPBAR.LE SB0, 0x0 ;  /* 0x000080000000791a */ /* 0x000fe80000000000 */
[----:B------:R-:W3:Y:S01]  /*1dac0*/  LDL R4, [R1+0x14] ;  /* 0x0000140001047983 */ /* 0x000ee20000100800 */
[----:B------:R-:W-:Y:S01]  /*1dad0*/  WARPSYNC 0xffffffff ;  /* 0xffffffff00007948 */ /* 0x000fe20003800000 */
[----:B------:R-:W-:Y:S01]  /*1dae0*/  SHF.R.S32.HI R0, RZ, 0x1f, R229 ;  /* 0x0000001fff007819 */ /* 0x000fe200000114e5 */
[C---:B-1----:R-:W-:Y:S01]  /*1daf0*/  IMAD.WIDE.U32 R2, R229.reuse, c[0x0][0x208], RZ ;  /* 0x00008200e5027a25 */ /* 0x042fe200078e00ff */
[----:B------:R-:W-:Y:S01]  /*1db00*/  BAR.SYNC.DEFER_BLOCKING 0x0 ;  /* 0x0000000000007b1d */ /* 0x000fe20000010000 */
[----:B------:R-:W-:Y:S02]  /*1db10*/  SHF.L.U64.HI R68, R244, 0x1, R245 ;  /* 0x00000001f4447819 */ /* 0x000fe400000102f5 */
[----:B------:R-:W-:Y:S01]  /*1db20*/  IMAD R0, R0, c[0x0][0x208], RZ ;  /* 0x0000820000007a24 */ /* 0x000fe200078e02ff */
[----:B------:R-:W-:Y:S03]  /*1db30*/  SHF.L.U32 R53, R244, 0x1, RZ ;  /* 0x00000001f4357819 */ /* 0x000fe600000006ff */
[----:B------:R-:W-:Y:S04]  /*1db40*/  IMAD R0, R229, c[0x0][0x20c], R0 ;  /* 0x00008300e5007a24 */ /* 0x000fe800078e0200 */
[----:B------:R-:W-:Y:S01]  /*1db50*/  IMAD.IADD R3, R3, 0x1, R0 ;  /* 0x0000000103037824 */ /* 0x000fe200078e0200 */
[----:B------:R-:W-:Y:S03]  /*1db60*/  SHF.R.S32.HI R0, RZ, 0x1f, R216 ;  /* 0x0000001fff007819 */ /* 0x000fe600000114d8 */
[----:B------:R-:W-:Y:S04]  /*1db70*/  IMAD.WIDE.U32 R2, R216, c[0x0][0x218], R2 ;  /* 0x00008600d8027a25 */ /* 0x000fe800078e0002 */
        /* <DEDUP_REMOVED lines=22> */
.L_x_1249:
        /* <DEDUP_REMOVED lines=16> */
[----:B------:R-:W1:Y:S07]  /*1dde0*/  SHFL.IDX PT, R69, R52, 0x3, 0x181f ;  /* 0x00781f0034457f89 */ /* 0x000e6e00000e0000 */
[-C--:B------:R-:W-:Y:S01]  /*1ddf0*/  HMMA.16816.F32.BF16 R36, R80, R48.reuse, RZ ;  /* 0x000000305024723c */ /* 0x080fe200000418ff */
[----:B------:R1:W1:Y:S07]  /*1de00*/  SHFL.IDX PT, R73, R52, 0x4, 0x181f ;  /* 0x00981f0034497f89 */ /* 0x00026e00000e0000 */
[C---:B------:R-:W-:Y:S01]  /*1de10*/  HMMA.16816.F32.BF16 R40, R76.reuse, R48, RZ ;  /* 0x000000304c28723c */ /* 0x040fe200000418ff */
        /* <DEDUP_REMOVED lines=8> */
[-C--:B-1----:R-:W-:Y:S02]  /*1dea0*/  IADD3 R60, P0, R54, R53.reuse, RZ ;  /* 0x00000035363c7210 */ /* 0x082fe40007f1e0ff */
[-C--:B------:R-:W-:Y:S02]  /*1deb0*/  IADD3 R70, P1, R55, R53.reuse, RZ ;  /* 0x0000003537467210 */ /* 0x080fe40007f3e0ff */
[-C--:B------:R-:W-:Y:S02]  /*1dec0*/  IADD3.X R61, R57, R68.reuse, RZ, P0, !PT ;  /* 0x00000044393d7210 */ /* 0x080fe400007fe4ff */
[----:B------:R-:W-:Y:S01]  /*1ded0*/  IADD3 R72, P0, R0, R53, RZ ;  /* 0x0000003500487210 */ /* 0x000fe20007f1e0ff */
[----:B------:R1:W-:Y:S01]  /*1dee0*/  LDGSTS.E.BYPASS.LTC128B.128 [R208+0x900], [R62.64], !P2 ;  /* 0x009000003ed07fae */ /* 0x0003e2000d101d48 */
[-C--:B------:R-:W-:Y:S01]  /*1def0*/  IADD3.X R71, R69, R68.reuse, RZ, P1, !PT ;  /* 0x0000004445477210 */ /* 0x080fe20000ffe4ff */
[-C--:B------:R-:W-:Y:S01]  /*1df00*/  HMMA.16816.F32.BF16 R52, R80, R64.reuse, RZ ;  /* 0x000000405034723c */ /* 0x080fe200000418ff */
[----:B------:R-:W-:Y:S05]  /*1df10*/  IADD3.X R73, R73, R68, RZ, P0, !PT ;  /* 0x0000004449497210 */ /* 0x000fea00007fe4ff */
[----:B------:R1:W-:Y:S02]  /*1df20*/  LDGSTS.E.BYPASS.LTC128B.128 [R208+0x1100], [R60.64], !P2 ;  /* 0x011000003cd07fae */ /* 0x0003e4000d101d48 */
[C---:B------:R-:W-:Y:S06]  /*1df30*/  HMMA.16816.F32.BF16 R56, R76.reuse, R64, RZ ;  /* 0x000000404c38723c */ /* 0x040fec00000418ff */
        /* <DEDUP_REMOVED lines=286> */
.L_x_1250:
        /* <DEDUP_REMOVED lines=24> */
.L_x_1251:
[----:B--2-4-:R-:W-:Y:S04]  /*1f2a0*/  IADD3 R2, P0, R0, R5, RZ ;  /* 0x0000000500027210 */ /* 0x014fe80007f1e0ff */
[----:B-1----:R-:W-:Y:S05]  /*1f2b0*/  IADD3.X R3, R4, R6, RZ, P0, !PT ;  /* 0x0000000604037210 */ /* 0x002fea00007fe4ff */
[----:B------:R-:W-:Y:S01]  /*1f2c0*/  @!PT LDS RZ, [RZ] ;  /* 0x00000000fffff984 */ /* 0x000fe20000000800 */
[----:B------:R-:W-:Y:S01]  /*1f2d0*/  @!PT LDS RZ, [RZ] ;  /* 0x00000000fffff984 */ /* 0x000fe20000000800 */
[----:B------:R-:W-:Y:S01]  /*1f2e0*/  @!PT LDS RZ, [RZ] ;  /* 0x00000000fffff984 */ /* 0x000fe20000000800 */
[----:B------:R1:W-:Y:S04]  /*1f2f0*/  LDGSTS.E.BYPASS.LTC128B.128 [R208+0x4900], [R2.64], !P2 ;  /* 0x0490000002d07fae */ /* 0x0003e8000d101d48 */
.L_x_1113:
[----:B--234-:R-:W-:Y:S05]  /*1f300*/  BSYNC B0 ;  /* 0x0000000000007941 */ /* 0x01cfea0003800000 */
.L_x_1112:
[----:B-1----:R-:W2:Y:S01]  /*1f310*/  LDL R2, [R1+0x38] ;  /* 0x0000380001027983 */ /* 0x002ea20000100800 */
[----:B------:R-:W-:Y:S01]  /*1f320*/  IMAD.MOV.U32 R3, RZ, RZ, c[0x0][0x2c4] ;  /* 0x0000b100ff037624 */ /* 0x000fe200078e00ff */
[----:B------:R-:W-:Y:S02]  /*1f330*/  ULDC UR4, c[0x0][0x324] ;  /* 0x0000c90000047ab9 */ /* 0x000fe40000000800 */
[----:B------:R-:W2:Y:S01]  /*1f340*/  LDL R0, [R1+0x50] ;  /* 0x0000500001007983 */ /* 0x000ea20000100800 */
[----:B------:R-:W-:Y:S01]  /*1f350*/  ULOP3.LUT UR4, URZ, UR4, URZ, 0x33, !UPT ;  /* 0x000000043f047292 */ /* 0x000fe2000f8e333f */
        /* <DEDUP_REMOVED lines=8> */
[C---:B------:R-:W-:Y:S02]  /*1f3e0*/  IADD3 R7, R2.reuse, UR4, RZ ;  /* 0x0000000402077c10 */ /* 0x040fe4000fffe0ff */
[----:B------:R-:W-:Y:S01]  /*1f3f0*/  IADD3 R6, R2, c[0x0][0x328], RZ ;  /* 0x0000ca0002067a10 */ /* 0x000fe20007ffe0ff */
[----:B------:R-:W-:-:S05]  /*1f400*/  BRA.DIV ~URZ, `(.L_x_1116) ;  /* 0x0000bf427f007947 */ /* 0x000fca000b800000 */
[----:B------:R1:W2:Y:S02]  /*1f410*/  SHFL.IDX PT, R4, R5, RZ, 0x1c1f ;  /* 0x001c1fff05047589 */ /* 0x0002a400000e0000 */
.L_x_1252:
[----:B--2---:R-:W-:Y:S01]  /*1f420*/  IADD3 R3, R6, R4, RZ ;  /* 0x0000000406037210 */ /* 0x004fe20007ffe0ff */
        /* <DEDUP_REMOVED lines=18> */
.L_x_1119:
[----:B------:R-:W-:Y:S04]  /*1f550*/  MOV R8, c[0x0][0x32c] ;  /* 0x0000cb0000087a02 */ /* 0x000fe80000000f00 */
[----:B------:R-:W-:Y:S11]  /*1f560*/  ISETP.NE.AND P0, PT, R8, 0x1, PT ;  /* 0x000000010800780c */ /* 0x000ff60003f05270 */
[----:B------:R-:W-:Y:S02]  /*1f570*/  @!UPT UIADD3 URZ, URZ, URZ, URZ ;  /* 0x0000003f3f3ff290 */ /* 0x000fe4000fffe03f */
[----:B------:R-:W-:Y:S05]  /*1f580*/  @P0 IMAD.HI.U32 R8, R4, c[0x0][0x330], RZ ;  /* 0x0000cc0004080a27 */ /* 0x000fea00078e00ff */
[----:B------:R-:W-:Y:S02]  /*1f590*/  @P0 SHF.R.U32.HI R4, RZ, c[0x0][0x334], R8 ;  /* 0x0000cd00ff040a19 */ /* 0x000fe40000011608 */
.L_x_1120:
[----:B------:R-:W-:Y:S05]  /*1f5a0*/  BSYNC B0 ;  /* 0x0000000000007941 */ /* 0x000fea0003800000 */
.L_x_1118:
[----:B------:R-:W-:Y:S04]  /*1f5b0*/  IMAD.IADD R8, R0, 0x1, -R251 ;  /* 0x0000000100087824 */ /* 0x000fe800078e0afb */
[----:B------:R-:W-:Y:S05]  /*1f5c0*/  IMAD R4, R4, c[0x0][0x32c], R8 ;  /* 0x0000cb0004047a24 */ /* 0x000fea00078e0208 */
[----:B------:R-:W-:Y:S02]  /*1f5d0*/  IMNMX R2, R2, R4, !PT ;  /* 0x0000000402027217 */ /* 0x000fe40007800200 */
[----:B------:R-:W-:Y:S04]  /*1f5e0*/  IADD3 R4, R4, c[0x0][0x32c], RZ ;  /* 0x0000cb0004047a10 */ /* 0x000fe80007ffe0ff */
[----:B------:R-:W-:Y:S02]  /*1f5f0*/  IMNMX R3, R3, R4, PT ;  /* 0x0000000403037217 */ /* 0x000fe40003800200 */
.L_x_1117:
        /* <DEDUP_REMOVED lines=113> */
.L_x_1253:
        /* <DEDUP_REMOVED lines=19> */
.L_x_1124:
[----:B------:R-:W-:Y:S04]  /*1fe40*/  MOV R8, c[0x0][0x32c] ;  /* 0x0000cb0000087a02 */ /* 0x000fe80000000f00 */
[----:B------:R-:W-:Y:S11]  /*1fe50*/  ISETP.NE.AND P0, PT, R8, 0x1, PT ;  /* 0x000000010800780c */ /* 0x000ff60003f05270 */
[----:B------:R-:W-:Y:S02]  /*1fe60*/  @!UPT UIADD3 URZ, URZ, URZ, URZ ;  /* 0x0000003f3f3ff290 */ /* 0x000fe4000fffe03f */
[----:B------:R-:W-:Y:S05]  /*1fe70*/  @P0 IMAD.HI.U32 R8, R4, c[0x0][0x330], RZ ;  /* 0x0000cc0004080a27 */ /* 0x000fea00078e00ff */
[----:B------:R-:W-:Y:S02]  /*1fe80*/  @P0 SHF.R.U32.HI R4, RZ, c[0x0][0x334], R8 ;  /* 0x0000cd00ff040a19 */ /* 0x000fe40000011608 */
.L_x_1125:
[----:B------:R-:W-:Y:S05]  /*1fe90*/  BSYNC B0 ;  /* 0x0000000000007941 */ /* 0x000fea0003800000 */
.L_x_1123:
[----:B------:R-:W-:Y:S04]  /*1fea0*/  IMAD.IADD R8, R0, 0x1, -R251 ;  /* 0x0000000100087824 */ /* 0x000fe800078e0afb */
[----:B------:R-:W-:Y:S05]  /*1feb0*/  IMAD R4, R4, c[0x0][0x32c], R8 ;  /* 0x0000cb0004047a24 */ /* 0x000fea00078e0208 */
[----:B------:R-:W-:Y:S02]  /*1fec0*/  IMNMX R3, R3, R4, !PT ;  /* 0x0000000403037217 */ /* 0x000fe40007800200 */
[----:B------:R-:W-:Y:S04]  /*1fed0*/  IADD3 R4, R4, c[0x0][0x32c], RZ ;  /* 0x0000cb0004047a10 */ /* 0x000fe80007ffe0ff */
[----:B------:R-:W-:Y:S02]  /*1fee0*/  IMNMX R2, R2, R4, PT ;  /* 0x0000000402027217 */ /* 0x000fe40003800200 */
.L_x_1122:
        /* <DEDUP_REMOVED lines=77> */
.L_x_1254:
        /* <DEDUP_REMOVED lines=19> */
.L_x_1129:
[----:B------:R-:W-:Y:S04]  /*204f0*/  MOV R8, c[0x0][0x32c] ;  /* 0x0000cb0000087a02 */ /* 0x000fe80000000f00 */
[----:B------:R-:W-:Y:S11]  /*20500*/  ISETP.NE.AND P0, PT, R8, 0x1, PT ;  /* 0x000000010800780c */ /* 0x000ff60003f05270 */
[----:B------:R-:W-:Y:S02]  /*20510*/  @!UPT UIADD3 URZ, URZ, URZ, URZ ;  /* 0x0000003f3f3ff290 */ /* 0x000fe4000fffe03f */
[----:B------:R-:W-:Y:S05]  /*20520*/  @P0 IMAD.HI.U32 R8, R4, c[0x0][0x330], RZ ;  /* 0x0000cc0004080a27 */ /* 0x000fea00078e00ff */
[----:B------:R-:W-:Y:S02]  /*20530*/  @P0 SHF.R.U32.HI R4, RZ, c[0x0][0x334], R8 ;  /* 0x0000cd00ff040a19 */ /* 0x000fe40000011608 */
.L_x_1130:
[----:B------:R-:W-:Y:S05]  /*20540*/  BSYNC B0 ;  /* 0x0000000000007941 */ /* 0x000fea0003800000 */
.L_x_1128:
[----:B------:R-:W-:Y:S04]  /*20550*/  IMAD.IADD R8, R0, 0x1, -R251 ;  /* 0x0000000100087824 */ /* 0x000fe800078e0afb */
[----:B------:R-:W-:Y:S05]  /*20560*/  IMAD R4, R4, c[0x0][0x32c], R8 ;  /* 0x0000cb0004047a24 */ /* 0x000fea00078e0208 */
[----:B------:R-:W-:Y:S02]  /*20570*/  IMNMX R3, R3, R4, !PT ;  /* 0x0000000403037217 */ /* 0x000fe40007800200 */
[----:B------:R-:W-:Y:S04]  /*20580*/  IADD3 R4, R4, c[0x0][0x32c], RZ ;  /* 0x0000cb0004047a10 */ /* 0x000fe80007ffe0ff */
[----:B------:R-:W-:Y:S02]  /*20590*/  IMNMX R2, R2, R4, PT ;  /* 0x0000000402027217 */ /* 0x000fe40003800200 */
.L_x_1127:
        /* <DEDUP_REMOVED lines=77> */
.L_x_1255:
        /* <DEDUP_REMOVED lines=19> */
.L_x_1134:
[----:B--234-:R-:W-:Y:S04]  /*20ba0*/  MOV R5, c[0x0][0x32c] ;  /* 0x0000cb0000057a02 */ /* 0x01cfe80000000f00 */
[----:B------:R-:W-:Y:S11]  /*20bb0*/  ISETP.NE.AND P0, PT, R5, 0x1, PT ;  /* 0x000000010500780c */ /* 0x000ff60003f05270 */
[----:B------:R-:W-:Y:S02]  /*20bc0*/  @!UPT UIADD3 URZ, URZ, URZ, URZ ;  /* 0x0000003f3f3ff290 */ /* 0x000fe4000fffe03f */
[----:B------:R-:W-:Y:S05]  /*20bd0*/  @P0 IMAD.HI.U32 R5, R4, c[0x0][0x330], RZ ;  /* 0x0000cc0004050a27 */ /* 0x000fea00078e00ff */
[----:B------:R-:W-:Y:S02]  /*20be0*/  @P0 SHF.R.U32.HI R4, RZ, c[0x0][0x334], R5 ;  /* 0x0000cd00ff040a19 */ /* 0x000fe40000011605 */
.L_x_1135:
[----:B------:R-:W-:Y:S05]  /*20bf0*/  BSYNC B0 ;  /* 0x0000000000007941 */ /* 0x000fea0003800000 */
.L_x_1133:
[----:B------:R-:W-:Y:S04]  /*20c00*/  IMAD.IADD R0, R0, 0x1, -R251 ;  /* 0x0000000100007824 */ /* 0x000fe800078e0afb */
[----:B------:R-:W-:Y:S05]  /*20c10*/  IMAD R0, R4, c[0x0][0x32c], R0 ;  /* 0x0000cb0004007a24 */ /* 0x000fea00078e0200 */
[----:B------:R-:W-:Y:S02]  /*20c20*/  IMNMX R2, R2, R0, !PT ;  /* 0x0000000002027217 */ /* 0x000fe40007800200 */
[----:B------:R-:W-:Y:S04]  /*20c30*/  IADD3 R0, R0, c[0x0][0x32c], RZ ;  /* 0x0000cb0000007a10 */ /* 0x000fe80007ffe0ff */
[----:B------:R-:W-:Y:S02]  /*20c40*/  IMNMX R3, R3, R0, PT ;  /* 0x0000000003037217 */ /* 0x000fe40003800200 */
.L_x_1132:
        /* <DEDUP_REMOVED lines=157> */
.L_x_1256:
        /* <DEDUP_REMOVED lines=15> */
.L_x_1257:
[C---:B------:R-:W-:Y:S01]  /*21710*/  FSETP.NEU.FTZ.AND P0, PT, R71.reuse, -INF , PT ;  /* 0xff8000004700780b */ /* 0x040fe20003f1d000 */
[C---:B------:R-:W-:Y:S01]  /*21720*/  FMUL.FTZ R2, R71.reuse, c[0x0][0x2d0] ;  /* 0x0000b40047027a20 */ /* 0x040fe20000410000 */
[----:B--2---:R-:W-:Y:S01]  /*21730*/  FMNMX.FTZ R68, R0, R4, !PT ;  /* 0x0000000400447209 */ /* 0x004fe20007810000 */
[----:B------:R-:W2:Y:S01]  /*21740*/  LDL R248, [R1+0x8] ;  /* 0x0000080001f87983 */ /* 0x000ea20000100800 */
[----:B------:R-:W-:Y:S01]  /*21750*/  FSEL R0, R71, RZ, P0 ;  /* 0x000000ff47007208 */ /* 0x000fe20000000000 */
[----:B------:R-:W-:Y:S01]  /*21760*/  WARPSYNC 0xffffffff ;  /* 0xffffffff00007948 */ /* 0x000fe20003800000 */
        /* <DEDUP_REMOVED lines=27> */
[----:B------:R-:W3:Y:S10]  /*21920*/  MUFU.EX2 R2, R4 ;  /* 0x0000000400027308 */ /* 0x000ef40000000800 */
[----:B------:R-:W-:Y:S01]  /*21930*/  MUFU.EX2 R86, R86 ;  /* 0x0000005600567308 */ /* 0x000fe20000000800 */
[----:B-1----:R-:W-:Y:S01]  /*21940*/  FFMA.FTZ R0, R65, R237, R3 ;  /* 0x000000ed41007223 */ /* 0x002fe20000010003 */
[C---:B---3--:R-:W-:Y:S03]  /*21950*/  F2FP.BF16.PACK_AB R72, R2.reuse, R3 ;  /* 0x000000030248723e */ /* 0x048fe600000010ff */
        /* <DEDUP_REMOVED lines=64> */
[--C-:B------:R-:W-:Y:S02]  /*21d60*/  FFMA.FTZ R189, R40, c[0x0][0x2d0], -R2.reuse ;  /* 0x0000b40028bd7a23 */ /* 0x100fe40000010802 */
[----:B------:R-:W-:Y:S01]  /*21d70*/  FFMA.FTZ R239, R32, c[0x0][0x2d0], -R2 ;  /* 0x0000b40020ef7a23 */ /* 0x000fe20000010802 */
[----:B------:R-:W-:Y:S01]  /*21d80*/  FSEL R2, R68, RZ, P0 ;  /* 0x000000ff44027208 */ /* 0x000fe20000000000 */
[----:B------:R-:W-:Y:S01]  /*21d90*/  FMUL.FTZ R0, R0, c[0x0][0x2d0] ;  /* 0x0000b40000007a20 */ /* 0x000fe20000410000 */
[----:B------:R-:W4:Y:S01]  /*21da0*/  MUFU.EX2 R32, R5 ;  /* 0x0000000500207308 */ /* 0x000f220000000800 */
[----:B------:R-:W-:Y:S02]  /*21db0*/  FMUL.FTZ R49, R65, R149 ;  /* 0x0000009541317220 */ /* 0x000fe40000410000 */
[----:B------:R-:W-:Y:S02]  /*21dc0*/  FADD.FTZ R2, -R2, R89 ;  /* 0x0000005902027221 */ /* 0x000fe40000010100 */
[C---:B------:R-:W-:Y:S02]  /*21dd0*/  FMUL.FTZ R50, R3.reuse, R150 ;  /* 0x0000009603327220 */ /* 0x040fe40000410000 */
[----:B------:R-:W-:Y:S02]  /*21de0*/  FMUL.FTZ R51, R3, R151 ;  /* 0x0000009703337220 */ /* 0x000fe40000410000 */
[----:B------:R-:W-:Y:S01]  /*21df0*/  FMUL.FTZ R2, R2, c[0x0][0x2d0] ;  /* 0x0000b40002027a20 */ /* 0x000fe20000410000 */
[----:B------:R-:W5:Y:S01]  /*21e00*/  MUFU.EX2 R0, R0 ;  /* 0x0000000000007308 */ /* 0x000f620000000800 */
[----:B-1----:R-:W-:Y:S01]  /*21e10*/  FMUL.FTZ R4, R68, c[0x0][0x2d0] ;  /* 0x0000b40044047a20 */ /* 0x002fe20000410000 */
[----:B---3--:R-:W-:Y:S04]  /*21e20*/  F2FP.BF16.PACK_AB R74, R39, R48 ;  /* 0x00000030274a723e */ /* 0x008fe800000010ff */
[----:B------:R-:W-:Y:S04]  /*21e30*/  FSEL R4, R4, RZ, P0 ;  /* 0x000000ff04047208 */ /* 0x000fe80000000000 */
[----:B------:R-:W1:Y:S01]  /*21e40*/  MUFU.EX2 R2, R2 ;  /* 0x0000000200027308 */ /* 0x000e620000000800 */
[--C-:B------:R-:W-:Y:S02]  /*21e50*/  FFMA.FTZ R161, R23, c[0x0][0x2d0], -R4.reuse ;  /* 0x0000b40017a17a23 */ /* 0x100fe40000010804 */
[--C-:B------:R-:W-:Y:S01]  /*21e60*/  FFMA.FTZ R160, R22, c[0x0][0x2d0], -R4.reuse ;  /* 0x0000b40016a07a23 */ /* 0x100fe20000010804 */
[----:B----4-:R-:W-:Y:S01]  /*21e70*/  F2FP.BF16.PACK_AB R76, R32, R35 ;  /* 0x00000023204c723e */ /* 0x010fe200000010ff */
[--C-:B------:R-:W-:Y:S02]  /*21e80*/  FFMA.FTZ R67, R21, c[0x0][0x2d0], -R4.reuse ;  /* 0x0000b40015437a23 */ /* 0x100fe40000010804 */
[--C-:B------:R-:W-:Y:S02]  /*21e90*/  FFMA.FTZ R181, R20, c[0x0][0x2d0], -R4.reuse ;  /* 0x0000b40014b57a23 */ /* 0x100fe40000010804 */
[----:B------:R-:W3:Y:S01]  /*21ea0*/  LDSM.16.MT88.4 R20, [R192] ;  /* 0x00000000c014783b */ /* 0x000ee20000004200 */
[----:B------:R-:W-:Y:S01]  /*21eb0*/  MUFU.EX2 R183, R67 ;  /* 0x0000004300b77308 */ /* 0x000fe20000000800 */
[--C-:B------:R-:W-:Y:S02]  /*21ec0*/  FFMA.FTZ R6, R9, c[0x0][0x2d0], -R4.reuse ;  /* 0x0000b40009067a23 */ /* 0x100fe40000010804 */
[--C-:B------:R-:W-:Y:S02]  /*21ed0*/  FFMA.FTZ R7, R15, c[0x0][0x2d0], -R4.reuse ;  /* 0x0000b4000f077a23 */ /* 0x100fe40000010804 */
[C---:B-----5:R-:W-:Y:S02]  /*21ee0*/  FMUL.FTZ R45, R0.reuse, R101 ;  /* 0x00000065002d7220 */ /* 0x060fe40000410000 */
        /* <DEDUP_REMOVED lines=26> */
[----:B------:R-:W4:Y:S01]  /*22090*/  MUFU.EX2 R97, R17 ;  /* 0x0000001100617308 */ /* 0x000f220000000800 */
[C---:B------:R-:W-:Y:S01]  /*220a0*/  FFMA.FTZ R4, R0.reuse, R246, R35 ;  /* 0x000000f600047223 */ /* 0x040fe20000010023 */
[----:B--2---:R-:W-:Y:S01]  /*220b0*/  ISETP.GT.AND P0, PT, R209, R248, PT ;  /* 0x000000f8d100720c */ /* 0x004fe20003f04270 */
        /* <DEDUP_REMOVED lines=13> */
[----:B----4-:R-:W-:Y:S01]  /*22190*/  F2FP.BF16.PACK_AB R77, R97, R18 ;  /* 0x00000012614d723e */ /* 0x010fe200000010ff */
[----:B------:R-:W-:Y:S01]  /*221a0*/  FADD.FTZ R96, R32, R4 ;  /* 0x0000000420607221 */ /* 0x000fe20000010000 */
[----:B------:R-:W4:Y:S01]  /*221b0*/  LDSM.16.MT88.4 R36, [R196] ;  /* 0x00000000c424783b */ /* 0x000f220000004200 */
[----:B------:R-:W-:Y:S02]  /*221c0*/  FMUL.FTZ R6, R3, R130 ;  /* 0x0000008203067220 */ /* 0x000fe40000410000 */
[C---:B------:R-:W-:Y:S01]  /*221d0*/  FMUL.FTZ R4, R65.reuse, R128 ;  /* 0x0000008041047220 */ /* 0x040fe20000410000 */
[----:B------:R-:W-:Y:S01]  /*221e0*/  MUFU.EX2 R99, R34 ;  /* 0x0000002200637308 */ /* 0x000fe20000000800 */
[----:B------:R-:W-:Y:S02]  /*221f0*/  FMUL.FTZ R5, R65, R129 ;  /* 0x0000008141057220 */ /* 0x000fe40000410000 */
[C---:B------:R-:W-:Y:S02]  /*22200*/  FMUL.FTZ R10, R2.reuse, R122 ;  /* 0x0000007a020a7220 */ /* 0x040fe40000410000 */
[----:B--2---:R-:W-:Y:S02]  /*22210*/  FMUL.FTZ R7, R3, R131 ;  /* 0x0000008303077220 */ /* 0x004fe40000410000 */
[C---:B------:R-:W-:Y:S02]  /*22220*/  FMUL.FTZ R11, R2.reuse, R123 ;  /* 0x0000007b020b7220 */ /* 0x040fe40000410000 */
[----:B------:R-:W-:Y:S01]  /*22230*/  FMUL.FTZ R15, R2, R119 ;  /* 0x00000077020f7220 */ /* 0x000fe20000410000 */
[----:B------:R-:W2:Y:S01]  /*22240*/  MUFU.EX2 R98, R16 ;  /* 0x0000001000627308 */ /* 0x000ea20000000800 */
[----:B------:R-:W-:Y:S02]  /*22250*/  FMUL.FTZ R17, R65, R133 ;  /* 0x0000008541117220 */ /* 0x000fe40000410000 */
[----:B------:R-:W-:Y:S01]  /*22260*/  FMUL.FTZ R19, R3, R135 ;  /* 0x0000008703137220 */ /* 0x000fe20000410000 */
[----:B-1----:R-:W-:Y:S01]  /*22270*/  F2FP.BF16.PACK_AB R75, R100, R0 ;  /* 0x00000000644b723e */ /* 0x002fe200000010ff */
[----:B------:R-:W-:Y:S02]  /*22280*/  FADD.FTZ R88, R0, R52 ;  /* 0x0000003400587221 */ /* 0x000fe40000010000 */
[----:B------:R-:W1:Y:S01]  /*22290*/  LDSM.16.MT88.4 R52, [R193] ;  /* 0x00000000c134783b */ /* 0x000e620000004200 */
[----:B------:R-:W-:Y:S02]  /*222a0*/  FMUL.FTZ R32, R65, R140 ;  /* 0x0000008c41207220 */ /* 0x000fe40000410000 */
[----:B------:R-:W5:Y:S01]  /*222b0*/  MUFU.EX2 R117, R33 ;  /* 0x0000002100757308 */ /* 0x000f620000000800 */
[-C--:B---3--:R-:W-:Y:S05]  /*222c0*/  HMMA.16816.F32.BF16 R4, R72, R20.reuse, R4 ;  /* 0x000000144804723c */ /* 0x088fea0000041804 */
[C---:B------:R-:W-:Y:S02]  /*222d0*/  FMUL.FTZ R14, R2.reuse, R118 ;  /* 0x00000076020e7220 */ /* 0x040fe40000410000 */
[C---:B------:R-:W-:Y:S02]  /*222e0*/  FFMA.FTZ R89, R2.reuse, R247, R18 ;  /* 0x000000f702597223 */ /* 0x040fe40000010012 */
[----:B------:R-:W-:Y:S01]  /*222f0*/  FMUL.FTZ R18, R3, R134 ;  /* 0x0000008603127220 */ /* 0x000fe20000410000 */
[----:B------:R-:W-:Y:S02]  /*22300*/  MUFU.EX2 R105, R180 ;  /* 0x000000b400697308 */ /* 0x000fe40000000800 */
[----:B------:R-:W-:Y:S01]  /*22310*/  FMUL.FTZ R26, R2, R114 ;  /* 0x00000072021a7220 */ /* 0x000fe20000410000 */
[----:B--2---:R-:W-:Y:S01]  /*22320*/  F2FP.BF16.PACK_AB R79, R116, R98 ;  /* 0x00000062744f723e */ /* 0x004fe200000010ff */
        /* <DEDUP_REMOVED lines=32> */
[-C--:B----4-:R-:W-:Y:S03]  /*22530*/  HMMA.16816.F32.BF16 R20, R72, R36.reuse, R20 ;  /* 0x000000244814723c */ /* 0x090fe60000041814 */
        /* <DEDUP_REMOVED lines=257> */
.L_x_1110:
[----:B------:R-:W-:Y:S05]  /*23550*/  BRA.DIV ~URZ, `(.L_x_1139) ;  /* 0x000081e27f007947 */ /* 0x000fea000b800000 */
[----:B------:R2:W3:Y:S02]  /*23560*/  SHFL.BFLY PT, R0, R237, 0x2, 0x1f ;  /* 0x0c401f00ed007f89 */ /* 0x0004e400000e0000 */
.L_x_1258:
[----:B---3--:R-:W-:Y:S01]  /*23570*/  FADD.FTZ R5, R0, R237 ;  /* 0x000000ed00057221 */ /* 0x008fe20000010000 */
[----:B------:R-:W-:Y:S05]  /*23580*/  BRA.DIV ~URZ, `(.L_x_1140) ;  /* 0x000082027f007947 */ /* 0x000fea000b800000 */
[----:B------:R-:W3:Y:S04]  /*23590*/  SHFL.BFLY PT, R2, R243, 0x2, 0x1f ;  /* 0x0c401f00f3027f89 */ /* 0x000ee800000e0000 */
[----:B------:R-:W4:Y:S04]  /*235a0*/  SHFL.BFLY PT, R0, R246, 0x2, 0x1f ;  /* 0x0c401f00f6007f89 */ /* 0x000f2800000e0000 */
[----:B------:R-:W5:Y:S04]  /*235b0*/  SHFL.BFLY PT, R4, R247, 0x2, 0x1f ;  /* 0x0c401f00f7047f89 */ /* 0x000f6800000e0000 */
[----:B-1----:R-:W1:Y:S01]  /*235c0*/  SHFL.BFLY PT, R3, R5, 0x1, 0x1f ;  /* 0x0c201f0005037f89 */ /* 0x002e6200000e0000 */
[----:B---3--:R-:W-:-:S02]  /*235d0*/  FADD.FTZ R2, R2, R243 ;  /* 0x000000f302027221 */ /* 0x008fc40000010000 */
[----:B----4-:R-:W-:-:S03]  /*235e0*/  FADD.FTZ R0, R0, R246 ;  /* 0x000000f600007221 */ /* 0x010fc60000010000 */
[----:B------:R-:W3:Y:S01]  /*235f0*/  SHFL.BFLY PT, R6, R2, 0x1, 0x1f ;  /* 0x0c201f0002067f89 */ /* 0x000ee200000e0000 */
[----:B-----5:R-:W-:-:S03]  /*23600*/  FADD.FTZ R4, R4, R247 ;  /* 0x000000f704047221 */ /* 0x020fc60000010000 */
[----:B------:R-:W4:Y:S01]  /*23610*/  SHFL.BFLY PT, R7, R0, 0x1, 0x1f ;  /* 0x0c201f0000077f89 */ /* 0x000f2200000e0000 */
[----:B-1----:R-:W-:-:S03]  /*23620*/  FADD.FTZ R5, R5, R3 ;  /* 0x0000000305057221 */ /* 0x002fc60000010000 */
[----:B------:R1:W2:Y:S01]  /*23630*/  SHFL.BFLY PT, R8, R4, 0x1, 0x1f ;  /* 0x0c201f0004087f89 */ /* 0x0002a200000e0000 */
[----:B---3--:R-:W-:Y:S02]  /*23640*/  FADD.FTZ R6, R2, R6 ;  /* 0x0000000602067221 */ /* 0x008fe40000010000 */
[----:B----4-:R-:W-:Y:S02]  /*23650*/  FADD.FTZ R7, R0, R7 ;  /* 0x0000000700077221 */ /* 0x010fe40000010000 */
.L_x_1259:
[----:B------:R-:W-:Y:S01]  /*23660*/  FSETP.NE.FTZ.AND P3, PT, R5, RZ, PT ;  /* 0x000000ff0500720b */ /* 0x000fe20003f75000 */
[----:B------:R-:W-:Y:S01]  /*23670*/  CS2R R2, SRZ ;  /* 0x0000000000027805 */ /* 0x000fe2000001ff00 */
[----:B------:R-:W-:Y:S01]  /*23680*/  MOV R0, RZ ;  /* 0x000000ff00007202 */ /* 0x000fe20000000f00 */
[----:B-12---:R-:W-:Y:S01]  /*23690*/  FADD.FTZ R4, R8, R4 ;  /* 0x0000000408047221 */ /* 0x006fe20000010000 */
        /* <DEDUP_REMOVED lines=98> */
.L_x_969:
[----:B------:R3:W5:Y:S04]  /*23cc0*/  LDL R6, [R1+0x40] ;  /* 0x0000400001067983 */ /* 0x0007680000100800 */
[----:B------:R-:W4:Y:S01]  /*23cd0*/  S2R R2, SR_TID.X ;  /* 0x0000000000027919 */ /* 0x000f220000002100 */
[----:B------:R-:W-:Y:S01]  /*23ce0*/  BSSY B0, `(.L_x_1141) ;  /* 0x0000011000007945 */ /* 0x000fe20003800000 */
[----:B----4-:R-:W-:-:S13]  /*23cf0*/  LOP3.LUT P0, RZ, R2, 0x7f, RZ, 0xc0, !PT ;  /* 0x0000007f02ff7812 */ /* 0x010fda000780c0ff */
[----:B------:R-:W-:Y:S05]  /*23d00*/  @P0 BRA `(.L_x_1142) ;  /* 0x000000e000000947 */ /* 0x000fea0003800000 */
[----:B---3--:R-:W3:Y:S01]  /*23d10*/  S2R R4, SR_LANEID ;  /* 0x0000000000047919 */ /* 0x008ee20000000000 */
[----:B------:R-:W-:Y:S01]  /*23d20*/  VOTEU.ANY UR4, UPT, PT ;  /* 0x0000000000047886 */ /* 0x000fe200038e0100 */
[----:B------:R-:W-:Y:S01]  /*23d30*/  IMAD.MOV.U32 R5, RZ, RZ, c[0x0][0x564] ;  /* 0x00015900ff057624 */ /* 0x000fe200078e00ff */
[----:B-1----:R-:W3:Y:S08]  /*23d40*/  FLO.U32 R3, UR4 ;  /* 0x0000000400037d00 */ /* 0x002ef000080e0000 */
[----:B------:R-:W1:Y:S01]  /*23d50*/  POPC R2, UR4 ;  /* 0x0000000400027d09 */ /* 0x000e620008000000 */
[----:B---3--:R-:W-:Y:S01]  /*23d60*/  ISETP.EQ.U32.AND P0, PT, R3, R4, PT ;  /* 0x000000040300720c */ /* 0x008fe20003f02070 */
[----:B------:R-:W-:-:S12]  /*23d70*/  IMAD.MOV.U32 R4, RZ, RZ, c[0x0][0x560] ;  /* 0x00015800ff047624 */ /* 0x000fd800078e00ff */
[----:B-1----:R1:W3:Y:S04]  /*23d80*/  @P0 ATOMG.E.ADD.STRONG.GPU PT, R2, [R4.64], R2 ;  /* 0x00000002040209a8 */ /* 0x0022e800081ee1c8 */
[----:B-1----:R-:W1:Y:S04]  /*23d90*/  S2R R4, SR_LTMASK ;  /* 0x0000000000047919 */ /* 0x002e680000003900 */
[----:B---3--:R1:W3:Y:S02]  /*23da0*/  SHFL.IDX PT, R3, R2, R3, 0x1f ;  /* 0x00001f0302037589 */ /* 0x0082e400000e0000 */
[----:B-1----:R-:W-:-:S06]  /*23db0*/  LOP3.LUT R2, R4, UR4, RZ, 0xc0, !PT ;  /* 0x0000000404027c12 */ /* 0x002fcc000f8ec0ff */
[----:B------:R-:W3:Y:S02]  /*23dc0*/  POPC R2, R2 ;  /* 0x0000000200027309 */ /* 0x000ee40000000000 */
[----:B---3-5:R-:W-:-:S05]  /*23dd0*/  IADD3 R6, R3, c[0x0][0xc], R2 ;  /* 0x0000030003067a10 */ /* 0x028fca0007ffe002 */
[----:B------:R1:W-:Y:S02]  /*23de0*/  STL [R1+0x40], R6 ;  /* 0x0000400601007387 */ /* 0x0003e40000100800 */
.L_x_1142:
[----:B---3--:R-:W-:Y:S05]  /*23df0*/  BSYNC B0 ;  /* 0x0000000000007941 */ /* 0x008fea0003800000 */
.L_x_1141:
[----:B------:R-:W-:Y:S01]  /*23e00*/  PRMT R0, R0, 0x9910, RZ ;  /* 0x0000991000007816 */ /* 0x000fe200000000ff */
[----:B------:R-:W-:Y:S01]  /*23e10*/  BSSY B1, `(.L_x_1143) ;  /* 0x0000302000017945 */ /* 0x000fe20003800000 */
[----:B-----5:R-:W-:Y:S02]  /*23e20*/  IMAD.MOV.U32 R53, RZ, RZ, R6 ;  /* 0x000000ffff357224 */ /* 0x020fe400078e0006 */
[----:B------:R-:W-:-:S13]  /*23e30*/  ISETP.NE.AND P0, PT, R0, RZ, PT ;  /* 0x000000ff0000720c */ /* 0x000fda0003f05270 */
[----:B------:R-:W-:Y:S05]  /*23e40*/  @!P0 BRA `(.L_x_1144) ;  /* 0x0000241000008947 */ /* 0x000fea0003800000 */
[----:B------:R-:W3:Y:S04]  /*23e50*/  LDL R7, [R1+0x6c] ;  /* 0x00006c0001077983 */ /* 0x000ee80000100800 */
[----:B-1----:R-:W4:Y:S04]  /*23e60*/  LDL R6, [R1+0x7c] ;  /* 0x00007c0001067983 */ /* 0x002f280000100800 */
[----:B--2---:R-:W2:Y:S04]  /*23e70*/  LDL R9, [R1+0x84] ;  /* 0x0000840001097983 */ /* 0x004ea80000100800 */
[----:B------:R-:W2:Y:S01]  /*23e80*/  LDL R5, [R1+0x80] ;  /* 0x0000800001057983 */ /* 0x000ea20000100800 */
[----:B------:R-:W-:Y:S01]  /*23e90*/  WARPSYNC 0xffffffff ;  /* 0xffffffff00007948 */ /* 0x000fe20003800000 */
[----:B------:R-:W-:-:S02]  /*23ea0*/  F2FP.BF16.PACK_AB R0, R67, R66 ;  /* 0x000000424300723e */ /* 0x000fc400000010ff */
[----:B------:R-:W-:Y:S01]  /*23eb0*/  BAR.SYNC.DEFER_BLOCKING 0x1, 0x80 ;  /* 0x0042000000007b1d */ /* 0x000fe20000010000 */
[----:B------:R-:W-:Y:S02]  /*23ec0*/  F2FP.BF16.PACK_AB R3, R83, R82 ;  /* 0x000000525303723e */ /* 0x000fe400000010ff */
[----:B------:R-:W-:-:S03]  /*23ed0*/  F2FP.BF16.PACK_AB R2, R73, R72 ;  /* 0x000000484902723e */ /* 0x000fc600000010ff */
[----:B------:R-:W2:Y:S01]  /*23ee0*/  LDL R8, [R1+0x70] ;  /* 0x0000700001087983 */ /* 0x000ea20000100800 */
[----:B------:R-:W-:-:S03]  /*23ef0*/  F2FP.BF16.PACK_AB R4, R37, R36 ;  /* 0x000000242504723e */ /* 0x000fc600000010ff */
[----:B------:R-:W2:Y:S04]  /*23f00*/  LDL R12, [R1+0x88] ;  /* 0x00008800010c7983 */ /* 0x000ea80000100800 */
[----:B------:R-:W2:Y:S04]  /*23f10*/  LDL R10, [R1+0x4c] ;  /* 0x00004c00010a7983 */ /* 0x000ea80000100800 */
[----:B---3--:R1:W-:Y:S04]  /*23f20*/  STS [R7], R0 ;  /* 0x0000000007007388 */ /* 0x0083e80000000800 */
[----:B------:R3:W-:Y:S04]  /*23f30*/  STS [R7+0x400], R3 ;  /* 0x0004000307007388 */ /* 0x0007e80000000800 */
[----:B----4-:R4:W-:Y:S01]  /*23f40*/  STS [R6], R2 ;  /* 0x0000000206007388 */ /* 0x0109e20000000800 */
[----:B-1----:R-:W-:-:S02]  /*23f50*/  F2FP.BF16.PACK_AB R0, R87, R86 ;  /* 0x000000565700723e */ /* 0x002fc400000010ff */
[----:B---3--:R-:W-:-:S03]  /*23f60*/  F2FP.BF16.PACK_AB R3, R49, R48 ;  /* 0x000000303103723e */ /* 0x008fc600000010ff */
[----:B------:R1:W-:Y:S01]  /*23f70*/  STS [R6+0x400], R0 ;  /* 0x0004000006007388 */ /* 0x0003e20000000800 */
[----:B----4-:R-:W-:-:S03]  /*23f80*/  F2FP.BF16.PACK_AB R2, R31, R30 ;  /* 0x0000001e1f02723e */ /* 0x010fc600000010ff */
[----:B------:R3:W-:Y:S04]  /*23f90*/  STS [R7+0x2000], R3 ;  /* 0x0020000307007388 */ /* 0x0007e80000000800 */
[----:B------:R4:W-:Y:S01]  /*23fa0*/  STS [R7+0x2400], R2 ;  /* 0x0024000207007388 */ /* 0x0009e20000000800 */
[----:B-1----:R-:W-:Y:S02]  /*23fb0*/  F2FP.BF16.PACK_AB R0, R35, R34 ;  /* 0x000000222300723e */ /* 0x002fe400000010ff */
[----:B---3--:R-:W-:-:S03]  /*23fc0*/  F2FP.BF16.PACK_AB R3, R75, R74 ;  /* 0x0000004a4b03723e */ /* 0x008fc600000010ff */
[----:B------:R1:W-:Y:S04]  /*23fd0*/  STS [R6+0x2000], R0 ;  /* 0x0020000006007388 */ /* 0x0003e80000000800 */
[----:B----4-:R-:W3:Y:S01]  /*23fe0*/  LDL R7, [R1+0x78] ;  /* 0x0000780001077983 */ /* 0x010ee20000100800 */
[----:B------:R-:W-:-:S03]  /*23ff0*/  F2FP.BF16.PACK_AB R2, R89, R88 ;  /* 0x000000585902723e */ /* 0x000fc600000010ff */
[----:B------:R4:W-:Y:S04]  /*24000*/  STS [R6+0x2400], R4 ;  /* 0x0024000406007388 */ /* 0x0009e80000000800 */
[----:B--2---:R2:W-:Y:S04]  /*24010*/  STS [R9], R3 ;  /* 0x0000000309007388 */ /* 0x0045e80000000800 */
[----:B------:R2:W-:Y:S01]  /*24020*/  STS [R9+0x400], R2 ;  /* 0x0004000209007388 */ /* 0x0005e20000000800 */
[----:B-1----:R-:W-:-:S05]  /*24030*/  F2FP.BF16.PACK_AB R0, R77, R76 ;  /* 0x0000004c4d00723e */ /* 0x002fca00000010ff */
[----:B------:R1:W-:Y:S01]  /*24040*/  STS [R5], R0 ;  /* 0x0000000005007388 */ /* 0x0003e20000000800 */
[----:B----4-:R-:W-:-:S03]  /*24050*/  F2FP.BF16.PACK_AB R4, R39, R38 ;  /* 0x000000262704723e */ /* 0x010fc600000010ff */
[----:B------:R-:W4:Y:S01]  /*24060*/  LDL R6, [R1+0x74] ;  /* 0x0000740001067983 */ /* 0x000f220000100800 */
[----:B--2---:R-:W-:Y:S02]  /*24070*/  F2FP.BF16.PACK_AB R3, R129, R128 ;  /* 0x000000808103723e */ /* 0x004fe400000010ff */
[----:B------:R-:W-:-:S03]  /*24080*/  F2FP.BF16.PACK_AB R2, R43, R42 ;  /* 0x0000002a2b02723e */ /* 0x000fc600000010ff */
[----:B------:R2:W-:Y:S04]  /*24090*/  STS [R5+0x400], R3 ;  /* 0x0004000305007388 */ /* 0x0005e80000000800 */
[----:B------:R-:W-:Y:S01]  /*240a0*/  STS [R9+0x2000], R4 ;  /* 0x0020000409007388 */ /* 0x000fe20000000800 */
[----:B-1----:R-:W-:-:S05]  /*240b0*/  F2FP.BF16.PACK_AB R0, R41, R40 ;  /* 0x000000282900723e */ /* 0x002fca00000010ff */
[----:B------:R1:W-:Y:S01]  /*240c0*/  STS [R9+0x2400], R0 ;  /* 0x0024000009007388 */ /* 0x0003e20000000800 */
[----:B--2---:R-:W-:-:S03]  /*240d0*/  F2FP.BF16.PACK_AB R3, R59, R58 ;  /* 0x0000003a3b03723e */ /* 0x004fc600000010ff */
[----:B-1----:R-:W2:Y:S01]  /*240e0*/  LDL R9, [R1+0x8c] ;  /* 0x00008c0001097983 */ /* 0x002ea20000100800 */
        /* <DEDUP_REMOVED lines=16> */
[----:B---3--:R1:W-:Y:S04]  /*241f0*/  STS [R7], R3 ;  /* 0x0000000307007388 */ /* 0x0083e80000000800 */
[----:B------:R3:W-:Y:S04]  /*24200*/  STS [R7+0x400], R0 ;  /* 0x0004000007007388 */ /* 0x0007e80000000800 */
[----:B------:R4:W-:Y:S04]  /*24210*/  STS [R8+0x2000], R2 ;  /* 0x0020000208007388 */ /* 0x0009e80000000800 */
[----:B------:R4:W-:Y:S04]  /*24220*/  STS [R8+0x2400], R4 ;  /* 0x0024000408007388 */ /* 0x0009e80000000800 */
[----:B------:R-:W-:Y:S01]  /*24230*/  STS [R7+0x2000], R5 ;  /* 0x0020000507007388 */ /* 0x000fe20000000800 */
[----:B-1----:R-:W-:-:S02]  /*24240*/  F2FP.BF16.PACK_AB R3, R47, R46 ;  /* 0x0000002e2f03723e */ /* 0x002fc400000010ff */
[----:B---3--:R-:W-:Y:S02]  /*24250*/  F2FP.BF16.PACK_AB R0, R81, R80 ;  /* 0x000000505100723e */ /* 0x008fe400000010ff */
[----:B----4-:R-:W-:Y:S01]  /*24260*/  F2FP.BF16.PACK_AB R2, R79, R78 ;  /* 0x0000004e4f02723e */ /* 0x010fe200000010ff */
[----:B------:R-:W-:Y:S04]  /*24270*/  STS [R7+0x2400], R3 ;  /* 0x0024000307007388 */ /* 0x000fe80000000800 */
[----:B------:R1:W-:Y:S04]  /*24280*/  STS [R6], R2 ;  /* 0x0000000206007388 */ /* 0x0003e80000000800 */
[----:B------:R3:W-:Y:S01]  /*24290*/  STS [R6+0x400], R0 ;  /* 0x0004000006007388 */ /* 0x0007e20000000800 */
[----:B------:R-:W-:-:S03]  /*242a0*/  F2FP.BF16.PACK_AB R4, R45, R44 ;  /* 0x0000002c2d04723e */ /* 0x000fc600000010ff */
[----:B------:R-:W4:Y:S01]  /*242b0*/  LDL.LU R8, [R1+0x44] ;  /* 0x0000440001087983 */ /* 0x000f220000300800 */
[----:B-1----:R-:W-:Y:S02]  /*242c0*/  F2FP.BF16.PACK_AB R2, R61, R60 ;  /* 0x0000003c3d02723e */ /* 0x002fe400000010ff */
[----:B---3--:R-:W-:-:S03]  /*242d0*/  F2FP.BF16.PACK_AB R0, R63, R62 ;  /* 0x0000003e3f00723e */ /* 0x008fc600000010ff */
[----:B------:R1:W-:Y:S01]  /*242e0*/  STS [R12], R2 ;  /* 0x000000020c007388 */ /* 0x0003e20000000800 */
[----:B------:R-:W-:-:S03]  /*242f0*/  F2FP.BF16.PACK_AB R3, R33, R32 ;  /* 0x000000202103723e */ /* 0x000fc600000010ff */
[----:B--2---:R2:W-:Y:S04]  /*24300*/  STS [R9+0x400], R0 ;  /* 0x0004000009007388 */ /* 0x0045e80000000800 */
[----:B------:R3:W-:Y:S04]  /*24310*/  STS [R6+0x2000], R4 ;  /* 0x0020000406007388 */ /* 0x0007e80000000800 */
[----:B------:R3:W-:Y:S01]  /*24320*/  STS [R6+0x2400], R3 ;  /* 0x0024000306007388 */ /* 0x0007e20000000800 */
[----:B-1----:R-:W-:-:S05]  /*24330*/  F2FP.BF16.PACK_AB R2, R27, R26 ;  /* 0x0000001a1b02723e */ /* 0x002fca00000010ff */
[----:B------:R-:W-:Y:S01]  /*24340*/  STS [R12+0x2000], R2 ;  /* 0x002000020c007388 */ /* 0x000fe20000000800 */
[----:B--2---:R-:W-:-:S05]  /*24350*/  F2FP.BF16.PACK_AB R0, R29, R28 ;  /* 0x0000001c1d00723e */ /* 0x004fca00000010ff */
[----:B------:R1:W-:Y:S01]  /*24360*/  STS [R9+0x2400], R0 ;  /* 0x0024000009007388 */ /* 0x0003e20000000800 */
[----:B---3--:R-:W-:Y:S02]  /*24370*/  IMAD.MOV.U32 R4, RZ, RZ, 0x4 ;  /* 0x00000004ff047424 */ /* 0x008fe400078e00ff */
[----:B------:R-:W-:Y:S02]  /*24380*/  IMAD.MOV.U32 R3, RZ, RZ, RZ ;  /* 0x000000ffff037224 */ /* 0x000fe400078e00ff */
[CC--:B------:R-:W-:Y:S01]  /*24390*/  @P1 IMAD.WIDE R6, R10.reuse, R4.reuse, c[0x0][0x508] ;  /* 0x000142000a061625 */ /* 0x0c0fe200078e0204 */
[----:B------:R-:W-:Y:S03]  /*243a0*/  BAR.SYNC.DEFER_BLOCKING 0x1, 0x80 ;  /* 0x0042000000007b1d */ /* 0x000fe60000010000 */
[----:B------:R-:W-:-:S03]  /*243b0*/  IMAD.WIDE R4, R10, R4, c[0x0][0x500] ;  /* 0x000140000a047625 */ /* 0x000fc600078e0204 */
[----:B------:R2:W5:Y:S04]  /*243c0*/  @P1 LDG.E R11, [R6.64] ;  /* 0x00000008060b1981 */ /* 0x000568000c1e1900 */
[----:B------:R2:W5:Y:S01]  /*243d0*/  @P2 LDG.E R3, [R4.64] ;  /* 0x0000000804032981 */ /* 0x000562000c1e1900 */
[----:B----4-:R-:W-:-:S04]  /*243e0*/  ISETP.NE.AND P0, PT, R8, RZ, PT ;  /* 0x000000ff0800720c */ /* 0x010fc80003f05270 */
[----:B-1----:R-:W-:Y:S01]  /*243f0*/  SEL R0, R8, c[0x0][0x3d4], P0 ;  /* 0x0000f50008007a07 */ /* 0x002fe20000000000 */
[----:B------:R-:W-:Y:S05]  /*24400*/  @P1 BRA `(.L_x_1145) ;  /* 0x0000004000001947 */ /* 0x000fea0003800000 */
[----:B--2---:R-:W-:Y:S05]  /*24410*/  @!P2 BRA `(.L_x_1145) ;  /* 0x000000300000a947 */ /* 0x004fea0003800000 */
[----:B-----5:R1:W2:Y:S04]  /*24420*/  LDG.E R11, [R4.64] ;  /* 0x00000008040b7981 */ /* 0x0202a8000c1e1900 */
[----:B-1----:R-:W2:Y:S02]  /*24430*/  LDG.E R4, [R4.64+0x4] ;  /* 0x0000040804047981 */ /* 0x002ea4000c1e1900 */
[----:B--2---:R-:W-:Y:S02]  /*24440*/  IADD3 R11, -R11, R4, RZ ;  /* 0x000000040b0b7210 */ /* 0x004fe40007ffe1ff */
.L_x_1145:
        /* <DEDUP_REMOVED lines=9> */
[----:B------:R-:W2:Y:S08]  /*244e0*/  LDC.64 R14, c[0x0][R12+0x168] ;  /* 0x00005a000c0e7b82 */ /* 0x000eb00000000a00 */
        /* <DEDUP_REMOVED lines=12> */
[----:B------:R-:W-:-:S04]  /*245b0*/  IMAD.WIDE.U32 R6, R8, R2, RZ ;  /* 0x0000000208067225 */ /* 0x000fc800078e00ff */
[----:B------:R-:W-:Y:S01]  /*245c0*/  IMAD.IADD R13, R7, 0x1, R13 ;  /* 0x00000001070d7824 */ /* 0x000fe200078e020d */
        /* <DEDUP_REMOVED lines=13> */
[----:B----4-:R-:W-:Y:S02]  /*246a0*/  SEL R10, R16, RZ, P2 ;  /* 0x000000ff100a7207 */ /* 0x010fe40001000000 */
        /* <DEDUP_REMOVED lines=54> */
[----:B------:R-:W-:Y:S01]  /*24a10*/  SHF.R.S32.HI R4, RZ, 0x1f, R2 ;  /* 0x0000001fff047819 */ /* 0x000fe20000011402 */
[----:B------:R-:W-:Y:S01]  /*24a20*/  IMAD.WIDE.U32 R6, R3, c[0x0][0x3a0], RZ ;  /* 0x0000e80003067a25 */ /* 0x000fe200078e00ff */
[----:B-1----:R1:W3:Y:S01]  /*24a30*/  LDS.128 R12, [R208+0x80] ;  /* 0x00008000d00c7984 */ /* 0x0022e20000000c00 */
        /* <DEDUP_REMOVED lines=10> */
[----:B------:R-:W-:Y:S01]  /*24ae0*/  IMAD R7, R2, c[0x0][0x3f4], R4 ;  /* 0x0000fd0002077a24 */ /* 0x000fe200078e0204 */
[----:B------:R-:W-:-:S02]  /*24af0*/  MOV R4, R6 ;  /* 0x0000000600047202 */ /* 0x000fc40000000f00 */
[----:B------:R1:W1:Y:S03]  /*24b00*/  LDS.128 R32, [R208+0x2880] ;  /* 0x00288000d0207984 */ /* 0x0002660000000c00 */
[----:B------:R-:W-:Y:S01]  /*24b10*/  IMAD.WIDE.U32 R4, R2, c[0x0][0x3f0], R4 ;  /* 0x0000fc0002047a25 */ /* 0x000fe200078e0004 */
[----:B------:R1:W1:Y:S04]  /*24b20*/  LDS.128 R36, [R208+0x3080] ;  /* 0x00308000d0247984 */ /* 0x0002680000000c00 */
[----:B------:R1:W1:Y:S01]  /*24b30*/  LDS.128 R40, [R208+0x3880] ;  /* 0x00388000d0287984 */ /* 0x0002620000000c00 */
[----:B------:R-:W-:-:S03]  /*24b40*/  IADD3 R5, R5, R7, RZ ;  /* 0x0000000705057210 */ /* 0x000fc60007ffe0ff */
[----:B------:R-:W5:Y:S02]  /*24b50*/  S2R R11, SR_TID.X ;  /* 0x00000000000b7919 */ /* 0x000f640000002100 */
[----:B-----5:R-:W-:-:S04]  /*24b60*/  SHF.R.S32.HI R10, RZ, 0x1f, R11 ;  /* 0x0000001fff0a7819 */ /* 0x020fc8000001140b */
[----:B------:R-:W-:-:S04]  /*24b70*/  LEA.HI R10, R10, R11, RZ, 0x3 ;  /* 0x0000000b0a0a7211 */ /* 0x000fc800078f18ff */
[----:B------:R-:W-:Y:S02]  /*24b80*/  SHF.R.S32.HI R10, RZ, 0x3, R10 ;  /* 0x00000003ff0a7819 */ /* 0x000fe4000001140a */
        /* <DEDUP_REMOVED lines=16> */
[----:B------:R-:W-:Y:S02]  /*24c90*/  IADD3 R3, R3, R4, RZ ;  /* 0x0000000403037210 */ /* 0x000fe40007ffe0ff */
[----:B------:R-:W-:Y:S02]  /*24ca0*/  IADD3 R4, R10, R52, RZ ;  /* 0x000000340a047210 */ /* 0x000fe40007ffe0ff */
[----:B------:R-:W-:Y:S01]  /*24cb0*/  LEA.HI.X R5, R2, c[0x0][0x384], R3, 0x1, P0 ;  /* 0x0000e10002057a11 */ /* 0x000fe200000f0c03 */
[----:B------:R-:W-:Y:S05]  /*24cc0*/  BRA.DIV ~URZ, `(.L_x_1147) ;  /* 0x00006cf27f007947 */ /* 0x000fea000b800000 */
[----:B-1-34-:R1:W2:Y:S02]  /*24cd0*/  SHFL.IDX PT, R7, R5, RZ, 0x181f ;  /* 0x00181fff05077589 */ /* 0x01a2a400000e0000 */
.L_x_1260:
[----:B------:R-:W-:Y:S05]  /*24ce0*/  BRA.DIV ~URZ, `(.L_x_1148) ;  /* 0x00006d427f007947 */ /* 0x000fea000b800000 */
[----:B------:R3:W4:Y:S02]  /*24cf0*/  SHFL.IDX PT, R2, R6, RZ, 0x181f ;  /* 0x00181fff06027589 */ /* 0x00072400000e0000 */
.L_x_1261:
[----:B------:R-:W-:-:S13]  /*24d00*/  ISETP.GE.OR P0, PT, R4, R0, P2 ;  /* 0x000000000400720c */ /* 0x000fda0001706670 */
[----:B----4-:R-:W-:-:S04]  /*24d10*/  @!P0 LEA R2, P1, R244, R2, 0x1 ;  /* 0x00000002f4028211 */ /* 0x010fc800078208ff */
[----:B--2---:R-:W-:-:S05]  /*24d20*/  @!P0 LEA.HI.X R3, R244, R7, R245, 0x1, P1 ;  /* 0x00000007f4038211 */ /* 0x004fca00008f0cf5 */
[----:B------:R2:W-:Y:S01]  /*24d30*/  @!P0 ST.E.128 [R2.64], R12 ;  /* 0x0000000c02008985 */ /* 0x0005e2000c101d08 */
[----:B------:R-:W-:Y:S05]  /*24d40*/  BRA.DIV ~URZ, `(.L_x_1149) ;  /* 0x00006d527f007947 */ /* 0x000fea000b800000 */
[----:B------:R4:W1:Y:S04]  /*24d50*/  SHFL.IDX PT, R7, R5, 0x1, 0x181f ;  /* 0x00381f0005077f89 */ /* 0x00086800000e0000 */
[----:B--2---:R4:W2:Y:S02]  /*24d60*/  SHFL.IDX PT, R2, R6, 0x1, 0x181f ;  /* 0x00381f0006027f89 */ /* 0x0048a400000e0000 */
.L_x_1262:
[----:B------:R-:W-:-:S04]  /*24d70*/  IADD3 R3, R4, 0x10, RZ ;  /* 0x0000001004037810 */ /* 0x000fc80007ffe0ff */
[----:B------:R-:W-:-:S13]  /*24d80*/  ISETP.GE.OR P0, PT, R3, R0, P2 ;  /* 0x000000000300720c */ /* 0x000fda0001706670 */
[----:B--2---:R-:W-:-:S04]  /*24d90*/  @!P0 LEA R2, P1, R244, R2, 0x1 ;  /* 0x00000002f4028211 */ /* 0x004fc800078208ff */
[----:B-1----:R-:W-:-:S05]  /*24da0*/  @!P0 LEA.HI.X R3, R244, R7, R245, 0x1, P1 ;  /* 0x00000007f4038211 */ /* 0x002fca00008f0cf5 */
[----:B------:R1:W-:Y:S01]  /*24db0*/  @!P0 ST.E.128 [R2.64], R16 ;  /* 0x0000001002008985 */ /* 0x0003e2000c101d08 */
[----:B------:R-:W-:Y:S05]  /*24dc0*/  BRA.DIV ~URZ, `(.L_x_1150) ;  /* 0x00006da27f007947 */ /* 0x000fea000b800000 */
[----:B------:R2:W1:Y:S02]  /*24dd0*/  SHFL.IDX PT, R7, R5, 0x2, 0x181f ;  /* 0x00581f0005077f89 */ /* 0x00046400000e0000 */
.L_x_1263:
[----:B------:R-:W-:Y:S05]  /*24de0*/  BRA.DIV ~URZ, `(.L_x_1151) ;  /* 0x00006df27f007947 */ /* 0x000fea000b800000 */
[----:B-1----:R1:W2:Y:S02]  /*24df0*/  SHFL.IDX PT, R2, R6, 0x2, 0x181f ;  /* 0x00581f0006027f89 */ /* 0x0022a400000e0000 */
.L_x_1264:
        /* <DEDUP_REMOVED lines=8> */
.L_x_1265:
[----:B------:R-:W-:-:S04]  /*24e80*/  IADD3 R3, R4, 0x30, RZ ;  /* 0x0000003004037810 */ /* 0x000fc80007ffe0ff */
[----:B------:R-:W-:-:S13]  /*24e90*/  ISETP.GE.OR P0, PT, R3, R0, P2 ;  /* 0x000000000300720c */ /* 0x000fda0001706670 */
[----:B--2---:R-:W-:-:S04]  /*24ea0*/  @!P0 LEA R2, P1, R244, R2, 0x1 ;  /* 0x00000002f4028211 */ /* 0x004fc800078208ff */
[----:B------:R-:W-:-:S05]  /*24eb0*/  @!P0 LEA.HI.X R3, R244, R7, R245, 0x1, P1 ;  /* 0x00000007f4038211 */ /* 0x000fca00008f0cf5 */
[----:B------:R2:W-:Y:S01]  /*24ec0*/  @!P0 ST.E.128 [R2.64], R24 ;  /* 0x0000001802008985 */ /* 0x0005e2000c101d08 */
[----:B------:R-:W-:Y:S05]  /*24ed0*/  BRA.DIV ~URZ, `(.L_x_1153) ;  /* 0x00006e427f007947 */ /* 0x000fea000b800000 */
[----:B------:R1:W2:Y:S02]  /*24ee0*/  SHFL.IDX PT, R7, R5, 0x4, 0x181f ;  /* 0x00981f0005077f89 */ /* 0x0002a400000e0000 */
.L_x_1266:
[----:B------:R-:W-:Y:S05]  /*24ef0*/  BRA.DIV ~URZ, `(.L_x_1154) ;  /* 0x00006e927f007947 */ /* 0x000fea000b800000 */
[----:B--2---:R2:W1:Y:S02]  /*24f00*/  SHFL.IDX PT, R2, R6, 0x4, 0x181f ;  /* 0x00981f0006027f89 */ /* 0x00446400000e0000 */
.L_x_1267:
        /* <DEDUP_REMOVED lines=8> */
.L_x_1268:
[----:B------:R-:W-:-:S04]  /*24f90*/  IADD3 R3, R4, 0x50, RZ ;  /* 0x0000005004037810 */ /* 0x000fc80007ffe0ff */
[----:B------:R-:W-:-:S13]  /*24fa0*/  ISETP.GE.OR P0, PT, R3, R0, P2 ;  /* 0x000000000300720c */ /* 0x000fda0001706670 */
[----:B---3--:R-:W-:-:S04]  /*24fb0*/  @!P0 LEA R2, P1, R244, R2, 0x1 ;  /* 0x00000002f4028211 */ /* 0x008fc800078208ff */
[----:B--2---:R-:W-:-:S05]  /*24fc0*/  @!P0 LEA.HI.X R3, R244, R7, R245, 0x1, P1 ;  /* 0x00000007f4038211 */ /* 0x004fca00008f0cf5 */
[----:B------:R2:W-:Y:S01]  /*24fd0*/  @!P0 ST.E.128 [R2.64], R32 ;  /* 0x0000002002008985 */ /* 0x0005e2000c101d08 */
[----:B------:R-:W-:Y:S05]  /*24fe0*/  BRA.DIV ~URZ, `(.L_x_1156) ;  /* 0x00006ee27f007947 */ /* 0x000fea000b800000 */
[----:B------:R3:W1:Y:S02]  /*24ff0*/  SHFL.IDX PT, R7, R5, 0x6, 0x181f ;  /* 0x00d81f0005077f89 */ /* 0x00066400000e0000 */
.L_x_1269:
[----:B------:R-:W-:Y:S05]  /*25000*/  BRA.DIV ~URZ, `(.L_x_1157) ;  /* 0x00006f327f007947 */ /* 0x000fea000b800000 */
[----:B--2---:R2:W3:Y:S02]  /*25010*/  SHFL.IDX PT, R2, R6, 0x6, 0x181f ;  /* 0x00d81f0006027f89 */ /* 0x0044e400000e0000 */
.L_x_1270:
        /* <DEDUP_REMOVED lines=8> */
.L_x_1271:
[----:B------:R-:W-:-:S04]  /*250a0*/  IADD3 R2, R4, 0x70, RZ ;  /* 0x0000007004027810 */ /* 0x000fc80007ffe0ff */
[----:B------:R-:W-:-:S13]  /*250b0*/  ISETP.GE.OR P0, PT, R2, R0, P2 ;  /* 0x000000000200720c */ /* 0x000fda0001706670 */
[----:B------:R-:W-:Y:S05]  /*250c0*/  @P0 BRA `(.L_x_1159) ;  /* 0x00001d6000000947 */ /* 0x000fea0003800000 */
[----:B----4-:R-:W-:-:S04]  /*250d0*/  LEA R2, P0, R244, R3, 0x1 ;  /* 0x00000003f4027211 */ /* 0x010fc800078008ff */
[----:B---3--:R-:W-:-:S05]  /*250e0*/  LEA.HI.X R3, R244, R5, R245, 0x1, P0 ;  /* 0x00000005f4037211 */ /* 0x008fca00000f0cf5 */
[----:B------:R3:W-:Y:S01]  /*250f0*/  ST.E.128 [R2.64], R40 ;  /* 0x0000002802007985 */ /* 0x0007e2000c101d08 */
[----:B------:R-:W-:Y:S05]  /*25100*/  BRA `(.L_x_1159) ;  /* 0x00001d2000007947 */ /* 0x000fea0003800000 */
.L_x_1146:
        /* <DEDUP_REMOVED lines=33> */
.L_x_1272:
[----:B------:R-:W-:Y:S05]  /*25320*/  BRA.DIV ~URZ, `(.L_x_1161) ;  /* 0x00006dc27f007947 */ /* 0x000fea000b800000 */
[----:B------:R3:W4:Y:S02]  /*25330*/  SHFL.IDX PT, R0, R12, RZ, 0x1c1f ;  /* 0x001c1fff0c007589 */ /* 0x00072400000e0000 */
.L_x_1273:
[----:B------:R-:W-:Y:S01]  /*25340*/  BSSY B0, `(.L_x_1162) ;  /* 0x0000038000007945 */ /* 0x000fe20003800000 */
[----:B------:R-:W-:Y:S05]  /*25350*/  @P0 BRA `(.L_x_1163) ;  /* 0x0000036000000947 */ /* 0x000fea0003800000 */
[C---:B------:R-:W-:Y:S02]  /*25360*/  ISETP.GE.AND P1, PT, R251.reuse, c[0x0][0x3c8], PT ;  /* 0x0000f200fb007a0c */ /* 0x040fe40003f26270 */
[C---:B------:R-:W-:Y:S02]  /*25370*/  IADD3 R10, R251.reuse, 0x8, RZ ;  /* 0x00000008fb0a7810 */ /* 0x040fe40007ffe0ff */
[----:B------:R-:W-:Y:S02]  /*25380*/  IADD3 R11, R251, 0x10, RZ ;  /* 0x00000010fb0b7810 */ /* 0x000fe40007ffe0ff */
[----:B------:R-:W-:Y:S02]  /*25390*/  ISETP.GE.AND P2, PT, R10, c[0x0][0x3c8], PT ;  /* 0x0000f2000a007a0c */ /* 0x000fe40003f46270 */
[----:B------:R-:W-:-:S02]  /*253a0*/  SHF.R.S32.HI R6, RZ, 0x1f, R251 ;  /* 0x0000001fff067819 */ /* 0x000fc400000114fb */
[----:B------:R-:W-:Y:S02]  /*253b0*/  ISETP.GE.AND P3, PT, R11, c[0x0][0x3c8], PT ;  /* 0x0000f2000b007a0c */ /* 0x000fe40003f66270 */
[C---:B------:R-:W-:Y:S02]  /*253c0*/  IADD3 R13, R251.reuse, 0x8, RZ ;  /* 0x00000008fb0d7810 */ /* 0x040fe40007ffe0ff */
[C---:B----4-:R-:W-:Y:S02]  /*253d0*/  @!P1 LEA R2, P0, R251.reuse, R0, 0x2 ;  /* 0x00000000fb029211 */ /* 0x050fe400078010ff */
[C---:B------:R-:W-:Y:S02]  /*253e0*/  IADD3 R9, R251.reuse, 0x18, RZ ;  /* 0x00000018fb097810 */ /* 0x040fe40007ffe0ff */
[----:B--2---:R-:W-:Y:S02]  /*253f0*/  @!P1 LEA.HI.X R3, R251, R4, R6, 0x2, P0 ;  /* 0x00000004fb039211 */ /* 0x004fe400000f1406 */
[----:B------:R-:W-:-:S02]  /*25400*/  @!P2 LEA R6, P0, R10, R0, 0x2 ;  /* 0x000000000a06a211 */ /* 0x000fc400078010ff */
[----:B------:R-:W-:Y:S01]  /*25410*/  SHF.R.S32.HI R13, RZ, 0x1f, R13 ;  /* 0x0000001fff0d7819 */ /* 0x000fe2000001140d */
[----:B------:R2:W-:Y:S01]  /*25420*/  @!P1 ST.E.64 [R2.64], R66 ;  /* 0x0000004202009985 */ /* 0x0005e2000c101b08 */
[----:B------:R-:W-:Y:S02]  /*25430*/  ISETP.GE.AND P1, PT, R9, c[0x0][0x3c8], PT ;  /* 0x0000f20009007a0c */ /* 0x000fe40003f26270 */
[----:B------:R-:W-:Y:S02]  /*25440*/  @!P2 LEA.HI.X R7, R10, R4, R13, 0x2, P0 ;  /* 0x000000040a07a211 */ /* 0x000fe400000f140d */
[C---:B------:R-:W-:Y:S02]  /*25450*/  IADD3 R13, R251.reuse, 0x10, RZ ;  /* 0x00000010fb0d7810 */ /* 0x040fe40007ffe0ff */
[----:B------:R-:W-:Y:S01]  /*25460*/  IADD3 R8, R251, 0x20, RZ ;  /* 0x00000020fb087810 */ /* 0x000fe20007ffe0ff */
[----:B------:R4:W-:Y:S01]  /*25470*/  @!P2 ST.E.64 [R6.64], R72 ;  /* 0x000000480600a985 */ /* 0x0009e2000c101b08 */
[----:B------:R-:W-:-:S02]  /*25480*/  SHF.R.S32.HI R13, RZ, 0x1f, R13 ;  /* 0x0000001fff0d7819 */ /* 0x000fc4000001140d */
[----:B------:R-:W-:Y:S02]  /*25490*/  ISETP.GE.AND P2, PT, R8, c[0x0][0x3c8], PT ;  /* 0x0000f20008007a0c */ /* 0x000fe40003f46270 */
[C---:B------:R-:W-:Y:S02]  /*254a0*/  IADD3 R10, R251.reuse, 0x18, RZ ;  /* 0x00000018fb0a7810 */ /* 0x040fe40007ffe0ff */
[----:B------:R-:W-:Y:S02]  /*254b0*/  IADD3 R14, R251, 0x28, RZ ;  /* 0x00000028fb0e7810 */ /* 0x000fe40007ffe0ff */
[----:B------:R-:W-:Y:S02]  /*254c0*/  SHF.R.S32.HI R10, RZ, 0x1f, R10 ;  /* 0x0000001fff0a7819 */ /* 0x000fe4000001140a */
[----:B------:R-:W-:Y:S02]  /*254d0*/  SHF.R.S32.HI R14, RZ, 0x1f, R14 ;  /* 0x0000001fff0e7819 */ /* 0x000fe4000001140e */
[----:B--2---:R-:W-:-:S04]  /*254e0*/  @!P3 LEA R2, P0, R11, R0, 0x2 ;  /* 0x000000000b02b211 */ /* 0x004fc800078010ff */
[----:B------:R-:W-:Y:S02]  /*254f0*/  @!P3 LEA.HI.X R3, R11, R4, R13, 0x2, P0 ;  /* 0x000000040b03b211 */ /* 0x000fe400000f140d */
[----:B------:R-:W-:Y:S02]  /*25500*/  IADD3 R11, R251, 0x28, RZ ;  /* 0x00000028fb0b7810 */ /* 0x000fe40007ffe0ff */
[----:B----4-:R-:W-:Y:S01]  /*25510*/  @!P1 LEA R6, P0, R9, R0, 0x2 ;  /* 0x0000000009069211 */ /* 0x010fe200078010ff */
[----:B------:R2:W-:Y:S01]  /*25520*/  @!P3 ST.E.64 [R2.64], R74 ;  /* 0x0000004a0200b985 */ /* 0x0005e2000c101b08 */
[----:B------:R-:W-:Y:S02]  /*25530*/  ISETP.GE.AND P4, PT, R11, c[0x0][0x3c8], PT ;  /* 0x0000f2000b007a0c */ /* 0x000fe40003f86270 */
[----:B------:R-:W-:Y:S02]  /*25540*/  @!P1 LEA.HI.X R7, R9, R4, R10, 0x2, P0 ;  /* 0x0000000409079211 */ /* 0x000fe400000f140a */
[----:B------:R-:W-:-:S02]  /*25550*/  IADD3 R9, R251, 0x20, RZ ;  /* 0x00000020fb097810 */ /* 0x000fc40007ffe0ff */
[----:B------:R-:W-:Y:S01]  /*25560*/  IADD3 R13, R251, 0x30, RZ ;  /* 0x00000030fb0d7810 */ /* 0x000fe20007ffe0ff */
[----:B------:R4:W-:Y:S01]  /*25570*/  @!P1 ST.E.64 [R6.64], R76 ;  /* 0x0000004c06009985 */ /* 0x0009e2000c101b08 */
[----:B------:R-:W-:Y:S02]  /*25580*/  SHF.R.S32.HI R9, RZ, 0x1f, R9 ;  /* 0x0000001fff097819 */ /* 0x000fe40000011409 */
[----:B------:R-:W-:Y:S02]  /*25590*/  ISETP.GE.AND P3, PT, R13, c[0x0][0x3c8], PT ;  /* 0x0000f2000d007a0c */ /* 0x000fe40003f66270 */
[----:B------:R-:W-:-:S04]  /*255a0*/  IADD3 R10, R251, 0x38, RZ ;  /* 0x00000038fb0a7810 */ /* 0x000fc80007ffe0ff */
[----:B------:R-:W-:Y:S02]  /*255b0*/  ISETP.GE.AND P1, PT, R10, c[0x0][0x3c8], PT ;  /* 0x0000f2000a007a0c */ /* 0x000fe40003f26270 */
[----:B--2---:R-:W-:-:S04]  /*255c0*/  @!P2 LEA R2, P0, R8, R0, 0x2 ;  /* 0x000000000802a211 */ /* 0x004fc800078010ff */
[----:B------:R-:W-:Y:S02]  /*255d0*/  @!P2 LEA.HI.X R3, R8, R4, R9, 0x2, P0 ;  /* 0x000000040803a211 */ /* 0x000fe400000f1409 */
[----:B------:R-:W-:-:S03]  /*255e0*/  @!P4 LEA R8, P0, R11, R0, 0x2 ;  /* 0x000000000b08c211 */ /* 0x000fc600078010ff */
[----:B------:R2:W-:Y:S01]  /*255f0*/  @!P2 ST.E.64 [R2.64], R64 ;  /* 0x000000400200a985 */ /* 0x0005e2000c101b08 */
[----:B------:R-:W-:Y:S02]  /*25600*/  @!P4 LEA.HI.X R9, R11, R4, R14, 0x2, P0 ;  /* 0x000000040b09c211 */ /* 0x000fe400000f140e */
[----:B------:R-:W-:Y:S02]  /*25610*/  IADD3 R14, R251, 0x30, RZ ;  /* 0x00000030fb0e7810 */ /* 0x000fe40007ffe0ff */
[----:B----4-:R-:W-:Y:S01]  /*25620*/  @!P3 LEA R6, P0, R13, R0, 0x2 ;  /* 0x000000000d06b211 */ /* 0x010fe200078010ff */
[----:B------:R4:W-:Y:S01]  /*25630*/  @!P4 ST.E.64 [R8.64], R132 ;  /* 0x000000840800c985 */ /* 0x0009e2000c101b08 */
[----:B------:R-:W-:Y:S02]  /*25640*/  SHF.R.S32.HI R14, RZ, 0x1f, R14 ;  /* 0x0000001fff0e7819 */ /* 0x000fe4000001140e */
[----:B------:R-:W-:Y:S02]  /*25650*/  IADD3 R11, R251, 0x38, RZ ;  /* 0x00000038fb0b7810 */ /* 0x000fe40007ffe0ff */
[----:B------:R-:W-:-:S02]  /*25660*/  @!P3 LEA.HI.X R7, R13, R4, R14, 0x2, P0 ;  /* 0x000000040d07b211 */ /* 0x000fc400000f140e */
[----:B------:R-:W-:-:S03]  /*25670*/  SHF.R.S32.HI R11, RZ, 0x1f, R11 ;  /* 0x0000001fff0b7819 */ /* 0x000fc6000001140b */
[----:B------:R4:W-:Y:S01]  /*25680*/  @!P3 ST.E.64 [R6.64], R78 ;  /* 0x0000004e0600b985 */ /* 0x0009e2000c101b08 */
[----:B--2---:R-:W-:-:S04]  /*25690*/  @!P1 LEA R2, P0, R10, R0, 0x2 ;  /* 0x000000000a029211 */ /* 0x004fc800078010ff */
[----:B------:R-:W-:-:S05]  /*256a0*/  @!P1 LEA.HI.X R3, R10, R4, R11, 0x2, P0 ;  /* 0x000000040a039211 */ /* 0x000fca00000f140b */
[----:B------:R4:W-:Y:S04]  /*256b0*/  @!P1 ST.E.64 [R2.64], R60 ;  /* 0x0000003c02009985 */ /* 0x0009e8000c101b08 */
.L_x_1163:
[----:B------:R-:W-:Y:S05]  /*256c0*/  BSYNC B0 ;  /* 0x0000000000007941 */ /* 0x000fea0003800000 */
.L_x_1162:
[----:B------:R-:W-:Y:S05]  /*256d0*/  BRA.DIV ~URZ, `(.L_x_1164) ;  /* 0x00006a827f007947 */ /* 0x000fea000b800000 */
[----:B--2---:R2:W1:Y:S04]  /*256e0*/  SHFL.IDX PT, R4, R5, 0x1, 0x1c1f ;  /* 0x003c1f0005047f89 */ /* 0x00446800000e0000 */
[----:B----4-:R2:W4:Y:S02]  /*256f0*/  SHFL.IDX PT, R0, R12, 0x1, 0x1c1f ;  /* 0x003c1f000c007f89 */ /* 0x01052400000e0000 */
.L_x_1274:
[----:B------:R-:W-:Y:S01]  /*25700*/  BSSY B0, `(.L_x_1165) ;  /* 0x0000038000007945 */ /* 0x000fe20003800000 */
[----:B------:R-:W-:Y:S05]  /*25710*/  @P6 BRA `(.L_x_1166) ;  /* 0x0000036000006947 */ /* 0x000fea0003800000 */
[C---:B------:R-:W-:Y:S02]  /*25720*/  ISETP.GE.AND P1, PT, R251.reuse, c[0x0][0x3c8], PT ;  /* 0x0000f200fb007a0c */ /* 0x040fe40003f26270 */
[C---:B------:R-:W-:Y:S02]  /*25730*/  IADD3 R6, R251.reuse, 0x8, RZ ;  /* 0x00000008fb067810 */ /* 0x040fe40007ffe0ff */
[----:B------:R-:W-:Y:S02]  /*25740*/  IADD3 R13, R251, 0x10, RZ ;  /* 0x00000010fb0d7810 */ /* 0x000fe40007ffe0ff */
[----:B------:R-:W-:-:S02]  /*25750*/  ISETP.GE.AND P0, PT, R6, c[0x0][0x3c8], PT ;  /* 0x0000f20006007a0c */ /* 0x000fc40003f06270 */
[----:B------:R-:W-:Y:S02]  /*25760*/  IADD3 R10, R251, 0x18, RZ ;  /* 0x00000018fb0a7810 */ /* 0x000fe40007ffe0ff */
[----:B------:R-:W-:Y:S02]  /*25770*/  ISETP.GE.AND P2, PT, R13, c[0x0][0x3c8], PT ;  /* 0x0000f2000d007a0c */ /* 0x000fe40003f46270 */
[----:B------:R-:W-:Y:S02]  /*25780*/  SHF.R.S32.HI R8, RZ, 0x1f, R251 ;  /* 0x0000001fff087819 */ /* 0x000fe400000114fb */
[C---:B----4-:R-:W-:Y:S02]  /*25790*/  @!P1 LEA R2, P3, R251.reuse, R0, 0x2 ;  /* 0x00000000fb029211 */ /* 0x050fe400078610ff */
[----:B------:R-:W-:Y:S02]  /*257a0*/  IADD3 R7, R251, 0x8, RZ ;  /* 0x00000008fb077810 */ /* 0x000fe40007ffe0ff */
[----:B------:R-:W-:-:S02]  /*257b0*/  ISETP.GE.AND P4, PT, R10, c[0x0][0x3c8], PT ;  /* 0x0000f2000a007a0c */ /* 0x000fc40003f86270 */
[C---:B------:R-:W-:Y:S02]  /*257c0*/  IADD3 R17, R251.reuse, 0x20, RZ ;  /* 0x00000020fb117810 */ /* 0x040fe40007ffe0ff */
[----:B-1----:R-:W-:Y:S02]  /*257d0*/  @!P1 LEA.HI.X R3, R251, R4, R8, 0x2, P3 ;  /* 0x00000004fb039211 */ /* 0x002fe400018f1408 */
[----:B------:R-:W-:Y:S02]  /*257e0*/  SHF.R.S32.HI R7, RZ, 0x1f, R7 ;  /* 0x0000001fff077819 */ /* 0x000fe40000011407 */
[----:B------:R-:W-:Y:S01]  /*257f0*/  @!P0 LEA R8, P3, R6, R0, 0x2 ;  /* 0x0000000006088211 */ /* 0x000fe200078610ff */
[----:B------:R1:W-:Y:S01]  /*25800*/  @!P1 ST.E.64 [R2.64], R82 ;  /* 0x0000005202009985 */ /* 0x0003e2000c101b08 */
[----:B------:R-:W-:Y:S02]  /*25810*/  ISETP.GE.AND P5, PT, R17, c[0x0][0x3c8], PT ;  /* 0x0000f20011007a0c */ /* 0x000fe40003fa6270 */
[----:B------:R-:W-:-:S02]  /*25820*/  IADD3 R15, R251, 0x10, RZ ;  /* 0x00000010fb0f7810 */ /* 0x000fc40007ffe0ff */
[----:B------:R-:W-:Y:S02]  /*25830*/  IADD3 R14, R251, 0x28, RZ ;  /* 0x00000028fb0e7810 */ /* 0x000fe40007ffe0ff */
[----:B------:R-:W-:Y:S02]  /*25840*/  @!P0 LEA.HI.X R9, R6, R4, R7, 0x2, P3 ;  /* 0x0000000406098211 */ /* 0x000fe400018f1407 */
[----:B------:R-:W-:Y:S02]  /*25850*/  @!P2 LEA R6, P1, R13, R0, 0x2 ;  /* 0x000000000d06a211 */ /* 0x000fe400078210ff */
[----:B------:R-:W-:Y:S01]  /*25860*/  SHF.R.S32.HI R15, RZ, 0x1f, R15 ;  /* 0x0000001fff0f7819 */ /* 0x000fe2000001140f */
[----:B------:R4:W-:Y:S01]  /*25870*/  @!P0 ST.E.64 [R8.64], R86 ;  /* 0x0000005608008985 */ /* 0x0009e2000c101b08 */
[----:B------:R-:W-:Y:S02]  /*25880*/  IADD3 R11, R251, 0x18, RZ ;  /* 0x00000018fb0b7810 */ /* 0x000fe40007ffe0ff */
[----:B------:R-:W-:-:S02]  /*25890*/  ISETP.GE.AND P3, PT, R14, c[0x0][0x3c8], PT ;  /* 0x0000f2000e007a0c */ /* 0x000fc40003f66270 */
[----:B------:R-:W-:Y:S02]  /*258a0*/  SHF.R.S32.HI R11, RZ, 0x1f, R11 ;  /* 0x0000001fff0b7819 */ /* 0x000fe4000001140b */
[----:B------:R-:W-:Y:S02]  /*258b0*/  @!P2 LEA.HI.X R7, R13, R4, R15, 0x2, P1 ;  /* 0x000000040d07a211 */ /* 0x000fe400008f140f */
[C---:B------:R-:W-:Y:S02]  /*258c0*/  IADD3 R18, R251.reuse, 0x20, RZ ;  /* 0x00000020fb127810 */ /* 0x040fe40007ffe0ff */
[----:B------:R-:W-:Y:S01]  /*258d0*/  IADD3 R15, R251, 0x30, RZ ;  /* 0x00000030fb0f7810 */ /* 0x000fe20007ffe0ff */
[----:B------:R5:W-:Y:S01]  /*258e0*/  @!P2 ST.E.64 [R6.64], R88 ;  /* 0x000000580600a985 */ /* 0x000be2000c101b08 */
[----:B------:R-:W-:Y:S02]  /*258f0*/  SHF.R.S32.HI R18, RZ, 0x1f, R18 ;  /* 0x0000001fff127819 */ /* 0x000fe40000011412 */
[----:B------:R-:W-:-:S02]  /*25900*/  ISETP.GE.AND P2, PT, R15, c[0x0][0x3c8], PT ;  /* 0x0000f2000f007a0c */ /* 0x000fc40003f46270 */
[C---:B-1----:R-:W-:Y:S02]  /*25910*/  @!P4 LEA R2, P0, R10.reuse, R0, 0x2 ;  /* 0x000000000a02c211 */ /* 0x042fe400078010ff */
[----:B------:R-:W-:Y:S02]  /*25920*/  IADD3 R16, R251, 0x28, RZ ;  /* 0x00000028fb107810 */ /* 0x000fe40007ffe0ff */
[----:B------:R-:W-:Y:S02]  /*25930*/  @!P4 LEA.HI.X R3, R10, R4, R11, 0x2, P0 ;  /* 0x000000040a03c211 */ /* 0x000fe400000f140b */
[----:B------:R-:W-:Y:S02]  /*25940*/  @!P5 LEA R10, P0, R17, R0, 0x2 ;  /* 0x00000000110ad211 */ /* 0x000fe400078010ff */
[----:B------:R-:W-:Y:S01]  /*25950*/  IADD3 R13, R251, 0x38, RZ ;  /* 0x00000038fb0d7810 */ /* 0x000fe20007ffe0ff */
[----:B------:R1:W-:Y:S01]  /*25960*/  @!P4 ST.E.64 [R2.64], R128 ;  /* 0x000000800200c985 */ /* 0x0003e2000c101b08 */
[----:B------:R-:W-:-:S02]  /*25970*/  @!P5 LEA.HI.X R11, R17, R4, R18, 0x2, P0 ;  /* 0x00000004110bd211 */ /* 0x000fc400000f1412 */
[----:B------:R-:W-:Y:S02]  /*25980*/  SHF.R.S32.HI R16, RZ, 0x1f, R16 ;  /* 0x0000001fff107819 */ /* 0x000fe40000011410 */
[C---:B----4-:R-:W-:Y:S01]  /*25990*/  @!P3 LEA R8, P0, R14.reuse, R0, 0x2 ;  /* 0x000000000e08b211 */ /* 0x050fe200078010ff */
[----:B------:R4:W-:Y:S01]  /*259a0*/  @!P5 ST.E.64 [R10.64], R134 ;  /* 0x000000860a00d985 */ /* 0x0009e2000c101b08 */
[----:B------:R-:W-:Y:S02]  /*259b0*/  ISETP.GE.AND P1, PT, R13, c[0x0][0x3c8], PT ;  /* 0x0000f2000d007a0c */ /* 0x000fe40003f26270 */
[----:B------:R-:W-:Y:S02]  /*259c0*/  @!P3 LEA.HI.X R9, R14, R4, R16, 0x2, P0 ;  /* 0x000000040e09b211 */ /* 0x000fe400000f1410 */
[C---:B------:R-:W-:Y:S02]  /*259d0*/  IADD3 R16, R251.reuse, 0x30, RZ ;  /* 0x00000030fb107810 */ /* 0x040fe40007ffe0ff */
[----:B------:R-:W-:Y:S01]  /*259e0*/  IADD3 R14, R251, 0x38, RZ ;  /* 0x00000038fb0e7810 */ /* 0x000fe20007ffe0ff */
[----:B------:R4:W-:Y:S01]  /*259f0*/  @!P3 ST.E.64 [R8.64], R130 ;  /* 0x000000820800b985 */ /* 0x0009e2000c101b08 */
[----:B------:R-:W-:-:S02]  /*25a00*/  SHF.R.S32.HI R16, RZ, 0x1f, R16 ;  /* 0x0000001fff107819 */ /* 0x000fc40000011410 */
[C---:B-----5:R-:W-:Y:S02]  /*25a10*/  @!P2 LEA R6, P0, R15.reuse, R0, 0x2 ;  /* 0x000000000f06a211 */ /* 0x060fe400078010ff */
[----:B------:R-:W-:Y:S02]  /*25a20*/  SHF.R.S32.HI R14, RZ, 0x1f, R14 ;  /* 0x0000001fff0e7819 */ /* 0x000fe4000001140e */
[----:B------:R-:W-:-:S05]  /*25a30*/  @!P2 LEA.HI.X R7, R15, R4, R16, 0x2, P0 ;  /* 0x000000040f07a211 */ /* 0x000fca00000f1410 */
[----:B------:R4:W-:Y:S01]  /*25a40*/  @!P2 ST.E.64 [R6.64], R80 ;  /* 0x000000500600a985 */ /* 0x0009e2000c101b08 */
[----:B-1----:R-:W-:-:S04]  /*25a50*/  @!P1 LEA R2, P0, R13, R0, 0x2 ;  /* 0x000000000d029211 */ /* 0x002fc800078010ff */
[----:B------:R-:W-:-:S05]  /*25a60*/  @!P1 LEA.HI.X R3, R13, R4, R14, 0x2, P0 ;  /* 0x000000040d039211 */ /* 0x000fca00000f140e */
[----:B------:R4:W-:Y:S04]  /*25a70*/  @!P1 ST.E.64 [R2.64], R62 ;  /* 0x0000003e02009985 */ /* 0x0009e8000c101b08 */
.L_x_1166:
[----:B------:R-:W-:Y:S05]  /*25a80*/  BSYNC B0 ;  /* 0x0000000000007941 */ /* 0x000fea0003800000 */
.L_x_1165:
[----:B------:R-:W-:Y:S05]  /*25a90*/  BRA.DIV ~URZ, `(.L_x_1167) ;  /* 0x000067927f007947 */ /* 0x000fea000b800000 */
[----:B-1----:R1:W2:Y:S02]  /*25aa0*/  SHFL.IDX PT, R4, R5, 0x2, 0x1c1f ;  /* 0x005c1f0005047f89 */ /* 0x0022a400000e0000 */
.L_x_1275:
[----:B------:R-:W-:Y:S05]  /*25ab0*/  BRA.DIV ~URZ, `(.L_x_1168) ;  /* 0x000067e27f007947 */ /* 0x000fea000b800000 */
[----:B----4-:R4:W1:Y:S02]  /*25ac0*/  SHFL.IDX PT, R0, R12, 0x2, 0x1c1f ;  /* 0x005c1f000c007f89 */ /* 0x01086400000e0000 */
.L_x_1276:
[----:B------:R-:W-:Y:S01]  /*25ad0*/  LOP3.LUT P0, RZ, R207, 0x1, RZ, 0xc0, !PT ;  /* 0x00000001cfff7812 */ /* 0x000fe2000780c0ff */
[----:B------:R-:W-:-:S12]  /*25ae0*/  BSSY B0, `(.L_x_1169) ;  /* 0x0000038000007945 */ /* 0x000fd80003800000 */
[----:B------:R-:W-:Y:S05]  /*25af0*/  @P0 BRA `(.L_x_1170) ;  /* 0x0000036000000947 */ /* 0x000fea0003800000 */
[C---:B------:R-:W-:Y:S02]  /*25b00*/  IADD3 R13, R251.reuse, 0x8, RZ ;  /* 0x00000008fb0d7810 */ /* 0x040fe40007ffe0ff */
[----:B------:R-:W-:Y:S02]  /*25b10*/  ISETP.GE.AND P1, PT, R251, c[0x0][0x3c8], PT ;  /* 0x0000f200fb007a0c */ /* 0x000fe40003f26270 */
[----:B------:R-:W-:Y:S02]  /*25b20*/  ISETP.GE.AND P0, PT, R13, c[0x0][0x3c8], PT ;  /* 0x0000f2000d007a0c */ /* 0x000fe40003f06270 */
[C---:B------:R-:W-:Y:S02]  /*25b30*/  IADD3 R11, R251.reuse, 0x10, RZ ;  /* 0x00000010fb0b7810 */ /* 0x040fe40007ffe0ff */
[----:B------:R-:W-:Y:S02]  /*25b40*/  IADD3 R15, R251, 0x8, RZ ;  /* 0x00000008fb0f7810 */ /* 0x000fe40007ffe0ff */
[----:B------:R-:W-:-:S02]  /*25b50*/  ISETP.GE.AND P4, PT, R11, c[0x0][0x3c8], PT ;  /* 0x0000f2000b007a0c */ /* 0x000fc40003f86270 */
[----:B------:R-:W-:Y:S02]  /*25b60*/  SHF.R.S32.HI R15, RZ, 0x1f, R15 ;  /* 0x0000001fff0f7819 */ /* 0x000fe4000001140f */
[C---:B------:R-:W-:Y:S02]  /*25b70*/  IADD3 R10, R251.reuse, 0x18, RZ ;  /* 0x00000018fb0a7810 */ /* 0x040fe40007ffe0ff */
[-C--:B-1----:R-:W-:Y:S02]  /*25b80*/  @!P1 LEA R6, P2, R251, R0.reuse, 0x2 ;  /* 0x00000000fb069211 */ /* 0x082fe400078410ff */
[C---:B------:R-:W-:Y:S02]  /*25b90*/  @!P0 LEA R2, P3, R13.reuse, R0, 0x2 ;  /* 0x000000000d028211 */ /* 0x040fe400078610ff */
[----:B------:R-:W-:Y:S02]  /*25ba0*/  SHF.R.S32.HI R8, RZ, 0x1f, R251 ;  /* 0x0000001fff087819 */ /* 0x000fe400000114fb */
[----:B--2---:R-:W-:-:S02]  /*25bb0*/  @!P0 LEA.HI.X R3, R13, R4, R15, 0x2, P3 ;  /* 0x000000040d038211 */ /* 0x004fc400018f140f */
[----:B------:R-:W-:Y:S02]  /*25bc0*/  ISETP.GE.AND P5, PT, R10, c[0x0][0x3c8], PT ;  /* 0x0000f2000a007a0c */ /* 0x000fe40003fa6270 */
[C---:B------:R-:W-:Y:S02]  /*25bd0*/  IADD3 R13, R251.reuse, 0x10, RZ ;  /* 0x00000010fb0d7810 */ /* 0x040fe40007ffe0ff */
[C---:B------:R-:W-:Y:S02]  /*25be0*/  IADD3 R14, R251.reuse, 0x20, RZ ;  /* 0x00000020fb0e7810 */ /* 0x040fe40007ffe0ff */
[----:B------:R-:W-:Y:S02]  /*25bf0*/  @!P1 LEA.HI.X R7, R251, R4, R8, 0x2, P2 ;  /* 0x00000004fb079211 */ /* 0x000fe400010f1408 */
[----:B------:R-:W-:Y:S02]  /*25c00*/  @!P4 LEA R8, P2, R11, R0, 0x2 ;  /* 0x000000000b08c211 */ /* 0x000fe400078410ff */
[----:B------:R-:W-:Y:S01]  /*25c10*/  SHF.R.S32.HI R13, RZ, 0x1f, R13 ;  /* 0x0000001fff0d7819 */ /* 0x000fe2000001140d */
[----:B------:R-:W-:Y:S01]  /*25c20*/  @!P1 ST.E.64 [R6.64], R48 ;  /* 0x0000003006009985 */ /* 0x000fe2000c101b08 */
[----:B------:R-:W-:-:S02]  /*25c30*/  ISETP.GE.AND P3, PT, R14, c[0x0][0x3c8], PT ;  /* 0x0000f2000e007a0c */ /* 0x000fc40003f66270 */
[----:B------:R-:W-:Y:S01]  /*25c40*/  IADD3 R17, R251, 0x28, RZ ;  /* 0x00000028fb117810 */ /* 0x000fe20007ffe0ff */
[----:B------:R1:W-:Y:S01]  /*25c50*/  @!P0 ST.E.64 [R2.64], R34 ;  /* 0x0000002202008985 */ /* 0x0003e2000c101b08 */
[----:B------:R-:W-:Y:S02]  /*25c60*/  @!P4 LEA.HI.X R9, R11, R4, R13, 0x2, P2 ;  /* 0x000000040b09c211 */ /* 0x000fe400010f140d */
[C---:B------:R-:W-:Y:S02]  /*25c70*/  IADD3 R11, R251.reuse, 0x18, RZ ;  /* 0x00000018fb0b7810 */ /* 0x040fe40007ffe0ff */
[----:B------:R-:W-:Y:S01]  /*25c80*/  IADD3 R15, R251, 0x30, RZ ;  /* 0x00000030fb0f7810 */ /* 0x000fe20007ffe0ff */
[----:B------:R2:W-:Y:S01]  /*25c90*/  @!P4 ST.E.64 [R8.64], R38 ;  /* 0x000000260800c985 */ /* 0x0005e2000c101b08 */
[----:B------:R-:W-:Y:S02]  /*25ca0*/  ISETP.GE.AND P2, PT, R17, c[0x0][0x3c8], PT ;  /* 0x0000f20011007a0c */ /* 0x000fe40003f46270 */
[----:B------:R-:W-:-:S02]  /*25cb0*/  IADD3 R13, R251, 0x38, RZ ;  /* 0x00000038fb0d7810 */ /* 0x000fc40007ffe0ff */
[----:B------:R-:W-:Y:S02]  /*25cc0*/  SHF.R.S32.HI R11, RZ, 0x1f, R11 ;  /* 0x0000001fff0b7819 */ /* 0x000fe4000001140b */
[----:B------:R-:W-:Y:S02]  /*25cd0*/  ISETP.GE.AND P1, PT, R15, c[0x0][0x3c8], PT ;  /* 0x0000f2000f007a0c */ /* 0x000fe40003f26270 */
[----:B------:R-:W-:Y:S02]  /*25ce0*/  IADD3 R16, R251, 0x20, RZ ;  /* 0x00000020fb107810 */ /* 0x000fe40007ffe0ff */
[----:B------:R-:W-:Y:S02]  /*25cf0*/  ISETP.GE.AND P0, PT, R13, c[0x0][0x3c8], PT ;  /* 0x0000f2000d007a0c */ /* 0x000fe40003f06270 */
[----:B------:R-:W-:Y:S02]  /*25d00*/  SHF.R.S32.HI R16, RZ, 0x1f, R16 ;  /* 0x0000001fff107819 */ /* 0x000fe40000011410 */
[----:B------:R-:W-:-:S04]  /*25d10*/  IADD3 R18, R251, 0x28, RZ ;  /* 0x00000028fb127810 */ /* 0x000fc80007ffe0ff */
[----:B------:R-:W-:Y:S02]  /*25d20*/  SHF.R.S32.HI R18, RZ, 0x1f, R18 ;  /* 0x0000001fff127819 */ /* 0x000fe40000011412 */
[----:B-1----:R-:W-:-:S04]  /*25d30*/  @!P5 LEA R2, P6, R10, R0, 0x2 ;  /* 0x000000000a02d211 */ /* 0x002fc800078c10ff */
[----:B------:R-:W-:Y:S02]  /*25d40*/  @!P5 LEA.HI.X R3, R10, R4, R11, 0x2, P6 ;  /* 0x000000040a03d211 */ /* 0x000fe400030f140b */
[CC--:B------:R-:W-:Y:S02]  /*25d50*/  @!P3 LEA R10, P6, R14.reuse, R0.reuse, 0x2 ;  /* 0x000000000e0ab211 */ /* 0x0c0fe400078c10ff */
[----:B--2---:R-:W-:Y:S01]  /*25d60*/  @!P2 LEA R8, P4, R17, R0, 0x2 ;  /* 0x000000001108a211 */ /* 0x004fe200078810ff */
[----:B------:R1:W-:Y:S01]  /*25d70*/  @!P5 ST.E.64 [R2.64], R42 ;  /* 0x0000002a0200d985 */ /* 0x0003e2000c101b08 */
[----:B------:R-:W-:Y:S02]  /*25d80*/  @!P3 LEA.HI.X R11, R14, R4, R16, 0x2, P6 ;  /* 0x000000040e0bb211 */ /* 0x000fe400030f1410 */
[C---:B------:R-:W-:Y:S02]  /*25d90*/  IADD3 R16, R251.reuse, 0x30, RZ ;  /* 0x00000030fb107810 */ /* 0x040fe40007ffe0ff */
[----:B------:R-:W-:Y:S01]  /*25da0*/  IADD3 R14, R251, 0x38, RZ ;  /* 0x00000038fb0e7810 */ /* 0x000fe20007ffe0ff */
[----:B------:R2:W-:Y:S01]  /*25db0*/  @!P3 ST.E.64 [R10.64], R56 ;  /* 0x000000380a00b985 */ /* 0x0005e2000c101b08 */
[----:B------:R-:W-:-:S02]  /*25dc0*/  @!P1 LEA R6, P5, R15, R0, 0x2 ;  /* 0x000000000f069211 */ /* 0x000fc400078a10ff */
[----:B------:R-:W-:Y:S02]  /*25dd0*/  SHF.R.S32.HI R16, RZ, 0x1f, R16 ;  /* 0x0000001fff107819 */ /* 0x000fe40000011410 */
[-C--:B------:R-:W-:Y:S02]  /*25de0*/  @!P2 LEA.HI.X R9, R17, R4.reuse, R18, 0x2, P4 ;  /* 0x000000041109a211 */ /* 0x080fe400020f1412 */
[----:B------:R-:W-:Y:S02]  /*25df0*/  SHF.R.S32.HI R14, RZ, 0x1f, R14 ;  /* 0x0000001fff0e7819 */ /* 0x000fe4000001140e */
[----:B------:R-:W-:Y:S01]  /*25e00*/  @!P1 LEA.HI.X R7, R15, R4, R16, 0x2, P5 ;  /* 0x000000040f079211 */ /* 0x000fe200028f1410 */
[----:B------:R2:W-:Y:S04]  /*25e10*/  @!P2 ST.E.64 [R8.64], R50 ;  /* 0x000000320800a985 */ /* 0x0005e8000c101b08 */
[----:B------:R2:W-:Y:S01]  /*25e20*/  @!P1 ST.E.64 [R6.64], R44 ;  /* 0x0000002c06009985 */ /* 0x0005e2000c101b08 */
[----:B-1----:R-:W-:-:S04]  /*25e30*/  @!P0 LEA R2, P4, R13, R0, 0x2 ;  /* 0x000000000d028211 */ /* 0x002fc800078810ff */
[----:B------:R-:W-:-:S05]  /*25e40*/  @!P0 LEA.HI.X R3, R13, R4, R14, 0x2, P4 ;  /* 0x000000040d038211 */ /* 0x000fca00020f140e */
[----:B------:R2:W-:Y:S04]  /*25e50*/  @!P0 ST.E.64 [R2.64], R26 ;  /* 0x0000001a02008985 */ /* 0x0005e8000c101b08 */
.L_x_1170:
[----:B------:R-:W-:Y:S05]  /*25e60*/  BSYNC B0 ;  /* 0x0000000000007941 */ /* 0x000fea0003800000 */
.L_x_1169:
[----:B------:R-:W-:Y:S05]  /*25e70*/  BRA.DIV ~URZ, `(.L_x_1171) ;  /* 0x000064927f007947 */ /* 0x000fea000b800000 */
[----:B--2---:R2:W3:Y:S04]  /*25e80*/  SHFL.IDX PT, R4, R5, 0x3, 0x1c1f ;  /* 0x007c1f0005047f89 */ /* 0x0044e800000e0000 */
[----:B-1----:R2:W1:Y:S02]  /*25e90*/  SHFL.IDX PT, R0, R12, 0x3, 0x1c1f ;  /* 0x007c1f000c007f89 */ /* 0x00246400000e0000 */
.L_x_1277:
[----:B------:R-:W-:-:S13]  /*25ea0*/  LOP3.LUT P0, RZ, R207, 0x2, RZ, 0xc0, !PT ;  /* 0x00000002cfff7812 */ /* 0x000fda000780c0ff */
[----:B------:R-:W-:Y:S05]  /*25eb0*/  @P0 BRA `(.L_x_1159) ;  /* 0x00000f7000000947 */ /* 0x000fea0003800000 */
[C---:B------:R-:W-:Y:S02]  /*25ec0*/  ISETP.GE.AND P0, PT, R251.reuse, c[0x0][0x3c8], PT ;  /* 0x0000f200fb007a0c */ /* 0x040fe40003f06270 */
[C---:B------:R-:W-:Y:S02]  /*25ed0*/  IADD3 R10, R251.reuse, 0x8, RZ ;  /* 0x00000008fb0a7810 */ /* 0x040fe40007ffe0ff */
[----:B--2---:R-:W-:Y:S02]  /*25ee0*/  SHF.R.S32.HI R5, RZ, 0x1f, R251 ;  /* 0x0000001fff057819 */ /* 0x004fe400000114fb */
[----:B------:R-:W-:Y:S02]  /*25ef0*/  ISETP.GE.AND P5, PT, R10, c[0x0][0x3c8], PT ;  /* 0x0000f2000a007a0c */ /* 0x000fe40003fa6270 */
[C---:B---34-:R-:W-:Y:S02]  /*25f00*/  IADD3 R12, R251.reuse, 0x18, RZ ;  /* 0x00000018fb0c7810 */ /* 0x058fe40007ffe0ff */
[----:B------:R-:W-:-:S02]  /*25f10*/  IADD3 R8, R251, 0x10, RZ ;  /* 0x00000010fb087810 */ /* 0x000fc40007ffe0ff */
[C---:B------:R-:W-:Y:S02]  /*25f20*/  IADD3 R11, R251.reuse, 0x8, RZ ;  /* 0x00000008fb0b7810 */ /* 0x040fe40007ffe0ff */
[C---:B-1----:R-:W-:Y:S02]  /*25f30*/  @!P0 LEA R2, P1, R251.reuse, R0, 0x2 ;  /* 0x00000000fb028211 */ /* 0x042fe400078210ff */
[----:B------:R-:W-:Y:S02]  /*25f40*/  ISETP.GE.AND P3, PT, R12, c[0x0][0x3c8], PT ;  /* 0x0000f2000c007a0c */ /* 0x000fe40003f66270 */
[----:B------:R-:W-:Y:S02]  /*25f50*/  @!P0 LEA.HI.X R3, R251, R4, R5, 0x2, P1 ;  /* 0x00000004fb038211 */ /* 0x000fe400008f1405 */
[----:B------:R-:W-:Y:S02]  /*25f60*/  ISETP.GE.AND P4, PT, R8, c[0x0][0x3c8], PT ;  /* 0x0000f20008007a0c */ /* 0x000fe40003f86270 */
[----:B------:R-:W-:Y:S01]  /*25f70*/  SHF.R.S32.HI R11, RZ, 0x1f, R11 ;  /* 0x0000001fff0b7819 */ /* 0x000fe2000001140b */
[----:B------:R1:W-:Y:S01]  /*25f80*/  @!P0 ST.E.64 [R2.64], R30 ;  /* 0x0000001e02008985 */ /* 0x0003e2000c101b08 */
[----:B------:R-:W-:-:S02]  /*25f90*/  @!P5 LEA R6, P0, R10, R0, 0x2 ;  /* 0x000000000a06d211 */ /* 0x000fc400078010ff */
[C---:B------:R-:W-:Y:S02]  /*25fa0*/  IADD3 R9, R251.reuse, 0x10, RZ ;  /* 0x00000010fb097810 */ /* 0x040fe40007ffe0ff */
[----:B------:R-:W-:Y:S02]  /*25fb0*/  @!P5 LEA.HI.X R7, R10, R4, R11, 0x2, P0 ;  /* 0x000000040a07d211 */ /* 0x000fe400000f140b */
[----:B------:R-:W-:Y:S02]  /*25fc0*/  SHF.R.S32.HI R9, RZ, 0x1f, R9 ;  /* 0x0000001fff097819 */ /* 0x000fe40000011409 */
[C---:B------:R-:W-:Y:S01]  /*25fd0*/  IADD3 R15, R251.reuse, 0x20, RZ ;  /* 0x00000020fb0f7810 */ /* 0x040fe20007ffe0ff */
[----:B------:R-:W-:Y:S01]  /*25fe0*/  @!P5 ST.E.64 [R6.64], R36 ;  /* 0x000000240600d985 */ /* 0x000fe2000c101b08 */
[----:B------:R-:W-:Y:S02]  /*25ff0*/  @!P3 LEA R10, P5, R12, R0, 0x2 ;  /* 0x000000000c0ab211 */ /* 0x000fe400078a10ff */
[----:B------:R-:W-:-:S02]  /*26000*/  IADD3 R13, R251, 0x28, RZ ;  /* 0x00000028fb0d7810 */ /* 0x000fc40007ffe0ff */
[----:B------:R-:W-:Y:S02]  /*26010*/  IADD3 R5, R251, 0x30, RZ ;  /* 0x00000030fb057810 */ /* 0x000fe40007ffe0ff */
[----:B------:R-:W-:Y:S02]  /*26020*/  ISETP.GE.AND P2, PT, R15, c[0x0][0x3c8], PT ;  /* 0x0000f2000f007a0c */ /* 0x000fe40003f46270 */
[----:B------:R-:W-:Y:S02]  /*26030*/  ISETP.GE.AND P1, PT, R13, c[0x0][0x3c8], PT ;  /* 0x0000f2000d007a0c */ /* 0x000fe40003f26270 */
[----:B------:R-:W-:Y:S02]  /*26040*/  IADD3 R14, R251, 0x18, RZ ;  /* 0x00000018fb0e7810 */ /* 0x000fe40007ffe0ff */
[----:B------:R-:W-:Y:S02]  /*26050*/  ISETP.GE.AND P0, PT, R5, c[0x0][0x3c8], PT ;  /* 0x0000f20005007a0c */ /* 0x000fe40003f06270 */
[----:B------:R-:W-:-:S02]  /*26060*/  SHF.R.S32.HI R14, RZ, 0x1f, R14 ;  /* 0x0000001fff0e7819 */ /* 0x000fc4000001140e */
[----:B------:R-:W-:Y:S02]  /*26070*/  IADD3 R16, R251, 0x20, RZ ;  /* 0x00000020fb107810 */ /* 0x000fe40007ffe0ff */
[C---:B-1----:R-:W-:Y:S02]  /*26080*/  @!P4 LEA R2, P6, R8.reuse, R0, 0x2 ;  /* 0x000000000802c211 */ /* 0x042fe400078c10ff */
[----:B------:R-:W-:Y:S02]  /*26090*/  SHF.R.S32.HI R16, RZ, 0x1f, R16 ;  /* 0x0000001fff107819 */ /* 0x000fe40000011410 */
[----:B------:R-:W-:Y:S02]  /*260a0*/  @!P4 LEA.HI.X R3, R8, R4, R9, 0x2, P6 ;  /* 0x000000040803c211 */ /* 0x000fe400030f1409 */
[----:B------:R-:W-:-:S03]  /*260b0*/  @!P2 LEA R8, P6, R15, R0, 0x2 ;  /* 0x000000000f08a211 */ /* 0x000fc600078c10ff */
[----:B------:R1:W-:Y:S01]  /*260c0*/  @!P4 ST.E.64 [R2.64], R40 ;  /* 0x000000280200c985 */ /* 0x0003e2000c101b08 */
[----:B------:R-:W-:Y:S02]  /*260d0*/  @!P2 LEA.HI.X R9, R15, R4, R16, 0x2, P6 ;  /* 0x000000040f09a211 */ /* 0x000fe400030f1410 */
[----:B-1----:R-:W-:Y:S02]  /*260e0*/  P2R R2, PR, RZ, 0x20 ;  /* 0x00000020ff027803 */ /* 0x002fe40000000000 */
[----:B------:R-:W-:Y:S02]  /*260f0*/  @!P1 LEA R6, P5, R13, R0, 0x2 ;  /* 0x000000000d069211 */ /* 0x000fe400078a10ff */
[----:B------:R-:W-:-:S04]  /*26100*/  ISETP.NE.AND P4, PT, R2, RZ, PT ;  /* 0x000000ff0200720c */ /* 0x000fc80003f85270 */
[----:B------:R-:W-:Y:S02]  /*26110*/  @!P3 LEA.HI.X R11, R12, R4, R14, 0x2, P4 ;  /* 0x000000040c0bb211 */ /* 0x000fe400020f140e */
[C---:B------:R-:W-:Y:S02]  /*26120*/  IADD3 R14, R251.reuse, 0x28, RZ ;  /* 0x00000028fb0e7810 */ /* 0x040fe40007ffe0ff */
[----:B------:R-:W-:Y:S01]  /*26130*/  IADD3 R12, R251, 0x30, RZ ;  /* 0x00000030fb0c7810 */ /* 0x000fe20007ffe0ff */
[----:B------:R1:W-:Y:S01]  /*26140*/  @!P3 ST.E.64 [R10.64], R58 ;  /* 0x0000003a0a00b985 */ /* 0x0003e2000c101b08 */
[----:B------:R-:W-:Y:S02]  /*26150*/  SHF.R.S32.HI R14, RZ, 0x1f, R14 ;  /* 0x0000001fff0e7819 */ /* 0x000fe4000001140e */
[----:B------:R-:W-:Y:S01]  /*26160*/  SHF.R.S32.HI R12, RZ, 0x1f, R12 ;  /* 0x0000001fff0c7819 */ /* 0x000fe2000001140c */
[----:B------:R1:W-:Y:S01]  /*26170*/  @!P2 ST.E.64 [R8.64], R54 ;  /* 0x000000360800a985 */ /* 0x0003e2000c101b08 */
[----:B------:R-:W-:-:S02]  /*26180*/  @!P0 LEA R2, P4, R5, R0, 0x2 ;  /* 0x0000000005028211 */ /* 0x000fc400078810ff */
[-C--:B------:R-:W-:Y:S02]  /*26190*/  @!P1 LEA.HI.X R7, R13, R4.reuse, R14, 0x2, P5 ;  /* 0x000000040d079211 */ /* 0x080fe400028f140e */
[----:B------:R-:W-:Y:S02]  /*261a0*/  @!P0 LEA.HI.X R3, R5, R4, R12, 0x2, P4 ;  /* 0x0000000405038211 */ /* 0x000fe400020f140c */
[----:B------:R-:W-:Y:S01]  /*261b0*/  IADD3 R5, R251, 0x38, RZ ;  /* 0x00000038fb057810 */ /* 0x000fe20007ffe0ff */
[----:B------:R1:W-:Y:S04]  /*261c0*/  @!P1 ST.E.64 [R6.64], R46 ;  /* 0x0000002e06009985 */ /* 0x0003e8000c101b08 */
[----:B------:R1:W-:Y:S01]  /*261d0*/  @!P0 ST.E.64 [R2.64], R32 ;  /* 0x0000002002008985 */ /* 0x0003e2000c101b08 */
[----:B------:R-:W-:-:S13]  /*261e0*/  ISETP.GE.AND P0, PT, R5, c[0x0][0x3c8], PT ;  /* 0x0000f20005007a0c */ /* 0x000fda0003f06270 */
[----:B------:R-:W-:Y:S05]  /*261f0*/  @P0 BRA `(.L_x_1159) ;  /* 0x00000c3000000947 */ /* 0x000fea0003800000 */
[----:B------:R-:W-:Y:S02]  /*26200*/  IADD3 R12, R251, 0x38, RZ ;  /* 0x00000038fb0c7810 */ /* 0x000fe40007ffe0ff */
[----:B-1----:R-:W-:Y:S02]  /*26210*/  LEA R2, P0, R5, R0, 0x2 ;  /* 0x0000000005027211 */ /* 0x002fe400078010ff */
[----:B------:R-:W-:-:S04]  /*26220*/  SHF.R.S32.HI R12, RZ, 0x1f, R12 ;  /* 0x0000001fff0c7819 */ /* 0x000fc8000001140c */
[----:B------:R-:W-:-:S05]  /*26230*/  LEA.HI.X R3, R5, R4, R12, 0x2, P0 ;  /* 0x0000000405037211 */ /* 0x000fca00000f140c */
[----:B------:R1:W-:Y:S01]  /*26240*/  ST.E.64 [R2.64], R28 ;  /* 0x0000001c02007985 */ /* 0x0003e2000c101b08 */
[----:B------:R-:W-:Y:S05]  /*26250*/  BRA `(.L_x_1159) ;  /* 0x00000bd000007947 */ /* 0x000fea0003800000 */
.L_x_1144:
[----:B------:R-:W3:Y:S04]  /*26260*/  LDL.LU R7, [R1+0x44] ;  /* 0x0000440001077983 */ /* 0x000ee80000300800 */
[----:B-1----:R-:W4:Y:S01]  /*26270*/  LDL R6, [R1+0x4c] ;  /* 0x00004c0001067983 */ /* 0x002f220000100800 */
[----:B------:R-:W-:Y:S01]  /*26280*/  ISETP.NE.U32.AND P0, PT, RZ, c[0x0][0x508], PT ;  /* 0x00014200ff007a0c */ /* 0x000fe20003f05070 */
[----:B------:R-:W-:Y:S01]  /*26290*/  IMAD.MOV.U32 R4, RZ, RZ, 0x4 ;  /* 0x00000004ff047424 */ /* 0x000fe200078e00ff */
[----:B------:R-:W-:Y:S01]  /*262a0*/  ISETP.NE.U32.AND P2, PT, RZ, c[0x0][0x500], PT ;  /* 0x00014000ff007a0c */ /* 0x000fe20003f45070 */
[----:B--2---:R-:W-:Y:S01]  /*262b0*/  IMAD.MOV.U32 R17, RZ, RZ, c[0x0][0x388] ;  /* 0x0000e200ff117624 */ /* 0x004fe200078e00ff */
[----:B------:R-:W-:Y:S01]  /*262c0*/  ISETP.NE.AND.EX P0, PT, RZ, c[0x0][0x50c], PT, P0 ;  /* 0x00014300ff007a0c */ /* 0x000fe20003f05300 */
[----:B------:R-:W-:Y:S01]  /*262d0*/  IMAD.MOV.U32 R0, RZ, RZ, RZ ;  /* 0x000000ffff007224 */ /* 0x000fe200078e00ff */
[----:B------:R-:W-:Y:S01]  /*262e0*/  ISETP.NE.AND.EX P2, PT, RZ, c[0x0][0x504], PT, P2 ;  /* 0x00014100ff007a0c */ /* 0x000fe20003f45320 */
[----:B----4-:R-:W-:-:S10]  /*262f0*/  IMAD.WIDE R2, R6, R4, c[0x0][0x500] ;  /* 0x0001400006027625 */ /* 0x010fd400078e0204 */
[----:B------:R-:W-:Y:S02]  /*26300*/  @P0 IMAD.WIDE R4, R6, R4, c[0x0][0x508] ;  /* 0x0001420006040625 */ /* 0x000fe400078e0204 */
[----:B------:R1:W5:Y:S04]  /*26310*/  @P2 LDG.E R0, [R2.64] ;  /* 0x0000000802002981 */ /* 0x000368000c1e1900 */
[----:B------:R1:W5:Y:S01]  /*26320*/  @P0 LDG.E R17, [R4.64] ;  /* 0x0000000804110981 */ /* 0x000362000c1e1900 */
[----:B---3--:R-:W-:-:S04]  /*26330*/  ISETP.NE.AND P1, PT, R7, RZ, PT ;  /* 0x000000ff0700720c */ /* 0x008fc80003f25270 */
[----:B------:R-:W-:Y:S01]  /*26340*/  SEL R19, R7, c[0x0][0x3d4], P1 ;  /* 0x0000f50007137a07 */ /* 0x000fe20000800000 */
[----:B------:R-:W-:Y:S05]  /*26350*/  @P0 BRA `(.L_x_1172) ;  /* 0x0000004000000947 */ /* 0x000fea0003800000 */
[----:B------:R-:W-:Y:S05]  /*26360*/  @!P2 BRA `(.L_x_1172) ;  /* 0x000000300000a947 */ /* 0x000fea0003800000 */
[----:B-1----:R1:W2:Y:S04]  /*26370*/  LDG.E R4, [R2.64] ;  /* 0x0000000802047981 */ /* 0x0022a8000c1e1900 */
[----:B-1----:R-:W2:Y:S02]  /*26380*/  LDG.E R2, [R2.64+0x4] ;  /* 0x0000040802027981 */ /* 0x002ea4000c1e1900 */
[----:B--2--5:R-:W-:Y:S02]  /*26390*/  IADD3 R17, -R4, R2, RZ ;  /* 0x0000000204117210 */ /* 0x024fe40007ffe1ff */
.L_x_1172:
[----:B-1----:R-:W2:Y:S01]  /*263a0*/  LDL.LU R3, [R1+0x48] ;  /* 0x0000480001037983 */ /* 0x002ea20000300800 */
[----:B------:R-:W-:Y:S01]  /*263b0*/  SHF.R.S32.HI R2, RZ, 0x1f, R6 ;  /* 0x0000001fff027819 */ /* 0x000fe20000011406 */
[----:B------:R-:W-:Y:S01]  /*263c0*/  BSSY B0, `(.L_x_1173) ;  /* 0x0000039000007945 */ /* 0x000fe20003800000 */
[----:B-----5:R-:W-:Y:S01]  /*263d0*/  SHF.R.S32.HI R18, RZ, 0x1f, R0 ;  /* 0x0000001fff127819 */ /* 0x020fe20000011400 */
[----:B------:R-:W1:Y:S01]  /*263e0*/  S2R R4, SR_TID.X ;  /* 0x0000000000047919 */ /* 0x000e620000002100 */
[----:B------:R-:W-:-:S02]  /*263f0*/  SEL R9, R6, RZ, !P2 ;  /* 0x000000ff06097207 */ /* 0x000fc40005000000 */
[----:B------:R-:W-:Y:S02]  /*26400*/  SEL R21, R2, RZ, !P2 ;  /* 0x000000ff02157207 */ /* 0x000fe40005000000 */
[----:B-1----:R-:W-:Y:S02]  /*26410*/  ISETP.GT.AND P0, PT, R4, 0x7f, PT ;  /* 0x0000007f0400780c */ /* 0x002fe40003f04270 */
        /* <DEDUP_REMOVED lines=51> */
.L_x_1174:
[----:B------:R-:W-:Y:S05]  /*26750*/  BSYNC B0 ;  /* 0x0000000000007941 */ /* 0x000fea0003800000 */
.L_x_1173:
[----:B------:R-:W-:-:S13]  /*26760*/  ISETP.GT.AND P0, PT, R19, 0x1, PT ;  /* 0x000000011300780c */ /* 0x000fda0003f04270 */
[----:B------:R-:W-:Y:S05]  /*26770*/  @P0 BRA `(.L_x_1159) ;  /* 0x000006b000000947 */ /* 0x000fea0003800000 */
[----:B-1----:R-:W2:Y:S04]  /*26780*/  LDL.LU R2, [R1+0x38] ;  /* 0x0000380001027983 */ /* 0x002ea80000300800 */
[----:B------:R-:W3:Y:S01]  /*26790*/  LDL R5, [R1+0x10] ;  /* 0x0000100001057983 */ /* 0x000ee20000100800 */
[----:B------:R-:W-:Y:S01]  /*267a0*/  IMAD R4, R18, c[0x0][0x3a0], RZ ;  /* 0x0000e80012047a24 */ /* 0x000fe200078e02ff */
[----:B------:R-:W-:Y:S02]  /*267b0*/  ISETP.GE.AND P2, PT, R244, c[0x0][0x3c8], PT ;  /* 0x0000f200f4007a0c */ /* 0x000fe40003f46270 */
[----:B------:R-:W1:Y:S02]  /*267c0*/  S2R R12, SR_TID.X ;  /* 0x00000000000c7919 */ /* 0x000e640000002100 */
[----:B-1----:R-:W-:-:S04]  /*267d0*/  SHF.R.S32.HI R10, RZ, 0x1f, R12 ;  /* 0x0000001fff0a7819 */ /* 0x002fc8000001140c */
[----:B------:R-:W-:-:S04]  /*267e0*/  LEA.HI R10, R10, R12, RZ, 0x3 ;  /* 0x0000000c0a0a7211 */ /* 0x000fc800078f18ff */
[----:B------:R-:W-:Y:S02]  /*267f0*/  SHF.R.S32.HI R10, RZ, 0x3, R10 ;  /* 0x00000003ff0a7819 */ /* 0x000fe4000001140a */
[----:B--2---:R-:W-:Y:S02]  /*26800*/  MOV R11, R2 ;  /* 0x00000002000b7202 */ /* 0x004fe40000000f00 */
[----:B------:R-:W-:-:S04]  /*26810*/  MOV R2, c[0x0][0x4e8] ;  /* 0x00013a0000027a02 */ /* 0x000fc80000000f00 */
[----:B------:R-:W-:Y:S01]  /*26820*/  ISETP.NE.AND P0, PT, R2, 0x1, PT ;  /* 0x000000010200780c */ /* 0x000fe20003f05270 */
[----:B------:R-:W-:-:S04]  /*26830*/  IMAD.WIDE.U32 R2, R0, c[0x0][0x3a0], RZ ;  /* 0x0000e80000027a25 */ /* 0x000fc800078e00ff */
[----:B------:R-:W-:Y:S01]  /*26840*/  IMAD R0, R0, c[0x0][0x3a4], R4 ;  /* 0x0000e90000007a24 */ /* 0x000fe200078e0204 */
[----:B---3--:R-:W-:Y:S01]  /*26850*/  IADD3 R4, R5, R11, RZ ;  /* 0x0000000b05047210 */ /* 0x008fe20007ffe0ff */
[----:B------:R-:W-:-:S03]  /*26860*/  IMAD R5, R21, c[0x0][0x3f0], RZ ;  /* 0x0000fc0015057a24 */ /* 0x000fc600078e02ff */
[----:B------:R-:W-:Y:S01]  /*26870*/  IADD3 R3, R3, R0, RZ ;  /* 0x0000000003037210 */ /* 0x000fe20007ffe0ff */
[----:B------:R-:W-:Y:S02]  /*26880*/  IMAD.MOV.U32 R0, RZ, RZ, R4 ;  /* 0x000000ffff007224 */ /* 0x000fe400078e0004 */
[----:B------:R-:W-:-:S04]  /*26890*/  @P0 IMAD.HI.U32 R6, R4, c[0x0][0x4ec], RZ ;  /* 0x00013b0004060a27 */ /* 0x000fc800078e00ff */
[----:B------:R-:W-:Y:S01]  /*268a0*/  IMAD.WIDE.U32 R2, R8, c[0x0][0x3e8], R2 ;  /* 0x0000fa0008027a25 */ /* 0x000fe200078e0002 */
[----:B------:R-:W-:-:S03]  /*268b0*/  @P0 SHF.R.U32.HI R0, RZ, c[0x0][0x4f0], R6 ;  /* 0x00013c00ff000a19 */ /* 0x000fc60000011606 */
[----:B------:R-:W-:Y:S01]  /*268c0*/  IMAD R3, R8, c[0x0][0x3ec], R3 ;  /* 0x0000fb0008037a24 */ /* 0x000fe200078e0203 */
[----:B------:R-:W-:Y:S01]  /*268d0*/  SHF.R.S32.HI R6, RZ, 0x1f, R0 ;  /* 0x0000001fff067819 */ /* 0x000fe20000011400 */
[C---:B------:R-:W-:Y:S01]  /*268e0*/  IMAD R7, R9.reuse, c[0x0][0x3f4], R5 ;  /* 0x0000fd0009077a24 */ /* 0x040fe200078e0205 */
[----:B------:R-:W-:Y:S01]  /*268f0*/  IADD3 R5, -R0, RZ, RZ ;  /* 0x000000ff00057210 */ /* 0x000fe20007ffe1ff */
[----:B------:R-:W-:-:S04]  /*26900*/  IMAD.WIDE.U32 R2, R9, c[0x0][0x3f0], R2 ;  /* 0x0000fc0009027a25 */ /* 0x000fc800078e0002 */
[----:B------:R-:W-:Y:S01]  /*26910*/  IMAD R6, R6, c[0x0][0x3e0], RZ ;  /* 0x0000f80006067a24 */ /* 0x000fe200078e02ff */
[----:B------:R-:W-:Y:S01]  /*26920*/  IADD3 R3, R3, R7, RZ ;  /* 0x0000000703037210 */ /* 0x000fe20007ffe0ff */
[----:B------:R-:W-:Y:S02]  /*26930*/  IMAD R4, R5, c[0x0][0x4e8], R4 ;  /* 0x00013a0005047a24 */ /* 0x000fe400078e0204 */
[C---:B------:R-:W-:Y:S02]  /*26940*/  IMAD R6, R0.reuse, c[0x0][0x3e4], R6 ;  /* 0x0000f90000067a24 */ /* 0x040fe400078e0206 */
[----:B------:R-:W-:Y:S01]  /*26950*/  IMAD.WIDE.U32 R2, R0, c[0x0][0x3e0], R2 ;  /* 0x0000f80000027a25 */ /* 0x000fe200078e0002 */
[----:B------:R-:W-:-:S03]  /*26960*/  SHF.R.S32.HI R0, RZ, 0x1f, R4 ;  /* 0x0000001fff007819 */ /* 0x000fc60000011404 */
[----:B------:R-:W-:Y:S02]  /*26970*/  IMAD.IADD R3, R3, 0x1, R6 ;  /* 0x0000000103037824 */ /* 0x000fe400078e0206 */
[----:B------:R-:W-:Y:S02]  /*26980*/  IMAD R0, R0, c[0x0][0x3d8], RZ ;  /* 0x0000f60000007a24 */ /* 0x000fe400078e02ff */
[----:B------:R-:W-:-:S04]  /*26990*/  IMAD.WIDE.U32 R2, R4, c[0x0][0x3d8], R2 ;  /* 0x0000f60004027a25 */ /* 0x000fc800078e0002 */
[----:B------:R-:W-:Y:S01]  /*269a0*/  IMAD R4, R4, c[0x0][0x3dc], R0 ;  /* 0x0000f70004047a24 */ /* 0x000fe200078e0200 */
[----:B------:R-:W-:Y:S02]  /*269b0*/  LEA R6, P0, R2, c[0x0][0x380], 0x1 ;  /* 0x0000e00002067a11 */ /* 0x000fe400078008ff */
[----:B------:R-:W-:Y:S02]  /*269c0*/  IADD3 R0, R10, R11, RZ ;  /* 0x0000000b0a007210 */ /* 0x000fe40007ffe0ff */
[----:B------:R-:W-:-:S04]  /*269d0*/  IADD3 R4, R3, R4, RZ ;  /* 0x0000000403047210 */ /* 0x000fc80007ffe0ff */
[----:B------:R-:W-:Y:S01]  /*269e0*/  LEA.HI.X R5, R2, c[0x0][0x384], R4, 0x1, P0 ;  /* 0x0000e10002057a11 */ /* 0x000fe200000f0c04 */
[----:B------:R-:W-:Y:S05]  /*269f0*/  BRA.DIV ~URZ, `(.L_x_1175) ;  /* 0x000059e27f007947 */ /* 0x000fea000b800000 */
[----:B------:R1:W2:Y:S02]  /*26a00*/  SHFL.IDX PT, R7, R5, RZ, 0x181f ;  /* 0x00181fff05077589 */ /* 0x0002a400000e0000 */
.L_x_1278:
[----:B------:R-:W-:Y:S05]  /*26a10*/  BRA.DIV ~URZ, `(.L_x_1176) ;  /* 0x00005a327f007947 */ /* 0x000fea000b800000 */
[----:B------:R3:W4:Y:S02]  /*26a20*/  SHFL.IDX PT, R2, R6, RZ, 0x181f ;  /* 0x00181fff06027589 */ /* 0x00072400000e0000 */
.L_x_1279:
        /* <DEDUP_REMOVED lines=8> */
.L_x_1280:
[----:B------:R-:W-:-:S04]  /*26ab0*/  IADD3 R3, R0, 0x10, RZ ;  /* 0x0000001000037810 */ /* 0x000fc80007ffe0ff */
[----:B------:R-:W-:-:S13]  /*26ac0*/  ISETP.GE.OR P0, PT, R3, R4, P2 ;  /* 0x000000040300720c */ /* 0x000fda0001706670 */
[----:B--2---:R-:W-:-:S04]  /*26ad0*/  @!P0 LEA R2, P1, R244, R2, 0x1 ;  /* 0x00000002f4028211 */ /* 0x004fc800078208ff */
[----:B-1----:R-:W-:-:S05]  /*26ae0*/  @!P0 LEA.HI.X R3, R244, R7, R245, 0x1, P1 ;  /* 0x00000007f4038211 */ /* 0x002fca00008f0cf5 */
[----:B------:R1:W-:Y:S01]  /*26af0*/  @!P0 ST.E.128 [R2.64], RZ ;  /* 0x000000ff02008985 */ /* 0x0003e2000c101d08 */
[----:B------:R-:W-:Y:S05]  /*26b00*/  BRA.DIV ~URZ, `(.L_x_1178) ;  /* 0x00005a827f007947 */ /* 0x000fea000b800000 */
[----:B------:R2:W1:Y:S02]  /*26b10*/  SHFL.IDX PT, R7, R5, 0x2, 0x181f ;  /* 0x00581f0005077f89 */ /* 0x00046400000e0000 */
.L_x_1281:
[----:B------:R-:W-:Y:S05]  /*26b20*/  BRA.DIV ~URZ, `(.L_x_1179) ;  /* 0x00005ad27f007947 */ /* 0x000fea000b800000 */
[----:B-1----:R1:W2:Y:S02]  /*26b30*/  SHFL.IDX PT, R2, R6, 0x2, 0x181f ;  /* 0x00581f0006027f89 */ /* 0x0022a400000e0000 */
.L_x_1282:
        /* <DEDUP_REMOVED lines=8> */
.L_x_1283:
[----:B------:R-:W-:-:S04]  /*26bc0*/  IADD3 R3, R0, 0x30, RZ ;  /* 0x0000003000037810 */ /* 0x000fc80007ffe0ff */
[----:B------:R-:W-:-:S13]  /*26bd0*/  ISETP.GE.OR P0, PT, R3, R4, P2 ;  /* 0x000000040300720c */ /* 0x000fda0001706670 */
[----:B--2---:R-:W-:-:S04]  /*26be0*/  @!P0 LEA R2, P1, R244, R2, 0x1 ;  /* 0x00000002f4028211 */ /* 0x004fc800078208ff */
[----:B------:R-:W-:-:S05]  /*26bf0*/  @!P0 LEA.HI.X R3, R244, R7, R245, 0x1, P1 ;  /* 0x00000007f4038211 */ /* 0x000fca00008f0cf5 */
[----:B------:R2:W-:Y:S01]  /*26c00*/  @!P0 ST.E.128 [R2.64], RZ ;  /* 0x000000ff02008985 */ /* 0x0005e2000c101d08 */
[----:B------:R-:W-:Y:S05]  /*26c10*/  BRA.DIV ~URZ, `(.L_x_1181) ;  /* 0x00005b227f007947 */ /* 0x000fea000b800000 */
[----:B------:R1:W2:Y:S02]  /*26c20*/  SHFL.IDX PT, R7, R5, 0x4, 0x181f ;  /* 0x00981f0005077f89 */ /* 0x0002a400000e0000 */
.L_x_1284:
[----:B------:R-:W-:Y:S05]  /*26c30*/  BRA.DIV ~URZ, `(.L_x_1182) ;  /* 0x00005b727f007947 */ /* 0x000fea000b800000 */
[----:B--2---:R2:W1:Y:S02]  /*26c40*/  SHFL.IDX PT, R2, R6, 0x4, 0x181f ;  /* 0x00981f0006027f89 */ /* 0x00446400000e0000 */
.L_x_1285:
        /* <DEDUP_REMOVED lines=8> */
.L_x_1286:
[----:B------:R-:W-:-:S04]  /*26cd0*/  IADD3 R3, R0, 0x50, RZ ;  /* 0x0000005000037810 */ /* 0x000fc80007ffe0ff */
[----:B------:R-:W-:-:S13]  /*26ce0*/  ISETP.GE.OR P0, PT, R3, R4, P2 ;  /* 0x000000040300720c */ /* 0x000fda0001706670 */
[----:B---3--:R-:W-:-:S04]  /*26cf0*/  @!P0 LEA R2, P1, R244, R2, 0x1 ;  /* 0x00000002f4028211 */ /* 0x008fc800078208ff */
[----:B--2---:R-:W-:-:S05]  /*26d00*/  @!P0 LEA.HI.X R3, R244, R7, R245, 0x1, P1 ;  /* 0x00000007f4038211 */ /* 0x004fca00008f0cf5 */
[----:B------:R2:W-:Y:S01]  /*26d10*/  @!P0 ST.E.128 [R2.64], RZ ;  /* 0x000000ff02008985 */ /* 0x0005e2000c101d08 */
[----:B------:R-:W-:Y:S05]  /*26d20*/  BRA.DIV ~URZ, `(.L_x_1184) ;  /* 0x00005bc27f007947 */ /* 0x000fea000b800000 */
[----:B------:R3:W1:Y:S02]  /*26d30*/  SHFL.IDX PT, R7, R5, 0x6, 0x181f ;  /* 0x00d81f0005077f89 */ /* 0x00066400000e0000 */
.L_x_1287:
[----:B------:R-:W-:Y:S05]  /*26d40*/  BRA.DIV ~URZ, `(.L_x_1185) ;  /* 0x00005c127f007947 */ /* 0x000fea000b800000 */
[----:B--2---:R2:W3:Y:S02]  /*26d50*/  SHFL.IDX PT, R2, R6, 0x6, 0x181f ;  /* 0x00d81f0006027f89 */ /* 0x0044e400000e0000 */
.L_x_1288:
        /* <DEDUP_REMOVED lines=8> */
.L_x_1289:
[----:B------:R-:W-:-:S04]  /*26de0*/  IADD3 R0, R0, 0x70, RZ ;  /* 0x0000007000007810 */ /* 0x000fc80007ffe0ff */
[----:B------:R-:W-:-:S13]  /*26df0*/  ISETP.GE.OR P0, PT, R0, R4, P2 ;  /* 0x000000040000720c */ /* 0x000fda0001706670 */
[----:B----4-:R-:W-:-:S04]  /*26e00*/  @!P0 LEA R2, P1, R244, R2, 0x1 ;  /* 0x00000002f4028211 */ /* 0x010fc800078208ff */
[----:B---3--:R-:W-:-:S05]  /*26e10*/  @!P0 LEA.HI.X R3, R244, R5, R245, 0x1, P1 ;  /* 0x00000005f4038211 */ /* 0x008fca00008f0cf5 */
[----:B------:R3:W-:Y:S04]  /*26e20*/  @!P0 ST.E.128 [R2.64], RZ ;  /* 0x000000ff02008985 */ /* 0x0007e8000c101d08 */
.L_x_1159:
[----:B------:R-:W-:Y:S05]  /*26e30*/  BSYNC B1 ;  /* 0x0000000000017941 */ /* 0x000fea0003800000 */
.L_x_1143:
        /* <DEDUP_REMOVED lines=15> */
.L_x_1290:
[----:B------:R-:W-:Y:S05]  /*26f30*/  BRA.DIV ~URZ, `(.L_x_1189) ;  /* 0x00005bd27f007947 */ /* 0x000fea000b800000 */
[----:B------:R3:W4:Y:S02]  /*26f40*/  SHFL.IDX PT, R8, R53, 0x1, 0x1f ;  /* 0x00201f0035087f89 */ /* 0x00072400000e0000 */
.L_x_1291:
[----:B------:R-:W5:Y:S01]  /*26f50*/  LDL R0, [R1+0x4c] ;  /* 0x00004c0001007983 */ /* 0x000f620000100800 */
[----:B------:R-:W-:Y:S02]  /*26f60*/  IMAD.MOV.U32 R6, RZ, RZ, RZ ;  /* 0x000000ffff067224 */ /* 0x000fe400078e00ff */
[----:B-----5:R-:W-:-:S05]  /*26f70*/  IMAD.IADD R0, R0, 0x1, R12 ;  /* 0x0000000100007824 */ /* 0x020fca00078e020c */
[----:B------:R-:W-:-:S13]  /*26f80*/  ISETP.GE.OR P0, PT, R0, c[0x0][0x53c], !P6 ;  /* 0x00014f0000007a0c */ /* 0x000fda0007706670 */
[----:B------:R-:W-:Y:S01]  /*26f90*/  @!P0 MOV R2, 0x4 ;  /* 0x0000000400028802 */ /* 0x000fe20000000f00 */
[----:B------:R-:W-:-:S04]  /*26fa0*/  @!P0 IMAD.MOV.U32 R4, RZ, RZ, 0x4 ;  /* 0x00000004ff048424 */ /* 0x000fc800078e00ff */
        /* <DEDUP_REMOVED lines=13> */
.L_x_1292:
        /* <DEDUP_REMOVED lines=16> */
.L_x_1293:
[----:B---3--:R-:W-:Y:S01]  /*27180*/  IMAD R0, R0, c[0x0][0x538], RZ ;  /* 0x00014e0000007a24 */ /* 0x008fe200078e02ff */
[----:B------:R-:W-:Y:S04]  /*27190*/  BSSY B1, `(.L_x_1192) ;  /* 0x00000ce000017945 */ /* 0x000fe80003800000 */
[----:B----4-:R-:W-:-:S04]  /*271a0*/  IADD3 R8, R0, R8, RZ ;  /* 0x0000000800087210 */ /* 0x010fc80007ffe0ff */
[----:B--2---:R-:W-:-:S13]  /*271b0*/  ISETP.GT.AND P0, PT, R8, R9, PT ;  /* 0x000000090800720c */ /* 0x004fda0003f04270 */
[----:B------:R-:W-:Y:S05]  /*271c0*/  @P0 BRA `(.L_x_1193) ;  /* 0x0000025000000947 */ /* 0x000fea0003800000 */
.L_x_1197:
        /* <DEDUP_REMOVED lines=8> */
[----:B-1----:R-:W-:Y:S02]  /*27250*/  @!P0 MOV R4, 0x4 ;  /* 0x0000000400048802 */ /* 0x002fe40000000f00 */
        /* <DEDUP_REMOVED lines=8> */
.L_x_1294:
        /* <DEDUP_REMOVED lines=16> */
.L_x_1295:
[----:B--2---:R-:W-:-:S05]  /*273e0*/  IMAD R0, R0, c[0x0][0x538], RZ ;  /* 0x00014e0000007a24 */ /* 0x004fca00078e02ff */
[----:B------:R-:W-:-:S04]  /*273f0*/  IADD3 R8, R0, R8, RZ ;  /* 0x0000000800087210 */ /* 0x000fc80007ffe0ff */
[----:B------:R-:W-:-:S13]  /*27400*/  ISETP.GT.AND P0, PT, R8, R9, PT ;  /* 0x000000090800720c */ /* 0x000fda0003f04270 */
[----:B-1----:R-:W-:Y:S05]  /*27410*/  @!P0 BRA `(.L_x_1197) ;  /* 0xfffffdb000008947 */ /* 0x002fea000383ffff */
.L_x_1193:
[----:B------:R-:W-:-:S05]  /*27420*/  IADD3 R8, -R0, R8, RZ ;  /* 0x0000000800087210 */ /* 0x000fca0007ffe1ff */
[----:B------:R-:W-:-:S05]  /*27430*/  IMAD R0, R4, c[0x0][0x538], R8 ;  /* 0x00014e0004007a24 */ /* 0x000fca00078e0208 */
[----:B------:R-:W-:Y:S01]  /*27440*/  ISETP.GT.AND P0, PT, R0, R9, PT ;  /* 0x000000090000720c */ /* 0x000fe20003f04270 */
[----:B------:R-:W-:-:S12]  /*27450*/  BRA.DIV ~URZ, `(.L_x_1198) ;  /* 0x00005b127f007947 */ /* 0x000fd8000b800000 */
[----:B------:R-:W-:-:S03]  /*27460*/  VOTE.ANY R5, PT, !P0 ;  /* 0x0000000000057806 */ /* 0x000fc600040e0100 */
.L_x_1296:
[----:B------:R-:W2:Y:S01]  /*27470*/  LDL.LU R2, [R1+0x4c] ;  /* 0x00004c0001027983 */ /* 0x000ea20000300800 */
[----:B------:R-:W2:Y:S02]  /*27480*/  POPC R0, R5 ;  /* 0x0000000500007309 */ /* 0x000ea40000000000 */
[----:B--2---:R-:W-:-:S05]  /*27490*/  IADD3 R2, R0, R2, RZ ;  /* 0x0000000200027210 */ /* 0x004fca0007ffe0ff */
[----:B------:R2:W-:Y:S01]  /*274a0*/  STL [R1+0x4c], R2 ;  /* 0x00004c0201007387 */ /* 0x0005e20000100800 */
[----:B------:R-:W-:Y:S05]  /*274b0*/  BRA.DIV ~URZ, `(.L_x_1199) ;  /* 0x00005b027f007947 */ /* 0x000fea000b800000 */
[----:B------:R3:W4:Y:S04]  /*274c0*/  SHFL.IDX PT, R6, R6, R0, 0x1f ;  /* 0x00001f0006067589 */ /* 0x00072800000e0000 */
[----:B------:R3:W1:Y:S02]  /*274d0*/  SHFL.IDX PT, R7, R7, R0, 0x1f ;  /* 0x00001f0007077589 */ /* 0x00066400000e0000 */
.L_x_1297:
[----:B------:R-:W-:Y:S01]  /*274e0*/  ISETP.NE.AND P0, PT, R5, RZ, PT ;  /* 0x000000ff0500720c */ /* 0x000fe20003f05270 */
[----:B------:R-:W-:-:S12]  /*274f0*/  BSSY B0, `(.L_x_1200) ;  /* 0x0000005000007945 */ /* 0x000fd80003800000 */
[----:B------:R-:W-:Y:S05]  /*27500*/  @!P0 BRA `(.L_x_1201) ;  /* 0x0000003000008947 */ /* 0x000fea0003800000 */
[----:B---3--:R-:W-:Y:S01]  /*27510*/  IADD3 R0, R0, -0x1, RZ ;  /* 0xffffffff00007810 */ /* 0x008fe20007ffe0ff */
[----:B------:R-:W-:Y:S05]  /*27520*/  BRA.DIV ~URZ, `(.L_x_1202) ;  /* 0x00005b627f007947 */ /* 0x000fea000b800000 */
[----:B------:R3:W2:Y:S02]  /*27530*/  SHFL.IDX PT, R10, R4, R0, 0x1f ;  /* 0x00001f00040a7589 */ /* 0x0006a400000e0000 */
.L_x_1201:
[----:B------:R-:W-:Y:S05]  /*27540*/  BSYNC B0 ;  /* 0x0000000000007941 */ /* 0x000fea0003800000 */
.L_x_1200:
        /* <DEDUP_REMOVED lines=68> */
.L_x_1204:
        /* <DEDUP_REMOVED lines=68> */
.L_x_1205:
[----:B------:R-:W-:Y:S05]  /*27dd0*/  BSYNC B0 ;  /* 0x0000000000007941 */ /* 0x000fea0003800000 */
.L_x_1203:
[----:B------:R-:W-:-:S04]  /*27de0*/  LOP3.LUT R2, RZ, R2, RZ, 0x33, !PT ;  /* 0x00000002ff027212 */ /* 0x000fc800078e33ff */
[----:B-1----:R-:W-:-:S05]  /*27df0*/  IADD3 R0, R2, R6, RZ ;  /* 0x0000000602007210 */ /* 0x002fca0007ffe0ff */
[----:B------:R1:W-:Y:S01]  /*27e00*/  STL [R1+0x44], R0 ;  /* 0x0000440001007387 */ /* 0x0003e20000100800 */
[----:B------:R-:W-:Y:S05]  /*27e10*/  BRA `(.L_x_1206) ;  /* 0x0000005000007947 */ /* 0x000fea0003800000 */
.L_x_1194:
[----:B------:R-:W-:Y:S01]  /*27e20*/  MOV R0, c[0x0][0x53c] ;  /* 0x00014f0000007a02 */ /* 0x000fe20000000f00 */
[----:B------:R2:W-:Y:S04]  /*27e30*/  STL [R1+0x40], R9 ;  /* 0x0000400901007387 */ /* 0x0005e80000100800 */
[----:B------:R2:W-:Y:S04]  /*27e40*/  STL [R1+0x44], RZ ;  /* 0x000044ff01007387 */ /* 0x0005e80000100800 */
[----:B------:R2:W-:Y:S04]  /*27e50*/  STL [R1+0x48], RZ ;  /* 0x000048ff01007387 */ /* 0x0005e80000100800 */
[----:B------:R2:W-:Y:S02]  /*27e60*/  STL [R1+0x4c], R0 ;  /* 0x00004c0001007387 */ /* 0x0005e40000100800 */
.L_x_1206:
[----:B------:R-:W-:Y:S05]  /*27e70*/  BSYNC B1 ;  /* 0x0000000000017941 */ /* 0x000fea0003800000 */
.L_x_1192:
        /* <DEDUP_REMOVED lines=9> */
.L_x_1187:
[----:B--2---:R-:W2:Y:S02]  /*27f10*/  LDL R0, [R1+0x4c] ;  /* 0x00004c0001007983 */ /* 0x004ea40000100800 */
[----:B--2---:R-:W-:-:S13]  /*27f20*/  ISETP.GE.AND P0, PT, R0, c[0x0][0x53c], PT ;  /* 0x00014f0000007a0c */ /* 0x004fda0003f06270 */
[----:B-1--4-:R-:W-:Y:S01]  /*27f30*/  @P0 CALL.REL.NOINC `(.L_x_1207) ;  /* 0x0000001000000944 */ /* 0x012fe20003c00000 */
[----:B------:R-:W-:Y:S05]  /*27f40*/  BRA `(.L_x_1208) ;  /* 0xfffd9f1000007947 */ /* 0x000fea000383ffff */
.L_x_1207:
[----:B------:R-:W-:Y:S05]  /*27f50*/  EXIT ;  /* 0x000000000000794d */ /* 0x000fea0003800000 */
.L_x_898:
[----:B------:R-:W-:Y:S01]  /*27f60*/  IMAD.MOV.U32 R0, RZ, RZ, R5 ;  /* 0x000000ffff007224 */ /* 0x000fe200078e0005 */
[----:B------:R-:W-:Y:S02]  /*27f70*/  MOV R2, 0x1 ;  /* 0x0000000100027802 */ /* 0x000fe40000000f00 */
[----:B------:R-:W-:Y:S02]  /*27f80*/  MOV R3, 0x27fa0 ;  /* 0x00027fa000037802 */ /* 0x000fe40000000f00 */
[----:B------:R-:W-:Y:S05]  /*27f90*/  CALL.REL.NOINC `($__internal_14_$__cuda_sm70_shflsync_up_p) ;  /* 0x0000522000007944 */ /* 0x000fea0003c00000 */
[----:B------:R-:W-:Y:S01]  /*27fa0*/  MOV R0, R4 ;  /* 0x0000000400007202 */ /* 0x000fe20000000f00 */
[----:B------:R-:W-:Y:S05]  /*27fb0*/  BRA `(.L_x_1209) ;  /* 0xfffd84a000007947 */ /* 0x000fea000383ffff */
.L_x_899:
[----:B------:R-:W-:Y:S01]  /*27fc0*/  IMAD.MOV.U32 R0, RZ, RZ, R5 ;  /* 0x000000ffff007224 */ /* 0x000fe200078e0005 */
[----:B------:R-:W-:Y:S02]  /*27fd0*/  MOV R2, 0x2 ;  /* 0x0000000200027802 */ /* 0x000fe40000000f00 */
[----:B------:R-:W-:Y:S02]  /*27fe0*/  MOV R3, 0x28000 ;  /* 0x0002800000037802 */ /* 0x000fe40000000f00 */
[----:B------:R-:W-:Y:S05]  /*27ff0*/  CALL.REL.NOINC `($__internal_14_$__cuda_sm70_shflsync_up_p) ;  /* 0x000051c000007944 */ /* 0x000fea0003c00000 */
[----:B------:R-:W-:Y:S01]  /*28000*/  SEL R0, R4, RZ, P4 ;  /* 0x000000ff04007207 */ /* 0x000fe20002000000 */
[----:B------:R-:W-:Y:S01]  /*28010*/  IMAD.MOV.U32 R2, RZ, RZ, 0x4 ;  /* 0x00000004ff027424 */ /* 0x000fe200078e00ff */
[----:B------:R-:W-:-:S03]  /*28020*/  MOV R3, 0x28050 ;  /* 0x0002805000037802 */ /* 0x000fc60000000f00 */
[----:B------:R-:W-:Y:S02]  /*28030*/  IMAD.IADD R0, R5, 0x1, R0 ;  /* 0x0000000105007824 */ /* 0x000fe400078e0200 */
        /* <DEDUP_REMOVED lines=13> */
[----:B------:R-:W-:Y:S02]  /*28110*/  MOV R71, 0x1f ;  /* 0x0000001f00477802 */ /* 0x000fe40000000f00 */
[----:B------:R-:W-:Y:S01]  /*28120*/  MOV R3, 0x28160 ;  /* 0x0002816000037802 */ /* 0x000fe20000000f00 */
[----:B------:R-:W-:-:S04]  /*28130*/  IMAD.IADD R4, R0, 0x1, R4 ;  /* 0x0000000100047824 */ /* 0x000fc800078e0204 */
[----:B------:R-:W-:Y:S02]  /*28140*/  IMAD.MOV.U32 R52, RZ, RZ, R4 ;  /* 0x000000ffff347224 */ /* 0x000fe400078e0004 */
[----:B------:R-:W-:Y:S05]  /*28150*/  CALL.REL.NOINC `($__internal_13_$__cuda_sm70_shflsync_idx_p) ;  /* 0x0000500000007944 */ /* 0x000fea0003c00000 */
[----:B------:R-:W-:Y:S01]  /*28160*/  MOV R0, R234 ;  /* 0x000000ea00007202 */ /* 0x000fe20000000f00 */
[----:B------:R-:W-:Y:S05]  /*28170*/  BRA `(.L_x_1210) ;  /* 0xfffd83e000007947 */ /* 0x000fea000383ffff */
.L_x_901:
[----:B------:R-:W-:Y:S02]  /*28180*/  SEL R0, RZ, 0x1, P0 ;  /* 0x00000001ff007807 */ /* 0x000fe40000000000 */
[----:B------:R-:W-:Y:S02]  /*28190*/  MOV R2, 0x281b0 ;  /* 0x000281b000027802 */ /* 0x000fe40000000f00 */
[----:B------:R-:W-:Y:S05]  /*281a0*/  CALL.REL.NOINC `($__internal_15_$__cuda_sm70_votesync_ballot) ;  /* 0x0000508000007944 */ /* 0x000fea0003c00000 */
[----:B------:R-:W-:Y:S01]  /*281b0*/  MOV R7, R0 ;  /* 0x0000000000077202 */ /* 0x000fe20000000f00 */
[----:B------:R-:W-:Y:S05]  /*281c0*/  BRA `(.L_x_1211) ;  /* 0xfffd842000007947 */ /* 0x000fea000383ffff */
.L_x_902:
[----:B------:R-:W-:Y:S01]  /*281d0*/  IMAD.MOV.U32 R52, RZ, RZ, R9 ;  /* 0x000000ffff347224 */ /* 0x000fe200078e0009 */
[----:B-1----:R-:W-:Y:S01]  /*281e0*/  MOV R2, R0 ;  /* 0x0000000000027202 */ /* 0x002fe20000000f00 */
[----:B------:R-:W-:Y:S01]  /*281f0*/  IMAD.MOV.U32 R71, RZ, RZ, 0x1f ;  /* 0x0000001fff477424 */ /* 0x000fe200078e00ff */
[----:B------:R-:W-:Y:S02]  /*28200*/  MOV R3, 0x28220 ;  /* 0x0002822000037802 */ /* 0x000fe40000000f00 */
[----:B------:R-:W-:Y:S05]  /*28210*/  CALL.REL.NOINC `($__internal_13_$__cuda_sm70_shflsync_idx_p) ;  /* 0x00004f4000007944 */ /* 0x000fea0003c00000 */
[----:B------:R-:W-:Y:S01]  /*28220*/  IMAD.MOV.U32 R12, RZ, RZ, R234 ;  /* 0x000000ffff0c7224 */ /* 0x000fe200078e00ea */
[----:B------:R-:W-:Y:S01]  /*28230*/  MOV R52, R8 ;  /* 0x0000000800347202 */ /* 0x000fe20000000f00 */
[----:B------:R-:W-:Y:S01]  /*28240*/  IMAD.MOV.U32 R5, RZ, RZ, RZ ;  /* 0x000000ffff057224 */ /* 0x000fe200078e00ff */
[----:B------:R-:W-:Y:S01]  /*28250*/  MOV R2, R0 ;  /* 0x0000000000027202 */ /* 0x000fe20000000f00 */
[----:B------:R-:W-:Y:S01]  /*28260*/  IMAD.MOV.U32 R71, RZ, RZ, 0x1f ;  /* 0x0000001fff477424 */ /* 0x000fe200078e00ff */
[----:B------:R-:W-:-:S02]  /*28270*/  MOV R3, 0x28290 ;  /* 0x0002829000037802 */ /* 0x000fc40000000f00 */
[----:B------:R-:W-:Y:S05]  /*28280*/  CALL.REL.NOINC `($__internal_13_$__cuda_sm70_shflsync_idx_p) ;  /* 0x00004ed000007944 */ /* 0x000fea0003c00000 */
[----:B------:R-:W-:Y:S01]  /*28290*/  MOV R9, R234 ;  /* 0x000000ea00097202 */ /* 0x000fe20000000f00 */
[----:B------:R-:W-:Y:S05]  /*282a0*/  BRA `(.L_x_1212) ;  /* 0xfffd83b000007947 */ /* 0x000fea000383ffff */
.L_x_905:
[----:B------:R-:W-:Y:S01]  /*282b0*/  IMAD.MOV.U32 R52, RZ, RZ, R4 ;  /* 0x000000ffff347224 */ /* 0x000fe200078e0004 */
[----:B-1----:R-:W-:Y:S01]  /*282c0*/  MOV R2, R0 ;  /* 0x0000000000027202 */ /* 0x002fe20000000f00 */
[----:B------:R-:W-:Y:S01]  /*282d0*/  IMAD.MOV.U32 R71, RZ, RZ, 0x1f ;  /* 0x0000001fff477424 */ /* 0x000fe200078e00ff */
[----:B------:R-:W-:-:S02]  /*282e0*/  MOV R3, 0x28300 ;  /* 0x0002830000037802 */ /* 0x000fc40000000f00 */
[----:B---34-:R-:W-:Y:S05]  /*282f0*/  CALL.REL.NOINC `($__internal_13_$__cuda_sm70_shflsync_idx_p) ;  /* 0x00004e6000007944 */ /* 0x018fea0003c00000 */
[----:B------:R-:W-:Y:S01]  /*28300*/  MOV R5, R234 ;  /* 0x000000ea00057202 */ /* 0x000fe20000000f00 */
[----:B------:R-:W-:Y:S05]  /*28310*/  BRA `(.L_x_904) ;  /* 0xfffd83a000007947 */ /* 0x000fea000383ffff */
.L_x_970:
[----:B------:R-:W-:Y:S01]  /*28320*/  IMAD.MOV.U32 R52, RZ, RZ, R5 ;  /* 0x000000ffff347224 */ /* 0x000fe200078e0005 */
[----:B------:R-:W-:Y:S01]  /*28330*/  MOV R2, RZ ;  /* 0x000000ff00027202 */ /* 0x000fe20000000f00 */
[----:B------:R-:W-:Y:S01]  /*28340*/  IMAD.MOV.U32 R71, RZ, RZ, 0x181f ;  /* 0x0000181fff477424 */ /* 0x000fe200078e00ff */
[----:B------:R-:W-:-:S02]  /*28350*/  MOV R3, 0x28370 ;  /* 0x0002837000037802 */ /* 0x000fc40000000f00 */
[----:B-----5:R-:W-:Y:S05]  /*28360*/  CALL.REL.NOINC `($__internal_13_$__cuda_sm70_shflsync_idx_p) ;  /* 0x00004df000007944 */ /* 0x020fea0003c00000 */
[----:B------:R-:W-:Y:S01]  /*28370*/  MOV R7, R234 ;  /* 0x000000ea00077202 */ /* 0x000fe20000000f00 */
[----:B------:R-:W-:Y:S05]  /*28380*/  BRA `(.L_x_1213) ;  /* 0xfffe0ba000007947 */ /* 0x000fea000383ffff */
.L_x_971:
[----:B------:R-:W-:Y:S01]  /*28390*/  IMAD.MOV.U32 R52, RZ, RZ, R6 ;  /* 0x000000ffff347224 */ /* 0x000fe200078e0006 */
[----:B------:R-:W-:Y:S01]  /*283a0*/  MOV R2, RZ ;  /* 0x000000ff00027202 */ /* 0x000fe20000000f00 */
[----:B------:R-:W-:Y:S01]  /*283b0*/  IMAD.MOV.U32 R71, RZ, RZ, 0x181f ;  /* 0x0000181fff477424 */ /* 0x000fe200078e00ff */
[----:B------:R-:W-:-:S02]  /*283c0*/  MOV R3, 0x283e0 ;  /* 0x000283e000037802 */ /* 0x000fc40000000f00 */
[----:B-12--5:R-:W-:Y:S05]  /*283d0*/  CALL.REL.NOINC `($__internal_13_$__cuda_sm70_shflsync_idx_p) ;  /* 0x00004d8000007944 */ /* 0x026fea0003c00000 */
[----:B------:R-:W-:Y:S01]  /*283e0*/  MOV R2, R234 ;  /* 0x000000ea00027202 */ /* 0x000fe20000000f00 */
[----:B------:R-:W-:Y:S05]  /*283f0*/  BRA `(.L_x_1214) ;  /* 0xfffe0b5000007947 */ /* 0x000fea000383ffff */
.L_x_974:
[----:B------:R-:W-:Y:S01]  /*28400*/  IMAD.MOV.U32 R52, RZ, RZ, R5 ;  /* 0x000000ffff347224 */ /* 0x000fe200078e0005 */
[----:B--2-4-:R-:W-:Y:S01]  /*28410*/  MOV R2, 0x1 ;  /* 0x0000000100027802 */ /* 0x014fe20000000f00 */
[----:B------:R-:W-:Y:S01]  /*28420*/  IMAD.MOV.U32 R71, RZ, RZ, 0x181f ;  /* 0x0000181fff477424 */ /* 0x000fe200078e00ff */
[----:B------:R-:W-:-:S02]  /*28430*/  MOV R3, 0x28450 ;  /* 0x0002845000037802 */ /* 0x000fc40000000f00 */
[----:B-1-3-5:R-:W-:Y:S05]  /*28440*/  CALL.REL.NOINC `($__internal_13_$__cuda_sm70_shflsync_idx_p) ;  /* 0x00004d1000007944 */ /* 0x02afea0003c00000 */
[----:B------:R-:W-:Y:S01]  /*28450*/  IMAD.MOV.U32 R7, RZ, RZ, R234 ;  /* 0x000000ffff077224 */ /* 0x000fe200078e00ea */
[----:B------:R-:W-:Y:S01]  /*28460*/  MOV R2, 0x1 ;  /* 0x0000000100027802 */ /* 0x000fe20000000f00 */
[----:B------:R-:W-:Y:S01]  /*28470*/  IMAD.MOV.U32 R52, RZ, RZ, R6 ;  /* 0x000000ffff347224 */ /* 0x000fe200078e0006 */
[----:B------:R-:W-:-:S02]  /*28480*/  MOV R71, 0x181f ;  /* 0x0000181f00477802 */ /* 0x000fc40000000f00 */
[----:B------:R-:W-:Y:S02]  /*28490*/  MOV R3, 0x284b0 ;  /* 0x000284b000037802 */ /* 0x000fe40000000f00 */
[----:B------:R-:W-:Y:S05]  /*284a0*/  CALL.REL.NOINC `($__internal_13_$__cuda_sm70_shflsync_idx_p) ;  /* 0x00004cb000007944 */ /* 0x000fea0003c00000 */
[----:B------:R-:W-:Y:S01]  /*284b0*/  MOV R2, R234 ;  /* 0x000000ea00027202 */ /* 0x000fe20000000f00 */
[----:B------:R-:W-:Y:S05]  /*284c0*/  BRA `(.L_x_1215) ;  /* 0xfffe0b6000007947 */ /* 0x000fea000383ffff */
.L_x_977:
[----:B------:R-:W-:Y:S01]  /*284d0*/  IMAD.MOV.U32 R52, RZ, RZ, R5 ;  /* 0x000000ffff347224 */ /* 0x000fe200078e0005 */
[----:B-1--4-:R-:W-:Y:S01]  /*284e0*/  MOV R2, 0x2 ;  /* 0x0000000200027802 */ /* 0x012fe20000000f00 */
[----:B------:R-:W-:Y:S01]  /*284f0*/  IMAD.MOV.U32 R71, RZ, RZ, 0x181f ;  /* 0x0000181fff477424 */ /* 0x000fe200078e00ff */
[----:B------:R-:W-:Y:S02]  /*28500*/  MOV R3, 0x28520 ;  /* 0x0002852000037802 */ /* 0x000fe40000000f00 */
[----:B--23-5:R-:W-:Y:S05]  /*28510*/  CALL.REL.NOINC `($__internal_13_$__cuda_sm70_shflsync_idx_p) ;  /* 0x00004c4000007944 */ /* 0x02cfea0003c00000 */
[----:B------:R-:W-:Y:S01]  /*28520*/  MOV R7, R234 ;  /* 0x000000ea00077202 */ /* 0x000fe20000000f00 */
[----:B------:R-:W-:Y:S05]  /*28530*/  BRA `(.L_x_1216) ;  /* 0xfffe0bc000007947 */ /* 0x000fea000383ffff */
.L_x_978:
[----:B------:R-:W-:Y:S01]  /*28540*/  IMAD.MOV.U32 R52, RZ, RZ, R6 ;  /* 0x000000ffff347224 */ /* 0x000fe200078e0006 */
[----:B----4-:R-:W-:Y:S01]  /*28550*/  MOV R2, 0x2 ;  /* 0x0000000200027802 */ /* 0x010fe20000000f00 */
[----:B------:R-:W-:Y:S01]  /*28560*/  IMAD.MOV.U32 R71, RZ, RZ, 0x181f ;  /* 0x0000181fff477424 */ /* 0x000fe200078e00ff */
[----:B------:R-:W-:Y:S02]  /*28570*/  MOV R3, 0x28590 ;  /* 0x0002859000037802 */ /* 0x000fe40000000f00 */
[----:B-123-5:R-:W-:Y:S05]  /*28580*/  CALL.REL.NOINC `($__internal_13_$__cuda_sm70_shflsync_idx_p) ;  /* 0x00004bd000007944 */ /* 0x02efea0003c00000 */
[----:B------:R-:W-:Y:S01]  /*28590*/  MOV R2, R234 ;  /* 0x000000ea00027202 */ /* 0x000fe20000000f00 */
[----:B------:R-:W-:Y:S05]  /*285a0*/  BRA `(.L_x_1217) ;  /* 0xfffe0b7000007947 */ /* 0x000fea000383ffff */
.L_x_981:
[----:B------:R-:W-:Y:S01]  /*285b0*/  IMAD.MOV.U32 R52, RZ, RZ, R5 ;  /* 0x000000ffff347224 */ /* 0x000fe200078e0005 */
[----:B-1----:R-:W-:Y:S01]  /*285c0*/  MOV R2, 0x3 ;  /* 0x0000000300027802 */ /* 0x002fe20000000f00 */
[----:B------:R-:W-:Y:S01]  /*285d0*/  IMAD.MOV.U32 R71, RZ, RZ, 0x181f ;  /* 0x0000181fff477424 */ /* 0x000fe200078e00ff */
[----:B------:R-:W-:-:S02]  /*285e0*/  MOV R3, 0x28600 ;  /* 0x0002860000037802 */ /* 0x000fc40000000f00 */
[----:B--2345:R-:W-:Y:S05]  /*285f0*/  CALL.REL.NOINC `($__internal_13_$__cuda_sm70_shflsync_idx_p) ;  /* 0x00004b6000007944 */ /* 0x03cfea0003c00000 */
        /* <DEDUP_REMOVED lines=8> */
.L_x_984:
[----:B------:R-:W-:Y:S01]  /*28680*/  IMAD.MOV.U32 R52, RZ, RZ, R5 ;  /* 0x000000ffff347224 */ /* 0x000fe200078e0005 */
[----:B-1----:R-:W-:Y:S01]  /*28690*/  MOV R2, 0x4 ;  /* 0x0000000400027802 */ /* 0x002fe20000000f00 */
[----:B------:R-:W-:Y:S01]  /*286a0*/  IMAD.MOV.U32 R71, RZ, RZ, 0x181f ;  /* 0x0000181fff477424 */ /* 0x000fe200078e00ff */
[----:B------:R-:W-:Y:S02]  /*286b0*/  MOV R3, 0x286d0 ;  /* 0x000286d000037802 */ /* 0x000fe40000000f00 */
[----:B--2345:R-:W-:Y:S05]  /*286c0*/  CALL.REL.NOINC `($__internal_13_$__cuda_sm70_shflsync_idx_p) ;  /* 0x00004a9000007944 */ /* 0x03cfea0003c00000 */
[----:B------:R-:W-:Y:S01]  /*286d0*/  MOV R7, R234 ;  /* 0x000000ea00077202 */ /* 0x000fe20000000f00 */
[----:B------:R-:W-:Y:S05]  /*286e0*/  BRA `(.L_x_1219) ;  /* 0xfffe0be000007947 */ /* 0x000fea000383ffff */
.L_x_985:
[----:B------:R-:W-:Y:S01]  /*286f0*/  IMAD.MOV.U32 R52, RZ, RZ, R6 ;  /* 0x000000ffff347224 */ /* 0x000fe200078e0006 */
[----:B-1----:R-:W-:Y:S01]  /*28700*/  MOV R2, 0x4 ;  /* 0x0000000400027802 */ /* 0x002fe20000000f00 */
[----:B------:R-:W-:Y:S01]  /*28710*/  IMAD.MOV.U32 R71, RZ, RZ, 0x181f ;  /* 0x0000181fff477424 */ /* 0x000fe200078e00ff */
[----:B------:R-:W-:Y:S02]  /*28720*/  MOV R3, 0x28740 ;  /* 0x0002874000037802 */ /* 0x000fe40000000f00 */
[----:B--2345:R-:W-:Y:S05]  /*28730*/  CALL.REL.NOINC `($__internal_13_$__cuda_sm70_shflsync_idx_p) ;  /* 0x00004a2000007944 */ /* 0x03cfea0003c00000 */
[----:B------:R-:W-:Y:S01]  /*28740*/  MOV R2, R234 ;  /* 0x000000ea00027202 */ /* 0x000fe20000000f00 */
[----:B------:R-:W-:Y:S05]  /*28750*/  BRA `(.L_x_1220) ;  /* 0xfffe0b9000007947 */ /* 0x000fea000383ffff */
.L_x_988:
[----:B------:R-:W-:Y:S01]  /*28760*/  IMAD.MOV.U32 R52, RZ, RZ, R5 ;  /* 0x000000ffff347224 */ /* 0x000fe200078e0005 */
[----:B--23--:R-:W-:Y:S01]  /*28770*/  MOV R2, 0x5 ;  /* 0x0000000500027802 */ /* 0x00cfe20000000f00 */
[----:B------:R-:W-:Y:S01]  /*28780*/  IMAD.MOV.U32 R71, RZ, RZ, 0x181f ;  /* 0x0000181fff477424 */ /* 0x000fe200078e00ff */
[----:B------:R-:W-:-:S02]  /*28790*/  MOV R3, 0x287b0 ;  /* 0x000287b000037802 */ /* 0x000fc40000000f00 */
[----:B-1--45:R-:W-:Y:S05]  /*287a0*/  CALL.REL.NOINC `($__internal_13_$__cuda_sm70_shflsync_idx_p) ;  /* 0x000049b000007944 */ /* 0x032fea0003c00000 */
        /* <DEDUP_REMOVED lines=8> */
.L_x_991:
[----:B------:R-:W-:Y:S01]  /*28830*/  IMAD.MOV.U32 R52, RZ, RZ, R5 ;  /* 0x000000ffff347224 */ /* 0x000fe200078e0005 */
[----:B-1-3--:R-:W-:Y:S01]  /*28840*/  MOV R2, 0x6 ;  /* 0x0000000600027802 */ /* 0x00afe20000000f00 */
[----:B------:R-:W-:Y:S01]  /*28850*/  IMAD.MOV.U32 R71, RZ, RZ, 0x181f ;  /* 0x0000181fff477424 */ /* 0x000fe200078e00ff */
[----:B------:R-:W-:Y:S02]  /*28860*/  MOV R3, 0x28880 ;  /* 0x0002888000037802 */ /* 0x000fe40000000f00 */
[----:B--2-45:R-:W-:Y:S05]  /*28870*/  CALL.REL.NOINC `($__internal_13_$__cuda_sm70_shflsync_idx_p) ;  /* 0x000048e000007944 */ /* 0x034fea0003c00000 */
[----:B------:R-:W-:Y:S01]  /*28880*/  MOV R7, R234 ;  /* 0x000000ea00077202 */ /* 0x000fe20000000f00 */
[----:B------:R-:W-:Y:S05]  /*28890*/  BRA `(.L_x_1222) ;  /* 0xfffe0c0000007947 */ /* 0x000fea000383ffff */
.L_x_992:
[----:B------:R-:W-:Y:S01]  /*288a0*/  IMAD.MOV.U32 R52, RZ, RZ, R6 ;  /* 0x000000ffff347224 */ /* 0x000fe200078e0006 */
[----:B---3--:R-:W-:Y:S01]  /*288b0*/  MOV R2, 0x6 ;  /* 0x0000000600027802 */ /* 0x008fe20000000f00 */
[----:B------:R-:W-:Y:S01]  /*288c0*/  IMAD.MOV.U32 R71, RZ, RZ, 0x181f ;  /* 0x0000181fff477424 */ /* 0x000fe200078e00ff */
[----:B------:R-:W-:Y:S02]  /*288d0*/  MOV R3, 0x288f0 ;  /* 0x000288f000037802 */ /* 0x000fe40000000f00 */
[----:B-12-45:R-:W-:Y:S05]  /*288e0*/  CALL.REL.NOINC `($__internal_13_$__cuda_sm70_shflsync_idx_p) ;  /* 0x0000487000007944 */ /* 0x036fea0003c00000 */
[----:B------:R-:W-:Y:S01]  /*288f0*/  MOV R2, R234 ;  /* 0x000000ea00027202 */ /* 0x000fe20000000f00 */
[----:B------:R-:W-:Y:S05]  /*28900*/  BRA `(.L_x_1223) ;  /* 0xfffe0bb000007947 */ /* 0x000fea000383ffff */
.L_x_995:
        /* <DEDUP_REMOVED lines=13> */
.L_x_1034:
[----:B------:R-:W-:Y:S01]  /*289e0*/  IMAD.MOV.U32 R52, RZ, RZ, R4 ;  /* 0x000000ffff347224 */ /* 0x000fe200078e0004 */
[----:B------:R-:W-:Y:S01]  /*289f0*/  MOV R2, RZ ;  /* 0x000000ff00027202 */ /* 0x000fe20000000f00 */
[----:B------:R-:W-:Y:S01]  /*28a00*/  IMAD.MOV.U32 R71, RZ, RZ, 0x181f ;  /* 0x0000181fff477424 */ /* 0x000fe200078e00ff */
[----:B------:R-:W-:Y:S02]  /*28a10*/  MOV R3, 0x28a30 ;  /* 0x00028a3000037802 */ /* 0x000fe40000000f00 */
[----:B------:R-:W-:Y:S05]  /*28a20*/  CALL.REL.NOINC `($__internal_13_$__cuda_sm70_shflsync_idx_p) ;  /* 0x0000473000007944 */ /* 0x000fea0003c00000 */
[----:B------:R-:W-:Y:S01]  /*28a30*/  MOV R5, R234 ;  /* 0x000000ea00057202 */ /* 0x000fe20000000f00 */
[----:B------:R-:W-:Y:S05]  /*28a40*/  BRA `(.L_x_1225) ;  /* 0xfffe75f000007947 */ /* 0x000fea000383ffff */
.L_x_1035:
[----:B------:R-:W-:Y:S01]  /*28a50*/  IMAD.MOV.U32 R52, RZ, RZ, R0 ;  /* 0x000000ffff347224 */ /* 0x000fe200078e0000 */
[----:B------:R-:W-:Y:S01]  /*28a60*/  MOV R2, RZ ;  /* 0x000000ff00027202 */ /* 0x000fe20000000f00 */
[----:B------:R-:W-:Y:S01]  /*28a70*/  IMAD.MOV.U32 R71, RZ, RZ, 0x181f ;  /* 0x0000181fff477424 */ /* 0x000fe200078e00ff */
[----:B------:R-:W-:Y:S02]  /*28a80*/  MOV R3, 0x28aa0 ;  /* 0x00028aa000037802 */ /* 0x000fe40000000f00 */
[----:B-12---:R-:W-:Y:S05]  /*28a90*/  CALL.REL.NOINC `($__internal_13_$__cuda_sm70_shflsync_idx_p) ;  /* 0x000046c000007944 */ /* 0x006fea0003c00000 */
        /* <DEDUP_REMOVED lines=10> */
[----:B------:R-:W-:Y:S05]  /*28b40*/  CALL.REL.NOINC `($__internal_13_$__cuda_sm70_shflsync_idx_p) ;  /* 0x0000461000007944 */ /* 0x000fea0003c00000 */
[----:B------:R-:W-:Y:S01]  /*28b50*/  IMAD.MOV.U32 R5, RZ, RZ, R234 ;  /* 0x000000ffff057224 */ /* 0x000fe200078e00ea */
[----:B------:R-:W-:Y:S01]  /*28b60*/  MOV R2, 0x1 ;  /* 0x0000000100027802 */ /* 0x000fe20000000f00 */
[----:B------:R-:W-:Y:S01]  /*28b70*/  IMAD.MOV.U32 R52, RZ, RZ, R0 ;  /* 0x000000ffff347224 */ /* 0x000fe200078e0000 */
[----:B------:R-:W-:Y:S02]  /*28b80*/  MOV R71, 0x181f ;  /* 0x0000181f00477802 */ /* 0x000fe40000000f00 */
[----:B------:R-:W-:Y:S02]  /*28b90*/  MOV R3, 0x28bb0 ;  /* 0x00028bb000037802 */ /* 0x000fe40000000f00 */
[----:B------:R-:W-:Y:S05]  /*28ba0*/  CALL.REL.NOINC `($__internal_13_$__cuda_sm70_shflsync_idx_p) ;  /* 0x000045b000007944 */ /* 0x000fea0003c00000 */
        /* <DEDUP_REMOVED lines=51> */
[----:B------:R-:W-:Y:S01]  /*28ee0*/  MOV R0, R234 ;  /* 0x000000ea00007202 */ /* 0x000fe20000000f00 */
[----:B------:R-:W-:Y:S05]  /*28ef0*/  BRA `(.L_x_1226) ;  /* 0xfffe72a000007947 */ /* 0x000fea000383ffff */
.L_x_1036:
[----:B------:R-:W-:Y:S01]  /*28f00*/  IMAD.MOV.U32 R52, RZ, RZ, R4 ;  /* 0x000000ffff347224 */ /* 0x000fe200078e0004 */
[----:B------:R-:W-:Y:S01]  /*28f10*/  MOV R2, RZ ;  /* 0x000000ff00027202 */ /* 0x000fe20000000f00 */
[----:B------:R-:W-:Y:S01]  /*28f20*/  IMAD.MOV.U32 R71, RZ, RZ, 0x1c1f ;  /* 0x00001c1fff477424 */ /* 0x000fe200078e00ff */
[----:B------:R-:W-:-:S02]  /*28f30*/  MOV R3, 0x28f50 ;  /* 0x00028f5000037802 */ /* 0x000fc40000000f00 */
[----:B------:R-:W-:Y:S05]  /*28f40*/  CALL.REL.NOINC `($__internal_13_$__cuda_sm70_shflsync_idx_p) ;  /* 0x0000421000007944 */ /* 0x000fea0003c00000 */
[----:B------:R-:W-:Y:S01]  /*28f50*/  MOV R3, R234 ;  /* 0x000000ea00037202 */ /* 0x000fe20000000f00 */
[----:B------:R-:W-:Y:S05]  /*28f60*/  BRA `(.L_x_1227) ;  /* 0xfffe73d000007947 */ /* 0x000fea000383ffff */
.L_x_1041:
[----:B------:R-:W-:Y:S01]  /*28f70*/  IMAD.MOV.U32 R52, RZ, RZ, R4 ;  /* 0x000000ffff347224 */ /* 0x000fe200078e0004 */
[----:B------:R-:W-:Y:S01]  /*28f80*/  MOV R2, 0x1 ;  /* 0x0000000100027802 */ /* 0x000fe20000000f00 */
[----:B------:R-:W-:Y:S01]  /*28f90*/  IMAD.MOV.U32 R71, RZ, RZ, 0x1c1f ;  /* 0x00001c1fff477424 */ /* 0x000fe200078e00ff */
[----:B------:R-:W-:-:S02]  /*28fa0*/  MOV R3, 0x28fc0 ;  /* 0x00028fc000037802 */ /* 0x000fc40000000f00 */
[----:B-1----:R-:W-:Y:S05]  /*28fb0*/  CALL.REL.NOINC `($__internal_13_$__cuda_sm70_shflsync_idx_p) ;  /* 0x000041a000007944 */ /* 0x002fea0003c00000 */
[----:B------:R-:W-:Y:S01]  /*28fc0*/  MOV R3, R234 ;  /* 0x000000ea00037202 */ /* 0x000fe20000000f00 */
[----:B------:R-:W-:Y:S05]  /*28fd0*/  BRA `(.L_x_1228) ;  /* 0xfffe7c0000007947 */ /* 0x000fea000383ffff */
.L_x_1046:
[----:B------:R-:W-:Y:S01]  /*28fe0*/  IMAD.MOV.U32 R52, RZ, RZ, R4 ;  /* 0x000000ffff347224 */ /* 0x000fe200078e0004 */
[----:B------:R-:W-:Y:S01]  /*28ff0*/  MOV R2, 0x2 ;  /* 0x0000000200027802 */ /* 0x000fe20000000f00 */
[----:B------:R-:W-:Y:S01]  /*29000*/  IMAD.MOV.U32 R71, RZ, RZ, 0x1c1f ;  /* 0x00001c1fff477424 */ /* 0x000fe200078e00ff */
[----:B------:R-:W-:-:S02]  /*29010*/  MOV R3, 0x29030 ;  /* 0x0002903000037802 */ /* 0x000fc40000000f00 */
[----:B-12---:R-:W-:Y:S05]  /*29020*/  CALL.REL.NOINC `($__internal_13_$__cuda_sm70_shflsync_idx_p) ;  /* 0x0000413000007944 */ /* 0x006fea0003c00000 */
[----:B------:R-:W-:Y:S01]  /*29030*/  MOV R3, R234 ;  /* 0x000000ea00037202 */ /* 0x000fe20000000f00 */
[----:B------:R-:W-:Y:S05]  /*29040*/  BRA `(.L_x_1229) ;  /* 0xfffe820000007947 */ /* 0x000fea000383ffff */
.L_x_1051:
[----:B------:R-:W-:Y:S01]  /*29050*/  IMAD.MOV.U32 R52, RZ, RZ, R4 ;  /* 0x000000ffff347224 */ /* 0x000fe200078e0004 */
[----:B------:R-:W-:Y:S01]  /*29060*/  MOV R2, 0x3 ;  /* 0x0000000300027802 */ /* 0x000fe20000000f00 */
[----:B------:R-:W-:Y:S01]  /*29070*/  IMAD.MOV.U32 R71, RZ, RZ, 0x1c1f ;  /* 0x00001c1fff477424 */ /* 0x000fe200078e00ff */
[----:B------:R-:W-:-:S02]  /*29080*/  MOV R3, 0x290a0 ;  /* 0x000290a000037802 */ /* 0x000fc40000000f00 */
[----:B-123--:R-:W-:Y:S05]  /*29090*/  CALL.REL.NOINC `($__internal_13_$__cuda_sm70_shflsync_idx_p) ;  /* 0x000040c000007944 */ /* 0x00efea0003c00000 */
[----:B------:R-:W-:Y:S01]  /*290a0*/  MOV R3, R234 ;  /* 0x000000ea00037202 */ /* 0x000fe20000000f00 */
[----:B------:R-:W-:Y:S05]  /*290b0*/  BRA `(.L_x_1230) ;  /* 0xfffe880000007947 */ /* 0x000fea000383ffff */
.L_x_1056:
[----:B------:R-:W-:Y:S02]  /*290c0*/  MOV R0, 0x2 ;  /* 0x0000000200007802 */ /* 0x000fe40000000f00 */
[----:B------:R-:W-:-:S02]  /*290d0*/  MOV R2, 0x290f0 ;  /* 0x000290f000027802 */ /* 0x000fc40000000f00 */
[----:B------:R-:W-:Y:S05]  /*290e0*/  CALL.REL.NOINC `($__internal_12_$__cuda_sm70_shflsync_bfly_p) ;  /* 0x0000401000007944 */ /* 0x000fea0003c00000 */
[----:B------:R-:W-:Y:S05]  /*290f0*/  BRA `(.L_x_1231) ;  /* 0xfffe92f000007947 */ /* 0x000fea000383ffff */
.L_x_1057:
[----:B------:R-:W-:Y:S02]  /*29100*/  MOV R0, 0x1 ;  /* 0x0000000100007802 */ /* 0x000fe40000000f00 */
[----:B------:R-:W-:-:S02]  /*29110*/  MOV R2, 0x29130 ;  /* 0x0002913000027802 */ /* 0x000fc40000000f00 */
[----:B------:R-:W-:Y:S05]  /*29120*/  CALL.REL.NOINC `($__internal_12_$__cuda_sm70_shflsync_bfly_p) ;  /* 0x00003fd000007944 */ /* 0x000fea0003c00000 */
[----:B------:R-:W-:Y:S01]  /*29130*/  FMNMX.FTZ R71, R4, R0, !PT ;  /* 0x0000000004477209 */ /* 0x000fe20007810000 */
[----:B------:R-:W-:Y:S01]  /*29140*/  IMAD.MOV.U32 R4, RZ, RZ, R5 ;  /* 0x000000ffff047224 */ /* 0x000fe200078e0005 */
[----:B------:R-:W-:Y:S01]  /*29150*/  MOV R2, 0x29180 ;  /* 0x0002918000027802 */ /* 0x000fe20000000f00 */
[----:B------:R-:W-:-:S02]  /*29160*/  IMAD.MOV.U32 R0, RZ, RZ, 0x2 ;  /* 0x00000002ff007424 */ /* 0x000fc400078e00ff */
[----:B------:R-:W-:Y:S05]  /*29170*/  CALL.REL.NOINC `($__internal_12_$__cuda_sm70_shflsync_bfly_p) ;  /* 0x00003f8000007944 */ /* 0x000fea0003c00000 */
[----:B------:R-:W-:Y:S01]  /*29180*/  FMNMX.FTZ R5, R5, R0, !PT ;  /* 0x0000000005057209 */ /* 0x000fe20007810000 */
[----:B------:R-:W-:Y:S01]  /*29190*/  IMAD.MOV.U32 R0, RZ, RZ, 0x1 ;  /* 0x00000001ff007424 */ /* 0x000fe200078e00ff */
[----:B------:R-:W-:-:S03]  /*291a0*/  MOV R2, 0x291d0 ;  /* 0x000291d000027802 */ /* 0x000fc60000000f00 */
[----:B------:R-:W-:Y:S02]  /*291b0*/  IMAD.MOV.U32 R4, RZ, RZ, R5 ;  /* 0x000000ffff047224 */ /* 0x000fe400078e0005 */
[----:B------:R-:W-:Y:S05]  /*291c0*/  CALL.REL.NOINC `($__internal_12_$__cuda_sm70_shflsync_bfly_p) ;  /* 0x00003f3000007944 */ /* 0x000fea0003c00000 */
[----:B------:R-:W-:Y:S01]  /*291d0*/  FMNMX.FTZ R70, R5, R0, !PT ;  /* 0x0000000005467209 */ /* 0x000fe20007810000 */
[----:B------:R-:W-:Y:S01]  /*291e0*/  IMAD.MOV.U32 R4, RZ, RZ, R6 ;  /* 0x000000ffff047224 */ /* 0x000fe200078e0006 */
[----:B------:R-:W-:Y:S01]  /*291f0*/  MOV R2, 0x29220 ;  /* 0x0002922000027802 */ /* 0x000fe20000000f00 */
[----:B------:R-:W-:Y:S02]  /*29200*/  IMAD.MOV.U32 R0, RZ, RZ, 0x2 ;  /* 0x00000002ff007424 */ /* 0x000fe400078e00ff */
        /* <DEDUP_REMOVED lines=16> */
[----:B------:R-:W-:Y:S01]  /*29310*/  MOV R8, R0 ;  /* 0x0000000000087202 */ /* 0x000fe20000000f00 */
[----:B------:R-:W-:Y:S05]  /*29320*/  BRA `(.L_x_1232) ;  /* 0xfffe91b000007947 */ /* 0x000fea000383ffff */
.L_x_1065:
[----:B------:R-:W-:Y:S01]  /*29330*/  MOV R2, RZ ;  /* 0x000000ff00027202 */ /* 0x000fe20000000f00 */
[----:B------:R-:W-:Y:S01]  /*29340*/  IMAD.MOV.U32 R52, RZ, RZ, R4 ;  /* 0x000000ffff347224 */ /* 0x000fe200078e0004 */
[----:B------:R-:W-:Y:S01]  /*29350*/  MOV R3, 0x29380 ;  /* 0x0002938000037802 */ /* 0x000fe20000000f00 */
[----:B------:R-:W-:Y:S02]  /*29360*/  IMAD.MOV.U32 R71, RZ, RZ, 0x181f ;  /* 0x0000181fff477424 */ /* 0x000fe400078e00ff */
[----:B------:R-:W-:Y:S05]  /*29370*/  CALL.REL.NOINC `($__internal_13_$__cuda_sm70_shflsync_idx_p) ;  /* 0x00003de000007944 */ /* 0x000fea0003c00000 */
[----:B------:R-:W-:Y:S01]  /*29380*/  MOV R8, R234 ;  /* 0x000000ea00087202 */ /* 0x000fe20000000f00 */
[----:B------:R-:W-:-:S05]  /*29390*/  BRA `(.L_x_1233) ;  /* 0xfffeaed000007947 */ /* 0x000fca000383ffff */
.L_x_1066:
[----:B------:R-:W-:Y:S01]  /*293a0*/  MOV R2, RZ ;  /* 0x000000ff00027202 */ /* 0x000fe20000000f00 */
[----:B------:R-:W-:Y:S01]  /*293b0*/  IMAD.MOV.U32 R52, RZ, RZ, R0 ;  /* 0x000000ffff347224 */ /* 0x000fe200078e0000 */
[----:B------:R-:W-:Y:S01]  /*293c0*/  MOV R3, 0x293f0 ;  /* 0x000293f000037802 */ /* 0x000fe20000000f00 */
[----:B------:R-:W-:Y:S02]  /*293d0*/  IMAD.MOV.U32 R71, RZ, RZ, 0x181f ;  /* 0x0000181fff477424 */ /* 0x000fe400078e00ff */
[----:B-12---:R-:W-:Y:S05]  /*293e0*/  CALL.REL.NOINC `($__internal_13_$__cuda_sm70_shflsync_idx_p) ;  /* 0x00003d7000007944 */ /* 0x006fea0003c00000 */
        /* <DEDUP_REMOVED lines=10> */
[----:B------:R-:W-:Y:S05]  /*29490*/  CALL.REL.NOINC `($__internal_13_$__cuda_sm70_shflsync_idx_p) ;  /* 0x00003cc000007944 */ /* 0x000fea0003c00000 */
[----:B------:R-:W-:Y:S01]  /*294a0*/  MOV R2, 0x1 ;  /* 0x0000000100027802 */ /* 0x000fe20000000f00 */
[----:B------:R-:W-:Y:S01]  /*294b0*/  IMAD.MOV.U32 R7, RZ, RZ, R234 ;  /* 0x000000ffff077224 */ /* 0x000fe200078e00ea */
[----:B------:R-:W-:Y:S01]  /*294c0*/  MOV R71, 0x181f ;  /* 0x0000181f00477802 */ /* 0x000fe20000000f00 */
[----:B------:R-:W-:Y:S01]  /*294d0*/  IMAD.MOV.U32 R52, RZ, RZ, R0 ;  /* 0x000000ffff347224 */ /* 0x000fe200078e0000 */
[----:B------:R-:W-:Y:S02]  /*294e0*/  MOV R3, 0x29500 ;  /* 0x0002950000037802 */ /* 0x000fe40000000f00 */
[----:B------:R-:W-:Y:S05]  /*294f0*/  CALL.REL.NOINC `($__internal_13_$__cuda_sm70_shflsync_idx_p) ;  /* 0x00003c6000007944 */ /* 0x000fea0003c00000 */
        /* <DEDUP_REMOVED lines=51> */
[----:B------:R-:W-:Y:S01]  /*29830*/  MOV R0, R234 ;  /* 0x000000ea00007202 */ /* 0x000fe20000000f00 */
[----:B------:R-:W-:-:S05]  /*29840*/  BRA `(.L_x_1234) ;  /* 0xfffeab8000007947 */ /* 0x000fca000383ffff */
.L_x_1069:
[----:B------:R-:W-:Y:S01]  /*29850*/  MOV R2, RZ ;  /* 0x000000ff00027202 */ /* 0x000fe20000000f00 */
[----:B------:R-:W-:Y:S01]  /*29860*/  IMAD.MOV.U32 R52, RZ, RZ, R4 ;  /* 0x000000ffff347224 */ /* 0x000fe200078e0004 */
[----:B------:R-:W-:Y:S01]  /*29870*/  MOV R3, 0x298a0 ;  /* 0x000298a000037802 */ /* 0x000fe20000000f00 */
[----:B------:R-:W-:Y:S02]  /*29880*/  IMAD.MOV.U32 R71, RZ, RZ, 0x181f ;  /* 0x0000181fff477424 */ /* 0x000fe400078e00ff */
[----:B------:R-:W-:Y:S05]  /*29890*/  CALL.REL.NOINC `($__internal_13_$__cuda_sm70_shflsync_idx_p) ;  /* 0x000038c000007944 */ /* 0x000fea0003c00000 */
[----:B------:R-:W-:Y:S01]  /*298a0*/  MOV R7, R234 ;  /* 0x000000ea00077202 */ /* 0x000fe20000000f00 */
[----:B------:R-:W-:-:S05]  /*298b0*/  BRA `(.L_x_1235) ;  /* 0xfffebe5000007947 */ /* 0x000fca000383ffff */
.L_x_1070:
        /* <DEDUP_REMOVED lines=75> */
.L_x_1071:
[----:B------:R-:W-:Y:S01]  /*29d70*/  MOV R2, RZ ;  /* 0x000000ff00027202 */ /* 0x000fe20000000f00 */
[----:B------:R-:W-:Y:S01]  /*29d80*/  IMAD.MOV.U32 R52, RZ, RZ, R5 ;  /* 0x000000ffff347224 */ /* 0x000fe200078e0005 */
[----:B------:R-:W-:Y:S01]  /*29d90*/  MOV R3, 0x29dc0 ;  /* 0x00029dc000037802 */ /* 0x000fe20000000f00 */
[----:B------:R-:W-:Y:S02]  /*29da0*/  IMAD.MOV.U32 R71, RZ, RZ, 0x1c1f ;  /* 0x00001c1fff477424 */ /* 0x000fe400078e00ff */
[----:B------:R-:W-:Y:S05]  /*29db0*/  CALL.REL.NOINC `($__internal_13_$__cuda_sm70_shflsync_idx_p) ;  /* 0x000033a000007944 */ /* 0x000fea0003c00000 */
[----:B------:R-:W-:Y:S01]  /*29dc0*/  MOV R4, R234 ;  /* 0x000000ea00047202 */ /* 0x000fe20000000f00 */
[----:B------:R-:W-:-:S05]  /*29dd0*/  BRA `(.L_x_1237) ;  /* 0xfffebc1000007947 */ /* 0x000fca000383ffff */
.L_x_1076:
[----:B------:R-:W-:Y:S01]  /*29de0*/  MOV R2, 0x1 ;  /* 0x0000000100027802 */ /* 0x000fe20000000f00 */
[----:B------:R-:W-:Y:S01]  /*29df0*/  IMAD.MOV.U32 R52, RZ, RZ, R5 ;  /* 0x000000ffff347224 */ /* 0x000fe200078e0005 */
[----:B------:R-:W-:Y:S01]  /*29e00*/  MOV R3, 0x29e30 ;  /* 0x00029e3000037802 */ /* 0x000fe20000000f00 */
[----:B------:R-:W-:Y:S02]  /*29e10*/  IMAD.MOV.U32 R71, RZ, RZ, 0x1c1f ;  /* 0x00001c1fff477424 */ /* 0x000fe400078e00ff */
[----:B-1----:R-:W-:Y:S05]  /*29e20*/  CALL.REL.NOINC `($__internal_13_$__cuda_sm70_shflsync_idx_p) ;  /* 0x0000333000007944 */ /* 0x002fea0003c00000 */
[----:B------:R-:W-:Y:S01]  /*29e30*/  MOV R4, R234 ;  /* 0x000000ea00047202 */ /* 0x000fe20000000f00 */
[----:B------:R-:W-:-:S05]  /*29e40*/  BRA `(.L_x_1238) ;  /* 0xfffec49000007947 */ /* 0x000fca000383ffff */
.L_x_1081:
[----:B------:R-:W-:Y:S01]  /*29e50*/  MOV R2, 0x2 ;  /* 0x0000000200027802 */ /* 0x000fe20000000f00 */
[----:B------:R-:W-:Y:S01]  /*29e60*/  IMAD.MOV.U32 R52, RZ, RZ, R5 ;  /* 0x000000ffff347224 */ /* 0x000fe200078e0005 */
[----:B------:R-:W-:Y:S01]  /*29e70*/  MOV R3, 0x29ea0 ;  /* 0x00029ea000037802 */ /* 0x000fe20000000f00 */
[----:B------:R-:W-:Y:S02]  /*29e80*/  IMAD.MOV.U32 R71, RZ, RZ, 0x1c1f ;  /* 0x00001c1fff477424 */ /* 0x000fe400078e00ff */
[----:B-12---:R-:W-:Y:S05]  /*29e90*/  CALL.REL.NOINC `($__internal_13_$__cuda_sm70_shflsync_idx_p) ;  /* 0x000032c000007944 */ /* 0x006fea0003c00000 */
[----:B------:R-:W-:Y:S01]  /*29ea0*/  MOV R4, R234 ;  /* 0x000000ea00047202 */ /* 0x000fe20000000f00 */
[----:B------:R-:W-:-:S05]  /*29eb0*/  BRA `(.L_x_1239) ;  /* 0xfffecad000007947 */ /* 0x000fca000383ffff */
.L_x_1086:
[----:B------:R-:W-:Y:S01]  /*29ec0*/  MOV R2, 0x3 ;  /* 0x0000000300027802 */ /* 0x000fe20000000f00 */
[----:B------:R-:W-:Y:S01]  /*29ed0*/  IMAD.MOV.U32 R52, RZ, RZ, R5 ;  /* 0x000000ffff347224 */ /* 0x000fe200078e0005 */
[----:B------:R-:W-:Y:S01]  /*29ee0*/  MOV R3, 0x29f10 ;  /* 0x00029f1000037802 */ /* 0x000fe20000000f00 */
[----:B------:R-:W-:Y:S02]  /*29ef0*/  IMAD.MOV.U32 R71, RZ, RZ, 0x1c1f ;  /* 0x00001c1fff477424 */ /* 0x000fe400078e00ff */
[----:B-123--:R-:W-:Y:S05]  /*29f00*/  CALL.REL.NOINC `($__internal_13_$__cuda_sm70_shflsync_idx_p) ;  /* 0x0000325000007944 */ /* 0x00efea0003c00000 */
[----:B------:R-:W-:Y:S01]  /*29f10*/  MOV R4, R234 ;  /* 0x000000ea00047202 */ /* 0x000fe20000000f00 */
[----:B------:R-:W-:-:S05]  /*29f20*/  BRA `(.L_x_1240) ;  /* 0xfffed11000007947 */ /* 0x000fca000383ffff */
.L_x_1091:
[----:B------:R-:W-:Y:S02]  /*29f30*/  MOV R0, 0x2 ;  /* 0x0000000200007802 */ /* 0x000fe40000000f00 */
[----:B------:R-:W-:Y:S02]  /*29f40*/  MOV R2, 0x29f60 ;  /* 0x00029f6000027802 */ /* 0x000fe40000000f00 */
[----:B------:R-:W-:Y:S05]  /*29f50*/  CALL.REL.NOINC `($__internal_12_$__cuda_sm70_shflsync_bfly_p) ;  /* 0x000031a000007944 */ /* 0x000fea0003c00000 */
[----:B------:R-:W-:-:S05]  /*29f60*/  BRA `(.L_x_1241) ;  /* 0xfffedc8000007947 */ /* 0x000fca000383ffff */
.L_x_1092:
[----:B------:R-:W-:Y:S02]  /*29f70*/  MOV R0, 0x1 ;  /* 0x0000000100007802 */ /* 0x000fe40000000f00 */
[----:B------:R-:W-:Y:S02]  /*29f80*/  MOV R2, 0x29fa0 ;  /* 0x00029fa000027802 */ /* 0x000fe40000000f00 */
        /* <DEDUP_REMOVED lines=28> */
[----:B------:R-:W-:-:S05]  /*2a150*/  BRA `(.L_x_1242) ;  /* 0xfffedb8000007947 */ /* 0x000fca000383ffff */
.L_x_1101:
[----:B------:R-:W-:Y:S01]  /*2a160*/  MOV R2, RZ ;  /* 0x000000ff00027202 */ /* 0x000fe20000000f00 */
[----:B------:R-:W-:Y:S01]  /*2a170*/  IMAD.MOV.U32 R52, RZ, RZ, R4 ;  /* 0x000000ffff347224 */ /* 0x000fe200078e0004 */
[----:B------:R-:W-:Y:S01]  /*2a180*/  MOV R3, 0x2a1b0 ;  /* 0x0002a1b000037802 */ /* 0x000fe20000000f00 */
[----:B------:R-:W-:Y:S02]  /*2a190*/  IMAD.MOV.U32 R71, RZ, RZ, 0x181f ;  /* 0x0000181fff477424 */ /* 0x000fe400078e00ff */
[----:B------:R-:W-:Y:S05]  /*2a1a0*/  CALL.REL.NOINC `($__internal_13_$__cuda_sm70_shflsync_idx_p) ;  /* 0x00002fb000007944 */ /* 0x000fea0003c00000 */
[----:B------:R-:W-:Y:S01]  /*2a1b0*/  MOV R8, R234 ;  /* 0x000000ea00087202 */ /* 0x000fe20000000f00 */
[----:B------:R-:W-:-:S05]  /*2a1c0*/  BRA `(.L_x_1243) ;  /* 0xfffefe5000007947 */ /* 0x000fca000383ffff */
.L_x_1102:
        /* <DEDUP_REMOVED lines=75> */
.L_x_1105:
[----:B------:R-:W-:Y:S01]  /*2a680*/  MOV R2, RZ ;  /* 0x000000ff00027202 */ /* 0x000fe20000000f00 */
[----:B------:R-:W-:Y:S01]  /*2a690*/  IMAD.MOV.U32 R52, RZ, RZ, R4 ;  /* 0x000000ffff347224 */ /* 0x000fe200078e0004 */
[----:B------:R-:W-:Y:S01]  /*2a6a0*/  MOV R3, 0x2a6d0 ;  /* 0x0002a6d000037802 */ /* 0x000fe20000000f00 */
[----:B------:R-:W-:Y:S02]  /*2a6b0*/  IMAD.MOV.U32 R71, RZ, RZ, 0x181f ;  /* 0x0000181fff477424 */ /* 0x000fe400078e00ff */
[----:B------:R-:W-:Y:S05]  /*2a6c0*/  CALL.REL.NOINC `($__internal_13_$__cuda_sm70_shflsync_idx_p) ;  /* 0x00002a9000007944 */ /* 0x000fea0003c00000 */
[----:B------:R-:W-:Y:S01]  /*2a6d0*/  MOV R7, R234 ;  /* 0x000000ea00077202 */ /* 0x000fe20000000f00 */
[----:B------:R-:W-:-:S05]  /*2a6e0*/  BRA `(.L_x_1245) ;  /* 0xffff0dd000007947 */ /* 0x000fca000383ffff */
.L_x_1106:
        /* <DEDUP_REMOVED lines=75> */
.L_x_1107:
[----:B------:R-:W-:Y:S02]  /*2aba0*/  MOV R0, 0x2 ;  /* 0x0000000200007802 */ /* 0x000fe40000000f00 */
[----:B------:R-:W-:Y:S02]  /*2abb0*/  MOV R2, 0x2abd0 ;  /* 0x0002abd000027802 */ /* 0x000fe40000000f00 */
[----:B------:R-:W-:Y:S05]  /*2abc0*/  CALL.REL.NOINC `($__internal_12_$__cuda_sm70_shflsync_bfly_p) ;  /* 0x0000253000007944 */ /* 0x000fea0003c00000 */
[----:B------:R-:W-:-:S05]  /*2abd0*/  BRA `(.L_x_1247) ;  /* 0xffff100000007947 */ /* 0x000fca000383ffff */
.L_x_1108:
        /* <DEDUP_REMOVED lines=31> */
.L_x_1111:
[----:B-1--4-:R-:W-:Y:S01]  /*2add0*/  MOV R71, 0x181f ;  /* 0x0000181f00477802 */ /* 0x012fe20000000f00 */
[----:B------:R-:W-:Y:S01]  /*2ade0*/  IMAD.MOV.U32 R2, RZ, RZ, RZ ;  /* 0x000000ffff027224 */ /* 0x000fe200078e00ff */
[----:B------:R-:W-:Y:S02]  /*2adf0*/  MOV R3, 0x2ae10 ;  /* 0x0002ae1000037802 */ /* 0x000fe40000000f00 */
[----:B------:R-:W-:Y:S05]  /*2ae00*/  CALL.REL.NOINC `($__internal_13_$__cuda_sm70_shflsync_idx_p) ;  /* 0x0000235000007944 */ /* 0x000fea0003c00000 */
[----:B------:R-:W-:Y:S01]  /*2ae10*/  MOV R58, R234 ;  /* 0x000000ea003a7202 */ /* 0x000fe20000000f00 */
[----:B------:R-:W-:-:S05]  /*2ae20*/  BRA `(.L_x_1249) ;  /* 0xffff2eb000007947 */ /* 0x000fca000383ffff */
.L_x_1114:
[----:B------:R-:W-:Y:S01]  /*2ae30*/  MOV R2, RZ ;  /* 0x000000ff00027202 */ /* 0x000fe20000000f00 */
[----:B------:R-:W-:Y:S01]  /*2ae40*/  IMAD.MOV.U32 R52, RZ, RZ, R4 ;  /* 0x000000ffff347224 */ /* 0x000fe200078e0004 */
[----:B------:R-:W-:Y:S01]  /*2ae50*/  MOV R3, 0x2ae80 ;  /* 0x0002ae8000037802 */ /* 0x000fe20000000f00 */
[----:B------:R-:W-:Y:S02]  /*2ae60*/  IMAD.MOV.U32 R71, RZ, RZ, 0x181f ;  /* 0x0000181fff477424 */ /* 0x000fe400078e00ff */
[----:B------:R-:W-:Y:S05]  /*2ae70*/  CALL.REL.NOINC `($__internal_13_$__cuda_sm70_shflsync_idx_p) ;  /* 0x000022e000007944 */ /* 0x000fea0003c00000 */
[----:B------:R-:W-:Y:S01]  /*2ae80*/  MOV R7, R234 ;  /* 0x000000ea00077202 */ /* 0x000fe20000000f00 */
[----:B------:R-:W-:-:S05]  /*2ae90*/  BRA `(.L_x_1250) ;  /* 0xffff428000007947 */ /* 0x000fca000383ffff */
.L_x_1115:
        /* <DEDUP_REMOVED lines=75> */
.L_x_1116:
[----:B------:R-:W-:Y:S01]  /*2b350*/  MOV R2, RZ ;  /* 0x000000ff00027202 */ /* 0x000fe20000000f00 */
[----:B------:R-:W-:Y:S01]  /*2b360*/  IMAD.MOV.U32 R52, RZ, RZ, R5 ;  /* 0x000000ffff347224 */ /* 0x000fe200078e0005 */
[----:B------:R-:W-:Y:S01]  /*2b370*/  MOV R3, 0x2b3a0 ;  /* 0x0002b3a000037802 */ /* 0x000fe20000000f00 */
[----:B------:R-:W-:Y:S02]  /*2b380*/  IMAD.MOV.U32 R71, RZ, RZ, 0x1c1f ;  /* 0x00001c1fff477424 */ /* 0x000fe400078e00ff */
[----:B------:R-:W-:Y:S05]  /*2b390*/  CALL.REL.NOINC `($__internal_13_$__cuda_sm70_shflsync_idx_p) ;  /* 0x00001dc000007944 */ /* 0x000fea0003c00000 */
[----:B------:R-:W-:Y:S01]  /*2b3a0*/  MOV R4, R234 ;  /* 0x000000ea00047202 */ /* 0x000fe20000000f00 */
[----:B------:R-:W-:-:S05]  /*2b3b0*/  BRA `(.L_x_1252) ;  /* 0xffff406000007947 */ /* 0x000fca000383ffff */
.L_x_1121:
[----:B------:R-:W-:Y:S01]  /*2b3c0*/  MOV R2, 0x1 ;  /* 0x0000000100027802 */ /* 0x000fe20000000f00 */
[----:B------:R-:W-:Y:S01]  /*2b3d0*/  IMAD.MOV.U32 R52, RZ, RZ, R5 ;  /* 0x000000ffff347224 */ /* 0x000fe200078e0005 */
[----:B------:R-:W-:Y:S01]  /*2b3e0*/  MOV R3, 0x2b410 ;  /* 0x0002b41000037802 */ /* 0x000fe20000000f00 */
[----:B------:R-:W-:Y:S02]  /*2b3f0*/  IMAD.MOV.U32 R71, RZ, RZ, 0x1c1f ;  /* 0x00001c1fff477424 */ /* 0x000fe400078e00ff */
[----:B-1----:R-:W-:Y:S05]  /*2b400*/  CALL.REL.NOINC `($__internal_13_$__cuda_sm70_shflsync_idx_p) ;  /* 0x00001d5000007944 */ /* 0x002fea0003c00000 */
[----:B------:R-:W-:Y:S01]  /*2b410*/  MOV R4, R234 ;  /* 0x000000ea00047202 */ /* 0x000fe20000000f00 */
[----:B------:R-:W-:-:S05]  /*2b420*/  BRA `(.L_x_1253) ;  /* 0xffff48e000007947 */ /* 0x000fca000383ffff */
.L_x_1126:
[----:B------:R-:W-:Y:S01]  /*2b430*/  MOV R2, 0x2 ;  /* 0x0000000200027802 */ /* 0x000fe20000000f00 */
[----:B------:R-:W-:Y:S01]  /*2b440*/  IMAD.MOV.U32 R52, RZ, RZ, R5 ;  /* 0x000000ffff347224 */ /* 0x000fe200078e0005 */
[----:B------:R-:W-:Y:S01]  /*2b450*/  MOV R3, 0x2b480 ;  /* 0x0002b48000037802 */ /* 0x000fe20000000f00 */
[----:B------:R-:W-:Y:S02]  /*2b460*/  IMAD.MOV.U32 R71, RZ, RZ, 0x1c1f ;  /* 0x00001c1fff477424 */ /* 0x000fe400078e00ff */
[----:B-12---:R-:W-:Y:S05]  /*2b470*/  CALL.REL.NOINC `($__internal_13_$__cuda_sm70_shflsync_idx_p) ;  /* 0x00001ce000007944 */ /* 0x006fea0003c00000 */
[----:B------:R-:W-:Y:S01]  /*2b480*/  MOV R4, R234 ;  /* 0x000000ea00047202 */ /* 0x000fe20000000f00 */
[----:B------:R-:W-:-:S05]  /*2b490*/  BRA `(.L_x_1254) ;  /* 0xffff4f2000007947 */ /* 0x000fca000383ffff */
.L_x_1131:
[----:B------:R-:W-:Y:S01]  /*2b4a0*/  MOV R2, 0x3 ;  /* 0x0000000300027802 */ /* 0x000fe20000000f00 */
[----:B------:R-:W-:Y:S01]  /*2b4b0*/  IMAD.MOV.U32 R52, RZ, RZ, R5 ;  /* 0x000000ffff347224 */ /* 0x000fe200078e0005 */
[----:B------:R-:W-:Y:S01]  /*2b4c0*/  MOV R3, 0x2b4f0 ;  /* 0x0002b4f000037802 */ /* 0x000fe20000000f00 */
[----:B------:R-:W-:Y:S02]  /*2b4d0*/  IMAD.MOV.U32 R71, RZ, RZ, 0x1c1f ;  /* 0x00001c1fff477424 */ /* 0x000fe400078e00ff */
[----:B-123--:R-:W-:Y:S05]  /*2b4e0*/  CALL.REL.NOINC `($__internal_13_$__cuda_sm70_shflsync_idx_p) ;  /* 0x00001c7000007944 */ /* 0x00efea0003c00000 */
[----:B------:R-:W-:Y:S01]  /*2b4f0*/  MOV R4, R234 ;  /* 0x000000ea00047202 */ /* 0x000fe20000000f00 */
[----:B------:R-:W-:-:S05]  /*2b500*/  BRA `(.L_x_1255) ;  /* 0xffff556000007947 */ /* 0x000fca000383ffff */
.L_x_1136:
[----:B------:R-:W-:Y:S02]  /*2b510*/  MOV R0, 0x2 ;  /* 0x0000000200007802 */ /* 0x000fe40000000f00 */
[----:B------:R-:W-:Y:S02]  /*2b520*/  MOV R2, 0x2b540 ;  /* 0x0002b54000027802 */ /* 0x000fe40000000f00 */
[----:B------:R-:W-:Y:S05]  /*2b530*/  CALL.REL.NOINC `($__internal_12_$__cuda_sm70_shflsync_bfly_p) ;  /* 0x00001bc000007944 */ /* 0x000fea0003c00000 */
[----:B------:R-:W-:-:S05]  /*2b540*/  BRA `(.L_x_1256) ;  /* 0xffff60d000007947 */ /* 0x000fca000383ffff */
.L_x_1137:
        /* <DEDUP_REMOVED lines=31> */
.L_x_1139:
[----:B------:R-:W-:Y:S01]  /*2b740*/  IMAD.MOV.U32 R4, RZ, RZ, R237 ;  /* 0x000000ffff047224 */ /* 0x000fe200078e00ed */
[----:B------:R-:W-:-:S02]  /*2b750*/  MOV R0, 0x2 ;  /* 0x0000000200007802 */ /* 0x000fc40000000f00 */
[----:B------:R-:W-:Y:S02]  /*2b760*/  MOV R2, 0x2b780 ;  /* 0x0002b78000027802 */ /* 0x000fe40000000f00 */
[----:B-1----:R-:W-:Y:S05]  /*2b770*/  CALL.REL.NOINC `($__internal_12_$__cuda_sm70_shflsync_bfly_p) ;  /* 0x0000198000007944 */ /* 0x002fea0003c00000 */
[----:B------:R-:W-:Y:S05]  /*2b780*/  BRA `(.L_x_1258) ;  /* 0xffff7de000007947 */ /* 0x000fea000383ffff */
.L_x_1140:
[----:B------:R-:W-:Y:S01]  /*2b790*/  IMAD.MOV.U32 R4, RZ, RZ, R5 ;  /* 0x000000ffff047224 */ /* 0x000fe200078e0005 */
[----:B------:R-:W-:Y:S02]  /*2b7a0*/  MOV R0, 0x1 ;  /* 0x0000000100007802 */ /* 0x000fe40000000f00 */
[----:B------:R-:W-:Y:S02]  /*2b7b0*/  MOV R2, 0x2b7d0 ;  /* 0x0002b7d000027802 */ /* 0x000fe40000000f00 */
[----:B-12---:R-:W-:Y:S05]  /*2b7c0*/  CALL.REL.NOINC `($__internal_12_$__cuda_sm70_shflsync_bfly_p) ;  /* 0x0000193000007944 */ /* 0x006fea0003c00000 */
[----:B------:R-:W-:Y:S01]  /*2b7d0*/  FADD.FTZ R5, R5, R0 ;  /* 0x0000000005057221 */ /* 0x000fe20000010000 */
[----:B------:R-:W-:Y:S02]  /*2b7e0*/  MOV R4, R243 ;  /* 0x000000f300047202 */ /* 0x000fe40000000f00 */
[----:B------:R-:W-:Y:S02]  /*2b7f0*/  MOV R0, 0x2 ;  /* 0x0000000200007802 */ /* 0x000fe40000000f00 */
[----:B------:R-:W-:Y:S02]  /*2b800*/  MOV R2, 0x2b820 ;  /* 0x0002b82000027802 */ /* 0x000fe40000000f00 */
[----:B------:R-:W-:Y:S05]  /*2b810*/  CALL.REL.NOINC `($__internal_12_$__cuda_sm70_shflsync_bfly_p) ;  /* 0x000018e000007944 */ /* 0x000fea0003c00000 */
[----:B------:R-:W-:Y:S01]  /*2b820*/  FADD.FTZ R6, R243, R0 ;  /* 0x00000000f3067221 */ /* 0x000fe20000010000 */
[----:B------:R-:W-:Y:S02]  /*2b830*/  MOV R0, 0x1 ;  /* 0x0000000100007802 */ /* 0x000fe40000000f00 */
[----:B------:R-:W-:-:S02]  /*2b840*/  MOV R2, 0x2b870 ;  /* 0x0002b87000027802 */ /* 0x000fc40000000f00 */
[----:B------:R-:W-:Y:S02]  /*2b850*/  MOV R4, R6 ;  /* 0x0000000600047202 */ /* 0x000fe40000000f00 */
[----:B------:R-:W-:Y:S05]  /*2b860*/  CALL.REL.NOINC `($__internal_12_$__cuda_sm70_shflsync_bfly_p) ;  /* 0x0000189000007944 */ /* 0x000fea0003c00000 */
[----:B------:R-:W-:Y:S01]  /*2b870*/  FADD.FTZ R6, R6, R0 ;  /* 0x0000000006067221 */ /* 0x000fe20000010000 */
[----:B------:R-:W-:Y:S02]  /*2b880*/  MOV R4, R246 ;  /* 0x000000f600047202 */ /* 0x000fe40000000f00 */
[----:B------:R-:W-:Y:S02]  /*2b890*/  MOV R0, 0x2 ;  /* 0x0000000200007802 */ /* 0x000fe40000000f00 */
[----:B------:R-:W-:Y:S02]  /*2b8a0*/  MOV R2, 0x2b8c0 ;  /* 0x0002b8c000027802 */ /* 0x000fe40000000f00 */
[----:B------:R-:W-:Y:S05]  /*2b8b0*/  CALL.REL.NOINC `($__internal_12_$__cuda_sm70_shflsync_bfly_p) ;  /* 0x0000184000007944 */ /* 0x000fea0003c00000 */
[----:B------:R-:W-:Y:S01]  /*2b8c0*/  FADD.FTZ R7, R246, R0 ;  /* 0x00000000f6077221 */ /* 0x000fe20000010000 */
[----:B------:R-:W-:Y:S02]  /*2b8d0*/  MOV R0, 0x1 ;  /* 0x0000000100007802 */ /* 0x000fe40000000f00 */
[----:B------:R-:W-:Y:S02]  /*2b8e0*/  MOV R2, 0x2b910 ;  /* 0x0002b91000027802 */ /* 0x000fe40000000f00 */
[----:B------:R-:W-:-:S02]  /*2b8f0*/  MOV R4, R7 ;  /* 0x0000000700047202 */ /* 0x000fc40000000f00 */
[----:B------:R-:W-:Y:S05]  /*2b900*/  CALL.REL.NOINC `($__internal_12_$__cuda_sm70_shflsync_bfly_p) ;  /* 0x000017f000007944 */ /* 0x000fea0003c00000 */
[----:B------:R-:W-:Y:S01]  /*2b910*/  FADD.FTZ R7, R7, R0 ;  /* 0x0000000007077221 */ /* 0x000fe20000010000 */
[----:B------:R-:W-:-:S02]  /*2b920*/  MOV R4, R247 ;  /* 0x000000f700047202 */ /* 0x000fc40000000f00 */
[----:B------:R-:W-:Y:S02]  /*2b930*/  MOV R0, 0x2 ;  /* 0x0000000200007802 */ /* 0x000fe40000000f00 */
[----:B------:R-:W-:Y:S02]  /*2b940*/  MOV R2, 0x2b960 ;  /* 0x0002b96000027802 */ /* 0x000fe40000000f00 */
[----:B------:R-:W-:Y:S05]  /*2b950*/  CALL.REL.NOINC `($__internal_12_$__cuda_sm70_shflsync_bfly_p) ;  /* 0x000017a000007944 */ /* 0x000fea0003c00000 */
[----:B------:R-:W-:Y:S01]  /*2b960*/  FADD.FTZ R4, R247, R0 ;  /* 0x00000000f7047221 */ /* 0x000fe20000010000 */
[----:B------:R-:W-:Y:S02]  /*2b970*/  MOV R0, 0x1 ;  /* 0x0000000100007802 */ /* 0x000fe40000000f00 */
[----:B------:R-:W-:Y:S02]  /*2b980*/  MOV R2, 0x2b9a0 ;  /* 0x0002b9a000027802 */ /* 0x000fe40000000f00 */
[----:B------:R-:W-:Y:S05]  /*2b990*/  CALL.REL.NOINC `($__internal_12_$__cuda_sm70_shflsync_bfly_p) ;  /* 0x0000176000007944 */ /* 0x000fea0003c00000 */
[----:B------:R-:W-:Y:S01]  /*2b9a0*/  MOV R8, R0 ;  /* 0x0000000000087202 */ /* 0x000fe20000000f00 */
[----:B------:R-:W-:Y:S05]  /*2b9b0*/  BRA `(.L_x_1259) ;  /* 0xffff7ca000007947 */ /* 0x000fea000383ffff */
.L_x_1147:
[----:B-1-34-:R-:W-:Y:S01]  /*2b9c0*/  IMAD.MOV.U32 R52, RZ, RZ, R5 ;  /* 0x000000ffff347224 */ /* 0x01afe200078e0005 */
[----:B------:R-:W-:Y:S01]  /*2b9d0*/  MOV R2, RZ ;  /* 0x000000ff00027202 */ /* 0x000fe20000000f00 */
[----:B------:R-:W-:Y:S01]  /*2b9e0*/  IMAD.MOV.U32 R71, RZ, RZ, 0x181f ;  /* 0x0000181fff477424 */ /* 0x000fe200078e00ff */
[----:B------:R-:W-:Y:S02]  /*2b9f0*/  MOV R3, 0x2ba10 ;  /* 0x0002ba1000037802 */ /* 0x000fe40000000f00 */
[----:B------:R-:W-:Y:S05]  /*2ba00*/  CALL.REL.NOINC `($__internal_13_$__cuda_sm70_shflsync_idx_p) ;  /* 0x0000175000007944 */ /* 0x000fea0003c00000 */
[----:B------:R-:W-:Y:S01]  /*2ba10*/  MOV R7, R234 ;  /* 0x000000ea00077202 */ /* 0x000fe20000000f00 */
[----:B------:R-:W-:Y:S05]  /*2ba20*/  BRA `(.L_x_1260) ;  /* 0xffff92b000007947 */ /* 0x000fea000383ffff */
.L_x_1148:
[----:B------:R-:W-:Y:S01]  /*2ba30*/  IMAD.MOV.U32 R52, RZ, RZ, R6 ;  /* 0x000000ffff347224 */ /* 0x000fe200078e0006 */
[----:B------:R-:W-:Y:S01]  /*2ba40*/  MOV R2, RZ ;  /* 0x000000ff00027202 */ /* 0x000fe20000000f00 */
[----:B------:R-:W-:Y:S01]  /*2ba50*/  IMAD.MOV.U32 R71, RZ, RZ, 0x181f ;  /* 0x0000181fff477424 */ /* 0x000fe200078e00ff */
[----:B------:R-:W-:-:S02]  /*2ba60*/  MOV R3, 0x2ba80 ;  /* 0x0002ba8000037802 */ /* 0x000fc40000000f00 */
[----:B-12---:R-:W-:Y:S05]  /*2ba70*/  CALL.REL.NOINC `($__internal_13_$__cuda_sm70_shflsync_idx_p) ;  /* 0x000016e000007944 */ /* 0x006fea0003c00000 */
[----:B------:R-:W-:Y:S01]  /*2ba80*/  MOV R2, R234 ;  /* 0x000000ea00027202 */ /* 0x000fe20000000f00 */
[----:B------:R-:W-:Y:S05]  /*2ba90*/  BRA `(.L_x_1261) ;  /* 0xffff926000007947 */ /* 0x000fea000383ffff */
.L_x_1149:
[----:B------:R-:W-:Y:S01]  /*2baa0*/  IMAD.MOV.U32 R52, RZ, RZ, R5 ;  /* 0x000000ffff347224 */ /* 0x000fe200078e0005 */
[----:B--2---:R-:W-:Y:S01]  /*2bab0*/  MOV R2, 0x1 ;  /* 0x0000000100027802 */ /* 0x004fe20000000f00 */
[----:B------:R-:W-:Y:S01]  /*2bac0*/  IMAD.MOV.U32 R71, RZ, RZ, 0x181f ;  /* 0x0000181fff477424 */ /* 0x000fe200078e00ff */
[----:B------:R-:W-:-:S02]  /*2bad0*/  MOV R3, 0x2baf0 ;  /* 0x0002baf000037802 */ /* 0x000fc40000000f00 */
[----:B-1-3--:R-:W-:Y:S05]  /*2bae0*/  CALL.REL.NOINC `($__internal_13_$__cuda_sm70_shflsync_idx_p) ;  /* 0x0000167000007944 */ /* 0x00afea0003c00000 */
        /* <DEDUP_REMOVED lines=8> */
.L_x_1150:
[----:B------:R-:W-:Y:S01]  /*2bb70*/  IMAD.MOV.U32 R52, RZ, RZ, R5 ;  /* 0x000000ffff347224 */ /* 0x000fe200078e0005 */
[----:B-1----:R-:W-:Y:S01]  /*2bb80*/  MOV R2, 0x2 ;  /* 0x0000000200027802 */ /* 0x002fe20000000f00 */
[----:B------:R-:W-:Y:S01]  /*2bb90*/  IMAD.MOV.U32 R71, RZ, RZ, 0x181f ;  /* 0x0000181fff477424 */ /* 0x000fe200078e00ff */
[----:B------:R-:W-:Y:S02]  /*2bba0*/  MOV R3, 0x2bbc0 ;  /* 0x0002bbc000037802 */ /* 0x000fe40000000f00 */
[----:B---34-:R-:W-:Y:S05]  /*2bbb0*/  CALL.REL.NOINC `($__internal_13_$__cuda_sm70_shflsync_idx_p) ;  /* 0x000015a000007944 */ /* 0x018fea0003c00000 */
[----:B------:R-:W-:Y:S01]  /*2bbc0*/  MOV R7, R234 ;  /* 0x000000ea00077202 */ /* 0x000fe20000000f00 */
[----:B------:R-:W-:Y:S05]  /*2bbd0*/  BRA `(.L_x_1263) ;  /* 0xffff920000007947 */ /* 0x000fea000383ffff */
.L_x_1151:
[----:B------:R-:W-:Y:S01]  /*2bbe0*/  IMAD.MOV.U32 R52, RZ, RZ, R6 ;  /* 0x000000ffff347224 */ /* 0x000fe200078e0006 */
[----:B-1----:R-:W-:Y:S01]  /*2bbf0*/  MOV R2, 0x2 ;  /* 0x0000000200027802 */ /* 0x002fe20000000f00 */
[----:B------:R-:W-:Y:S01]  /*2bc00*/  IMAD.MOV.U32 R71, RZ, RZ, 0x181f ;  /* 0x0000181fff477424 */ /* 0x000fe200078e00ff */
[----:B------:R-:W-:Y:S02]  /*2bc10*/  MOV R3, 0x2bc30 ;  /* 0x0002bc3000037802 */ /* 0x000fe40000000f00 */
[----:B--234-:R-:W-:Y:S05]  /*2bc20*/  CALL.REL.NOINC `($__internal_13_$__cuda_sm70_shflsync_idx_p) ;  /* 0x0000153000007944 */ /* 0x01cfea0003c00000 */
[----:B------:R-:W-:Y:S01]  /*2bc30*/  MOV R2, R234 ;  /* 0x000000ea00027202 */ /* 0x000fe20000000f00 */
[----:B------:R-:W-:Y:S05]  /*2bc40*/  BRA `(.L_x_1264) ;  /* 0xffff91b000007947 */ /* 0x000fea000383ffff */
.L_x_1152:
[----:B------:R-:W-:Y:S01]  /*2bc50*/  IMAD.MOV.U32 R52, RZ, RZ, R5 ;  /* 0x000000ffff347224 */ /* 0x000fe200078e0005 */
[----:B--2---:R-:W-:Y:S01]  /*2bc60*/  MOV R2, 0x3 ;  /* 0x0000000300027802 */ /* 0x004fe20000000f00 */
[----:B------:R-:W-:Y:S01]  /*2bc70*/  IMAD.MOV.U32 R71, RZ, RZ, 0x181f ;  /* 0x0000181fff477424 */ /* 0x000fe200078e00ff */
[----:B------:R-:W-:-:S02]  /*2bc80*/  MOV R3, 0x2bca0 ;  /* 0x0002bca000037802 */ /* 0x000fc40000000f00 */
[----:B-1-34-:R-:W-:Y:S05]  /*2bc90*/  CALL.REL.NOINC `($__internal_13_$__cuda_sm70_shflsync_idx_p) ;  /* 0x000014c000007944 */ /* 0x01afea0003c00000 */
        /* <DEDUP_REMOVED lines=8> */
.L_x_1153:
[----:B------:R-:W-:Y:S01]  /*2bd20*/  IMAD.MOV.U32 R52, RZ, RZ, R5 ;  /* 0x000000ffff347224 */ /* 0x000fe200078e0005 */
[----:B--2---:R-:W-:Y:S01]  /*2bd30*/  MOV R2, 0x4 ;  /* 0x0000000400027802 */ /* 0x004fe20000000f00 */
[----:B------:R-:W-:Y:S01]  /*2bd40*/  IMAD.MOV.U32 R71, RZ, RZ, 0x181f ;  /* 0x0000181fff477424 */ /* 0x000fe200078e00ff */
[----:B------:R-:W-:Y:S02]  /*2bd50*/  MOV R3, 0x2bd70 ;  /* 0x0002bd7000037802 */ /* 0x000fe40000000f00 */
[----:B-1-34-:R-:W-:Y:S05]  /*2bd60*/  CALL.REL.NOINC `($__internal_13_$__cuda_sm70_shflsync_idx_p) ;  /* 0x000013f000007944 */ /* 0x01afea0003c00000 */
[----:B------:R-:W-:Y:S01]  /*2bd70*/  MOV R7, R234 ;  /* 0x000000ea00077202 */ /* 0x000fe20000000f00 */
[----:B------:R-:W-:Y:S05]  /*2bd80*/  BRA `(.L_x_1266) ;  /* 0xffff916000007947 */ /* 0x000fea000383ffff */
.L_x_1154:
[----:B------:R-:W-:Y:S01]  /*2bd90*/  IMAD.MOV.U32 R52, RZ, RZ, R6 ;  /* 0x000000ffff347224 */ /* 0x000fe200078e0006 */
[----:B--2---:R-:W-:Y:S01]  /*2bda0*/  MOV R2, 0x4 ;  /* 0x0000000400027802 */ /* 0x004fe20000000f00 */
[----:B------:R-:W-:Y:S01]  /*2bdb0*/  IMAD.MOV.U32 R71, RZ, RZ, 0x181f ;  /* 0x0000181fff477424 */ /* 0x000fe200078e00ff */
[----:B------:R-:W-:Y:S02]  /*2bdc0*/  MOV R3, 0x2bde0 ;  /* 0x0002bde000037802 */ /* 0x000fe40000000f00 */
[----:B-1-34-:R-:W-:Y:S05]  /*2bdd0*/  CALL.REL.NOINC `($__internal_13_$__cuda_sm70_shflsync_idx_p) ;  /* 0x0000138000007944 */ /* 0x01afea0003c00000 */
[----:B------:R-:W-:Y:S01]  /*2bde0*/  MOV R2, R234 ;  /* 0x000000ea00027202 */ /* 0x000fe20000000f00 */
[----:B------:R-:W-:Y:S05]  /*2bdf0*/  BRA `(.L_x_1267) ;  /* 0xffff911000007947 */ /* 0x000fea000383ffff */
.L_x_1155:
[----:B------:R-:W-:Y:S01]  /*2be00*/  IMAD.MOV.U32 R52, RZ, RZ, R5 ;  /* 0x000000ffff347224 */ /* 0x000fe200078e0005 */
[----:B-1----:R-:W-:Y:S01]  /*2be10*/  MOV R2, 0x5 ;  /* 0x0000000500027802 */ /* 0x002fe20000000f00 */
[----:B------:R-:W-:Y:S01]  /*2be20*/  IMAD.MOV.U32 R71, RZ, RZ, 0x181f ;  /* 0x0000181fff477424 */ /* 0x000fe200078e00ff */
[----:B------:R-:W-:-:S02]  /*2be30*/  MOV R3, 0x2be50 ;  /* 0x0002be5000037802 */ /* 0x000fc40000000f00 */
[----:B--234-:R-:W-:Y:S05]  /*2be40*/  CALL.REL.NOINC `($__internal_13_$__cuda_sm70_shflsync_idx_p) ;  /* 0x0000131000007944 */ /* 0x01cfea0003c00000 */
        /* <DEDUP_REMOVED lines=8> */
.L_x_1156:
[----:B------:R-:W-:Y:S01]  /*2bed0*/  IMAD.MOV.U32 R52, RZ, RZ, R5 ;  /* 0x000000ffff347224 */ /* 0x000fe200078e0005 */
[----:B--2---:R-:W-:Y:S01]  /*2bee0*/  MOV R2, 0x6 ;  /* 0x0000000600027802 */ /* 0x004fe20000000f00 */
[----:B------:R-:W-:Y:S01]  /*2bef0*/  IMAD.MOV.U32 R71, RZ, RZ, 0x181f ;  /* 0x0000181fff477424 */ /* 0x000fe200078e00ff */
[----:B------:R-:W-:Y:S02]  /*2bf00*/  MOV R3, 0x2bf20 ;  /* 0x0002bf2000037802 */ /* 0x000fe40000000f00 */
[----:B-1--4-:R-:W-:Y:S05]  /*2bf10*/  CALL.REL.NOINC `($__internal_13_$__cuda_sm70_shflsync_idx_p) ;  /* 0x0000124000007944 */ /* 0x012fea0003c00000 */
[----:B------:R-:W-:Y:S01]  /*2bf20*/  MOV R7, R234 ;  /* 0x000000ea00077202 */ /* 0x000fe20000000f00 */
[----:B------:R-:W-:Y:S05]  /*2bf30*/  BRA `(.L_x_1269) ;  /* 0xffff90c000007947 */ /* 0x000fea000383ffff */
.L_x_1157:
[----:B------:R-:W-:Y:S01]  /*2bf40*/  IMAD.MOV.U32 R52, RZ, RZ, R6 ;  /* 0x000000ffff347224 */ /* 0x000fe200078e0006 */
[----:B--2---:R-:W-:Y:S01]  /*2bf50*/  MOV R2, 0x6 ;  /* 0x0000000600027802 */ /* 0x004fe20000000f00 */
[----:B------:R-:W-:Y:S01]  /*2bf60*/  IMAD.MOV.U32 R71, RZ, RZ, 0x181f ;  /* 0x0000181fff477424 */ /* 0x000fe200078e00ff */
[----:B------:R-:W-:Y:S02]  /*2bf70*/  MOV R3, 0x2bf90 ;  /* 0x0002bf9000037802 */ /* 0x000fe40000000f00 */
[----:B-1-34-:R-:W-:Y:S05]  /*2bf80*/  CALL.REL.NOINC `($__internal_13_$__cuda_sm70_shflsync_idx_p) ;  /* 0x000011d000007944 */ /* 0x01afea0003c00000 */
[----:B------:R-:W-:Y:S01]  /*2bf90*/  MOV R2, R234 ;  /* 0x000000ea00027202 */ /* 0x000fe20000000f00 */
[----:B------:R-:W-:Y:S05]  /*2bfa0*/  BRA `(.L_x_1270) ;  /* 0xffff907000007947 */ /* 0x000fea000383ffff */
.L_x_1158:
[----:B------:R-:W-:Y:S01]  /*2bfb0*/  IMAD.MOV.U32 R52, RZ, RZ, R5 ;  /* 0x000000ffff347224 */ /* 0x000fe200078e0005 */
[----:B-1----:R-:W-:Y:S01]  /*2bfc0*/  MOV R2, 0x7 ;  /* 0x0000000700027802 */ /* 0x002fe20000000f00 */
[----:B------:R-:W-:Y:S01]  /*2bfd0*/  IMAD.MOV.U32 R71, RZ, RZ, 0x181f ;  /* 0x0000181fff477424 */ /* 0x000fe200078e00ff */
[----:B------:R-:W-:-:S02]  /*2bfe0*/  MOV R3, 0x2c000 ;  /* 0x0002c00000037802 */ /* 0x000fc40000000f00 */
[----:B--2-4-:R-:W-:Y:S05]  /*2bff0*/  CALL.REL.NOINC `($__internal_13_$__cuda_sm70_shflsync_idx_p) ;  /* 0x0000116000007944 */ /* 0x014fea0003c00000 */
        /* <DEDUP_REMOVED lines=8> */
.L_x_1160:
[----:B------:R-:W-:Y:S01]  /*2c080*/  IMAD.MOV.U32 R52, RZ, RZ, R5 ;  /* 0x000000ffff347224 */ /* 0x000fe200078e0005 */
[----:B------:R-:W-:Y:S01]  /*2c090*/  MOV R2, RZ ;  /* 0x000000ff00027202 */ /* 0x000fe20000000f00 */
[----:B------:R-:W-:Y:S01]  /*2c0a0*/  IMAD.MOV.U32 R71, RZ, RZ, 0x1c1f ;  /* 0x00001c1fff477424 */ /* 0x000fe200078e00ff */
[----:B------:R-:W-:Y:S02]  /*2c0b0*/  MOV R3, 0x2c0d0 ;  /* 0x0002c0d000037802 */ /* 0x000fe40000000f00 */
[----:B------:R-:W-:Y:S05]  /*2c0c0*/  CALL.REL.NOINC `($__internal_13_$__cuda_sm70_shflsync_idx_p) ;  /* 0x0000109000007944 */ /* 0x000fea0003c00000 */
[----:B------:R-:W-:Y:S01]  /*2c0d0*/  MOV R4, R234 ;  /* 0x000000ea00047202 */ /* 0x000fe20000000f00 */
[----:B------:R-:W-:Y:S05]  /*2c0e0*/  BRA `(.L_x_1272) ;  /* 0xffff923000007947 */ /* 0x000fea000383ffff */
.L_x_1161:
[----:B------:R-:W-:Y:S01]  /*2c0f0*/  IMAD.MOV.U32 R52, RZ, RZ, R12 ;  /* 0x000000ffff347224 */ /* 0x000fe200078e000c */
[----:B------:R-:W-:Y:S01]  /*2c100*/  MOV R2, RZ ;  /* 0x000000ff00027202 */ /* 0x000fe20000000f00 */
[----:B------:R-:W-:Y:S01]  /*2c110*/  IMAD.MOV.U32 R71, RZ, RZ, 0x1c1f ;  /* 0x00001c1fff477424 */ /* 0x000fe200078e00ff */
[----:B------:R-:W-:Y:S02]  /*2c120*/  MOV R3, 0x2c140 ;  /* 0x0002c14000037802 */ /* 0x000fe40000000f00 */
[----:B-12---:R-:W-:Y:S05]  /*2c130*/  CALL.REL.NOINC `($__internal_13_$__cuda_sm70_shflsync_idx_p) ;  /* 0x0000102000007944 */ /* 0x006fea0003c00000 */
[----:B------:R-:W-:Y:S01]  /*2c140*/  MOV R0, R234 ;  /* 0x000000ea00007202 */ /* 0x000fe20000000f00 */
[----:B------:R-:W-:Y:S05]  /*2c150*/  BRA `(.L_x_1273) ;  /* 0xffff91e000007947 */ /* 0x000fea000383ffff */
.L_x_1164:
[----:B------:R-:W-:Y:S01]  /*2c160*/  IMAD.MOV.U32 R52, RZ, RZ, R5 ;  /* 0x000000ffff347224 */ /* 0x000fe200078e0005 */
[----:B----4-:R-:W-:Y:S01]  /*2c170*/  MOV R2, 0x1 ;  /* 0x0000000100027802 */ /* 0x010fe20000000f00 */
[----:B------:R-:W-:Y:S01]  /*2c180*/  IMAD.MOV.U32 R71, RZ, RZ, 0x1c1f ;  /* 0x00001c1fff477424 */ /* 0x000fe200078e00ff */
[----:B------:R-:W-:-:S02]  /*2c190*/  MOV R3, 0x2c1b0 ;  /* 0x0002c1b000037802 */ /* 0x000fc40000000f00 */
[----:B-123--:R-:W-:Y:S05]  /*2c1a0*/  CALL.REL.NOINC `($__internal_13_$__cuda_sm70_shflsync_idx_p) ;  /* 0x00000fb000007944 */ /* 0x00efea0003c00000 */
        /* <DEDUP_REMOVED lines=8> */
.L_x_1167:
[----:B------:R-:W-:Y:S01]  /*2c230*/  IMAD.MOV.U32 R52, RZ, RZ, R5 ;  /* 0x000000ffff347224 */ /* 0x000fe200078e0005 */
[----:B----4-:R-:W-:Y:S01]  /*2c240*/  MOV R2, 0x2 ;  /* 0x0000000200027802 */ /* 0x010fe20000000f00 */
[----:B------:R-:W-:Y:S01]  /*2c250*/  IMAD.MOV.U32 R71, RZ, RZ, 0x1c1f ;  /* 0x00001c1fff477424 */ /* 0x000fe200078e00ff */
[----:B------:R-:W-:Y:S02]  /*2c260*/  MOV R3, 0x2c280 ;  /* 0x0002c28000037802 */ /* 0x000fe40000000f00 */
[----:B-123--:R-:W-:Y:S05]  /*2c270*/  CALL.REL.NOINC `($__internal_13_$__cuda_sm70_shflsync_idx_p) ;  /* 0x00000ee000007944 */ /* 0x00efea0003c00000 */
[----:B------:R-:W-:Y:S01]  /*2c280*/  MOV R4, R234 ;  /* 0x000000ea00047202 */ /* 0x000fe20000000f00 */
[----:B------:R-:W-:Y:S05]  /*2c290*/  BRA `(.L_x_1275) ;  /* 0xffff981000007947 */ /* 0x000fea000383ffff */
.L_x_1168:
[----:B------:R-:W-:Y:S01]  /*2c2a0*/  IMAD.MOV.U32 R52, RZ, RZ, R12 ;  /* 0x000000ffff347224 */ /* 0x000fe200078e000c */
[----:B----4-:R-:W-:Y:S01]  /*2c2b0*/  MOV R2, 0x2 ;  /* 0x0000000200027802 */ /* 0x010fe20000000f00 */
[----:B------:R-:W-:Y:S01]  /*2c2c0*/  IMAD.MOV.U32 R71, RZ, RZ, 0x1c1f ;  /* 0x00001c1fff477424 */ /* 0x000fe200078e00ff */
[----:B------:R-:W-:Y:S02]  /*2c2d0*/  MOV R3, 0x2c2f0 ;  /* 0x0002c2f000037802 */ /* 0x000fe40000000f00 */
[----:B-123--:R-:W-:Y:S05]  /*2c2e0*/  CALL.REL.NOINC `($__internal_13_$__cuda_sm70_shflsync_idx_p) ;  /* 0x00000e7000007944 */ /* 0x00efea0003c00000 */
[----:B------:R-:W-:Y:S01]  /*2c2f0*/  MOV R0, R234 ;  /* 0x000000ea00007202 */ /* 0x000fe20000000f00 */
[----:B------:R-:W-:Y:S05]  /*2c300*/  BRA `(.L_x_1276) ;  /* 0xffff97c000007947 */ /* 0x000fea000383ffff */
.L_x_1171:
        /* <DEDUP_REMOVED lines=13> */
.L_x_1175:
[----:B------:R-:W-:Y:S01]  /*2c3e0*/  IMAD.MOV.U32 R52, RZ, RZ, R5 ;  /* 0x000000ffff347224 */ /* 0x000fe200078e0005 */
[----:B------:R-:W-:Y:S01]  /*2c3f0*/  MOV R2, RZ ;  /* 0x000000ff00027202 */ /* 0x000fe20000000f00 */
[----:B------:R-:W-:Y:S01]  /*2c400*/  IMAD.MOV.U32 R71, RZ, RZ, 0x181f ;  /* 0x0000181fff477424 */ /* 0x000fe200078e00ff */
[----:B------:R-:W-:Y:S02]  /*2c410*/  MOV R3, 0x2c430 ;  /* 0x0002c43000037802 */ /* 0x000fe40000000f00 */
[----:B------:R-:W-:Y:S05]  /*2c420*/  CALL.REL.NOINC `($__internal_13_$__cuda_sm70_shflsync_idx_p) ;  /* 0x00000d3000007944 */ /* 0x000fea0003c00000 */
[----:B------:R-:W-:Y:S01]  /*2c430*/  MOV R7, R234 ;  /* 0x000000ea00077202 */ /* 0x000fe20000000f00 */
[----:B------:R-:W-:Y:S05]  /*2c440*/  BRA `(.L_x_1278) ;  /* 0xffffa5c000007947 */ /* 0x000fea000383ffff */
.L_x_1176:
[----:B------:R-:W-:Y:S01]  /*2c450*/  IMAD.MOV.U32 R52, RZ, RZ, R6 ;  /* 0x000000ffff347224 */ /* 0x000fe200078e0006 */
[----:B------:R-:W-:Y:S01]  /*2c460*/  MOV R2, RZ ;  /* 0x000000ff00027202 */ /* 0x000fe20000000f00 */
[----:B------:R-:W-:Y:S01]  /*2c470*/  IMAD.MOV.U32 R71, RZ, RZ, 0x181f ;  /* 0x0000181fff477424 */ /* 0x000fe200078e00ff */
[----:B------:R-:W-:Y:S02]  /*2c480*/  MOV R3, 0x2c4a0 ;  /* 0x0002c4a000037802 */ /* 0x000fe40000000f00 */
[----:B-12---:R-:W-:Y:S05]  /*2c490*/  CALL.REL.NOINC `($__internal_13_$__cuda_sm70_shflsync_idx_p) ;  /* 0x00000cc000007944 */ /* 0x006fea0003c00000 */
[----:B------:R-:W-:Y:S01]  /*2c4a0*/  MOV R2, R234 ;  /* 0x000000ea00027202 */ /* 0x000fe20000000f00 */
[----:B------:R-:W-:Y:S05]  /*2c4b0*/  BRA `(.L_x_1279) ;  /* 0xffffa57000007947 */ /* 0x000fea000383ffff */
.L_x_1177:
        /* <DEDUP_REMOVED lines=13> */
.L_x_1178:
[----:B------:R-:W-:Y:S01]  /*2c590*/  IMAD.MOV.U32 R52, RZ, RZ, R5 ;  /* 0x000000ffff347224 */ /* 0x000fe200078e0005 */
[----:B-1----:R-:W-:Y:S01]  /*2c5a0*/  MOV R2, 0x2 ;  /* 0x0000000200027802 */ /* 0x002fe20000000f00 */
[----:B------:R-:W-:Y:S01]  /*2c5b0*/  IMAD.MOV.U32 R71, RZ, RZ, 0x181f ;  /* 0x0000181fff477424 */ /* 0x000fe200078e00ff */
[----:B------:R-:W-:Y:S02]  /*2c5c0*/  MOV R3, 0x2c5e0 ;  /* 0x0002c5e000037802 */ /* 0x000fe40000000f00 */
[----:B---34-:R-:W-:Y:S05]  /*2c5d0*/  CALL.REL.NOINC `($__internal_13_$__cuda_sm70_shflsync_idx_p) ;  /* 0x00000b8000007944 */ /* 0x018fea0003c00000 */
[----:B------:R-:W-:Y:S01]  /*2c5e0*/  MOV R7, R234 ;  /* 0x000000ea00077202 */ /* 0x000fe20000000f00 */
[----:B------:R-:W-:Y:S05]  /*2c5f0*/  BRA `(.L_x_1281) ;  /* 0xffffa52000007947 */ /* 0x000fea000383ffff */
.L_x_1179:
[----:B------:R-:W-:Y:S01]  /*2c600*/  IMAD.MOV.U32 R52, RZ, RZ, R6 ;  /* 0x000000ffff347224 */ /* 0x000fe200078e0006 */
[----:B-1----:R-:W-:Y:S01]  /*2c610*/  MOV R2, 0x2 ;  /* 0x0000000200027802 */ /* 0x002fe20000000f00 */
[----:B------:R-:W-:Y:S01]  /*2c620*/  IMAD.MOV.U32 R71, RZ, RZ, 0x181f ;  /* 0x0000181fff477424 */ /* 0x000fe200078e00ff */
[----:B------:R-:W-:Y:S02]  /*2c630*/  MOV R3, 0x2c650 ;  /* 0x0002c65000037802 */ /* 0x000fe40000000f00 */
[----:B--234-:R-:W-:Y:S05]  /*2c640*/  CALL.REL.NOINC `($__internal_13_$__cuda_sm70_shflsync_idx_p) ;  /* 0x00000b1000007944 */ /* 0x01cfea0003c00000 */
[----:B------:R-:W-:Y:S01]  /*2c650*/  MOV R2, R234 ;  /* 0x000000ea00027202 */ /* 0x000fe20000000f00 */
[----:B------:R-:W-:Y:S05]  /*2c660*/  BRA `(.L_x_1282) ;  /* 0xffffa4d000007947 */ /* 0x000fea000383ffff */
.L_x_1180:
        /* <DEDUP_REMOVED lines=13> */
.L_x_1181:
[----:B------:R-:W-:Y:S01]  /*2c740*/  IMAD.MOV.U32 R52, RZ, RZ, R5 ;  /* 0x000000ffff347224 */ /* 0x000fe200078e0005 */
[----:B--2---:R-:W-:Y:S01]  /*2c750*/  MOV R2, 0x4 ;  /* 0x0000000400027802 */ /* 0x004fe20000000f00 */
[----:B------:R-:W-:Y:S01]  /*2c760*/  IMAD.MOV.U32 R71, RZ, RZ, 0x181f ;  /* 0x0000181fff477424 */ /* 0x000fe200078e00ff */
[----:B------:R-:W-:Y:S02]  /*2c770*/  MOV R3, 0x2c790 ;  /* 0x0002c79000037802 */ /* 0x000fe40000000f00 */
[----:B-1-34-:R-:W-:Y:S05]  /*2c780*/  CALL.REL.NOINC `($__internal_13_$__cuda_sm70_shflsync_idx_p) ;  /* 0x000009d000007944 */ /* 0x01afea0003c00000 */
[----:B------:R-:W-:Y:S01]  /*2c790*/  MOV R7, R234 ;  /* 0x000000ea00077202 */ /* 0x000fe20000000f00 */
[----:B------:R-:W-:Y:S05]  /*2c7a0*/  BRA `(.L_x_1284) ;  /* 0xffffa48000007947 */ /* 0x000fea000383ffff */
.L_x_1182:
[----:B------:R-:W-:Y:S01]  /*2c7b0*/  IMAD.MOV.U32 R52, RZ, RZ, R6 ;  /* 0x000000ffff347224 */ /* 0x000fe200078e0006 */
[----:B--2---:R-:W-:Y:S01]  /*2c7c0*/  MOV R2, 0x4 ;  /* 0x0000000400027802 */ /* 0x004fe20000000f00 */
[----:B------:R-:W-:Y:S01]  /*2c7d0*/  IMAD.MOV.U32 R71, RZ, RZ, 0x181f ;  /* 0x0000181fff477424 */ /* 0x000fe200078e00ff */
[----:B------:R-:W-:Y:S02]  /*2c7e0*/  MOV R3, 0x2c800 ;  /* 0x0002c80000037802 */ /* 0x000fe40000000f00 */
[----:B-1-34-:R-:W-:Y:S05]  /*2c7f0*/  CALL.REL.NOINC `($__internal_13_$__cuda_sm70_shflsync_idx_p) ;  /* 0x0000096000007944 */ /* 0x01afea0003c00000 */
[----:B------:R-:W-:Y:S01]  /*2c800*/  MOV R2, R234 ;  /* 0x000000ea00027202 */ /* 0x000fe20000000f00 */
[----:B------:R-:W-:Y:S05]  /*2c810*/  BRA `(.L_x_1285) ;  /* 0xffffa43000007947 */ /* 0x000fea000383ffff */
.L_x_1183:
        /* <DEDUP_REMOVED lines=13> */
.L_x_1184:
[----:B------:R-:W-:Y:S01]  /*2c8f0*/  IMAD.MOV.U32 R52, RZ, RZ, R5 ;  /* 0x000000ffff347224 */ /* 0x000fe200078e0005 */
[----:B--2---:R-:W-:Y:S01]  /*2c900*/  MOV R2, 0x6 ;  /* 0x0000000600027802 */ /* 0x004fe20000000f00 */
[----:B------:R-:W-:Y:S01]  /*2c910*/  IMAD.MOV.U32 R71, RZ, RZ, 0x181f ;  /* 0x0000181fff477424 */ /* 0x000fe200078e00ff */
[----:B------:R-:W-:Y:S02]  /*2c920*/  MOV R3, 0x2c940 ;  /* 0x0002c94000037802 */ /* 0x000fe40000000f00 */
[----:B-1--4-:R-:W-:Y:S05]  /*2c930*/  CALL.REL.NOINC `($__internal_13_$__cuda_sm70_shflsync_idx_p) ;  /* 0x0000082000007944 */ /* 0x012fea0003c00000 */
[----:B------:R-:W-:Y:S01]  /*2c940*/  MOV R7, R234 ;  /* 0x000000ea00077202 */ /* 0x000fe20000000f00 */
[----:B------:R-:W-:Y:S05]  /*2c950*/  BRA `(.L_x_1287) ;  /* 0xffffa3e000007947 */ /* 0x000fea000383ffff */
.L_x_1185:
[----:B------:R-:W-:Y:S01]  /*2c960*/  IMAD.MOV.U32 R52, RZ, RZ, R6 ;  /* 0x000000ffff347224 */ /* 0x000fe200078e0006 */
[----:B--2---:R-:W-:Y:S01]  /*2c970*/  MOV R2, 0x6 ;  /* 0x0000000600027802 */ /* 0x004fe20000000f00 */
[----:B------:R-:W-:Y:S01]  /*2c980*/  IMAD.MOV.U32 R71, RZ, RZ, 0x181f ;  /* 0x0000181fff477424 */ /* 0x000fe200078e00ff */
[----:B------:R-:W-:Y:S02]  /*2c990*/  MOV R3, 0x2c9b0 ;  /* 0x0002c9b000037802 */ /* 0x000fe40000000f00 */
[----:B-1-34-:R-:W-:Y:S05]  /*2c9a0*/  CALL.REL.NOINC `($__internal_13_$__cuda_sm70_shflsync_idx_p) ;  /* 0x000007b000007944 */ /* 0x01afea0003c00000 */
[----:B------:R-:W-:Y:S01]  /*2c9b0*/  MOV R2, R234 ;  /* 0x000000ea00027202 */ /* 0x000fe20000000f00 */
[----:B------:R-:W-:Y:S05]  /*2c9c0*/  BRA `(.L_x_1288) ;  /* 0xffffa39000007947 */ /* 0x000fea000383ffff */
.L_x_1186:
        /* <DEDUP_REMOVED lines=13> */
.L_x_1188:
[----:B------:R-:W-:Y:S01]  /*2caa0*/  IMAD.MOV.U32 R52, RZ, RZ, R53 ;  /* 0x000000ffff347224 */ /* 0x000fe200078e0035 */
[----:B------:R-:W-:Y:S01]  /*2cab0*/  MOV R2, RZ ;  /* 0x000000ff00027202 */ /* 0x000fe20000000f00 */
[----:B------:R-:W-:Y:S01]  /*2cac0*/  IMAD.MOV.U32 R71, RZ, RZ, 0x1f ;  /* 0x0000001fff477424 */ /* 0x000fe200078e00ff */
[----:B------:R-:W-:Y:S02]  /*2cad0*/  MOV R3, 0x2caf0 ;  /* 0x0002caf000037802 */ /* 0x000fe40000000f00 */
[----:B------:R-:W-:Y:S05]  /*2cae0*/  CALL.REL.NOINC `($__internal_13_$__cuda_sm70_shflsync_idx_p) ;  /* 0x0000067000007944 */ /* 0x000fea0003c00000 */
[----:B------:R-:W-:Y:S01]  /*2caf0*/  MOV R9, R234 ;  /* 0x000000ea00097202 */ /* 0x000fe20000000f00 */
[----:B------:R-:W-:Y:S05]  /*2cb00*/  BRA `(.L_x_1290) ;  /* 0xffffa42000007947 */ /* 0x000fea000383ffff */
.L_x_1189:
[----:B------:R-:W-:Y:S01]  /*2cb10*/  IMAD.MOV.U32 R52, RZ, RZ, R53 ;  /* 0x000000ffff347224 */ /* 0x000fe200078e0035 */
[----:B------:R-:W-:Y:S01]  /*2cb20*/  MOV R2, 0x1 ;  /* 0x0000000100027802 */ /* 0x000fe20000000f00 */
[----:B------:R-:W-:Y:S01]  /*2cb30*/  IMAD.MOV.U32 R71, RZ, RZ, 0x1f ;  /* 0x0000001fff477424 */ /* 0x000fe200078e00ff */
[----:B------:R-:W-:Y:S02]  /*2cb40*/  MOV R3, 0x2cb60 ;  /* 0x0002cb6000037802 */ /* 0x000fe40000000f00 */
[----:B-12---:R-:W-:Y:S05]  /*2cb50*/  CALL.REL.NOINC `($__internal_13_$__cuda_sm70_shflsync_idx_p) ;  /* 0x0000060000007944 */ /* 0x006fea0003c00000 */
[----:B------:R-:W-:Y:S01]  /*2cb60*/  MOV R8, R234 ;  /* 0x000000ea00087202 */ /* 0x000fe20000000f00 */
[----:B------:R-:W-:Y:S05]  /*2cb70*/  BRA `(.L_x_1291) ;  /* 0xffffa3d000007947 */ /* 0x000fea000383ffff */
.L_x_1190:
[----:B------:R-:W-:Y:S02]  /*2cb80*/  MOV R2, 0x1 ;  /* 0x0000000100027802 */ /* 0x000fe40000000f00 */
[----:B------:R-:W-:-:S02]  /*2cb90*/  MOV R3, 0x2cbb0 ;  /* 0x0002cbb000037802 */ /* 0x000fc40000000f00 */
[----:B-1234-:R-:W-:Y:S05]  /*2cba0*/  CALL.REL.NOINC `($__internal_14_$__cuda_sm70_shflsync_up_p) ;  /* 0x0000061000007944 */ /* 0x01efea0003c00000 */
[----:B------:R-:W-:Y:S05]  /*2cbb0*/  BRA `(.L_x_1292) ;  /* 0xffffa4c000007947 */ /* 0x000fea000383ffff */
.L_x_1191:
[----:B------:R-:W-:Y:S02]  /*2cbc0*/  MOV R2, 0x2 ;  /* 0x0000000200027802 */ /* 0x000fe40000000f00 */
[----:B------:R-:W-:-:S02]  /*2cbd0*/  MOV R3, 0x2cbf0 ;  /* 0x0002cbf000037802 */ /* 0x000fc40000000f00 */
[----:B--2-4-:R-:W-:Y:S05]  /*2cbe0*/  CALL.REL.NOINC `($__internal_14_$__cuda_sm70_shflsync_up_p) ;  /* 0x000005d000007944 */ /* 0x014fea0003c00000 */
        /* <DEDUP_REMOVED lines=24> */
.L_x_1195:
[----:B------:R-:W-:Y:S02]  /*2cd70*/  MOV R2, 0x1 ;  /* 0x0000000100027802 */ /* 0x000fe40000000f00 */
[----:B------:R-:W-:Y:S02]  /*2cd80*/  MOV R3, 0x2cda0 ;  /* 0x0002cda000037802 */ /* 0x000fe40000000f00 */
[----:B------:R-:W-:Y:S05]  /*2cd90*/  CALL.REL.NOINC `($__internal_14_$__cuda_sm70_shflsync_up_p) ;  /* 0x0000042000007944 */ /* 0x000fea0003c00000 */
[----:B------:R-:W-:Y:S01]  /*2cda0*/  MOV R2, R4 ;  /* 0x0000000400027202 */ /* 0x000fe20000000f00 */
[----:B------:R-:W-:Y:S05]  /*2cdb0*/  BRA `(.L_x_1294) ;  /* 0xffffa52000007947 */ /* 0x000fea000383ffff */
.L_x_1196:
        /* <DEDUP_REMOVED lines=27> */
.L_x_1198:
[----:B------:R-:W-:Y:S02]  /*2cf70*/  SEL R0, RZ, 0x1, P0 ;  /* 0x00000001ff007807 */ /* 0x000fe40000000000 */
[----:B------:R-:W-:Y:S02]  /*2cf80*/  MOV R2, 0x2cfa0 ;  /* 0x0002cfa000027802 */ /* 0x000fe40000000f00 */
[----:B-1----:R-:W-:Y:S05]  /*2cf90*/  CALL.REL.NOINC `($__internal_15_$__cuda_sm70_votesync_ballot) ;  /* 0x0000029000007944 */ /* 0x002fea0003c00000 */
[----:B------:R-:W-:Y:S01]  /*2cfa0*/  MOV R5, R0 ;  /* 0x0000000000057202 */ /* 0x000fe20000000f00 */
[----:B------:R-:W-:Y:S05]  /*2cfb0*/  BRA `(.L_x_1296) ;  /* 0xffffa4b000007947 */ /* 0x000fea000383ffff */
.L_x_1199:
[----:B------:R-:W-:Y:S01]  /*2cfc0*/  IMAD.MOV.U32 R52, RZ, RZ, R6 ;  /* 0x000000ffff347224 */ /* 0x000fe200078e0006 */
[----:B--2---:R-:W-:Y:S01]  /*2cfd0*/  MOV R2, R0 ;  /* 0x0000000000027202 */ /* 0x004fe20000000f00 */
[----:B------:R-:W-:Y:S01]  /*2cfe0*/  IMAD.MOV.U32 R71, RZ, RZ, 0x1f ;  /* 0x0000001fff477424 */ /* 0x000fe200078e00ff */
[----:B------:R-:W-:Y:S02]  /*2cff0*/  MOV R3, 0x2d010 ;  /* 0x0002d01000037802 */ /* 0x000fe40000000f00 */
[----:B-1----:R-:W-:Y:S05]  /*2d000*/  CALL.REL.NOINC `($__internal_13_$__cuda_sm70_shflsync_idx_p) ;  /* 0x0000015000007944 */ /* 0x002fea0003c00000 */
[----:B------:R-:W-:Y:S01]  /*2d010*/  IMAD.MOV.U32 R6, RZ, RZ, R234 ;  /* 0x000000ffff067224 */ /* 0x000fe200078e00ea */
[----:B------:R-:W-:Y:S01]  /*2d020*/  MOV R2, R0 ;  /* 0x0000000000027202 */ /* 0x000fe20000000f00 */
[----:B------:R-:W-:Y:S01]  /*2d030*/  IMAD.MOV.U32 R52, RZ, RZ, R7 ;  /* 0x000000ffff347224 */ /* 0x000fe200078e0007 */
[----:B------:R-:W-:-:S02]  /*2d040*/  MOV R71, 0x1f ;  /* 0x0000001f00477802 */ /* 0x000fc40000000f00 */
[----:B------:R-:W-:Y:S02]  /*2d050*/  MOV R3, 0x2d070 ;  /* 0x0002d07000037802 */ /* 0x000fe40000000f00 */
[----:B------:R-:W-:Y:S05]  /*2d060*/  CALL.REL.NOINC `($__internal_13_$__cuda_sm70_shflsync_idx_p) ;  /* 0x000000f000007944 */ /* 0x000fea0003c00000 */
[----:B------:R-:W-:Y:S01]  /*2d070*/  MOV R7, R234 ;  /* 0x000000ea00077202 */ /* 0x000fe20000000f00 */
[----:B------:R-:W-:Y:S05]  /*2d080*/  BRA `(.L_x_1297) ;  /* 0xffffa45000007947 */ /* 0x000fea000383ffff */
.L_x_1202:
[----:B------:R-:W-:Y:S01]  /*2d090*/  IMAD.MOV.U32 R52, RZ, RZ, R4 ;  /* 0x000000ffff347224 */ /* 0x000fe200078e0004 */
[----:B--2---:R-:W-:Y:S01]  /*2d0a0*/  MOV R2, R0 ;  /* 0x0000000000027202 */ /* 0x004fe20000000f00 */
[----:B------:R-:W-:Y:S01]  /*2d0b0*/  IMAD.MOV.U32 R71, RZ, RZ, 0x1f ;  /* 0x0000001fff477424 */ /* 0x000fe200078e00ff */
[----:B------:R-:W-:Y:S02]  /*2d0c0*/  MOV R3, 0x2d0e0 ;  /* 0x0002d0e000037802 */ /* 0x000fe40000000f00 */
[----:B-1--4-:R-:W-:Y:S05]  /*2d0d0*/  CALL.REL.NOINC `($__internal_13_$__cuda_sm70_shflsync_idx_p) ;  /* 0x0000008000007944 */ /* 0x012fea0003c00000 */
[----:B------:R-:W-:Y:S01]  /*2d0e0*/  MOV R10, R234 ;  /* 0x000000ea000a7202 */ /* 0x000fe20000000f00 */
[----:B------:R-:W-:Y:S05]  /*2d0f0*/  BRA `(.L_x_1201) ;  /* 0xffffa44000007947 */ /* 0x000fea000383ffff */
        .weak           $__internal_12_$__cuda_sm70_shflsync_bfly_p
        .type           $__internal_12_$__cuda_sm70_shflsync_bfly_p,@function
        .size           $__internal_12_$__cuda_sm70_shflsync_bfly_p,($__internal_13_$__cuda_sm70_shflsync_idx_p - $__internal_12_$__cuda_sm70_shflsync_bfly_p)
$__internal_12_$__cuda_sm70_shflsync_bfly_p:
[----:B------:R-:W-:Y:S02]  /*2d100*/  MOV R172, 0xffffffff ;  /* 0xffffffff00ac7802 */ /* 0x000fe40000000f00 */
[----:B------:R-:W-:Y:S02]  /*2d110*/  MOV R3, 0x1f ;  /* 0x0000001f00037802 */ /* 0x000fe40000000f00 */
[----:B------:R-:W-:Y:S04]  /*2d120*/  WARPSYNC R172 ;  /* 0x000000ac00007348 */ /* 0x000fe80003800000 */
[----:B------:R1:W2:Y:S02]  /*2d130*/  SHFL.BFLY PT, R0, R4, R0, R3 ;  /* 0x0c00000004007389 */ /* 0x0002a400000e0003 */
[----:B-1----:R-:W-:-:S04]  /*2d140*/  MOV R3, 0x0 ;  /* 0x0000000000037802 */ /* 0x002fc80000000f00 */
[----:B--2---:R-:W-:Y:S05]  /*2d150*/  RET.REL.NODEC R2 `(_ZN7cutlass13device_kernelIN5flash19enable_sm80_to_sm89INS1_16FlashAttnFwdSm80INS1_25CollectiveMainloopFwdSm80ILi4ELi1ELb0EN4cute5tupleIJNS5_1CILi128EEENS7_ILi80EEENS7_ILi64EEEEEELi64ENS_10bfloat16_tEfNS_4arch4Sm80ELb0ELb1ELb1ELb1ELb1ELb1ELb1ELb1EEENS1_21CollectiveEpilogueFwdINS6_IJS8_SA_S9_EEENS6_IJNS7_ILi1EEESI_SI_EEESC_SE_Li128ELb1ELb1ELb1ELb0EEENS1_36VarlenDynamicPersistentTileSchedulerILi128ELi80ELi128ELi128ELb1ELb1ELb0ELb1ELb0ELb1EEEEEEEEEvNT_6ParamsE) ;  /* 0xfffd2ea002007950 */ /* 0x004fea0003c3ffff */
        .weak           $__internal_13_$__cuda_sm70_shflsync_idx_p
        .type           $__internal_13_$__cuda_sm70_shflsync_idx_p,@function
        .size           $__internal_13_$__cuda_sm70_shflsync_idx_p,($__internal_14_$__cuda_sm70_shflsync_up_p - $__internal_13_$__cuda_sm70_shflsync_idx_p)
$__internal_13_$__cuda_sm70_shflsync_idx_p:
[----:B------:R-:W-:-:S04]  /*2d160*/  MOV R233, 0xffffffff ;  /* 0xffffffff00e97802 */ /* 0x000fc80000000f00 */
[----:B------:R-:W-:Y:S04]  /*2d170*/  WARPSYNC R233 ;  /* 0x000000e900007348 */ /* 0x000fe80003800000 */
[----:B------:R1:W2:Y:S02]  /*2d180*/  SHFL.IDX PT, R234, R52, R2, R71 ;  /* 0x0000000234ea7389 */ /* 0x0002a400000e0047 */
[----:B-1----:R-:W-:Y:S02]  /*2d190*/  MOV R2, R3 ;  /* 0x0000000300027202 */ /* 0x002fe40000000f00 */
[----:B------:R-:W-:-:S04]  /*2d1a0*/  MOV R3, 0x0 ;  /* 0x0000000000037802 */ /* 0x000fc80000000f00 */
[----:B--2---:R-:W-:Y:S05]  /*2d1b0*/  RET.REL.NODEC R2 `(_ZN7cutlass13device_kernelIN5flash19enable_sm80_to_sm89INS1_16FlashAttnFwdSm80INS1_25CollectiveMainloopFwdSm80ILi4ELi1ELb0EN4cute5tupleIJNS5_1CILi128EEENS7_ILi80EEENS7_ILi64EEEEEELi64ENS_10bfloat16_tEfNS_4arch4Sm80ELb0ELb1ELb1ELb1ELb1ELb1ELb1ELb1EEENS1_21CollectiveEpilogueFwdINS6_IJS8_SA_S9_EEENS6_IJNS7_ILi1EEESI_SI_EEESC_SE_Li128ELb1ELb1ELb1ELb0EEENS1_36VarlenDynamicPersistentTileSchedulerILi128ELi80ELi128ELi128ELb1ELb1ELb0ELb1ELb0ELb1EEEEEEEEEvNT_6ParamsE) ;  /* 0xfffd2e4002007950 */ /* 0x004fea0003c3ffff */
        .weak           $__internal_14_$__cuda_sm70_shflsync_up_p
        .type           $__internal_14_$__cuda_sm70_shflsync_up_p,@function
        .size           $__internal_14_$__cuda_sm70_shflsync_up_p,($__internal_15_$__cuda_sm70_votesync_ballot - $__internal_14_$__cuda_sm70_shflsync_up_p)
$__internal_14_$__cuda_sm70_shflsync_up_p:
[----:B------:R-:W-:Y:S02]  /*2d1c0*/  IMAD.MOV.U32 R4, RZ, RZ, RZ ;  /* 0x000000ffff047224 */ /* 0x000fe400078e00ff */
[----:B------:R-:W-:-:S04]  /*2d1d0*/  IMAD.MOV.U32 R11, RZ, RZ, -0x1 ;  /* 0xffffffffff0b7424 */ /* 0x000fc800078e00ff */
[----:B------:R-:W-:Y:S04]  /*2d1e0*/  WARPSYNC R11 ;  /* 0x0000000b00007348 */ /* 0x000fe80003800000 */
[----:B------:R1:W2:Y:S02]  /*2d1f0*/  SHFL.UP PT, R4, R0, R2, R4 ;  /* 0x0400000200047389 */ /* 0x0002a400000e0004 */
[----:B-1----:R-:W-:Y:S02]  /*2d200*/  MOV R2, R3 ;  /* 0x0000000300027202 */ /* 0x002fe40000000f00 */
[----:B------:R-:W-:-:S04]  /*2d210*/  MOV R3, 0x0 ;  /* 0x0000000000037802 */ /* 0x000fc80000000f00 */
[----:B--2---:R-:W-:Y:S05]  /*2d220*/  RET.REL.NODEC R2 `(_ZN7cutlass13device_kernelIN5flash19enable_sm80_to_sm89INS1_16FlashAttnFwdSm80INS1_25CollectiveMainloopFwdSm80ILi4ELi1ELb0EN4cute5tupleIJNS5_1CILi128EEENS7_ILi80EEENS7_ILi64EEEEEELi64ENS_10bfloat16_tEfNS_4arch4Sm80ELb0ELb1ELb1ELb1ELb1ELb1ELb1ELb1EEENS1_21CollectiveEpilogueFwdINS6_IJS8_SA_S9_EEENS6_IJNS7_ILi1EEESI_SI_EEESC_SE_Li128ELb1ELb1ELb1ELb0EEENS1_36VarlenDynamicPersistentTileSchedulerILi128ELi80ELi128ELi128ELb1ELb1ELb0ELb1ELb0ELb1EEEEEEEEEvNT_6ParamsE) ;  /* 0xfffd2dd002007950 */ /* 0x004fea0003c3ffff */
        .weak           $__internal_15_$__cuda_sm70_votesync_ballot
        .type           $__internal_15_$__cuda_sm70_votesync_ballot,@function
        .size           $__internal_15_$__cuda_sm70_votesync_ballot,(.L_x_3835 - $__internal_15_$__cuda_sm70_votesync_ballot)
$__internal_15_$__cuda_sm70_votesync_ballot:
[----:B------:R-:W-:Y:S01]  /*2d230*/  ISETP.NE.U32.AND P0, PT, R0, 0x1, PT ;  /* 0x000000010000780c */ /* 0x000fe20003f05070 */
[----:B------:R-:W-:-:S04]  /*2d240*/  IMAD.MOV.U32 R3, RZ, RZ, -0x1 ;  /* 0xffffffffff037424 */ /* 0x000fc800078e00ff */
[----:B------:R-:W-:Y:S08]  /*2d250*/  WARPSYNC R3 ;  /* 0x0000000300007348 */ /* 0x000ff00003800000 */
[----:B------:R-:W-:-:S04]  /*2d260*/  VOTE.ANY R0, PT, !P0 ;  /* 0x0000000000007806 */ /* 0x000fc800040e0100 */
[----:B------:R-:W-:Y:S01]  /*2d270*/  LOP3.LUT R0, R0, R3, RZ, 0xc0, !PT ;  /* 0x0000000300007212 */ /* 0x000fe200078ec0ff */
[----:B------:R-:W-:-:S04]  /*2d280*/  IMAD.MOV.U32 R3, RZ, RZ, 0x0 ;  /* 0x00000000ff037424 */ /* 0x000fc800078e00ff */
[----:B------:R-:W-:Y:S05]  /*2d290*/  RET.REL.NODEC R2 `(_ZN7cutlass13device_kernelIN5flash19enable_sm80_to_sm89INS1_16FlashAttnFwdSm80INS1_25CollectiveMainloopFwdSm80ILi4ELi1ELb0EN4cute5tupleIJNS5_1CILi128EEENS7_ILi80EEENS7_ILi64EEEEEELi64ENS_10bfloat16_tEfNS_4arch4Sm80ELb0ELb1ELb1ELb1ELb1ELb1ELb1ELb1EEENS1_21CollectiveEpilogueFwdINS6_IJS8_SA_S9_EEENS6_IJNS7_ILi1EEESI_SI_EEESC_SE_Li128ELb1ELb1ELb1ELb0EEENS1_36VarlenDynamicPersistentTileSchedulerILi128ELi80ELi128ELi128ELb1ELb1ELb0ELb1ELb0ELb1EEEEEEEEEvNT_6ParamsE) ;  /* 0xfffd2d6002007950 */ /* 0x000fea0003c3ffff */
.L_x_1298:
        /* <DEDUP_REMOVED lines=14> */
.L_x_3835:


//--------------------- .text._ZN7cutlass13device_kernelIN5flash19enable_sm80_to_sm89INS1_16FlashAttnFwdSm80INS1_25CollectiveMainloopFwdSm80ILi4ELi1ELb0EN4cute5tupleIJNS5_1CILi128EEENS7_ILi112EEENS7_ILi64EEEEEELi64ENS_10bfloat16_tEfNS_4arch4Sm80ELb1ELb0ELb1ELb0ELb1ELb0ELb1ELb1EEENS1_21CollectiveEpilogueFwdINS6_IJS8_SA_S9_EEENS6_IJNS7_ILi1EEESI_SI_EEESC_SE_Li128ELb0ELb1ELb1ELb0EEENS1_30DynamicPersistentTileSchedulerILi128ELi128ELb1ELb1ELb0EEEEEEEEEvNT_6ParamsE --------------------------
	.section	.text._ZN7cutlass13device_kernelIN5flash19enable_sm80_to_sm89INS1_16FlashAttnFwdSm80INS1_25CollectiveMainloopFwdSm80ILi4ELi1ELb0EN4cute5tupleIJNS5_1CILi128EEENS7_ILi112EEENS7_ILi64EEEEEELi64ENS_10bfloat16_tEfNS_4arch4Sm80ELb1ELb0ELb1ELb0ELb1ELb0ELb1ELb1EEENS1_21CollectiveEpilogueFwdINS6_IJS8_SA_S9_EEENS6_IJNS7_ILi1EEESI_SI_EEESC_SE_Li128ELb0ELb1ELb1ELb0EEENS1_30DynamicPersistentTileSchedulerILi128ELi128ELb1ELb1ELb0EEEEEEEEEvNT_6ParamsE,"ax",@progbits
	.sectioninfo	@"SHI_REGISTERS=255"
	.align	128
.text._ZN7cutlass13device_kernelIN5flash19enable_sm80_to_sm89INS1_16FlashAttnFwdSm80INS1_25CollectiveMainloopFwdSm80ILi4ELi1ELb0EN4cute5tupleIJNS5_1CILi128EEENS7_ILi112EEENS7_ILi64EEEEEELi64ENS_10bfloat16_tEfNS_4arch4Sm80ELb1ELb0ELb1ELb0ELb1ELb0ELb1ELb1EEENS1_21CollectiveEpilogueFwdINS6_IJS8_SA_S9_EEENS6_IJNS7_ILi1EEESI_SI_EEESC_SE_Li128ELb0ELb1ELb1ELb0EEENS1_30DynamicPersistentTileSchedulerILi128ELi128ELb1ELb1ELb0EEEEEEEEEvNT_6ParamsE:
        .type           _ZN7cutlass13device_kernelIN5flash19enable_sm80_to_sm89INS1_16FlashAttnFwdSm80INS1_25CollectiveMainloopFwdSm80ILi4ELi1ELb0EN4cute5tupleIJNS5_1CILi128EEENS7_ILi112EEENS7_ILi64EEEEEELi64ENS_10bfloat16_tEfNS_4arch4Sm80ELb1ELb0ELb1ELb0ELb1ELb0ELb1ELb1EEENS1_21CollectiveEpilogueFwdINS6_IJS8_SA_S9_EEENS6_IJNS7_ILi1EEESI_SI_EEESC_SE_Li128ELb0ELb1ELb1ELb0EEENS1_30DynamicPersistentTileSchedulerILi128ELi128ELb1ELb1ELb0EEEEEEEEEvNT_6ParamsE,@function
        .size           _ZN7cutlass13device_kernelIN5flash19enable_sm80_to_sm89INS1_16FlashAttnFwdSm80INS1_25CollectiveMainloopFwdSm80ILi4ELi1ELb0EN4cute5tupleIJNS5_1CILi128EEENS7_ILi112EEENS7_ILi64EEEEEELi64ENS_10bfloat16_tEfNS_4arch4Sm80ELb1ELb0ELb1ELb0ELb1ELb0ELb1ELb1EEENS1_21CollectiveEpilogueFwdINS6_IJS8_SA_S9_EEENS6_IJNS7_ILi1EEESI_SI_EEESC_SE_Li128ELb0ELb1ELb1ELb0EEENS1_30DynamicPersistentTileSchedulerILi128ELi128ELb1ELb1ELb0EEEEEEEEEvNT_6ParamsE,(.L_x_3840 - _ZN7cutlass13device_kernelIN5flash19enable_sm80_to_sm89INS1_16FlashAttnFwdSm80INS1_25CollectiveMainloopFwdSm80ILi4ELi1ELb0EN4cute5tupleIJNS5_1CILi128EEENS7_ILi112EEENS7_ILi64EEEEEELi64ENS_10bfloat16_tEfNS_4arch4Sm80ELb1ELb0ELb1ELb0ELb1ELb0ELb1ELb1EEENS1_21CollectiveEpilogueFwdINS6_IJS8_SA_S9_EEENS6_IJNS7_ILi1EEESI_SI_EEESC_SE_Li128ELb0ELb1ELb1ELb0EEENS1_30DynamicPersistentTileSchedulerILi128ELi128ELb1ELb1ELb0EEEEEEEEEvNT_6ParamsE)
        .other          _ZN7cutlass13device_kernelIN5flash19enable_sm80_to_sm89INS1_16FlashAttnFwdSm80INS1_25CollectiveMainloopFwdSm80ILi4ELi1ELb0EN4cute5tupleIJNS5_1CILi128EEENS7_ILi112EEENS7_ILi64EEEEEELi64ENS_10bfloat16_tEfNS_4arch4Sm80ELb1ELb0ELb1ELb0ELb1ELb0ELb1ELb1EEENS1_21CollectiveEpilogueFwdINS6_IJS8_SA_S9_EEENS6_IJNS7_ILi1EEESI_SI_EEESC_SE_Li128ELb0ELb1ELb1ELb0EEENS1_30DynamicPersistentTileSchedulerILi128ELi128ELb1ELb1ELb0EEEEEEEEEvNT_6ParamsE,@"STO_CUDA_ENTRY STV_DEFAULT"
_ZN7cutlass13device_kernelIN5flash19enable_sm80_to_sm89INS1_16FlashAttnFwdSm80INS1_25CollectiveMainloopFwdSm80ILi4ELi1ELb0EN4cute5tupleIJNS5_1CILi128EEENS7_ILi112EEENS7_ILi64EEEEEELi64ENS_10bfloat16_tEfNS_4arch4Sm80ELb1ELb0ELb1ELb0ELb1ELb0ELb1ELb1EEENS1_21CollectiveEpilogueFwdINS6_IJS8_SA_S9_EEENS6_IJNS7_ILi1EEESI_SI_EEESC_SE_Li128ELb0ELb1ELb1ELb0EEENS1_30DynamicPersistentTileSchedulerILi128ELi128ELb1ELb1ELb0EEEEEEEEEvNT_6ParamsE:
[----:B------:R-:W-:-:S03]  /*0000*/  MOV R1, c[0x0][0x28] ;  /* 0x00000a0000017a02 */ /* 0x000fc60000000f00 */
[----:B------:R-:W1:Y:S01]  /*0010*/  S2R R243, SR_TID.X ;  /* 0x0000000000f37919 */ /* 0x000e620000002100 */
[----:B------:R-:W-:-:S03]  /*0020*/  IADD3 R1, R1, -0x68, RZ ;  /* 0xffffff9801017810 */ /* 0x000fc60007ffe0ff */
[----:B------:R-:W2:Y:S01]  /*0030*/  S2R R3, SR_CTAID.X ;  /* 0x0000000000037919 */ /* 0x000ea20000002500 */
[----:B-1----:R-:W-:-:S05]  /*0040*/  SHF.R.U32.HI R0, RZ, 0x5, R243 ;  /* 0x00000005ff007819 */ /* 0x002fca00000116f3 */
[----:B------:R-:W1:Y:S04]  /*0050*/  SHFL.IDX PT, R2, R0, RZ, 0x1f ;  /* 0x00001fff00027589 */ /* 0x000e6800000e0000 */
[----:B------:R-:W3:Y:S01]  /*0060*/  SHFL.IDX PT, R0, R0, RZ, 0x1f ;  /* 0x00001fff00007589 */ /* 0x000ee200000e0000 */
[----:B-1----:R-:W-:Y:S01]  /*0070*/  ISETP.GE.AND P0, PT, R2, 0x1, PT ;  /* 0x000000010200780c */ /* 0x002fe20003f06270 */
[----:B---3--:R1:W3:-:S12]  /*0080*/  R2UR UR6, R0 ;  /* 0x00000000000673c2 */ /* 0x0082d800000e0000 */
[----:B------:R-:W-:Y:S06]  /*0090*/  @P0 BAR.ARV 0x4, 0x80 ;  /* 0x0102000000000b1d */ /* 0x000fec0000002000 */
[----:B--2---:R-:W-:-:S13]  /*00a0*/  ISETP.GE.AND P0, PT, R3, c[0x0][0x538], PT ;  /* 0x00014e0003007a0c */ /* 0x004fda0003f06270 */
[----:B------:R-:W-:Y:S05]  /*00b0*/  @P0 EXIT ;  /* 0x000000000000094d */ /* 0x000fea0003800000 */
[----:B-1-3--:R-:W-:Y:S01]  /*00c0*/  SHF.R.S32.HI R2, RZ, 0x1f, R243 ;  /* 0x0000001fff027819 */ /* 0x00afe200000114f3 */
[----:B------:R-:W-:Y:S01]  /*00d0*/  IMAD.MOV.U32 R232, RZ, RZ, 0x40 ;  /* 0x00000040ffe87424 */ /* 0x000fe200078e00ff */
[----:B------:R1:W-:Y:S01]  /*00e0*/  STL [R1], R3 ;  /* 0x0000000301007387 */ /* 0x0003e20000100800 */
[----:B------:R-:W-:Y:S01]  /*00f0*/  IMAD.MOV.U32 R231, RZ, RZ, 0x20 ;  /* 0x00000020ffe77424 */ /* 0x000fe200078e00ff */
[CC--:B------:R-:W-:Y:S01]  /*0100*/  LEA.HI R7, R2.reuse, R243.reuse, RZ, 0x4 ;  /* 0x000000f302077211 */ /* 0x0c0fe200078f20ff */
[----:B------:R-:W-:Y:S01]  /*0110*/  ULDC.64 UR8, c[0x0][0x118] ;  /* 0x0000460000087ab9 */ /* 0x000fe20000000a00 */
[CC--:B------:R-:W-:Y:S02]  /*0120*/  LEA.HI R5, R2.reuse, R243.reuse, RZ, 0x2 ;  /* 0x000000f302057211 */ /* 0x0c0fe400078f10ff */
[----:B------:R-:W-:Y:S02]  /*0130*/  LEA.HI R4, R2, R243, RZ, 0x3 ;  /* 0x000000f302047211 */ /* 0x000fe400078f18ff */
[----:B------:R-:W-:-:S02]  /*0140*/  LOP3.LUT R0, R7, 0xfffffff0, RZ, 0xc0, !PT ;  /* 0xfffffff007007812 */ /* 0x000fc400078ec0ff */
[----:B------:R-:W-:Y:S02]  /*0150*/  LOP3.LUT R5, R5, 0xfffffffc, RZ, 0xc0, !PT ;  /* 0xfffffffc05057812 */ /* 0x000fe400078ec0ff */
[----:B------:R-:W-:Y:S01]  /*0160*/  LOP3.LUT R250, R4, 0xfffffff8, RZ, 0xc0, !PT ;  /* 0xfffffff804fa7812 */ /* 0x000fe200078ec0ff */
[C---:B------:R-:W-:Y:S01]  /*0170*/  IMAD.IADD R0, R243.reuse, 0x1, -R0 ;  /* 0x00000001f3007824 */ /* 0x040fe200078e0a00 */
[----:B------:R-:W-:Y:S01]  /*0180*/  SHF.R.S32.HI R8, RZ, 0x4, R7 ;  /* 0x00000004ff087819 */ /* 0x000fe20000011407 */
[C---:B------:R-:W-:Y:S01]  /*0190*/  IMAD.IADD R5, R243.reuse, 0x1, -R5 ;  /* 0x00000001f3057824 */ /* 0x040fe200078e0a05 */
[----:B------:R-:W-:Y:S01]  /*01a0*/  SHF.R.S32.HI R252, RZ, 0x3, R4 ;  /* 0x00000003fffc7819 */ /* 0x000fe20000011404 */
[----:B------:R-:W-:Y:S01]  /*01b0*/  IMAD.IADD R250, R243, 0x1, -R250 ;  /* 0x00000001f3fa7824 */ /* 0x000fe200078e0afa */
[----:B------:R-:W-:Y:S02]  /*01c0*/  LEA.HI R7, R7, R8, RZ, 0x1 ;  /* 0x0000000807077211 */ /* 0x000fe400078f08ff */
[----:B------:R-:W-:Y:S01]  /*01d0*/  SHF.R.S32.HI R234, RZ, 0x1f, R0 ;  /* 0x0000001fffea7819 */ /* 0x000fe20000011400 */
[----:B------:R-:W-:Y:S01]  /*01e0*/  IMAD.SHL.U32 R240, R250, 0x40, RZ ;  /* 0x00000040faf07824 */ /* 0x000fe200078e00ff */
[----:B------:R-:W-:Y:S01]  /*01f0*/  LOP3.LUT R7, R7, 0xfffffffe, RZ, 0xc0, !PT ;  /* 0xfffffffe07077812 */ /* 0x000fe200078ec0ff */
[----:B------:R-:W-:Y:S01]  /*0200*/  IMAD.SHL.U32 R244, R252, 0x40, RZ ;  /* 0x00000040fcf47824 */ /* 0x000fe200078e00ff */
[C---:B------:R-:W-:Y:S01]  /*0210*/  LEA.HI R246, R5.reuse, R5, RZ, 0x1 ;  /* 0x0000000505f67211 */ /* 0x040fe200078f08ff */
[----:B------:R-:W-:Y:S01]  /*0220*/  IMAD.SHL.U32 R251, R250, 0x8, RZ ;  /* 0x00000008fafb7824 */ /* 0x000fe200078e00ff */
[----:B------:R-:W-:Y:S01]  /*0230*/  LEA.HI R234, R234, R0, RZ, 0x3 ;  /* 0x00000000eaea7211 */ /* 0x000fe200078f18ff */
[----:B------:R-:W-:Y:S01]  /*0240*/  IMAD.IADD R7, R8, 0x1, -R7 ;  /* 0x0000000108077824 */ /* 0x000fe200078e0a07 */
[C---:B------:R-:W-:Y:S01]  /*0250*/  LOP3.LUT R10, R246.reuse, 0x1ffffffe, RZ, 0xc0, !PT ;  /* 0x1ffffffef60a7812 */ /* 0x040fe200078ec0ff */
[----:B------:R-:W-:Y:S01]  /*0260*/  IMAD.SHL.U32 R246, R246, 0x20, RZ ;  /* 0x00000020f6f67824 */ /* 0x000fe200078e00ff */
[C---:B------:R-:W-:Y:S01]  /*0270*/  LOP3.LUT R8, R234.reuse, 0xfffffff8, RZ, 0xc0, !PT ;  /* 0xfffffff8ea087812 */ /* 0x040fe200078ec0ff */
[----:B------:R-:W-:Y:S01]  /*0280*/  IMAD.SHL.U32 R234, R234, 0x40, RZ ;  /* 0x00000040eaea7824 */ /* 0x000fe200078e00ff */
[----:B------:R-:W-:Y:S01]  /*0290*/  LOP3.LUT R240, R240, 0x1c0, RZ, 0xc0, !PT ;  /* 0x000001c0f0f07812 */ /* 0x000fe200078ec0ff */
[----:B------:R-:W-:Y:S01]  /*02a0*/  IMAD.IADD R10, R5, 0x1, -R10 ;  /* 0x00000001050a7824 */ /* 0x000fe200078e0a0a */
[----:B------:R-:W-:Y:S01]  /*02b0*/  LEA.HI R248, R2, R243, RZ, 0x5 ;  /* 0x000000f302f87211 */ /* 0x000fe200078f28ff */
[----:B------:R-:W-:Y:S01]  /*02c0*/  IMAD.IADD R8, R0, 0x1, -R8 ;  /* 0x0000000100087824 */ /* 0x000fe200078e0a08 */
[----:B------:R-:W-:-:S02]  /*02d0*/  LOP3.LUT R244, R244, 0x1c0, RZ, 0xc0, !PT ;  /* 0x000001c0f4f47812 */ /* 0x000fc400078ec0ff */
[----:B------:R-:W-:Y:S02]  /*02e0*/  LOP3.LUT R4, R240, 0x8, R4, 0xf8, !PT ;  /* 0x00000008f0047812 */ /* 0x000fe400078ef804 */
[----:B------:R-:W-:Y:S02]  /*02f0*/  SHF.R.U32.HI R240, RZ, 0x3, R240 ;  /* 0x00000003fff07819 */ /* 0x000fe400000116f0 */
[----:B------:R-:W-:Y:S02]  /*0300*/  LEA.HI R0, R2, R243, RZ, 0x6 ;  /* 0x000000f302007211 */ /* 0x000fe400078f30ff */
[--C-:B------:R-:W-:Y:S02]  /*0310*/  SHF.R.S32.HI R5, RZ, 0x5, R248.reuse ;  /* 0x00000005ff057819 */ /* 0x100fe400000114f8 */
[----:B------:R-:W-:Y:S01]  /*0320*/  SHF.R.S32.HI R9, RZ, 0x1f, R248 ;  /* 0x0000001fff097819 */ /* 0x000fe200000114f8 */
[----:B------:R-:W-:Y:S01]  /*0330*/  IMAD.SHL.U32 R0, R0, 0x8, RZ ;  /* 0x0000000800007824 */ /* 0x000fe200078e00ff */
[----:B------:R-:W-:-:S02]  /*0340*/  LOP3.LUT R6, R244, 0x38, R251, 0xf8, !PT ;  /* 0x00000038f4067812 */ /* 0x000fc400078ef8fb */
[----:B------:R-:W-:Y:S02]  /*0350*/  LOP3.LUT R248, R248, 0xffffffe0, RZ, 0xc0, !PT ;  /* 0xffffffe0f8f87812 */ /* 0x000fe400078ec0ff */
[----:B------:R-:W-:Y:S02]  /*0360*/  SHF.R.U32.HI R244, RZ, 0x3, R244 ;  /* 0x00000003fff47819 */ /* 0x000fe400000116f4 */
[----:B------:R-:W-:Y:S01]  /*0370*/  LOP3.LUT R240, R4, R240, RZ, 0x3c, !PT ;  /* 0x000000f004f07212 */ /* 0x000fe200078e3cff */
[----:B------:R-:W-:Y:S01]  /*0380*/  IMAD.SHL.U32 R4, R8, 0x40, RZ ;  /* 0x0000004008047824 */ /* 0x000fe200078e00ff */
[----:B------:R-:W-:Y:S01]  /*0390*/  LOP3.LUT R244, R6, R244, RZ, 0x3c, !PT ;  /* 0x000000f406f47212 */ /* 0x000fe200078e3cff */
[----:B------:R-:W-:Y:S01]  /*03a0*/  IMAD.IADD R248, R243, 0x1, -R248 ;  /* 0x00000001f3f87824 */ /* 0x000fe200078e0af8 */
[----:B------:R-:W-:Y:S01]  /*03b0*/  LOP3.LUT R234, R234, 0xfffffe00, RZ, 0xc0, !PT ;  /* 0xfffffe00eaea7812 */ /* 0x000fe200078ec0ff */
[C---:B------:R-:W-:Y:S01]  /*03c0*/  IMAD.SHL.U32 R6, R7.reuse, 0x8, RZ ;  /* 0x0000000807067824 */ /* 0x040fe200078e00ff */
[----:B------:R-:W-:Y:S01]  /*03d0*/  LOP3.LUT R4, R4, 0x1c0, RZ, 0xc0, !PT ;  /* 0x000001c004047812 */ /* 0x000fe200078ec0ff */
[----:B------:R-:W-:Y:S01]  /*03e0*/  IMAD R240, R7, 0x200, R240 ;  /* 0x0000020007f07824 */ /* 0x000fe200078e02f0 */
[----:B------:R-:W-:Y:S01]  /*03f0*/  LOP3.LUT R244, R244, 0x7ffffe00, R0, 0xf8, !PT ;  /* 0x7ffffe00f4f47812 */ /* 0x000fe200078ef800 */
[----:B------:R-:W-:Y:S01]  /*0400*/  IMAD R241, R5, 0x400, R234 ;  /* 0x0000040005f17824 */ /* 0x000fe200078e02ea */
[----:B------:R-:W-:-:S02]  /*0410*/  SHF.R.S32.HI R0, RZ, 0x1f, R248 ;  /* 0x0000001fff007819 */ /* 0x000fc400000114f8 */
[----:B------:R-:W-:Y:S01]  /*0420*/  LOP3.LUT R6, R4, 0x8, R6, 0xf8, !PT ;  /* 0x0000000804067812 */ /* 0x000fe200078ef806 */
[----:B------:R-:W-:Y:S01]  /*0430*/  IMAD.SHL.U32 R244, R244, 0x2, RZ ;  /* 0x00000002f4f47824 */ /* 0x000fe200078e00ff */
[----:B------:R-:W-:Y:S02]  /*0440*/  SHF.R.U32.HI R4, RZ, 0x3, R4 ;  /* 0x00000003ff047819 */ /* 0x000fe40000011604 */
[----:B------:R-:W-:Y:S02]  /*0450*/  LEA.HI R0, R0, R248, RZ, 0x2 ;  /* 0x000000f800007211 */ /* 0x000fe400078f10ff */
[C---:B------:R-:W-:Y:S02]  /*0460*/  LOP3.LUT P3, RZ, R8.reuse, 0x2, RZ, 0xc0, !PT ;  /* 0x0000000208ff7812 */ /* 0x040fe4000786c0ff */
[----:B------:R-:W-:Y:S02]  /*0470*/  LOP3.LUT P0, RZ, R8, 0x4, RZ, 0xc0, !PT ;  /* 0x0000000408ff7812 */ /* 0x000fe4000780c0ff */
[----:B------:R-:W-:-:S02]  /*0480*/  LOP3.LUT R4, R6, R4, RZ, 0x3c, !PT ;  /* 0x0000000406047212 */ /* 0x000fc400078e3cff */
[----:B------:R-:W-:Y:S02]  /*0490*/  LOP3.LUT R245, R0, 0x7ffffffc, RZ, 0xc0, !PT ;  /* 0x7ffffffc00f57812 */ /* 0x000fe400078ec0ff */
[----:B------:R-:W-:Y:S01]  /*04a0*/  R2P PR, R250, 0x6 ;  /* 0x00000006fa007804 */ /* 0x000fe20000000000 */
[----:B------:R-:W-:Y:S01]  /*04b0*/  IMAD.IADD R241, R241, 0x1, R4 ;  /* 0x00000001f1f17824 */ /* 0x000fe200078e0204 */
[----:B------:R-:W-:Y:S01]  /*04c0*/  LEA.HI R9, R9, R5, RZ, 0x2 ;  /* 0x0000000509097211 */ /* 0x000fe200078f10ff */
[----:B------:R-:W-:Y:S01]  /*04d0*/  IMAD.IADD R245, R248, 0x1, -R245 ;  /* 0x00000001f8f57824 */ /* 0x000fe200078e0af5 */
[----:B------:R-:W-:Y:S01]  /*04e0*/  LOP3.LUT R234, R4, R234, RZ, 0xfc, !PT ;  /* 0x000000ea04ea7212 */ /* 0x000fe200078efcff */
[----:B------:R-:W-:Y:S01]  /*04f0*/  IMAD R250, R250, 0x10, R252 ;  /* 0x00000010fafa7824 */ /* 0x000fe200078e02fc */
[----:B------:R-:W-:Y:S01]  /*0500*/  LOP3.LUT R9, R9, 0xffffffc, RZ, 0xc0, !PT ;  /* 0x0ffffffc09097812 */ /* 0x000fe200078ec0ff */
[----:B------:R-:W-:Y:S01]  /*0510*/  IMAD.SHL.U32 R245, R245, 0x2, RZ ;  /* 0x00000002f5f57824 */ /* 0x000fe200078e00ff */
[----:B------:R-:W-:-:S02]  /*0520*/  SEL R224, R232, 0xffffffc0, !P2 ;  /* 0xffffffc0e8e07807 */ /* 0x000fc40005000000 */
[----:B------:R-:W-:Y:S01]  /*0530*/  LEA R240, R240, 0x3900, 0x1 ;  /* 0x00003900f0f07811 */ /* 0x000fe200078e08ff */
[----:B------:R-:W-:Y:S01]  /*0540*/  IMAD.IADD R9, R5, 0x1, -R9 ;  /* 0x0000000105097824 */ /* 0x000fe200078e0a09 */
[----:B------:R-:W-:Y:S02]  /*0550*/  SEL R232, R232, 0xffffffc0, !P0 ;  /* 0xffffffc0e8e87807 */ /* 0x000fe40004000000 */
[----:B------:R-:W-:Y:S01]  /*0560*/  LEA R241, R241, 0x7100, 0x1 ;  /* 0x00007100f1f17811 */ /* 0x000fe200078e08ff */
[----:B------:R-:W-:Y:S01]  /*0570*/  IMAD.IADD R236, R240, 0x1, R224 ;  /* 0x00000001f0ec7824 */ /* 0x000fe200078e02e0 */
[----:B------:R-:W-:Y:S02]  /*0580*/  LOP3.LUT R246, R246, 0xffffffc0, RZ, 0xc0, !PT ;  /* 0xffffffc0f6f67812 */ /* 0x000fe400078ec0ff */
[----:B------:R-:W-:Y:S01]  /*0590*/  SHF.R.S32.HI R247, RZ, 0x2, R0 ;  /* 0x00000002fff77819 */ /* 0x000fe20000011400 */
[----:B------:R-:W-:Y:S01]  /*05a0*/  IMAD.IADD R237, R241, 0x1, R232 ;  /* 0x00000001f1ed7824 */ /* 0x000fe200078e02e8 */
[----:B------:R-:W-:Y:S01]  /*05b0*/  LEA R234, R234, 0x100, 0x1 ;  /* 0x00000100eaea7811 */ /* 0x000fe200078e08ff */
[----:B------:R-:W-:Y:S01]  /*05c0*/  IMAD R246, R10, 0x8, R246 ;  /* 0x000000080af67824 */ /* 0x000fe200078e02f6 */
[----:B------:R-:W-:Y:S01]  /*05d0*/  SEL R231, R231, 0xffffffe0, !P3 ;  /* 0xffffffe0e7e77807 */ /* 0x000fe20005800000 */
[----:B------:R-:W-:Y:S01]  /*05e0*/  IMAD R247, R9, 0x10, R247 ;  /* 0x0000001009f77824 */ /* 0x000fe200078e02f7 */
[----:B------:R-:W-:Y:S01]  /*05f0*/  IADD3 R238, R240, 0x20, RZ ;  /* 0x00000020f0ee7810 */ /* 0x000fe20007ffe0ff */
[--C-:B------:R-:W-:Y:S01]  /*0600*/  IMAD.IADD R232, R232, 0x1, R234.reuse ;  /* 0x00000001e8e87824 */ /* 0x100fe200078e02ea */
[----:B------:R-:W-:Y:S01]  /*0610*/  LEA.HI R249, R2, R243, RZ, 0x7 ;  /* 0x000000f302f97211 */ /* 0x000fe200078f38ff */
[----:B------:R-:W-:Y:S01]  /*0620*/  IMAD.IADD R239, R241, 0x1, R231 ;  /* 0x00000001f1ef7824 */ /* 0x000fe200078e02e7 */
[----:B------:R-:W-:Y:S01]  /*0630*/  SHF.R.S32.HI R0, RZ, 0x1f, R245 ;  /* 0x0000001fff007819 */ /* 0x000fe200000114f5 */
[C---:B------:R-:W-:Y:S01]  /*0640*/  IMAD.IADD R233, R231.reuse, 0x1, R234 ;  /* 0x00000001e7e97824 */ /* 0x040fe200078e02ea */
[----:B------:R-:W-:Y:S01]  /*0650*/  @P1 IADD3 R238, R240, -0x20, RZ ;  /* 0xffffffe0f0ee1810 */ /* 0x000fe20007ffe0ff */
[----:B------:R-:W-:Y:S01]  /*0660*/  IMAD.IADD R235, R231, 0x1, R237 ;  /* 0x00000001e7eb7824 */ /* 0x000fe200078e02ed */
[----:B------:R-:W-:Y:S01]  /*0670*/  IADD3 R7, R245, 0x8, RZ ;  /* 0x00000008f5077810 */ /* 0x000fe20007ffe0ff */
[----:B------:R-:W-:Y:S01]  /*0680*/  IMAD.IADD R246, R247, 0x1, R246 ;  /* 0x00000001f7f67824 */ /* 0x000fe200078e02f6 */
[C---:B------:R-:W-:Y:S01]  /*0690*/  IADD3 R6, R245.reuse, 0x10, RZ ;  /* 0x00000010f5067810 */ /* 0x040fe20007ffe0ff */
[----:B------:R-:W-:Y:S01]  /*06a0*/  IMAD.IADD R224, R224, 0x1, R238 ;  /* 0x00000001e0e07824 */ /* 0x000fe200078e02ee */
[----:B------:R-:W-:Y:S01]  /*06b0*/  IADD3 R5, R245, 0x18, RZ ;  /* 0x00000018f5057810 */ /* 0x000fe20007ffe0ff */
[----:B------:R-:W-:Y:S01]  /*06c0*/  IMAD.IADD R231, R231, 0x1, R232 ;  /* 0x00000001e7e77824 */ /* 0x000fe200078e02e8 */
[----:B------:R-:W-:-:S02]  /*06d0*/  IADD3 R4, R245, 0x20, RZ ;  /* 0x00000020f5047810 */ /* 0x000fc40007ffe0ff */
[C---:B-1----:R-:W-:Y:S02]  /*06e0*/  IADD3 R3, R245.reuse, 0x28, RZ ;  /* 0x00000028f5037810 */ /* 0x042fe40007ffe0ff */
[C---:B------:R-:W-:Y:S02]  /*06f0*/  IADD3 R2, R245.reuse, 0x30, RZ ;  /* 0x00000030f5027810 */ /* 0x040fe40007ffe0ff */
[----:B------:R-:W-:Y:S02]  /*0700*/  IADD3 R0, R245, 0x38, RZ ;  /* 0x00000038f5007810 */ /* 0x000fe40007ffe0ff */
[----:B------:R-:W-:Y:S02]  /*0710*/  SHF.R.S32.HI R249, RZ, 0x7, R249 ;  /* 0x00000007fff97819 */ /* 0x000fe400000114f9 */
[----:B------:R-:W-:Y:S02]  /*0720*/  SHF.R.S32.HI R242, RZ, 0x1f, R251 ;  /* 0x0000001ffff27819 */ /* 0x000fe400000114fb */
[----:B------:R-:W-:-:S02]  /*0730*/  SHF.R.S32.HI R7, RZ, 0x1f, R7 ;  /* 0x0000001fff077819 */ /* 0x000fc40000011407 */
[----:B------:R-:W-:Y:S02]  /*0740*/  SHF.R.S32.HI R6, RZ, 0x1f, R6 ;  /* 0x0000001fff067819 */ /* 0x000fe40000011406 */
[----:B------:R-:W-:Y:S02]  /*0750*/  SHF.R.S32.HI R5, RZ, 0x1f, R5 ;  /* 0x0000001fff057819 */ /* 0x000fe40000011405 */
[----:B------:R-:W-:Y:S02]  /*0760*/  SHF.R.S32.HI R4, RZ, 0x1f, R4 ;  /* 0x0000001fff047819 */ /* 0x000fe40000011404 */
[----:B------:R-:W-:Y:S02]  /*0770*/  SHF.R.S32.HI R3, RZ, 0x1f, R3 ;  /* 0x0000001fff037819 */ /* 0x000fe40000011403 */
[----:B------:R-:W-:Y:S02]  /*0780*/  SHF.R.S32.HI R2, RZ, 0x1f, R2 ;  /* 0x0000001fff027819 */ /* 0x000fe40000011402 */
[----:B------:R-:W-:-:S02]  /*0790*/  SHF.R.S32.HI R0, RZ, 0x1f, R0 ;  /* 0x0000001fff007819 */ /* 0x000fc40000011400 */
[C---:B------:R-:W-:Y:S02]  /*07a0*/  IADD3 R230, R238.reuse, 0x800, RZ ;  /* 0x00000800eee67810 */ /* 0x040fe40007ffe0ff */
[C---:B------:R-:W-:Y:S02]  /*07b0*/  IADD3 R229, R238.reuse, 0x1000, RZ ;  /* 0x00001000eee57810 */ /* 0x040fe40007ffe0ff */
[C---:B------:R-:W-:Y:S02]  /*07c0*/  IADD3 R228, R238.reuse, 0x1800, RZ ;  /* 0x00001800eee47810 */ /* 0x040fe40007ffe0ff */
[C---:B------:R-:W-:Y:S02]  /*07d0*/  IADD3 R227, R238.reuse, 0x2000, RZ ;  /* 0x00002000eee37810 */ /* 0x040fe40007ffe0ff */
[C---:B------:R-:W-:Y:S02]  /*07e0*/  IADD3 R226, R238.reuse, 0x2800, RZ ;  /* 0x00002800eee27810 */ /* 0x040fe40007ffe0ff */
[----:B------:R-:W-:-:S02]  /*07f0*/  IADD3 R225, R238, 0x3000, RZ ;  /* 0x00003000eee17810 */ /* 0x000fc40007ffe0ff */
.L_x_1376:
[----:B------:R-:W2:Y:S01]  /*0800*/  LDL R2, [R1] ;  /* 0x0000000001027983 */ /* 0x000ea20000100800 */
[----:B------:R-:W-:Y:S01]  /*0810*/  IMAD.MOV.U32 R0, RZ, RZ, c[0x0][0x560] ;  /* 0x00015800ff007624 */ /* 0x000fe200078e00ff */
[----:B------:R-:W-:Y:S01]  /*0820*/  YIELD ;  /* 0x0000000000007946 */ /* 0x000fe20003800000 */
[----:B------:R-:W-:Y:S03]  /*0830*/  BSSY B0, `(.L_x_1299) ;  /* 0x0000016000007945 */ /* 0x000fe60003800000 */
[----:B------:R-:W-:-:S13]  /*0840*/  ISETP.NE.AND P0, PT, R0, 0x1, PT ;  /* 0x000000010000780c */ /* 0x000fda0003f05270 */
[----:B--2---:R-:W-:Y:S01]  /*0850*/  @P0 IMAD.HI.U32 R0, R2, c[0x0][0x564], RZ ;  /* 0x0001590002000a27 */ /* 0x004fe200078e00ff */
[----:B------:R-:W-:-:S04]  /*0860*/  MOV R5, R2 ;  /* 0x0000000200057202 */ /* 0x000fc80000000f00 */
[----:B------:R-:W-:-:S04]  /*0870*/  @P0 SHF.R.U32.HI R5, RZ, c[0x0][0x568], R0 ;  /* 0x00015a00ff050a19 */ /* 0x000fc80000011600 */
[----:B------:R-:W-:Y:S01]  /*0880*/  ISETP.GE.AND P0, PT, R5, c[0x0][0x578], PT ;  /* 0x00015e0005007a0c */ /* 0x000fe20003f06270 */
[----:B------:R-:W-:-:S04]  /*0890*/  IMAD.MOV R0, RZ, RZ, -R5 ;  /* 0x000000ffff007224 */ /* 0x000fc800078e0a05 */
[----:B------:R-:W-:-:S08]  /*08a0*/  IMAD R0, R0, c[0x0][0x560], R2 ;  /* 0x0001580000007a24 */ /* 0x000fd000078e0202 */
[----:B------:R-:W-:Y:S05]  /*08b0*/  @!P0 BRA `(.L_x_1300) ;  /* 0x0000007000008947 */ /* 0x000fea0003800000 */
[----:B------:R-:W-:Y:S02]  /*08c0*/  MOV R2, c[0x0][0x56c] ;  /* 0x00015b0000027a02 */ /* 0x000fe40000000f00 */
[----:B------:R-:W-:Y:S02]  /*08d0*/  MOV R4, R0 ;  /* 0x0000000000047202 */ /* 0x000fe40000000f00 */
[----:B------:R-:W-:-:S13]  /*08e0*/  ISETP.NE.AND P0, PT, R2, 0x1, PT ;  /* 0x000000010200780c */ /* 0x000fda0003f05270 */
[----:B------:R-:W-:-:S05]  /*08f0*/  @P0 IMAD.HI.U32 R2, R0, c[0x0][0x570], RZ ;  /* 0x00015c0000020a27 */ /* 0x000fca00078e00ff */
[----:B------:R-:W-:-:S05]  /*0900*/  @P0 SHF.R.U32.HI R4, RZ, c[0x0][0x574], R2 ;  /* 0x00015d00ff040a19 */ /* 0x000fca0000011602 */
[----:B------:R-:W-:Y:S01]  /*0910*/  IMAD R3, R4, c[0x0][0x56c], RZ ;  /* 0x00015b0004037a24 */ /* 0x000fe200078e02ff */
[----:B------:R-:W-:Y:S05]  /*0920*/  BRA `(.L_x_1301) ;  /* 0x0000006000007947 */ /* 0x000fea0003800000 */
.L_x_1300:
[----:B------:R-:W-:Y:S02]  /*0930*/  MOV R2, c[0x0][0x554] ;  /* 0x0001550000027a02 */ /* 0x000fe40000000f00 */
[----:B------:R-:W-:Y:S02]  /*0940*/  MOV R4, R0 ;  /* 0x0000000000047202 */ /* 0x000fe40000000f00 */
[----:B------:R-:W-:-:S13]  /*0950*/  ISETP.NE.AND P0, PT, R2, 0x1, PT ;  /* 0x000000010200780c */ /* 0x000fda0003f05270 */
[----:B------:R-:W-:-:S05]  /*0960*/  @P0 IMAD.HI.U32 R2, R0, c[0x0][0x558], RZ ;  /* 0x0001560000020a27 */ /* 0x000fca00078e00ff */
[----:B------:R-:W-:-:S05]  /*0970*/  @P0 SHF.R.U32.HI R4, RZ, c[0x0][0x55c], R2 ;  /* 0x00015700ff040a19 */ /* 0x000fca0000011602 */
[----:B------:R-:W-:Y:S02]  /*0980*/  IMAD R3, R4, c[0x0][0x554], RZ ;  /* 0x0001550004037a24 */ /* 0x000fe400078e02ff */
.L_x_1301:
[----:B------:R-:W-:Y:S05]  /*0990*/  BSYNC B0 ;  /* 0x0000000000007941 */ /* 0x000fea0003800000 */
.L_x_1299:
[----:B------:R-:W-:Y:S01]  /*09a0*/  IMAD.MOV.U32 R2, RZ, RZ, c[0x0][0x548] ;  /* 0x00015200ff027624 */ /* 0x000fe200078e00ff */
[----:B------:R-:W-:Y:S01]  /*09b0*/  ISETP.NE.U32.AND P0, PT, RZ, c[0x0][0x370], PT ;  /* 0x0000dc00ff007a0c */ /* 0x000fe20003f05070 */
[----:B------:R-:W-:Y:S01]  /*09c0*/  IMAD.IADD R0, R0, 0x1, -R3 ;  /* 0x0000000100007824 */ /* 0x000fe200078e0a03 */
[----:B------:R-:W-:Y:S02]  /*09d0*/  CS2R R6, SRZ ;  /* 0x0000000000067805 */ /* 0x000fe4000001ff00 */
[----:B------:R-:W-:Y:S01]  /*09e0*/  ISETP.NE.AND P1, PT, R2, 0x1, PT ;  /* 0x000000010200780c */ /* 0x000fe20003f25270 */
[----:B------:R-:W-:Y:S01]  /*09f0*/  IMAD R0, R5, c[0x0][0x554], R0 ;  /* 0x0001550005007a24 */ /* 0x000fe200078e0200 */
[----:B------:R-:W-:-:S03]  /*0a00*/  ISETP.NE.AND.EX P0, PT, RZ, c[0x0][0x374], PT, P0 ;  /* 0x0000dd00ff007a0c */ /* 0x000fc60003f05300 */
[----:B------:R-:W-:-:S08]  /*0a10*/  IMAD.MOV.U32 R12, RZ, RZ, R0 ;  /* 0x000000ffff0c7224 */ /* 0x000fd000078e0000 */
[----:B------:R-:W-:Y:S02]  /*0a20*/  @P1 IMAD.HI.U32 R3, R0, c[0x0][0x54c], RZ ;  /* 0x0001530000031a27 */ /* 0x000fe400078e00ff */
[----:B------:R-:W-:-:S03]  /*0a30*/  @P0 MOV R2, 0x4 ;  /* 0x0000000400020802 */ /* 0x000fc60000000f00 */
[----:B------:R-:W-:-:S05]  /*0a40*/  @P1 SHF.R.U32.HI R12, RZ, c[0x0][0x550], R3 ;  /* 0x00015400ff0c1a19 */ /* 0x000fca0000011603 */
[----:B------:R-:W-:Y:S01]  /*0a50*/  @P0 IMAD.WIDE R2, R12, R2, c[0x0][0x370] ;  /* 0x0000dc000c020625 */ /* 0x000fe200078e0202 */
[----:B------:R-:W-:Y:S04]  /*0a60*/  STL [R1+0x2c], R12 ;  /* 0x00002c0c01007387 */ /* 0x000fe80000100800 */
[----:B------:R1:W2:Y:S01]  /*0a70*/  @P0 LDG.E R7, [R2.64] ;  /* 0x0000000802070981 */ /* 0x0002a2000c1e1900 */
[----:B------:R-:W-:Y:S01]  /*0a80*/  IMAD.MOV.U32 R10, RZ, RZ, R4 ;  /* 0x000000ffff0a7224 */ /* 0x000fe200078e0004 */
[----:B------:R-:W-:Y:S01]  /*0a90*/  BSSY B0, `(.L_x_1302) ;  /* 0x0000043000007945 */ /* 0x000fe20003800000 */
[----:B-1----:R-:W-:-:S05]  /*0aa0*/  IMAD.MOV.U32 R2, RZ, RZ, c[0x0][0x53c] ;  /* 0x00014f00ff027624 */ /* 0x002fca00078e00ff */
[----:B------:R-:W-:Y:S02]  /*0ab0*/  ISETP.NE.AND P0, PT, R2, 0x1, PT ;  /* 0x000000010200780c */ /* 0x000fe40003f05270 */
[----:B------:R-:W-:-:S04]  /*0ac0*/  LOP3.LUT R2, R4, 0x1ffffff, RZ, 0x3c, !PT ;  /* 0x01ffffff04027812 */ /* 0x000fc800078e3cff */
[----:B------:R-:W-:-:S07]  /*0ad0*/  IADD3 R2, R2, c[0x0][0x53c], RZ ;  /* 0x00014f0002027a10 */ /* 0x000fce0007ffe0ff */
[----:B------:R-:W-:-:S05]  /*0ae0*/  @P0 IMAD.HI.U32 R3, R4, c[0x0][0x540], RZ ;  /* 0x0001500004030a27 */ /* 0x000fca00078e00ff */
[----:B------:R-:W-:Y:S02]  /*0af0*/  @P0 SHF.R.U32.HI R10, RZ, c[0x0][0x544], R3 ;  /* 0x00015100ff0a0a19 */ /* 0x000fe40000011603 */
[----:B------:R-:W-:-:S03]  /*0b00*/  MOV R3, c[0x0][0x2c4] ;  /* 0x0000b10000037a02 */ /* 0x000fc60000000f00 */
[----:B------:R-:W-:Y:S01]  /*0b10*/  IMAD R2, R10, c[0x0][0x53c], R2 ;  /* 0x00014f000a027a24 */ /* 0x000fe200078e0202 */
[----:B------:R-:W-:Y:S01]  /*0b20*/  ISETP.NE.AND P2, PT, R3, 0x1, PT ;  /* 0x000000010300780c */ /* 0x000fe20003f45270 */
[----:B------:R-:W-:Y:S01]  /*0b30*/  IMAD.MOV.U32 R3, RZ, RZ, c[0x0][0x168] ;  /* 0x00005a00ff037624 */ /* 0x000fe200078e00ff */
[----:B------:R-:W-:Y:S01]  /*0b40*/  STL [R1+0x28], R10 ;  /* 0x0000280a01007387 */ /* 0x000fe20000100800 */
[----:B------:R-:W-:Y:S01]  /*0b50*/  IMAD.SHL.U32 R14, R2, 0x80, RZ ;  /* 0x00000080020e7824 */ /* 0x000fe200078e00ff */
[----:B------:R-:W-:Y:S02]  /*0b60*/  MOV R2, c[0x0][0x2ac] ;  /* 0x0000ab0000027a02 */ /* 0x000fe40000000f00 */
[----:B------:R-:W-:Y:S02]  /*0b70*/  IADD3 R3, -R3, 0x70, RZ ;  /* 0x0000007003037810 */ /* 0x000fe40007ffe1ff */
[----:B------:R-:W-:Y:S01]  /*0b80*/  IADD3 R5, R14, 0x7f, RZ ;  /* 0x0000007f0e057810 */ /* 0x000fe20007ffe0ff */
[C---:B------:R-:W-:Y:S01]  /*0b90*/  IMAD R181, R2.reuse, c[0x0][0x1d0], RZ ;  /* 0x0000740002b57a24 */ /* 0x040fe200078e02ff */
[----:B------:R-:W-:Y:S01]  /*0ba0*/  STL [R1+0x14], R14 ;  /* 0x0000140e01007387 */ /* 0x000fe20000100800 */
[----:B------:R-:W-:-:S02]  /*0bb0*/  IMAD R3, R2, c[0x0][0x1d0], R3 ;  /* 0x0000740002037a24 */ /* 0x000fc400078e0203 */
[----:B------:R-:W-:-:S04]  /*0bc0*/  @P2 IMAD.HI.U32 R4, R5, c[0x0][0x2c8], RZ ;  /* 0x0000b20005042a27 */ /* 0x000fc800078e00ff */
[----:B------:R-:W-:Y:S01]  /*0bd0*/  IMAD.MOV.U32 R2, RZ, RZ, RZ ;  /* 0x000000ffff027224 */ /* 0x000fe200078e00ff */
[----:B------:R-:W-:-:S05]  /*0be0*/  @P2 SHF.R.U32.HI R5, RZ, c[0x0][0x2cc], R4 ;  /* 0x0000b300ff052a19 */ /* 0x000fca0000011604 */
[----:B------:R-:W-:-:S04]  /*0bf0*/  IMAD.IADD R3, R3, 0x1, R5 ;  /* 0x0000000103037824 */ /* 0x000fc800078e0205 */
[----:B------:R-:W-:-:S05]  /*0c00*/  IMAD.HI R3, R3, -0x6db6db6d, R2 ;  /* 0x9249249303037827 */ /* 0x000fca00078e0202 */
[----:B------:R-:W-:-:S04]  /*0c10*/  SHF.R.U32.HI R2, RZ, 0x1f, R3 ;  /* 0x0000001fff027819 */ /* 0x000fc80000011603 */
[----:B------:R-:W-:Y:S01]  /*0c20*/  LEA.HI.SX32 R2, R3, R2, 0x1a ;  /* 0x0000000203027211 */ /* 0x000fe200078fd2ff */
[----:B------:R-:W-:Y:S01]  /*0c30*/  IMAD.MOV.U32 R3, RZ, RZ, RZ ;  /* 0x000000ffff037224 */ /* 0x000fe200078e00ff */
[----:B--2---:R1:W-:Y:S02]  /*0c40*/  STL [R1+0x24], R7 ;  /* 0x0000240701007387 */ /* 0x0043e40000100800 */
[----:B-1----:R-:W-:-:S05]  /*0c50*/  IADD3 R7, R181, 0x6f, RZ ;  /* 0x0000006fb5077810 */ /* 0x002fca0007ffe0ff */
[----:B------:R-:W-:-:S05]  /*0c60*/  IMAD.HI R5, R7, -0x6db6db6d, R6 ;  /* 0x9249249307057827 */ /* 0x000fca00078e0206 */
[----:B------:R-:W-:-:S04]  /*0c70*/  SHF.R.U32.HI R4, RZ, 0x1f, R5 ;  /* 0x0000001fff047819 */ /* 0x000fc80000011605 */
[----:B------:R-:W-:-:S04]  /*0c80*/  LEA.HI.SX32 R4, R5, R4, 0x1a ;  /* 0x0000000405047211 */ /* 0x000fc800078fd2ff */
[----:B------:R-:W-:Y:S02]  /*0c90*/  IMNMX R180, R4, R2, PT ;  /* 0x0000000204b47217 */ /* 0x000fe40003800200 */
[----:B------:R-:W-:Y:S02]  /*0ca0*/  IADD3 R2, -R12, RZ, RZ ;  /* 0x000000ff0c027210 */ /* 0x000fe40007ffe1ff */
[----:B------:R-:W-:-:S03]  /*0cb0*/  ISETP.GE.AND P0, PT, R180, 0x1, PT ;  /* 0x00000001b400780c */ /* 0x000fc60003f06270 */
[----:B------:R-:W-:-:S05]  /*0cc0*/  IMAD R13, R2, c[0x0][0x548], R0 ;  /* 0x00015200020d7a24 */ /* 0x000fca00078e0200 */
[----:B------:R1:W-:Y:S05]  /*0cd0*/  STL [R1+0x18], R13 ;  /* 0x0000180d01007387 */ /* 0x0003ea0000100800 */
[----:B------:R-:W-:Y:S05]  /*0ce0*/  @!P0 BRA `(.L_x_1303) ;  /* 0x000001d000008947 */ /* 0x000fea0003800000 */
[----:B------:R-:W-:-:S04]  /*0cf0*/  SHF.R.U32.HI R3, RZ, 0x10, R10 ;  /* 0x00000010ff037819 */ /* 0x000fc8000001160a */
[----:B------:R-:W-:-:S04]  /*0d00*/  ISETP.NE.AND P0, PT, R3, RZ, PT ;  /* 0x000000ff0300720c */ /* 0x000fc80003f05270 */
[----:B------:R-:W-:-:S04]  /*0d10*/  SEL R3, R3, c[0x0][0x338], P0 ;  /* 0x0000ce0003037a07 */ /* 0x000fc80000000000 */
[-C--:B------:R-:W-:Y:S02]  /*0d20*/  IABS R5, R3.reuse ;  /* 0x0000000300057213 */ /* 0x080fe40000000000 */
[----:B------:R-:W-:Y:S02]  /*0d30*/  IADD3 R6, R3, -0x1, R180 ;  /* 0xffffffff03067810 */ /* 0x000fe40007ffe0b4 */
[----:B------:R-:W2:Y:S01]  /*0d40*/  I2F.RP R8, R5 ;  /* 0x0000000500087306 */ /* 0x000ea20000209400 */
[-C--:B------:R-:W-:Y:S02]  /*0d50*/  IABS R0, R3.reuse ;  /* 0x0000000300007213 */ /* 0x080fe40000000000 */
[----:B------:R-:W-:Y:S02]  /*0d60*/  IABS R2, R6 ;  /* 0x0000000600027213 */ /* 0x000fe40000000000 */
[----:B------:R-:W-:Y:S01]  /*0d70*/  LOP3.LUT R6, R6, R3, RZ, 0x3c, !PT ;  /* 0x0000000306067212 */ /* 0x000fe200078e3cff */
[----:B------:R-:W-:-:S03]  /*0d80*/  IMAD.MOV R0, RZ, RZ, -R0 ;  /* 0x000000ffff007224 */ /* 0x000fc600078e0a00 */
[----:B------:R-:W-:Y:S01]  /*0d90*/  ISETP.GE.AND P0, PT, R6, RZ, PT ;  /* 0x000000ff0600720c */ /* 0x000fe20003f06270 */
[----:B--2---:R-:W2:Y:S02]  /*0da0*/  MUFU.RCP R8, R8 ;  /* 0x0000000800087308 */ /* 0x004ea40000001000 */
[----:B--2---:R-:W-:-:S06]  /*0db0*/  IADD3 R8, R8, 0xffffffe, RZ ;  /* 0x0ffffffe08087810 */ /* 0x004fcc0007ffe0ff */
[----:B------:R-:W2:Y:S02]  /*0dc0*/  F2I.FTZ.U32.TRUNC.NTZ R9, R8 ;  /* 0x0000000800097305 */ /* 0x000ea4000021f000 */
[----:B--2---:R-:W-:Y:S02]  /*0dd0*/  IMAD.MOV R4, RZ, RZ, -R9 ;  /* 0x000000ffff047224 */ /* 0x004fe400078e0a09 */
[----:B------:R-:W-:Y:S02]  /*0de0*/  IMAD.MOV.U32 R8, RZ, RZ, RZ ;  /* 0x000000ffff087224 */ /* 0x000fe400078e00ff */
[----:B------:R-:W-:-:S04]  /*0df0*/  IMAD R4, R4, R5, RZ ;  /* 0x0000000504047224 */ /* 0x000fc800078e02ff */
[----:B------:R-:W-:-:S06]  /*0e00*/  IMAD.HI.U32 R4, R9, R4, R8 ;  /* 0x0000000409047227 */ /* 0x000fcc00078e0008 */
[----:B------:R-:W-:-:S04]  /*0e10*/  IMAD.HI.U32 R4, R4, R2, RZ ;  /* 0x0000000204047227 */ /* 0x000fc800078e00ff */
[----:B------:R-:W-:-:S05]  /*0e20*/  IMAD R0, R4, R0, R2 ;  /* 0x0000000004007224 */ /* 0x000fca00078e0202 */
[----:B------:R-:W-:-:S13]  /*0e30*/  ISETP.GT.U32.AND P1, PT, R5, R0, PT ;  /* 0x000000000500720c */ /* 0x000fda0003f24070 */
[----:B------:R-:W-:Y:S01]  /*0e40*/  @!P1 IMAD.IADD R0, R0, 0x1, -R5 ;  /* 0x0000000100009824 */ /* 0x000fe200078e0a05 */
[----:B------:R-:W-:Y:S02]  /*0e50*/  @!P1 IADD3 R4, R4, 0x1, RZ ;  /* 0x0000000104049810 */ /* 0x000fe40007ffe0ff */
[----:B------:R-:W-:Y:S02]  /*0e60*/  ISETP.NE.AND P1, PT, R3, RZ, PT ;  /* 0x000000ff0300720c */ /* 0x000fe40003f25270 */
[----:B------:R-:W-:-:S13]  /*0e70*/  ISETP.GE.U32.AND P3, PT, R0, R5, PT ;  /* 0x000000050000720c */ /* 0x000fda0003f66070 */
[----:B------:R-:W-:-:S05]  /*0e80*/  @P3 IADD3 R4, R4, 0x1, RZ ;  /* 0x0000000104043810 */ /* 0x000fca0007ffe0ff */
[----:B------:R-:W-:Y:S01]  /*0e90*/  @!P0 IMAD.MOV R4, RZ, RZ, -R4 ;  /* 0x000000ffff048224 */ /* 0x000fe200078e0a04 */
[----:B------:R-:W-:-:S05]  /*0ea0*/  @!P1 LOP3.LUT R4, RZ, R3, RZ, 0x33, !PT ;  /* 0x00000003ff049212 */ /* 0x000fca00078e33ff */
[----:B------:R-:W-:Y:S02]  /*0eb0*/  IMAD.MOV.U32 R3, RZ, RZ, R4 ;  /* 0x000000ffff037224 */ /* 0x000fe400078e0004 */
.L_x_1303:
[----:B------:R-:W-:Y:S05]  /*0ec0*/  BSYNC B0 ;  /* 0x0000000000007941 */ /* 0x000fea0003800000 */
.L_x_1302:
[----:B------:R-:W-:Y:S01]  /*0ed0*/  LOP3.LUT R0, R10, 0xffff, RZ, 0xc0, !PT ;  /* 0x0000ffff0a007812 */ /* 0x000fe200078ec0ff */
[----:B------:R-:W-:Y:S01]  /*0ee0*/  IMAD.MOV.U32 R7, RZ, RZ, RZ ;  /* 0x000000ffff077224 */ /* 0x000fe200078e00ff */
[----:B------:R-:W-:Y:S01]  /*0ef0*/  PRMT R2, RZ, 0x7610, R2 ;  /* 0x00007610ff027816 */ /* 0x000fe20000000002 */
[----:B------:R-:W-:Y:S01]  /*0f00*/  CS2R R10, SRZ ;  /* 0x00000000000a7805 */ /* 0x000fe2000001ff00 */
[----:B------:R-:W-:Y:S01]  /*0f10*/  CS2R R178, SRZ ;  /* 0x0000000000b27805 */ /* 0x000fe2000001ff00 */
[----:B------:R-:W-:Y:S01]  /*0f20*/  IMAD R4, R0, R3, RZ ;  /* 0x0000000300047224 */ /* 0x000fe200078e02ff */
[----:B------:R-:W-:Y:S01]  /*0f30*/  CS2R R176, SRZ ;  /* 0x0000000000b07805 */ /* 0x000fe2000001ff00 */
[----:B------:R-:W-:Y:S01]  /*0f40*/  IMAD.MOV.U32 R0, RZ, RZ, RZ ;  /* 0x000000ffff007224 */ /* 0x000fe200078e00ff */
        /* <DEDUP_REMOVED lines=35> */
[----:B--2---:R-:W-:-:S04]  /*1180*/  ISETP.NE.U32.AND P0, PT, RZ, c[0x0][0x340], PT ;  /* 0x0000d000ff007a0c */ /* 0x004fc80003f05070 */
[----:B------:R-:W-:-:S13]  /*1190*/  ISETP.NE.AND.EX P0, PT, RZ, c[0x0][0x344], PT, P0 ;  /* 0x0000d100ff007a0c */ /* 0x000fda0003f05300 */
[----:B------:R-:W-:Y:S05]  /*11a0*/  @!P0 BRA `(.L_x_1305) ;  /* 0x0000004000008947 */ /* 0x000fea0003800000 */
[----:B------:R-:W-:-:S05]  /*11b0*/  MOV R0, 0x4 ;  /* 0x0000000400007802 */ /* 0x000fca0000000f00 */
[----:B------:R-:W-:-:S05]  /*11c0*/  IMAD.WIDE R2, R12, R0, c[0x0][0x340] ;  /* 0x0000d0000c027625 */ /* 0x000fca00078e0200 */
[----:B------:R2:W5:Y:S01]  /*11d0*/  LDG.E R0, [R2.64] ;  /* 0x0000000802007981 */ /* 0x000562000c1e1900 */
[----:B------:R-:W-:Y:S05]  /*11e0*/  BRA `(.L_x_1306) ;  /* 0x0000001000007947 */ /* 0x000fea0003800000 */
.L_x_1305:
[----:B------:R-:W-:Y:S02]  /*11f0*/  MOV R0, R12 ;  /* 0x0000000c00007202 */ /* 0x000fe40000000f00 */
.L_x_1306:
[----:B------:R-:W-:Y:S01]  /*1200*/  SHF.R.S32.HI R7, RZ, 0x1f, R13 ;  /* 0x0000001fff077819 */ /* 0x000fe2000001140d */
[----:B------:R-:W-:Y:S01]  /*1210*/  IMAD.WIDE.U32 R8, R13, c[0x0][0x1b8], RZ ;  /* 0x00006e000d087a25 */ /* 0x000fe200078e00ff */
[----:B--2---:R-:W-:Y:S02]  /*1220*/  IADD3 R2, R250, R14, RZ ;  /* 0x0000000efa027210 */ /* 0x004fe40007ffe0ff */
[----:B------:R-:W-:Y:S01]  /*1230*/  SHF.R.S32.HI R4, RZ, 0x1f, R12 ;  /* 0x0000001fff047819 */ /* 0x000fe2000001140c */
[----:B------:R-:W-:Y:S01]  /*1240*/  IMAD R3, R7, c[0x0][0x1b8], RZ ;  /* 0x00006e0007037a24 */ /* 0x000fe200078e02ff */
[----:B------:R-:W-:Y:S01]  /*1250*/  MOV R5, R2 ;  /* 0x0000000200057202 */ /* 0x000fe20000000f00 */
[----:B------:R-:W-:Y:S01]  /*1260*/  @P2 IMAD.HI.U32 R6, R2, c[0x0][0x2c8], RZ ;  /* 0x0000b20002062a27 */ /* 0x000fe200078e00ff */
[----:B------:R-:W-:-:S03]  /*1270*/  ISETP.GE.AND P3, PT, R251, c[0x0][0x198], PT ;  /* 0x00006600fb007a0c */ /* 0x000fc60003f66270 */
[----:B------:R-:W-:Y:S01]  /*1280*/  IMAD R3, R13, c[0x0][0x1bc], R3 ;  /* 0x00006f000d037a24 */ /* 0x000fe200078e0203 */
[----:B------:R-:W-:Y:S01]  /*1290*/  @P2 SHF.R.U32.HI R5, RZ, c[0x0][0x2cc], R6 ;  /* 0x0000b300ff052a19 */ /* 0x000fe20000011606 */
[----:B------:R-:W-:-:S03]  /*12a0*/  IMAD R4, R4, c[0x0][0x1c0], RZ ;  /* 0x0000700004047a24 */ /* 0x000fc600078e02ff */
[----:B------:R-:W-:Y:S01]  /*12b0*/  IADD3 R9, R9, R3, RZ ;  /* 0x0000000309097210 */ /* 0x000fe20007ffe0ff */
[C---:B------:R-:W-:Y:S01]  /*12c0*/  IMAD R6, R12.reuse, c[0x0][0x1c4], R4 ;  /* 0x000071000c067a24 */ /* 0x040fe200078e0204 */
[----:B------:R-:W-:Y:S02]  /*12d0*/  SHF.R.S32.HI R4, RZ, 0x1f, R5 ;  /* 0x0000001fff047819 */ /* 0x000fe40000011405 */
[----:B------:R-:W-:Y:S01]  /*12e0*/  IADD3 R3, -R5, RZ, RZ ;  /* 0x000000ff05037210 */ /* 0x000fe20007ffe1ff */
[----:B------:R-:W-:-:S04]  /*12f0*/  IMAD.WIDE.U32 R8, R12, c[0x0][0x1c0], R8 ;  /* 0x000070000c087a25 */ /* 0x000fc800078e0008 */
[----:B------:R-:W-:Y:S01]  /*1300*/  IMAD R4, R4, c[0x0][0x1b0], RZ ;  /* 0x00006c0004047a24 */ /* 0x000fe200078e02ff */
[----:B------:R-:W-:Y:S01]  /*1310*/  IADD3 R9, R9, R6, RZ ;  /* 0x0000000609097210 */ /* 0x000fe20007ffe0ff */
[----:B------:R-:W-:Y:S02]  /*1320*/  IMAD R3, R3, c[0x0][0x2c4], R2 ;  /* 0x0000b10003037a24 */ /* 0x000fe400078e0202 */
[C---:B------:R-:W-:Y:S02]  /*1330*/  IMAD R4, R5.reuse, c[0x0][0x1b4], R4 ;  /* 0x00006d0005047a24 */ /* 0x040fe400078e0204 */
[----:B------:R-:W-:Y:S01]  /*1340*/  IMAD.WIDE.U32 R8, R5, c[0x0][0x1b0], R8 ;  /* 0x00006c0005087a25 */ /* 0x000fe200078e0008 */
[----:B------:R-:W-:-:S04]  /*1350*/  SHF.R.S32.HI R2, RZ, 0x1f, R3 ;  /* 0x0000001fff027819 */ /* 0x000fc80000011403 */
[----:B------:R-:W-:Y:S01]  /*1360*/  IADD3 R5, R9, R4, RZ ;  /* 0x0000000409057210 */ /* 0x000fe20007ffe0ff */
[----:B------:R-:W-:Y:S01]  /*1370*/  IMAD R2, R2, c[0x0][0x1a8], RZ ;  /* 0x00006a0002027a24 */ /* 0x000fe200078e02ff */
[----:B------:R-:W-:-:S03]  /*1380*/  MOV R4, R8 ;  /* 0x0000000800047202 */ /* 0x000fc60000000f00 */
[C---:B------:R-:W-:Y:S02]  /*1390*/  IMAD R2, R3.reuse, c[0x0][0x1ac], R2 ;  /* 0x00006b0003027a24 */ /* 0x040fe400078e0202 */
[----:B------:R-:W-:Y:S01]  /*13a0*/  IMAD.WIDE.U32 R4, R3, c[0x0][0x1a8], R4 ;  /* 0x00006a0003047a25 */ /* 0x000fe200078e0004 */
[----:B------:R-:W-:-:S04]  /*13b0*/  IADD3 R3, R180, -0x1, RZ ;  /* 0xffffffffb4037810 */ /* 0x000fc80007ffe0ff */
[----:B------:R-:W-:Y:S02]  /*13c0*/  LEA R12, P0, R4, c[0x0][0x160], 0x1 ;  /* 0x00005800040c7a11 */ /* 0x000fe400078008ff */
[----:B------:R-:W-:-:S04]  /*13d0*/  IADD3 R11, R5, R2, RZ ;  /* 0x00000002050b7210 */ /* 0x000fc80007ffe0ff */
[----:B------:R-:W-:Y:S01]  /*13e0*/  LEA.HI.X R11, R4, c[0x0][0x164], R11, 0x1, P0 ;  /* 0x00005900040b7a11 */ /* 0x000fe200000f0c0b */
[----:B------:R-:W-:Y:S05]  /*13f0*/  BRA.DIV ~URZ, `(.L_x_1307) ;  /* 0x00013a327f007947 */ /* 0x000fea000b800000 */
[----:B-1----:R1:W2:Y:S02]  /*1400*/  SHFL.IDX PT, R13, R11, RZ, 0x181f ;  /* 0x00181fff0b0d7589 */ /* 0x0022a400000e0000 */
.L_x_1377:
[----:B------:R-:W-:Y:S05]  /*1410*/  BRA.DIV ~URZ, `(.L_x_1308) ;  /* 0x00013a827f007947 */ /* 0x000fea000b800000 */
[----:B------:R3:W4:Y:S02]  /*1420*/  SHFL.IDX PT, R4, R12, RZ, 0x181f ;  /* 0x00181fff0c047589 */ /* 0x00072400000e0000 */
.L_x_1378:
[----:B---3--:R-:W3:Y:S01]  /*1430*/  LDL R2, [R1+0x14] ;  /* 0x0000140001027983 */ /* 0x008ee20000100800 */
[----:B------:R-:W-:Y:S01]  /*1440*/  MOV R14, c[0x0][0x2c4] ;  /* 0x0000b100000e7a02 */ /* 0x000fe20000000f00 */
[----:B------:R-:W-:Y:S04]  /*1450*/  BSSY B0, `(.L_x_1309) ;  /* 0x000000b000007945 */ /* 0x000fe80003800000 */
[----:B------:R-:W-:Y:S01]  /*1460*/  IMAD R14, R14, c[0x0][0x168], RZ ;  /* 0x00005a000e0e7a24 */ /* 0x000fe200078e02ff */
[----:B---3--:R-:W-:-:S04]  /*1470*/  IADD3 R10, R252, R2, RZ ;  /* 0x00000002fc0a7210 */ /* 0x008fc80007ffe0ff */
        /* <DEDUP_REMOVED lines=8> */
.L_x_1310:
[----:B------:R-:W-:Y:S05]  /*1500*/  BSYNC B0 ;  /* 0x0000000000007941 */ /* 0x000fea0003800000 */
.L_x_1309:
[----:B------:R-:W-:Y:S05]  /*1510*/  BRA.DIV ~URZ, `(.L_x_1311) ;  /* 0x000139e27f007947 */ /* 0x000fea000b800000 */
[----:B--2---:R2:W3:Y:S04]  /*1520*/  SHFL.IDX PT, R13, R11, 0x1, 0x181f ;  /* 0x00381f000b0d7f89 */ /* 0x0044e800000e0000 */
[----:B----4-:R2:W4:Y:S02]  /*1530*/  SHFL.IDX PT, R4, R12, 0x1, 0x181f ;  /* 0x00381f000c047f89 */ /* 0x01052400000e0000 */
.L_x_1379:
[----:B------:R-:W-:Y:S01]  /*1540*/  IADD3 R2, R10, 0x10, RZ ;  /* 0x000000100a027810 */ /* 0x000fe20007ffe0ff */
[----:B------:R-:W-:Y:S03]  /*1550*/  BSSY B0, `(.L_x_1312) ;  /* 0x0000009000007945 */ /* 0x000fe60003800000 */
[----:B------:R-:W-:-:S13]  /*1560*/  ISETP.GE.AND P0, PT, R2, R14, PT ;  /* 0x0000000e0200720c */ /* 0x000fda0003f06270 */
[----:B------:R-:W-:Y:S05]  /*1570*/  @P0 BRA `(.L_x_1313) ;  /* 0x0000006000000947 */ /* 0x000fea0003800000 */
[----:B----4-:R-:W-:-:S04]  /*1580*/  LEA R4, P0, R251, R4, 0x1 ;  /* 0x00000004fb047211 */ /* 0x010fc800078008ff */
[----:B---3--:R-:W-:-:S05]  /*1590*/  LEA.HI.X R5, R251, R13, R242, 0x1, P0 ;  /* 0x0000000dfb057211 */ /* 0x008fca00000f0cf2 */
[----:B------:R-:W-:Y:S01]  /*15a0*/  @!PT LDS RZ, [RZ] ;  /* 0x00000000fffff984 */ /* 0x000fe20000000800 */
[----:B------:R-:W-:Y:S01]  /*15b0*/  @!PT LDS RZ, [RZ] ;  /* 0x00000000fffff984 */ /* 0x000fe20000000800 */
[----:B------:R-:W-:Y:S01]  /*15c0*/  @!PT LDS RZ, [RZ] ;  /* 0x00000000fffff984 */ /* 0x000fe20000000800 */
[----:B------:R3:W-:Y:S04]  /*15d0*/  LDGSTS.E.BYPASS.LTC128B.128 [R244+0x7900], [R4.64], !P3 ;  /* 0x0790000004f47fae */ /* 0x0007e8000d901d48 */
.L_x_1313:
[----:B------:R-:W-:Y:S05]  /*15e0*/  BSYNC B0 ;  /* 0x0000000000007941 */ /* 0x000fea0003800000 */
.L_x_1312:
[----:B------:R-:W-:Y:S05]  /*15f0*/  BRA.DIV ~URZ, `(.L_x_1314) ;  /* 0x000139c27f007947 */ /* 0x000fea000b800000 */
[----:B---3--:R3:W1:Y:S02]  /*1600*/  SHFL.IDX PT, R13, R11, 0x2, 0x181f ;  /* 0x00581f000b0d7f89 */ /* 0x00866400000e0000 */
.L_x_1380:
[----:B------:R-:W-:Y:S05]  /*1610*/  BRA.DIV ~URZ, `(.L_x_1315) ;  /* 0x00013a127f007947 */ /* 0x000fea000b800000 */
[----:B----4-:R4:W2:Y:S02]  /*1620*/  SHFL.IDX PT, R4, R12, 0x2, 0x181f ;  /* 0x00581f000c047f89 */ /* 0x0108a400000e0000 */
.L_x_1381:
[----:B------:R-:W-:Y:S01]  /*1630*/  IADD3 R2, R10, 0x20, RZ ;  /* 0x000000200a027810 */ /* 0x000fe20007ffe0ff */
[----:B------:R-:W-:Y:S03]  /*1640*/  BSSY B0, `(.L_x_1316) ;  /* 0x0000009000007945 */ /* 0x000fe60003800000 */
[----:B------:R-:W-:-:S13]  /*1650*/  ISETP.GE.AND P0, PT, R2, R14, PT ;  /* 0x0000000e0200720c */ /* 0x000fda0003f06270 */
[----:B------:R-:W-:Y:S05]  /*1660*/  @P0 BRA `(.L_x_1317) ;  /* 0x0000006000000947 */ /* 0x000fea0003800000 */
[----:B--2---:R-:W-:-:S04]  /*1670*/  LEA R4, P0, R251, R4, 0x1 ;  /* 0x00000004fb047211 */ /* 0x004fc800078008ff */
[----:B-1----:R-:W-:-:S05]  /*1680*/  LEA.HI.X R5, R251, R13, R242, 0x1, P0 ;  /* 0x0000000dfb057211 */ /* 0x002fca00000f0cf2 */
[----:B------:R-:W-:Y:S01]  /*1690*/  @!PT LDS RZ, [RZ] ;  /* 0x00000000fffff984 */ /* 0x000fe20000000800 */
[----:B------:R-:W-:Y:S01]  /*16a0*/  @!PT LDS RZ, [RZ] ;  /* 0x00000000fffff984 */ /* 0x000fe20000000800 */
[----:B------:R-:W-:Y:S01]  /*16b0*/  @!PT LDS RZ, [RZ] ;  /* 0x00000000fffff984 */ /* 0x000fe20000000800 */
[----:B------:R1:W-:Y:S04]  /*16c0*/  LDGSTS.E.BYPASS.LTC128B.128 [R244+0x8100], [R4.64], !P3 ;  /* 0x0810000004f47fae */ /* 0x0003e8000d901d48 */
.L_x_1317:
[----:B------:R-:W-:Y:S05]  /*16d0*/  BSYNC B0 ;  /* 0x0000000000007941 */ /* 0x000fea0003800000 */
.L_x_1316:
[----:B------:R-:W-:Y:S05]  /*16e0*/  BRA.DIV ~URZ, `(.L_x_1318) ;  /* 0x000139a27f007947 */ /* 0x000fea000b800000 */
[----:B-1----:R1:W3:Y:S04]  /*16f0*/  SHFL.IDX PT, R13, R11, 0x3, 0x181f ;  /* 0x00781f000b0d7f89 */ /* 0x0022e800000e0000 */
[----:B--2---:R1:W2:Y:S02]  /*1700*/  SHFL.IDX PT, R4, R12, 0x3, 0x181f ;  /* 0x00781f000c047f89 */ /* 0x0042a400000e0000 */
.L_x_1382:
[----:B------:R-:W-:Y:S01]  /*1710*/  IADD3 R2, R10, 0x30, RZ ;  /* 0x000000300a027810 */ /* 0x000fe20007ffe0ff */
[----:B------:R-:W-:Y:S03]  /*1720*/  BSSY B0, `(.L_x_1319) ;  /* 0x0000009000007945 */ /* 0x000fe60003800000 */
[----:B------:R-:W-:-:S13]  /*1730*/  ISETP.GE.AND P0, PT, R2, R14, PT ;  /* 0x0000000e0200720c */ /* 0x000fda0003f06270 */
[----:B------:R-:W-:Y:S05]  /*1740*/  @P0 BRA `(.L_x_1320) ;  /* 0x0000006000000947 */ /* 0x000fea0003800000 */
[----:B--2---:R-:W-:-:S04]  /*1750*/  LEA R4, P0, R251, R4, 0x1 ;  /* 0x00000004fb047211 */ /* 0x004fc800078008ff */
[----:B---3--:R-:W-:-:S05]  /*1760*/  LEA.HI.X R5, R251, R13, R242, 0x1, P0 ;  /* 0x0000000dfb057211 */ /* 0x008fca00000f0cf2 */
[----:B------:R-:W-:Y:S01]  /*1770*/  @!PT LDS RZ, [RZ] ;  /* 0x00000000fffff984 */ /* 0x000fe20000000800 */
[----:B------:R-:W-:Y:S01]  /*1780*/  @!PT LDS RZ, [RZ] ;  /* 0x00000000fffff984 */ /* 0x000fe20000000800 */
[----:B------:R-:W-:Y:S01]  /*1790*/  @!PT LDS RZ, [RZ] ;  /* 0x00000000fffff984 */ /* 0x000fe20000000800 */
[----:B------:R2:W-:Y:S04]  /*17a0*/  LDGSTS.E.BYPASS.LTC128B.128 [R244+0x8900], [R4.64], !P3 ;  /* 0x0890000004f47fae */ /* 0x0005e8000d901d48 */
.L_x_1320:
[----:B------:R-:W-:Y:S05]  /*17b0*/  BSYNC B0 ;  /* 0x0000000000007941 */ /* 0x000fea0003800000 */
.L_x_1319:
[----:B------:R-:W-:Y:S05]  /*17c0*/  BRA.DIV ~URZ, `(.L_x_1321) ;  /* 0x000139827f007947 */ /* 0x000fea000b800000 */
[----:B---3--:R3:W1:Y:S02]  /*17d0*/  SHFL.IDX PT, R13, R11, 0x4, 0x181f ;  /* 0x00981f000b0d7f89 */ /* 0x00866400000e0000 */
.L_x_1383:
[----:B------:R-:W-:Y:S05]  /*17e0*/  BRA.DIV ~URZ, `(.L_x_1322) ;  /* 0x000139d27f007947 */ /* 0x000fea000b800000 */
[----:B--2---:R2:W3:Y:S02]  /*17f0*/  SHFL.IDX PT, R4, R12, 0x4, 0x181f ;  /* 0x00981f000c047f89 */ /* 0x0044e400000e0000 */
.L_x_1384:
        /* <DEDUP_REMOVED lines=10> */
.L_x_1324:
[----:B------:R-:W-:Y:S05]  /*18a0*/  BSYNC B0 ;  /* 0x0000000000007941 */ /* 0x000fea0003800000 */
.L_x_1323:
[----:B------:R-:W-:Y:S05]  /*18b0*/  BRA.DIV ~URZ, `(.L_x_1325) ;  /* 0x000139627f007947 */ /* 0x000fea000b800000 */
[----:B-1----:R1:W2:Y:S04]  /*18c0*/  SHFL.IDX PT, R13, R11, 0x5, 0x181f ;  /* 0x00b81f000b0d7f89 */ /* 0x0022a800000e0000 */
[----:B---3--:R1:W3:Y:S02]  /*18d0*/  SHFL.IDX PT, R4, R12, 0x5, 0x181f ;  /* 0x00b81f000c047f89 */ /* 0x0082e400000e0000 */
.L_x_1385:
        /* <DEDUP_REMOVED lines=10> */
.L_x_1327:
[----:B------:R-:W-:Y:S05]  /*1980*/  BSYNC B0 ;  /* 0x0000000000007941 */ /* 0x000fea0003800000 */
.L_x_1326:
[----:B------:R-:W-:Y:S05]  /*1990*/  BRA.DIV ~URZ, `(.L_x_1328) ;  /* 0x000139427f007947 */ /* 0x000fea000b800000 */
[----:B--2---:R2:W1:Y:S02]  /*19a0*/  SHFL.IDX PT, R13, R11, 0x6, 0x181f ;  /* 0x00d81f000b0d7f89 */ /* 0x00446400000e0000 */
.L_x_1386:
[----:B------:R-:W-:Y:S05]  /*19b0*/  BRA.DIV ~URZ, `(.L_x_1329) ;  /* 0x000139927f007947 */ /* 0x000fea000b800000 */
[----:B---3--:R3:W2:Y:S02]  /*19c0*/  SHFL.IDX PT, R4, R12, 0x6, 0x181f ;  /* 0x00d81f000c047f89 */ /* 0x0086a400000e0000 */
.L_x_1387:
        /* <DEDUP_REMOVED lines=10> */
.L_x_1331:
[----:B------:R-:W-:Y:S05]  /*1a70*/  BSYNC B0 ;  /* 0x0000000000007941 */ /* 0x000fea0003800000 */
.L_x_1330:
[----:B------:R-:W-:Y:S05]  /*1a80*/  BRA.DIV ~URZ, `(.L_x_1332) ;  /* 0x000139227f007947 */ /* 0x000fea000b800000 */
[----:B-12---:R-:W1:Y:S04]  /*1a90*/  SHFL.IDX PT, R11, R11, 0x7, 0x181f ;  /* 0x00f81f000b0b7f89 */ /* 0x006e6800000e0000 */
[----:B---34-:R-:W2:Y:S02]  /*1aa0*/  SHFL.IDX PT, R12, R12, 0x7, 0x181f ;  /* 0x00f81f000c0c7f89 */ /* 0x018ea400000e0000 */
.L_x_1388:
[----:B-----5:R-:W-:Y:S01]  /*1ab0*/  SHF.R.S32.HI R2, RZ, 0x1f, R0 ;  /* 0x0000001fff027819 */ /* 0x020fe20000011400 */
[----:B------:R-:W-:Y:S01]  /*1ac0*/  IMAD.WIDE.U32 R162, R0, c[0x0][0x2b0], RZ ;  /* 0x0000ac0000a27a25 */ /* 0x000fe200078e00ff */
[----:B------:R-:W-:-:S03]  /*1ad0*/  IADD3 R10, R10, 0x70, RZ ;  /* 0x000000700a0a7810 */ /* 0x000fc60007ffe0ff */
[----:B------:R-:W-:Y:S01]  /*1ae0*/  IMAD R2, R2, c[0x0][0x2b0], RZ ;  /* 0x0000ac0002027a24 */ /* 0x000fe200078e02ff */
[----:B------:R-:W-:Y:S01]  /*1af0*/  ISETP.GE.AND P1, PT, R10, R14, PT ;  /* 0x0000000e0a00720c */ /* 0x000fe20003f26270 */
[----:B------:R3:W-:Y:S02]  /*1b00*/  STL.64 [R1+0x40], R162 ;  /* 0x000040a201007387 */ /* 0x0007e40000100a00 */
[----:B------:R-:W-:-:S04]  /*1b10*/  IMAD R2, R0, c[0x0][0x2b4], R2 ;  /* 0x0000ad0000027a24 */ /* 0x000fc800078e0202 */
[----:B------:R-:W-:-:S05]  /*1b20*/  IMAD.IADD R159, R163, 0x1, R2 ;  /* 0x00000001a39f7824 */ /* 0x000fca00078e0202 */
[----:B------:R3:W-:Y:S01]  /*1b30*/  STL [R1+0xc], R159 ;  /* 0x00000c9f01007387 */ /* 0x0007e20000100800 */
[----:B--2---:R-:W-:-:S04]  /*1b40*/  @!P1 LEA R12, P0, R251, R12, 0x1 ;  /* 0x0000000cfb0c9211 */ /* 0x004fc800078008ff */
[----:B-1----:R-:W-:-:S05]  /*1b50*/  @!P1 LEA.HI.X R13, R251, R11, R242, 0x1, P0 ;  /* 0x0000000bfb0d9211 */ /* 0x002fca00000f0cf2 */
[----:B------:R-:W-:Y:S01]  /*1b60*/  @!PT LDS RZ, [RZ] ;  /* 0x00000000fffff984 */ /* 0x000fe20000000800 */
[----:B------:R-:W-:Y:S01]  /*1b70*/  @!PT LDS RZ, [RZ] ;  /* 0x00000000fffff984 */ /* 0x000fe20000000800 */
[----:B------:R-:W-:Y:S01]  /*1b80*/  @!PT LDS RZ, [RZ] ;  /* 0x00000000fffff984 */ /* 0x000fe20000000800 */
[----:B------:R3:W-:Y:S04]  /*1b90*/  @!P1 LDGSTS.E.BYPASS.LTC128B.128 [R244+0xa900], [R12.64], !P3 ;  /* 0x0a9000000cf49fae */ /* 0x0007e8000d901d48 */
[----:B------:R-:W0:Y:S01]  /*1ba0*/  LDGDEPBAR ;  /* 0x00000000000079af */ /* 0x000e220000000000 */
[----:B------:R-:W-:Y:S02]  /*1bb0*/  WARPSYNC 0xffffffff ;  /* 0xffffffff00007948 */ /* 0x000fe40003800000 */
[----:B------:R-:W2:Y:S01]  /*1bc0*/  LDL R164, [R1+0x24] ;  /* 0x0000240001a47983 */ /* 0x000ea20000100800 */
[----:B------:R-:W-:Y:S01]  /*1bd0*/  MOV R4, 0x70 ;  /* 0x0000007000047802 */ /* 0x000fe20000000f00 */
[----:B------:R-:W-:Y:S02]  /*1be0*/  ULDC UR4, c[0x0][0x2b8] ;  /* 0x0000ae0000047ab9 */ /* 0x000fe40000000800 */
[----:B------:R-:W-:Y:S01]  /*1bf0*/  UISETP.NE.AND UP0, UPT, UR4, 0x1, UPT ;  /* 0x000000010400788c */ /* 0x000fe2000bf05270 */
[----:B------:R-:W4:Y:S01]  /*1c00*/  LDL R15, [R1+0x18] ;  /* 0x00001800010f7983 */ /* 0x000f220000100800 */
[----:B------:R-:W-:-:S04]  /*1c10*/  IMAD R2, R180, R4, -0x70 ;  /* 0xffffff90b4027424 */ /* 0x000fc800078e0204 */
[----:B------:R-:W-:Y:S02]  /*1c20*/  PLOP3.LUT P1, PT, PT, PT, UP0, 0x80, 0x0 ;  /* 0x000000000000781c */ /* 0x000fe40003f2f008 */
[----:B------:R-:W-:Y:S02]  /*1c30*/  IADD3 R0, R250, R2, RZ ;  /* 0x00000002fa007210 */ /* 0x000fe40007ffe0ff */
[----:B------:R-:W-:Y:S02]  /*1c40*/  PLOP3.LUT P0, PT, PT, PT, UP0, 0x80, 0x0 ;  /* 0x000000000000781c */ /* 0x000fe40003f0f008 */
[----:B------:R-:W-:-:S04]  /*1c50*/  ISETP.GE.AND P3, PT, R0, R181, PT ;  /* 0x000000b50000720c */ /* 0x000fc80003f66270 */
[----:B------:R-:W-:Y:S02]  /*1c60*/  ISETP.GT.OR P3, PT, R250, 0x6f, P3 ;  /* 0x0000006ffa00780c */ /* 0x000fe40001f64670 */
[----:B---3--:R-:W-:Y:S01]  /*1c70*/  MOV R12, RZ ;  /* 0x000000ff000c7202 */ /* 0x008fe20000000f00 */
[----:B------:R-:W-:Y:S01]  /*1c80*/  BAR.SYNC.DEFER_BLOCKING 0x0 ;  /* 0x0000000000007b1d */ /* 0x000fe20000010000 */
[----:B--2---:R-:W-:-:S05]  /*1c90*/  IADD3 R0, R0, R164, RZ ;  /* 0x000000a400007210 */ /* 0x004fca0007ffe0ff */
[----:B------:R-:W-:Y:S01]  /*1ca0*/  @P1 IMAD.HI.U32 R6, R0, c[0x0][0x2bc], RZ ;  /* 0x0000af0000061a27 */ /* 0x000fe200078e00ff */
[----:B------:R-:W-:-:S04]  /*1cb0*/  MOV R5, R0 ;  /* 0x0000000000057202 */ /* 0x000fc80000000f00 */
[----:B------:R-:W-:-:S04]  /*1cc0*/  @P0 SHF.R.U32.HI R5, RZ, c[0x0][0x2c0], R6 ;  /* 0x0000b000ff050a19 */ /* 0x000fc80000011606 */
[----:B------:R-:W-:-:S04]  /*1cd0*/  @!P3 IADD3 R8, P0, R5, R162, RZ ;  /* 0x000000a20508b210 */ /* 0x000fc80007f1e0ff */
[----:B------:R-:W-:Y:S02]  /*1ce0*/  @!P3 LEA.HI.X.SX32 R6, R5, R159, 0x1, P0 ;  /* 0x0000009f0506b211 */ /* 0x000fe400000f0eff */
[----:B------:R-:W-:-:S04]  /*1cf0*/  @!P3 LEA R10, P0, R8, c[0x0][0x2a0], 0x2 ;  /* 0x0000a800080aba11 */ /* 0x000fc800078010ff */
[----:B------:R-:W-:-:S05]  /*1d00*/  @!P3 LEA.HI.X R11, R8, c[0x0][0x2a4], R6, 0x2, P0 ;  /* 0x0000a900080bba11 */ /* 0x000fca00000f1406 */
[----:B------:R1:W2:Y:S01]  /*1d10*/  @!P3 LDG.E R12, [R10.64] ;  /* 0x000000080a0cb981 */ /* 0x0002a2000c1e1900 */
[----:B------:R-:W-:-:S05]  /*1d20*/  IADD3 R5, -R5, RZ, RZ ;  /* 0x000000ff05057210 */ /* 0x000fca0007ffe1ff */
[----:B------:R-:W-:-:S05]  /*1d30*/  IMAD R17, R5, c[0x0][0x2b8], R0 ;  /* 0x0000ae0005117a24 */ /* 0x000fca00078e0200 */
[----:B------:R-:W-:-:S05]  /*1d40*/  SHF.R.S32.HI R16, RZ, 0x1f, R17 ;  /* 0x0000001fff107819 */ /* 0x000fca0000011411 */
[----:B------:R-:W-:-:S04]  /*1d50*/  IMAD R8, R16, c[0x0][0x1e0], RZ ;  /* 0x0000780010087a24 */ /* 0x000fc800078e02ff */
[C---:B------:R-:W-:Y:S02]  /*1d60*/  IMAD R8, R17.reuse, c[0x0][0x1e4], R8 ;  /* 0x0000790011087a24 */ /* 0x040fe400078e0208 */
[----:B-1----:R-:W-:-:S05]  /*1d70*/  IMAD.WIDE.U32 R10, R17, c[0x0][0x1e0], RZ ;  /* 0x00007800110a7a25 */ /* 0x002fca00078e00ff */
[----:B------:R-:W-:Y:S01]  /*1d80*/  IADD3 R9, R11, R8, RZ ;  /* 0x000000080b097210 */ /* 0x000fe20007ffe0ff */
[----:B------:R-:W-:Y:S01]  /*1d90*/  IMAD R0, R7, c[0x0][0x1e8], RZ ;  /* 0x00007a0007007a24 */ /* 0x000fe200078e02ff */
[----:B------:R-:W-:Y:S01]  /*1da0*/  MOV R8, R10 ;  /* 0x0000000a00087202 */ /* 0x000fe20000000f00 */
[----:B----4-:R-:W-:-:S04]  /*1db0*/  IMAD.WIDE.U32 R160, R15, c[0x0][0x1e8], RZ ;  /* 0x00007a000fa07a25 */ /* 0x010fc800078e00ff */
[----:B------:R-:W-:-:S05]  /*1dc0*/  IMAD R0, R15, c[0x0][0x1ec], R0 ;  /* 0x00007b000f007a24 */ /* 0x000fca00078e0200 */
[----:B------:R-:W-:Y:S01]  /*1dd0*/  IADD3 R158, R161, R0, RZ ;  /* 0x00000000a19e7210 */ /* 0x000fe20007ffe0ff */
[----:B------:R-:W-:Y:S01]  /*1de0*/  IMAD R4, R180, -0x70, R4 ;  /* 0xffffff90b4047824 */ /* 0x000fe200078e0204 */
[----:B------:R-:W-:-:S05]  /*1df0*/  MOV R0, c[0x0][0x2ac] ;  /* 0x0000ab0000007a02 */ /* 0x000fca0000000f00 */
[----:B------:R-:W-:Y:S01]  /*1e00*/  IMAD R0, R0, c[0x0][0x1d0], R4 ;  /* 0x0000740000007a24 */ /* 0x000fe200078e0204 */
[----:B------:R-:W-:Y:S01]  /*1e10*/  ISETP.GE.AND P3, PT, R251, c[0x0][0x1d4], PT ;  /* 0x00007500fb007a0c */ /* 0x000fe20003f66270 */
[----:B------:R-:W-:Y:S02]  /*1e20*/  IMAD R16, R16, c[0x0][0x208], RZ ;  /* 0x0000820010107a24 */ /* 0x000fe400078e02ff */
[----:B------:R-:W-:-:S04]  /*1e30*/  IMAD.WIDE.U32 R22, R17, c[0x0][0x208], RZ ;  /* 0x0000820011167a25 */ /* 0x000fc800078e00ff */
[----:B------:R-:W-:Y:S01]  /*1e40*/  IMAD R16, R17, c[0x0][0x20c], R16 ;  /* 0x0000830011107a24 */ /* 0x000fe200078e0210 */
[----:B------:R1:W-:Y:S01]  /*1e50*/  STL [R1+0x20], R17 ;  /* 0x0000201101007387 */ /* 0x0003e20000100800 */
[----:B------:R-:W-:Y:S02]  /*1e60*/  IMAD R7, R7, c[0x0][0x210], RZ ;  /* 0x0000840007077a24 */ /* 0x000fe400078e02ff */
[----:B------:R-:W-:-:S04]  /*1e70*/  IMAD.WIDE.U32 R26, R15, c[0x0][0x210], RZ ;  /* 0x000084000f1a7a25 */ /* 0x000fc800078e00ff */
[----:B------:R-:W-:-:S05]  /*1e80*/  IMAD R7, R15, c[0x0][0x214], R7 ;  /* 0x000085000f077a24 */ /* 0x000fca00078e0207 */
[----:B------:R-:W-:Y:S02]  /*1e90*/  IADD3 R15, R27, R7, RZ ;  /* 0x000000071b0f7210 */ /* 0x000fe40007ffe0ff */
[----:B-1----:R-:W-:Y:S02]  /*1ea0*/  IADD3 R17, R23, R16, RZ ;  /* 0x0000001017117210 */ /* 0x002fe40007ffe0ff */
[----:B------:R-:W-:Y:S02]  /*1eb0*/  MOV R16, R22 ;  /* 0x0000001600107202 */ /* 0x000fe40000000f00 */
[C---:B------:R-:W-:Y:S02]  /*1ec0*/  SHF.L.U32 R121, R251.reuse, 0x1, RZ ;  /* 0x00000001fb797819 */ /* 0x040fe400000006ff */
[----:B------:R-:W-:Y:S02]  /*1ed0*/  SHF.L.U64.HI R120, R251, 0x1, R242 ;  /* 0x00000001fb787819 */ /* 0x000fe400000102f2 */
        /* <DEDUP_REMOVED lines=8> */
[----:B------:R-:W1:Y:S01]  /*1f60*/  SHFL.IDX PT, R8, R9, RZ, 0x181f ;  /* 0x00181fff09087589 */ /* 0x000e6200000e0000 */
[----:B------:R-:W-:-:S03]  /*1f70*/  IADD3 R5, -R252, R0, RZ ;  /* 0x00000000fc057210 */ /* 0x000fc60007ffe1ff */
[----:B------:R-:W2:Y:S04]  /*1f80*/  SHFL.IDX PT, R6, R13, RZ, 0x181f ;  /* 0x00181fff0d067589 */ /* 0x000ea800000e0000 */
[----:B------:R-:W3:Y:S01]  /*1f90*/  SHFL.IDX PT, R20, R9, 0x1, 0x181f ;  /* 0x00381f0009147f89 */ /* 0x000ee200000e0000 */
[----:B------:R-:W-:-:S03]  /*1fa0*/  ISETP.GE.AND P5, PT, R5, 0x1, PT ;  /* 0x000000010500780c */ /* 0x000fc60003fa6270 */
[----:B------:R-:W4:Y:S01]  /*1fb0*/  SHFL.IDX PT, R4, R13, 0x1, 0x181f ;  /* 0x00381f000d047f89 */ /* 0x000f2200000e0000 */
[----:B------:R-:W-:-:S03]  /*1fc0*/  ISETP.GE.AND P4, PT, R5, 0x11, PT ;  /* 0x000000110500780c */ /* 0x000fc60003f86270 */
[----:B------:R-:W5:Y:S04]  /*1fd0*/  SHFL.IDX PT, R18, R9, 0x2, 0x181f ;  /* 0x00581f0009127f89 */ /* 0x000f6800000e0000 */
[----:B------:R-:W5:Y:S02]  /*1fe0*/  SHFL.IDX PT, R10, R13, 0x2, 0x181f ;  /* 0x00581f000d0a7f89 */ /* 0x000f6400000e0000 */
[----:B-1----:R-:W-:Y:S02]  /*1ff0*/  @P5 LEA R24, P1, R251, R8, 0x1 ;  /* 0x00000008fb185211 */ /* 0x002fe400078208ff */
[----:B------:R-:W-:Y:S02]  /*2000*/  ISETP.GE.AND P0, PT, R5, 0x21, PT ;  /* 0x000000210500780c */ /* 0x000fe40003f06270 */
[----:B--2---:R-:W-:-:S02]  /*2010*/  @P5 LEA.HI.X R25, R251, R6, R242, 0x1, P1 ;  /* 0x00000006fb195211 */ /* 0x004fc400008f0cf2 */
[----:B------:R-:W1:Y:S01]  /*2020*/  SHFL.IDX PT, R6, R9, 0x3, 0x181f ;  /* 0x00781f0009067f89 */ /* 0x000e6200000e0000 */
[----:B---3--:R-:W-:-:S03]  /*2030*/  @P4 LEA R20, P1, R251, R20, 0x1 ;  /* 0x00000014fb144211 */ /* 0x008fc600078208ff */
[----:B------:R-:W-:Y:S01]  /*2040*/  SHFL.IDX PT, R11, R13, 0x3, 0x181f ;  /* 0x00781f000d0b7f89 */ /* 0x000fe200000e0000 */
[----:B----4-:R-:W-:-:S03]  /*2050*/  @P4 LEA.HI.X R21, R251, R4, R242, 0x1, P1 ;  /* 0x00000004fb154211 */ /* 0x010fc600008f0cf2 */
[----:B------:R-:W2:Y:S01]  /*2060*/  SHFL.IDX PT, R4, R9, 0x4, 0x181f ;  /* 0x00981f0009047f89 */ /* 0x000ea200000e0000 */
[----:B------:R-:W-:Y:S02]  /*2070*/  ISETP.GE.AND P6, PT, R5, 0x31, PT ;  /* 0x000000310500780c */ /* 0x000fe40003fc6270 */
[----:B-----5:R-:W-:Y:S01]  /*2080*/  @P0 LEA R18, P1, R251, R18, 0x1 ;  /* 0x00000012fb120211 */ /* 0x020fe200078208ff */
[----:B------:R-:W3:Y:S01]  /*2090*/  SHFL.IDX PT, R8, R13, 0x4, 0x181f ;  /* 0x00981f000d087f89 */ /* 0x000ee200000e0000 */
[----:B------:R-:W-:-:S03]  /*20a0*/  IMAD R14, R14, c[0x0][0x218], RZ ;  /* 0x000086000e0e7a24 */ /* 0x000fc600078e02ff */
[----:B------:R4:W-:Y:S01]  /*20b0*/  @P5 LDGSTS.E.BYPASS.LTC128B.128 [R244+0x3900], [R24.64], !P3 ;  /* 0x0390000018f45fae */ /* 0x0009e2000d901d48 */
[----:B------:R-:W-:Y:S01]  /*20c0*/  ISETP.GE.AND P5, PT, R5, 0x41, PT ;  /* 0x000000410500780c */ /* 0x000fe20003fa6270 */
[C---:B------:R-:W-:Y:S01]  /*20d0*/  IMAD.WIDE.U32 R16, R12.reuse, c[0x0][0x218], R16 ;  /* 0x000086000c107a25 */ /* 0x040fe200078e0010 */
[----:B------:R-:W-:Y:S01]  /*20e0*/  @P0 LEA.HI.X R19, R251, R10, R242, 0x1, P1 ;  /* 0x0000000afb130211 */ /* 0x000fe200008f0cf2 */
[----:B------:R5:W-:Y:S02]  /*20f0*/  @P4 LDGSTS.E.BYPASS.LTC128B.128 [R244+0x4100], [R20.64], !P3 ;  /* 0x0410000014f44fae */ /* 0x000be4000d901d48 */
[----:B------:R-:W-:Y:S02]  /*2100*/  IMAD R14, R12, c[0x0][0x21c], R14 ;  /* 0x000087000c0e7a24 */ /* 0x000fe400078e020e */
[----:B------:R-:W5:Y:S04]  /*2110*/  SHFL.IDX PT, R10, R9, 0x5, 0x181f ;  /* 0x00b81f00090a7f89 */ /* 0x000f6800000e0000 */
[----:B------:R-:W1:Y:S04]  /*2120*/  SHFL.IDX PT, R9, R9, 0x6, 0x181f ;  /* 0x00d81f0009097f89 */ /* 0x000e6800000e0000 */
[----:B------:R1:W-:Y:S04]  /*2130*/  STL [R1+0x1c], R12 ;  /* 0x00001c0c01007387 */ /* 0x0003e80000100800 */
[----:B------:R2:W-:Y:S04]  /*2140*/  @P0 LDGSTS.E.BYPASS.LTC128B.128 [R244+0x4900], [R18.64], !P3 ;  /* 0x0490000012f40fae */ /* 0x0005e8000d901d48 */
[----:B------:R-:W3:Y:S01]  /*2150*/  SHFL.IDX PT, R7, R13, 0x5, 0x181f ;  /* 0x00b81f000d077f89 */ /* 0x000ee200000e0000 */
[----:B-1----:R-:W-:-:S02]  /*2160*/  IADD3 R12, P0, R16, R26, RZ ;  /* 0x0000001a100c7210 */ /* 0x002fc40007f1e0ff */
[C---:B------:R-:W-:Y:S02]  /*2170*/  @P6 LEA R16, P4, R251.reuse, R6, 0x1 ;  /* 0x00000006fb106211 */ /* 0x040fe400078808ff */
[----:B------:R-:W1:Y:S01]  /*2180*/  SHFL.IDX PT, R6, R13, 0x6, 0x181f ;  /* 0x00d81f000d067f89 */ /* 0x000e6200000e0000 */
[----:B--2---:R-:W-:Y:S02]  /*2190*/  @P5 LEA R18, P1, R251, R4, 0x1 ;  /* 0x00000004fb125211 */ /* 0x004fe400078208ff */
[----:B------:R-:W-:Y:S02]  /*21a0*/  IADD3.X R4, R15, R17, R14, P0, !PT ;  /* 0x000000110f047210 */ /* 0x000fe400007fe40e */
[--C-:B------:R-:W-:Y:S02]  /*21b0*/  @P6 LEA.HI.X R17, R251, R11, R242.reuse, 0x1, P4 ;  /* 0x0000000bfb116211 */ /* 0x100fe400020f0cf2 */
[C---:B------:R-:W-:Y:S02]  /*21c0*/  ISETP.GE.AND P0, PT, R5.reuse, 0x51, PT ;  /* 0x000000510500780c */ /* 0x040fe40003f06270 */
[----:B------:R-:W-:Y:S01]  /*21d0*/  ISETP.GE.AND P4, PT, R5, 0x61, PT ;  /* 0x000000610500780c */ /* 0x000fe20003f86270 */
[----:B------:R2:W-:Y:S01]  /*21e0*/  @P6 LDGSTS.E.BYPASS.LTC128B.128 [R244+0x5100], [R16.64], !P3 ;  /* 0x0510000010f46fae */ /* 0x0005e2000d901d48 */
[----:B---3--:R-:W-:-:S02]  /*21f0*/  @P5 LEA.HI.X R19, R251, R8, R242, 0x1, P1 ;  /* 0x00000008fb135211 */ /* 0x008fc400008f0cf2 */
[----:B------:R-:W-:-:S03]  /*2200*/  LEA R8, P1, R12, c[0x0][0x1f8], 0x1 ;  /* 0x00007e000c087a11 */ /* 0x000fc600078208ff */
[----:B------:R3:W-:Y:S01]  /*2210*/  @P5 LDGSTS.E.BYPASS.LTC128B.128 [R244+0x5900], [R18.64], !P3 ;  /* 0x0590000012f45fae */ /* 0x0007e2000d901d48 */
[----:B------:R-:W-:-:S03]  /*2220*/  LEA.HI.X R4, R12, c[0x0][0x1fc], R4, 0x1, P1 ;  /* 0x00007f000c047a11 */ /* 0x000fc600008f0c04 */
[C---:B-----5:R-:W-:Y:S02]  /*2230*/  @P0 LEA R20, P5, R251.reuse, R10, 0x1 ;  /* 0x0000000afb140211 */ /* 0x060fe400078a08ff */
[C---:B------:R-:W-:Y:S02]  /*2240*/  @P4 LEA R22, P1, R251.reuse, R9, 0x1 ;  /* 0x00000009fb164211 */ /* 0x040fe400078208ff */
[C-C-:B------:R-:W-:Y:S02]  /*2250*/  @P0 LEA.HI.X R21, R251.reuse, R7, R242.reuse, 0x1, P5 ;  /* 0x00000007fb150211 */ /* 0x140fe400028f0cf2 */
[----:B-1----:R-:W-:-:S03]  /*2260*/  @P4 LEA.HI.X R23, R251, R6, R242, 0x1, P1 ;  /* 0x00000006fb174211 */ /* 0x002fc600008f0cf2 */
[----:B------:R1:W-:Y:S04]  /*2270*/  @P0 LDGSTS.E.BYPASS.LTC128B.128 [R244+0x6100], [R20.64], !P3 ;  /* 0x0610000014f40fae */ /* 0x0003e8000d901d48 */
[----:B------:R1:W-:Y:S04]  /*2280*/  @P4 LDGSTS.E.BYPASS.LTC128B.128 [R244+0x6900], [R22.64], !P3 ;  /* 0x0690000016f44fae */ /* 0x0003e8000d901d48 */
[----:B------:R-:W0:Y:S04]  /*2290*/  LDGDEPBAR ;  /* 0x00000000000079af */ /* 0x000e280000000000 */
[----:B---3--:R-:W3:Y:S04]  /*22a0*/  SHFL.IDX PT, R18, R8, RZ, 0x181f ;  /* 0x00181fff08127589 */ /* 0x008ee800000e0000 */
[----:B------:R-:W-:Y:S01]  /*22b0*/  STL.64 [R1+0x38], R160 ;  /* 0x000038a001007387 */ /* 0x000fe20000100a00 */
[----:B------:R-:W-:-:S04]  /*22c0*/  DEPBAR.LE SB0, 0x1 ;  /* 0x000080400000791a */ /* 0x000fc80000000000 */
[----:B------:R-:W-:-:S04]  /*22d0*/  DEPBAR.LE SB0, 0x0 ;  /* 0x000080000000791a */ /* 0x000fc80000000000 */
[----:B------:R-:W-:Y:S06]  /*22e0*/  BAR.SYNC.DEFER_BLOCKING 0x0 ;  /* 0x0000000000007b1d */ /* 0x000fec0000010000 */
[----:B--2---:R-:W2:Y:S04]  /*22f0*/  SHFL.IDX PT, R16, R8, 0x1, 0x181f ;  /* 0x00381f0008107f89 */ /* 0x004ea800000e0000 */
[----:B------:R-:W-:Y:S04]  /*2300*/  STL [R1+0x8], R158 ;  /* 0x0000089e01007387 */ /* 0x000fe80000100800 */
[----:B------:R-:W5:Y:S04]  /*2310*/  SHFL.IDX PT, R14, R8, 0x2, 0x181f ;  /* 0x00581f00080e7f89 */ /* 0x000f6800000e0000 */
[----:B------:R-:W1:Y:S04]  /*2320*/  SHFL.IDX PT, R17, R4, RZ, 0x181f ;  /* 0x00181fff04117589 */ /* 0x000e6800000e0000 */
[----:B------:R-:W-:Y:S04]  /*2330*/  STL.64 [R1+0x30], R26 ;  /* 0x0000301a01007387 */ /* 0x000fe80000100a00 */
[----:B------:R-:W1:Y:S04]  /*2340*/  SHFL.IDX PT, R12, R8, 0x3, 0x181f ;  /* 0x00781f00080c7f89 */ /* 0x000e6800000e0000 */
[----:B------:R-:W-:Y:S04]  /*2350*/  STL [R1+0x4], R15 ;  /* 0x0000040f01007387 */ /* 0x000fe80000100800 */
[----:B------:R-:W1:Y:S04]  /*2360*/  SHFL.IDX PT, R15, R4, 0x1, 0x181f ;  /* 0x00381f00040f7f89 */ /* 0x000e6800000e0000 */
[----:B------:R-:W2:Y:S04]  /*2370*/  SHFL.IDX PT, R13, R4, 0x2, 0x181f ;  /* 0x00581f00040d7f89 */ /* 0x000ea800000e0000 */
[----:B------:R-:W2:Y:S04]  /*2380*/  SHFL.IDX PT, R11, R4, 0x3, 0x181f ;  /* 0x00781f00040b7f89 */ /* 0x000ea800000e0000 */
[----:B------:R-:W4:Y:S04]  /*2390*/  SHFL.IDX PT, R10, R8, 0x4, 0x181f ;  /* 0x00981f00080a7f89 */ /* 0x000f2800000e0000 */
[----:B------:R-:W4:Y:S04]  /*23a0*/  SHFL.IDX PT, R9, R4, 0x4, 0x181f ;  /* 0x00981f0004097f89 */ /* 0x000f2800000e0000 */
[----:B------:R-:W-:Y:S04]  /*23b0*/  LDSM.16.M88.4 R100, [R241] ;  /* 0x00000000f164783b */ /* 0x000fe80000000200 */
[----:B-1----:R-:W-:Y:S04]  /*23c0*/  LDSM.16.M88.4 R20, [R240] ;  /* 0x00000000f014783b */ /* 0x002fe80000000200 */
[----:B------:R-:W1:Y:S01]  /*23d0*/  SHFL.IDX PT, R6, R8, 0x5, 0x181f ;  /* 0x00b81f0008067f89 */ /* 0x000e6200000e0000 */
[----:B---3--:R-:W-:-:S03]  /*23e0*/  IADD3 R18, P4, R18, R121, RZ ;  /* 0x0000007912127210 */ /* 0x008fc60007f9e0ff */
[----:B------:R-:W3:Y:S01]  /*23f0*/  SHFL.IDX PT, R7, R4, 0x5, 0x181f ;  /* 0x00b81f0004077f89 */ /* 0x000ee200000e0000 */
[-C--:B--2---:R-:W-:Y:S02]  /*2400*/  IADD3 R16, P0, R16, R121.reuse, RZ ;  /* 0x0000007910107210 */ /* 0x084fe40007f1e0ff */
[-C--:B-----5:R-:W-:Y:S01]  /*2410*/  IADD3 R14, P6, R14, R121.reuse, RZ ;  /* 0x000000790e0e7210 */ /* 0x0a0fe20007fde0ff */
[----:B------:R-:W2:Y:S01]  /*2420*/  SHFL.IDX PT, R8, R8, 0x6, 0x181f ;  /* 0x00d81f0008087f89 */ /* 0x000ea200000e0000 */
[-C--:B------:R-:W-:Y:S02]  /*2430*/  IADD3.X R19, R17, R120.reuse, RZ, P4, !PT ;  /* 0x0000007811137210 */ /* 0x080fe400027fe4ff */
[----:B------:R-:W-:Y:S01]  /*2440*/  ISETP.GE.AND P1, PT, R251, c[0x0][0x1d4], PT ;  /* 0x00007500fb007a0c */ /* 0x000fe20003f26270 */
[----:B------:R-:W-:Y:S01]  /*2450*/  LDSM.16.M88.4 R72, [R239] ;  /* 0x00000000ef48783b */ /* 0x000fe20000000200 */
[----:B------:R-:W-:Y:S02]  /*2460*/  IADD3 R12, P4, R12, R121, RZ ;  /* 0x000000790c0c7210 */ /* 0x000fe40007f9e0ff */
[-C--:B------:R-:W-:Y:S01]  /*2470*/  IADD3.X R17, R15, R120.reuse, RZ, P0, !PT ;  /* 0x000000780f117210 */ /* 0x080fe200007fe4ff */
[----:B------:R-:W5:Y:S01]  /*2480*/  SHFL.IDX PT, R4, R4, 0x6, 0x181f ;  /* 0x00d81f0004047f89 */ /* 0x000f6200000e0000 */
[----:B------:R-:W-:-:S02]  /*2490*/  IADD3.X R15, R13, R120, RZ, P6, !PT ;  /* 0x000000780d0f7210 */ /* 0x000fc400037fe4ff */
[----:B------:R-:W-:Y:S01]  /*24a0*/  ISETP.LT.OR P5, PT, R5, 0x1, P1 ;  /* 0x000000010500780c */ /* 0x000fe20000fa1670 */
[----:B----4-:R-:W4:Y:S01]  /*24b0*/  LDSM.16.M88.4 R24, [R238] ;  /* 0x00000000ee18783b */ /* 0x010f220000000200 */
[-C--:B------:R-:W-:Y:S02]  /*24c0*/  IADD3.X R13, R11, R120.reuse, RZ, P4, !PT ;  /* 0x000000780b0d7210 */ /* 0x080fe400027fe4ff */
[----:B------:R-:W-:Y:S01]  /*24d0*/  IADD3 R10, P0, R10, R121, RZ ;  /* 0x000000790a0a7210 */ /* 0x000fe20007f1e0ff */
[----:B------:R-:W2:Y:S01]  /*24e0*/  LDSM.16.M88.4 R96, [R241+0x2000] ;  /* 0x00200000f160783b */ /* 0x000ea20000000200 */
[----:B------:R-:W-:Y:S02]  /*24f0*/  ISETP.LT.OR P4, PT, R5, 0x11, P1 ;  /* 0x000000110500780c */ /* 0x000fe40000f81670 */
[----:B------:R-:W-:Y:S01]  /*2500*/  IADD3.X R11, R9, R120, RZ, P0, !PT ;  /* 0x00000078090b7210 */ /* 0x000fe200007fe4ff */
[----:B------:R-:W-:Y:S01]  /*2510*/  LDSM.16.M88.4 R108, [R240+0x800] ;  /* 0x00080000f06c783b */ /* 0x000fe20000000200 */
[----:B------:R-:W-:-:S02]  /*2520*/  ISETP.LT.OR P0, PT, R5, 0x21, P1 ;  /* 0x000000210500780c */ /* 0x000fc40000f01670 */
[----:B-1----:R-:W-:Y:S01]  /*2530*/  IADD3 R6, P6, R6, R121, RZ ;  /* 0x0000007906067210 */ /* 0x002fe20007fde0ff */
[----:B------:R-:W-:Y:S03]  /*2540*/  LDSM.16.M88.4 R92, [R240+0x1000] ;  /* 0x00100000f05c783b */ /* 0x000fe60000000200 */
[----:B---3--:R-:W-:Y:S01]  /*2550*/  IADD3.X R7, R7, R120, RZ, P6, !PT ;  /* 0x0000007807077210 */ /* 0x008fe200037fe4ff */
[----:B------:R-:W-:Y:S01]  /*2560*/  LDSM.16.M88.4 R88, [R240+0x1800] ;  /* 0x00180000f058783b */ /* 0x000fe20000000200 */
[----:B------:R-:W-:-:S03]  /*2570*/  ISETP.LT.OR P6, PT, R5, 0x31, P1 ;  /* 0x000000310500780c */ /* 0x000fc60000fc1670 */
[----:B------:R-:W-:Y:S04]  /*2580*/  LDSM.16.M88.4 R84, [R240+0x2000] ;  /* 0x00200000f054783b */ /* 0x000fe80000000200 */
[----:B------:R-:W-:Y:S04]  /*2590*/  LDSM.16.M88.4 R80, [R240+0x2800] ;  /* 0x00280000f050783b */ /* 0x000fe80000000200 */
[----:B------:R-:W-:Y:S04]  /*25a0*/  LDSM.16.M88.4 R76, [R240+0x3000] ;  /* 0x00300000f04c783b */ /* 0x000fe80000000200 */
[----:B------:R-:W-:Y:S04]  /*25b0*/  LDSM.16.M88.4 R68, [R239+0x2000] ;  /* 0x00200000ef44783b */ /* 0x000fe80000000200 */
[----:B------:R-:W-:Y:S04]  /*25c0*/  LDSM.16.M88.4 R64, [R230] ;  /* 0x00000000e640783b */ /* 0x000fe80000000200 */
[----:B------:R-:W-:Y:S04]  /*25d0*/  LDSM.16.M88.4 R60, [R229] ;  /* 0x00000000e53c783b */ /* 0x000fe80000000200 */
        /* <DEDUP_REMOVED lines=12> */
[----:B------:R3:W-:Y:S01]  /*26a0*/  LDGSTS.E.BYPASS.LTC128B.128 [R244+0x1100], [R14.64], !P0 ;  /* 0x011000000ef47fae */ /* 0x0007e2000c101d48 */
[----:B--2---:R-:W-:Y:S01]  /*26b0*/  IADD3 R8, P0, R8, R121, RZ ;  /* 0x0000007908087210 */ /* 0x004fe20007f1e0ff */
[----:B------:R-:W-:Y:S02]  /*26c0*/  HMMA.16816.F32.BF16 R104, R100, R20, RZ ;  /* 0x000000146468723c */ /* 0x000fe400000418ff */
[----:B------:R3:W-:Y:S01]  /*26d0*/  LDGSTS.E.BYPASS.LTC128B.128 [R244+0x1900], [R12.64], !P6 ;  /* 0x019000000cf47fae */ /* 0x0007e2000f101d48 */
[----:B-----5:R-:W-:-:S03]  /*26e0*/  IADD3.X R9, R4, R120, RZ, P0, !PT ;  /* 0x0000007804097210 */ /* 0x020fc600007fe4ff */
[----:B------:R2:W-:Y:S04]  /*26f0*/  LDGSTS.E.BYPASS.LTC128B.128 [R244+0x2100], [R10.64], !P5 ;  /* 0x021000000af47fae */ /* 0x0005e8000e901d48 */
[----:B------:R5:W-:Y:S04]  /*2700*/  LDGSTS.E.BYPASS.LTC128B.128 [R244+0x2900], [R6.64], !P4 ;  /* 0x0290000006f47fae */ /* 0x000be8000e101d48 */
[----:B------:R2:W-:Y:S04]  /*2710*/  LDGSTS.E.BYPASS.LTC128B.128 [R244+0x3100], [R8.64], !P1 ;  /* 0x0310000008f47fae */ /* 0x0005e8000c901d48 */
[----:B------:R-:W-:Y:S04]  /*2720*/  LDSM.16.M88.4 R116, [R236] ;  /* 0x00000000ec74783b */ /* 0x000fe80000000200 */
[----:B------:R-:W2:Y:S02]  /*2730*/  LDSM.16.M88.4 R32, [R237] ;  /* 0x00000000ed20783b */ /* 0x000ea40000000200 */
[----:B----4-:R-:W-:Y:S02]  /*2740*/  HMMA.16816.F32.BF16 R104, R72, R24, R104 ;  /* 0x000000184868723c */ /* 0x010fe40000041868 */
[----:B------:R-:W-:Y:S04]  /*2750*/  LDSM.16.M88.4 R112, [R224] ;  /* 0x00000000e070783b */ /* 0x000fe80000000200 */
[----:B-1----:R-:W1:Y:S04]  /*2760*/  LDSM.16.M88.4 R16, [R235] ;  /* 0x00000000eb10783b */ /* 0x002e680000000200 */
[----:B------:R-:W4:Y:S01]  /*2770*/  LDSM.16.M88.4 R28, [R237+0x2000] ;  /* 0x00200000ed1c783b */ /* 0x000f220000000200 */
[----:B-----5:R-:W-:Y:S03]  /*2780*/  HMMA.16816.F32.BF16 R4, R96, R20, RZ ;  /* 0x000000146004723c */ /* 0x020fe600000418ff */
[----:B---3--:R-:W3:Y:S04]  /*2790*/  LDSM.16.M88.4 R12, [R235+0x2000] ;  /* 0x00200000eb0c783b */ /* 0x008ee80000000200 */
[----:B------:R-:W5:Y:S01]  /*27a0*/  LDL R165, [R1+0x10] ;  /* 0x0000100001a57983 */ /* 0x000f620000100800 */
[-C--:B--2---:R-:W-:Y:S03]  /*27b0*/  HMMA.16816.F32.BF16 R8, R100, R22.reuse, RZ ;  /* 0x000000166408723c */ /* 0x084fe600000418ff */
[----:B------:R-:W0:Y:S05]  /*27c0*/  LDGDEPBAR ;  /* 0x00000000000079af */ /* 0x000e2a0000000000 */
[----:B------:R-:W-:Y:S08]  /*27d0*/  HMMA.16816.F32.BF16 R20, R96, R22, RZ ;  /* 0x000000166014723c */ /* 0x000ff000000418ff */
[----:B------:R-:W-:Y:S08]  /*27e0*/  HMMA.16816.F32.BF16 R104, R32, R116, R104 ;  /* 0x000000742068723c */ /* 0x000ff00000041868 */
[C---:B------:R-:W-:Y:S08]  /*27f0*/  HMMA.16816.F32.BF16 R4, R68.reuse, R24, R4 ;  /* 0x000000184404723c */ /* 0x040ff00000041804 */
[-C--:B------:R-:W-:Y:S08]  /*2800*/  HMMA.16816.F32.BF16 R20, R68, R26.reuse, R20 ;  /* 0x0000001a4414723c */ /* 0x080ff00000041814 */
[----:B------:R-:W-:Y:S01]  /*2810*/  HMMA.16816.F32.BF16 R8, R72, R26, R8 ;  /* 0x0000001a4808723c */ /* 0x000fe20000041808 */
[----:B------:R-:W2:Y:S07]  /*2820*/  LDSM.16.M88.4 R24, [R236+0x800] ;  /* 0x00080000ec18783b */ /* 0x000eae0000000200 */
[-C--:B------:R-:W-:Y:S08]  /*2830*/  HMMA.16816.F32.BF16 R40, R100, R108.reuse, RZ ;  /* 0x0000006c6428723c */ /* 0x080ff000000418ff */
[----:B------:R-:W-:Y:S08]  /*2840*/  HMMA.16816.F32.BF16 R36, R96, R108, RZ ;  /* 0x0000006c6024723c */ /* 0x000ff000000418ff */
[----:B-1----:R-:W-:Y:S08]  /*2850*/  HMMA.16816.F32.BF16 R104, R16, R112, R104 ;  /* 0x000000701068723c */ /* 0x002ff00000041868 */
[C---:B----4-:R-:W-:Y:S08]  /*2860*/  HMMA.16816.F32.BF16 R4, R28.reuse, R116, R4 ;  /* 0x000000741c04723c */ /* 0x050ff00000041804 */
[-C--:B------:R-:W-:Y:S08]  /*2870*/  HMMA.16816.F32.BF16 R20, R28, R118.reuse, R20 ;  /* 0x000000761c14723c */ /* 0x080ff00000041814 */
[----:B------:R-:W-:Y:S01]  /*2880*/  HMMA.16816.F32.BF16 R8, R32, R118, R8 ;  /* 0x000000762008723c */ /* 0x000fe20000041808 */
[----:B------:R-:W-:-:S02]  /*2890*/  FMUL.FTZ R104, R104, c[0x0][0x320] ;  /* 0x0000c80068687a20 */ /* 0x000fc40000410000 */
[----:B------:R-:W-:Y:S02]  /*28a0*/  FMUL.FTZ R105, R105, c[0x0][0x320] ;  /* 0x0000c80069697a20 */ /* 0x000fe40000410000 */
[----:B------:R-:W-:-:S03]  /*28b0*/  FMUL.FTZ R106, R106, c[0x0][0x320] ;  /* 0x0000c8006a6a7a20 */ /* 0x000fc60000410000 */
[----:B------:R-:W-:Y:S01]  /*28c0*/  HMMA.16816.F32.BF16 R40, R72, R64, R40 ;  /* 0x000000404828723c */ /* 0x000fe20000041828 */
[----:B------:R-:W-:-:S07]  /*28d0*/  FMUL.FTZ R107, R107, c[0x0][0x320] ;  /* 0x0000c8006b6b7a20 */ /* 0x000fce0000410000 */
[----:B------:R-:W-:Y:S01]  /*28e0*/  HMMA.16816.F32.BF16 R36, R68, R64, R36 ;  /* 0x000000404424723c */ /* 0x000fe20000041824 */
[----:B------:R-:W1:Y:S08]  /*28f0*/  MUFU.TANH R116, R104 ;  /* 0x0000006800747308 */ /* 0x000e700000002400 */
[----:B------:R-:W4:Y:S01]  /*2900*/  MUFU.TANH R117, R105 ;  /* 0x0000006900757308 */ /* 0x000f220000002400 */
[C---:B---3--:R-:W-:Y:S07]  /*2910*/  HMMA.16816.F32.BF16 R4, R12.reuse, R112, R4 ;  /* 0x000000700c04723c */ /* 0x048fee0000041804 */
[----:B------:R-:W3:Y:S08]  /*2920*/  MUFU.TANH R118, R106 ;  /* 0x0000006a00767308 */ /* 0x000ef00000002400 */
[----:B------:R1:W1:Y:S01]  /*2930*/  MUFU.TANH R119, R107 ;  /* 0x0000006b00777308 */ /* 0x0002620000002400 */
[-C--:B------:R-:W-:Y:S01]  /*2940*/  HMMA.16816.F32.BF16 R20, R12, R114.reuse, R20 ;  /* 0x000000720c14723c */ /* 0x080fe20000041814 */
[----:B-1----:R-:W1:Y:S07]  /*2950*/  LDSM.16.M88.4 R104, [R224+0x800] ;  /* 0x00080000e068783b */ /* 0x002e6e0000000200 */
[----:B------:R-:W-:Y:S08]  /*2960*/  HMMA.16816.F32.BF16 R8, R16, R114, R8 ;  /* 0x000000721008723c */ /* 0x000ff00000041808 */
[----:B------:R-:W-:Y:S08]  /*2970*/  HMMA.16816.F32.BF16 R112, R100, R110, RZ ;  /* 0x0000006e6470723c */ /* 0x000ff000000418ff */
[-C--:B--2---:R-:W-:Y:S08]  /*2980*/  HMMA.16816.F32.BF16 R40, R32, R24.reuse, R40 ;  /* 0x000000182028723c */ /* 0x084ff00000041828 */
[----:B------:R-:W-:Y:S08]  /*2990*/  HMMA.16816.F32.BF16 R36, R28, R24, R36 ;  /* 0x000000181c24723c */ /* 0x000ff00000041824 */
[----:B------:R-:W-:Y:S01]  /*29a0*/  HMMA.16816.F32.BF16 R108, R96, R110, RZ ;  /* 0x0000006e606c723c */ /* 0x000fe200000418ff */
[----:B------:R-:W-:-:S02]  /*29b0*/  FMUL.FTZ R4, R4, c[0x0][0x320] ;  /* 0x0000c80004047a20 */ /* 0x000fc40000410000 */
[----:B------:R-:W-:Y:S02]  /*29c0*/  FMUL.FTZ R5, R5, c[0x0][0x320] ;  /* 0x0000c80005057a20 */ /* 0x000fe40000410000 */
[----:B------:R-:W-:Y:S02]  /*29d0*/  FMUL.FTZ R6, R6, c[0x0][0x320] ;  /* 0x0000c80006067a20 */ /* 0x000fe40000410000 */
[----:B------:R-:W-:Y:S01]  /*29e0*/  FMUL.FTZ R7, R7, c[0x0][0x320] ;  /* 0x0000c80007077a20 */ /* 0x000fe20000410000 */
[----:B------:R-:W2:Y:S01]  /*29f0*/  MUFU.TANH R122, R4 ;  /* 0x00000004007a7308 */ /* 0x000ea20000002400 */
[----:B------:R-:W-:Y:S02]  /*2a00*/  FMUL.FTZ R20, R20, c[0x0][0x320] ;  /* 0x0000c80014147a20 */ /* 0x000fe40000410000 */
[----:B------:R-:W-:Y:S02]  /*2a10*/  FMUL.FTZ R21, R21, c[0x0][0x320] ;  /* 0x0000c80015157a20 */ /* 0x000fe40000410000 */
[----:B------:R-:W-:-:S03]  /*2a20*/  FMUL.FTZ R22, R22, c[0x0][0x320] ;  /* 0x0000c80016167a20 */ /* 0x000fc60000410000 */
[----:B------:R-:W2:Y:S01]  /*2a30*/  MUFU.TANH R123, R5 ;  /* 0x00000005007b7308 */ /* 0x000ea20000002400 */
[----:B------:R-:W-:-:S07]  /*2a40*/  FMUL.FTZ R23, R23, c[0x0][0x320] ;  /* 0x0000c80017177a20 */ /* 0x000fce0000410000 */
[----:B------:R-:W2:Y:S01]  /*2a50*/  MUFU.TANH R124, R6 ;  /* 0x00000006007c7308 */ /* 0x000ea20000002400 */
[-C--:B-1----:R-:W-:Y:S07]  /*2a60*/  HMMA.16816.F32.BF16 R40, R16, R104.reuse, R40 ;  /* 0x000000681028723c */ /* 0x082fee0000041828 */
[----:B------:R1:W1:Y:S01]  /*2a70*/  MUFU.TANH R125, R7 ;  /* 0x00000007007d7308 */ /* 0x0002620000002400 */
[----:B------:R-:W-:Y:S07]  /*2a80*/  HMMA.16816.F32.BF16 R36, R12, R104, R36 ;  /* 0x000000680c24723c */ /* 0x000fee0000041824 */
[----:B------:R-:W2:Y:S01]  /*2a90*/  MUFU.TANH R130, R20 ;  /* 0x0000001400827308 */ /* 0x000ea20000002400 */
[----:B------:R-:W-:Y:S08]  /*2aa0*/  HMMA.16816.F32.BF16 R112, R72, R66, R112 ;  /* 0x000000424870723c */ /* 0x000ff00000041870 */
[----:B-1----:R-:W-:Y:S01]  /*2ab0*/  HMMA.16816.F32.BF16 R4, R100, R92, RZ ;  /* 0x0000005c6404723c */ /* 0x002fe200000418ff */
[----:B------:R-:W1:Y:S07]  /*2ac0*/  MUFU.TANH R131, R21 ;  /* 0x0000001500837308 */ /* 0x000e6e0000002400 */
[----:B------:R-:W-:Y:S01]  /*2ad0*/  HMMA.16816.F32.BF16 R108, R68, R66, R108 ;  /* 0x00000042446c723c */ /* 0x000fe2000004186c */
[----:B------:R-:W1:Y:S08]  /*2ae0*/  MUFU.TANH R104, R22 ;  /* 0x0000001600687308 */ /* 0x000e700000002400 */
[----:B------:R1:W1:Y:S01]  /*2af0*/  MUFU.TANH R105, R23 ;  /* 0x0000001700697308 */ /* 0x0002620000002400 */
[----:B------:R-:W-:Y:S01]  /*2b00*/  HMMA.16816.F32.BF16 R112, R32, R26, R112 ;  /* 0x0000001a2070723c */ /* 0x000fe20000041870 */
[----:B------:R-:W-:Y:S01]  /*2b10*/  FMUL.FTZ R8, R8, c[0x0][0x320] ;  /* 0x0000c80008087a20 */ /* 0x000fe20000410000 */
[----:B------:R-:W-:Y:S04]  /*2b20*/  LDSM.16.M88.4 R64, [R236+0x1800] ;  /* 0x00180000ec40783b */ /* 0x000fe80000000200 */
[----:B-1----:R-:W1:Y:S02]  /*2b30*/  LDSM.16.M88.4 R20, [R236+0x1000] ;  /* 0x00100000ec14783b */ /* 0x002e640000000200 */
[----:B------:R-:W-:Y:S01]  /*2b40*/  HMMA.16816.F32.BF16 R4, R72, R60, R4 ;  /* 0x0000003c4804723c */ /* 0x000fe20000041804 */
[----:B------:R-:W-:-:S02]  /*2b50*/  FMUL.FTZ R9, R9, c[0x0][0x320] ;  /* 0x0000c80009097a20 */ /* 0x000fc40000410000 */
[----:B------:R-:W-:Y:S02]  /*2b60*/  FMUL.FTZ R10, R10, c[0x0][0x320] ;  /* 0x0000c8000a0a7a20 */ /* 0x000fe40000410000 */
[----:B------:R-:W-:-:S03]  /*2b70*/  FMUL.FTZ R11, R11, c[0x0][0x320] ;  /* 0x0000c8000b0b7a20 */ /* 0x000fc60000410000 */
[----:B------:R-:W-:Y:S01]  /*2b80*/  HMMA.16816.F32.BF16 R108, R28, R26, R108 ;  /* 0x0000001a1c6c723c */ /* 0x000fe2000004186c */
[----:B------:R-:W2:Y:S01]  /*2b90*/  LDSM.16.M88.4 R24, [R224+0x1000] ;  /* 0x00100000e018783b */ /* 0x000ea20000000200 */
[----:B------:R-:W1:Y:S01]  /*2ba0*/  MUFU.TANH R126, R8 ;  /* 0x00000008007e7308 */ /* 0x000e620000002400 */
[----:B------:R-:W-:Y:S02]  /*2bb0*/  FMUL.FTZ R40, R40, c[0x0][0x320] ;  /* 0x0000c80028287a20 */ /* 0x000fe40000410000 */
[----:B------:R-:W-:Y:S02]  /*2bc0*/  FMUL.FTZ R41, R41, c[0x0][0x320] ;  /* 0x0000c80029297a20 */ /* 0x000fe40000410000 */
[----:B------:R-:W-:-:S03]  /*2bd0*/  FMUL.FTZ R42, R42, c[0x0][0x320] ;  /* 0x0000c8002a2a7a20 */ /* 0x000fc60000410000 */
[----:B------:R-:W1:Y:S01]  /*2be0*/  MUFU.TANH R127, R9 ;  /* 0x00000009007f7308 */ /* 0x000e620000002400 */
[----:B------:R-:W-:-:S07]  /*2bf0*/  FMUL.FTZ R43, R43, c[0x0][0x320] ;  /* 0x0000c8002b2b7a20 */ /* 0x000fce0000410000 */
[----:B------:R-:W2:Y:S08]  /*2c00*/  MUFU.TANH R128, R10 ;  /* 0x0000000a00807308 */ /* 0x000eb00000002400 */
[----:B------:R2:W2:Y:S01]  /*2c10*/  MUFU.TANH R129, R11 ;  /* 0x0000000b00817308 */ /* 0x0004a20000002400 */
[----:B-1----:R-:W-:Y:S07]  /*2c20*/  HMMA.16816.F32.BF16 R4, R32, R20, R4 ;  /* 0x000000142004723c */ /* 0x002fee0000041804 */
[----:B------:R-:W1:Y:S01]  /*2c30*/  MUFU.TANH R132, R40 ;  /* 0x0000002800847308 */ /* 0x000e620000002400 */
[----:B--2---:R-:W-:Y:S07]  /*2c40*/  HMMA.16816.F32.BF16 R8, R96, R92, RZ ;  /* 0x0000005c6008723c */ /* 0x004fee00000418ff */
[----:B------:R-:W2:Y:S08]  /*2c50*/  MUFU.TANH R133, R41 ;  /* 0x0000002900857308 */ /* 0x000eb00000002400 */
[----:B------:R-:W1:Y:S08]  /*2c60*/  MUFU.TANH R134, R42 ;  /* 0x0000002a00867308 */ /* 0x000e700000002400 */
[----:B------:R1:W1:Y:S02]  /*2c70*/  MUFU.TANH R135, R43 ;  /* 0x0000002b00877308 */ /* 0x0002640000002400 */
[----:B-1----:R-:W-:Y:S01]  /*2c80*/  HMMA.16816.F32.BF16 R40, R100, R94, RZ ;  /* 0x0000005e6428723c */ /* 0x002fe200000418ff */
[----:B------:R-:W-:-:S02]  /*2c90*/  FMUL.FTZ R36, R36, c[0x0][0x320] ;  /* 0x0000c80024247a20 */ /* 0x000fc40000410000 */
[----:B------:R-:W-:-:S05]  /*2ca0*/  FMUL.FTZ R37, R37, c[0x0][0x320] ;  /* 0x0000c80025257a20 */ /* 0x000fca0000410000 */
[----:B------:R-:W-:Y:S01]  /*2cb0*/  HMMA.16816.F32.BF16 R92, R96, R94, RZ ;  /* 0x0000005e605c723c */ /* 0x000fe200000418ff */
[----:B------:R-:W-:Y:S02]  /*2cc0*/  FMUL.FTZ R38, R38, c[0x0][0x320] ;  /* 0x0000c80026267a20 */ /* 0x000fe40000410000 */
[----:B------:R-:W-:-:S05]  /*2cd0*/  FMUL.FTZ R39, R39, c[0x0][0x320] ;  /* 0x0000c80027277a20 */ /* 0x000fca0000410000 */
[----:B------:R-:W-:Y:S01]  /*2ce0*/  HMMA.16816.F32.BF16 R8, R68, R60, R8 ;  /* 0x0000003c4408723c */ /* 0x000fe20000041808 */
[----:B------:R-:W1:Y:S07]  /*2cf0*/  MUFU.TANH R136, R36 ;  /* 0x0000002400887308 */ /* 0x000e6e0000002400 */
[-C--:B------:R-:W-:Y:S01]  /*2d00*/  HMMA.16816.F32.BF16 R112, R16, R106.reuse, R112 ;  /* 0x0000006a1070723c */ /* 0x080fe20000041870 */
[----:B------:R-:W1:Y:S07]  /*2d10*/  MUFU.TANH R137, R37 ;  /* 0x0000002500897308 */ /* 0x000e6e0000002400 */
[----:B------:R-:W-:Y:S01]  /*2d20*/  HMMA.16816.F32.BF16 R108, R12, R106, R108 ;  /* 0x0000006a0c6c723c */ /* 0x000fe2000004186c */
[----:B------:R-:W1:Y:S07]  /*2d30*/  MUFU.TANH R106, R38 ;  /* 0x00000026006a7308 */ /* 0x000e6e0000002400 */
[----:B------:R-:W-:Y:S01]  /*2d40*/  HMMA.16816.F32.BF16 R40, R72, R62, R40 ;  /* 0x0000003e4828723c */ /* 0x000fe20000041828 */
[----:B------:R1:W1:Y:S07]  /*2d50*/  MUFU.TANH R107, R39 ;  /* 0x00000027006b7308 */ /* 0x00026e0000002400 */
[----:B------:R-:W-:Y:S08]  /*2d60*/  HMMA.16816.F32.BF16 R4, R16, R24, R4 ;  /* 0x000000181004723c */ /* 0x000ff00000041804 */
[----:B-1----:R-:W-:Y:S08]  /*2d70*/  HMMA.16816.F32.BF16 R36, R100, R88, RZ ;  /* 0x000000586424723c */ /* 0x002ff000000418ff */
[----:B------:R-:W-:Y:S08]  /*2d80*/  HMMA.16816.F32.BF16 R92, R68, R62, R92 ;  /* 0x0000003e445c723c */ /* 0x000ff0000004185c */
[----:B------:R-:W-:Y:S01]  /*2d90*/  HMMA.16816.F32.BF16 R8, R28, R20, R8 ;  /* 0x000000141c08723c */ /* 0x000fe20000041808 */
[----:B------:R-:W-:-:S02]  /*2da0*/  FMUL.FTZ R4, R4, c[0x0][0x320] ;  /* 0x0000c80004047a20 */ /* 0x000fc40000410000 */
[----:B------:R-:W-:Y:S02]  /*2db0*/  FMUL.FTZ R5, R5, c[0x0][0x320] ;  /* 0x0000c80005057a20 */ /* 0x000fe40000410000 */
[----:B------:R-:W-:-:S03]  /*2dc0*/  FMUL.FTZ R6, R6, c[0x0][0x320] ;  /* 0x0000c80006067a20 */ /* 0x000fc60000410000 */
[----:B------:R-:W-:Y:S01]  /*2dd0*/  HMMA.16816.F32.BF16 R40, R32, R22, R40 ;  /* 0x000000162028723c */ /* 0x000fe20000041828 */
[----:B------:R-:W-:-:S07]  /*2de0*/  FMUL.FTZ R7, R7, c[0x0][0x320] ;  /* 0x0000c80007077a20 */ /* 0x000fce0000410000 */
[----:B------:R-:W-:Y:S01]  /*2df0*/  HMMA.16816.F32.BF16 R36, R72, R56, R36 ;  /* 0x000000384824723c */ /* 0x000fe20000041824 */
[----:B------:R-:W1:Y:S07]  /*2e00*/  MUFU.TANH R138, R4 ;  /* 0x00000004008a7308 */ /* 0x000e6e0000002400 */
[----:B------:R-:W-:Y:S01]  /*2e10*/  HMMA.16816.F32.BF16 R60, R96, R88, RZ ;  /* 0x00000058603c723c */ /* 0x000fe200000418ff */
[----:B------:R-:W1:Y:S08]  /*2e20*/  MUFU.TANH R139, R5 ;  /* 0x00000005008b7308 */ /* 0x000e700000002400 */
[----:B------:R-:W1:Y:S01]  /*2e30*/  MUFU.TANH R140, R6 ;  /* 0x00000006008c7308 */ /* 0x000e620000002400 */
[----:B------:R-:W-:Y:S07]  /*2e40*/  HMMA.16816.F32.BF16 R92, R28, R22, R92 ;  /* 0x000000161c5c723c */ /* 0x000fee000004185c */
[----:B------:R1:W1:Y:S01]  /*2e50*/  MUFU.TANH R141, R7 ;  /* 0x00000007008d7308 */ /* 0x0002620000002400 */
[-C--:B------:R-:W-:Y:S01]  /*2e60*/  HMMA.16816.F32.BF16 R20, R100, R90.reuse, RZ ;  /* 0x0000005a6414723c */ /* 0x080fe200000418ff */
[----:B-1----:R-:W1:Y:S07]  /*2e70*/  LDSM.16.M88.4 R4, [R224+0x1800] ;  /* 0x00180000e004783b */ /* 0x002e6e0000000200 */
[----:B------:R-:W-:Y:S08]  /*2e80*/  HMMA.16816.F32.BF16 R88, R96, R90, RZ ;  /* 0x0000005a6058723c */ /* 0x000ff000000418ff */
[----:B------:R-:W-:Y:S08]  /*2e90*/  HMMA.16816.F32.BF16 R8, R12, R24, R8 ;  /* 0x000000180c08723c */ /* 0x000ff00000041808 */
[----:B------:R-:W-:Y:S08]  /*2ea0*/  HMMA.16816.F32.BF16 R40, R16, R26, R40 ;  /* 0x0000001a1028723c */ /* 0x000ff00000041828 */
[----:B------:R-:W-:Y:S08]  /*2eb0*/  HMMA.16816.F32.BF16 R36, R32, R64, R36 ;  /* 0x000000402024723c */ /* 0x000ff00000041824 */
[----:B------:R-:W-:Y:S01]  /*2ec0*/  HMMA.16816.F32.BF16 R60, R68, R56, R60 ;  /* 0x00000038443c723c */ /* 0x000fe2000004183c */
[----:B------:R-:W-:-:S02]  /*2ed0*/  FMUL.FTZ R8, R8, c[0x0][0x320] ;  /* 0x0000c80008087a20 */ /* 0x000fc40000410000 */
[----:B------:R-:W-:Y:S02]  /*2ee0*/  FMUL.FTZ R9, R9, c[0x0][0x320] ;  /* 0x0000c80009097a20 */ /* 0x000fe40000410000 */
[----:B------:R-:W-:-:S03]  /*2ef0*/  FMUL.FTZ R10, R10, c[0x0][0x320] ;  /* 0x0000c8000a0a7a20 */ /* 0x000fc60000410000 */
[-C--:B------:R-:W-:Y:S01]  /*2f00*/  HMMA.16816.F32.BF16 R20, R72, R58.reuse, R20 ;  /* 0x0000003a4814723c */ /* 0x080fe20000041814 */
[----:B------:R-:W-:Y:S01]  /*2f10*/  FMUL.FTZ R11, R11, c[0x0][0x320] ;  /* 0x0000c8000b0b7a20 */ /* 0x000fe20000410000 */
[----:B------:R-:W1:Y:S06]  /*2f20*/  MUFU.TANH R142, R8 ;  /* 0x00000008008e7308 */ /* 0x000e6c0000002400 */
[----:B------:R-:W-:Y:S01]  /*2f30*/  HMMA.16816.F32.BF16 R88, R68, R58, R88 ;  /* 0x0000003a4458723c */ /* 0x000fe20000041858 */
[----:B------:R-:W-:Y:S01]  /*2f40*/  FMUL.FTZ R40, R40, c[0x0][0x320] ;  /* 0x0000c80028287a20 */ /* 0x000fe20000410000 */
[----:B------:R-:W2:Y:S01]  /*2f50*/  MUFU.TANH R143, R9 ;  /* 0x00000009008f7308 */ /* 0x000ea20000002400 */
[----:B------:R-:W-:Y:S01]  /*2f60*/  FMUL.FTZ R41, R41, c[0x0][0x320] ;  /* 0x0000c80029297a20 */ /* 0x000fe20000410000 */
[----:B------:R-:W-:Y:S01]  /*2f70*/  LDSM.16.M88.4 R56, [R236+0x2800] ;  /* 0x00280000ec38783b */ /* 0x000fe20000000200 */
[----:B------:R-:W-:-:S02]  /*2f80*/  FMUL.FTZ R42, R42, c[0x0][0x320] ;  /* 0x0000c8002a2a7a20 */ /* 0x000fc40000410000 */
[----:B------:R-:W-:-:S03]  /*2f90*/  FMUL.FTZ R43, R43, c[0x0][0x320] ;  /* 0x0000c8002b2b7a20 */ /* 0x000fc60000410000 */
[----:B------:R-:W2:Y:S01]  /*2fa0*/  MUFU.TANH R144, R10 ;  /* 0x0000000a00907308 */ /* 0x000ea20000002400 */
[----:B-1----:R-:W-:Y:S07]  /*2fb0*/  HMMA.16816.F32.BF16 R36, R16, R4, R36 ;  /* 0x000000041024723c */ /* 0x002fee0000041824 */
[----:B------:R1:W1:Y:S01]  /*2fc0*/  MUFU.TANH R145, R11 ;  /* 0x0000000b00917308 */ /* 0x0002620000002400 */
[----:B------:R-:W-:Y:S07]  /*2fd0*/  HMMA.16816.F32.BF16 R60, R28, R64, R60 ;  /* 0x000000401c3c723c */ /* 0x000fee000004183c */
[----:B------:R-:W2:Y:S01]  /*2fe0*/  MUFU.TANH R146, R40 ;  /* 0x0000002800927308 */ /* 0x000ea20000002400 */
[----:B-1----:R-:W-:Y:S07]  /*2ff0*/  HMMA.16816.F32.BF16 R8, R100, R84, RZ ;  /* 0x000000546408723c */ /* 0x002fee00000418ff */
[----:B------:R-:W1:Y:S08]  /*3000*/  MUFU.TANH R147, R41 ;  /* 0x0000002900937308 */ /* 0x000e700000002400 */
[----:B------:R-:W1:Y:S08]  /*3010*/  MUFU.TANH R64, R42 ;  /* 0x0000002a00407308 */ /* 0x000e700000002400 */
[----:B------:R1:W1:Y:S01]  /*3020*/  MUFU.TANH R65, R43 ;  /* 0x0000002b00417308 */ /* 0x0002620000002400 */
[-C--:B------:R-:W-:Y:S01]  /*3030*/  HMMA.16816.F32.BF16 R20, R32, R66.reuse, R20 ;  /* 0x000000422014723c */ /* 0x080fe20000041814 */
[----:B-1----:R-:W1:Y:S07]  /*3040*/  LDSM.16.M88.4 R40, [R236+0x2000] ;  /* 0x00200000ec28783b */ /* 0x002e6e0000000200 */
[----:B------:R-:W-:Y:S01]  /*3050*/  HMMA.16816.F32.BF16 R88, R28, R66, R88 ;  /* 0x000000421c58723c */ /* 0x000fe20000041858 */
[----:B------:R-:W-:-:S02]  /*3060*/  FMUL.FTZ R36, R36, c[0x0][0x320] ;  /* 0x0000c80024247a20 */ /* 0x000fc40000410000 */
[----:B------:R-:W-:Y:S02]  /*3070*/  FMUL.FTZ R37, R37, c[0x0][0x320] ;  /* 0x0000c80025257a20 */ /* 0x000fe40000410000 */
[----:B------:R-:W-:-:S03]  /*3080*/  FMUL.FTZ R38, R38, c[0x0][0x320] ;  /* 0x0000c80026267a20 */ /* 0x000fc60000410000 */
[----:B------:R-:W-:Y:S01]  /*3090*/  HMMA.16816.F32.BF16 R8, R72, R52, R8 ;  /* 0x000000344808723c */ /* 0x000fe20000041808 */
[----:B------:R-:W-:Y:S01]  /*30a0*/  FMUL.FTZ R39, R39, c[0x0][0x320] ;  /* 0x0000c80027277a20 */ /* 0x000fe20000410000 */
[----:B------:R-:W1:Y:S08]  /*30b0*/  MUFU.TANH R148, R36 ;  /* 0x0000002400947308 */ /* 0x000e700000002400 */
[----:B------:R-:W1:Y:S01]  /*30c0*/  MUFU.TANH R149, R37 ;  /* 0x0000002500957308 */ /* 0x000e620000002400 */
[C---:B------:R-:W-:Y:S07]  /*30d0*/  HMMA.16816.F32.BF16 R92, R12.reuse, R26, R92 ;  /* 0x0000001a0c5c723c */ /* 0x040fee000004185c */
[----:B------:R-:W1:Y:S08]  /*30e0*/  MUFU.TANH R66, R38 ;  /* 0x0000002600427308 */ /* 0x000e700000002400 */
[----:B------:R1:W1:Y:S01]  /*30f0*/  MUFU.TANH R67, R39 ;  /* 0x0000002700437308 */ /* 0x0002620000002400 */
[----:B------:R-:W-:Y:S08]  /*3100*/  HMMA.16816.F32.BF16 R60, R12, R4, R60 ;  /* 0x000000040c3c723c */ /* 0x000ff0000004183c */
[----:B------:R-:W-:Y:S01]  /*3110*/  HMMA.16816.F32.BF16 R24, R96, R84, RZ ;  /* 0x000000546018723c */ /* 0x000fe200000418ff */
[----:B-1----:R-:W1:Y:S07]  /*3120*/  LDSM.16.M88.4 R36, [R224+0x2000] ;  /* 0x00200000e024783b */ /* 0x002e6e0000000200 */
[-C--:B------:R-:W-:Y:S08]  /*3130*/  HMMA.16816.F32.BF16 R20, R16, R6.reuse, R20 ;  /* 0x000000061014723c */ /* 0x080ff00000041814 */
[----:B------:R-:W-:Y:S08]  /*3140*/  HMMA.16816.F32.BF16 R88, R12, R6, R88 ;  /* 0x000000060c58723c */ /* 0x000ff00000041858 */
[----:B------:R-:W-:Y:S08]  /*3150*/  HMMA.16816.F32.BF16 R4, R100, R86, RZ ;  /* 0x000000566404723c */ /* 0x000ff000000418ff */
[----:B------:R-:W-:Y:S01]  /*3160*/  HMMA.16816.F32.BF16 R8, R32, R40, R8 ;  /* 0x000000282008723c */ /* 0x000fe20000041808 */
[----:B------:R-:W-:-:S02]  /*3170*/  FMUL.FTZ R62, R62, c[0x0][0x320] ;  /* 0x0000c8003e3e7a20 */ /* 0x000fc40000410000 */
[----:B------:R-:W-:Y:S02]  /*3180*/  FMUL.FTZ R63, R63, c[0x0][0x320] ;  /* 0x0000c8003f3f7a20 */ /* 0x000fe40000410000 */
[----:B------:R-:W-:-:S03]  /*3190*/  FMUL.FTZ R20, R20, c[0x0][0x320] ;  /* 0x0000c80014147a20 */ /* 0x000fc60000410000 */
[----:B------:R-:W-:Y:S01]  /*31a0*/  HMMA.16816.F32.BF16 R24, R68, R52, R24 ;  /* 0x000000344418723c */ /* 0x000fe20000041818 */
[----:B------:R-:W-:Y:S02]  /*31b0*/  FMUL.FTZ R21, R21, c[0x0][0x320] ;  /* 0x0000c80015157a20 */ /* 0x000fe40000410000 */
[----:B------:R-:W-:Y:S02]  /*31c0*/  FMUL.FTZ R22, R22, c[0x0][0x320] ;  /* 0x0000c80016167a20 */ /* 0x000fe40000410000 */
[----:B------:R-:W-:Y:S01]  /*31d0*/  FMUL.FTZ R23, R23, c[0x0][0x320] ;  /* 0x0000c80017177a20 */ /* 0x000fe20000410000 */
[----:B------:R-:W1:Y:S02]  /*31e0*/  MUFU.TANH R195, R62 ;  /* 0x0000003e00c37308 */ /* 0x000e640000002400 */
[----:B------:R-:W-:Y:S06]  /*31f0*/  HMMA.16816.F32.BF16 R84, R96, R86, RZ ;  /* 0x000000566054723c */ /* 0x000fec00000418ff */
[----:B------:R-:W2:Y:S02]  /*3200*/  MUFU.TANH R194, R63 ;  /* 0x0000003f00c27308 */ /* 0x000ea40000002400 */
[----:B------:R-:W-:Y:S06]  /*3210*/  HMMA.16816.F32.BF16 R4, R72, R54, R4 ;  /* 0x000000364804723c */ /* 0x000fec0000041804 */
[----:B------:R-:W2:Y:S02]  /*3220*/  MUFU.TANH R62, R20 ;  /* 0x00000014003e7308 */ /* 0x000ea40000002400 */
[----:B-1----:R-:W-:Y:S06]  /*3230*/  HMMA.16816.F32.BF16 R8, R16, R36, R8 ;  /* 0x000000241008723c */ /* 0x002fec0000041808 */
[----:B------:R-:W1:Y:S08]  /*3240*/  MUFU.TANH R63, R21 ;  /* 0x00000015003f7308 */ /* 0x000e700000002400 */
[----:B------:R-:W1:Y:S08]  /*3250*/  MUFU.TANH R150, R22 ;  /* 0x0000001600967308 */ /* 0x000e700000002400 */
[----:B------:R1:W1:Y:S02]  /*3260*/  MUFU.TANH R151, R23 ;  /* 0x0000001700977308 */ /* 0x0002640000002400 */
[----:B-1----:R-:W-:Y:S08]  /*3270*/  HMMA.16816.F32.BF16 R20, R100, R80, RZ ;  /* 0x000000506414723c */ /* 0x002ff000000418ff */
[----:B------:R-:W-:Y:S01]  /*3280*/  HMMA.16816.F32.BF16 R24, R28, R40, R24 ;  /* 0x000000281c18723c */ /* 0x000fe20000041818 */
[----:B------:R-:W-:-:S07]  /*3290*/  FMUL.FTZ R90, R90, c[0x0][0x320] ;  /* 0x0000c8005a5a7a20 */ /* 0x000fce0000410000 */
[----:B------:R-:W-:Y:S01]  /*32a0*/  HMMA.16816.F32.BF16 R84, R68, R54, R84 ;  /* 0x000000364454723c */ /* 0x000fe20000041854 */
[----:B------:R-:W-:Y:S02]  /*32b0*/  FMUL.FTZ R8, R8, c[0x0][0x320] ;  /* 0x0000c80008087a20 */ /* 0x000fe40000410000 */
[----:B------:R-:W-:-:S05]  /*32c0*/  FMUL.FTZ R9, R9, c[0x0][0x320] ;  /* 0x0000c80009097a20 */ /* 0x000fca0000410000 */
[----:B------:R-:W-:Y:S01]  /*32d0*/  HMMA.16816.F32.BF16 R4, R32, R42, R4 ;  /* 0x0000002a2004723c */ /* 0x000fe20000041804 */
[----:B------:R-:W-:Y:S02]  /*32e0*/  FMUL.FTZ R10, R10, c[0x0][0x320] ;  /* 0x0000c8000a0a7a20 */ /* 0x000fe40000410000 */
[----:B------:R-:W-:-:S05]  /*32f0*/  FMUL.FTZ R11, R11, c[0x0][0x320] ;  /* 0x0000c8000b0b7a20 */ /* 0x000fca0000410000 */
[----:B------:R-:W-:Y:S01]  /*3300*/  HMMA.16816.F32.BF16 R52, R96, R80, RZ ;  /* 0x000000506034723c */ /* 0x000fe200000418ff */
[----:B------:R1:W1:Y:S07]  /*3310*/  MUFU.TANH R193, R90 ;  /* 0x0000005a00c17308 */ /* 0x00026e0000002400 */
[----:B------:R-:W-:Y:S01]  /*3320*/  HMMA.16816.F32.BF16 R20, R72, R48, R20 ;  /* 0x000000304814723c */ /* 0x000fe20000041814 */
[----:B------:R-:W2:Y:S01]  /*3330*/  MUFU.TANH R152, R9 ;  /* 0x0000000900987308 */ /* 0x000ea20000002400 */
[----:B-1----:R-:W-:-:S07]  /*3340*/  FMUL.FTZ R90, R91, c[0x0][0x320] ;  /* 0x0000c8005b5a7a20 */ /* 0x002fce0000410000 */
[----:B------:R-:W1:Y:S08]  /*3350*/  MUFU.TANH R153, R10 ;  /* 0x0000000a00997308 */ /* 0x000e700000002400 */
[----:B------:R-:W1:Y:S08]  /*3360*/  MUFU.TANH R91, R8 ;  /* 0x00000008005b7308 */ /* 0x000e700000002400 */
[----:B------:R1:W1:Y:S01]  /*3370*/  MUFU.TANH R154, R11 ;  /* 0x0000000b009a7308 */ /* 0x0002620000002400 */
[----:B------:R-:W-:Y:S01]  /*3380*/  HMMA.16816.F32.BF16 R24, R12, R36, R24 ;  /* 0x000000240c18723c */ /* 0x000fe20000041818 */
[----:B-1----:R-:W1:Y:S07]  /*3390*/  LDSM.16.M88.4 R8, [R224+0x2800] ;  /* 0x00280000e008783b */ /* 0x002e6e0000000200 */
[----:B------:R-:W-:Y:S01]  /*33a0*/  HMMA.16816.F32.BF16 R84, R28, R42, R84 ;  /* 0x0000002a1c54723c */ /* 0x000fe20000041854 */
[----:B------:R-:W1:Y:S07]  /*33b0*/  LDSM.16.M88.4 R40, [R236+0x3000] ;  /* 0x00300000ec28783b */ /* 0x000e6e0000000200 */
[----:B------:R-:W-:Y:S08]  /*33c0*/  HMMA.16816.F32.BF16 R4, R16, R38, R4 ;  /* 0x000000261004723c */ /* 0x000ff00000041804 */
[----:B------:R-:W-:Y:S08]  /*33d0*/  HMMA.16816.F32.BF16 R52, R68, R48, R52 ;  /* 0x000000304434723c */ /* 0x000ff00000041834 */
[----:B------:R-:W-:Y:S01]  /*33e0*/  HMMA.16816.F32.BF16 R20, R32, R56, R20 ;  /* 0x000000382014723c */ /* 0x000fe20000041814 */
[----:B------:R-:W-:-:S02]  /*33f0*/  FMUL.FTZ R24, R24, c[0x0][0x320] ;  /* 0x0000c80018187a20 */ /* 0x000fc40000410000 */
[----:B------:R-:W-:Y:S02]  /*3400*/  FMUL.FTZ R25, R25, c[0x0][0x320] ;  /* 0x0000c80019197a20 */ /* 0x000fe40000410000 */
[----:B------:R-:W-:Y:S02]  /*3410*/  FMUL.FTZ R26, R26, c[0x0][0x320] ;  /* 0x0000c8001a1a7a20 */ /* 0x000fe40000410000 */
[----:B------:R-:W-:Y:S01]  /*3420*/  FMUL.FTZ R27, R27, c[0x0][0x320] ;  /* 0x0000c8001b1b7a20 */ /* 0x000fe20000410000 */
[----:B------:R-:W-:Y:S01]  /*3430*/  HMMA.16816.F32.BF16 R84, R12, R38, R84 ;  /* 0x000000260c54723c */ /* 0x000fe20000041854 */
[----:B------:R-:W1:Y:S01]  /*3440*/  MUFU.TANH R155, R24 ;  /* 0x00000018009b7308 */ /* 0x000e620000002400 */
[----:B------:R-:W-:Y:S02]  /*3450*/  FMUL.FTZ R4, R4, c[0x0][0x320] ;  /* 0x0000c80004047a20 */ /* 0x000fe40000410000 */
[----:B------:R-:W-:Y:S02]  /*3460*/  FMUL.FTZ R5, R5, c[0x0][0x320] ;  /* 0x0000c80005057a20 */ /* 0x000fe40000410000 */
[----:B------:R-:W-:-:S02]  /*3470*/  FMUL.FTZ R6, R6, c[0x0][0x320] ;  /* 0x0000c80006067a20 */ /* 0x000fc40000410000 */
[----:B------:R-:W-:Y:S01]  /*3480*/  HMMA.16816.F32.BF16 R36, R100, R82, RZ ;  /* 0x000000526424723c */ /* 0x000fe200000418ff */
[----:B------:R-:W1:Y:S01]  /*3490*/  MUFU.TANH R156, R25 ;  /* 0x00000019009c7308 */ /* 0x000e620000002400 */
[----:B------:R-:W-:-:S07]  /*34a0*/  FMUL.FTZ R7, R7, c[0x0][0x320] ;  /* 0x0000c80007077a20 */ /* 0x000fce0000410000 */
[----:B------:R-:W2:Y:S01]  /*34b0*/  MUFU.TANH R49, R26 ;  /* 0x0000001a00317308 */ /* 0x000ea20000002400 */
[----:B------:R-:W-:Y:S07]  /*34c0*/  HMMA.16816.F32.BF16 R52, R28, R56, R52 ;  /* 0x000000381c34723c */ /* 0x000fee0000041834 */
[----:B------:R2:W2:Y:S01]  /*34d0*/  MUFU.TANH R48, R27 ;  /* 0x0000001b00307308 */ /* 0x0004a20000002400 */
[----:B-1----:R-:W-:Y:S07]  /*34e0*/  HMMA.16816.F32.BF16 R20, R16, R8, R20 ;  /* 0x000000081014723c */ /* 0x002fee0000041814 */
[----:B------:R-:W1:Y:S01]  /*34f0*/  MUFU.TANH R186, R4 ;  /* 0x0000000400ba7308 */ /* 0x000e620000002400 */
[C---:B------:R-:W-:Y:S08]  /*3500*/  HMMA.16816.F32.BF16 R80, R96.reuse, R82, RZ ;  /* 0x000000526050723c */ /* 0x040ff000000418ff */
[C---:B--2---:R-:W-:Y:S01]  /*3510*/  HMMA.16816.F32.BF16 R24, R96.reuse, R76, RZ ;  /* 0x0000004c6018723c */ /* 0x044fe200000418ff */
[----:B------:R-:W2:Y:S07]  /*3520*/  MUFU.TANH R185, R5 ;  /* 0x0000000500b97308 */ /* 0x000eae0000002400 */
[----:B------:R-:W-:Y:S01]  /*3530*/  HMMA.16816.F32.BF16 R96, R96, R78, RZ ;  /* 0x0000004e6060723c */ /* 0x000fe200000418ff */
[----:B------:R-:W1:Y:S08]  /*3540*/  MUFU.TANH R56, R6 ;  /* 0x0000000600387308 */ /* 0x000e700000002400 */
[----:B------:R1:W1:Y:S02]  /*3550*/  MUFU.TANH R57, R7 ;  /* 0x0000000700397308 */ /* 0x0002640000002400 */
[C---:B-1----:R-:W-:Y:S08]  /*3560*/  HMMA.16816.F32.BF16 R4, R100.reuse, R76, RZ ;  /* 0x0000004c6404723c */ /* 0x042ff000000418ff */
[----:B------:R-:W-:Y:S01]  /*3570*/  HMMA.16816.F32.BF16 R100, R100, R78, RZ ;  /* 0x0000004e6464723c */ /* 0x000fe200000418ff */
[----:B------:R-:W-:-:S02]  /*3580*/  FMUL.FTZ R84, R84, c[0x0][0x320] ;  /* 0x0000c80054547a20 */ /* 0x000fc40000410000 */
[----:B------:R-:W-:Y:S02]  /*3590*/  FMUL.FTZ R20, R20, c[0x0][0x320] ;  /* 0x0000c80014147a20 */ /* 0x000fe40000410000 */
[----:B------:R-:W-:-:S03]  /*35a0*/  FMUL.FTZ R21, R21, c[0x0][0x320] ;  /* 0x0000c80015157a20 */ /* 0x000fc60000410000 */
[----:B------:R-:W-:Y:S01]  /*35b0*/  HMMA.16816.F32.BF16 R36, R72, R50, R36 ;  /* 0x000000324824723c */ /* 0x000fe20000041824 */
[----:B------:R-:W-:Y:S02]  /*35c0*/  FMUL.FTZ R22, R22, c[0x0][0x320] ;  /* 0x0000c80016167a20 */ /* 0x000fe40000410000 */
[----:B------:R-:W-:-:S05]  /*35d0*/  FMUL.FTZ R23, R23, c[0x0][0x320] ;  /* 0x0000c80017177a20 */ /* 0x000fca0000410000 */
[C---:B------:R-:W-:Y:S01]  /*35e0*/  HMMA.16816.F32.BF16 R24, R68.reuse, R44, R24 ;  /* 0x0000002c4418723c */ /* 0x040fe20000041818 */
[----:B------:R1:W1:Y:S07]  /*35f0*/  MUFU.TANH R157, R84 ;  /* 0x00000054009d7308 */ /* 0x00026e0000002400 */
[C---:B------:R-:W-:Y:S01]  /*3600*/  HMMA.16816.F32.BF16 R96, R68.reuse, R46, R96 ;  /* 0x0000002e4460723c */ /* 0x040fe20000041860 */
[----:B------:R-:W2:Y:S07]  /*3610*/  MUFU.TANH R77, R22 ;  /* 0x00000016004d7308 */ /* 0x000eae0000002400 */
[----:B------:R-:W-:Y:S01]  /*3620*/  HMMA.16816.F32.BF16 R80, R68, R50, R80 ;  /* 0x000000324450723c */ /* 0x000fe20000041850 */
[----:B-1----:R-:W-:Y:S01]  /*3630*/  FMUL.FTZ R84, R86, c[0x0][0x320] ;  /* 0x0000c80056547a20 */ /* 0x002fe20000410000 */
[----:B------:R-:W1:Y:S05]  /*3640*/  MUFU.TANH R76, R23 ;  /* 0x00000017004c7308 */ /* 0x000e6a0000002400 */
[----:B------:R-:W-:Y:S01]  /*3650*/  FMUL.FTZ R51, R85, c[0x0][0x320] ;  /* 0x0000c80055337a20 */ /* 0x000fe20000410000 */
[C---:B------:R-:W-:Y:S02]  /*3660*/  HMMA.16816.F32.BF16 R100, R72.reuse, R46, R100 ;  /* 0x0000002e4864723c */ /* 0x040fe40000041864 */
[----:B------:R-:W1:Y:S06]  /*3670*/  MUFU.TANH R85, R20 ;  /* 0x0000001400557308 */ /* 0x000e6c0000002400 */
[----:B------:R-:W-:Y:S02]  /*3680*/  HMMA.16816.F32.BF16 R4, R72, R44, R4 ;  /* 0x0000002c4804723c */ /* 0x000fe40000041804 */
[----:B------:R1:W1:Y:S02]  /*3690*/  MUFU.TANH R86, R21 ;  /* 0x0000001500567308 */ /* 0x0002640000002400 */
[----:B-1----:R-:W1:Y:S04]  /*36a0*/  LDSM.16.M88.4 R20, [R224+0x3000] ;  /* 0x00300000e014783b */ /* 0x002e680000000200 */
[----:B------:R-:W-:Y:S08]  /*36b0*/  HMMA.16816.F32.BF16 R36, R32, R58, R36 ;  /* 0x0000003a2024723c */ /* 0x000ff00000041824 */
[C---:B------:R-:W-:Y:S08]  /*36c0*/  HMMA.16816.F32.BF16 R24, R28.reuse, R40, R24 ;  /* 0x000000281c18723c */ /* 0x040ff00000041818 */
[C---:B------:R-:W-:Y:S08]  /*36d0*/  HMMA.16816.F32.BF16 R96, R28.reuse, R42, R96 ;  /* 0x0000002a1c60723c */ /* 0x040ff00000041860 */
[----:B------:R-:W-:Y:S08]  /*36e0*/  HMMA.16816.F32.BF16 R80, R28, R58, R80 ;  /* 0x0000003a1c50723c */ /* 0x000ff00000041850 */
[----:B------:R-:W-:Y:S01]  /*36f0*/  HMMA.16816.F32.BF16 R52, R12, R8, R52 ;  /* 0x000000080c34723c */ /* 0x000fe20000041834 */
[----:B------:R-:W-:-:S02]  /*3700*/  FMUL.FTZ R112, R112, c[0x0][0x320] ;  /* 0x0000c80070707a20 */ /* 0x000fc40000410000 */
[----:B------:R-:W-:Y:S02]  /*3710*/  FMUL.FTZ R113, R113, c[0x0][0x320] ;  /* 0x0000c80071717a20 */ /* 0x000fe40000410000 */
[----:B------:R-:W-:Y:S02]  /*3720*/  FMUL.FTZ R114, R114, c[0x0][0x320] ;  /* 0x0000c80072727a20 */ /* 0x000fe40000410000 */
[----:B------:R-:W-:Y:S01]  /*3730*/  FMUL.FTZ R115, R115, c[0x0][0x320] ;  /* 0x0000c80073737a20 */ /* 0x000fe20000410000 */
[----:B------:R-:W-:Y:S01]  /*3740*/  HMMA.16816.F32.BF16 R100, R32, R42, R100 ;  /* 0x0000002a2064723c */ /* 0x000fe20000041864 */
[----:B------:R-:W-:Y:S02]  /*3750*/  FMUL.FTZ R108, R108, c[0x0][0x320] ;  /* 0x0000c8006c6c7a20 */ /* 0x000fe40000410000 */
[----:B------:R-:W-:Y:S02]  /*3760*/  FMUL.FTZ R109, R109, c[0x0][0x320] ;  /* 0x0000c8006d6d7a20 */ /* 0x000fe40000410000 */
[----:B------:R-:W-:-:S02]  /*3770*/  FMUL.FTZ R110, R110, c[0x0][0x320] ;  /* 0x0000c8006e6e7a20 */ /* 0x000fc40000410000 */
[----:B------:R-:W-:Y:S01]  /*3780*/  FMUL.FTZ R111, R111, c[0x0][0x320] ;  /* 0x0000c8006f6f7a20 */ /* 0x000fe20000410000 */
[----:B------:R-:W-:Y:S01]  /*3790*/  HMMA.16816.F32.BF16 R4, R32, R40, R4 ;  /* 0x000000282004723c */ /* 0x000fe20000041804 */
[----:B------:R-:W-:Y:S02]  /*37a0*/  FMUL.FTZ R92, R92, c[0x0][0x320] ;  /* 0x0000c8005c5c7a20 */ /* 0x000fe40000410000 */
[----:B------:R-:W-:Y:S02]  /*37b0*/  FMUL.FTZ R93, R93, c[0x0][0x320] ;  /* 0x0000c8005d5d7a20 */ /* 0x000fe40000410000 */
[----:B------:R-:W-:Y:S02]  /*37c0*/  FMUL.FTZ R94, R94, c[0x0][0x320] ;  /* 0x0000c8005e5e7a20 */ /* 0x000fe40000410000 */
[----:B------:R-:W-:Y:S01]  /*37d0*/  FMUL.FTZ R95, R95, c[0x0][0x320] ;  /* 0x0000c8005f5f7a20 */ /* 0x000fe20000410000 */
[----:B------:R-:W-:Y:S01]  /*37e0*/  HMMA.16816.F32.BF16 R36, R16, R10, R36 ;  /* 0x0000000a1024723c */ /* 0x000fe20000041824 */
[----:B------:R-:W-:-:S02]  /*37f0*/  FMUL.FTZ R60, R60, c[0x0][0x320] ;  /* 0x0000c8003c3c7a20 */ /* 0x000fc40000410000 */
[----:B------:R-:W-:Y:S02]  /*3800*/  FMUL.FTZ R61, R61, c[0x0][0x320] ;  /* 0x0000c8003d3d7a20 */ /* 0x000fe40000410000 */
[----:B------:R-:W-:Y:S02]  /*3810*/  FMUL.FTZ R88, R88, c[0x0][0x320] ;  /* 0x0000c80058587a20 */ /* 0x000fe40000410000 */
[----:B------:R-:W-:Y:S01]  /*3820*/  FMUL.FTZ R89, R89, c[0x0][0x320] ;  /* 0x0000c80059597a20 */ /* 0x000fe20000410000 */
[----:B-1----:R-:W-:Y:S01]  /*3830*/  HMMA.16816.F32.BF16 R24, R12, R20, R24 ;  /* 0x000000140c18723c */ /* 0x002fe20000041818 */
[----:B------:R-:W-:Y:S01]  /*3840*/  FMUL.FTZ R50, R87, c[0x0][0x320] ;  /* 0x0000c80057327a20 */ /* 0x000fe20000410000 */
[----:B-----5:R-:W-:Y:S01]  /*3850*/  ISETP.GT.AND P0, PT, R3, R165, PT ;  /* 0x000000a50300720c */ /* 0x020fe20003f04270 */
[----:B------:R-:W1:Y:S01]  /*3860*/  MUFU.TANH R90, R90 ;  /* 0x0000005a005a7308 */ /* 0x000e620000002400 */
[----:B------:R-:W-:-:S04]  /*3870*/  DEPBAR.LE SB0, 0x0 ;  /* 0x000080000000791a */ /* 0x000fc80000000000 */
[C---:B------:R-:W-:Y:S08]  /*3880*/  HMMA.16816.F32.BF16 R96, R12.reuse, R22, R96 ;  /* 0x000000160c60723c */ /* 0x040ff00000041860 */
[----:B------:R-:W-:Y:S08]  /*3890*/  HMMA.16816.F32.BF16 R80, R12, R10, R80 ;  /* 0x0000000a0c50723c */ /* 0x000ff00000041850 */
[C---:B------:R-:W-:Y:S08]  /*38a0*/  HMMA.16816.F32.BF16 R100, R16.reuse, R22, R100 ;  /* 0x000000161064723c */ /* 0x040ff00000041864 */
[----:B------:R-:W-:Y:S01]  /*38b0*/  HMMA.16816.F32.BF16 R4, R16, R20, R4 ;  /* 0x000000141004723c */ /* 0x000fe20000041804 */
[----:B------:R-:W-:-:S02]  /*38c0*/  FMUL.FTZ R37, R37, c[0x0][0x320] ;  /* 0x0000c80025257a20 */ /* 0x000fc40000410000 */
[----:B------:R-:W-:Y:S02]  /*38d0*/  FMUL.FTZ R24, R24, c[0x0][0x320] ;  /* 0x0000c80018187a20 */ /* 0x000fe40000410000 */
[----:B------:R-:W-:Y:S01]  /*38e0*/  FMUL.FTZ R10, R36, c[0x0][0x320] ;  /* 0x0000c800240a7a20 */ /* 0x000fe20000410000 */
[----:B------:R5:W1:Y:S01]  /*38f0*/  MUFU.TANH R78, R37 ;  /* 0x00000025004e7308 */ /* 0x000a620000002400 */
[----:B------:R-:W-:Y:S02]  /*3900*/  FMUL.FTZ R36, R38, c[0x0][0x320] ;  /* 0x0000c80026247a20 */ /* 0x000fe40000410000 */
[----:B------:R-:W-:Y:S02]  /*3910*/  FMUL.FTZ R28, R97, c[0x0][0x320] ;  /* 0x0000c800611c7a20 */ /* 0x000fe40000410000 */
[----:B------:R-:W-:Y:S02]  /*3920*/  FMUL.FTZ R52, R52, c[0x0][0x320] ;  /* 0x0000c80034347a20 */ /* 0x000fe40000410000 */
[----:B------:R-:W-:Y:S01]  /*3930*/  FMUL.FTZ R45, R53, c[0x0][0x320] ;  /* 0x0000c800352d7a20 */ /* 0x000fe20000410000 */
[----:B------:R1:W1:Y:S01]  /*3940*/  MUFU.TANH R31, R24 ;  /* 0x00000018001f7308 */ /* 0x0002620000002400 */
[----:B------:R-:W-:-:S02]  /*3950*/  FMUL.FTZ R44, R80, c[0x0][0x320] ;  /* 0x0000c800502c7a20 */ /* 0x000fc40000410000 */
[----:B------:R-:W-:Y:S02]  /*3960*/  FMUL.FTZ R41, R81, c[0x0][0x320] ;  /* 0x0000c80051297a20 */ /* 0x000fe40000410000 */
[----:B------:R-:W-:Y:S02]  /*3970*/  FMUL.FTZ R21, R27, c[0x0][0x320] ;  /* 0x0000c8001b157a20 */ /* 0x000fe40000410000 */
[----:B------:R-:W-:Y:S02]  /*3980*/  FMUL.FTZ R38, R101, c[0x0][0x320] ;  /* 0x0000c80065267a20 */ /* 0x000fe40000410000 */
[----:B-----5:R-:W-:Y:S02]  /*3990*/  FMUL.FTZ R37, R39, c[0x0][0x320] ;  /* 0x0000c80027257a20 */ /* 0x020fe40000410000 */
[----:B------:R-:W-:Y:S02]  /*39a0*/  FMUL.FTZ R39, R100, c[0x0][0x320] ;  /* 0x0000c80064277a20 */ /* 0x000fe40000410000 */
[----:B------:R-:W-:-:S02]  /*39b0*/  FMUL.FTZ R22, R102, c[0x0][0x320] ;  /* 0x0000c80066167a20 */ /* 0x000fc40000410000 */
[----:B------:R-:W-:Y:S02]  /*39c0*/  FMUL.FTZ R15, R103, c[0x0][0x320] ;  /* 0x0000c800670f7a20 */ /* 0x000fe40000410000 */
[----:B-1----:R-:W-:Y:S02]  /*39d0*/  FMUL.FTZ R24, R26, c[0x0][0x320] ;  /* 0x0000c8001a187a20 */ /* 0x002fe40000410000 */
[----:B------:R-:W-:Y:S02]  /*39e0*/  FMUL.FTZ R29, R96, c[0x0][0x320] ;  /* 0x0000c800601d7a20 */ /* 0x000fe40000410000 */
[----:B------:R-:W-:Y:S02]  /*39f0*/  FMUL.FTZ R97, R98, c[0x0][0x320] ;  /* 0x0000c80062617a20 */ /* 0x000fe40000410000 */
[----:B------:R-:W-:Y:S02]  /*3a00*/  FMUL.FTZ R70, R99, c[0x0][0x320] ;  /* 0x0000c80063467a20 */ /* 0x000fe40000410000 */
[----:B------:R-:W-:-:S02]  /*3a10*/  FMUL.FTZ R54, R54, c[0x0][0x320] ;  /* 0x0000c80036367a20 */ /* 0x000fc40000410000 */
[----:B------:R-:W-:Y:S02]  /*3a20*/  FMUL.FTZ R55, R55, c[0x0][0x320] ;  /* 0x0000c80037377a20 */ /* 0x000fe40000410000 */
[----:B------:R-:W-:Y:S02]  /*3a30*/  FMUL.FTZ R82, R82, c[0x0][0x320] ;  /* 0x0000c80052527a20 */ /* 0x000fe40000410000 */
[----:B------:R-:W-:Y:S02]  /*3a40*/  FMUL.FTZ R83, R83, c[0x0][0x320] ;  /* 0x0000c80053537a20 */ /* 0x000fe40000410000 */
[----:B------:R-:W-:Y:S02]  /*3a50*/  FMUL.FTZ R4, R4, c[0x0][0x320] ;  /* 0x0000c80004047a20 */ /* 0x000fe40000410000 */
[----:B------:R-:W-:Y:S02]  /*3a60*/  FMUL.FTZ R5, R5, c[0x0][0x320] ;  /* 0x0000c80005057a20 */ /* 0x000fe40000410000 */
[----:B------:R-:W-:-:S02]  /*3a70*/  FMUL.FTZ R6, R6, c[0x0][0x320] ;  /* 0x0000c80006067a20 */ /* 0x000fc40000410000 */
[----:B------:R-:W-:Y:S02]  /*3a80*/  FMUL.FTZ R7, R7, c[0x0][0x320] ;  /* 0x0000c80007077a20 */ /* 0x000fe40000410000 */
[----:B------:R-:W-:Y:S01]  /*3a90*/  FMUL.FTZ R25, R25, c[0x0][0x320] ;  /* 0x0000c80019197a20 */ /* 0x000fe20000410000 */
[----:B------:R-:W1:Y:S08]  /*3aa0*/  MUFU.TANH R112, R112 ;  /* 0x0000007000707308 */ /* 0x000e700000002400 */
        /* <DEDUP_REMOVED lines=20> */
[----:B------:R1:W1:Y:S08]  /*3bf0*/  MUFU.TANH R192, R54 ;  /* 0x0000003600c07308 */ /* 0x0002700000002400 */
[----:B------:R1:W1:Y:S08]  /*3c00*/  MUFU.TANH R191, R55 ;  /* 0x0000003700bf7308 */ /* 0x0002700000002400 */
[----:B------:R-:W1:Y:S08]  /*3c10*/  MUFU.TANH R10, R10 ;  /* 0x0000000a000a7308 */ /* 0x000e700000002400 */
[----:B------:R-:W1:Y:S08]  /*3c20*/  MUFU.TANH R36, R36 ;  /* 0x0000002400247308 */ /* 0x000e700000002400 */
[----:B------:R-:W1:Y:S08]  /*3c30*/  MUFU.TANH R37, R37 ;  /* 0x0000002500257308 */ /* 0x000e700000002400 */
[----:B------:R-:W1:Y:S08]  /*3c40*/  MUFU.TANH R44, R44 ;  /* 0x0000002c002c7308 */ /* 0x000e700000002400 */
        /* <DEDUP_REMOVED lines=17> */
[----:B------:R-:W1:Y:S01]  /*3d60*/  MUFU.TANH R70, R70 ;  /* 0x0000004600467308 */ /* 0x000e620000002400 */
[----:B------:R-:W-:Y:S01]  /*3d70*/  BSSY B0, `(.L_x_1333) ;  /* 0x000004a000007945 */ /* 0x000fe20003800000 */
[----:B------:R-:W-:Y:S01]  /*3d80*/  BAR.SYNC.DEFER_BLOCKING 0x0 ;  /* 0x0000000000007b1d */ /* 0x000fe20000010000 */
[----:B------:R-:W-:-:S05]  /*3d90*/  ISETP.GT.AND P1, PT, R250, 0x6f, PT ;  /* 0x0000006ffa00780c */ /* 0x000fca0003f24270 */
[----:B------:R-:W-:Y:S05]  /*3da0*/  @!P0 BRA `(.L_x_1334) ;  /* 0x0000046000008947 */ /* 0x000fea0003800000 */
[----:B--234-:R-:W-:Y:S01]  /*3db0*/  PLOP3.LUT P4, PT, PT, PT, UP0, 0x80, 0x0 ;  /* 0x000000000000781c */ /* 0x01cfe20003f8f008 */
[----:B------:R-:W-:Y:S01]  /*3dc0*/  IMAD.MOV.U32 R8, RZ, RZ, RZ ;  /* 0x000000ffff087224 */ /* 0x000fe200078e00ff */
[----:B------:R-:W-:Y:S02]  /*3dd0*/  IADD3 R2, R250, R2, R164 ;  /* 0x00000002fa027210 */ /* 0x000fe40007ffe0a4 */
[----:B------:R-:W-:Y:S02]  /*3de0*/  PLOP3.LUT P0, PT, PT, PT, UP0, 0x80, 0x0 ;  /* 0x000000000000781c */ /* 0x000fe40003f0f008 */
[----:B------:R-:W-:-:S05]  /*3df0*/  IADD3 R2, R2, -0x70, RZ ;  /* 0xffffff9002027810 */ /* 0x000fca0007ffe0ff */
[----:B------:R-:W-:Y:S02]  /*3e00*/  IMAD.MOV.U32 R3, RZ, RZ, R2 ;  /* 0x000000ffff037224 */ /* 0x000fe400078e0002 */
[----:B-1----:R-:W-:-:S05]  /*3e10*/  @P4 IMAD.HI.U32 R4, R2, c[0x0][0x2bc], RZ ;  /* 0x0000af0002044a27 */ /* 0x002fca00078e00ff */
        /* <DEDUP_REMOVED lines=9> */
[----:B------:R-:W-:Y:S01]  /*3eb0*/  SHF.R.S32.HI R2, RZ, 0x1f, R9 ;  /* 0x0000001fff027819 */ /* 0x000fe20000011409 */
[----:B------:R1:W-:Y:S04]  /*3ec0*/  STL [R1+0x20], R9 ;  /* 0x0000200901007387 */ /* 0x0003e80000100800 */
[----:B------:R-:W-:-:S04]  /*3ed0*/  IMAD R2, R2, c[0x0][0x1e0], RZ ;  /* 0x0000780002027a24 */ /* 0x000fc800078e02ff */
[----:B------:R-:W-:-:S04]  /*3ee0*/  IMAD R2, R9, c[0x0][0x1e4], R2 ;  /* 0x0000790009027a24 */ /* 0x000fc800078e0202 */
[----:B------:R-:W-:Y:S01]  /*3ef0*/  IMAD.IADD R5, R5, 0x1, R2 ;  /* 0x0000000105057824 */ /* 0x000fe200078e0202 */
[----:B--2---:R1:W-:Y:S01]  /*3f00*/  STL [R1+0x1c], R8 ;  /* 0x00001c0801007387 */ /* 0x0043e20000100800 */
[----:B------:R-:W-:Y:S02]  /*3f10*/  SHF.R.S32.HI R2, RZ, 0x1f, R8 ;  /* 0x0000001fff027819 */ /* 0x000fe40000011408 */
        /* <DEDUP_REMOVED lines=9> */
.L_x_1389:
[----:B------:R-:W-:Y:S05]  /*3fb0*/  BRA.DIV ~URZ, `(.L_x_1336) ;  /* 0x000115327f007947 */ /* 0x000fea000b800000 */
[----:B------:R-:W4:Y:S04]  /*3fc0*/  SHFL.IDX PT, R18, R7, RZ, 0x181f ;  /* 0x00181fff07127589 */ /* 0x000f2800000e0000 */
[----:B------:R-:W5:Y:S04]  /*3fd0*/  SHFL.IDX PT, R16, R7, 0x1, 0x181f ;  /* 0x00381f0007107f89 */ /* 0x000f6800000e0000 */
[----:B------:R-:W1:Y:S04]  /*3fe0*/  SHFL.IDX PT, R13, R7, 0x2, 0x181f ;  /* 0x00581f00070d7f89 */ /* 0x000e6800000e0000 */
[----:B------:R-:W2:Y:S04]  /*3ff0*/  SHFL.IDX PT, R17, R3, 0x1, 0x181f ;  /* 0x00381f0003117f89 */ /* 0x000ea800000e0000 */
[----:B-1----:R-:W1:Y:S04]  /*4000*/  SHFL.IDX PT, R8, R7, 0x3, 0x181f ;  /* 0x00781f0007087f89 */ /* 0x002e6800000e0000 */
[----:B------:R-:W3:Y:S04]  /*4010*/  SHFL.IDX PT, R14, R3, 0x2, 0x181f ;  /* 0x00581f00030e7f89 */ /* 0x000ee800000e0000 */
[----:B------:R-:W-:Y:S01]  /*4020*/  SHFL.IDX PT, R5, R7, 0x4, 0x181f ;  /* 0x00981f0007057f89 */ /* 0x000fe200000e0000 */
[----:B----4-:R-:W-:-:S03]  /*4030*/  IADD3 R18, P0, R18, R121, RZ ;  /* 0x0000007912127210 */ /* 0x010fc60007f1e0ff */
[----:B------:R-:W-:Y:S01]  /*4040*/  SHFL.IDX PT, R2, R7, 0x5, 0x181f ;  /* 0x00b81f0007027f89 */ /* 0x000fe200000e0000 */
[-C--:B-----5:R-:W-:Y:S01]  /*4050*/  IADD3 R16, P4, R16, R121.reuse, RZ ;  /* 0x0000007910107210 */ /* 0x0a0fe20007f9e0ff */
[----:B---3--:R-:W-:Y:S02]  /*4060*/  IMAD.X R19, R12, 0x1, R120, P0 ;  /* 0x000000010c137824 */ /* 0x008fe400000e0678 */
[----:B------:R-:W3:Y:S01]  /*4070*/  SHFL.IDX PT, R9, R3, 0x3, 0x181f ;  /* 0x00781f0003097f89 */ /* 0x000ee200000e0000 */
[----:B------:R-:W-:-:S03]  /*4080*/  IADD3 R12, P0, R13, R121, RZ ;  /* 0x000000790d0c7210 */ /* 0x000fc60007f1e0ff */
[----:B------:R-:W4:Y:S01]  /*4090*/  SHFL.IDX PT, R6, R3, 0x4, 0x181f ;  /* 0x00981f0003067f89 */ /* 0x000f2200000e0000 */
[----:B--2---:R-:W-:-:S03]  /*40a0*/  IMAD.X R17, R17, 0x1, R120, P4 ;  /* 0x0000000111117824 */ /* 0x004fc600020e0678 */
[----:B------:R-:W2:Y:S01]  /*40b0*/  SHFL.IDX PT, R4, R3, 0x5, 0x181f ;  /* 0x00b81f0003047f89 */ /* 0x000ea200000e0000 */
[----:B-1----:R-:W-:-:S03]  /*40c0*/  IADD3 R8, P5, R8, R121, RZ ;  /* 0x0000007908087210 */ /* 0x002fc60007fbe0ff */
[----:B------:R1:W-:Y:S01]  /*40d0*/  LDGSTS.E.BYPASS.LTC128B.128 [R244+0x3900], [R18.64], !P3 ;  /* 0x0390000012f47fae */ /* 0x0003e2000d901d48 */
[----:B------:R-:W-:-:S03]  /*40e0*/  IMAD.X R13, R14, 0x1, R120, P0 ;  /* 0x000000010e0d7824 */ /* 0x000fc600000e0678 */
[----:B------:R5:W-:Y:S04]  /*40f0*/  LDGSTS.E.BYPASS.LTC128B.128 [R244+0x4100], [R16.64], !P3 ;  /* 0x0410000010f47fae */ /* 0x000be8000d901d48 */
[----:B------:R2:W-:Y:S01]  /*4100*/  LDGSTS.E.BYPASS.LTC128B.128 [R244+0x4900], [R12.64], !P3 ;  /* 0x049000000cf47fae */ /* 0x0005e2000d901d48 */
[----:B---3--:R-:W-:-:S03]  /*4110*/  IMAD.X R9, R9, 0x1, R120, P5 ;  /* 0x0000000109097824 */ /* 0x008fc600028e0678 */
[----:B------:R-:W3:Y:S04]  /*4120*/  SHFL.IDX PT, R7, R7, 0x6, 0x181f ;  /* 0x00d81f0007077f89 */ /* 0x000ee800000e0000 */
[----:B------:R3:W-:Y:S04]  /*4130*/  LDGSTS.E.BYPASS.LTC128B.128 [R244+0x5100], [R8.64], !P3 ;  /* 0x0510000008f47fae */ /* 0x0007e8000d901d48 */
[----:B------:R-:W3:Y:S01]  /*4140*/  SHFL.IDX PT, R3, R3, 0x6, 0x181f ;  /* 0x00d81f0003037f89 */ /* 0x000ee200000e0000 */
[-C--:B-1----:R-:W-:Y:S02]  /*4150*/  IADD3 R18, P4, R5, R121.reuse, RZ ;  /* 0x0000007905127210 */ /* 0x082fe40007f9e0ff */
[----:B-----5:R-:W-:-:S03]  /*4160*/  IADD3 R16, P0, R2, R121, RZ ;  /* 0x0000007902107210 */ /* 0x020fc60007f1e0ff */
[--C-:B----4-:R-:W-:Y:S02]  /*4170*/  IMAD.X R19, R6, 0x1, R120.reuse, P4 ;  /* 0x0000000106137824 */ /* 0x110fe400020e0678 */
[----:B--2---:R-:W-:-:S03]  /*4180*/  IMAD.X R17, R4, 0x1, R120, P0 ;  /* 0x0000000104117824 */ /* 0x004fc600000e0678 */
[----:B------:R1:W-:Y:S04]  /*4190*/  LDGSTS.E.BYPASS.LTC128B.128 [R244+0x5900], [R18.64], !P3 ;  /* 0x0590000012f47fae */ /* 0x0003e8000d901d48 */
[----:B------:R1:W-:Y:S02]  /*41a0*/  LDGSTS.E.BYPASS.LTC128B.128 [R244+0x6100], [R16.64], !P3 ;  /* 0x0610000010f47fae */ /* 0x0003e4000d901d48 */
.L_x_1390:
[----:B---3--:R-:W-:-:S04]  /*41b0*/  IADD3 R2, P0, R7, R121, RZ ;  /* 0x0000007907027210 */ /* 0x008fc80007f1e0ff */
[----:B------:R-:W-:-:S05]  /*41c0*/  IADD3.X R3, R3, R120, RZ, P0, !PT ;  /* 0x0000007803037210 */ /* 0x000fca00007fe4ff */
[----:B------:R-:W-:Y:S01]  /*41d0*/  @!PT LDS RZ, [RZ] ;  /* 0x00000000fffff984 */ /* 0x000fe20000000800 */
[----:B------:R-:W-:Y:S01]  /*41e0*/  @!PT LDS RZ, [RZ] ;  /* 0x00000000fffff984 */ /* 0x000fe20000000800 */
[----:B------:R-:W-:Y:S01]  /*41f0*/  @!PT LDS RZ, [RZ] ;  /* 0x00000000fffff984 */ /* 0x000fe20000000800 */
[----:B------:R2:W-:Y:S04]  /*4200*/  LDGSTS.E.BYPASS.LTC128B.128 [R244+0x6900], [R2.64], !P3 ;  /* 0x0690000002f47fae */ /* 0x0005e8000d901d48 */
.L_x_1334:
[----:B--234-:R-:W-:Y:S05]  /*4210*/  BSYNC B0 ;  /* 0x0000000000007941 */ /* 0x01cfea0003800000 */
.L_x_1333:
[----:B------:R-:W2:Y:S04]  /*4220*/  LDL R2, [R1+0x14] ;  /* 0x0000140001027983 */ /* 0x000ea80000100800 */
[----:B------:R-:W0:Y:S01]  /*4230*/  LDGDEPBAR ;  /* 0x00000000000079af */ /* 0x000e220000000000 */
[----:B--2---:R-:W-:-:S04]  /*4240*/  IMAD.IADD R2, R246, 0x1, R2 ;  /* 0x00000001f6027824 */ /* 0x004fc800078e0202 */
[----:B------:R-:W-:Y:S01]  /*4250*/  @P2 IMAD.HI.U32 R3, R2, c[0x0][0x2c8], RZ ;  /* 0x0000b20002032a27 */ /* 0x000fe200078e00ff */
[----:B------:R2:W-:Y:S01]  /*4260*/  STL [R1+0x5c], R2 ;  /* 0x00005c0201007387 */ /* 0x0005e20000100800 */
[----:B-1----:R-:W-:-:S03]  /*4270*/  MOV R6, R2 ;  /* 0x0000000200067202 */ /* 0x002fc60000000f00 */
[----:B------:R-:W-:Y:S01]  /*4280*/  @P2 SHF.R.U32.HI R6, RZ, c[0x0][0x2cc], R3 ;  /* 0x0000b300ff062a19 */ /* 0x000fe20000011603 */
[----:B------:R-:W-:Y:S01]  /*4290*/  IMAD.IADD R3, R0, 0x1, -R245 ;  /* 0x0000000100037824 */ /* 0x000fe200078e0af5 */
[----:B--2---:R-:W-:-:S04]  /*42a0*/  IADD3 R2, -R245, 0x1, R0 ;  /* 0x00000001f5027810 */ /* 0x004fc80007ffe100 */
[----:B------:R-:W-:Y:S01]  /*42b0*/  IADD3 R0, R2, -c[0x0][0x168], RZ ;  /* 0x80005a0002007a10 */ /* 0x000fe20007ffe0ff */
[----:B------:R-:W-:Y:S05]  /*42c0*/  BRA.DIV ~URZ, `(.L_x_1337) ;  /* 0x000118f27f007947 */ /* 0x000fea000b800000 */
[----:B------:R1:W2:Y:S02]  /*42d0*/  SHFL.IDX PT, R2, R6, RZ, 0x1c1f ;  /* 0x001c1fff06027589 */ /* 0x0002a400000e0000 */
.L_x_1391:
[----:B--2---:R-:W-:-:S05]  /*42e0*/  IMAD.IADD R2, R0, 0x1, R2 ;  /* 0x0000000100027824 */ /* 0x004fca00078e0202 */
[----:B------:R-:W-:-:S04]  /*42f0*/  IMNMX R2, R3, R2, PT ;  /* 0x0000000203027217 */ /* 0x000fc80003800200 */
[C---:B------:R-:W-:Y:S02]  /*4300*/  ISETP.GT.AND P6, PT, R2.reuse, RZ, PT ;  /* 0x000000ff0200720c */ /* 0x040fe40003fc4270 */
        /* <DEDUP_REMOVED lines=19> */
[----:B------:R-:W-:Y:S02]  /*4440*/  FSEL R162, R138, -INF , P6 ;  /* 0xff8000008aa27808 */ /* 0x000fe40003000000 */
        /* <DEDUP_REMOVED lines=34> */
[----:B------:R-:W-:Y:S01]  /*4670*/  FSEL R38, R38, -INF , P0 ;  /* 0xff80000026267808 */ /* 0x000fe20000000000 */
[----:B------:R-:W-:Y:S05]  /*4680*/  BRA.DIV ~URZ, `(.L_x_1338) ;  /* 0x000115927f007947 */ /* 0x000fea000b800000 */
[----:B------:R-:W2:Y:S04]  /*4690*/  SHFL.IDX PT, R2, R6, 0x2, 0x1c1f ;  /* 0x005c1f0006027f89 */ /* 0x000ea800000e0000 */
[----:B------:R-:W3:Y:S04]  /*46a0*/  SHFL.IDX PT, R5, R6, 0x1, 0x1c1f ;  /* 0x003c1f0006057f89 */ /* 0x000ee800000e0000 */
[----:B------:R-:W4:Y:S01]  /*46b0*/  SHFL.IDX PT, R4, R6, 0x3, 0x1c1f ;  /* 0x007c1f0006047f89 */ /* 0x000f2200000e0000 */
[----:B--2---:R-:W-:-:S02]  /*46c0*/  IMAD.IADD R2, R0, 0x1, R2 ;  /* 0x0000000100027824 */ /* 0x004fc400078e0202 */
[----:B---3--:R-:W-:-:S03]  /*46d0*/  IMAD.IADD R5, R0, 0x1, R5 ;  /* 0x0000000100057824 */ /* 0x008fc600078e0205 */
[----:B------:R-:W-:Y:S01]  /*46e0*/  IMNMX R2, R3, R2, PT ;  /* 0x0000000203027217 */ /* 0x000fe20003800200 */
[----:B----4-:R-:W-:-:S03]  /*46f0*/  IMAD.IADD R4, R0, 0x1, R4 ;  /* 0x0000000100047824 */ /* 0x010fc600078e0204 */
[C---:B------:R-:W-:Y:S02]  /*4700*/  ISETP.GT.AND P6, PT, R2.reuse, RZ, PT ;  /* 0x000000ff0200720c */ /* 0x040fe40003fc4270 */
[C---:B------:R-:W-:Y:S02]  /*4710*/  ISETP.GT.AND P5, PT, R2.reuse, 0x1, PT ;  /* 0x000000010200780c */ /* 0x040fe40003fa4270 */
[C---:B------:R-:W-:Y:S02]  /*4720*/  ISETP.GT.AND P4, PT, R2.reuse, 0x8, PT ;  /* 0x000000080200780c */ /* 0x040fe40003f84270 */
[----:B------:R-:W-:Y:S02]  /*4730*/  ISETP.GT.AND P0, PT, R2, 0x9, PT ;  /* 0x000000090200780c */ /* 0x000fe40003f04270 */
[----:B------:R-:W-:Y:S02]  /*4740*/  FSEL R12, R122, -INF , P6 ;  /* 0xff8000007a0c7808 */ /* 0x000fe40003000000 */
[----:B------:R-:W-:-:S02]  /*4750*/  FSEL R123, R123, -INF , P5 ;  /* 0xff8000007b7b7808 */ /* 0x000fc40002800000 */
[C---:B------:R-:W-:Y:S02]  /*4760*/  ISETP.GT.AND P6, PT, R2.reuse, 0x10, PT ;  /* 0x000000100200780c */ /* 0x040fe40003fc4270 */
[----:B------:R-:W-:Y:S02]  /*4770*/  ISETP.GT.AND P5, PT, R2, 0x11, PT ;  /* 0x000000110200780c */ /* 0x000fe40003fa4270 */
[----:B------:R-:W-:Y:S02]  /*4780*/  FSEL R130, R130, -INF , P4 ;  /* 0xff80000082827808 */ /* 0x000fe40002000000 */
[----:B------:R-:W-:Y:S02]  /*4790*/  FSEL R131, R131, -INF , P0 ;  /* 0xff80000083837808 */ /* 0x000fe40000000000 */
[C---:B------:R-:W-:Y:S02]  /*47a0*/  ISETP.GT.AND P4, PT, R2.reuse, 0x18, PT ;  /* 0x000000180200780c */ /* 0x040fe40003f84270 */
[----:B------:R-:W-:-:S02]  /*47b0*/  ISETP.GT.AND P0, PT, R2, 0x19, PT ;  /* 0x000000190200780c */ /* 0x000fc40003f04270 */
[----:B------:R-:W-:Y:S02]  /*47c0*/  FSEL R136, R136, -INF , P6 ;  /* 0xff80000088887808 */ /* 0x000fe40003000000 */
[----:B------:R-:W-:Y:S02]  /*47d0*/  FSEL R137, R137, -INF , P5 ;  /* 0xff80000089897808 */ /* 0x000fe40002800000 */
        /* <DEDUP_REMOVED lines=34> */
[----:B------:R-:W-:Y:S02]  /*4a00*/  IMNMX R0, R3, R5, PT ;  /* 0x0000000503007217 */ /* 0x000fe40003800200 */
[----:B------:R-:W-:Y:S02]  /*4a10*/  FSEL R44, R44, -INF , P4 ;  /* 0xff8000002c2c7808 */ /* 0x000fe40002000000 */
[----:B------:R-:W-:Y:S02]  /*4a20*/  FSEL R43, R41, -INF , P0 ;  /* 0xff800000292b7808 */ /* 0x000fe40000000000 */
[C---:B------:R-:W-:Y:S02]  /*4a30*/  ISETP.GT.AND P4, PT, R2.reuse, 0x68, PT ;  /* 0x000000680200780c */ /* 0x040fe40003f84270 */
[----:B------:R-:W-:Y:S02]  /*4a40*/  ISETP.GT.AND P0, PT, R2, 0x69, PT ;  /* 0x000000690200780c */ /* 0x000fe40003f04270 */
[----:B------:R-:W-:-:S02]  /*4a50*/  FSEL R31, R31, -INF , P6 ;  /* 0xff8000001f1f7808 */ /* 0x000fc40003000000 */
[----:B------:R-:W-:Y:S02]  /*4a60*/  FSEL R30, R30, -INF , P5 ;  /* 0xff8000001e1e7808 */ /* 0x000fe40002800000 */
[C---:B------:R-:W-:Y:S02]  /*4a70*/  ISETP.GT.AND P6, PT, R0.reuse, RZ, PT ;  /* 0x000000ff0000720c */ /* 0x040fe40003fc4270 */
[----:B------:R-:W-:Y:S02]  /*4a80*/  ISETP.GT.AND P5, PT, R0, 0x1, PT ;  /* 0x000000010000780c */ /* 0x000fe40003fa4270 */
[----:B------:R-:W-:Y:S02]  /*4a90*/  FSEL R29, R29, -INF , P4 ;  /* 0xff8000001d1d7808 */ /* 0x000fe40002000000 */
[----:B------:R-:W-:Y:S02]  /*4aa0*/  FSEL R28, R28, -INF , P0 ;  /* 0xff8000001c1c7808 */ /* 0x000fe40000000000 */
[----:B------:R-:W-:-:S02]  /*4ab0*/  ISETP.GT.AND P4, PT, R0, 0x8, PT ;  /* 0x000000080000780c */ /* 0x000fc40003f84270 */
[----:B------:R-:W-:Y:S02]  /*4ac0*/  ISETP.GT.AND P0, PT, R0, 0x9, PT ;  /* 0x000000090000780c */ /* 0x000fe40003f04270 */
[----:B------:R-:W-:Y:S02]  /*4ad0*/  FSEL R118, R118, -INF , P6 ;  /* 0xff80000076767808 */ /* 0x000fe40003000000 */
[----:B------:R-:W-:Y:S02]  /*4ae0*/  FSEL R119, R119, -INF , P5 ;  /* 0xff80000077777808 */ /* 0x000fe40002800000 */
[C---:B------:R-:W-:Y:S02]  /*4af0*/  ISETP.GT.AND P6, PT, R0.reuse, 0x10, PT ;  /* 0x000000100000780c */ /* 0x040fe40003fc4270 */
[----:B------:R-:W-:Y:S02]  /*4b00*/  ISETP.GT.AND P5, PT, R0, 0x11, PT ;  /* 0x000000110000780c */ /* 0x000fe40003fa4270 */
[----:B------:R-:W-:-:S02]  /*4b10*/  FSEL R128, R128, -INF , P4 ;  /* 0xff80000080807808 */ /* 0x000fc40002000000 */
[----:B------:R-:W-:Y:S02]  /*4b20*/  FSEL R129, R129, -INF , P0 ;  /* 0xff80000081817808 */ /* 0x000fe40000000000 */
[C---:B------:R-:W-:Y:S02]  /*4b30*/  ISETP.GT.AND P4, PT, R0.reuse, 0x18, PT ;  /* 0x000000180000780c */ /* 0x040fe40003f84270 */
        /* <DEDUP_REMOVED lines=37> */
[----:B------:R-:W-:Y:S02]  /*4d90*/  IMNMX R3, R3, R4, PT ;  /* 0x0000000403037217 */ /* 0x000fe40003800200 */
[----:B------:R-:W-:Y:S02]  /*4da0*/  FSEL R16, R36, -INF , P4 ;  /* 0xff80000024107808 */ /* 0x000fe40002000000 */
[----:B------:R-:W-:-:S02]  /*4db0*/  FSEL R62, R37, -INF , P0 ;  /* 0xff800000253e7808 */ /* 0x000fc40000000000 */
[----:B------:R-:W-:Y:S02]  /*4dc0*/  FMNMX.FTZ R4, R116, R117, !PT ;  /* 0x0000007574047209 */ /* 0x000fe40007810000 */
[----:B------:R-:W-:Y:S02]  /*4dd0*/  ISETP.GT.AND P4, PT, R0, 0x68, PT ;  /* 0x000000680000780c */ /* 0x000fe40003f84270 */
[----:B------:R-:W-:Y:S02]  /*4de0*/  FSEL R37, R20, -INF , P6 ;  /* 0xff80000014257808 */ /* 0x000fe40003000000 */
[----:B------:R-:W-:Y:S02]  /*4df0*/  FSEL R36, R32, -INF , P5 ;  /* 0xff80000020247808 */ /* 0x000fe40002800000 */
[C---:B------:R-:W-:Y:S02]  /*4e00*/  ISETP.GT.AND P6, PT, R3.reuse, RZ, PT ;  /* 0x000000ff0300720c */ /* 0x040fe40003fc4270 */
[----:B------:R-:W-:-:S02]  /*4e10*/  ISETP.GT.AND P5, PT, R3, 0x1, PT ;  /* 0x000000010300780c */ /* 0x000fc40003fa4270 */
[----:B------:R-:W-:Y:S02]  /*4e20*/  FMNMX.FTZ R2, R126, R4, !PT ;  /* 0x000000047e027209 */ /* 0x000fe40007810000 */
[----:B------:R-:W-:Y:S02]  /*4e30*/  ISETP.GT.AND P0, PT, R0, 0x69, PT ;  /* 0x000000690000780c */ /* 0x000fe40003f04270 */
[----:B------:R-:W-:Y:S02]  /*4e40*/  FSEL R57, R22, -INF , P4 ;  /* 0xff80000016397808 */ /* 0x000fe40002000000 */
[----:B------:R-:W-:Y:S02]  /*4e50*/  ISETP.GT.AND P4, PT, R3, 0x8, PT ;  /* 0x000000080300780c */ /* 0x000fe40003f84270 */
[----:B------:R-:W-:Y:S02]  /*4e60*/  FSEL R124, R124, -INF , P6 ;  /* 0xff8000007c7c7808 */ /* 0x000fe40003000000 */
[----:B------:R-:W-:-:S02]  /*4e70*/  FSEL R125, R125, -INF , P5 ;  /* 0xff8000007d7d7808 */ /* 0x000fc40002800000 */
[----:B------:R-:W-:Y:S02]  /*4e80*/  FMNMX.FTZ R5, R118, R119, !PT ;  /* 0x0000007776057209 */ /* 0x000fe40007810000 */
[----:B------:R-:W-:Y:S02]  /*4e90*/  FMNMX.FTZ R4, R12, R123, !PT ;  /* 0x0000007b0c047209 */ /* 0x000fe40007810000 */
[----:B------:R-:W-:Y:S02]  /*4ea0*/  FSEL R56, R15, -INF , P0 ;  /* 0xff8000000f387808 */ /* 0x000fe40000000000 */
[----:B------:R-:W-:Y:S02]  /*4eb0*/  ISETP.GT.AND P0, PT, R3, 0x9, PT ;  /* 0x000000090300780c */ /* 0x000fe40003f04270 */
[----:B------:R-:W-:Y:S02]  /*4ec0*/  FSEL R104, R104, -INF , P4 ;  /* 0xff80000068687808 */ /* 0x000fe40002000000 */
[----:B------:R-:W-:-:S02]  /*4ed0*/  FMNMX.FTZ R5, R128, R5, !PT ;  /* 0x0000000580057209 */ /* 0x000fc40007810000 */
[----:B------:R-:W-:Y:S02]  /*4ee0*/  FMNMX.FTZ R4, R130, R4, !PT ;  /* 0x0000000482047209 */ /* 0x000fe40007810000 */
[----:B-1----:R-:W-:Y:S02]  /*4ef0*/  FMNMX.FTZ R6, R124, R125, !PT ;  /* 0x0000007d7c067209 */ /* 0x002fe40007810000 */
[----:B------:R-:W-:Y:S02]  /*4f00*/  FMNMX.FTZ R2, R127, R2, !PT ;  /* 0x000000027f027209 */ /* 0x000fe40007810000 */
[----:B------:R-:W-:Y:S02]  /*4f10*/  ISETP.GT.AND P6, PT, R3, 0x10, PT ;  /* 0x000000100300780c */ /* 0x000fe40003fc4270 */
[----:B------:R-:W-:Y:S02]  /*4f20*/  FSEL R22, R105, -INF , P0 ;  /* 0xff80000069167808 */ /* 0x000fe40000000000 */
[----:B------:R-:W-:-:S02]  /*4f30*/  FMNMX.FTZ R5, R129, R5, !PT ;  /* 0x0000000581057209 */ /* 0x000fc40007810000 */
[----:B------:R-:W-:Y:S02]  /*4f40*/  FMNMX.FTZ R4, R131, R4, !PT ;  /* 0x0000000483047209 */ /* 0x000fe40007810000 */
[----:B------:R-:W-:Y:S02]  /*4f50*/  FMNMX.FTZ R6, R104, R6, !PT ;  /* 0x0000000668067209 */ /* 0x000fe40007810000 */
[----:B------:R-:W-:Y:S02]  /*4f60*/  ISETP.GT.AND P5, PT, R3, 0x11, PT ;  /* 0x000000110300780c */ /* 0x000fe40003fa4270 */
[----:B------:R-:W-:Y:S02]  /*4f70*/  FSEL R15, R106, -INF , P6 ;  /* 0xff8000006a0f7808 */ /* 0x000fe40003000000 */
[----:B------:R-:W-:Y:S02]  /*4f80*/  FMNMX.FTZ R2, R132, R2, !PT ;  /* 0x0000000284027209 */ /* 0x000fe40007810000 */
        /* <DEDUP_REMOVED lines=135> */
[----:B------:R-:W-:Y:S02]  /*5800*/  FMNMX.FTZ R8, R38, R8, !PT ;  /* 0x0000000826087209 */ /* 0x000fe40007810000 */
[----:B------:R-:W-:Y:S02]  /*5810*/  FMNMX.FTZ R5, R56, R5, !PT ;  /* 0x0000000538057209 */ /* 0x000fe40007810000 */
[----:B------:R-:W-:Y:S01]  /*5820*/  FMNMX.FTZ R4, R28, R4, !PT ;  /* 0x000000041c047209 */ /* 0x000fe20007810000 */
[----:B------:R-:W1:Y:S01]  /*5830*/  SHFL.BFLY PT, R3, R8, 0x2, 0x1f ;  /* 0x0c401f0008037f89 */ /* 0x000e6200000e0000 */
[----:B------:R-:W-:-:S02]  /*5840*/  FSEL R70, R70, -INF , P0 ;  /* 0xff80000046467808 */ /* 0x000fc40000000000 */
[----:B------:R-:W-:Y:S01]  /*5850*/  FMNMX.FTZ R6, R97, R6, !PT ;  /* 0x0000000661067209 */ /* 0x000fe20007810000 */
[----:B------:R-:W2:Y:S03]  /*5860*/  SHFL.BFLY PT, R2, R5, 0x2, 0x1f ;  /* 0x0c401f0005027f89 */ /* 0x000ea600000e0000 */
[----:B------:R-:W-:Y:S01]  /*5870*/  FMNMX.FTZ R6, R70, R6, !PT ;  /* 0x0000000646067209 */ /* 0x000fe20007810000 */
        /* <DEDUP_REMOVED lines=13> */
.L_x_1392:
[C---:B------:R-:W-:Y:S01]  /*5950*/  FMUL.FTZ R9, R3.reuse, c[0x0][0x2d0] ;  /* 0x0000b40003097a20 */ /* 0x040fe20000410000 */
[----:B------:R-:W-:Y:S01]  /*5960*/  FSETP.NEU.FTZ.AND P0, PT, R3, -INF , PT ;  /* 0xff8000000300780b */ /* 0x000fe20003f1d000 */
[----:B------:R-:W-:Y:S01]  /*5970*/  FMUL.FTZ R8, R2, c[0x0][0x2d0] ;  /* 0x0000b40002087a20 */ /* 0x000fe20000410000 */
[----:B------:R-:W2:Y:S01]  /*5980*/  LDL R208, [R1+0x14] ;  /* 0x0000140001d07983 */ /* 0x000ea20000100800 */
[----:B------:R-:W-:Y:S01]  /*5990*/  FMUL.FTZ R122, R0, c[0x0][0x2d0] ;  /* 0x0000b400007a7a20 */ /* 0x000fe20000410000 */
[----:B------:R-:W-:Y:S01]  /*59a0*/  FSEL R9, R9, RZ, P0 ;  /* 0x000000ff09097208 */ /* 0x000fe20000000000 */
[----:B------:R-:W-:Y:S01]  /*59b0*/  WARPSYNC 0xffffffff ;  /* 0xffffffff00007948 */ /* 0x000fe20003800000 */
[----:B------:R-:W-:Y:S01]  /*59c0*/  FSETP.NEU.FTZ.AND P0, PT, R2, -INF , PT ;  /* 0xff8000000200780b */ /* 0x000fe20003f1d000 */
[----:B------:R-:W-:Y:S01]  /*59d0*/  LDSM.16.MT88.4 R140, [R234] ;  /* 0x00000000ea8c783b */ /* 0x000fe20000004200 */
[----:B----4-:R-:W-:Y:S01]  /*59e0*/  FMNMX.FTZ R68, R6, R68, !PT ;  /* 0x0000004406447209 */ /* 0x010fe20007810000 */
[--C-:B------:R-:W-:Y:S01]  /*59f0*/  FFMA.FTZ R182, R126, c[0x0][0x2d0], -R9.reuse ;  /* 0x0000b4007eb67a23 */ /* 0x100fe20000010809 */
[----:B------:R-:W-:Y:S01]  /*5a00*/  FSEL R8, R8, RZ, P0 ;  /* 0x000000ff08087208 */ /* 0x000fe20000000000 */
[--C-:B------:R-:W-:Y:S01]  /*5a10*/  FFMA.FTZ R115, R127, c[0x0][0x2d0], -R9.reuse ;  /* 0x0000b4007f737a23 */ /* 0x100fe20000010809 */
[----:B------:R-:W-:Y:S01]  /*5a20*/  FSETP.NEU.FTZ.AND P0, PT, R0, -INF , PT ;  /* 0xff8000000000780b */ /* 0x000fe20003f1d000 */
[----:B------:R-:W-:Y:S01]  /*5a30*/  FMUL.FTZ R96, R68, c[0x0][0x2d0] ;  /* 0x0000b40044607a20 */ /* 0x000fe20000410000 */
[----:B------:R-:W-:Y:S01]  /*5a40*/  LDSM.16.MT88.4 R24, [R233+0x800] ;  /* 0x00080000e918783b */ /* 0x000fe20000004200 */
[--C-:B------:R-:W-:Y:S01]  /*5a50*/  FFMA.FTZ R107, R132, c[0x0][0x2d0], -R9.reuse ;  /* 0x0000b400846b7a23 */ /* 0x100fe20000010809 */
[----:B------:R-:W-:Y:S01]  /*5a60*/  FSEL R122, R122, RZ, P0 ;  /* 0x000000ff7a7a7208 */ /* 0x000fe20000000000 */
[----:B------:R-:W-:Y:S01]  /*5a70*/  FFMA.FTZ R76, R133, c[0x0][0x2d0], -R9 ;  /* 0x0000b400854c7a23 */ /* 0x000fe20000010809 */
[----:B------:R-:W-:Y:S01]  /*5a80*/  FSETP.NEU.FTZ.AND P0, PT, R68, -INF , PT ;  /* 0xff8000004400780b */ /* 0x000fe20003f1d000 */
[--C-:B------:R-:W-:Y:S01]  /*5a90*/  FFMA.FTZ R106, R134, c[0x0][0x2d0], -R8.reuse ;  /* 0x0000b400866a7a23 */ /* 0x100fe20000010808 */
[----:B------:R-:W-:Y:S01]  /*5aa0*/  MUFU.EX2 R182, R182 ;  /* 0x000000b600b67308 */ /* 0x000fe20000000800 */
[----:B------:R-:W-:Y:S01]  /*5ab0*/  FFMA.FTZ R75, R135, c[0x0][0x2d0], -R8 ;  /* 0x0000b400874b7a23 */ /* 0x000fe20000010808 */
[----:B------:R-:W-:Y:S01]  /*5ac0*/  FSEL R96, R96, RZ, P0 ;  /* 0x000000ff60607208 */ /* 0x000fe20000000000 */
[----:B------:R-:W1:Y:S01]  /*5ad0*/  LDSM.16.MT88.4 R132, [R233] ;  /* 0x00000000e984783b */ /* 0x000e620000004200 */
[----:B------:R-:W-:-:S02]  /*5ae0*/  FFMA.FTZ R49, R108, c[0x0][0x2d0], -R122 ;  /* 0x0000b4006c317a23 */ /* 0x000fc4000001087a */
[--C-:B------:R-:W-:Y:S01]  /*5af0*/  FFMA.FTZ R53, R112, c[0x0][0x2d0], -R9.reuse ;  /* 0x0000b40070357a23 */ /* 0x100fe20000010809 */
[----:B------:R-:W-:Y:S01]  /*5b00*/  LDSM.16.MT88.4 R32, [R234+0x800] ;  /* 0x00080000ea20783b */ /* 0x000fe20000004200 */
[--C-:B------:R-:W-:Y:S01]  /*5b10*/  FFMA.FTZ R110, R124, c[0x0][0x2d0], -R96.reuse ;  /* 0x0000b4007c6e7a23 */ /* 0x100fe20000010860 */
[----:B------:R-:W3:Y:S01]  /*5b20*/  MUFU.EX2 R115, R115 ;  /* 0x0000007300737308 */ /* 0x000ee20000000800 */
[--C-:B------:R-:W-:Y:S02]  /*5b30*/  FFMA.FTZ R109, R125, c[0x0][0x2d0], -R96.reuse ;  /* 0x0000b4007d6d7a23 */ /* 0x100fe40000010860 */
[----:B------:R-:W4:Y:S01]  /*5b40*/  LDSM.16.MT88.4 R124, [R232] ;  /* 0x00000000e87c783b */ /* 0x000f220000004200 */
[--C-:B------:R-:W-:Y:S02]  /*5b50*/  FFMA.FTZ R52, R113, c[0x0][0x2d0], -R9.reuse ;  /* 0x0000b40071347a23 */ /* 0x100fe40000010809 */
[----:B------:R-:W-:Y:S02]  /*5b60*/  FFMA.FTZ R108, R104, c[0x0][0x2d0], -R96 ;  /* 0x0000b400686c7a23 */ /* 0x000fe40000010860 */
[--C-:B------:R-:W-:Y:S01]  /*5b70*/  FFMA.FTZ R69, R116, c[0x0][0x2d0], -R9.reuse ;  /* 0x0000b40074457a23 */ /* 0x100fe20000010809 */
[----:B------:R-:W-:Y:S01]  /*5b80*/  MUFU.EX2 R110, R110 ;  /* 0x0000006e006e7308 */ /* 0x000fe20000000800 */
[----:B------:R-:W-:-:S02]  /*5b90*/  FFMA.FTZ R67, R117, c[0x0][0x2d0], -R9 ;  /* 0x0000b40075437a23 */ /* 0x000fc40000010809 */
[--C-:B------:R-:W-:Y:S02]  /*5ba0*/  FFMA.FTZ R66, R118, c[0x0][0x2d0], -R8.reuse ;  /* 0x0000b40076427a23 */ /* 0x100fe40000010808 */
[--C-:B------:R-:W-:Y:S02]  /*5bb0*/  FFMA.FTZ R65, R119, c[0x0][0x2d0], -R8.reuse ;  /* 0x0000b40077417a23 */ /* 0x100fe40000010808 */
[--C-:B------:R-:W-:Y:S01]  /*5bc0*/  FFMA.FTZ R114, R128, c[0x0][0x2d0], -R8.reuse ;  /* 0x0000b40080727a23 */ /* 0x100fe20000010808 */
[----:B------:R-:W-:Y:S01]  /*5bd0*/  MUFU.EX2 R69, R69 ;  /* 0x0000004500457308 */ /* 0x000fe20000000800 */
[----:B------:R-:W-:Y:S01]  /*5be0*/  FFMA.FTZ R113, R129, c[0x0][0x2d0], -R8 ;  /* 0x0000b40081717a23 */ /* 0x000fe20000010808 */
[----:B---3--:R-:W-:Y:S01]  /*5bf0*/  F2FP.BF16.PACK_AB R118, R115, R182 ;  /* 0x000000b67376723e */ /* 0x008fe200000010ff */
[--C-:B------:R-:W-:Y:S02]  /*5c00*/  FFMA.FTZ R64, R12, c[0x0][0x2d0], -R122.reuse ;  /* 0x0000b4000c407a23 */ /* 0x100fe4000001087a */
[----:B------:R-:W-:-:S02]  /*5c10*/  FFMA.FTZ R63, R123, c[0x0][0x2d0], -R122 ;  /* 0x0000b4007b3f7a23 */ /* 0x000fc4000001087a */
[--C-:B------:R-:W-:Y:S01]  /*5c20*/  FFMA.FTZ R112, R130, c[0x0][0x2d0], -R122.reuse ;  /* 0x0000b40082707a23 */ /* 0x100fe2000001087a */
[----:B------:R-:W3:Y:S01]  /*5c30*/  MUFU.EX2 R67, R67 ;  /* 0x0000004300437308 */ /* 0x000ee20000000800 */
[----:B------:R-:W-:Y:S02]  /*5c40*/  FFMA.FTZ R111, R131, c[0x0][0x2d0], -R122 ;  /* 0x0000b400836f7a23 */ /* 0x000fe4000001087a */
[--C-:B------:R-:W-:Y:S02]  /*5c50*/  FFMA.FTZ R104, R22, c[0x0][0x2d0], -R96.reuse ;  /* 0x0000b40016687a23 */ /* 0x100fe40000010860 */
[----:B------:R-:W-:Y:S02]  /*5c60*/  FFMA.FTZ R47, R20, c[0x0][0x2d0], -R96 ;  /* 0x0000b400142f7a23 */ /* 0x000fe40000010860 */
[----:B------:R-:W5:Y:S01]  /*5c70*/  LDSM.16.MT88.4 R20, [R232+0x800] ;  /* 0x00080000e814783b */ /* 0x000f620000004200 */
[----:B------:R-:W-:Y:S01]  /*5c80*/  MUFU.EX2 R66, R66 ;  /* 0x0000004200427308 */ /* 0x000fe20000000800 */
[----:B------:R-:W-:-:S02]  /*5c90*/  FFMA.FTZ R51, R14, c[0x0][0x2d0], -R8 ;  /* 0x0000b4000e337a23 */ /* 0x000fc40000010808 */
[----:B------:R-:W-:Y:S02]  /*5ca0*/  FFMA.FTZ R50, R13, c[0x0][0x2d0], -R8 ;  /* 0x0000b4000d327a23 */ /* 0x000fe40000010808 */
[----:B------:R-:W-:Y:S02]  /*5cb0*/  FFMA.FTZ R73, R15, c[0x0][0x2d0], -R96 ;  /* 0x0000b4000f497a23 */ /* 0x000fe40000010860 */
[--C-:B------:R-:W-:Y:S01]  /*5cc0*/  FFMA.FTZ R105, R136, c[0x0][0x2d0], -R122.reuse ;  /* 0x0000b40088697a23 */ /* 0x100fe2000001087a */
[----:B------:R-:W1:Y:S01]  /*5cd0*/  MUFU.EX2 R65, R65 ;  /* 0x0000004100417308 */ /* 0x000e620000000800 */
[----:B---3--:R-:W-:Y:S01]  /*5ce0*/  F2FP.BF16.PACK_AB R116, R67, R69 ;  /* 0x000000454374723e */ /* 0x008fe200000010ff */
[--C-:B------:R-:W-:Y:S02]  /*5cf0*/  FFMA.FTZ R74, R137, c[0x0][0x2d0], -R122.reuse ;  /* 0x0000b400894a7a23 */ /* 0x100fe4000001087a */
[----:B------:R-:W-:Y:S02]  /*5d00*/  FFMA.FTZ R48, R7, c[0x0][0x2d0], -R122 ;  /* 0x0000b40007307a23 */ /* 0x000fe4000001087a */
[----:B------:R-:W-:-:S02]  /*5d10*/  FFMA.FTZ R54, R54, c[0x0][0x2d0], -R96 ;  /* 0x0000b40036367a23 */ /* 0x000fc40000010860 */
[----:B------:R-:W-:Y:S01]  /*5d20*/  MUFU.EX2 R114, R114 ;  /* 0x0000007200727308 */ /* 0x000fe20000000800 */
[----:B------:R-:W-:Y:S02]  /*5d30*/  FFMA.FTZ R41, R41, c[0x0][0x2d0], -R96 ;  /* 0x0000b40029297a23 */ /* 0x000fe40000010860 */
[----:B------:R-:W-:Y:S02]  /*5d40*/  FFMA.FTZ R90, R19, c[0x0][0x2d0], -R8 ;  /* 0x0000b400135a7a23 */ /* 0x000fe40000010808 */
[--C-:B------:R-:W-:Y:S02]  /*5d50*/  FFMA.FTZ R95, R162, c[0x0][0x2d0], -R9.reuse ;  /* 0x0000b400a25f7a23 */ /* 0x100fe40000010809 */
[--C-:B------:R-:W-:Y:S01]  /*5d60*/  FFMA.FTZ R94, R161, c[0x0][0x2d0], -R9.reuse ;  /* 0x0000b400a15e7a23 */ /* 0x100fe20000010809 */
[----:B------:R-:W3:Y:S01]  /*5d70*/  MUFU.EX2 R113, R113 ;  /* 0x0000007100717308 */ /* 0x000ee20000000800 */
[----:B-1----:R-:W-:Y:S01]  /*5d80*/  F2FP.BF16.PACK_AB R117, R65, R66 ;  /* 0x000000424175723e */ /* 0x002fe200000010ff */
[----:B------:R-:W-:-:S02]  /*5d90*/  FFMA.FTZ R61, R160, c[0x0][0x2d0], -R9 ;  /* 0x0000b400a03d7a23 */ /* 0x000fc40000010809 */
[--C-:B------:R-:W-:Y:S02]  /*5da0*/  FFMA.FTZ R60, R121, c[0x0][0x2d0], -R9.reuse ;  /* 0x0000b400793c7a23 */ /* 0x100fe40000010809 */
[--C-:B------:R-:W-:Y:S02]  /*5db0*/  FFMA.FTZ R93, R120, c[0x0][0x2d0], -R9.reuse ;  /* 0x0000b400785d7a23 */ /* 0x100fe40000010809 */
[----:B------:R-:W-:Y:S01]  /*5dc0*/  MUFU.EX2 R64, R64 ;  /* 0x0000004000407308 */ /* 0x000fe20000000800 */
[--C-:B------:R-:W-:Y:S02]  /*5dd0*/  FFMA.FTZ R92, R102, c[0x0][0x2d0], -R9.reuse ;  /* 0x0000b400665c7a23 */ /* 0x100fe40000010809 */
[--C-:B------:R-:W-:Y:S02]  /*5de0*/  FFMA.FTZ R72, R72, c[0x0][0x2d0], -R9.reuse ;  /* 0x0000b40048487a23 */ /* 0x100fe40000010809 */
[--C-:B------:R-:W-:Y:S02]  /*5df0*/  FFMA.FTZ R71, R71, c[0x0][0x2d0], -R9.reuse ;  /* 0x0000b40047477a23 */ /* 0x100fe40000010809 */
[--C-:B------:R-:W-:Y:S01]  /*5e00*/  FFMA.FTZ R188, R188, c[0x0][0x2d0], -R9.reuse ;  /* 0x0000b400bcbc7a23 */ /* 0x100fe20000010809 */
[----:B------:R-:W1:Y:S01]  /*5e10*/  MUFU.EX2 R63, R63 ;  /* 0x0000003f003f7308 */ /* 0x000e620000000800 */
[----:B---3--:R-:W-:Y:S01]  /*5e20*/  F2FP.BF16.PACK_AB R119, R113, R114 ;  /* 0x000000727177723e */ /* 0x008fe200000010ff */
[----:B------:R-:W-:-:S02]  /*5e30*/  FFMA.FTZ R187, R152, c[0x0][0x2d0], -R9 ;  /* 0x0000b40098bb7a23 */ /* 0x000fc40000010809 */
[--C-:B------:R-:W-:Y:S02]  /*5e40*/  FFMA.FTZ R186, R186, c[0x0][0x2d0], -R9.reuse ;  /* 0x0000b400baba7a23 */ /* 0x100fe40000010809 */
[--C-:B------:R-:W-:Y:S02]  /*5e50*/  FFMA.FTZ R185, R185, c[0x0][0x2d0], -R9.reuse ;  /* 0x0000b400b9b97a23 */ /* 0x100fe40000010809 */
[----:B------:R-:W-:Y:S01]  /*5e60*/  MUFU.EX2 R112, R112 ;  /* 0x0000007000707308 */ /* 0x000fe20000000800 */
[----:B------:R-:W-:Y:S01]  /*5e70*/  HMMA.16816.F32.BF16 R136, R116, R132, RZ ;  /* 0x000000847488723c */ /* 0x000fe200000418ff */
[--C-:B------:R-:W-:Y:S02]  /*5e80*/  FFMA.FTZ R81, R81, c[0x0][0x2d0], -R9.reuse ;  /* 0x0000b40051517a23 */ /* 0x100fe40000010809 */
[--C-:B------:R-:W-:Y:S02]  /*5e90*/  FFMA.FTZ R80, R80, c[0x0][0x2d0], -R9.reuse ;  /* 0x0000b40050507a23 */ /* 0x100fe40000010809 */
[----:B------:R-:W-:-:S02]  /*5ea0*/  FFMA.FTZ R79, R79, c[0x0][0x2d0], -R9 ;  /* 0x0000b4004f4f7a23 */ /* 0x000fc40000010809 */
[----:B------:R-:W3:Y:S01]  /*5eb0*/  MUFU.EX2 R111, R111 ;  /* 0x0000006f006f7308 */ /* 0x000ee20000000800 */
[----:B-1----:R-:W-:Y:S01]  /*5ec0*/  F2FP.BF16.PACK_AB R12, R63, R64 ;  /* 0x000000403f0c723e */ /* 0x002fe200000010ff */
[C---:B----4-:R-:W-:Y:S01]  /*5ed0*/  HMMA.16816.F32.BF16 R128, R116.reuse, R124, RZ ;  /* 0x0000007c7480723c */ /* 0x050fe200000418ff */
[--C-:B------:R-:W-:Y:S02]  /*5ee0*/  FFMA.FTZ R78, R78, c[0x0][0x2d0], -R9.reuse ;  /* 0x0000b4004e4e7a23 */ /* 0x100fe40000010809 */
[--C-:B------:R-:W-:Y:S02]  /*5ef0*/  FFMA.FTZ R42, R42, c[0x0][0x2d0], -R9.reuse ;  /* 0x0000b4002a2a7a23 */ /* 0x100fe40000010809 */
[--C-:B------:R-:W-:Y:S01]  /*5f00*/  FFMA.FTZ R40, R40, c[0x0][0x2d0], -R9.reuse ;  /* 0x0000b40028287a23 */ /* 0x100fe20000010809 */
[----:B------:R-:W1:Y:S01]  /*5f10*/  MUFU.EX2 R109, R109 ;  /* 0x0000006d006d7308 */ /* 0x000e620000000800 */
[--C-:B------:R-:W-:Y:S01]  /*5f20*/  FFMA.FTZ R39, R39, c[0x0][0x2d0], -R9.reuse ;  /* 0x0000b40027277a23 */ /* 0x100fe20000010809 */
[----:B------:R-:W-:Y:S01]  /*5f30*/  HMMA.16816.F32.BF16 R144, R116, R140, RZ ;  /* 0x0000008c7490723c */ /* 0x000fe200000418ff */
[----:B------:R-:W-:-:S02]  /*5f40*/  FFMA.FTZ R38, R38, c[0x0][0x2d0], -R9 ;  /* 0x0000b40026267a23 */ /* 0x000fc40000010809 */
[--C-:B------:R-:W-:Y:S02]  /*5f50*/  FFMA.FTZ R91, R91, c[0x0][0x2d0], -R8.reuse ;  /* 0x0000b4005b5b7a23 */ /* 0x100fe40000010808 */
[--C-:B------:R-:W-:Y:S01]  /*5f60*/  FFMA.FTZ R59, R59, c[0x0][0x2d0], -R8.reuse ;  /* 0x0000b4003b3b7a23 */ /* 0x100fe20000010808 */
[----:B------:R-:W-:Y:S01]  /*5f70*/  MUFU.EX2 R108, R108 ;  /* 0x0000006c006c7308 */ /* 0x000fe20000000800 */
[----:B---3--:R-:W-:Y:S01]  /*5f80*/  F2FP.BF16.PACK_AB R14, R111, R112 ;  /* 0x000000706f0e723e */ /* 0x008fe200000010ff */
[--C-:B------:R-:W-:Y:S02]  /*5f90*/  FFMA.FTZ R58, R58, c[0x0][0x2d0], -R8.reuse ;  /* 0x0000b4003a3a7a23 */ /* 0x100fe40000010808 */
[--C-:B------:R-:W-:Y:S02]  /*5fa0*/  FFMA.FTZ R203, R203, c[0x0][0x2d0], -R8.reuse ;  /* 0x0000b400cbcb7a23 */ /* 0x100fe40000010808 */
[--C-:B------:R-:W-:Y:S02]  /*5fb0*/  FFMA.FTZ R202, R202, c[0x0][0x2d0], -R8.reuse ;  /* 0x0000b400caca7a23 */ /* 0x100fe40000010808 */
        /* <DEDUP_REMOVED lines=10> */
[----:B---3--:R-:W-:Y:S01]  /*6060*/  F2FP.BF16.PACK_AB R15, R104, R108 ;  /* 0x0000006c680f723e */ /* 0x008fe200000010ff */
[----:B------:R-:W1:Y:S01]  /*6070*/  MUFU.EX2 R76, R76 ;  /* 0x0000004c004c7308 */ /* 0x000e620000000800 */
[----:B------:R-:W-:-:S02]  /*6080*/  FFMA.FTZ R36, R36, c[0x0][0x2d0], -R8 ;  /* 0x0000b40024247a23 */ /* 0x000fc40000010808 */
[--C-:B------:R-:W-:Y:S02]  /*6090*/  FFMA.FTZ R207, R10, c[0x0][0x2d0], -R122.reuse ;  /* 0x0000b4000acf7a23 */ /* 0x100fe4000001087a */
[--C-:B------:R-:W-:Y:S01]  /*60a0*/  FFMA.FTZ R206, R11, c[0x0][0x2d0], -R122.reuse ;  /* 0x0000b4000bce7a23 */ /* 0x100fe2000001087a */
[C---:B------:R-:W-:Y:S01]  /*60b0*/  HMMA.16816.F32.BF16 R156, R12.reuse, R132, RZ ;  /* 0x000000840c9c723c */ /* 0x040fe200000418ff */
[--C-:B------:R-:W-:Y:S01]  /*60c0*/  FFMA.FTZ R102, R155, c[0x0][0x2d0], -R122.reuse ;  /* 0x0000b4009b667a23 */ /* 0x100fe2000001087a */
[----:B------:R-:W-:Y:S01]  /*60d0*/  MUFU.EX2 R53, R53 ;  /* 0x0000003500357308 */ /* 0x000fe20000000800 */
[--C-:B------:R-:W-:Y:S02]  /*60e0*/  FFMA.FTZ R199, R199, c[0x0][0x2d0], -R122.reuse ;  /* 0x0000b400c7c77a23 */ /* 0x100fe4000001087a */
[--C-:B------:R-:W-:Y:S02]  /*60f0*/  FFMA.FTZ R198, R198, c[0x0][0x2d0], -R122.reuse ;  /* 0x0000b400c6c67a23 */ /* 0x100fe4000001087a */
[--C-:B------:R-:W-:Y:S01]  /*6100*/  FFMA.FTZ R197, R197, c[0x0][0x2d0], -R122.reuse ;  /* 0x0000b400c5c57a23 */ /* 0x100fe2000001087a */
[----:B------:R-:W-:Y:S01]  /*6110*/  HMMA.16816.F32.BF16 R164, R12, R124, RZ ;  /* 0x0000007c0ca4723c */ /* 0x000fe200000418ff */
[--C-:B------:R-:W-:Y:S01]  /*6120*/  FFMA.FTZ R196, R196, c[0x0][0x2d0], -R122.reuse ;  /* 0x0000b400c4c47a23 */ /* 0x100fe2000001087a */
[----:B------:R-:W3:Y:S01]  /*6130*/  MUFU.EX2 R52, R52 ;  /* 0x0000003400347308 */ /* 0x000ee20000000800 */
[----:B-1----:R-:W-:Y:S01]  /*6140*/  F2FP.BF16.PACK_AB R4, R76, R107 ;  /* 0x0000006b4c04723e */ /* 0x002fe200000010ff */
[----:B------:R-:W-:-:S02]  /*6150*/  FFMA.FTZ R101, R101, c[0x0][0x2d0], -R122 ;  /* 0x0000b40065657a23 */ /* 0x000fc4000001087a */
[--C-:B------:R-:W-:Y:S02]  /*6160*/  FFMA.FTZ R100, R100, c[0x0][0x2d0], -R122.reuse ;  /* 0x0000b40064647a23 */ /* 0x100fe4000001087a */
        /* <DEDUP_REMOVED lines=8> */
[----:B------:R-:W1:Y:S01]  /*61f0*/  MUFU.EX2 R75, R75 ;  /* 0x0000004b004b7308 */ /* 0x000e620000000800 */
[----:B---3--:R-:W-:Y:S01]  /*6200*/  F2FP.BF16.PACK_AB R6, R52, R53 ;  /* 0x000000353406723e */ /* 0x008fe200000010ff */
[----:B------:R-:W-:-:S02]  /*6210*/  FFMA.FTZ R31, R31, c[0x0][0x2d0], -R122 ;  /* 0x0000b4001f1f7a23 */ /* 0x000fc4000001087a */
[--C-:B------:R-:W-:Y:S02]  /*6220*/  FFMA.FTZ R30, R30, c[0x0][0x2d0], -R122.reuse ;  /* 0x0000b4001e1e7a23 */ /* 0x100fe4000001087a */
[--C-:B------:R-:W-:Y:S01]  /*6230*/  FFMA.FTZ R29, R29, c[0x0][0x2d0], -R122.reuse ;  /* 0x0000b4001d1d7a23 */ /* 0x100fe2000001087a */
[----:B------:R-:W-:Y:S01]  /*6240*/  HMMA.16816.F32.BF16 R168, R12, R126, RZ ;  /* 0x0000007e0ca8723c */ /* 0x000fe200000418ff */
[----:B------:R-:W-:Y:S01]  /*6250*/  MUFU.EX2 R51, R51 ;  /* 0x0000003300337308 */ /* 0x000fe20000000800 */
[----:B------:R-:W-:Y:S02]  /*6260*/  FFMA.FTZ R28, R28, c[0x0][0x2d0], -R122 ;  /* 0x0000b4001c1c7a23 */ /* 0x000fe4000001087a */
[--C-:B------:R-:W-:Y:S02]  /*6270*/  FFMA.FTZ R83, R83, c[0x0][0x2d0], -R96.reuse ;  /* 0x0000b40053537a23 */ /* 0x100fe40000010860 */
[--C-:B------:R-:W-:Y:S02]  /*6280*/  FFMA.FTZ R55, R55, c[0x0][0x2d0], -R96.reuse ;  /* 0x0000b40037377a23 */ /* 0x100fe40000010860 */
[----:B------:R-:W-:Y:S01]  /*6290*/  HMMA.16816.F32.BF16 R132, R116, R134, RZ ;  /* 0x000000867484723c */ /* 0x000fe200000418ff */
[----:B------:R-:W3:Y:S01]  /*62a0*/  MUFU.EX2 R50, R50 ;  /* 0x0000003200327308 */ /* 0x000ee20000000800 */
[----:B-1----:R-:W-:Y:S01]  /*62b0*/  F2FP.BF16.PACK_AB R5, R75, R106 ;  /* 0x0000006a4b05723e */ /* 0x002fe200000010ff */
[----:B------:R-:W-:-:S02]  /*62c0*/  FFMA.FTZ R195, R195, c[0x0][0x2d0], -R96 ;  /* 0x0000b400c3c37a23 */ /* 0x000fc40000010860 */
[--C-:B------:R-:W-:Y:S02]  /*62d0*/  FFMA.FTZ R192, R192, c[0x0][0x2d0], -R96.reuse ;  /* 0x0000b400c0c07a23 */ /* 0x100fe40000010860 */
[--C-:B------:R-:W-:Y:S01]  /*62e0*/  FFMA.FTZ R191, R191, c[0x0][0x2d0], -R96.reuse ;  /* 0x0000b400bfbf7a23 */ /* 0x100fe20000010860 */
[----:B------:R-:W-:Y:S01]  /*62f0*/  HMMA.16816.F32.BF16 R124, R116, R126, RZ ;  /* 0x0000007e747c723c */ /* 0x000fe200000418ff */
[----:B------:R-:W-:Y:S01]  /*6300*/  MUFU.EX2 R105, R105 ;  /* 0x0000006900697308 */ /* 0x000fe20000000800 */
[--C-:B------:R-:W-:Y:S02]  /*6310*/  FFMA.FTZ R190, R190, c[0x0][0x2d0], -R96.reuse ;  /* 0x0000b400bebe7a23 */ /* 0x100fe40000010860 */
[--C-:B------:R-:W-:Y:S02]  /*6320*/  FFMA.FTZ R189, R189, c[0x0][0x2d0], -R96.reuse ;  /* 0x0000b400bdbd7a23 */ /* 0x100fe40000010860 */
[--C-:B------:R-:W-:Y:S02]  /*6330*/  FFMA.FTZ R103, R103, c[0x0][0x2d0], -R96.reuse ;  /* 0x0000b40067677a23 */ /* 0x100fe40000010860 */
[--C-:B------:R-:W-:Y:S01]  /*6340*/  FFMA.FTZ R98, R98, c[0x0][0x2d0], -R96.reuse ;  /* 0x0000b40062627a23 */ /* 0x100fe20000010860 */
[----:B------:R-:W1:Y:S01]  /*6350*/  MUFU.EX2 R74, R74 ;  /* 0x0000004a004a7308 */ /* 0x000e620000000800 */
[----:B---3--:R-:W-:Y:S01]  /*6360*/  F2FP.BF16.PACK_AB R7, R50, R51 ;  /* 0x000000333207723e */ /* 0x008fe200000010ff */
[----:B------:R-:W-:-:S06]  /*6370*/  FFMA.FTZ R97, R97, c[0x0][0x2d0], -R96 ;  /* 0x0000b40061617a23 */ /* 0x000fcc0000010860 */
[----:B------:R-:W-:Y:S01]  /*6380*/  MUFU.EX2 R49, R49 ;  /* 0x0000003100317308 */ /* 0x000fe20000000800 */
[C---:B------:R-:W-:Y:S07]  /*6390*/  HMMA.16816.F32.BF16 R136, R4.reuse, R24, R136 ;  /* 0x000000180488723c */ /* 0x040fee0000041888 */
[----:B------:R-:W3:Y:S01]  /*63a0*/  MUFU.EX2 R48, R48 ;  /* 0x0000003000307308 */ /* 0x000ee20000000800 */
[----:B-1----:R-:W-:Y:S01]  /*63b0*/  F2FP.BF16.PACK_AB R176, R74, R105 ;  /* 0x000000694ab0723e */ /* 0x002fe200000010ff */
[C---:B-----5:R-:W-:Y:S06]  /*63c0*/  HMMA.16816.F32.BF16 R128, R4.reuse, R20, R128 ;  /* 0x000000140480723c */ /* 0x060fec0000041880 */
[----:B------:R-:W-:Y:S02]  /*63d0*/  MUFU.EX2 R73, R73 ;  /* 0x0000004900497308 */ /* 0x000fe40000000800 */
[C---:B------:R-:W-:Y:S06]  /*63e0*/  HMMA.16816.F32.BF16 R144, R4.reuse, R32, R144 ;  /* 0x000000200490723c */ /* 0x040fec0000041890 */
[----:B------:R-:W1:Y:S01]  /*63f0*/  MUFU.EX2 R47, R47 ;  /* 0x0000002f002f7308 */ /* 0x000e620000000800 */
[----:B---3--:R-:W-:Y:S01]  /*6400*/  F2FP.BF16.PACK_AB R178, R48, R49 ;  /* 0x0000003130b2723e */ /* 0x008fe200000010ff */
[C---:B------:R-:W-:Y:S06]  /*6410*/  HMMA.16816.F32.BF16 R132, R4.reuse, R26, R132 ;  /* 0x0000001a0484723c */ /* 0x040fec0000041884 */
[----:B------:R-:W-:Y:S02]  /*6420*/  MUFU.EX2 R54, R54 ;  /* 0x0000003600367308 */ /* 0x000fe40000000800 */
[----:B------:R-:W-:Y:S06]  /*6430*/  HMMA.16816.F32.BF16 R124, R4, R22, R124 ;  /* 0x00000016047c723c */ /* 0x000fec000004187c */
[----:B------:R-:W3:Y:S01]  /*6440*/  MUFU.EX2 R41, R41 ;  /* 0x0000002900297308 */ /* 0x000ee20000000800 */
[----:B-1----:R-:W-:-:S07]  /*6450*/  F2FP.BF16.PACK_AB R177, R47, R73 ;  /* 0x000000492fb1723e */ /* 0x002fce00000010ff */
[----:B------:R-:W-:Y:S01]  /*6460*/  MUFU.EX2 R95, R95 ;  /* 0x0000005f005f7308 */ /* 0x000fe20000000800 */
[----:B---3--:R-:W-:-:S07]  /*6470*/  F2FP.BF16.PACK_AB R179, R41, R54 ;  /* 0x0000003629b3723e */ /* 0x008fce00000010ff */
[----:B------:R-:W-:Y:S01]  /*6480*/  MUFU.EX2 R94, R94 ;  /* 0x0000005e005e7308 */ /* 0x000fe20000000800 */
[C---:B------:R-:W-:Y:S07]  /*6490*/  HMMA.16816.F32.BF16 R156, R176.reuse, R24, R156 ;  /* 0x00000018b09c723c */ /* 0x040fee000004189c */
[----:B------:R-:W-:Y:S01]  /*64a0*/  MUFU.EX2 R61, R61 ;  /* 0x0000003d003d7308 */ /* 0x000fe20000000800 */
[--C-:B------:R-:W-:Y:S01]  /*64b0*/  FFMA.FTZ R25, R17, c[0x0][0x2d0], -R8.reuse ;  /* 0x0000b40011197a23 */ /* 0x100fe20000010808 */
[----:B------:R-:W-:Y:S01]  /*64c0*/  HMMA.16816.F32.BF16 R164, R176, R20, R164 ;  /* 0x00000014b0a4723c */ /* 0x000fe200000418a4 */
[----:B------:R-:W-:-:S05]  /*64d0*/  FFMA.FTZ R24, R16, c[0x0][0x2d0], -R8 ;  /* 0x0000b40010187a23 */ /* 0x000fca0000010808 */
[----:B------:R-:W-:Y:S01]  /*64e0*/  MUFU.EX2 R60, R60 ;  /* 0x0000003c003c7308 */ /* 0x000fe20000000800 */
[--C-:B------:R-:W-:Y:S01]  /*64f0*/  FFMA.FTZ R20, R18, c[0x0][0x2d0], -R8.reuse ;  /* 0x0000b40012147a23 */ /* 0x100fe20000010808 */
[----:B------:R-:W-:Y:S01]  /*6500*/  HMMA.16816.F32.BF16 R148, R176, R32, R148 ;  /* 0x00000020b094723c */ /* 0x000fe20000041894 */
[----:B------:R-:W1:Y:S01]  /*6510*/  LDSM.16.MT88.4 R16, [R231] ;  /* 0x00000000e710783b */ /* 0x000e620000004200 */
[----:B------:R-:W-:-:S04]  /*6520*/  FFMA.FTZ R21, R154, c[0x0][0x2d0], -R8 ;  /* 0x0000b4009a157a23 */ /* 0x000fc80000010808 */
[----:B------:R-:W-:Y:S01]  /*6530*/  MUFU.EX2 R91, R91 ;  /* 0x0000005b005b7308 */ /* 0x000fe20000000800 */
[--C-:B------:R-:W-:Y:S01]  /*6540*/  FFMA.FTZ R33, R57, c[0x0][0x2d0], -R8.reuse ;  /* 0x0000b40039217a23 */ /* 0x100fe20000010808 */
[-C--:B------:R-:W-:Y:S01]  /*6550*/  HMMA.16816.F32.BF16 R152, R12, R142.reuse, RZ ;  /* 0x0000008e0c98723c */ /* 0x080fe200000418ff */
[----:B------:R-:W-:Y:S02]  /*6560*/  FFMA.FTZ R32, R56, c[0x0][0x2d0], -R8 ;  /* 0x0000b40038207a23 */ /* 0x000fe40000010808 */
[----:B------:R-:W3:Y:S01]  /*6570*/  LDSM.16.MT88.4 R8, [R231+0x800] ;  /* 0x00080000e708783b */ /* 0x000ee20000004200 */
[--C-:B------:R-:W-:Y:S02]  /*6580*/  FFMA.FTZ R57, R86, c[0x0][0x2d0], -R122.reuse ;  /* 0x0000b40056397a23 */ /* 0x100fe4000001087a */
[----:B------:R-:W-:Y:S01]  /*6590*/  MUFU.EX2 R90, R90 ;  /* 0x0000005a005a7308 */ /* 0x000fe20000000800 */
[----:B------:R-:W-:Y:S01]  /*65a0*/  FFMA.FTZ R56, R87, c[0x0][0x2d0], -R122 ;  /* 0x0000b40057387a23 */ /* 0x000fe2000001087a */
[----:B------:R-:W-:Y:S06]  /*65b0*/  HMMA.16816.F32.BF16 R140, R116, R142, RZ ;  /* 0x0000008e748c723c */ /* 0x000fec00000418ff */
[----:B------:R-:W-:Y:S02]  /*65c0*/  MUFU.EX2 R59, R59 ;  /* 0x0000003b003b7308 */ /* 0x000fe40000000800 */
[C---:B------:R-:W-:Y:S06]  /*65d0*/  HMMA.16816.F32.BF16 R160, R176.reuse, R26, R160 ;  /* 0x0000001ab0a0723c */ /* 0x040fec00000418a0 */
[----:B------:R-:W-:Y:S01]  /*65e0*/  MUFU.EX2 R58, R58 ;  /* 0x0000003a003a7308 */ /* 0x000fe20000000800 */
[--C-:B------:R-:W-:Y:S01]  /*65f0*/  FFMA.FTZ R27, R84, c[0x0][0x2d0], -R96.reuse ;  /* 0x0000b400541b7a23 */ /* 0x100fe20000010860 */
[----:B------:R-:W-:Y:S01]  /*6600*/  HMMA.16816.F32.BF16 R152, R176, R34, R152 ;  /* 0x00000022b098723c */ /* 0x000fe20000041898 */
[----:B------:R-:W-:-:S05]  /*6610*/  FFMA.FTZ R26, R82, c[0x0][0x2d0], -R96 ;  /* 0x0000b400521a7a23 */ /* 0x000fca0000010860 */
[----:B------:R-:W-:Y:S02]  /*6620*/  MUFU.EX2 R87, R207 ;  /* 0x000000cf00577308 */ /* 0x000fe40000000800 */
[----:B------:R-:W-:Y:S06]  /*6630*/  HMMA.16816.F32.BF16 R168, R176, R22, R168 ;  /* 0x00000016b0a8723c */ /* 0x000fec00000418a8 */
[----:B------:R-:W4:Y:S02]  /*6640*/  MUFU.EX2 R86, R206 ;  /* 0x000000ce00567308 */ /* 0x000f240000000800 */
[-C--:B-1----:R-:W-:Y:S06]  /*6650*/  HMMA.16816.F32.BF16 R120, R116, R16.reuse, RZ ;  /* 0x000000107478723c */ /* 0x082fec00000418ff */
[----:B------:R-:W-:Y:S02]  /*6660*/  MUFU.EX2 R57, R57 ;  /* 0x0000003900397308 */ /* 0x000fe40000000800 */
[C---:B------:R-:W-:Y:S06]  /*6670*/  HMMA.16816.F32.BF16 R172, R12.reuse, R16, RZ ;  /* 0x000000100cac723c */ /* 0x040fec00000418ff */
[----:B------:R-:W-:Y:S01]  /*6680*/  MUFU.EX2 R56, R56 ;  /* 0x0000003800387308 */ /* 0x000fe20000000800 */
[----:B------:R-:W-:Y:S01]  /*6690*/  FADD.FTZ R16, R69, R67 ;  /* 0x0000004345107221 */ /* 0x000fe20000010000 */
[----:B------:R-:W-:Y:S01]  /*66a0*/  HMMA.16816.F32.BF16 R12, R12, R18, RZ ;  /* 0x000000120c0c723c */ /* 0x000fe200000418ff */
[----:B------:R-:W-:-:S02]  /*66b0*/  FADD.FTZ R17, R66, R65 ;  /* 0x0000004142117221 */ /* 0x000fc40000010000 */
[----:B------:R-:W-:-:S03]  /*66c0*/  FADD.FTZ R16, R182, R16 ;  /* 0x00000010b6107221 */ /* 0x000fc60000010000 */
[----:B------:R-:W-:Y:S01]  /*66d0*/  MUFU.EX2 R83, R83 ;  /* 0x0000005300537308 */ /* 0x000fe20000000800 */
[----:B------:R-:W-:Y:S01]  /*66e0*/  FADD.FTZ R17, R114, R17 ;  /* 0x0000001172117221 */ /* 0x000fe20000010000 */
[----:B------:R-:W-:Y:S01]  /*66f0*/  HMMA.16816.F32.BF16 R116, R116, R18, RZ ;  /* 0x000000127474723c */ /* 0x000fe200000418ff */
[----:B------:R-:W-:-:S05]  /*6700*/  FADD.FTZ R115, R115, R16 ;  /* 0x0000001073737221 */ /* 0x000fca0000010000 */
[----:B------:R-:W1:Y:S01]  /*6710*/  MUFU.EX2 R55, R55 ;  /* 0x0000003700377308 */ /* 0x000e620000000800 */
[----:B------:R-:W-:Y:S01]  /*6720*/  FADD.FTZ R18, R64, R63 ;  /* 0x0000003f40127221 */ /* 0x000fe20000010000 */
[----:B---3--:R-:W-:Y:S03]  /*6730*/  HMMA.16816.F32.BF16 R172, R176, R8, R172 ;  /* 0x00000008b0ac723c */ /* 0x008fe600000418ac */
[----:B------:R-:W-:-:S03]  /*6740*/  FADD.FTZ R18, R112, R18 ;  /* 0x0000001270127221 */ /* 0x000fc60000010000 */
[----:B------:R-:W-:Y:S02]  /*6750*/  MUFU.EX2 R93, R93 ;  /* 0x0000005d005d7308 */ /* 0x000fe40000000800 */
[----:B------:R-:W-:Y:S06]  /*6760*/  HMMA.16816.F32.BF16 R120, R4, R8, R120 ;  /* 0x000000080478723c */ /* 0x000fec0000041878 */
[----:B------:R-:W-:Y:S02]  /*6770*/  MUFU.EX2 R92, R92 ;  /* 0x0000005c005c7308 */ /* 0x000fe40000000800 */
[-C--:B------:R-:W-:Y:S06]  /*6780*/  HMMA.16816.F32.BF16 R176, R176, R10.reuse, R12 ;  /* 0x0000000ab0b0723c */ /* 0x080fec000004180c */
[----:B------:R-:W-:Y:S01]  /*6790*/  MUFU.EX2 R72, R72 ;  /* 0x0000004800487308 */ /* 0x000fe20000000800 */
[----:B----4-:R-:W-:Y:S01]  /*67a0*/  F2FP.BF16.PACK_AB R12, R86, R87 ;  /* 0x00000057560c723e */ /* 0x010fe200000010ff */
[----:B------:R-:W-:Y:S01]  /*67b0*/  HMMA.16816.F32.BF16 R116, R4, R10, R116 ;  /* 0x0000000a0474723c */ /* 0x000fe20000041874 */
[----:B------:R-:W3:Y:S01]  /*67c0*/  LDSM.16.MT88.4 R8, [R234+0x1000] ;  /* 0x00100000ea08783b */ /* 0x000ee20000004200 */
[----:B-1----:R-:W-:-:S02]  /*67d0*/  F2FP.BF16.PACK_AB R13, R55, R83 ;  /* 0x00000053370d723e */ /* 0x002fc400000010ff */
[----:B------:R-:W-:Y:S02]  /*67e0*/  F2FP.BF16.PACK_AB R14, R56, R57 ;  /* 0x00000039380e723e */ /* 0x000fe400000010ff */
[----:B------:R-:W-:Y:S02]  /*67f0*/  MUFU.EX2 R71, R71 ;  /* 0x0000004700477308 */ /* 0x000fe40000000800 */
[----:B------:R-:W-:Y:S06]  /*6800*/  HMMA.16816.F32.BF16 R140, R4, R34, R140 ;  /* 0x00000022048c723c */ /* 0x000fec000004188c */
[----:B------:R-:W-:Y:S01]  /*6810*/  MUFU.EX2 R69, R200 ;  /* 0x000000c800457308 */ /* 0x000fe20000000800 */
[--C-:B------:R-:W-:Y:S01]  /*6820*/  FFMA.FTZ R35, R205, c[0x0][0x2d0], -R96.reuse ;  /* 0x0000b400cd237a23 */ /* 0x100fe20000010860 */
[----:B------:R-:W-:Y:S01]  /*6830*/  F2FP.BF16.PACK_AB R4, R94, R95 ;  /* 0x0000005f5e04723e */ /* 0x000fe200000010ff */
[----:B------:R-:W-:Y:S01]  /*6840*/  FFMA.FTZ R34, R204, c[0x0][0x2d0], -R96 ;  /* 0x0000b400cc227a23 */ /* 0x000fe20000010860 */
[----:B------:R-:W-:-:S02]  /*6850*/  F2FP.BF16.PACK_AB R5, R90, R91 ;  /* 0x0000005b5a05723e */ /* 0x000fc400000010ff */
[----:B------:R-:W-:Y:S02]  /*6860*/  F2FP.BF16.PACK_AB R6, R60, R61 ;  /* 0x0000003d3c06723e */ /* 0x000fe400000010ff */
[----:B------:R-:W-:Y:S01]  /*6870*/  MUFU.EX2 R35, R35 ;  /* 0x0000002300237308 */ /* 0x000fe20000000800 */
[----:B------:R-:W-:-:S07]  /*6880*/  F2FP.BF16.PACK_AB R7, R58, R59 ;  /* 0x0000003b3a07723e */ /* 0x000fce00000010ff */
[----:B------:R-:W1:Y:S08]  /*6890*/  MUFU.EX2 R34, R34 ;  /* 0x0000002200227308 */ /* 0x000e700000000800 */
[----:B------:R-:W-:Y:S01]  /*68a0*/  MUFU.EX2 R84, R198 ;  /* 0x000000c600547308 */ /* 0x000fe20000000800 */
[----:B---3--:R-:W-:Y:S01]  /*68b0*/  HMMA.16816.F32.BF16 R144, R4, R8, R144 ;  /* 0x000000080490723c */ /* 0x008fe20000041890 */
[----:B-1----:R-:W-:-:S06]  /*68c0*/  F2FP.BF16.PACK_AB R15, R34, R35 ;  /* 0x00000023220f723e */ /* 0x002fcc00000010ff */
[----:B------:R-:W-:Y:S01]  /*68d0*/  MUFU.EX2 R67, R197 ;  /* 0x000000c500437308 */ /* 0x000fe20000000800 */
[----:B------:R-:W-:Y:S07]  /*68e0*/  HMMA.16816.F32.BF16 R140, R4, R10, R140 ;  /* 0x0000000a048c723c */ /* 0x000fee000004188c */
[----:B------:R-:W1:Y:S01]  /*68f0*/  MUFU.EX2 R66, R196 ;  /* 0x000000c400427308 */ /* 0x000e620000000800 */
[C---:B------:R-:W-:Y:S07]  /*6900*/  HMMA.16816.F32.BF16 R148, R12.reuse, R8, R148 ;  /* 0x000000080c94723c */ /* 0x040fee0000041894 */
[----:B------:R-:W-:Y:S01]  /*6910*/  MUFU.EX2 R82, R195 ;  /* 0x000000c300527308 */ /* 0x000fe20000000800 */
[----:B------:R-:W-:Y:S01]  /*6920*/  HMMA.16816.F32.BF16 R152, R12, R10, R152 ;  /* 0x0000000a0c98723c */ /* 0x000fe20000041898 */
[----:B------:R-:W3:Y:S06]  /*6930*/  LDSM.16.MT88.4 R8, [R233+0x1000] ;  /* 0x00100000e908783b */ /* 0x000eec0000004200 */
[----:B------:R-:W-:Y:S08]  /*6940*/  MUFU.EX2 R112, R21 ;  /* 0x0000001500707308 */ /* 0x000ff00000000800 */
[----:B------:R-:W-:Y:S08]  /*6950*/  MUFU.EX2 R188, R188 ;  /* 0x000000bc00bc7308 */ /* 0x000ff00000000800 */
[----:B------:R-:W-:Y:S08]  /*6960*/  MUFU.EX2 R187, R187 ;  /* 0x000000bb00bb7308 */ /* 0x000ff00000000800 */
[----:B------:R-:W-:Y:S08]  /*6970*/  MUFU.EX2 R186, R186 ;  /* 0x000000ba00ba7308 */ /* 0x000ff00000000800 */
[----:B------:R-:W-:Y:S01]  /*6980*/  MUFU.EX2 R185, R185 ;  /* 0x000000b900b97308 */ /* 0x000fe20000000800 */
[-C--:B---3--:R-:W-:Y:S07]  /*6990*/  HMMA.16816.F32.BF16 R136, R4, R8.reuse, R136 ;  /* 0x000000080488723c */ /* 0x088fee0000041888 */
[----:B------:R-:W-:Y:S01]  /*69a0*/  MUFU.EX2 R184, R184 ;  /* 0x000000b800b87308 */ /* 0x000fe20000000800 */
[C---:B------:R-:W-:Y:S07]  /*69b0*/  HMMA.16816.F32.BF16 R156, R12.reuse, R8, R156 ;  /* 0x000000080c9c723c */ /* 0x040fee000004189c */
[----:B------:R-:W-:Y:S01]  /*69c0*/  MUFU.EX2 R183, R183 ;  /* 0x000000b700b77308 */ /* 0x000fe20000000800 */
[-C--:B------:R-:W-:Y:S07]  /*69d0*/  HMMA.16816.F32.BF16 R160, R12, R10.reuse, R160 ;  /* 0x0000000a0ca0723c */ /* 0x080fee00000418a0 */
[----:B------:R-:W-:Y:S01]  /*69e0*/  MUFU.EX2 R102, R102 ;  /* 0x0000006600667308 */ /* 0x000fe20000000800 */
[C---:B------:R-:W-:Y:S01]  /*69f0*/  HMMA.16816.F32.BF16 R132, R4.reuse, R10, R132 ;  /* 0x0000000a0484723c */ /* 0x040fe20000041884 */
        /* <DEDUP_REMOVED lines=25> */
[----:B-1----:R-:W-:Y:S01]  /*6b90*/  F2FP.BF16.PACK_AB R14, R66, R67 ;  /* 0x00000043420e723e */ /* 0x002fe200000010ff */
[----:B------:R-:W-:Y:S01]  /*6ba0*/  HMMA.16816.F32.BF16 R116, R4, R10, R116 ;  /* 0x0000000a0474723c */ /* 0x000fe20000041874 */
[----:B------:R-:W1:Y:S05]  /*6bb0*/  LDSM.16.MT88.4 R8, [R234+0x1800] ;  /* 0x00180000ea08783b */ /* 0x000e6a0000004200 */
[----:B------:R-:W-:Y:S01]  /*6bc0*/  MUFU.EX2 R42, R42 ;  /* 0x0000002a002a7308 */ /* 0x000fe20000000800 */
[----:B------:R-:W-:-:S02]  /*6bd0*/  FFMA.FTZ R6, R194, c[0x0][0x2d0], -R96 ;  /* 0x0000b400c2067a23 */ /* 0x000fc40000010860 */
[----:B------:R-:W-:-:S05]  /*6be0*/  FFMA.FTZ R5, R193, c[0x0][0x2d0], -R96 ;  /* 0x0000b400c1057a23 */ /* 0x000fca0000010860 */
[----:B------:R-:W-:Y:S01]  /*6bf0*/  MUFU.EX2 R40, R40 ;  /* 0x0000002800287308 */ /* 0x000fe20000000800 */
[--C-:B------:R-:W-:Y:S02]  /*6c00*/  FFMA.FTZ R4, R89, c[0x0][0x2d0], -R96.reuse ;  /* 0x0000b40059047a23 */ /* 0x100fe40000010860 */
[--C-:B------:R-:W-:Y:S02]  /*6c10*/  FFMA.FTZ R194, R88, c[0x0][0x2d0], -R96.reuse ;  /* 0x0000b40058c27a23 */ /* 0x100fe40000010860 */
[--C-:B------:R-:W-:Y:S02]  /*6c20*/  FFMA.FTZ R193, R85, c[0x0][0x2d0], -R96.reuse ;  /* 0x0000b40055c17a23 */ /* 0x100fe40000010860 */
[----:B------:R-:W-:Y:S01]  /*6c30*/  FFMA.FTZ R96, R70, c[0x0][0x2d0], -R96 ;  /* 0x0000b40046607a23 */ /* 0x000fe20000010860 */
[----:B------:R-:W-:Y:S08]  /*6c40*/  MUFU.EX2 R89, R203 ;  /* 0x000000cb00597308 */ /* 0x000ff00000000800 */
[----:B------:R-:W-:Y:S08]  /*6c50*/  MUFU.EX2 R88, R202 ;  /* 0x000000ca00587308 */ /* 0x000ff00000000800 */
[----:B------:R-:W3:Y:S08]  /*6c60*/  MUFU.EX2 R70, R201 ;  /* 0x000000c900467308 */ /* 0x000ef00000000800 */
[----:B------:R-:W4:Y:S08]  /*6c70*/  MUFU.EX2 R85, R199 ;  /* 0x000000c700557308 */ /* 0x000f300000000800 */
[----:B------:R5:W1:Y:S01]  /*6c80*/  MUFU.EX2 R65, R6 ;  /* 0x0000000600417308 */ /* 0x000a620000000800 */
[----:B---3--:R-:W-:-:S07]  /*6c90*/  F2FP.BF16.PACK_AB R7, R69, R70 ;  /* 0x000000464507723e */ /* 0x008fce00000010ff */
[----:B------:R3:W-:Y:S01]  /*6ca0*/  MUFU.EX2 R64, R5 ;  /* 0x0000000500407308 */ /* 0x0007e20000000800 */
[----:B----4-:R-:W-:-:S07]  /*6cb0*/  F2FP.BF16.PACK_AB R12, R84, R85 ;  /* 0x00000055540c723e */ /* 0x010fce00000010ff */
[----:B------:R4:W2:Y:S01]  /*6cc0*/  MUFU.EX2 R63, R4 ;  /* 0x00000004003f7308 */ /* 0x0008a20000000800 */
[----:B-----5:R-:W-:Y:S02]  /*6cd0*/  F2FP.BF16.PACK_AB R6, R71, R72 ;  /* 0x000000484706723e */ /* 0x020fe400000010ff */
[----:B-1----:R-:W-:Y:S02]  /*6ce0*/  F2FP.BF16.PACK_AB R13, R65, R82 ;  /* 0x00000052410d723e */ /* 0x002fe400000010ff */
[----:B---3--:R-:W-:-:S03]  /*6cf0*/  F2FP.BF16.PACK_AB R5, R88, R89 ;  /* 0x000000595805723e */ /* 0x008fc600000010ff */
[----:B------:R-:W-:Y:S01]  /*6d00*/  MUFU.EX2 R39, R39 ;  /* 0x0000002700277308 */ /* 0x000fe20000000800 */
[----:B----4-:R-:W-:-:S07]  /*6d10*/  F2FP.BF16.PACK_AB R4, R92, R93 ;  /* 0x0000005d5c04723e */ /* 0x010fce00000010ff */
[----:B------:R-:W-:Y:S01]  /*6d20*/  MUFU.EX2 R38, R38 ;  /* 0x0000002600267308 */ /* 0x000fe20000000800 */
[----:B--2---:R-:W-:Y:S01]  /*6d30*/  F2FP.BF16.PACK_AB R15, R63, R64 ;  /* 0x000000403f0f723e */ /* 0x004fe200000010ff */
[-C--:B------:R-:W-:Y:S06]  /*6d40*/  HMMA.16816.F32.BF16 R144, R4, R8.reuse, R144 ;  /* 0x000000080490723c */ /* 0x080fec0000041890 */
[----:B------:R-:W-:Y:S02]  /*6d50*/  MUFU.EX2 R37, R37 ;  /* 0x0000002500257308 */ /* 0x000fe40000000800 */
[C---:B------:R-:W-:Y:S06]  /*6d60*/  HMMA.16816.F32.BF16 R148, R12.reuse, R8, R148 ;  /* 0x000000080c94723c */ /* 0x040fec0000041894 */
[----:B------:R-:W-:Y:S02]  /*6d70*/  MUFU.EX2 R36, R36 ;  /* 0x0000002400247308 */ /* 0x000fe40000000800 */
[-C--:B------:R-:W-:Y:S06]  /*6d80*/  HMMA.16816.F32.BF16 R152, R12, R10.reuse, R152 ;  /* 0x0000000a0c98723c */ /* 0x080fec0000041898 */
[----:B------:R-:W-:Y:S02]  /*6d90*/  MUFU.EX2 R33, R33 ;  /* 0x0000002100217308 */ /* 0x000fe40000000800 */
[C---:B------:R-:W-:Y:S01]  /*6da0*/  HMMA.16816.F32.BF16 R140, R4.reuse, R10, R140 ;  /* 0x0000000a048c723c */ /* 0x040fe2000004188c */
[----:B------:R-:W1:Y:S05]  /*6db0*/  LDSM.16.MT88.4 R8, [R233+0x1800] ;  /* 0x00180000e908783b */ /* 0x000e6a0000004200 */
[----:B------:R-:W-:Y:S08]  /*6dc0*/  MUFU.EX2 R32, R32 ;  /* 0x0000002000207308 */ /* 0x000ff00000000800 */
[----:B------:R-:W-:Y:S08]  /*6dd0*/  MUFU.EX2 R31, R31 ;  /* 0x0000001f001f7308 */ /* 0x000ff00000000800 */
[----:B------:R-:W-:Y:S08]  /*6de0*/  MUFU.EX2 R30, R30 ;  /* 0x0000001e001e7308 */ /* 0x000ff00000000800 */
[----:B------:R-:W-:Y:S08]  /*6df0*/  MUFU.EX2 R29, R29 ;  /* 0x0000001d001d7308 */ /* 0x000ff00000000800 */
[----:B------:R-:W-:Y:S01]  /*6e00*/  MUFU.EX2 R28, R28 ;  /* 0x0000001c001c7308 */ /* 0x000fe20000000800 */
[-C--:B-1----:R-:W-:Y:S07]  /*6e10*/  HMMA.16816.F32.BF16 R136, R4, R8.reuse, R136 ;  /* 0x000000080488723c */ /* 0x082fee0000041888 */
[----:B------:R-:W-:Y:S01]  /*6e20*/  MUFU.EX2 R103, R103 ;  /* 0x0000006700677308 */ /* 0x000fe20000000800 */
[C---:B------:R-:W-:Y:S07]  /*6e30*/  HMMA.16816.F32.BF16 R156, R12.reuse, R8, R156 ;  /* 0x000000080c9c723c */ /* 0x040fee000004189c */
[----:B------:R-:W-:Y:S01]  /*6e40*/  MUFU.EX2 R98, R98 ;  /* 0x0000006200627308 */ /* 0x000fe20000000800 */
[-C--:B------:R-:W-:Y:S07]  /*6e50*/  HMMA.16816.F32.BF16 R160, R12, R10.reuse, R160 ;  /* 0x0000000a0ca0723c */ /* 0x080fee00000418a0 */
[----:B------:R-:W-:Y:S01]  /*6e60*/  MUFU.EX2 R97, R97 ;  /* 0x0000006100617308 */ /* 0x000fe20000000800 */
[C---:B------:R-:W-:Y:S01]  /*6e70*/  HMMA.16816.F32.BF16 R132, R4.reuse, R10, R132 ;  /* 0x0000000a0484723c */ /* 0x040fe20000041884 */
[----:B------:R-:W1:Y:S06]  /*6e80*/  LDSM.16.MT88.4 R8, [R232+0x1800] ;  /* 0x00180000e808783b */ /* 0x000e6c0000004200 */
[----:B------:R-:W-:Y:S01]  /*6e90*/  MUFU.EX2 R96, R96 ;  /* 0x0000006000607308 */ /* 0x000fe20000000800 */
[-C--:B-1----:R-:W-:Y:S08]  /*6ea0*/  HMMA.16816.F32.BF16 R128, R4, R8.reuse, R128 ;  /* 0x000000080480723c */ /* 0x082ff00000041880 */
[C---:B------:R-:W-:Y:S08]  /*6eb0*/  HMMA.16816.F32.BF16 R164, R12.reuse, R8, R164 ;  /* 0x000000080ca4723c */ /* 0x040ff000000418a4 */
[-C--:B------:R-:W-:Y:S08]  /*6ec0*/  HMMA.16816.F32.BF16 R168, R12, R10.reuse, R168 ;  /* 0x0000000a0ca8723c */ /* 0x080ff000000418a8 */
[C---:B------:R-:W-:Y:S01]  /*6ed0*/  HMMA.16816.F32.BF16 R124, R4.reuse, R10, R124 ;  /* 0x0000000a047c723c */ /* 0x040fe2000004187c */
[----:B------:R-:W1:Y:S07]  /*6ee0*/  LDSM.16.MT88.4 R8, [R231+0x1800] ;  /* 0x00180000e708783b */ /* 0x000e6e0000004200 */
[C---:B-1----:R-:W-:Y:S08]  /*6ef0*/  HMMA.16816.F32.BF16 R120, R4.reuse, R8, R120 ;  /* 0x000000080478723c */ /* 0x042ff00000041878 */
[----:B------:R-:W-:Y:S07]  /*6f00*/  HMMA.16816.F32.BF16 R116, R4, R10, R116 ;  /* 0x0000000a0474723c */ /* 0x000fee0000041874 */
[----:B------:R-:W-:Y:S01]  /*6f10*/  FADD.FTZ R4, R110, R109 ;  /* 0x0000006d6e047221 */ /* 0x000fe20000010000 */
[C---:B------:R-:W-:Y:S01]  /*6f20*/  HMMA.16816.F32.BF16 R172, R12.reuse, R8, R172 ;  /* 0x000000080cac723c */ /* 0x040fe200000418ac */
[----:B------:R-:W-:Y:S01]  /*6f30*/  FADD.FTZ R110, R113, R17 ;  /* 0x00000011716e7221 */ /* 0x000fe20000010000 */
[----:B------:R-:W-:Y:S01]  /*6f40*/  F2FP.BF16.PACK_AB R5, R112, R184 ;  /* 0x000000b87005723e */ /* 0x000fe200000010ff */
[----:B------:R-:W-:Y:S01]  /*6f50*/  FADD.FTZ R113, R108, R4 ;  /* 0x000000046c717221 */ /* 0x000fe20000010000 */
[----:B------:R-:W-:Y:S01]  /*6f60*/  F2FP.BF16.PACK_AB R4, R187, R188 ;  /* 0x000000bcbb04723e */ /* 0x000fe200000010ff */
[----:B------:R-:W-:Y:S01]  /*6f70*/  FADD.FTZ R109, R111, R18 ;  /* 0x000000126f6d7221 */ /* 0x000fe20000010000 */
[----:B------:R1:W2:Y:S01]  /*6f80*/  MUFU.EX2 R108, R20 ;  /* 0x00000014006c7308 */ /* 0x0002a20000000800 */
[----:B------:R-:W3:Y:S01]  /*6f90*/  LDSM.16.MT88.4 R16, [R233+0x2000] ;  /* 0x00200000e910783b */ /* 0x000ee20000004200 */
[----:B------:R-:W-:Y:S01]  /*6fa0*/  HMMA.16816.F32.BF16 R176, R12, R10, R176 ;  /* 0x0000000a0cb0723c */ /* 0x000fe200000418b0 */
[----:B------:R-:W-:Y:S01]  /*6fb0*/  FADD.FTZ R111, R107, R115 ;  /* 0x000000736b6f7221 */ /* 0x000fe20000010000 */
[----:B------:R-:W-:Y:S01]  /*6fc0*/  F2FP.BF16.PACK_AB R6, R185, R186 ;  /* 0x000000bab906723e */ /* 0x000fe200000010ff */
[----:B------:R-:W-:Y:S01]  /*6fd0*/  LDSM.16.MT88.4 R12, [R232+0x2000] ;  /* 0x00200000e80c783b */ /* 0x000fe20000004200 */
[----:B------:R-:W-:-:S02]  /*6fe0*/  FADD.FTZ R110, R106, R110 ;  /* 0x0000006e6a6e7221 */ /* 0x000fc40000010000 */
[----:B------:R-:W-:Y:S01]  /*6ff0*/  FADD.FTZ R109, R105, R109 ;  /* 0x0000006d696d7221 */ /* 0x000fe20000010000 */
[----:B------:R-:W-:Y:S01]  /*7000*/  LDSM.16.MT88.4 R8, [R231+0x2000] ;  /* 0x00200000e708783b */ /* 0x000fe20000004200 */
[----:B------:R-:W-:Y:S01]  /*7010*/  FADD.FTZ R113, R104, R113 ;  /* 0x0000007168717221 */ /* 0x000fe20000010000 */
[----:B------:R-:W4:Y:S01]  /*7020*/  MUFU.EX2 R107, R99 ;  /* 0x00000063006b7308 */ /* 0x000f220000000800 */
[----:B------:R-:W-:Y:S02]  /*7030*/  FADD.FTZ R75, R75, R110 ;  /* 0x0000006e4b4b7221 */ /* 0x000fe40000010000 */
[----:B------:R-:W-:Y:S01]  /*7040*/  FADD.FTZ R109, R74, R109 ;  /* 0x0000006d4a6d7221 */ /* 0x000fe20000010000 */
[----:B-1----:R-:W1:Y:S01]  /*7050*/  LDSM.16.MT88.4 R20, [R234+0x2000] ;  /* 0x00200000ea14783b */ /* 0x002e620000004200 */
[----:B--2---:R-:W-:Y:S01]  /*7060*/  F2FP.BF16.PACK_AB R7, R183, R108 ;  /* 0x0000006cb707723e */ /* 0x004fe200000010ff */
[----:B------:R-:W-:Y:S02]  /*7070*/  FADD.FTZ R110, R73, R113 ;  /* 0x00000071496e7221 */ /* 0x000fe40000010000 */
[----:B------:R-:W-:Y:S01]  /*7080*/  MUFU.EX2 R106, R194 ;  /* 0x000000c2006a7308 */ /* 0x000fe20000000800 */
[----:B------:R-:W-:-:S02]  /*7090*/  FADD.FTZ R76, R76, R111 ;  /* 0x0000006f4c4c7221 */ /* 0x000fc40000010000 */
[----:B------:R-:W-:Y:S02]  /*70a0*/  FADD.FTZ R110, R47, R110 ;  /* 0x0000006e2f6e7221 */ /* 0x000fe40000010000 */
[----:B------:R-:W-:Y:S02]  /*70b0*/  FADD.FTZ R76, R53, R76 ;  /* 0x0000004c354c7221 */ /* 0x000fe40000010000 */
[----:B------:R-:W-:Y:S01]  /*70c0*/  FADD.FTZ R75, R51, R75 ;  /* 0x0000004b334b7221 */ /* 0x000fe20000010000 */
[----:B------:R-:W2:Y:S01]  /*70d0*/  MUFU.EX2 R105, R193 ;  /* 0x000000c100697308 */ /* 0x000ea20000000800 */
[----:B------:R-:W-:Y:S02]  /*70e0*/  FADD.FTZ R52, R52, R76 ;  /* 0x0000004c34347221 */ /* 0x000fe40000010000 */
[----:B------:R-:W-:Y:S02]  /*70f0*/  FADD.FTZ R54, R54, R110 ;  /* 0x0000006e36367221 */ /* 0x000fe40000010000 */
[----:B------:R-:W-:-:S02]  /*7100*/  FADD.FTZ R109, R49, R109 ;  /* 0x0000006d316d7221 */ /* 0x000fc40000010000 */
[----:B------:R-:W-:Y:S01]  /*7110*/  FADD.FTZ R52, R95, R52 ;  /* 0x000000345f347221 */ /* 0x000fe20000010000 */
[----:B------:R-:W-:Y:S01]  /*7120*/  MUFU.EX2 R104, R27 ;  /* 0x0000001b00687308 */ /* 0x000fe20000000800 */
[----:B------:R-:W-:Y:S02]  /*7130*/  FADD.FTZ R50, R50, R75 ;  /* 0x0000004b32327221 */ /* 0x000fe40000010000 */
[----:B------:R-:W-:Y:S02]  /*7140*/  FADD.FTZ R54, R41, R54 ;  /* 0x0000003629367221 */ /* 0x000fe40000010000 */
[----:B------:R-:W-:Y:S01]  /*7150*/  FADD.FTZ R48, R48, R109 ;  /* 0x0000006d30307221 */ /* 0x000fe20000010000 */
[----:B---3--:R-:W-:Y:S01]  /*7160*/  HMMA.16816.F32.BF16 R136, R4, R16, R136 ;  /* 0x000000100488723c */ /* 0x008fe20000041888 */
[----:B------:R-:W-:Y:S01]  /*7170*/  FADD.FTZ R94, R94, R52 ;  /* 0x000000345e5e7221 */ /* 0x000fe20000010000 */
[----:B------:R-:W3:Y:S01]  /*7180*/  MUFU.EX2 R99, R26 ;  /* 0x0000001a00637308 */ /* 0x000ee20000000800 */
[----:B------:R-:W-:-:S02]  /*7190*/  FADD.FTZ R50, R91, R50 ;  /* 0x000000325b327221 */ /* 0x000fc40000010000 */
[----:B------:R-:W-:Y:S02]  /*71a0*/  FADD.FTZ R83, R83, R54 ;  /* 0x0000003653537221 */ /* 0x000fe40000010000 */
[----:B------:R-:W-:Y:S01]  /*71b0*/  FADD.FTZ R48, R87, R48 ;  /* 0x0000003057307221 */ /* 0x000fe20000010000 */
[C---:B------:R-:W-:Y:S01]  /*71c0*/  HMMA.16816.F32.BF16 R132, R4.reuse, R18, R132 ;  /* 0x000000120484723c */ /* 0x040fe20000041884 */
[----:B------:R-:W-:Y:S01]  /*71d0*/  FADD.FTZ R94, R61, R94 ;  /* 0x0000005e3d5e7221 */ /* 0x000fe20000010000 */
[----:B------:R-:W5:Y:S01]  /*71e0*/  MUFU.EX2 R73, R25 ;  /* 0x0000001900497308 */ /* 0x000f620000000800 */
[----:B------:R-:W-:Y:S02]  /*71f0*/  FADD.FTZ R90, R90, R50 ;  /* 0x000000325a5a7221 */ /* 0x000fe40000010000 */
[----:B------:R-:W-:Y:S02]  /*7200*/  FADD.FTZ R83, R55, R83 ;  /* 0x0000005337537221 */ /* 0x000fe40000010000 */
[----:B------:R-:W-:Y:S01]  /*7210*/  FADD.FTZ R86, R86, R48 ;  /* 0x0000003056567221 */ /* 0x000fe20000010000 */
[----:B-1----:R-:W-:Y:S01]  /*7220*/  HMMA.16816.F32.BF16 R144, R4, R20, R144 ;  /* 0x000000140490723c */ /* 0x002fe20000041890 */
[----:B------:R-:W-:Y:S01]  /*7230*/  FADD.FTZ R60, R60, R94 ;  /* 0x0000005e3c3c7221 */ /* 0x000fe20000010000 */
[----:B------:R1:W1:Y:S01]  /*7240*/  MUFU.EX2 R74, R24 ;  /* 0x00000018004a7308 */ /* 0x0002620000000800 */
        /* <DEDUP_REMOVED lines=9> */
[----:B------:R-:W-:Y:S01]  /*72e0*/  FADD.FTZ R92, R92, R60 ;  /* 0x0000003c5c5c7221 */ /* 0x000fe20000010000 */
[----:B-1----:R-:W-:Y:S01]  /*72f0*/  LDSM.16.MT88.4 R24, [R231+0x2800] ;  /* 0x00280000e718783b */ /* 0x002fe20000004200 */
[----:B------:R-:W-:-:S02]  /*7300*/  FADD.FTZ R58, R89, R58 ;  /* 0x0000003a593a7221 */ /* 0x000fc40000010000 */
[----:B------:R-:W-:Y:S02]  /*7310*/  FADD.FTZ R82, R82, R35 ;  /* 0x0000002352527221 */ /* 0x000fe40000010000 */
[----:B------:R-:W-:Y:S01]  /*7320*/  FADD.FTZ R56, R85, R56 ;  /* 0x0000003855387221 */ /* 0x000fe20000010000 */
[C---:B------:R-:W-:Y:S08]  /*7330*/  HMMA.16816.F32.BF16 R124, R4.reuse, R14, R124 ;  /* 0x0000000e047c723c */ /* 0x040ff0000004187c */
[C---:B------:R-:W-:Y:S08]  /*7340*/  HMMA.16816.F32.BF16 R120, R4.reuse, R8, R120 ;  /* 0x000000080478723c */ /* 0x040ff00000041878 */
[----:B------:R-:W-:Y:S01]  /*7350*/  HMMA.16816.F32.BF16 R116, R4, R10, R116 ;  /* 0x0000000a0474723c */ /* 0x000fe20000041874 */
[----:B------:R-:W-:-:S02]  /*7360*/  FADD.FTZ R92, R72, R92 ;  /* 0x0000005c485c7221 */ /* 0x000fc40000010000 */
[----:B------:R-:W-:Y:S02]  /*7370*/  FADD.FTZ R88, R88, R58 ;  /* 0x0000003a58587221 */ /* 0x000fe40000010000 */
[----:B------:R-:W-:Y:S02]  /*7380*/  FADD.FTZ R82, R65, R82 ;  /* 0x0000005241527221 */ /* 0x000fe40000010000 */
[----:B------:R-:W-:Y:S01]  /*7390*/  F2FP.BF16.PACK_AB R4, R101, R102 ;  /* 0x000000666504723e */ /* 0x000fe200000010ff */
[----:B------:R-:W-:Y:S01]  /*73a0*/  FADD.FTZ R84, R84, R56 ;  /* 0x0000003854547221 */ /* 0x000fe20000010000 */
[----:B----4-:R-:W-:Y:S02]  /*73b0*/  F2FP.BF16.PACK_AB R6, R107, R100 ;  /* 0x000000646b06723e */ /* 0x010fe400000010ff */
[----:B--2---:R-:W-:Y:S02]  /*73c0*/  F2FP.BF16.PACK_AB R5, R105, R106 ;  /* 0x0000006a6905723e */ /* 0x004fe400000010ff */
[----:B---3--:R-:W-:-:S07]  /*73d0*/  F2FP.BF16.PACK_AB R7, R99, R104 ;  /* 0x000000686307723e */ /* 0x008fce00000010ff */
[C---:B------:R-:W-:Y:S08]  /*73e0*/  HMMA.16816.F32.BF16 R156, R4.reuse, R16, R156 ;  /* 0x00000010049c723c */ /* 0x040ff0000004189c */
[C---:B------:R-:W-:Y:S01]  /*73f0*/  HMMA.16816.F32.BF16 R160, R4.reuse, R18, R160 ;  /* 0x0000001204a0723c */ /* 0x040fe200000418a0 */
[----:B------:R-:W1:Y:S07]  /*7400*/  LDSM.16.MT88.4 R16, [R234+0x2800] ;  /* 0x00280000ea10783b */ /* 0x000e6e0000004200 */
[C---:B------:R-:W-:Y:S08]  /*7410*/  HMMA.16816.F32.BF16 R164, R4.reuse, R12, R164 ;  /* 0x0000000c04a4723c */ /* 0x040ff000000418a4 */
[C---:B------:R-:W-:Y:S01]  /*7420*/  HMMA.16816.F32.BF16 R168, R4.reuse, R14, R168 ;  /* 0x0000000e04a8723c */ /* 0x040fe200000418a8 */
[----:B------:R-:W2:Y:S07]  /*7430*/  LDSM.16.MT88.4 R12, [R233+0x2800] ;  /* 0x00280000e90c783b */ /* 0x000eae0000004200 */
[C---:B------:R-:W-:Y:S08]  /*7440*/  HMMA.16816.F32.BF16 R172, R4.reuse, R8, R172 ;  /* 0x0000000804ac723c */ /* 0x040ff000000418ac */
[C---:B------:R-:W-:Y:S01]  /*7450*/  HMMA.16816.F32.BF16 R176, R4.reuse, R10, R176 ;  /* 0x0000000a04b0723c */ /* 0x040fe200000418b0 */
[----:B------:R-:W3:Y:S07]  /*7460*/  LDSM.16.MT88.4 R8, [R232+0x2800] ;  /* 0x00280000e808783b */ /* 0x000eee0000004200 */
[C---:B------:R-:W-:Y:S08]  /*7470*/  HMMA.16816.F32.BF16 R148, R4.reuse, R20, R148 ;  /* 0x000000140494723c */ /* 0x040ff00000041894 */
[----:B------:R-:W-:Y:S01]  /*7480*/  HMMA.16816.F32.BF16 R152, R4, R22, R152 ;  /* 0x000000160498723c */ /* 0x000fe20000041898 */
[----:B------:R-:W4:Y:S06]  /*7490*/  LDSM.16.MT88.4 R20, [R234+0x3000] ;  /* 0x00300000ea14783b */ /* 0x000f2c0000004200 */
[----:B------:R-:W-:-:S02]  /*74a0*/  F2FP.BF16.PACK_AB R4, R80, R81 ;  /* 0x000000515004723e */ /* 0x000fc400000010ff */
[----:B-----5:R-:W-:Y:S02]  /*74b0*/  F2FP.BF16.PACK_AB R5, R73, R77 ;  /* 0x0000004d4905723e */ /* 0x020fe400000010ff */
[----:B------:R-:W-:Y:S02]  /*74c0*/  F2FP.BF16.PACK_AB R6, R78, R79 ;  /* 0x0000004f4e06723e */ /* 0x000fe400000010ff */
[----:B------:R-:W-:-:S07]  /*74d0*/  F2FP.BF16.PACK_AB R7, R62, R74 ;  /* 0x0000004a3e07723e */ /* 0x000fce00000010ff */
[C---:B-1----:R-:W-:Y:S08]  /*74e0*/  HMMA.16816.F32.BF16 R144, R4.reuse, R16, R144 ;  /* 0x000000100490723c */ /* 0x042ff00000041890 */
[C---:B------:R-:W-:Y:S08]  /*74f0*/  HMMA.16816.F32.BF16 R140, R4.reuse, R18, R140 ;  /* 0x00000012048c723c */ /* 0x040ff0000004188c */
[C---:B--2---:R-:W-:Y:S08]  /*7500*/  HMMA.16816.F32.BF16 R136, R4.reuse, R12, R136 ;  /* 0x0000000c0488723c */ /* 0x044ff00000041888 */
[C---:B------:R-:W-:Y:S08]  /*7510*/  HMMA.16816.F32.BF16 R132, R4.reuse, R14, R132 ;  /* 0x0000000e0484723c */ /* 0x040ff00000041884 */
[C---:B---3--:R-:W-:Y:S08]  /*7520*/  HMMA.16816.F32.BF16 R128, R4.reuse, R8, R128 ;  /* 0x000000080480723c */ /* 0x048ff00000041880 */
        /* <DEDUP_REMOVED lines=17> */
[----:B------:R-:W-:Y:S07]  /*7640*/  HMMA.16816.F32.BF16 R176, R4, R26, R176 ;  /* 0x0000001a04b0723c */ /* 0x000fee00000418b0 */
[----:B------:R-:W-:-:S02]  /*7650*/  F2FP.BF16.PACK_AB R4, R40, R42 ;  /* 0x0000002a2804723e */ /* 0x000fc400000010ff */
[----:B------:R-:W-:Y:S02]  /*7660*/  F2FP.BF16.PACK_AB R5, R36, R37 ;  /* 0x000000252405723e */ /* 0x000fe400000010ff */
[----:B------:R-:W-:Y:S02]  /*7670*/  F2FP.BF16.PACK_AB R6, R38, R39 ;  /* 0x000000272606723e */ /* 0x000fe400000010ff */
[----:B------:R-:W-:-:S07]  /*7680*/  F2FP.BF16.PACK_AB R7, R32, R33 ;  /* 0x000000212007723e */ /* 0x000fce00000010ff */
[C---:B----4-:R-:W-:Y:S08]  /*7690*/  HMMA.16816.F32.BF16 R144, R4.reuse, R20, R144 ;  /* 0x000000140490723c */ /* 0x050ff00000041890 */
[C---:B------:R-:W-:Y:S08]  /*76a0*/  HMMA.16816.F32.BF16 R140, R4.reuse, R22, R140 ;  /* 0x00000016048c723c */ /* 0x040ff0000004188c */
[C---:B-1----:R-:W-:Y:S08]  /*76b0*/  HMMA.16816.F32.BF16 R136, R4.reuse, R16, R136 ;  /* 0x000000100488723c */ /* 0x042ff00000041888 */
[C---:B------:R-:W-:Y:S08]  /*76c0*/  HMMA.16816.F32.BF16 R132, R4.reuse, R18, R132 ;  /* 0x000000120484723c */ /* 0x040ff00000041884 */
[C---:B--2---:R-:W-:Y:S08]  /*76d0*/  HMMA.16816.F32.BF16 R128, R4.reuse, R12, R128 ;  /* 0x0000000c0480723c */ /* 0x044ff00000041880 */
[C---:B------:R-:W-:Y:S08]  /*76e0*/  HMMA.16816.F32.BF16 R124, R4.reuse, R14, R124 ;  /* 0x0000000e047c723c */ /* 0x040ff0000004187c */
[C---:B---3--:R-:W-:Y:S08]  /*76f0*/  HMMA.16816.F32.BF16 R120, R4.reuse, R8, R120 ;  /* 0x000000080478723c */ /* 0x048ff00000041878 */
[----:B------:R-:W-:Y:S07]  /*7700*/  HMMA.16816.F32.BF16 R116, R4, R10, R116 ;  /* 0x0000000a0474723c */ /* 0x000fee0000041874 */
[----:B------:R-:W-:-:S02]  /*7710*/  F2FP.BF16.PACK_AB R4, R30, R31 ;  /* 0x0000001f1e04723e */ /* 0x000fc400000010ff */
[----:B------:R-:W-:Y:S02]  /*7720*/  F2FP.BF16.PACK_AB R6, R28, R29 ;  /* 0x0000001d1c06723e */ /* 0x000fe400000010ff */
[----:B------:R-:W-:Y:S02]  /*7730*/  F2FP.BF16.PACK_AB R5, R98, R103 ;  /* 0x000000676205723e */ /* 0x000fe400000010ff */
[----:B------:R-:W-:-:S07]  /*7740*/  F2FP.BF16.PACK_AB R7, R96, R97 ;  /* 0x000000616007723e */ /* 0x000fce00000010ff */
[C---:B------:R-:W-:Y:S01]  /*7750*/  HMMA.16816.F32.BF16 R160, R4.reuse, R18, R160 ;  /* 0x0000001204a0723c */ /* 0x040fe200000418a0 */
[----:B------:R-:W2:Y:S01]  /*7760*/  LDL R19, [R1+0x10] ;  /* 0x0000100001137983 */ /* 0x000ea20000100800 */
        /* <DEDUP_REMOVED lines=9> */
[----:B------:R-:W-:Y:S01]  /*7800*/  MOV R16, R208 ;  /* 0x000000d000107202 */ /* 0x000fe20000000f00 */
        /* <DEDUP_REMOVED lines=15> */
[----:B------:R-:W-:Y:S01]  /*7900*/  @P2 IMAD.HI.U32 R17, R208, c[0x0][0x2c8], RZ ;  /* 0x0000b200d0112a27 */ /* 0x000fe200078e00ff */
[----:B------:R-:W-:Y:S03]  /*7910*/  HMMA.16816.F32.BF16 R152, R4, R22, R152 ;  /* 0x000000160498723c */ /* 0x000fe60000041898 */
[----:B------:R-:W-:Y:S02]  /*7920*/  FADD.FTZ R92, R81, R92 ;  /* 0x0000005c515c7221 */ /* 0x000fe40000010000 */
[----:B------:R-:W-:-:S02]  /*7930*/  FADD.FTZ R88, R183, R88 ;  /* 0x00000058b7587221 */ /* 0x000fc40000010000 */
[----:B------:R-:W-:Y:S02]  /*7940*/  FADD.FTZ R82, R99, R82 ;  /* 0x0000005263527221 */ /* 0x000fe40000010000 */
[----:B------:R-:W-:Y:S01]  /*7950*/  FADD.FTZ R84, R107, R84 ;  /* 0x000000546b547221 */ /* 0x000fe20000010000 */
[----:B------:R-:W-:Y:S01]  /*7960*/  @P2 SHF.R.U32.HI R16, RZ, c[0x0][0x2cc], R17 ;  /* 0x0000b300ff102a19 */ /* 0x000fe20000011611 */
[----:B------:R-:W-:Y:S02]  /*7970*/  FADD.FTZ R92, R80, R92 ;  /* 0x0000005c505c7221 */ /* 0x000fe40000010000 */
[----:B------:R-:W-:Y:S02]  /*7980*/  FADD.FTZ R88, R77, R88 ;  /* 0x000000584d587221 */ /* 0x000fe40000010000 */
[----:B------:R-:W-:Y:S02]  /*7990*/  FADD.FTZ R82, R192, R82 ;  /* 0x00000052c0527221 */ /* 0x000fe40000010000 */
[----:B------:R-:W-:Y:S01]  /*79a0*/  FADD.FTZ R84, R46, R84 ;  /* 0x000000542e547221 */ /* 0x000fe20000010000 */
[----:B------:R-:W-:Y:S01]  /*79b0*/  IADD3 R13, R16, -c[0x0][0x168], R181 ;  /* 0x80005a00100d7a10 */ /* 0x000fe20007ffe0b5 */
[----:B------:R-:W-:Y:S01]  /*79c0*/  FADD.FTZ R92, R79, R92 ;  /* 0x0000005c4f5c7221 */ /* 0x000fe20000010000 */
[----:B------:R-:W-:Y:S01]  /*79d0*/  MOV R12, RZ ;  /* 0x000000ff000c7202 */ /* 0x000fe20000000f00 */
[----:B------:R-:W-:-:S02]  /*79e0*/  FADD.FTZ R88, R73, R88 ;  /* 0x0000005849587221 */ /* 0x000fc40000010000 */
[----:B------:R-:W-:Y:S02]  /*79f0*/  FADD.FTZ R82, R191, R82 ;  /* 0x00000052bf527221 */ /* 0x000fe40000010000 */
[----:B------:R-:W-:Y:S02]  /*7a00*/  FADD.FTZ R84, R45, R84 ;  /* 0x000000542d547221 */ /* 0x000fe40000010000 */
[----:B------:R-:W-:Y:S02]  /*7a10*/  FADD.FTZ R92, R78, R92 ;  /* 0x0000005c4e5c7221 */ /* 0x000fe40000010000 */
[----:B------:R-:W-:Y:S02]  /*7a20*/  FADD.FTZ R88, R74, R88 ;  /* 0x000000584a587221 */ /* 0x000fe40000010000 */
[----:B------:R-:W-:-:S04]  /*7a30*/  IMAD.HI R12, R13, -0x6db6db6d, R12 ;  /* 0x924924930d0c7827 */ /* 0x000fc800078e020c */
[----:B------:R-:W-:Y:S02]  /*7a40*/  FADD.FTZ R82, R190, R82 ;  /* 0x00000052be527221 */ /* 0x000fe40000010000 */
[----:B------:R-:W-:Y:S02]  /*7a50*/  FADD.FTZ R84, R44, R84 ;  /* 0x000000542c547221 */ /* 0x000fe40000010000 */
[----:B------:R-:W-:Y:S02]  /*7a60*/  FADD.FTZ R92, R42, R92 ;  /* 0x0000005c2a5c7221 */ /* 0x000fe40000010000 */
[----:B------:R-:W-:Y:S01]  /*7a70*/  FADD.FTZ R88, R62, R88 ;  /* 0x000000583e587221 */ /* 0x000fe20000010000 */
[----:B------:R-:W-:Y:S01]  /*7a80*/  SHF.R.U32.HI R8, RZ, 0x1f, R12 ;  /* 0x0000001fff087819 */ /* 0x000fe2000001160c */
[----:B------:R-:W-:Y:S02]  /*7a90*/  FADD.FTZ R82, R189, R82 ;  /* 0x00000052bd527221 */ /* 0x000fe40000010000 */
[----:B------:R-:W-:-:S02]  /*7aa0*/  FADD.FTZ R84, R43, R84 ;  /* 0x000000542b547221 */ /* 0x000fc40000010000 */
[----:B------:R-:W-:Y:S02]  /*7ab0*/  FADD.FTZ R92, R40, R92 ;  /* 0x0000005c285c7221 */ /* 0x000fe40000010000 */
[----:B------:R-:W-:Y:S01]  /*7ac0*/  FADD.FTZ R88, R37, R88 ;  /* 0x0000005825587221 */ /* 0x000fe20000010000 */
[----:B------:R-:W-:Y:S01]  /*7ad0*/  LEA.HI.SX32 R12, R12, R8, 0x1a ;  /* 0x000000080c0c7211 */ /* 0x000fe200078fd2ff */
[----:B------:R-:W-:Y:S02]  /*7ae0*/  FADD.FTZ R82, R103, R82 ;  /* 0x0000005267527221 */ /* 0x000fe40000010000 */
[----:B------:R-:W-:Y:S02]  /*7af0*/  FADD.FTZ R84, R31, R84 ;  /* 0x000000541f547221 */ /* 0x000fe40000010000 */
[----:B------:R-:W-:Y:S01]  /*7b00*/  FADD.FTZ R92, R39, R92 ;  /* 0x0000005c275c7221 */ /* 0x000fe20000010000 */
[----:B------:R-:W-:Y:S01]  /*7b10*/  IADD3 R18, R180, -0x2, RZ ;  /* 0xfffffffeb4127810 */ /* 0x000fe20007ffe0ff */
[----:B------:R-:W-:Y:S01]  /*7b20*/  FADD.FTZ R88, R36, R88 ;  /* 0x0000005824587221 */ /* 0x000fe20000010000 */
[----:B------:R-:W-:Y:S01]  /*7b30*/  HMMA.16816.F32.BF16 R168, R4, R14, R168 ;  /* 0x0000000e04a8723c */ /* 0x000fe200000418a8 */
[----:B------:R-:W-:-:S02]  /*7b40*/  FADD.FTZ R82, R98, R82 ;  /* 0x0000005262527221 */ /* 0x000fc40000010000 */
[----:B------:R-:W-:Y:S02]  /*7b50*/  FADD.FTZ R84, R30, R84 ;  /* 0x000000541e547221 */ /* 0x000fe40000010000 */
[----:B------:R-:W-:-:S03]  /*7b60*/  FADD.FTZ R88, R33, R88 ;  /* 0x0000005821587221 */ /* 0x000fc60000010000 */
[----:B------:R-:W-:Y:S01]  /*7b70*/  HMMA.16816.F32.BF16 R176, R4, R10, R176 ;  /* 0x0000000a04b0723c */ /* 0x000fe200000418b0 */
[----:B------:R-:W-:Y:S01]  /*7b80*/  FADD.FTZ R82, R97, R82 ;  /* 0x0000005261527221 */ /* 0x000fe20000010000 */
[----:B------:R-:W-:Y:S01]  /*7b90*/  STL [R1+0x50], R18 ;  /* 0x0000501201007387 */ /* 0x000fe20000100800 */
[----:B------:R-:W-:-:S04]  /*7ba0*/  FADD.FTZ R84, R29, R84 ;  /* 0x000000541d547221 */ /* 0x000fc80000010000 */
[----:B------:R-:W-:Y:S02]  /*7bb0*/  FADD.FTZ R4, R38, R92 ;  /* 0x0000005c26047221 */ /* 0x000fe40000010000 */
[----:B------:R-:W-:Y:S02]  /*7bc0*/  FADD.FTZ R6, R32, R88 ;  /* 0x0000005820067221 */ /* 0x000fe40000010000 */
[----:B------:R-:W-:Y:S01]  /*7bd0*/  FADD.FTZ R5, R28, R84 ;  /* 0x000000541c057221 */ /* 0x000fe20000010000 */
[----:B--2---:R-:W-:-:S05]  /*7be0*/  IMNMX R19, R19, R12, !PT ;  /* 0x0000000c13137217 */ /* 0x004fca0007800200 */
[----:B------:R-:W-:Y:S04]  /*7bf0*/  STL [R1+0x58], R19 ;  /* 0x0000581301007387 */ /* 0x000fe80000100800 */
[----:B------:R1:W-:Y:S04]  /*7c00*/  STL [R1+0x48], R4 ;  /* 0x0000480401007387 */ /* 0x0003e80000100800 */
[----:B------:R2:W-:Y:S01]  /*7c10*/  STL [R1+0x60], R6 ;  /* 0x0000600601007387 */ /* 0x0005e20000100800 */
[----:B------:R-:W-:Y:S01]  /*7c20*/  ISETP.GE.AND P0, PT, R18, R19, PT ;  /* 0x000000131200720c */ /* 0x000fe20003f06270 */
[----:B-1----:R-:W-:-:S05]  /*7c30*/  FADD.FTZ R4, R96, R82 ;  /* 0x0000005260047221 */ /* 0x002fca0000010000 */
[----:B------:R2:W-:Y:S04]  /*7c40*/  STL [R1+0x4c], R4 ;  /* 0x00004c0401007387 */ /* 0x0005e80000100800 */
[----:B------:R2:W-:Y:S03]  /*7c50*/  STL [R1+0x54], R5 ;  /* 0x0000540501007387 */ /* 0x0005e60000100800 */
[----:B------:R-:W-:Y:S05]  /*7c60*/  @!P0 BRA `(.L_x_1339) ;  /* 0x0000618000008947 */ /* 0x000fea0003800000 */
[----:B------:R-:W-:Y:S01]  /*7c70*/  MOV R180, R0 ;  /* 0x0000000000b47202 */ /* 0x000fe20000000f00 */
[----:B------:R-:W-:Y:S01]  /*7c80*/  IMAD.MOV.U32 R0, RZ, RZ, R18 ;  /* 0x000000ffff007224 */ /* 0x000fe200078e0012 */
[----:B------:R-:W-:Y:S01]  /*7c90*/  MOV R183, R2 ;  /* 0x0000000200b77202 */ /* 0x000fe20000000f00 */
[----:B------:R-:W-:Y:S01]  /*7ca0*/  IMAD.MOV.U32 R181, RZ, RZ, R68 ;  /* 0x000000ffffb57224 */ /* 0x000fe200078e0044 */
[----:B------:R-:W-:-:S02]  /*7cb0*/  MOV R182, R3 ;  /* 0x0000000300b67202 */ /* 0x000fc40000000f00 */
[----:B------:R1:W-:Y:S04]  /*7cc0*/  STL [R1+0x50], R0 ;  /* 0x0000500001007387 */ /* 0x0003e80000100800 */
.L_x_1350:
[----:B------:R-:W3:Y:S01]  /*7cd0*/  LDL R2, [R1+0x50] ;  /* 0x0000500001027983 */ /* 0x000ee20000100800 */
[----:B------:R-:W-:Y:S04]  /*7ce0*/  DEPBAR.LE SB0, 0x0 ;  /* 0x000080000000791a */ /* 0x000fe80000000000 */
[----:B-1----:R-:W3:Y:S01]  /*7cf0*/  LDL R0, [R1+0x10] ;  /* 0x0000100001007983 */ /* 0x002ee20000100800 */
[----:B------:R-:W-:Y:S01]  /*7d00*/  WARPSYNC 0xffffffff ;  /* 0xffffffff00007948 */ /* 0x000fe20003800000 */
[----:B------:R-:W-:Y:S02]  /*7d10*/  BSSY B0, `(.L_x_1340) ;  /* 0x0000051000007945 */ /* 0x000fe40003800000 */
[----:B------:R-:W-:Y:S06]  /*7d20*/  BAR.SYNC.DEFER_BLOCKING 0x0 ;  /* 0x0000000000007b1d */ /* 0x000fec0000010000 */
[----:B------:R1:W4:Y:S04]  /*7d30*/  LDSM.16.M88.4 R112, [R241] ;  /* 0x00000000f170783b */ /* 0x0003280000000200 */
[----:B------:R1:W2:Y:S04]  /*7d40*/  LDSM.16.M88.4 R108, [R241+0x2000] ;  /* 0x00200000f16c783b */ /* 0x0002a80000000200 */
[----:B------:R1:W1:Y:S04]  /*7d50*/  LDSM.16.M88.4 R16, [R240] ;  /* 0x00000000f010783b */ /* 0x0002680000000200 */
[----:B------:R1:W1:Y:S04]  /*7d60*/  LDSM.16.M88.4 R32, [R240+0x800] ;  /* 0x00080000f020783b */ /* 0x0002680000000200 */
[----:B------:R1:W1:Y:S04]  /*7d70*/  LDSM.16.M88.4 R48, [R240+0x1000] ;  /* 0x00100000f030783b */ /* 0x0002680000000200 */
        /* <DEDUP_REMOVED lines=10> */
[----:B------:R1:W1:Y:S04]  /*7e20*/  LDSM.16.M88.4 R212, [R227] ;  /* 0x00000000e3d4783b */ /* 0x0002680000000200 */
[----:B------:R1:W1:Y:S04]  /*7e30*/  LDSM.16.M88.4 R216, [R226] ;  /* 0x00000000e2d8783b */ /* 0x0002680000000200 */
[----:B------:R1:W1:Y:S01]  /*7e40*/  LDSM.16.M88.4 R220, [R225] ;  /* 0x00000000e1dc783b */ /* 0x0002620000000200 */
[----:B---3--:R-:W-:-:S13]  /*7e50*/  ISETP.GT.AND P0, PT, R0, R2, PT ;  /* 0x000000020000720c */ /* 0x008fda0003f04270 */
[----:B------:R-:W-:-:S05]  /*7e60*/  @P0 BRA `(.L_x_1341) ;  /* 0x000003b000000947 */ /* 0x000fca0003800000 */
[----:B-12-4-:R-:W2:Y:S04]  /*7e70*/  LDL R6, [R1+0x20] ;  /* 0x0000200001067983 */ /* 0x016ea80000100800 */
[----:B------:R-:W3:Y:S04]  /*7e80*/  LDL R5, [R1+0x1c] ;  /* 0x00001c0001057983 */ /* 0x000ee80000100800 */
[----:B------:R-:W4:Y:S04]  /*7e90*/  LDL.64 R8, [R1+0x30] ;  /* 0x0000300001087983 */ /* 0x000f280000100a00 */
[----:B------:R-:W5:Y:S01]  /*7ea0*/  LDL R4, [R1+0x4] ;  /* 0x0000040001047983 */ /* 0x000f620000100800 */
[----:B--2---:R-:W-:Y:S01]  /*7eb0*/  IMAD.WIDE.U32 R2, R6, c[0x0][0x208], RZ ;  /* 0x0000820006027a25 */ /* 0x004fe200078e00ff */
[----:B------:R-:W-:Y:S02]  /*7ec0*/  SHF.R.S32.HI R0, RZ, 0x1f, R6 ;  /* 0x0000001fff007819 */ /* 0x000fe40000011406 */
[----:B---3--:R-:W-:Y:S03]  /*7ed0*/  SHF.R.S32.HI R7, RZ, 0x1f, R5 ;  /* 0x0000001fff077819 */ /* 0x008fe60000011405 */
[----:B------:R-:W-:Y:S02]  /*7ee0*/  IMAD R0, R0, c[0x0][0x208], RZ ;  /* 0x0000820000007a24 */ /* 0x000fe400078e02ff */
[----:B------:R-:W-:Y:S02]  /*7ef0*/  IMAD R7, R7, c[0x0][0x218], RZ ;  /* 0x0000860007077a24 */ /* 0x000fe400078e02ff */
[----:B------:R-:W-:Y:S02]  /*7f00*/  IMAD R0, R6, c[0x0][0x20c], R0 ;  /* 0x0000830006007a24 */ /* 0x000fe400078e0200 */
[----:B------:R-:W-:Y:S02]  /*7f10*/  IMAD R7, R5, c[0x0][0x21c], R7 ;  /* 0x0000870005077a24 */ /* 0x000fe400078e0207 */
[----:B------:R-:W-:Y:S01]  /*7f20*/  IMAD.IADD R3, R3, 0x1, R0 ;  /* 0x0000000103037824 */ /* 0x000fe200078e0200 */
[----:B------:R-:W-:Y:S03]  /*7f30*/  SHF.L.U32 R0, R251, 0x1, RZ ;  /* 0x00000001fb007819 */ /* 0x000fe600000006ff */
[----:B------:R-:W-:Y:S05]  /*7f40*/  IMAD.WIDE.U32 R2, R5, c[0x0][0x218], R2 ;  /* 0x0000860005027a25 */ /* 0x000fea00078e0002 */
[----:B----4-:R-:W-:Y:S04]  /*7f50*/  IADD3 R2, P4, R8, R2, RZ ;  /* 0x0000000208027210 */ /* 0x010fe80007f9e0ff */
[----:B------:R-:W-:Y:S02]  /*7f60*/  LEA R10, P0, R2, c[0x0][0x1f8], 0x1 ;  /* 0x00007e00020a7a11 */ /* 0x000fe400078008ff */
[----:B-----5:R-:W-:Y:S02]  /*7f70*/  IADD3.X R7, R4, R3, R7, P4, !PT ;  /* 0x0000000304077210 */ /* 0x020fe400027fe407 */
[----:B------:R-:W-:Y:S02]  /*7f80*/  SHF.L.U64.HI R3, R251, 0x1, R242 ;  /* 0x00000001fb037819 */ /* 0x000fe400000102f2 */
[----:B------:R-:W-:Y:S01]  /*7f90*/  LEA.HI.X R7, R2, c[0x0][0x1fc], R7, 0x1, P0 ;  /* 0x00007f0002077a11 */ /* 0x000fe200000f0c07 */
[----:B------:R-:W-:-:S05]  /*7fa0*/  BRA.DIV ~URZ, `(.L_x_1342) ;  /* 0x0000f1527f007947 */ /* 0x000fca000b800000 */
[----:B------:R1:W2:Y:S02]  /*7fb0*/  SHFL.IDX PT, R11, R7, RZ, 0x181f ;  /* 0x00181fff070b7589 */ /* 0x0002a400000e0000 */
.L_x_1393:
[----:B------:R-:W-:-:S05]  /*7fc0*/  BRA.DIV ~URZ, `(.L_x_1343) ;  /* 0x0000f1a27f007947 */ /* 0x000fca000b800000 */
[----:B------:R-:W3:Y:S04]  /*7fd0*/  SHFL.IDX PT, R20, R10, RZ, 0x181f ;  /* 0x00181fff0a147589 */ /* 0x000ee800000e0000 */
[----:B------:R-:W4:Y:S04]  /*7fe0*/  SHFL.IDX PT, R14, R10, 0x1, 0x181f ;  /* 0x00381f000a0e7f89 */ /* 0x000f2800000e0000 */
[----:B------:R-:W-:Y:S04]  /*7ff0*/  SHFL.IDX PT, R15, R7, 0x1, 0x181f ;  /* 0x00381f00070f7f89 */ /* 0x000fe800000e0000 */
[----:B------:R-:W-:Y:S04]  /*8000*/  SHFL.IDX PT, R12, R10, 0x2, 0x181f ;  /* 0x00581f000a0c7f89 */ /* 0x000fe800000e0000 */
[----:B------:R-:W5:Y:S04]  /*8010*/  SHFL.IDX PT, R8, R10, 0x3, 0x181f ;  /* 0x00781f000a087f89 */ /* 0x000f6800000e0000 */
[----:B------:R-:W-:Y:S04]  /*8020*/  SHFL.IDX PT, R13, R7, 0x2, 0x181f ;  /* 0x00581f00070d7f89 */ /* 0x000fe800000e0000 */
[----:B------:R-:W-:Y:S04]  /*8030*/  SHFL.IDX PT, R5, R10, 0x4, 0x181f ;  /* 0x00981f000a057f89 */ /* 0x000fe800000e0000 */
[----:B------:R-:W1:Y:S04]  /*8040*/  SHFL.IDX PT, R9, R7, 0x3, 0x181f ;  /* 0x00781f0007097f89 */ /* 0x000e6800000e0000 */
[----:B------:R-:W2:Y:S04]  /*8050*/  SHFL.IDX PT, R2, R10, 0x5, 0x181f ;  /* 0x00b81f000a027f89 */ /* 0x000ea800000e0000 */
[----:B------:R-:W2:Y:S04]  /*8060*/  SHFL.IDX PT, R6, R7, 0x4, 0x181f ;  /* 0x00981f0007067f89 */ /* 0x000ea800000e0000 */
[----:B------:R-:W2:Y:S04]  /*8070*/  SHFL.IDX PT, R4, R7, 0x5, 0x181f ;  /* 0x00b81f0007047f89 */ /* 0x000ea800000e0000 */
[----:B-1----:R-:W1:Y:S01]  /*8080*/  SHFL.IDX PT, R7, R7, 0x6, 0x181f ;  /* 0x00d81f0007077f89 */ /* 0x002e6200000e0000 */
[-C--:B---3--:R-:W-:Y:S02]  /*8090*/  IADD3 R20, P0, R20, R0.reuse, RZ ;  /* 0x0000000014147210 */ /* 0x088fe40007f1e0ff */
[-C--:B----4-:R-:W-:Y:S02]  /*80a0*/  IADD3 R14, P4, R14, R0.reuse, RZ ;  /* 0x000000000e0e7210 */ /* 0x090fe40007f9e0ff */
[-C--:B-----5:R-:W-:Y:S01]  /*80b0*/  IADD3 R8, P5, R8, R0.reuse, RZ ;  /* 0x0000000008087210 */ /* 0x0a0fe20007fbe0ff */
[--C-:B--2---:R-:W-:Y:S01]  /*80c0*/  IMAD.X R21, R11, 0x1, R3.reuse, P0 ;  /* 0x000000010b157824 */ /* 0x104fe200000e0603 */
[-C--:B------:R-:W-:Y:S01]  /*80d0*/  IADD3 R12, P0, R12, R0.reuse, RZ ;  /* 0x000000000c0c7210 */ /* 0x080fe20007f1e0ff */
[--C-:B------:R-:W-:Y:S02]  /*80e0*/  IMAD.X R15, R15, 0x1, R3.reuse, P4 ;  /* 0x000000010f0f7824 */ /* 0x100fe400020e0603 */
[--C-:B------:R-:W-:Y:S01]  /*80f0*/  IMAD.X R9, R9, 0x1, R3.reuse, P5 ;  /* 0x0000000109097824 */ /* 0x100fe200028e0603 */
[----:B------:R2:W-:Y:S01]  /*8100*/  LDGSTS.E.BYPASS.LTC128B.128 [R244+0x100], [R20.64], !P3 ;  /* 0x0010000014f47fae */ /* 0x0005e2000d901d48 */
[--C-:B------:R-:W-:Y:S03]  /*8110*/  IMAD.X R13, R13, 0x1, R3.reuse, P0 ;  /* 0x000000010d0d7824 */ /* 0x100fe600000e0603 */
[----:B------:R3:W-:Y:S04]  /*8120*/  LDGSTS.E.BYPASS.LTC128B.128 [R244+0x900], [R14.64], !P3 ;  /* 0x009000000ef47fae */ /* 0x0007e8000d901d48 */
[----:B------:R4:W-:Y:S04]  /*8130*/  LDGSTS.E.BYPASS.LTC128B.128 [R244+0x1100], [R12.64], !P3 ;  /* 0x011000000cf47fae */ /* 0x0009e8000d901d48 */
[----:B------:R4:W-:Y:S01]  /*8140*/  LDGSTS.E.BYPASS.LTC128B.128 [R244+0x1900], [R8.64], !P3 ;  /* 0x0190000008f47fae */ /* 0x0009e2000d901d48 */
[-C--:B--2---:R-:W-:Y:S02]  /*8150*/  IADD3 R20, P4, R5, R0.reuse, RZ ;  /* 0x0000000005147210 */ /* 0x084fe40007f9e0ff */
[----:B---3--:R-:W-:Y:S03]  /*8160*/  IADD3 R14, P0, R2, R0, RZ ;  /* 0x00000000020e7210 */ /* 0x008fe60007f1e0ff */
[--C-:B------:R-:W-:Y:S02]  /*8170*/  IMAD.X R21, R6, 0x1, R3.reuse, P4 ;  /* 0x0000000106157824 */ /* 0x100fe400020e0603 */
[----:B------:R-:W-:Y:S03]  /*8180*/  IMAD.X R15, R4, 0x1, R3, P0 ;  /* 0x00000001040f7824 */ /* 0x000fe600000e0603 */
[----:B------:R4:W-:Y:S04]  /*8190*/  LDGSTS.E.BYPASS.LTC128B.128 [R244+0x2100], [R20.64], !P3 ;  /* 0x0210000014f47fae */ /* 0x0009e8000d901d48 */
[----:B------:R4:W2:Y:S04]  /*81a0*/  SHFL.IDX PT, R4, R10, 0x6, 0x181f ;  /* 0x00d81f000a047f89 */ /* 0x0008a800000e0000 */
[----:B------:R4:W-:Y:S02]  /*81b0*/  LDGSTS.E.BYPASS.LTC128B.128 [R244+0x2900], [R14.64], !P3 ;  /* 0x029000000ef47fae */ /* 0x0009e4000d901d48 */
.L_x_1394:
[----:B-12---:R-:W-:Y:S04]  /*81c0*/  IADD3 R4, P0, R4, R0, RZ ;  /* 0x0000000004047210 */ /* 0x006fe80007f1e0ff */
[----:B------:R-:W-:Y:S05]  /*81d0*/  IADD3.X R5, R7, R3, RZ, P0, !PT ;  /* 0x0000000307057210 */ /* 0x000fea00007fe4ff */
[----:B------:R-:W-:Y:S01]  /*81e0*/  @!PT LDS RZ, [RZ] ;  /* 0x00000000fffff984 */ /* 0x000fe20000000800 */
[----:B------:R-:W-:Y:S01]  /*81f0*/  @!PT LDS RZ, [RZ] ;  /* 0x00000000fffff984 */ /* 0x000fe20000000800 */
[----:B------:R-:W-:Y:S01]  /*8200*/  @!PT LDS RZ, [RZ] ;  /* 0x00000000fffff984 */ /* 0x000fe20000000800 */
[----:B------:R1:W-:Y:S04]  /*8210*/  LDGSTS.E.BYPASS.LTC128B.128 [R244+0x3100], [R4.64], !P3 ;  /* 0x0310000004f47fae */ /* 0x0003e8000d901d48 */
.L_x_1341:
[----:B-12-4-:R-:W-:Y:S05]  /*8220*/  BSYNC B0 ;  /* 0x0000000000007941 */ /* 0x016fea0003800000 */
.L_x_1340:
        /* <DEDUP_REMOVED lines=57> */
[----:B------:R-:W-:Y:S07]  /*85c0*/  LDSM.16.M88.4 R212, [R235] ;  /* 0x00000000ebd4783b */ /* 0x000fee0000000200 */
[-C--:B------:R-:W-:Y:S08]  /*85d0*/  HMMA.16816.F32.BF16 R84, R188, R216.reuse, R84 ;  /* 0x000000d8bc54723c */ /* 0x080ff00000041854 */
[C---:B------:R-:W-:Y:S08]  /*85e0*/  HMMA.16816.F32.BF16 R88, R196.reuse, R216, R88 ;  /* 0x000000d8c458723c */ /* 0x040ff00000041858 */
[-C--:B------:R-:W-:Y:S08]  /*85f0*/  HMMA.16816.F32.BF16 R92, R196, R218.reuse, R92 ;  /* 0x000000dac45c723c */ /* 0x080ff0000004185c */
[C---:B------:R-:W-:Y:S01]  /*8600*/  HMMA.16816.F32.BF16 R96, R188.reuse, R218, R96 ;  /* 0x000000dabc60723c */ /* 0x040fe20000041860 */
[----:B------:R-:W-:Y:S07]  /*8610*/  LDSM.16.M88.4 R216, [R224] ;  /* 0x00000000e0d8783b */ /* 0x000fee0000000200 */
[-C--:B------:R-:W-:Y:S08]  /*8620*/  HMMA.16816.F32.BF16 R100, R188, R220.reuse, R100 ;  /* 0x000000dcbc64723c */ /* 0x080ff00000041864 */
[C---:B------:R-:W-:Y:S01]  /*8630*/  HMMA.16816.F32.BF16 R104, R196.reuse, R220, R104 ;  /* 0x000000dcc468723c */ /* 0x040fe20000041868 */
[----:B------:R-:W2:Y:S07]  /*8640*/  LDL R221, [R1+0x10] ;  /* 0x0000100001dd7983 */ /* 0x000eae0000100800 */
[-C--:B------:R-:W-:Y:S01]  /*8650*/  HMMA.16816.F32.BF16 R108, R196, R222.reuse, R108 ;  /* 0x000000dec46c723c */ /* 0x080fe2000004186c */
[----:B------:R-:W-:Y:S07]  /*8660*/  LDSM.16.M88.4 R196, [R236+0x2800] ;  /* 0x00280000ecc4783b */ /* 0x000fee0000000200 */
[----:B------:R-:W-:Y:S01]  /*8670*/  HMMA.16816.F32.BF16 R112, R188, R222, R112 ;  /* 0x000000debc70723c */ /* 0x000fe20000041870 */
[----:B------:R-:W5:Y:S07]  /*8680*/  LDSM.16.M88.4 R188, [R236+0x1800] ;  /* 0x00180000ecbc783b */ /* 0x000f6e0000000200 */
        /* <DEDUP_REMOVED lines=27> */
[-C--:B---3--:R-:W-:Y:S08]  /*8840*/  HMMA.16816.F32.BF16 R100, R184, R204.reuse, R100 ;  /* 0x000000ccb864723c */ /* 0x088ff00000041864 */
[C---:B------:R-:W-:Y:S08]  /*8850*/  HMMA.16816.F32.BF16 R104, R200.reuse, R204, R104 ;  /* 0x000000ccc868723c */ /* 0x040ff00000041868 */
[-C--:B------:R-:W-:Y:S08]  /*8860*/  HMMA.16816.F32.BF16 R108, R200, R206.reuse, R108 ;  /* 0x000000cec86c723c */ /* 0x080ff0000004186c */
[----:B------:R-:W-:Y:S08]  /*8870*/  HMMA.16816.F32.BF16 R112, R184, R206, R112 ;  /* 0x000000ceb870723c */ /* 0x000ff00000041870 */
[-C--:B------:R-:W-:Y:S08]  /*8880*/  HMMA.16816.F32.BF16 R4, R212, R216.reuse, R4 ;  /* 0x000000d8d404723c */ /* 0x080ff00000041804 */
[C---:B----4-:R-:W-:Y:S08]  /*8890*/  HMMA.16816.F32.BF16 R8, R188.reuse, R216, R8 ;  /* 0x000000d8bc08723c */ /* 0x050ff00000041808 */
        /* <DEDUP_REMOVED lines=8> */
[----:B------:R3:W4:Y:S01]  /*8920*/  MUFU.TANH R185, R7 ;  /* 0x0000000700b97308 */ /* 0x0007220000002400 */
        /* <DEDUP_REMOVED lines=8> */
[----:B------:R-:W-:Y:S01]  /*89b0*/  FMUL.FTZ R16, R16, c[0x0][0x320] ;  /* 0x0000c80010107a20 */ /* 0x000fe20000410000 */
[----:B--2---:R-:W-:Y:S01]  /*89c0*/  ISETP.GT.AND P0, PT, R2, R221, PT ;  /* 0x000000dd0200720c */ /* 0x004fe20003f04270 */
[----:B------:R-:W-:Y:S02]  /*89d0*/  FMUL.FTZ R17, R17, c[0x0][0x320] ;  /* 0x0000c80011117a20 */ /* 0x000fe40000410000 */
[----:B------:R-:W-:Y:S01]  /*89e0*/  FMUL.FTZ R18, R18, c[0x0][0x320] ;  /* 0x0000c80012127a20 */ /* 0x000fe20000410000 */
[----:B------:R-:W2:Y:S01]  /*89f0*/  MUFU.TANH R187, R9 ;  /* 0x0000000900bb7308 */ /* 0x000ea20000002400 */
[----:B------:R-:W-:Y:S01]  /*8a00*/  FMUL.FTZ R19, R19, c[0x0][0x320] ;  /* 0x0000c80013137a20 */ /* 0x000fe20000410000 */
[----:B---3--:R-:W3:Y:S08]  /*8a10*/  LDSM.16.M88.4 R4, [R224+0x800] ;  /* 0x00080000e004783b */ /* 0x008ef00000000200 */
[----:B------:R-:W1:Y:S10]  /*8a20*/  MUFU.TANH R192, R10 ;  /* 0x0000000a00c07308 */ /* 0x000e740000002400 */
[----:B------:R5:W1:Y:S10]  /*8a30*/  MUFU.TANH R193, R11 ;  /* 0x0000000b00c17308 */ /* 0x000a740000002400 */
[----:B------:R-:W1:Y:S10]  /*8a40*/  MUFU.TANH R0, R0 ;  /* 0x0000000000007308 */ /* 0x000e740000002400 */
[----:B------:R-:W1:Y:S01]  /*8a50*/  MUFU.TANH R3, R3 ;  /* 0x0000000300037308 */ /* 0x000e620000002400 */
[----:B-----5:R-:W5:Y:S01]  /*8a60*/  LDSM.16.M88.4 R8, [R224+0x1000] ;  /* 0x00100000e008783b */ /* 0x020f620000000200 */
[-C--:B---3--:R-:W-:Y:S08]  /*8a70*/  HMMA.16816.F32.BF16 R20, R212, R4.reuse, R20 ;  /* 0x00000004d414723c */ /* 0x088ff00000041814 */
[----:B------:R-:W3:Y:S01]  /*8a80*/  MUFU.TANH R12, R12 ;  /* 0x0000000c000c7308 */ /* 0x000ee20000002400 */
        /* <DEDUP_REMOVED lines=43> */
[----:B------:R-:W1:Y:S03]  /*8d40*/  LDSM.16.M88.4 R4, [R224+0x2800] ;  /* 0x00280000e004783b */ /* 0x000e660000000200 */
[----:B------:R-:W-:Y:S02]  /*8d50*/  FMUL.FTZ R41, R41, c[0x0][0x320] ;  /* 0x0000c80029297a20 */ /* 0x000fe40000410000 */
[----:B------:R-:W-:Y:S02]  /*8d60*/  FMUL.FTZ R42, R42, c[0x0][0x320] ;  /* 0x0000c8002a2a7a20 */ /* 0x000fe40000410000 */
[----:B------:R-:W-:Y:S01]  /*8d70*/  FMUL.FTZ R43, R43, c[0x0][0x320] ;  /* 0x0000c8002b2b7a20 */ /* 0x000fe20000410000 */
[----:B------:R-:W1:Y:S01]  /*8d80*/  MUFU.TANH R22, R22 ;  /* 0x0000001600167308 */ /* 0x000e620000002400 */
[-C--:B-----5:R-:W-:Y:S03]  /*8d90*/  HMMA.16816.F32.BF16 R68, R212, R8.reuse, R68 ;  /* 0x00000008d444723c */ /* 0x0a0fe60000041844 */
[----:B------:R-:W-:Y:S02]  /*8da0*/  FMUL.FTZ R44, R44, c[0x0][0x320] ;  /* 0x0000c8002c2c7a20 */ /* 0x000fe40000410000 */
[----:B------:R-:W-:Y:S02]  /*8db0*/  FMUL.FTZ R45, R45, c[0x0][0x320] ;  /* 0x0000c8002d2d7a20 */ /* 0x000fe40000410000 */
[----:B------:R-:W-:Y:S01]  /*8dc0*/  FMUL.FTZ R46, R46, c[0x0][0x320] ;  /* 0x0000c8002e2e7a20 */ /* 0x000fe20000410000 */
[C---:B------:R-:W-:Y:S01]  /*8dd0*/  HMMA.16816.F32.BF16 R72, R188.reuse, R8, R72 ;  /* 0x00000008bc48723c */ /* 0x040fe20000041848 */
[----:B------:R-:W2:Y:S03]  /*8de0*/  MUFU.TANH R23, R23 ;  /* 0x0000001700177308 */ /* 0x000ea60000002400 */
[----:B------:R-:W-:Y:S02]  /*8df0*/  FMUL.FTZ R47, R47, c[0x0][0x320] ;  /* 0x0000c8002f2f7a20 */ /* 0x000fe40000410000 */
[----:B------:R-:W-:Y:S02]  /*8e00*/  FMUL.FTZ R48, R48, c[0x0][0x320] ;  /* 0x0000c80030307a20 */ /* 0x000fe40000410000 */
[-C--:B------:R-:W-:Y:S03]  /*8e10*/  HMMA.16816.F32.BF16 R76, R188, R10.reuse, R76 ;  /* 0x0000000abc4c723c */ /* 0x080fe6000004184c */
[----:B------:R-:W2:Y:S01]  /*8e20*/  MUFU.TANH R24, R24 ;  /* 0x0000001800187308 */ /* 0x000ea20000002400 */
[----:B------:R-:W-:Y:S02]  /*8e30*/  FMUL.FTZ R49, R49, c[0x0][0x320] ;  /* 0x0000c80031317a20 */ /* 0x000fe40000410000 */
[----:B------:R-:W-:Y:S02]  /*8e40*/  FMUL.FTZ R50, R50, c[0x0][0x320] ;  /* 0x0000c80032327a20 */ /* 0x000fe40000410000 */
[C---:B------:R-:W-:Y:S01]  /*8e50*/  HMMA.16816.F32.BF16 R80, R212.reuse, R10, R80 ;  /* 0x0000000ad450723c */ /* 0x040fe20000041850 */
[----:B------:R-:W5:Y:S01]  /*8e60*/  LDSM.16.M88.4 R8, [R224+0x3000] ;  /* 0x00300000e008783b */ /* 0x000f620000000200 */
[----:B------:R-:W-:Y:S04]  /*8e70*/  DEPBAR.LE SB0, 0x0 ;  /* 0x000080000000791a */ /* 0x000fe80000000000 */
[----:B------:R-:W2:Y:S01]  /*8e80*/  MUFU.TANH R25, R25 ;  /* 0x0000001900197308 */ /* 0x000ea20000002400 */
[----:B------:R-:W-:Y:S01]  /*8e90*/  FMUL.FTZ R68, R68, c[0x0][0x320] ;  /* 0x0000c80044447a20 */ /* 0x000fe20000410000 */
[-C--:B-1----:R-:W-:Y:S01]  /*8ea0*/  HMMA.16816.F32.BF16 R84, R212, R4.reuse, R84 ;  /* 0x00000004d454723c */ /* 0x082fe20000041854 */
[----:B------:R-:W-:Y:S04]  /*8eb0*/  BAR.SYNC.DEFER_BLOCKING 0x0 ;  /* 0x0000000000007b1d */ /* 0x000fe80000010000 */
        /* <DEDUP_REMOVED lines=16> */
[----:B------:R-:W1:Y:S01]  /*8fc0*/  MUFU.TANH R209, R81 ;  /* 0x0000005100d17308 */ /* 0x000e620000002400 */
[----:B------:R-:W-:Y:S02]  /*8fd0*/  FMUL.FTZ R57, R57, c[0x0][0x320] ;  /* 0x0000c80039397a20 */ /* 0x000fe40000410000 */
[C---:B------:R-:W-:Y:S04]  /*8fe0*/  HMMA.16816.F32.BF16 R104, R188.reuse, R8, R104 ;  /* 0x00000008bc68723c */ /* 0x040fe80000041868 */
[----:B------:R-:W-:Y:S02]  /*8ff0*/  FMUL.FTZ R58, R58, c[0x0][0x320] ;  /* 0x0000c8003a3a7a20 */ /* 0x000fe40000410000 */
[----:B------:R-:W-:Y:S01]  /*9000*/  FMUL.FTZ R59, R59, c[0x0][0x320] ;  /* 0x0000c8003b3b7a20 */ /* 0x000fe20000410000 */
[----:B------:R-:W1:Y:S01]  /*9010*/  MUFU.TANH R26, R26 ;  /* 0x0000001a001a7308 */ /* 0x000e620000002400 */
[-C--:B------:R-:W-:Y:S04]  /*9020*/  HMMA.16816.F32.BF16 R108, R188, R10.reuse, R108 ;  /* 0x0000000abc6c723c */ /* 0x080fe8000004186c */
[----:B------:R-:W-:Y:S02]  /*9030*/  FMUL.FTZ R96, R96, c[0x0][0x320] ;  /* 0x0000c80060607a20 */ /* 0x000fe40000410000 */
[----:B------:R-:W-:Y:S02]  /*9040*/  FMUL.FTZ R97, R97, c[0x0][0x320] ;  /* 0x0000c80061617a20 */ /* 0x000fe40000410000 */
[----:B------:R-:W-:Y:S01]  /*9050*/  FMUL.FTZ R98, R98, c[0x0][0x320] ;  /* 0x0000c80062627a20 */ /* 0x000fe20000410000 */
[----:B------:R-:W1:Y:S01]  /*9060*/  MUFU.TANH R206, R96 ;  /* 0x0000006000ce7308 */ /* 0x000e620000002400 */
[----:B------:R-:W-:Y:S04]  /*9070*/  HMMA.16816.F32.BF16 R112, R212, R10, R112 ;  /* 0x0000000ad470723c */ /* 0x000fe80000041870 */
[----:B------:R-:W-:Y:S02]  /*9080*/  FMUL.FTZ R99, R99, c[0x0][0x320] ;  /* 0x0000c80063637a20 */ /* 0x000fe40000410000 */
[----:B------:R-:W-:Y:S02]  /*9090*/  FMUL.FTZ R100, R100, c[0x0][0x320] ;  /* 0x0000c80064647a20 */ /* 0x000fe40000410000 */
[----:B------:R-:W-:Y:S01]  /*90a0*/  FMUL.FTZ R60, R60, c[0x0][0x320] ;  /* 0x0000c8003c3c7a20 */ /* 0x000fe20000410000 */
[----:B------:R-:W2:Y:S03]  /*90b0*/  MUFU.TANH R205, R97 ;  /* 0x0000006100cd7308 */ /* 0x000ea60000002400 */
[----:B------:R-:W-:Y:S02]  /*90c0*/  FMUL.FTZ R61, R61, c[0x0][0x320] ;  /* 0x0000c8003d3d7a20 */ /* 0x000fe40000410000 */
[----:B------:R-:W-:Y:S02]  /*90d0*/  FMUL.FTZ R62, R62, c[0x0][0x320] ;  /* 0x0000c8003e3e7a20 */ /* 0x000fe40000410000 */
[----:B------:R-:W-:Y:S02]  /*90e0*/  FMUL.FTZ R63, R63, c[0x0][0x320] ;  /* 0x0000c8003f3f7a20 */ /* 0x000fe40000410000 */
[----:B------:R-:W-:Y:S01]  /*90f0*/  FMUL.FTZ R64, R64, c[0x0][0x320] ;  /* 0x0000c80040407a20 */ /* 0x000fe20000410000 */
[----:B------:R5:W2:Y:S01]  /*9100*/  MUFU.TANH R204, R98 ;  /* 0x0000006200cc7308 */ /* 0x000aa20000002400 */
[----:B------:R-:W-:Y:S02]  /*9110*/  FMUL.FTZ R65, R65, c[0x0][0x320] ;  /* 0x0000c80041417a20 */ /* 0x000fe40000410000 */
[----:B------:R-:W-:Y:S02]  /*9120*/  FMUL.FTZ R66, R66, c[0x0][0x320] ;  /* 0x0000c80042427a20 */ /* 0x000fe40000410000 */
[----:B------:R-:W-:Y:S02]  /*9130*/  FMUL.FTZ R67, R67, c[0x0][0x320] ;  /* 0x0000c80043437a20 */ /* 0x000fe40000410000 */
[----:B-1----:R-:W-:Y:S02]  /*9140*/  FMUL.FTZ R68, R70, c[0x0][0x320] ;  /* 0x0000c80046447a20 */ /* 0x002fe40000410000 */
[----:B------:R-:W-:Y:S01]  /*9150*/  FMUL.FTZ R69, R71, c[0x0][0x320] ;  /* 0x0000c80047457a20 */ /* 0x000fe20000410000 */
[----:B------:R1:W1:Y:S01]  /*9160*/  MUFU.TANH R203, R99 ;  /* 0x0000006300cb7308 */ /* 0x0002620000002400 */
[----:B------:R-:W-:Y:S02]  /*9170*/  FMUL.FTZ R70, R72, c[0x0][0x320] ;  /* 0x0000c80048467a20 */ /* 0x000fe40000410000 */
        /* <DEDUP_REMOVED lines=14> */
[----:B-----5:R-:W-:Y:S02]  /*9260*/  FMUL.FTZ R98, R104, c[0x0][0x320] ;  /* 0x0000c80068627a20 */ /* 0x020fe40000410000 */
[----:B-1----:R-:W-:Y:S01]  /*9270*/  FMUL.FTZ R99, R105, c[0x0][0x320] ;  /* 0x0000c80069637a20 */ /* 0x002fe20000410000 */
[----:B------:R-:W1:Y:S01]  /*9280*/  MUFU.TANH R28, R28 ;  /* 0x0000001c001c7308 */ /* 0x000e620000002400 */
[----:B------:R-:W-:Y:S02]  /*9290*/  FMUL.FTZ R96, R106, c[0x0][0x320] ;  /* 0x0000c8006a607a20 */ /* 0x000fe40000410000 */
[----:B------:R-:W-:Y:S02]  /*92a0*/  FMUL.FTZ R81, R107, c[0x0][0x320] ;  /* 0x0000c8006b517a20 */ /* 0x000fe40000410000 */
[----:B--2---:R-:W-:Y:S02]  /*92b0*/  FMUL.FTZ R100, R108, c[0x0][0x320] ;  /* 0x0000c8006c647a20 */ /* 0x004fe40000410000 */
        /* <DEDUP_REMOVED lines=22> */
[----:B------:R-:W-:Y:S07]  /*9420*/  FMUL.FTZ R102, R102, c[0x0][0x320] ;  /* 0x0000c80066667a20 */ /* 0x000fee0000410000 */
        /* <DEDUP_REMOVED lines=73> */
[----:B------:R-:W1:Y:S01]  /*98c0*/  MUFU.TANH R11, R11 ;  /* 0x0000000b000b7308 */ /* 0x000e620000002400 */
[----:B------:R-:W-:-:S05]  /*98d0*/  @!P0 BRA `(.L_x_1345) ;  /* 0x000004e000008947 */ /* 0x000fca0003800000 */
[C---:B-1234-:R-:W-:Y:S01]  /*98e0*/  IMAD.SHL.U32 R84, R251.reuse, 0x2, RZ ;  /* 0x00000002fb547824 */ /* 0x05efe200078e00ff */
[----:B------:R-:W2:Y:S01]  /*98f0*/  LDL R218, [R1+0x24] ;  /* 0x0000240001da7983 */ /* 0x000ea20000100800 */
[----:B------:R-:W-:Y:S02]  /*9900*/  PLOP3.LUT P4, PT, PT, PT, UP0, 0x80, 0x0 ;  /* 0x000000000000781c */ /* 0x000fe40003f8f008 */
[----:B------:R-:W-:Y:S01]  /*9910*/  PLOP3.LUT P0, PT, PT, PT, UP0, 0x80, 0x0 ;  /* 0x000000000000781c */ /* 0x000fe20003f0f008 */
[----:B------:R-:W3:Y:S01]  /*9920*/  LDL.64 R82, [R1+0x40] ;  /* 0x0000400001527983 */ /* 0x000ee20000100a00 */
[----:B------:R-:W-:Y:S03]  /*9930*/  SHF.L.U64.HI R85, R251, 0x1, R242 ;  /* 0x00000001fb557819 */ /* 0x000fe600000102f2 */
[----:B------:R-:W4:Y:S04]  /*9940*/  LDL R217, [R1+0xc] ;  /* 0x00000c0001d97983 */ /* 0x000f280000100800 */
[----:B------:R-:W5:Y:S04]  /*9950*/  LDL.64 R222, [R1+0x38] ;  /* 0x0000380001de7983 */ /* 0x000f680000100a00 */
[----:B------:R-:W3:Y:S01]  /*9960*/  LDL R221, [R1+0x8] ;  /* 0x0000080001dd7983 */ /* 0x000ee20000100800 */
[----:B--2---:R-:W-:Y:S05]  /*9970*/  IMAD R5, R2, 0x70, R218 ;  /* 0x0000007002057824 */ /* 0x004fea00078e02da */
[----:B------:R-:W-:Y:S05]  /*9980*/  IADD3 R5, R5, -0x70, R250 ;  /* 0xffffff9005057810 */ /* 0x000fea0007ffe0fa */
[----:B------:R-:W-:Y:S04]  /*9990*/  @P4 IMAD.HI.U32 R2, R5, c[0x0][0x2bc], RZ ;  /* 0x0000af0005024a27 */ /* 0x000fe800078e00ff */
[--C-:B------:R-:W-:Y:S01]  /*99a0*/  IMAD.MOV.U32 R4, RZ, RZ, R5.reuse ;  /* 0x000000ffff047224 */ /* 0x100fe200078e0005 */
[----:B------:R-:W-:Y:S04]  /*99b0*/  @P0 SHF.R.U32.HI R4, RZ, c[0x0][0x2c0], R2 ;  /* 0x0000b000ff040a19 */ /* 0x000fe80000011602 */
[C---:B---3--:R-:W-:Y:S01]  /*99c0*/  @!P1 IADD3 R2, P0, R4.reuse, R82, RZ ;  /* 0x0000005204029210 */ /* 0x048fe20007f1e0ff */
[----:B------:R-:W-:Y:S03]  /*99d0*/  IMAD.MOV R6, RZ, RZ, -R4 ;  /* 0x000000ffff067224 */ /* 0x000fe600078e0a04 */
[----:B----4-:R-:W-:Y:S01]  /*99e0*/  @!P1 LEA.HI.X.SX32 R4, R4, R217, 0x1, P0 ;  /* 0x000000d904049211 */ /* 0x010fe200000f0eff */
[----:B------:R-:W-:Y:S01]  /*99f0*/  IMAD R82, R6, c[0x0][0x2b8], R5 ;  /* 0x0000ae0006527a24 */ /* 0x000fe200078e0205 */
[C---:B------:R-:W-:Y:S01]  /*9a00*/  @!P1 LEA R8, P0, R2.reuse, c[0x0][0x2a0], 0x2 ;  /* 0x0000a80002089a11 */ /* 0x040fe200078010ff */
[----:B------:R-:W-:Y:S03]  /*9a10*/  IMAD.MOV.U32 R6, RZ, RZ, RZ ;  /* 0x000000ffff067224 */ /* 0x000fe600078e00ff */
[----:B------:R-:W-:Y:S01]  /*9a20*/  @!P1 LEA.HI.X R9, R2, c[0x0][0x2a4], R4, 0x2, P0 ;  /* 0x0000a90002099a11 */ /* 0x000fe200000f1404 */
[----:B------:R-:W-:Y:S01]  /*9a30*/  IMAD.WIDE.U32 R4, R82, c[0x0][0x1e0], RZ ;  /* 0x0000780052047a25 */ /* 0x000fe200078e00ff */
[----:B------:R1:W-:Y:S01]  /*9a40*/  STL [R1+0x20], R82 ;  /* 0x0000205201007387 */ /* 0x0003e20000100800 */
[----:B------:R-:W-:Y:S03]  /*9a50*/  SHF.R.S32.HI R2, RZ, 0x1f, R82 ;  /* 0x0000001fff027819 */ /* 0x000fe60000011452 */
[----:B------:R-:W1:Y:S02]  /*9a60*/  @!P1 LDG.E R6, [R8.64] ;  /* 0x0000000808069981 */ /* 0x000e64000c1e1900 */
[----:B------:R-:W-:Y:S04]  /*9a70*/  IMAD R2, R2, c[0x0][0x1e0], RZ ;  /* 0x0000780002027a24 */ /* 0x000fe800078e02ff */
[----:B------:R-:W-:Y:S04]  /*9a80*/  IMAD R2, R82, c[0x0][0x1e4], R2 ;  /* 0x0000790052027a24 */ /* 0x000fe800078e0202 */
[----:B------:R-:W-:Y:S01]  /*9a90*/  IMAD.IADD R5, R5, 0x1, R2 ;  /* 0x0000000105057824 */ /* 0x000fe200078e0202 */
[----:B-1----:R-:W-:Y:S01]  /*9aa0*/  SHF.R.S32.HI R82, RZ, 0x1f, R6 ;  /* 0x0000001fff527819 */ /* 0x002fe20000011406 */
[----:B------:R1:W-:Y:S02]  /*9ab0*/  STL [R1+0x1c], R6 ;  /* 0x00001c0601007387 */ /* 0x0003e40000100800 */
[----:B------:R-:W-:Y:S04]  /*9ac0*/  IMAD.WIDE.U32 R4, R6, c[0x0][0x1f0], R4 ;  /* 0x00007c0006047a25 */ /* 0x000fe800078e0004 */
[----:B------:R-:W-:Y:S01]  /*9ad0*/  IMAD R82, R82, c[0x0][0x1f0], RZ ;  /* 0x00007c0052527a24 */ /* 0x000fe200078e02ff */
[----:B-----5:R-:W-:Y:S03]  /*9ae0*/  IADD3 R2, P0, R222, R4, RZ ;  /* 0x00000004de027210 */ /* 0x020fe60007f1e0ff */
[----:B------:R-:W-:Y:S05]  /*9af0*/  IMAD R82, R6, c[0x0][0x1f4], R82 ;  /* 0x00007d0006527a24 */ /* 0x000fea00078e0252 */
[----:B------:R-:W-:Y:S02]  /*9b00*/  IADD3.X R82, R221, R5, R82, P0, !PT ;  /* 0x00000005dd527210 */ /* 0x000fe400007fe452 */
[C---:B------:R-:W-:Y:S04]  /*9b10*/  LEA R83, P0, R2.reuse, c[0x0][0x1c8], 0x1 ;  /* 0x0000720002537a11 */ /* 0x040fe800078008ff */
[----:B------:R-:W-:Y:S01]  /*9b20*/  LEA.HI.X R82, R2, c[0x0][0x1cc], R82, 0x1, P0 ;  /* 0x0000730002527a11 */ /* 0x000fe200000f0c52 */
[----:B------:R-:W-:-:S06]  /*9b30*/  BRA.DIV ~URZ, `(.L_x_1346) ;  /* 0x0000dcf27f007947 */ /* 0x000fcc000b800000 */
[----:B------:R2:W3:Y:S02]  /*9b40*/  SHFL.IDX PT, R86, R82, RZ, 0x181f ;  /* 0x00181fff52567589 */ /* 0x0004e400000e0000 */
.L_x_1395:
[----:B------:R-:W-:-:S05]  /*9b50*/  BRA.DIV ~URZ, `(.L_x_1347) ;  /* 0x0000dd427f007947 */ /* 0x000fca000b800000 */
[----:B------:R-:W4:Y:S02]  /*9b60*/  SHFL.IDX PT, R2, R83, RZ, 0x181f ;  /* 0x00181fff53027589 */ /* 0x000f2400000e0000 */
[-C--:B----4-:R-:W-:Y:S02]  /*9b70*/  IADD3 R4, P0, R2, R84.reuse, RZ ;  /* 0x0000005402047210 */ /* 0x090fe40007f1e0ff */
[----:B------:R-:W4:Y:S03]  /*9b80*/  SHFL.IDX PT, R2, R83, 0x1, 0x181f ;  /* 0x00381f0053027f89 */ /* 0x000f2600000e0000 */
[--C-:B---3--:R-:W-:Y:S05]  /*9b90*/  IMAD.X R5, R86, 0x1, R85.reuse, P0 ;  /* 0x0000000156057824 */ /* 0x108fea00000e0655 */
[----:B------:R-:W-:Y:S01]  /*9ba0*/  @!PT LDS RZ, [RZ] ;  /* 0x00000000fffff984 */ /* 0x000fe20000000800 */
[----:B------:R3:W-:Y:S01]  /*9bb0*/  LDGSTS.E.BYPASS.LTC128B.128 [R244+0x3900], [R4.64], !P3 ;  /* 0x0390000004f47fae */ /* 0x0007e2000d901d48 */
[-C--:B----4-:R-:W-:Y:S03]  /*9bc0*/  IADD3 R8, P0, R2, R84.reuse, RZ ;  /* 0x0000005402087210 */ /* 0x090fe60007f1e0ff */
[----:B------:R-:W-:Y:S04]  /*9bd0*/  SHFL.IDX PT, R2, R83, 0x2, 0x181f ;  /* 0x00581f0053027f89 */ /* 0x000fe800000e0000 */
[----:B---3--:R-:W3:Y:S02]  /*9be0*/  SHFL.IDX PT, R4, R82, 0x1, 0x181f ;  /* 0x00381f0052047f89 */ /* 0x008ee400000e0000 */
[--C-:B---3--:R-:W-:Y:S02]  /*9bf0*/  IMAD.X R9, R4, 0x1, R85.reuse, P0 ;  /* 0x0000000104097824 */ /* 0x108fe400000e0655 */
[----:B------:R-:W3:Y:S04]  /*9c00*/  SHFL.IDX PT, R4, R82, 0x2, 0x181f ;  /* 0x00581f0052047f89 */ /* 0x000ee800000e0000 */
[----:B------:R4:W-:Y:S02]  /*9c10*/  LDGSTS.E.BYPASS.LTC128B.128 [R244+0x4100], [R8.64], !P3 ;  /* 0x0410000008f47fae */ /* 0x0009e4000d901d48 */
[-C--:B----4-:R-:W-:Y:S02]  /*9c20*/  IADD3 R8, P0, R2, R84.reuse, RZ ;  /* 0x0000005402087210 */ /* 0x090fe40007f1e0ff */
[----:B------:R-:W4:Y:S03]  /*9c30*/  SHFL.IDX PT, R2, R83, 0x3, 0x181f ;  /* 0x00781f0053027f89 */ /* 0x000f2600000e0000 */
        /* <DEDUP_REMOVED lines=12> */
[----:B------:R4:W-:Y:S04]  /*9d00*/  LDGSTS.E.BYPASS.LTC128B.128 [R244+0x5900], [R8.64], !P3 ;  /* 0x0590000008f47fae */ /* 0x0009e8000d901d48 */
[----:B--2---:R-:W2:Y:S01]  /*9d10*/  SHFL.IDX PT, R82, R82, 0x6, 0x181f ;  /* 0x00d81f0052527f89 */ /* 0x004ea200000e0000 */
[----:B----4-:R-:W-:Y:S05]  /*9d20*/  IADD3 R8, P0, R2, R84, RZ ;  /* 0x0000005402087210 */ /* 0x010fea0007f1e0ff */
[----:B---3--:R-:W-:Y:S02]  /*9d30*/  IMAD.X R9, R4, 0x1, R85, P0 ;  /* 0x0000000104097824 */ /* 0x008fe400000e0655 */
[----:B------:R3:W4:Y:S04]  /*9d40*/  SHFL.IDX PT, R4, R83, 0x6, 0x181f ;  /* 0x00d81f0053047f89 */ /* 0x00072800000e0000 */
[----:B------:R3:W-:Y:S02]  /*9d50*/  LDGSTS.E.BYPASS.LTC128B.128 [R244+0x6100], [R8.64], !P3 ;  /* 0x0610000008f47fae */ /* 0x0007e4000d901d48 */
.L_x_1396:
[----:B--2-4-:R-:W-:Y:S04]  /*9d60*/  IADD3 R4, P0, R4, R84, RZ ;  /* 0x0000005404047210 */ /* 0x014fe80007f1e0ff */
[----:B------:R-:W-:Y:S05]  /*9d70*/  IADD3.X R5, R82, R85, RZ, P0, !PT ;  /* 0x0000005552057210 */ /* 0x000fea00007fe4ff */
[----:B------:R-:W-:Y:S01]  /*9d80*/  @!PT LDS RZ, [RZ] ;  /* 0x00000000fffff984 */ /* 0x000fe20000000800 */
[----:B------:R-:W-:Y:S01]  /*9d90*/  @!PT LDS RZ, [RZ] ;  /* 0x00000000fffff984 */ /* 0x000fe20000000800 */
[----:B------:R-:W-:Y:S01]  /*9da0*/  @!PT LDS RZ, [RZ] ;  /* 0x00000000fffff984 */ /* 0x000fe20000000800 */
[----:B------:R2:W-:Y:S04]  /*9db0*/  LDGSTS.E.BYPASS.LTC128B.128 [R244+0x6900], [R4.64], !P3 ;  /* 0x0690000004f47fae */ /* 0x0005e8000d901d48 */
.L_x_1345:
[----:B--234-:R-:W-:Y:S05]  /*9dc0*/  BSYNC B0 ;  /* 0x0000000000007941 */ /* 0x01cfea0003800000 */
.L_x_1344:
[----:B------:R-:W2:Y:S04]  /*9dd0*/  LDL R5, [R1+0x5c] ;  /* 0x00005c0001057983 */ /* 0x000ea80000100800 */
[----:B------:R-:W3:Y:S04]  /*9de0*/  LDL R4, [R1+0x50] ;  /* 0x0000500001047983 */ /* 0x000ee80000100800 */
[----:B------:R-:W0:Y:S01]  /*9df0*/  LDGDEPBAR ;  /* 0x00000000000079af */ /* 0x000e220000000000 */
[----:B-12---:R-:W-:Y:S01]  /*9e00*/  MOV R6, R5 ;  /* 0x0000000500067202 */ /* 0x006fe20000000f00 */
[----:B------:R-:W-:Y:S04]  /*9e10*/  @P2 IMAD.HI.U32 R2, R5, c[0x0][0x2c8], RZ ;  /* 0x0000b20005022a27 */ /* 0x000fe800078e00ff */
[----:B---3--:R-:W-:Y:S01]  /*9e20*/  IMAD R4, R4, -0x70, RZ ;  /* 0xffffff9004047824 */ /* 0x008fe200078e02ff */
[----:B------:R-:W-:Y:S02]  /*9e30*/  @P2 SHF.R.U32.HI R6, RZ, c[0x0][0x2cc], R2 ;  /* 0x0000b300ff062a19 */ /* 0x000fe40000011602 */
[----:B------:R-:W-:Y:S02]  /*9e40*/  MOV R2, c[0x0][0x2ac] ;  /* 0x0000ab0000027a02 */ /* 0x000fe40000000f00 */
[----:B------:R-:W-:Y:S05]  /*9e50*/  IADD3 R4, -R245, 0x1, R4 ;  /* 0x00000001f5047810 */ /* 0x000fea0007ffe104 */
[----:B------:R-:W-:Y:S05]  /*9e60*/  IMAD R4, R2, c[0x0][0x1d0], R4 ;  /* 0x0000740002047a24 */ /* 0x000fea00078e0204 */
[----:B------:R-:W-:Y:S01]  /*9e70*/  IADD3 R101, R4, -c[0x0][0x168], RZ ;  /* 0x80005a0004657a10 */ /* 0x000fe20007ffe0ff */
[----:B------:R-:W-:-:S05]  /*9e80*/  BRA.DIV ~URZ, `(.L_x_1348) ;  /* 0x0000e0d27f007947 */ /* 0x000fca000b800000 */
[----:B------:R1:W2:Y:S02]  /*9e90*/  SHFL.IDX PT, R4, R6, RZ, 0x1c1f ;  /* 0x001c1fff06047589 */ /* 0x0002a400000e0000 */
.L_x_1397:
[----:B--2---:R-:W-:Y:S05]  /*9ea0*/  IMAD.IADD R4, R101, 0x1, R4 ;  /* 0x0000000165047824 */ /* 0x004fea00078e0204 */
[C---:B------:R-:W-:Y:S02]  /*9eb0*/  ISETP.GT.AND P6, PT, R4.reuse, RZ, PT ;  /* 0x000000ff0400720c */ /* 0x040fe40003fc4270 */
[C---:B------:R-:W-:Y:S02]  /*9ec0*/  ISETP.GT.AND P5, PT, R4.reuse, 0x1, PT ;  /* 0x000000010400780c */ /* 0x040fe40003fa4270 */
[C---:B------:R-:W-:Y:S02]  /*9ed0*/  ISETP.GT.AND P4, PT, R4.reuse, 0x8, PT ;  /* 0x000000080400780c */ /* 0x040fe40003f84270 */
[----:B------:R-:W-:Y:S02]  /*9ee0*/  ISETP.GT.AND P0, PT, R4, 0x9, PT ;  /* 0x000000090400780c */ /* 0x000fe40003f04270 */
[----:B------:R-:W-:Y:S02]  /*9ef0*/  FSEL R82, R0, -INF , P6 ;  /* 0xff80000000527808 */ /* 0x000fe40003000000 */
[C---:B------:R-:W-:Y:S02]  /*9f00*/  ISETP.GT.AND P6, PT, R4.reuse, 0x10, PT ;  /* 0x000000100400780c */ /* 0x040fe40003fc4270 */
[----:B------:R-:W-:Y:S02]  /*9f10*/  FSEL R83, R3, -INF , P5 ;  /* 0xff80000003537808 */ /* 0x000fe40002800000 */
        /* <DEDUP_REMOVED lines=32> */
[C---:B------:R-:W-:Y:S02]  /*a120*/  ISETP.GT.AND P5, PT, R4.reuse, 0x51, PT ;  /* 0x000000510400780c */ /* 0x040fe40003fa4270 */
        /* <DEDUP_REMOVED lines=13> */
[----:B------:R-:W-:Y:S02]  /*a200*/  FSEL R195, R195, -INF , P5 ;  /* 0xff800000c3c37808 */ /* 0x000fe40002800000 */
[----:B------:R-:W-:Y:S02]  /*a210*/  FSEL R64, R107, -INF , P4 ;  /* 0xff8000006b407808 */ /* 0x000fe40002000000 */
[----:B------:R-:W-:Y:S01]  /*a220*/  FSEL R53, R105, -INF , P0 ;  /* 0xff80000069357808 */ /* 0x000fe20000000000 */
[----:B------:R-:W-:-:S05]  /*a230*/  BRA.DIV ~URZ, `(.L_x_1349) ;  /* 0x0000dd727f007947 */ /* 0x000fca000b800000 */
[----:B------:R-:W2:Y:S08]  /*a240*/  SHFL.IDX PT, R2, R6, 0x1, 0x1c1f ;  /* 0x003c1f0006027f89 */ /* 0x000eb000000e0000 */
[----:B------:R-:W3:Y:S08]  /*a250*/  SHFL.IDX PT, R0, R6, 0x2, 0x1c1f ;  /* 0x005c1f0006007f89 */ /* 0x000ef000000e0000 */
[----:B------:R-:W4:Y:S01]  /*a260*/  SHFL.IDX PT, R3, R6, 0x3, 0x1c1f ;  /* 0x007c1f0006037f89 */ /* 0x000f2200000e0000 */
[C---:B--2---:R-:W-:Y:S05]  /*a270*/  IMAD.IADD R2, R101.reuse, 0x1, R2 ;  /* 0x0000000165027824 */ /* 0x044fea00078e0202 */
[C---:B------:R-:W-:Y:S02]  /*a280*/  ISETP.GT.AND P6, PT, R2.reuse, RZ, PT ;  /* 0x000000ff0200720c */ /* 0x040fe40003fc4270 */
[C---:B------:R-:W-:Y:S01]  /*a290*/  ISETP.GT.AND P5, PT, R2.reuse, 0x1, PT ;  /* 0x000000010200780c */ /* 0x040fe20003fa4270 */
[C---:B---3--:R-:W-:Y:S01]  /*a2a0*/  IMAD.IADD R0, R101.reuse, 0x1, R0 ;  /* 0x0000000165007824 */ /* 0x048fe200078e0200 */
[C---:B------:R-:W-:Y:S02]  /*a2b0*/  ISETP.GT.AND P4, PT, R2.reuse, 0x8, PT ;  /* 0x000000080200780c */ /* 0x040fe40003f84270 */
[----:B------:R-:W-:Y:S02]  /*a2c0*/  ISETP.GT.AND P0, PT, R2, 0x9, PT ;  /* 0x000000090200780c */ /* 0x000fe40003f04270 */
[----:B------:R-:W-:Y:S02]  /*a2d0*/  FSEL R32, R184, -INF , P6 ;  /* 0xff800000b8207808 */ /* 0x000fe40003000000 */
[C---:B------:R-:W-:Y:S01]  /*a2e0*/  ISETP.GT.AND P6, PT, R2.reuse, 0x10, PT ;  /* 0x000000100200780c */ /* 0x040fe20003fc4270 */
[----:B----4-:R-:W-:Y:S01]  /*a2f0*/  IMAD.IADD R101, R101, 0x1, R3 ;  /* 0x0000000165657824 */ /* 0x010fe200078e0203 */
        /* <DEDUP_REMOVED lines=35> */
[----:B------:R-:W-:Y:S02]  /*a530*/  ISETP.GT.AND P4, PT, R2, 0x58, PT ;  /* 0x000000580200780c */ /* 0x000fe40003f84270 */
        /* <DEDUP_REMOVED lines=11> */
[C---:B------:R-:W-:Y:S02]  /*a5f0*/  ISETP.GT.AND P6, PT, R0.reuse, RZ, PT ;  /* 0x000000ff0000720c */ /* 0x040fe40003fc4270 */
        /* <DEDUP_REMOVED lines=54> */
[----:B------:R-:W-:Y:S02]  /*a960*/  FMNMX.FTZ R0, R82, R182, !PT ;  /* 0x000000b652007209 */ /* 0x000fe40007810000 */
[----:B------:R-:W-:Y:S02]  /*a970*/  FSEL R105, R98, -INF , P6 ;  /* 0xff80000062697808 */ /* 0x000fe40003000000 */
[----:B------:R-:W-:Y:S02]  /*a980*/  FMNMX.FTZ R0, R83, R0, !PT ;  /* 0x0000000053007209 */ /* 0x000fe40007810000 */
[----:B------:R-:W-:Y:S02]  /*a990*/  FSEL R99, R99, -INF , P5 ;  /* 0xff80000063637808 */ /* 0x000fe40002800000 */
[----:B------:R-:W-:Y:S02]  /*a9a0*/  FMNMX.FTZ R0, R84, R0, !PT ;  /* 0x0000000054007209 */ /* 0x000fe40007810000 */
[----:B------:R-:W-:Y:S02]  /*a9b0*/  FSEL R98, R100, -INF , P4 ;  /* 0xff80000064627808 */ /* 0x000fe40002000000 */
[----:B------:R-:W-:Y:S02]  /*a9c0*/  FMNMX.FTZ R0, R85, R0, !PT ;  /* 0x0000000055007209 */ /* 0x000fe40007810000 */
[----:B------:R-:W-:Y:S02]  /*a9d0*/  FSEL R10, R10, -INF , P0 ;  /* 0xff8000000a0a7808 */ /* 0x000fe40000000000 */
[----:B------:R-:W-:Y:S02]  /*a9e0*/  FMNMX.FTZ R0, R94, R0, !PT ;  /* 0x000000005e007209 */ /* 0x000fe40007810000 */
[----:B------:R-:W-:Y:S02]  /*a9f0*/  ISETP.GT.AND P6, PT, R101, RZ, PT ;  /* 0x000000ff6500720c */ /* 0x000fe40003fc4270 */
[----:B------:R-:W-:Y:S02]  /*aa00*/  FMNMX.FTZ R0, R93, R0, !PT ;  /* 0x000000005d007209 */ /* 0x000fe40007810000 */
[C---:B------:R-:W-:Y:S02]  /*aa10*/  ISETP.GT.AND P5, PT, R101.reuse, 0x1, PT ;  /* 0x000000016500780c */ /* 0x040fe40003fa4270 */
[----:B------:R-:W-:Y:S02]  /*aa20*/  FMNMX.FTZ R0, R92, R0, !PT ;  /* 0x000000005c007209 */ /* 0x000fe40007810000 */
[----:B------:R-:W-:Y:S02]  /*aa30*/  FSEL R12, R192, -INF , P6 ;  /* 0xff800000c00c7808 */ /* 0x000fe40003000000 */
[----:B------:R-:W-:Y:S02]  /*aa40*/  FMNMX.FTZ R0, R90, R0, !PT ;  /* 0x000000005a007209 */ /* 0x000fe40007810000 */
[----:B------:R-:W-:Y:S02]  /*aa50*/  ISETP.GT.AND P4, PT, R101, 0x8, PT ;  /* 0x000000086500780c */ /* 0x000fe40003f84270 */
        /* <DEDUP_REMOVED lines=40> */
[----:B------:R-:W-:Y:S01]  /*ace0*/  FSEL R47, R47, -INF , P0 ;  /* 0xff8000002f2f7808 */ /* 0x000fe20000000000 */
[----:B------:R-:W2:Y:S01]  /*acf0*/  SHFL.BFLY PT, R2, R0, 0x2, 0x1f ;  /* 0x0c401f0000027f89 */ /* 0x000ea200000e0000 */
        /* <DEDUP_REMOVED lines=12> */
[----:B--2---:R-:W-:Y:S02]  /*adc0*/  FMNMX.FTZ R0, R2, R0, !PT ;  /* 0x0000000002007209 */ /* 0x004fe40007810000 */
[----:B------:R-:W-:Y:S02]  /*add0*/  FMNMX.FTZ R2, R32, R183, !PT ;  /* 0x000000b720027209 */ /* 0x000fe40007810000 */
[----:B------:R-:W-:Y:S01]  /*ade0*/  ISETP.GT.AND P0, PT, R101, 0x49, PT ;  /* 0x000000496500780c */ /* 0x000fe20003f04270 */
[----:B------:R-:W2:Y:S01]  /*adf0*/  SHFL.BFLY PT, R3, R0, 0x1, 0x1f ;  /* 0x0c201f0000037f89 */ /* 0x000ea200000e0000 */
        /* <DEDUP_REMOVED lines=13> */
[----:B--2---:R-:W-:Y:S02]  /*aed0*/  FMNMX.FTZ R3, R0, R3, !PT ;  /* 0x0000000300037209 */ /* 0x004fe40007810000 */
        /* <DEDUP_REMOVED lines=23> */
[----:B------:R-:W-:Y:S02]  /*b050*/  FSEL R7, R95, -INF , P0 ;  /* 0xff8000005f077808 */ /* 0x000fe40000000000 */
        /* <DEDUP_REMOVED lines=8> */
[----:B------:R-:W2:Y:S02]  /*b0e0*/  SHFL.BFLY PT, R0, R2, 0x2, 0x1f ;  /* 0x0c401f0002007f89 */ /* 0x000ea400000e0000 */
[----:B--2---:R-:W-:Y:S06]  /*b0f0*/  FMNMX.FTZ R0, R2, R0, !PT ;  /* 0x0000000002007209 */ /* 0x004fec0007810000 */
[----:B------:R-:W2:Y:S02]  /*b100*/  SHFL.BFLY PT, R2, R0, 0x1, 0x1f ;  /* 0x0c201f0000027f89 */ /* 0x000ea400000e0000 */
[----:B--2---:R-:W-:Y:S02]  /*b110*/  FMNMX.FTZ R2, R0, R2, !PT ;  /* 0x0000000200027209 */ /* 0x004fe40007810000 */
        /* <DEDUP_REMOVED lines=62> */
[----:B------:R2:W3:Y:S02]  /*b500*/  SHFL.BFLY PT, R68, R4, 0x1, 0x1f ;  /* 0x0c201f0004447f89 */ /* 0x0004e400000e0000 */
.L_x_1398:
[----:B-1----:R-:W4:Y:S01]  /*b510*/  LDL.LU R6, [R1+0x48] ;  /* 0x0000480001067983 */ /* 0x002f220000300800 */
[C---:B------:R-:W-:Y:S01]  /*b520*/  FMUL.FTZ R185, R3.reuse, c[0x0][0x2d0] ;  /* 0x0000b40003b97a20 */ /* 0x040fe20000410000 */
[----:B------:R-:W-:Y:S01]  /*b530*/  FSETP.NEU.FTZ.AND P0, PT, R3, -INF , PT ;  /* 0xff8000000300780b */ /* 0x000fe20003f1d000 */
[----:B------:R-:W-:Y:S01]  /*b540*/  FMUL.FTZ R109, R2, c[0x0][0x2d0] ;  /* 0x0000b400026d7a20 */ /* 0x000fe20000410000 */
[----:B---3--:R-:W-:Y:S01]  /*b550*/  FMNMX.FTZ R68, R68, R4, !PT ;  /* 0x0000000444447209 */ /* 0x008fe20007810000 */
[----:B------:R-:W-:Y:S01]  /*b560*/  FMUL.FTZ R97, R0, c[0x0][0x2d0] ;  /* 0x0000b40000617a20 */ /* 0x000fe20000410000 */
[----:B------:R-:W-:Y:S01]  /*b570*/  FSEL R185, R185, RZ, P0 ;  /* 0x000000ffb9b97208 */ /* 0x000fe20000000000 */
[----:B------:R-:W-:Y:S01]  /*b580*/  WARPSYNC 0xffffffff ;  /* 0xffffffff00007948 */ /* 0x000fe20003800000 */
[----:B--2---:R-:W-:Y:S02]  /*b590*/  FSEL R4, R3, RZ, P0 ;  /* 0x000000ff03047208 */ /* 0x004fe40000000000 */
[----:B------:R-:W-:Y:S01]  /*b5a0*/  FSETP.NEU.FTZ.AND P0, PT, R2, -INF , PT ;  /* 0xff8000000200780b */ /* 0x000fe20003f1d000 */
[--C-:B------:R-:W-:Y:S02]  /*b5b0*/  FFMA.FTZ R186, R64, c[0x0][0x2d0], -R185.reuse ;  /* 0x0000b40040ba7a23 */ /* 0x100fe400000108b9 */
[----:B------:R-:W2:Y:S01]  /*b5c0*/  LDL.LU R64, [R1+0x60] ;  /* 0x0000600001407983 */ /* 0x000ea20000300800 */
[----:B------:R-:W-:Y:S01]  /*b5d0*/  FSEL R109, R109, RZ, P0 ;  /* 0x000000ff6d6d7208 */ /* 0x000fe20000000000 */
[----:B------:R-:W-:Y:S02]  /*b5e0*/  FADD.FTZ R4, -R4, R182 ;  /* 0x000000b604047221 */ /* 0x000fe40000010100 */
[----:B------:R-:W-:Y:S01]  /*b5f0*/  MUFU.EX2 R186, R186 ;  /* 0x000000ba00ba7308 */ /* 0x000fe20000000800 */
[----:B------:R-:W-:Y:S02]  /*b600*/  FFMA.FTZ R95, R84, c[0x0][0x2d0], -R185 ;  /* 0x0000b400545f7a23 */ /* 0x000fe400000108b9 */
[----:B------:R-:W-:Y:S02]  /*b610*/  FFMA.FTZ R223, R39, c[0x0][0x2d0], -R109 ;  /* 0x0000b40027df7a23 */ /* 0x000fe4000001086d */
[----:B------:R-:W3:Y:S01]  /*b620*/  LDL.LU R39, [R1+0x54] ;  /* 0x0000540001277983 */ /* 0x000ee20000300800 */
[--C-:B------:R-:W-:Y:S02]  /*b630*/  FFMA.FTZ R84, R65, c[0x0][0x2d0], -R185.reuse ;  /* 0x0000b40041547a23 */ /* 0x100fe400000108b9 */
[----:B------:R-:W-:Y:S01]  /*b640*/  FMUL.FTZ R65, R4, c[0x0][0x2d0] ;  /* 0x0000b40004417a20 */ /* 0x000fe20000410000 */
[----:B------:R-:W-:Y:S01]  /*b650*/  FSEL R4, R2, RZ, P0 ;  /* 0x000000ff02047208 */ /* 0x000fe20000000000 */
[--C-:B------:R-:W-:Y:S01]  /*b660*/  FFMA.FTZ R82, R82, c[0x0][0x2d0], -R185.reuse ;  /* 0x0000b40052527a23 */ /* 0x100fe200000108b9 */
[----:B------:R-:W-:Y:S01]  /*b670*/  FSETP.NEU.FTZ.AND P0, PT, R0, -INF , PT ;  /* 0xff8000000000780b */ /* 0x000fe20003f1d000 */
[--C-:B------:R-:W-:Y:S02]  /*b680*/  FFMA.FTZ R81, R94, c[0x0][0x2d0], -R185.reuse ;  /* 0x0000b4005e517a23 */ /* 0x100fe400000108b9 */
[----:B------:R1:W-:Y:S01]  /*b690*/  MUFU.EX2 R72, R82 ;  /* 0x0000005200487308 */ /* 0x0003e20000000800 */
[--C-:B------:R-:W-:Y:S01]  /*b6a0*/  FFMA.FTZ R91, R91, c[0x0][0x2d0], -R185.reuse ;  /* 0x0000b4005b5b7a23 */ /* 0x100fe200000108b9 */
[----:B------:R-:W-:Y:S01]  /*b6b0*/  FSEL R97, R97, RZ, P0 ;  /* 0x000000ff61617208 */ /* 0x000fe20000000000 */
[--C-:B------:R-:W-:Y:S02]  /*b6c0*/  FFMA.FTZ R87, R87, c[0x0][0x2d0], -R185.reuse ;  /* 0x0000b40057577a23 */ /* 0x100fe400000108b9 */
[----:B------:R-:W-:Y:S02]  /*b6d0*/  FFMA.FTZ R86, R86, c[0x0][0x2d0], -R185 ;  /* 0x0000b40056567a23 */ /* 0x000fe400000108b9 */
[--C-:B------:R-:W-:Y:S02]  /*b6e0*/  FFMA.FTZ R37, R37, c[0x0][0x2d0], -R109.reuse ;  /* 0x0000b40025257a23 */ /* 0x100fe4000001086d */
[----:B------:R-:W-:Y:S01]  /*b6f0*/  FFMA.FTZ R38, R38, c[0x0][0x2d0], -R109 ;  /* 0x0000b40026267a23 */ /* 0x000fe2000001086d */
[----:B------:R-:W4:Y:S01]  /*b700*/  MUFU.EX2 R65, R65 ;  /* 0x0000004100417308 */ /* 0x000f220000000800 */
[----:B------:R-:W-:Y:S02]  /*b710*/  FFMA.FTZ R5, R89, c[0x0][0x2d0], -R185 ;  /* 0x0000b40059057a23 */ /* 0x000fe400000108b9 */
[----:B------:R-:W-:Y:S02]  /*b720*/  FADD.FTZ R4, -R4, R183 ;  /* 0x000000b704047221 */ /* 0x000fe40000010100 */
[----:B------:R-:W-:Y:S02]  /*b730*/  FFMA.FTZ R83, R83, c[0x0][0x2d0], -R185 ;  /* 0x0000b40053537a23 */ /* 0x000fe400000108b9 */
[--C-:B------:R-:W-:Y:S02]  /*b740*/  FFMA.FTZ R32, R32, c[0x0][0x2d0], -R109.reuse ;  /* 0x0000b40020207a23 */ /* 0x100fe4000001086d */
[----:B------:R-:W-:Y:S02]  /*b750*/  FMUL.FTZ R4, R4, c[0x0][0x2d0] ;  /* 0x0000b40004047a20 */ /* 0x000fe40000410000 */
[----:B------:R-:W5:Y:S01]  /*b760*/  MUFU.EX2 R83, R83 ;  /* 0x0000005300537308 */ /* 0x000f620000000800 */
[--C-:B------:R-:W-:Y:S02]  /*b770*/  FFMA.FTZ R100, R67, c[0x0][0x2d0], -R109.reuse ;  /* 0x0000b40043647a23 */ /* 0x100fe4000001086d */
[----:B------:R-:W-:Y:S02]  /*b780*/  FFMA.FTZ R182, R20, c[0x0][0x2d0], -R109 ;  /* 0x0000b40014b67a23 */ /* 0x000fe4000001086d */
[----:B------:R-:W-:Y:S02]  /*b790*/  FFMA.FTZ R20, R11, c[0x0][0x2d0], -R97 ;  /* 0x0000b4000b147a23 */ /* 0x000fe40000010861 */
[--C-:B------:R-:W-:Y:S02]  /*b7a0*/  FFMA.FTZ R33, R33, c[0x0][0x2d0], -R109.reuse ;  /* 0x0000b40021217a23 */ /* 0x100fe4000001086d */
[--C-:B-1----:R-:W-:Y:S01]  /*b7b0*/  FFMA.FTZ R82, R35, c[0x0][0x2d0], -R109.reuse ;  /* 0x0000b40023527a23 */ /* 0x102fe2000001086d */
[----:B------:R-:W-:Y:S01]  /*b7c0*/  MUFU.EX2 R67, R4 ;  /* 0x0000000400437308 */ /* 0x000fe20000000800 */
[--C-:B------:R-:W-:Y:S02]  /*b7d0*/  FFMA.FTZ R104, R54, c[0x0][0x2d0], -R109.reuse ;  /* 0x0000b40036687a23 */ /* 0x100fe4000001086d */
[----:B------:R-:W-:Y:S02]  /*b7e0*/  FFMA.FTZ R103, R55, c[0x0][0x2d0], -R109 ;  /* 0x0000b40037677a23 */ /* 0x000fe4000001086d */
[----:B------:R-:W-:Y:S02]  /*b7f0*/  FFMA.FTZ R80, R28, c[0x0][0x2d0], -R97 ;  /* 0x0000b4001c507a23 */ /* 0x000fe40000010861 */
[--C-:B------:R-:W-:Y:S02]  /*b800*/  FFMA.FTZ R8, R85, c[0x0][0x2d0], -R185.reuse ;  /* 0x0000b40055087a23 */ /* 0x100fe400000108b9 */
[----:B------:R-:W-:Y:S01]  /*b810*/  FFMA.FTZ R85, R88, c[0x0][0x2d0], -R185 ;  /* 0x0000b40058557a23 */ /* 0x000fe200000108b9 */
[----:B------:R-:W-:Y:S01]  /*b820*/  MUFU.EX2 R32, R32 ;  /* 0x0000002000207308 */ /* 0x000fe20000000800 */
[----:B------:R-:W-:Y:S02]  /*b830*/  FFMA.FTZ R214, R74, c[0x0][0x2d0], -R97 ;  /* 0x0000b4004ad67a23 */ /* 0x000fe40000010861 */
[--C-:B------:R-:W-:Y:S02]  /*b840*/  FFMA.FTZ R51, R93, c[0x0][0x2d0], -R185.reuse ;  /* 0x0000b4005d337a23 */ /* 0x100fe400000108b9 */
[--C-:B------:R-:W-:Y:S02]  /*b850*/  FFMA.FTZ R50, R92, c[0x0][0x2d0], -R185.reuse ;  /* 0x0000b4005c327a23 */ /* 0x100fe400000108b9 */
[--C-:B------:R-:W-:Y:S02]  /*b860*/  FFMA.FTZ R49, R90, c[0x0][0x2d0], -R185.reuse ;  /* 0x0000b4005a317a23 */ /* 0x100fe400000108b9 */
[--C-:B------:R-:W-:Y:S01]  /*b870*/  FFMA.FTZ R219, R219, c[0x0][0x2d0], -R185.reuse ;  /* 0x0000b400dbdb7a23 */ /* 0x100fe200000108b9 */
[----:B------:R-:W1:Y:S01]  /*b880*/  MUFU.EX2 R33, R33 ;  /* 0x0000002100217308 */ /* 0x000e620000000800 */
[----:B------:R-:W-:Y:S02]  /*b890*/  FFMA.FTZ R205, R205, c[0x0][0x2d0], -R185 ;  /* 0x0000b400cdcd7a23 */ /* 0x000fe400000108b9 */
[--C-:B------:R-:W-:Y:S02]  /*b8a0*/  FFMA.FTZ R36, R36, c[0x0][0x2d0], -R109.reuse ;  /* 0x0000b40024247a23 */ /* 0x100fe4000001086d */
[----:B------:R-:W-:Y:S02]  /*b8b0*/  FFMA.FTZ R187, R23, c[0x0][0x2d0], -R109 ;  /* 0x0000b40017bb7a23 */ /* 0x000fe4000001086d */
[----:B------:R-:W-:Y:S02]  /*b8c0*/  FFMA.FTZ R23, R29, c[0x0][0x2d0], -R97 ;  /* 0x0000b4001d177a23 */ /* 0x000fe40000010861 */
[----:B------:R-:W-:Y:S01]  /*b8d0*/  FFMA.FTZ R192, R22, c[0x0][0x2d0], -R109 ;  /* 0x0000b40016c07a23 */ /* 0x000fe2000001086d */
[----:B------:R1:W-:Y:S01]  /*b8e0*/  MUFU.EX2 R74, R95 ;  /* 0x0000005f004a7308 */ /* 0x0003e20000000800 */
[--C-:B------:R-:W-:Y:S02]  /*b8f0*/  FFMA.FTZ R22, R24, c[0x0][0x2d0], -R97.reuse ;  /* 0x0000b40018167a23 */ /* 0x100fe40000010861 */
[----:B------:R-:W-:Y:S02]  /*b900*/  FFMA.FTZ R212, R75, c[0x0][0x2d0], -R97 ;  /* 0x0000b4004bd47a23 */ /* 0x000fe40000010861 */
[--C-:B------:R-:W-:Y:S02]  /*b910*/  FFMA.FTZ R106, R106, c[0x0][0x2d0], -R185.reuse ;  /* 0x0000b4006a6a7a23 */ /* 0x100fe400000108b9 */
[--C-:B------:R-:W-:Y:S02]  /*b920*/  FFMA.FTZ R102, R102, c[0x0][0x2d0], -R185.reuse ;  /* 0x0000b40066667a23 */ /* 0x100fe400000108b9 */
[----:B------:R-:W-:Y:S01]  /*b930*/  FFMA.FTZ R220, R220, c[0x0][0x2d0], -R185 ;  /* 0x0000b400dcdc7a23 */ /* 0x000fe200000108b9 */
[----:B------:R-:W-:Y:S01]  /*b940*/  MUFU.EX2 R20, R20 ;  /* 0x0000001400147308 */ /* 0x000fe20000000800 */
[----:B------:R-:W-:Y:S02]  /*b950*/  FFMA.FTZ R215, R69, c[0x0][0x2d0], -R109 ;  /* 0x0000b40045d77a23 */ /* 0x000fe4000001086d */
[----:B------:R-:W-:Y:S02]  /*b960*/  FMUL.FTZ R69, R68, c[0x0][0x2d0] ;  /* 0x0000b40044457a20 */ /* 0x000fe40000410000 */
        /* <DEDUP_REMOVED lines=22> */
[----:B------:R-:W-:Y:S02]  /*bad0*/  FFMA.FTZ R184, R184, c[0x0][0x2d0], -R109 ;  /* 0x0000b400b8b87a23 */ /* 0x000fe4000001086d */
        /* <DEDUP_REMOVED lines=23> */
[----:B------:R-:W-:Y:S09]  /*bc50*/  FFMA.FTZ R98, R98, c[0x0][0x2d0], -R97 ;  /* 0x0000b40062627a23 */ /* 0x000ff20000010861 */
[----:B------:R-:W-:Y:S10]  /*bc60*/  MUFU.EX2 R100, R100 ;  /* 0x0000006400647308 */ /* 0x000ff40000000800 */
        /* <DEDUP_REMOVED lines=20> */
[----:B------:R-:W-:Y:S01]  /*bdb0*/  MUFU.EX2 R99, R99 ;  /* 0x0000006300637308 */ /* 0x000fe20000000800 */
[----:B----4-:R-:W-:Y:S01]  /*bdc0*/  FFMA.FTZ R9, R65, R6, R72 ;  /* 0x0000000641097223 */ /* 0x010fe20000010048 */
[C---:B-----5:R-:W-:Y:S01]  /*bdd0*/  F2FP.BF16.PACK_AB R72, R83.reuse, R72 ;  /* 0x000000485348723e */ /* 0x060fe200000010ff */
[----:B------:R-:W-:Y:S01]  /*bde0*/  FFMA.FTZ R6, R52, c[0x0][0x2d0], -R109 ;  /* 0x0000b40034067a23 */ /* 0x000fe2000001086d */
[----:B------:R-:W-:Y:S01]  /*bdf0*/  MOV R52, R5 ;  /* 0x0000000500347202 */ /* 0x000fe20000000f00 */
[----:B------:R-:W-:Y:S01]  /*be00*/  FADD.FTZ R9, R83, R9 ;  /* 0x0000000953097221 */ /* 0x000fe20000010000 */
[----:B------:R-:W-:Y:S01]  /*be10*/  FSEL R5, R0, RZ, P0 ;  /* 0x000000ff00057208 */ /* 0x000fe20000000000 */
[--C-:B------:R-:W-:Y:S01]  /*be20*/  FFMA.FTZ R83, R34, c[0x0][0x2d0], -R109.reuse ;  /* 0x0000b40022537a23 */ /* 0x100fe2000001086d */
[C---:B------:R-:W-:Y:S01]  /*be30*/  FSETP.NEU.FTZ.AND P0, PT, R68.reuse, -INF , PT ;  /* 0xff8000004400780b */ /* 0x040fe20003f1d000 */
[----:B------:R-:W-:Y:S01]  /*be40*/  FFMA.FTZ R109, R19, c[0x0][0x2d0], -R109 ;  /* 0x0000b400136d7a23 */ /* 0x000fe2000001086d */
[----:B-1----:R-:W-:Y:S01]  /*be50*/  F2FP.BF16.PACK_AB R73, R33, R32 ;  /* 0x000000202149723e */ /* 0x002fe200000010ff */
[----:B------:R-:W-:Y:S01]  /*be60*/  FADD.FTZ R5, -R5, R180 ;  /* 0x000000b405057221 */ /* 0x000fe20000010100 */
[----:B------:R-:W-:Y:S01]  /*be70*/  FSEL R69, R69, RZ, P0 ;  /* 0x000000ff45457208 */ /* 0x000fe20000000000 */
[----:B--2---:R-:W-:Y:S01]  /*be80*/  FFMA.FTZ R19, R67, R64, R32 ;  /* 0x0000004043137223 */ /* 0x004fe20000010020 */
[----:B------:R-:W-:Y:S01]  /*be90*/  FSEL R4, R68, RZ, P0 ;  /* 0x000000ff44047208 */ /* 0x000fe20000000000 */
[----:B------:R-:W-:Y:S01]  /*bea0*/  FMUL.FTZ R5, R5, c[0x0][0x2d0] ;  /* 0x0000b40005057a20 */ /* 0x000fe20000410000 */
[----:B------:R-:W-:Y:S01]  /*beb0*/  MUFU.EX2 R109, R109 ;  /* 0x0000006d006d7308 */ /* 0x000fe20000000800 */
[--C-:B------:R-:W-:Y:S02]  /*bec0*/  FFMA.FTZ R90, R26, c[0x0][0x2d0], -R69.reuse ;  /* 0x0000b4001a5a7a23 */ /* 0x100fe40000010845 */
[--C-:B------:R-:W-:Y:S02]  /*bed0*/  FFMA.FTZ R88, R27, c[0x0][0x2d0], -R69.reuse ;  /* 0x0000b4001b587a23 */ /* 0x100fe40000010845 */
[--C-:B------:R-:W-:Y:S02]  /*bee0*/  FFMA.FTZ R95, R42, c[0x0][0x2d0], -R69.reuse ;  /* 0x0000b4002a5f7a23 */ /* 0x100fe40000010845 */
[--C-:B------:R-:W-:Y:S02]  /*bef0*/  FFMA.FTZ R94, R43, c[0x0][0x2d0], -R69.reuse ;  /* 0x0000b4002b5e7a23 */ /* 0x100fe40000010845 */
[--C-:B------:R-:W-:Y:S01]  /*bf00*/  FFMA.FTZ R93, R46, c[0x0][0x2d0], -R69.reuse ;  /* 0x0000b4002e5d7a23 */ /* 0x100fe20000010845 */
[----:B------:R-:W3:Y:S01]  /*bf10*/  MUFU.EX2 R5, R5 ;  /* 0x0000000500057308 */ /* 0x000ee20000000800 */
[----:B------:R-:W-:Y:S02]  /*bf20*/  FFMA.FTZ R92, R47, c[0x0][0x2d0], -R69 ;  /* 0x0000b4002f5c7a23 */ /* 0x000fe40000010845 */
[----:B------:R-:W-:Y:S02]  /*bf30*/  FADD.FTZ R19, R33, R19 ;  /* 0x0000001321137221 */ /* 0x000fe40000010000 */
[--C-:B------:R-:W-:Y:S02]  /*bf40*/  FFMA.FTZ R64, R31, c[0x0][0x2d0], -R69.reuse ;  /* 0x0000b4001f407a23 */ /* 0x100fe40000010845 */
[--C-:B------:R-:W-:Y:S01]  /*bf50*/  FFMA.FTZ R191, R76, c[0x0][0x2d0], -R69.reuse ;  /* 0x0000b4004cbf7a23 */ /* 0x100fe20000010845 */
[----:B------:R-:W-:Y:S01]  /*bf60*/  F2FP.BF16.PACK_AB R76, R21, R20 ;  /* 0x00000014154c723e */ /* 0x000fe200000010ff */
        /* <DEDUP_REMOVED lines=19> */
[----:B------:R1:W-:Y:S01]  /*c0a0*/  MUFU.EX2 R77, R12 ;  /* 0x0000000c004d7308 */ /* 0x0003e20000000800 */
[----:B------:R-:W-:Y:S02]  /*c0b0*/  FFMA.FTZ R70, R70, c[0x0][0x2d0], -R69 ;  /* 0x0000b40046467a23 */ /* 0x000fe40000010845 */
[----:B------:R-:W-:Y:S02]  /*c0c0*/  FADD.FTZ R4, -R4, R181 ;  /* 0x000000b504047221 */ /* 0x000fe40000010100 */
[--C-:B------:R-:W-:Y:S02]  /*c0d0*/  FFMA.FTZ R181, R78, c[0x0][0x2d0], -R69.reuse ;  /* 0x0000b4004eb57a23 */ /* 0x100fe40000010845 */
[----:B------:R-:W-:Y:S02]  /*c0e0*/  FFMA.FTZ R69, R7, c[0x0][0x2d0], -R69 ;  /* 0x0000b40007457a23 */ /* 0x000fe40000010845 */
[C---:B---3--:R-:W-:Y:S01]  /*c0f0*/  FFMA.FTZ R7, R5.reuse, R39, R20 ;  /* 0x0000002705077223 */ /* 0x048fe20000010014 */
[----:B------:R-:W-:Y:S01]  /*c100*/  MUFU.EX2 R180, R180 ;  /* 0x000000b400b47308 */ /* 0x000fe20000000800 */
[----:B------:R-:W2:Y:S01]  /*c110*/  LDL.LU R39, [R1+0x4c] ;  /* 0x00004c0001277983 */ /* 0x000ea20000300800 */
[----:B------:R-:W-:Y:S02]  /*c120*/  FMUL.FTZ R4, R4, c[0x0][0x2d0] ;  /* 0x0000b40004047a20 */ /* 0x000fe40000410000 */
[C---:B------:R-:W-:Y:S01]  /*c130*/  FMUL.FTZ R24, R5.reuse, R156 ;  /* 0x0000009c05187220 */ /* 0x040fe20000410000 */
[----:B------:R-:W-:Y:S01]  /*c140*/  MOV R156, R23 ;  /* 0x00000017009c7202 */ /* 0x000fe20000000f00 */
[C---:B------:R-:W-:Y:S01]  /*c150*/  FMUL.FTZ R45, R5.reuse, R169 ;  /* 0x000000a9052d7220 */ /* 0x040fe20000410000 */
[----:B------:R-:W-:Y:S01]  /*c160*/  MOV R169, R22 ;  /* 0x0000001600a97202 */ /* 0x000fe20000000f00 */
[C---:B------:R-:W-:Y:S02]  /*c170*/  FMUL.FTZ R29, R5.reuse, R161 ;  /* 0x000000a1051d7220 */ /* 0x040fe40000410000 */
[----:B------:R-:W3:Y:S01]  /*c180*/  MUFU.EX2 R4, R4 ;  /* 0x0000000400047308 */ /* 0x000ee20000000800 */
[----:B------:R-:W-:Y:S01]  /*c190*/  FADD.FTZ R9, R74, R9 ;  /* 0x000000094a097221 */ /* 0x000fe20000010000 */
[C---:B------:R-:W-:Y:S01]  /*c1a0*/  F2FP.BF16.PACK_AB R74, R8.reuse, R74 ;  /* 0x0000004a084a723e */ /* 0x040fe200000010ff */
[C---:B------:R-:W-:Y:S02]  /*c1b0*/  FMUL.FTZ R28, R5.reuse, R160 ;  /* 0x000000a0051c7220 */ /* 0x040fe40000410000 */
[----:B------:R-:W-:Y:S02]  /*c1c0*/  FADD.FTZ R89, R8, R9 ;  /* 0x0000000908597221 */ /* 0x000fe40000010000 */
[C---:B------:R-:W-:Y:S02]  /*c1d0*/  FMUL.FTZ R8, R5.reuse, R148 ;  /* 0x0000009405087220 */ /* 0x040fe40000410000 */
[C---:B------:R-:W-:Y:S01]  /*c1e0*/  FMUL.FTZ R9, R5.reuse, R149 ;  /* 0x0000009505097220 */ /* 0x040fe20000410000 */
[----:B------:R-:W4:Y:S01]  /*c1f0*/  MUFU.EX2 R161, R6 ;  /* 0x0000000600a17308 */ /* 0x000f220000000800 */
[C---:B-1----:R-:W-:Y:S01]  /*c200*/  FMUL.FTZ R12, R5.reuse, R152 ;  /* 0x00000098050c7220 */ /* 0x042fe20000410000 */
[----:B------:R-:W-:Y:S01]  /*c210*/  MOV R152, R53 ;  /* 0x0000003500987202 */ /* 0x000fe20000000f00 */
[C---:B------:R-:W-:Y:S01]  /*c220*/  FMUL.FTZ R13, R5.reuse, R153 ;  /* 0x00000099050d7220 */ /* 0x040fe20000410000 */
[----:B------:R-:W-:Y:S01]  /*c230*/  MOV R153, R52 ;  /* 0x0000003400997202 */ /* 0x000fe20000000f00 */
[C---:B------:R-:W-:Y:S01]  /*c240*/  FMUL.FTZ R25, R5.reuse, R157 ;  /* 0x0000009d05197220 */ /* 0x040fe20000410000 */
[----:B------:R-:W-:Y:S01]  /*c250*/  LDSM.16.MT88.4 R52, [R232] ;  /* 0x00000000e834783b */ /* 0x000fe20000004200 */
[C---:B------:R-:W-:Y:S01]  /*c260*/  FMUL.FTZ R44, R5.reuse, R168 ;  /* 0x000000a8052c7220 */ /* 0x040fe20000410000 */
[----:B------:R-:W-:Y:S01]  /*c270*/  MOV R168, R38 ;  /* 0x0000002600a87202 */ /* 0x000fe20000000f00 */
[C---:B------:R-:W-:Y:S01]  /*c280*/  FMUL.FTZ R56, R5.reuse, R172 ;  /* 0x000000ac05387220 */ /* 0x040fe20000410000 */
[----:B------:R-:W-:Y:S01]  /*c290*/  MUFU.EX2 R160, R17 ;  /* 0x0000001100a07308 */ /* 0x000fe20000000800 */
[C---:B------:R-:W-:Y:S01]  /*c2a0*/  FMUL.FTZ R57, R5.reuse, R173 ;  /* 0x000000ad05397220 */ /* 0x040fe20000410000 */
[----:B------:R-:W-:Y:S01]  /*c2b0*/  MOV R172, R37 ;  /* 0x0000002500ac7202 */ /* 0x000fe20000000f00 */
[----:B------:R-:W-:Y:S01]  /*c2c0*/  FMUL.FTZ R60, R5, R176 ;  /* 0x000000b0053c7220 */ /* 0x000fe20000410000 */
[----:B------:R-:W-:Y:S01]  /*c2d0*/  F2FP.BF16.PACK_AB R176, R99, R105 ;  /* 0x0000006963b0723e */ /* 0x000fe200000010ff */
[C---:B---3--:R-:W-:Y:S02]  /*c2e0*/  FMUL.FTZ R26, R4.reuse, R158 ;  /* 0x0000009e041a7220 */ /* 0x048fe40000410000 */
[----:B------:R-:W-:Y:S02]  /*c2f0*/  FADD.FTZ R158, R21, R7 ;  /* 0x00000007159e7221 */ /* 0x000fe40000010000 */
[----:B------:R-:W1:Y:S01]  /*c300*/  LDSM.16.MT88.4 R20, [R234] ;  /* 0x00000000ea14783b */ /* 0x000e620000004200 */
[C---:B------:R-:W-:Y:S01]  /*c310*/  FMUL.FTZ R27, R4.reuse, R159 ;  /* 0x0000009f041b7220 */ /* 0x040fe20000410000 */
[----:B------:R-:W3:Y:S01]  /*c320*/  MUFU.EX2 R149, R16 ;  /* 0x0000001000957308 */ /* 0x000ee20000000800 */
[C---:B------:R-:W-:Y:S01]  /*c330*/  FMUL.FTZ R31, R4.reuse, R163 ;  /* 0x000000a3041f7220 */ /* 0x040fe20000410000 */
[----:B----4-:R-:W-:Y:S01]  /*c340*/  F2FP.BF16.PACK_AB R75, R161, R36 ;  /* 0x00000024a14b723e */ /* 0x010fe200000010ff */
[----:B------:R-:W-:Y:S02]  /*c350*/  FMUL.FTZ R61, R5, R177 ;  /* 0x000000b1053d7220 */ /* 0x000fe40000410000 */
[C---:B------:R-:W-:Y:S02]  /*c360*/  FMUL.FTZ R30, R4.reuse, R162 ;  /* 0x000000a2041e7220 */ /* 0x040fe40000410000 */
[C---:B------:R-:W-:Y:S03]  /*c370*/  FMUL.FTZ R58, R4.reuse, R174 ;  /* 0x000000ae043a7220 */ /* 0x040fe60000410000 */
[----:B------:R-:W-:Y:S01]  /*c380*/  MUFU.EX2 R163, R33 ;  /* 0x0000002100a37308 */ /* 0x000fe20000000800 */
[C---:B------:R-:W-:Y:S02]  /*c390*/  FMUL.FTZ R59, R4.reuse, R175 ;  /* 0x000000af043b7220 */ /* 0x040fe40000410000 */
[C---:B------:R-:W-:Y:S02]  /*c3a0*/  FMUL.FTZ R62, R4.reuse, R178 ;  /* 0x000000b2043e7220 */ /* 0x040fe40000410000 */
[----:B------:R-:W-:Y:S02]  /*c3b0*/  FMUL.FTZ R63, R4, R179 ;  /* 0x000000b3043f7220 */ /* 0x000fe40000410000 */
[C---:B------:R-:W-:Y:S02]  /*c3c0*/  FMUL.FTZ R6, R67.reuse, R146 ;  /* 0x0000009243067220 */ /* 0x040fe40000410000 */
[----:B------:R-:W-:Y:S01]  /*c3d0*/  FMUL.FTZ R7, R67, R147 ;  /* 0x0000009343077220 */ /* 0x000fe20000410000 */
[----:B------:R-:W-:Y:S01]  /*c3e0*/  MUFU.EX2 R159, R32 ;  /* 0x00000020009f7308 */ /* 0x000fe20000000800 */
[--C-:B------:R-:W-:Y:S02]  /*c3f0*/  FFMA.FTZ R34, R40, c[0x0][0x2d0], -R97.reuse ;  /* 0x0000b40028227a23 */ /* 0x100fe40000010861 */
[----:B------:R-:W-:Y:S01]  /*c400*/  FFMA.FTZ R97, R10, c[0x0][0x2d0], -R97 ;  /* 0x0000b4000a617a23 */ /* 0x000fe20000010861 */
[----:B---3--:R-:W-:Y:S01]  /*c410*/  F2FP.BF16.PACK_AB R78, R149, R160 ;  /* 0x000000a0954e723e */ /* 0x008fe200000010ff */
[C---:B------:R-:W-:Y:S02]  /*c420*/  FMUL.FTZ R10, R4.reuse, R150 ;  /* 0x00000096040a7220 */ /* 0x040fe40000410000 */
[C---:B------:R-:W-:Y:S01]  /*c430*/  FMUL.FTZ R40, R5.reuse, R164 ;  /* 0x000000a405287220 */ /* 0x040fe20000410000 */
[----:B------:R-:W-:Y:S01]  /*c440*/  MOV R164, R35 ;  /* 0x0000002300a47202 */ /* 0x000fe20000000f00 */
[----:B------:R-:W-:Y:S01]  /*c450*/  FMUL.FTZ R41, R5, R165 ;  /* 0x000000a505297220 */ /* 0x000fe20000410000 */
[----:B------:R-:W3:Y:S01]  /*c460*/  MUFU.EX2 R148, R18 ;  /* 0x0000001200947308 */ /* 0x000ee20000000800 */
[C---:B------:R-:W-:Y:S01]  /*c470*/  FMUL.FTZ R5, R65.reuse, R145 ;  /* 0x0000009141057220 */ /* 0x040fe20000410000 */
[----:B------:R-:W-:Y:S01]  /*c480*/  MOV R165, R34 ;  /* 0x0000002200a57202 */ /* 0x000fe20000000f00 */
[C---:B------:R-:W-:Y:S02]  /*c490*/  FMUL.FTZ R11, R4.reuse, R151 ;  /* 0x00000097040b7220 */ /* 0x040fe40000410000 */
[C---:B------:R-:W-:Y:S02]  /*c4a0*/  FMUL.FTZ R14, R4.reuse, R154 ;  /* 0x0000009a040e7220 */ /* 0x040fe40000410000 */
[C---:B------:R-:W-:Y:S02]  /*c4b0*/  FMUL.FTZ R15, R4.reuse, R155 ;  /* 0x0000009b040f7220 */ /* 0x040fe40000410000 */
[C---:B------:R-:W-:Y:S01]  /*c4c0*/  FMUL.FTZ R42, R4.reuse, R166 ;  /* 0x000000a6042a7220 */ /* 0x040fe20000410000 */
[----:B------:R-:W-:Y:S01]  /*c4d0*/  MUFU.EX2 R146, R87 ;  /* 0x0000005700927308 */ /* 0x000fe20000000800 */
[C---:B------:R-:W-:Y:S02]  /*c4e0*/  FMUL.FTZ R43, R4.reuse, R167 ;  /* 0x000000a7042b7220 */ /* 0x040fe40000410000 */
[C---:B------:R-:W-:Y:S02]  /*c4f0*/  FMUL.FTZ R46, R4.reuse, R170 ;  /* 0x000000aa042e7220 */ /* 0x040fe40000410000 */
[----:B------:R-:W-:Y:S02]  /*c500*/  FMUL.FTZ R47, R4, R171 ;  /* 0x000000ab042f7220 */ /* 0x000fe40000410000 */
[----:B------:R-:W-:Y:S02]  /*c510*/  FADD.FTZ R157, R36, R19 ;  /* 0x00000013249d7221 */ /* 0x000fe40000010000 */
[----:B------:R-:W-:Y:S01]  /*c520*/  FMUL.FTZ R16, R65, R140 ;  /* 0x0000008c41107220 */ /* 0x000fe20000410000 */
[----:B------:R-:W-:Y:S01]  /*c530*/  MUFU.EX2 R145, R86 ;  /* 0x0000005600917308 */ /* 0x000fe20000000800 */
[----:B------:R-:W-:Y:S02]  /*c540*/  FMUL.FTZ R19, R67, R143 ;  /* 0x0000008f43137220 */ /* 0x000fe40000410000 */
[----:B------:R-:W-:Y:S01]  /*c550*/  FMUL.FTZ R17, R65, R141 ;  /* 0x0000008d41117220 */ /* 0x000fe20000410000 */
[----:B---3--:R-:W-:Y:S01]  /*c560*/  F2FP.BF16.PACK_AB R79, R148, R159 ;  /* 0x0000009f944f723e */ /* 0x008fe200000010ff */
[----:B------:R-:W-:Y:S02]  /*c570*/  FMUL.FTZ R18, R67, R142 ;  /* 0x0000008e43127220 */ /* 0x000fe40000410000 */
[C---:B------:R-:W-:Y:S02]  /*c580*/  FMUL.FTZ R32, R65.reuse, R132 ;  /* 0x0000008441207220 */ /* 0x040fe40000410000 */
[----:B------:R-:W-:Y:S01]  /*c590*/  FMUL.FTZ R33, R65, R133 ;  /* 0x0000008541217220 */ /* 0x000fe20000410000 */
[----:B------:R-:W-:Y:S01]  /*c5a0*/  MUFU.EX2 R132, R82 ;  /* 0x0000005200847308 */ /* 0x000fe20000000800 */
[C---:B------:R-:W-:Y:S02]  /*c5b0*/  FMUL.FTZ R35, R67.reuse, R135 ;  /* 0x0000008743237220 */ /* 0x040fe40000410000 */
[----:B------:R-:W-:Y:S02]  /*c5c0*/  FMUL.FTZ R34, R67, R134 ;  /* 0x0000008643227220 */ /* 0x000fe40000410000 */
[----:B------:R-:W-:Y:S02]  /*c5d0*/  FADD.FTZ R157, R161, R157 ;  /* 0x0000009da19d7221 */ /* 0x000fe40000010000 */
[----:B------:R-:W-:Y:S03]  /*c5e0*/  FADD.FTZ R158, R160, R158 ;  /* 0x0000009ea09e7221 */ /* 0x000fe60000010000 */
[----:B------:R-:W-:Y:S01]  /*c5f0*/  MUFU.EX2 R133, R83 ;  /* 0x0000005300857308 */ /* 0x000fe20000000800 */
[----:B------:R-:W-:Y:S09]  /*c600*/  FADD.FTZ R158, R149, R158 ;  /* 0x0000009e959e7221 */ /* 0x000ff20000010000 */
[----:B------:R-:W-:Y:S10]  /*c610*/  MUFU.EX2 R135, R80 ;  /* 0x0000005000877308 */ /* 0x000ff40000000800 */
[----:B------:R3:W-:Y:S10]  /*c620*/  MUFU.EX2 R142, R48 ;  /* 0x00000030008e7308 */ /* 0x0007f40000000800 */
[----:B------:R4:W-:Y:S10]  /*c630*/  MUFU.EX2 R134, R50 ;  /* 0x0000003200867308 */ /* 0x0009f40000000800 */
[----:B------:R-:W-:Y:S01]  /*c640*/  MUFU.EX2 R143, R84 ;  /* 0x00000054008f7308 */ /* 0x000fe20000000800 */
[----:B---3--:R-:W-:Y:S09]  /*c650*/  FMUL.FTZ R48, R65, R124 ;  /* 0x0000007c41307220 */ /* 0x008ff20000410000 */
[----:B------:R-:W3:Y:S01]  /*c660*/  MUFU.EX2 R152, R152 ;  /* 0x0000009800987308 */ /* 0x000ee20000000800 */
[----:B----4-:R-:W-:Y:S09]  /*c670*/  FMUL.FTZ R50, R67, R126 ;  /* 0x0000007e43327220 */ /* 0x010ff20000410000 */
[----:B------:R-:W-:Y:S10]  /*c680*/  MUFU.EX2 R141, R172 ;  /* 0x000000ac008d7308 */ /* 0x000ff40000000800 */
[----:B------:R-:W-:Y:S01]  /*c690*/  MUFU.EX2 R126, R156 ;  /* 0x0000009c007e7308 */ /* 0x000fe20000000800 */
[----:B---3--:R-:W-:Y:S09]  /*c6a0*/  FADD.FTZ R157, R152, R157 ;  /* 0x0000009d989d7221 */ /* 0x008ff20000010000 */
        /* <DEDUP_REMOVED lines=8> */
[----:B------:R-:W3:Y:S10]  /*c730*/  MUFU.EX2 R97, R97 ;  /* 0x0000006100617308 */ /* 0x000ef40000000800 */
[----:B------:R-:W-:Y:S10]  /*c740*/  MUFU.EX2 R69, R69 ;  /* 0x0000004500457308 */ /* 0x000ff40000000800 */
[----:B------:R-:W-:Y:S01]  /*c750*/  MUFU.EX2 R155, R106 ;  /* 0x0000006a009b7308 */ /* 0x000fe20000000800 */
[----:B---3--:R-:W-:Y:S01]  /*c760*/  F2FP.BF16.PACK_AB R178, R97, R98 ;  /* 0x0000006261b2723e */ /* 0x008fe200000010ff */
[----:B--2---:R-:W-:Y:S01]  /*c770*/  FFMA.FTZ R162, R4, R39, R77 ;  /* 0x0000002704a27223 */ /* 0x004fe2000001004d */
[----:B------:R-:W-:Y:S01]  /*c780*/  F2FP.BF16.PACK_AB R77, R163, R77 ;  /* 0x0000004da34d723e */ /* 0x000fe200000010ff */
[----:B------:R-:W-:Y:S01]  /*c790*/  FMUL.FTZ R4, R65, R144 ;  /* 0x0000009041047220 */ /* 0x000fe20000410000 */
[----:B------:R-:W2:Y:S05]  /*c7a0*/  LDSM.16.MT88.4 R36, [R233] ;  /* 0x00000000e924783b */ /* 0x000eaa0000004200 */
[----:B------:R3:W-:Y:S01]  /*c7b0*/  MUFU.EX2 R144, R85 ;  /* 0x0000005500907308 */ /* 0x0007e20000000800 */
[----:B------:R-:W-:Y:S01]  /*c7c0*/  FADD.FTZ R163, R163, R162 ;  /* 0x000000a2a3a37221 */ /* 0x000fe20000010000 */
[-C--:B-1----:R-:W-:Y:S08]  /*c7d0*/  HMMA.16816.F32.BF16 R4, R72, R20.reuse, R4 ;  /* 0x000000144804723c */ /* 0x082ff00000041804 */
[----:B------:R-:W-:Y:S01]  /*c7e0*/  MUFU.EX2 R154, R102 ;  /* 0x00000066009a7308 */ /* 0x000fe20000000800 */
[----:B------:R-:W-:Y:S01]  /*c7f0*/  FADD.FTZ R159, R159, R163 ;  /* 0x000000a39f9f7221 */ /* 0x000fe20000010000 */
[C---:B------:R-:W-:Y:S04]  /*c800*/  HMMA.16816.F32.BF16 R8, R76.reuse, R20, R8 ;  /* 0x000000144c08723c */ /* 0x040fe80000041808 */
[----:B------:R-:W-:Y:S03]  /*c810*/  FADD.FTZ R159, R148, R159 ;  /* 0x0000009f949f7221 */ /* 0x000fe60000010000 */
[C---:B------:R-:W-:Y:S01]  /*c820*/  FMUL.FTZ R20, R65.reuse, R136 ;  /* 0x0000008841147220 */ /* 0x040fe20000410000 */
[-C--:B------:R-:W-:Y:S01]  /*c830*/  HMMA.16816.F32.BF16 R12, R76, R22.reuse, R12 ;  /* 0x000000164c0c723c */ /* 0x080fe2000004180c */
[----:B------:R1:W-:Y:S01]  /*c840*/  MUFU.EX2 R136, R66 ;  /* 0x0000004200887308 */ /* 0x0003e20000000800 */
[----:B---3--:R-:W-:Y:S02]  /*c850*/  LDSM.16.MT88.4 R84, [R234+0x800] ;  /* 0x00080000ea54783b */ /* 0x008fe40000004200 */
[----:B------:R-:W-:Y:S02]  /*c860*/  FMUL.FTZ R21, R65, R137 ;  /* 0x0000008941157220 */ /* 0x000fe40000410000 */
[----:B------:R-:W-:Y:S02]  /*c870*/  FADD.FTZ R159, R150, R159 ;  /* 0x0000009f969f7221 */ /* 0x000fe40000010000 */
[C---:B------:R-:W-:Y:S03]  /*c880*/  HMMA.16816.F32.BF16 R16, R72.reuse, R22, R16 ;  /* 0x000000164810723c */ /* 0x040fe60000041810 */
[----:B------:R3:W-:Y:S04]  /*c890*/  MUFU.EX2 R137, R49 ;  /* 0x0000003100897308 */ /* 0x0007e80000000800 */
[C---:B------:R-:W-:Y:S02]  /*c8a0*/  FMUL.FTZ R22, R67.reuse, R138 ;  /* 0x0000008a43167220 */ /* 0x040fe40000410000 */
[C---:B------:R-:W-:Y:S04]  /*c8b0*/  FMUL.FTZ R23, R67.reuse, R139 ;  /* 0x0000008b43177220 */ /* 0x040fe80000410000 */
[----:B------:R4:W5:Y:S03]  /*c8c0*/  MUFU.EX2 R138, R81 ;  /* 0x00000051008a7308 */ /* 0x0009660000000800 */
[-C--:B--2---:R-:W-:Y:S03]  /*c8d0*/  HMMA.16816.F32.BF16 R20, R72, R36.reuse, R20 ;  /* 0x000000244814723c */ /* 0x084fe60000041814 */
[----:B-1----:R-:W-:Y:S04]  /*c8e0*/  FMUL.FTZ R66, R67, R118 ;  /* 0x0000007643427220 */ /* 0x002fe80000410000 */
[----:B------:R-:W-:Y:S01]  /*c8f0*/  MUFU.EX2 R118, R207 ;  /* 0x000000cf00767308 */ /* 0x000fe20000000800 */
[C---:B------:R-:W-:Y:S04]  /*c900*/  HMMA.16816.F32.BF16 R24, R76.reuse, R36, R24 ;  /* 0x000000244c18723c */ /* 0x040fe80000041818 */
[C---:B---3--:R-:W-:Y:S03]  /*c910*/  FMUL.FTZ R49, R65.reuse, R125 ;  /* 0x0000007d41317220 */ /* 0x048fe60000410000 */
[C---:B------:R-:W-:Y:S01]  /*c920*/  FMUL.FTZ R36, R65.reuse, R128 ;  /* 0x0000008041247220 */ /* 0x040fe20000410000 */
[-C--:B------:R-:W-:Y:S01]  /*c930*/  HMMA.16816.F32.BF16 R28, R76, R38.reuse, R28 ;  /* 0x000000264c1c723c */ /* 0x080fe2000004181c */
[----:B------:R-:W-:Y:S03]  /*c940*/  MUFU.EX2 R125, R168 ;  /* 0x000000a8007d7308 */ /* 0x000fe60000000800 */
[----:B------:R-:W-:Y:S01]  /*c950*/  FMUL.FTZ R37, R65, R129 ;  /* 0x0000008141257220 */ /* 0x000fe20000410000 */
[----:B----4-:R-:W1:Y:S03]  /*c960*/  LDSM.16.MT88.4 R80, [R231] ;  /* 0x00000000e750783b */ /* 0x010e660000004200 */
[C---:B------:R-:W-:Y:S03]  /*c970*/  HMMA.16816.F32.BF16 R32, R72.reuse, R38, R32 ;  /* 0x000000264820723c */ /* 0x040fe60000041820 */
[----:B------:R2:W3:Y:S04]  /*c980*/  MUFU.EX2 R139, R51 ;  /* 0x00000033008b7308 */ /* 0x0004e80000000800 */
[C---:B------:R-:W-:Y:S02]  /*c990*/  FMUL.FTZ R38, R67.reuse, R130 ;  /* 0x0000008243267220 */ /* 0x040fe40000410000 */
[C---:B------:R-:W-:Y:S04]  /*c9a0*/  FMUL.FTZ R39, R67.reuse, R131 ;  /* 0x0000008343277220 */ /* 0x040fe80000410000 */
[----:B------:R-:W-:Y:S03]  /*c9b0*/  MUFU.EX2 R131, R94 ;  /* 0x0000005e00837308 */ /* 0x000fe60000000800 */
[-C--:B------:R-:W-:Y:S07]  /*c9c0*/  HMMA.16816.F32.BF16 R36, R72, R52.reuse, R36 ;  /* 0x000000344824723c */ /* 0x080fee0000041824 */
[----:B------:R-:W-:Y:S01]  /*c9d0*/  MUFU.EX2 R130, R93 ;  /* 0x0000005d00827308 */ /* 0x000fe20000000800 */
[C---:B------:R-:W-:Y:S04]  /*c9e0*/  HMMA.16816.F32.BF16 R40, R76.reuse, R52, R40 ;  /* 0x000000344c28723c */ /* 0x040fe80000041828 */
[----:B--2---:R-:W-:Y:S03]  /*c9f0*/  FMUL.FTZ R51, R67, R127 ;  /* 0x0000007f43337220 */ /* 0x004fe60000410000 */
[C---:B------:R-:W-:Y:S01]  /*ca00*/  FMUL.FTZ R52, R65.reuse, R120 ;  /* 0x0000007841347220 */ /* 0x040fe20000410000 */
[-C--:B------:R-:W-:Y:S01]  /*ca10*/  HMMA.16816.F32.BF16 R44, R76, R54.reuse, R44 ;  /* 0x000000364c2c723c */ /* 0x080fe2000004182c */
[----:B------:R2:W4:Y:S03]  /*ca20*/  MUFU.EX2 R127, R64 ;  /* 0x00000040007f7308 */ /* 0x0005260000000800 */
[----:B------:R-:W-:Y:S04]  /*ca30*/  FMUL.FTZ R53, R65, R121 ;  /* 0x0000007941357220 */ /* 0x000fe80000410000 */
[C---:B------:R-:W-:Y:S03]  /*ca40*/  HMMA.16816.F32.BF16 R48, R72.reuse, R54, R48 ;  /* 0x000000364830723c */ /* 0x040fe60000041830 */
[----:B------:R-:W-:Y:S04]  /*ca50*/  MUFU.EX2 R129, R223 ;  /* 0x000000df00817308 */ /* 0x000fe80000000800 */
[C---:B------:R-:W-:Y:S02]  /*ca60*/  FMUL.FTZ R54, R67.reuse, R122 ;  /* 0x0000007a43367220 */ /* 0x040fe40000410000 */
[C---:B------:R-:W-:Y:S03]  /*ca70*/  FMUL.FTZ R55, R67.reuse, R123 ;  /* 0x0000007b43377220 */ /* 0x040fe60000410000 */
[----:B------:R-:W-:Y:S01]  /*ca80*/  FMUL.FTZ R67, R67, R119 ;  /* 0x0000007743437220 */ /* 0x000fe20000410000 */
[----:B------:R-:W-:Y:S03]  /*ca90*/  MUFU.EX2 R128, R164 ;  /* 0x000000a400807308 */ /* 0x000fe60000000800 */
[-C--:B-1----:R-:W-:Y:S03]  /*caa0*/  HMMA.16816.F32.BF16 R52, R72, R80.reuse, R52 ;  /* 0x000000504834723c */ /* 0x082fe60000041834 */
[C---:B--2---:R-:W-:Y:S02]  /*cab0*/  FMUL.FTZ R64, R65.reuse, R116 ;  /* 0x0000007441407220 */ /* 0x044fe40000410000 */
[----:B------:R-:W-:Y:S02]  /*cac0*/  FMUL.FTZ R65, R65, R117 ;  /* 0x0000007541417220 */ /* 0x000fe40000410000 */
[----:B------:R-:W1:Y:S01]  /*cad0*/  MUFU.EX2 R117, R95 ;  /* 0x0000005f00757308 */ /* 0x000e620000000800 */
[C---:B------:R-:W-:Y:S08]  /*cae0*/  HMMA.16816.F32.BF16 R56, R76.reuse, R80, R56 ;  /* 0x000000504c38723c */ /* 0x040ff00000041838 */
[-C--:B------:R-:W-:Y:S01]  /*caf0*/  HMMA.16816.F32.BF16 R60, R76, R82.reuse, R60 ;  /* 0x000000524c3c723c */ /* 0x080fe2000004183c */
[----:B------:R2:W-:Y:S06]  /*cb00*/  MUFU.EX2 R164, R92 ;  /* 0x0000005c00a47308 */ /* 0x0005ec0000000800 */
[----:B-----5:R-:W-:Y:S01]  /*cb10*/  FADD.FTZ R77, R138, R89 ;  /* 0x000000598a4d7221 */ /* 0x020fe20000010000 */
[----:B------:R-:W-:Y:S01]  /*cb20*/  HMMA.16816.F32.BF16 R64, R72, R82, R64 ;  /* 0x000000524840723c */ /* 0x000fe20000041840 */
[----:B------:R-:W5:Y:S02]  /*cb30*/  LDSM.16.MT88.4 R80, [R233+0x800] ;  /* 0x00080000e950783b */ /* 0x000f640000004200 */
[----:B------:R-:W-:Y:S01]  /*cb40*/  MUFU.EX2 R106, R222 ;  /* 0x000000de006a7308 */ /* 0x000fe20000000800 */
[C---:B---3--:R-:W-:Y:S01]  /*cb50*/  FADD.FTZ R77, R139.reuse, R77 ;  /* 0x0000004d8b4d7221 */ /* 0x048fe20000010000 */
[----:B------:R-:W-:Y:S02]  /*cb60*/  F2FP.BF16.PACK_AB R79, R132, R133 ;  /* 0x00000085844f723e */ /* 0x000fe400000010ff */
[----:B------:R-:W-:Y:S01]  /*cb70*/  F2FP.BF16.PACK_AB R76, R139, R138 ;  /* 0x0000008a8b4c723e */ /* 0x000fe200000010ff */
[----:B------:R-:W-:Y:S01]  /*cb80*/  FADD.FTZ R77, R134, R77 ;  /* 0x0000004d864d7221 */ /* 0x000fe20000010000 */
[C---:B------:R-:W-:Y:S01]  /*cb90*/  F2FP.BF16.PACK_AB R78, R137.reuse, R134 ;  /* 0x00000086894e723e */ /* 0x040fe200000010ff */
[----:B------:R-:W3:Y:S02]  /*cba0*/  LDSM.16.MT88.4 R88, [R232+0x800] ;  /* 0x00080000e858783b */ /* 0x000ee40000004200 */
[----:B------:R-:W-:Y:S01]  /*cbb0*/  FADD.FTZ R162, R137, R77 ;  /* 0x0000004d89a27221 */ /* 0x000fe20000010000 */
[C---:B------:R-:W-:Y:S01]  /*cbc0*/  F2FP.BF16.PACK_AB R77, R141.reuse, R152 ;  /* 0x000000988d4d723e */ /* 0x040fe200000010ff */
[----:B------:R-:W-:Y:S01]  /*cbd0*/  MUFU.EX2 R134, R205 ;  /* 0x000000cd00867308 */ /* 0x000fe20000000800 */
[----:B------:R-:W-:Y:S01]  /*cbe0*/  F2FP.BF16.PACK_AB R72, R142, R151 ;  /* 0x000000978e48723e */ /* 0x000fe200000010ff */
[----:B------:R-:W-:Y:S01]  /*cbf0*/  FADD.FTZ R141, R141, R157 ;  /* 0x0000009d8d8d7221 */ /* 0x000fe20000010000 */
[----:B------:R-:W-:Y:S01]  /*cc00*/  F2FP.BF16.PACK_AB R74, R126, R135 ;  /* 0x000000877e4a723e */ /* 0x000fe200000010ff */
[----:B--2---:R-:W-:Y:S01]  /*cc10*/  LDSM.16.MT88.4 R92, [R232+0x1000] ;  /* 0x00100000e85c783b */ /* 0x004fe20000004200 */
[----:B----4-:R-:W-:Y:S01]  /*cc20*/  F2FP.BF16.PACK_AB R75, R127, R136 ;  /* 0x000000887f4b723e */ /* 0x010fe200000010ff */
[-C--:B------:R-:W-:Y:S04]  /*cc30*/  HMMA.16816.F32.BF16 R4, R76, R84.reuse, R4 ;  /* 0x000000544c04723c */ /* 0x080fe80000041804 */
[----:B------:R-:W2:Y:S01]  /*cc40*/  MUFU.EX2 R102, R221 ;  /* 0x000000dd00667308 */ /* 0x000ea20000000800 */
[----:B------:R-:W-:Y:S01]  /*cc50*/  F2FP.BF16.PACK_AB R73, R147, R150 ;  /* 0x000000969349723e */ /* 0x000fe200000010ff */
[----:B------:R-:W-:Y:S02]  /*cc60*/  FADD.FTZ R141, R133, R141 ;  /* 0x0000008d858d7221 */ /* 0x000fe40000010000 */
[----:B------:R-:W-:Y:S04]  /*cc70*/  FADD.FTZ R151, R151, R158 ;  /* 0x0000009e97977221 */ /* 0x000fe80000010000 */
[C---:B------:R-:W-:Y:S02]  /*cc80*/  HMMA.16816.F32.BF16 R8, R72.reuse, R84, R8 ;  /* 0x000000544808723c */ /* 0x040fe40000041808 */
[----:B------:R-:W-:Y:S02]  /*cc90*/  MUFU.EX2 R137, R220 ;  /* 0x000000dc00897308 */ /* 0x000fe40000000800 */
[----:B------:R-:W-:Y:S02]  /*cca0*/  FADD.FTZ R151, R142, R151 ;  /* 0x000000978e977221 */ /* 0x000fe40000010000 */
[----:B------:R-:W-:Y:S02]  /*ccb0*/  FADD.FTZ R132, R132, R141 ;  /* 0x0000008d84847221 */ /* 0x000fe40000010000 */
[-C--:B------:R-:W-:Y:S04]  /*ccc0*/  HMMA.16816.F32.BF16 R12, R72, R86.reuse, R12 ;  /* 0x00000056480c723c */ /* 0x080fe8000004180c */
[----:B------:R-:W-:Y:S01]  /*ccd0*/  MUFU.EX2 R139, R211 ;  /* 0x000000d3008b7308 */ /* 0x000fe20000000800 */
[----:B------:R-:W-:Y:S02]  /*cce0*/  FADD.FTZ R135, R135, R151 ;  /* 0x0000009787877221 */ /* 0x000fe40000010000 */
[----:B------:R-:W-:Y:S01]  /*ccf0*/  FADD.FTZ R147, R147, R159 ;  /* 0x0000009f93937221 */ /* 0x000fe20000010000 */
[C---:B------:R-:W-:Y:S01]  /*cd00*/  HMMA.16816.F32.BF16 R16, R76.reuse, R86, R16 ;  /* 0x000000564c10723c */ /* 0x040fe20000041810 */
[----:B------:R-:W4:Y:S03]  /*cd10*/  LDSM.16.MT88.4 R84, [R231+0x800] ;  /* 0x00080000e754783b */ /* 0x000f260000004200 */
[----:B------:R-:W-:Y:S02]  /*cd20*/  FADD.FTZ R135, R126, R135 ;  /* 0x000000877e877221 */ /* 0x000fe40000010000 */
[----:B------:R-:W-:Y:S01]  /*cd30*/  MUFU.EX2 R138, R209 ;  /* 0x000000d1008a7308 */ /* 0x000fe20000000800 */
[----:B------:R-:W-:Y:S01]  /*cd40*/  FADD.FTZ R147, R136, R147 ;  /* 0x0000009388937221 */ /* 0x000fe20000010000 */
[-C--:B-----5:R-:W-:Y:S04]  /*cd50*/  HMMA.16816.F32.BF16 R20, R76, R80.reuse, R20 ;  /* 0x000000504c14723c */ /* 0x0a0fe80000041814 */
[----:B------:R-:W-:Y:S02]  /*cd60*/  FADD.FTZ R147, R127, R147 ;  /* 0x000000937f937221 */ /* 0x000fe40000010000 */
[----:B------:R-:W-:Y:S02]  /*cd70*/  FADD.FTZ R136, R125, R132 ;  /* 0x000000847d887221 */ /* 0x000fe40000010000 */
[C---:B------:R-:W-:Y:S01]  /*cd80*/  HMMA.16816.F32.BF16 R24, R72.reuse, R80, R24 ;  /* 0x000000504818723c */ /* 0x040fe20000041818 */
[----:B------:R-:W-:Y:S03]  /*cd90*/  MUFU.EX2 R116, R206 ;  /* 0x000000ce00747308 */ /* 0x000fe60000000800 */
[----:B-1----:R-:W-:Y:S02]  /*cda0*/  FADD.FTZ R147, R117, R147 ;  /* 0x0000009375937221 */ /* 0x002fe40000010000 */
[----:B------:R-:W-:Y:S02]  /*cdb0*/  FADD.FTZ R162, R156, R162 ;  /* 0x000000a29ca27221 */ /* 0x000fe40000010000 */
[-C--:B------:R-:W-:Y:S03]  /*cdc0*/  HMMA.16816.F32.BF16 R28, R72, R82.reuse, R28 ;  /* 0x00000052481c723c */ /* 0x080fe6000004181c */
[----:B------:R-:W-:Y:S05]  /*cdd0*/  MUFU.EX2 R165, R204 ;  /* 0x000000cc00a57308 */ /* 0x000fea0000000800 */
[C---:B------:R-:W-:Y:S01]  /*cde0*/  HMMA.16816.F32.BF16 R32, R76.reuse, R82, R32 ;  /* 0x000000524c20723c */ /* 0x040fe20000041820 */
[----:B------:R-:W1:Y:S04]  /*cdf0*/  LDSM.16.MT88.4 R80, [R234+0x1000] ;  /* 0x00100000ea50783b */ /* 0x000e680000004200 */
        /* <DEDUP_REMOVED lines=8> */
[----:B------:R-:W1:Y:S05]  /*ce80*/  MUFU.EX2 R174, R215 ;  /* 0x000000d700ae7308 */ /* 0x000e6a0000000800 */
[-C--:B----4-:R-:W-:Y:S05]  /*ce90*/  HMMA.16816.F32.BF16 R52, R76, R84.reuse, R52 ;  /* 0x000000544c34723c */ /* 0x090fea0000041834 */
[----:B------:R-:W4:Y:S03]  /*cea0*/  MUFU.EX2 R123, R213 ;  /* 0x000000d5007b7308 */ /* 0x000f260000000800 */
[C---:B------:R-:W-:Y:S07]  /*ceb0*/  HMMA.16816.F32.BF16 R56, R72.reuse, R84, R56 ;  /* 0x000000544838723c */ /* 0x040fee0000041838 */
[----:B------:R-:W1:Y:S01]  /*cec0*/  MUFU.EX2 R122, R210 ;  /* 0x000000d2007a7308 */ /* 0x000e620000000800 */
[-C--:B------:R-:W-:Y:S07]  /*ced0*/  HMMA.16816.F32.BF16 R60, R72, R86.reuse, R60 ;  /* 0x00000056483c723c */ /* 0x080fee000004183c */
[C---:B------:R-:W-:Y:S01]  /*cee0*/  FADD.FTZ R73, R155.reuse, R162 ;  /* 0x000000a29b497221 */ /* 0x040fe20000010000 */
[----:B------:R-:W-:Y:S01]  /*cef0*/  HMMA.16816.F32.BF16 R64, R76, R86, R64 ;  /* 0x000000564c40723c */ /* 0x000fe20000041840 */
[----:B------:R-:W3:Y:S01]  /*cf00*/  LDSM.16.MT88.4 R84, [R231+0x1000] ;  /* 0x00100000e754783b */ /* 0x000ee20000004200 */
[----:B------:R-:W-:Y:S02]  /*cf10*/  MUFU.EX2 R173, R218 ;  /* 0x000000da00ad7308 */ /* 0x000fe40000000800 */
[----:B------:R-:W-:Y:S01]  /*cf20*/  FADD.FTZ R73, R154, R73 ;  /* 0x000000499a497221 */ /* 0x000fe20000010000 */
[----:B------:R-:W-:Y:S02]  /*cf30*/  F2FP.BF16.PACK_AB R72, R155, R156 ;  /* 0x0000009c9b48723e */ /* 0x000fe400000010ff */
[C---:B------:R-:W-:Y:S01]  /*cf40*/  F2FP.BF16.PACK_AB R74, R153.reuse, R154 ;  /* 0x0000009a994a723e */ /* 0x040fe200000010ff */
[----:B------:R-:W-:Y:S01]  /*cf50*/  FADD.FTZ R155, R153, R73 ;  /* 0x00000049999b7221 */ /* 0x000fe20000010000 */
[----:B------:R-:W-:Y:S03]  /*cf60*/  F2FP.BF16.PACK_AB R73, R129, R125 ;  /* 0x0000007d8149723e */ /* 0x000fe600000010ff */
[----:B------:R-:W-:Y:S01]  /*cf70*/  F2FP.BF16.PACK_AB R75, R107, R108 ;  /* 0x0000006c6b4b723e */ /* 0x000fe200000010ff */
[----:B------:R-:W-:Y:S01]  /*cf80*/  MUFU.EX2 R121, R216 ;  /* 0x000000d800797308 */ /* 0x000fe20000000800 */
[----:B------:R-:W-:Y:S01]  /*cf90*/  F2FP.BF16.PACK_AB R76, R128, R124 ;  /* 0x0000007c804c723e */ /* 0x000fe200000010ff */
[----:B------:R-:W-:Y:S01]  /*cfa0*/  FADD.FTZ R129, R129, R136 ;  /* 0x0000008881817221 */ /* 0x000fe20000010000 */
[----:B--2---:R-:W-:Y:S02]  /*cfb0*/  F2FP.BF16.PACK_AB R78, R102, R106 ;  /* 0x0000006a664e723e */ /* 0x004fe400000010ff */
[C---:B------:R-:W-:Y:S01]  /*cfc0*/  F2FP.BF16.PACK_AB R77, R131.reuse, R117 ;  /* 0x00000075834d723e */ /* 0x040fe200000010ff */
[-C--:B-1----:R-:W-:Y:S04]  /*cfd0*/  HMMA.16816.F32.BF16 R4, R72, R80.reuse, R4 ;  /* 0x000000504804723c */ /* 0x082fe80000041804 */
[----:B------:R-:W-:Y:S01]  /*cfe0*/  MUFU.EX2 R120, R214 ;  /* 0x000000d600787308 */ /* 0x000fe20000000800 */
[----:B------:R-:W-:Y:S01]  /*cff0*/  F2FP.BF16.PACK_AB R79, R164, R130 ;  /* 0x00000082a44f723e */ /* 0x000fe200000010ff */
[----:B------:R-:W-:Y:S01]  /*d000*/  FADD.FTZ R131, R131, R147 ;  /* 0x0000009383837221 */ /* 0x000fe20000010000 */
[----:B------:R-:W-:Y:S01]  /*d010*/  F2FP.BF16.PACK_AB R117, R183, R184 ;  /* 0x000000b8b775723e */ /* 0x000fe200000010ff */
[----:B------:R-:W-:Y:S04]  /*d020*/  FADD.FTZ R129, R108, R129 ;  /* 0x000000816c817221 */ /* 0x000fe80000010000 */
[C---:B------:R-:W-:Y:S02]  /*d030*/  HMMA.16816.F32.BF16 R8, R76.reuse, R80, R8 ;  /* 0x000000504c08723c */ /* 0x040fe40000041808 */
[----:B------:R-:W-:Y:S02]  /*d040*/  MUFU.EX2 R172, R212 ;  /* 0x000000d400ac7308 */ /* 0x000fe40000000800 */
[----:B------:R-:W-:Y:S04]  /*d050*/  FADD.FTZ R107, R107, R129 ;  /* 0x000000816b6b7221 */ /* 0x000fe80000010000 */
[-C--:B------:R-:W-:Y:S04]  /*d060*/  HMMA.16816.F32.BF16 R12, R76, R82.reuse, R12 ;  /* 0x000000524c0c723c */ /* 0x080fe8000004180c */
[----:B------:R-:W-:Y:S01]  /*d070*/  MUFU.EX2 R196, R196 ;  /* 0x000000c400c47308 */ /* 0x000fe20000000800 */
[----:B------:R-:W-:Y:S03]  /*d080*/  FADD.FTZ R107, R104, R107 ;  /* 0x0000006b686b7221 */ /* 0x000fe60000010000 */
[C---:B------:R-:W-:Y:S01]  /*d090*/  HMMA.16816.F32.BF16 R16, R72.reuse, R82, R16 ;  /* 0x000000524810723c */ /* 0x040fe20000041810 */
[----:B------:R-:W1:Y:S03]  /*d0a0*/  LDSM.16.MT88.4 R80, [R234+0x1800] ;  /* 0x00180000ea50783b */ /* 0x000e660000004200 */
[----:B------:R-:W-:Y:S02]  /*d0b0*/  FADD.FTZ R107, R103, R107 ;  /* 0x0000006b676b7221 */ /* 0x000fe40000010000 */
[----:B------:R-:W-:Y:S02]  /*d0c0*/  MUFU.EX2 R193, R193 ;  /* 0x000000c100c17308 */ /* 0x000fe40000000800 */
[-C--:B-----5:R-:W-:Y:S04]  /*d0d0*/  HMMA.16816.F32.BF16 R20, R72, R88.reuse, R20 ;  /* 0x000000584814723c */ /* 0x0a0fe80000041814 */
[----:B------:R-:W-:Y:S04]  /*d0e0*/  FADD.FTZ R107, R101, R107 ;  /* 0x0000006b656b7221 */ /* 0x000fe80000010000 */
[C---:B------:R-:W-:Y:S01]  /*d0f0*/  HMMA.16816.F32.BF16 R24, R76.reuse, R88, R24 ;  /* 0x000000584c18723c */ /* 0x040fe20000041818 */
[----:B------:R-:W-:Y:S03]  /*d100*/  MUFU.EX2 R189, R189 ;  /* 0x000000bd00bd7308 */ /* 0x000fe60000000800 */
[----:B------:R-:W-:Y:S04]  /*d110*/  FADD.FTZ R107, R100, R107 ;  /* 0x0000006b646b7221 */ /* 0x000fe80000010000 */
[-C--:B------:R-:W-:Y:S03]  /*d120*/  HMMA.16816.F32.BF16 R28, R76, R90.reuse, R28 ;  /* 0x0000005a4c1c723c */ /* 0x080fe6000004181c */
[----:B------:R-:W-:Y:S01]  /*d130*/  MUFU.EX2 R119, R208 ;  /* 0x000000d000777308 */ /* 0x000fe20000000800 */
[----:B---3--:R-:W-:Y:S04]  /*d140*/  FADD.FTZ R107, R175, R107 ;  /* 0x0000006baf6b7221 */ /* 0x008fe80000010000 */
[C---:B------:R-:W-:Y:S01]  /*d150*/  HMMA.16816.F32.BF16 R32, R72.reuse, R90, R32 ;  /* 0x0000005a4820723c */ /* 0x040fe20000041820 */
[----:B------:R-:W2:Y:S03]  /*d160*/  LDSM.16.MT88.4 R88, [R233+0x1800] ;  /* 0x00180000e958783b */ /* 0x000ea60000004200 */
[----:B------:R-:W-:Y:S01]  /*d170*/  FADD.FTZ R107, R174, R107 ;  /* 0x0000006bae6b7221 */ /* 0x000fe20000010000 */
[----:B------:R-:W-:Y:S03]  /*d180*/  MUFU.EX2 R115, R115 ;  /* 0x0000007300737308 */ /* 0x000fe60000000800 */
[-C--:B------:R-:W-:Y:S04]  /*d190*/  HMMA.16816.F32.BF16 R36, R72, R92.reuse, R36 ;  /* 0x0000005c4824723c */ /* 0x080fe80000041824 */
[----:B----4-:R-:W-:Y:S03]  /*d1a0*/  FADD.FTZ R107, R123, R107 ;  /* 0x0000006b7b6b7221 */ /* 0x010fe60000010000 */
[----:B------:R-:W-:Y:S01]  /*d1b0*/  MUFU.EX2 R113, R113 ;  /* 0x0000007100717308 */ /* 0x000fe20000000800 */
[C---:B------:R-:W-:Y:S04]  /*d1c0*/  HMMA.16816.F32.BF16 R40, R76.reuse, R92, R40 ;  /* 0x0000005c4c28723c */ /* 0x040fe80000041828 */
[----:B------:R-:W-:Y:S04]  /*d1d0*/  FADD.FTZ R107, R122, R107 ;  /* 0x0000006b7a6b7221 */ /* 0x000fe80000010000 */
[-C--:B------:R-:W-:Y:S01]  /*d1e0*/  HMMA.16816.F32.BF16 R44, R76, R94.reuse, R44 ;  /* 0x0000005e4c2c723c */ /* 0x080fe2000004182c */
[----:B------:R-:W3:Y:S03]  /*d1f0*/  MUFU.EX2 R70, R70 ;  /* 0x0000004600467308 */ /* 0x000ee60000000800 */
[----:B------:R-:W-:Y:S04]  /*d200*/  FADD.FTZ R107, R187, R107 ;  /* 0x0000006bbb6b7221 */ /* 0x000fe80000010000 */
[C---:B------:R-:W-:Y:S01]  /*d210*/  HMMA.16816.F32.BF16 R48, R72.reuse, R94, R48 ;  /* 0x0000005e4830723c */ /* 0x040fe20000041830 */
[----:B------:R-:W4:Y:S02]  /*d220*/  LDSM.16.MT88.4 R92, [R232+0x1800] ;  /* 0x00180000e85c783b */ /* 0x000f240000004200 */
[----:B------:R-:W-:Y:S01]  /*d230*/  MUFU.EX2 R96, R96 ;  /* 0x0000006000607308 */ /* 0x000fe20000000800 */
[----:B------:R-:W-:Y:S04]  /*d240*/  FADD.FTZ R107, R188, R107 ;  /* 0x0000006bbc6b7221 */ /* 0x000fe80000010000 */
[-C--:B------:R-:W-:Y:S04]  /*d250*/  HMMA.16816.F32.BF16 R52, R72, R84.reuse, R52 ;  /* 0x000000544834723c */ /* 0x080fe80000041834 */
[----:B------:R-:W-:Y:S01]  /*d260*/  FADD.FTZ R107, R190, R107 ;  /* 0x0000006bbe6b7221 */ /* 0x000fe20000010000 */
[----:B------:R-:W5:Y:S03]  /*d270*/  MUFU.EX2 R71, R71 ;  /* 0x0000004700477308 */ /* 0x000f660000000800 */
[C---:B------:R-:W-:Y:S04]  /*d280*/  HMMA.16816.F32.BF16 R56, R76.reuse, R84, R56 ;  /* 0x000000544c38723c */ /* 0x040fe80000041838 */
[----:B---3--:R-:W-:Y:S01]  /*d290*/  F2FP.BF16.PACK_AB R179, R69, R70 ;  /* 0x0000004645b3723e */ /* 0x008fe200000010ff */
[----:B------:R-:W-:Y:S02]  /*d2a0*/  FADD.FTZ R107, R192, R107 ;  /* 0x0000006bc06b7221 */ /* 0x000fe40000010000 */
[----:B------:R-:W-:Y:S01]  /*d2b0*/  FADD.FTZ R84, R146, R155 ;  /* 0x0000009b92547221 */ /* 0x000fe20000010000 */
[-C--:B------:R-:W-:Y:S04]  /*d2c0*/  HMMA.16816.F32.BF16 R60, R76, R86.reuse, R60 ;  /* 0x000000564c3c723c */ /* 0x080fe8000004183c */
[----:B------:R-:W-:Y:S02]  /*d2d0*/  FADD.FTZ R84, R145, R84 ;  /* 0x0000005491547221 */ /* 0x000fe40000010000 */
[----:B------:R-:W-:Y:S01]  /*d2e0*/  FADD.FTZ R107, R184, R107 ;  /* 0x0000006bb86b7221 */ /* 0x000fe20000010000 */
[----:B------:R-:W-:Y:S01]  /*d2f0*/  F2FP.BF16.PACK_AB R78, R143, R144 ;  /* 0x000000908f4e723e */ /* 0x000fe200000010ff */
[----:B------:R-:W-:Y:S04]  /*d300*/  HMMA.16816.F32.BF16 R64, R72, R86, R64 ;  /* 0x000000564840723c */ /* 0x000fe80000041840 */
[----:B------:R-:W-:Y:S01]  /*d310*/  F2FP.BF16.PACK_AB R76, R145, R146 ;  /* 0x00000092914c723e */ /* 0x000fe200000010ff */
[----:B------:R-:W-:Y:S01]  /*d320*/  FADD.FTZ R84, R144, R84 ;  /* 0x0000005490547221 */ /* 0x000fe20000010000 */
[----:B------:R-:W-:Y:S01]  /*d330*/  F2FP.BF16.PACK_AB R77, R103, R104 ;  /* 0x00000068674d723e */ /* 0x000fe200000010ff */
[----:B------:R-:W-:Y:S01]  /*d340*/  FADD.FTZ R107, R183, R107 ;  /* 0x0000006bb76b7221 */ /* 0x000fe20000010000 */
[----:B------:R-:W-:Y:S01]  /*d350*/  F2FP.BF16.PACK_AB R79, R100, R101 ;  /* 0x00000065644f723e */ /* 0x000fe200000010ff */
[----:B------:R-:W-:Y:S02]  /*d360*/  FADD.FTZ R145, R143, R84 ;  /* 0x000000548f917221 */ /* 0x000fe40000010000 */
[----:B------:R-:W3:Y:S01]  /*d370*/  LDSM.16.MT88.4 R84, [R231+0x1800] ;  /* 0x00180000e754783b */ /* 0x000ee20000004200 */
[----:B------:R-:W-:Y:S01]  /*d380*/  F2FP.BF16.PACK_AB R72, R110, R111 ;  /* 0x0000006f6e48723e */ /* 0x000fe200000010ff */
[----:B------:R-:W-:Y:S01]  /*d390*/  FADD.FTZ R107, R182, R107 ;  /* 0x0000006bb66b7221 */ /* 0x000fe20000010000 */
[----:B------:R-:W-:Y:S01]  /*d3a0*/  F2FP.BF16.PACK_AB R74, R114, R112 ;  /* 0x00000070724a723e */ /* 0x000fe200000010ff */
[-C--:B-1----:R-:W-:Y:S05]  /*d3b0*/  HMMA.16816.F32.BF16 R4, R76, R80.reuse, R4 ;  /* 0x000000504c04723c */ /* 0x082fea0000041804 */
[----:B------:R-:W-:Y:S02]  /*d3c0*/  F2FP.BF16.PACK_AB R73, R168, R165 ;  /* 0x000000a5a849723e */ /* 0x000fe400000010ff */
[----:B------:R-:W-:Y:S02]  /*d3d0*/  F2FP.BF16.PACK_AB R75, R201, R169 ;  /* 0x000000a9c94b723e */ /* 0x000fe400000010ff */
[----:B-----5:R-:W-:Y:S03]  /*d3e0*/  F2FP.BF16.PACK_AB R177, R71, R96 ;  /* 0x0000006047b1723e */ /* 0x020fe600000010ff */
[----:B------:R-:W-:Y:S02]  /*d3f0*/  MOV R183, R2 ;  /* 0x0000000200b77202 */ /* 0x000fe40000000f00 */
[C---:B------:R-:W-:Y:S08]  /*d400*/  HMMA.16816.F32.BF16 R8, R72.reuse, R80, R8 ;  /* 0x000000504808723c */ /* 0x040ff00000041808 */
[-C--:B------:R-:W-:Y:S08]  /*d410*/  HMMA.16816.F32.BF16 R12, R72, R82.reuse, R12 ;  /* 0x00000052480c723c */ /* 0x080ff0000004180c */
[C---:B------:R-:W-:Y:S01]  /*d420*/  HMMA.16816.F32.BF16 R16, R76.reuse, R82, R16 ;  /* 0x000000524c10723c */ /* 0x040fe20000041810 */
[----:B------:R-:W1:Y:S07]  /*d430*/  LDSM.16.MT88.4 R80, [R234+0x2000] ;  /* 0x00200000ea50783b */ /* 0x000e6e0000004200 */
[-C--:B--2---:R-:W-:Y:S08]  /*d440*/  HMMA.16816.F32.BF16 R20, R76, R88.reuse, R20 ;  /* 0x000000584c14723c */ /* 0x084ff00000041814 */
[C---:B------:R-:W-:Y:S08]  /*d450*/  HMMA.16816.F32.BF16 R24, R72.reuse, R88, R24 ;  /* 0x000000584818723c */ /* 0x040ff00000041818 */
[-C--:B------:R-:W-:Y:S08]  /*d460*/  HMMA.16816.F32.BF16 R28, R72, R90.reuse, R28 ;  /* 0x0000005a481c723c */ /* 0x080ff0000004181c */
[C---:B------:R-:W-:Y:S01]  /*d470*/  HMMA.16816.F32.BF16 R32, R76.reuse, R90, R32 ;  /* 0x0000005a4c20723c */ /* 0x040fe20000041820 */
[----:B------:R-:W2:Y:S07]  /*d480*/  LDSM.16.MT88.4 R88, [R233+0x2000] ;  /* 0x00200000e958783b */ /* 0x000eae0000004200 */
[-C--:B----4-:R-:W-:Y:S08]  /*d490*/  HMMA.16816.F32.BF16 R36, R76, R92.reuse, R36 ;  /* 0x0000005c4c24723c */ /* 0x090ff00000041824 */
[C---:B------:R-:W-:Y:S08]  /*d4a0*/  HMMA.16816.F32.BF16 R40, R72.reuse, R92, R40 ;  /* 0x0000005c4828723c */ /* 0x040ff00000041828 */
[-C--:B------:R-:W-:Y:S08]  /*d4b0*/  HMMA.16816.F32.BF16 R44, R72, R94.reuse, R44 ;  /* 0x0000005e482c723c */ /* 0x080ff0000004182c */
[C---:B------:R-:W-:Y:S01]  /*d4c0*/  HMMA.16816.F32.BF16 R48, R76.reuse, R94, R48 ;  /* 0x0000005e4c30723c */ /* 0x040fe20000041830 */
[----:B------:R-:W4:Y:S07]  /*d4d0*/  LDSM.16.MT88.4 R92, [R232+0x2000] ;  /* 0x00200000e85c783b */ /* 0x000f2e0000004200 */
[-C--:B---3--:R-:W-:Y:S08]  /*d4e0*/  HMMA.16816.F32.BF16 R52, R76, R84.reuse, R52 ;  /* 0x000000544c34723c */ /* 0x088ff00000041834 */
[C---:B------:R-:W-:Y:S07]  /*d4f0*/  HMMA.16816.F32.BF16 R56, R72.reuse, R84, R56 ;  /* 0x000000544838723c */ /* 0x040fee0000041838 */
[----:B------:R-:W-:Y:S01]  /*d500*/  FADD.FTZ R84, R137, R145 ;  /* 0x0000009189547221 */ /* 0x000fe20000010000 */
[-C--:B------:R-:W-:Y:S04]  /*d510*/  HMMA.16816.F32.BF16 R60, R72, R86.reuse, R60 ;  /* 0x00000056483c723c */ /* 0x080fe8000004183c */
[C---:B------:R-:W-:Y:S03]  /*d520*/  FADD.FTZ R84, R140.reuse, R84 ;  /* 0x000000548c547221 */ /* 0x040fe60000010000 */
[----:B------:R-:W-:Y:S01]  /*d530*/  F2FP.BF16.PACK_AB R72, R140, R137 ;  /* 0x000000898c48723e */ /* 0x000fe200000010ff */
[----:B------:R-:W-:Y:S01]  /*d540*/  HMMA.16816.F32.BF16 R64, R76, R86, R64 ;  /* 0x000000564c40723c */ /* 0x000fe20000041840 */
[----:B------:R-:W-:Y:S03]  /*d550*/  LDSM.16.MT88.4 R140, [R234+0x3000] ;  /* 0x00300000ea8c783b */ /* 0x000fe60000004200 */
[----:B------:R-:W-:Y:S01]  /*d560*/  F2FP.BF16.PACK_AB R74, R138, R139 ;  /* 0x0000008b8a4a723e */ /* 0x000fe200000010ff */
[----:B------:R-:W-:Y:S01]  /*d570*/  FADD.FTZ R84, R139, R84 ;  /* 0x000000548b547221 */ /* 0x000fe20000010000 */
[----:B------:R-:W-:Y:S02]  /*d580*/  F2FP.BF16.PACK_AB R73, R174, R175 ;  /* 0x000000afae49723e */ /* 0x000fe400000010ff */
[----:B------:R-:W-:Y:S01]  /*d590*/  F2FP.BF16.PACK_AB R75, R122, R123 ;  /* 0x0000007b7a4b723e */ /* 0x000fe200000010ff */
[----:B------:R-:W-:Y:S02]  /*d5a0*/  FADD.FTZ R137, R138, R84 ;  /* 0x000000548a897221 */ /* 0x000fe40000010000 */
[----:B------:R-:W3:Y:S01]  /*d5b0*/  LDSM.16.MT88.4 R84, [R231+0x2000] ;  /* 0x00200000e754783b */ /* 0x000ee20000004200 */
[----:B------:R-:W-:Y:S02]  /*d5c0*/  F2FP.BF16.PACK_AB R76, R121, R173 ;  /* 0x000000ad794c723e */ /* 0x000fe400000010ff */
[----:B------:R-:W-:Y:S01]  /*d5d0*/  F2FP.BF16.PACK_AB R78, R172, R120 ;  /* 0x00000078ac4e723e */ /* 0x000fe200000010ff */
[-C--:B-1----:R-:W-:Y:S05]  /*d5e0*/  HMMA.16816.F32.BF16 R4, R72, R80.reuse, R4 ;  /* 0x000000504804723c */ /* 0x082fea0000041804 */
[----:B------:R-:W-:Y:S02]  /*d5f0*/  F2FP.BF16.PACK_AB R77, R193, R196 ;  /* 0x000000c4c14d723e */ /* 0x000fe400000010ff */
[----:B------:R-:W-:Y:S07]  /*d600*/  F2FP.BF16.PACK_AB R79, R189, R191 ;  /* 0x000000bfbd4f723e */ /* 0x000fee00000010ff */
        /* <DEDUP_REMOVED lines=18> */
[----:B------:R-:W-:Y:S02]  /*d730*/  FADD.FTZ R137, R124, R135 ;  /* 0x000000877c897221 */ /* 0x000fe40000010000 */
[----:B------:R-:W-:Y:S01]  /*d740*/  LDSM.16.MT88.4 R124, [R232+0x3000] ;  /* 0x00300000e87c783b */ /* 0x000fe20000004200 */
[----:B------:R-:W-:Y:S01]  /*d750*/  F2FP.BF16.PACK_AB R78, R134, R116 ;  /* 0x00000074864e723e */ /* 0x000fe200000010ff */
[----:B------:R-:W-:Y:S04]  /*d760*/  HMMA.16816.F32.BF16 R64, R72, R86, R64 ;  /* 0x000000564840723c */ /* 0x000fe80000041840 */
[C---:B------:R-:W-:Y:S01]  /*d770*/  F2FP.BF16.PACK_AB R76, R118.reuse, R119 ;  /* 0x00000077764c723e */ /* 0x040fe200000010ff */
[----:B------:R-:W-:Y:S01]  /*d780*/  FADD.FTZ R84, R118, R84 ;  /* 0x0000005476547221 */ /* 0x000fe20000010000 */
[----:B------:R-:W-:Y:S01]  /*d790*/  F2FP.BF16.PACK_AB R77, R188, R187 ;  /* 0x000000bbbc4d723e */ /* 0x000fe200000010ff */
[----:B------:R-:W-:Y:S01]  /*d7a0*/  FADD.FTZ R128, R128, R137 ;  /* 0x0000008980807221 */ /* 0x000fe20000010000 */
[----:B------:R-:W-:Y:S01]  /*d7b0*/  F2FP.BF16.PACK_AB R79, R192, R190 ;  /* 0x000000bec04f723e */ /* 0x000fe200000010ff */
[----:B------:R-:W-:Y:S03]  /*d7c0*/  FADD.FTZ R84, R116, R84 ;  /* 0x0000005474547221 */ /* 0x000fe60000010000 */
[----:B------:R-:W-:Y:S01]  /*d7d0*/  F2FP.BF16.PACK_AB R72, R200, R194 ;  /* 0x000000c2c848723e */ /* 0x000fe200000010ff */
[----:B------:R-:W-:Y:S01]  /*d7e0*/  FADD.FTZ R118, R134, R84 ;  /* 0x0000005486767221 */ /* 0x000fe20000010000 */
[----:B------:R-:W-:Y:S01]  /*d7f0*/  F2FP.BF16.PACK_AB R73, R180, R181 ;  /* 0x000000b5b449723e */ /* 0x000fe200000010ff */
[-C--:B-1----:R-:W-:Y:S01]  /*d800*/  HMMA.16816.F32.BF16 R4, R76, R80.reuse, R4 ;  /* 0x000000504c04723c */ /* 0x082fe20000041804 */
[----:B------:R-:W1:Y:S04]  /*d810*/  LDSM.16.MT88.4 R84, [R231+0x2800] ;  /* 0x00280000e754783b */ /* 0x000e680000004200 */
[----:B------:R-:W-:Y:S01]  /*d820*/  F2FP.BF16.PACK_AB R74, R198, R199 ;  /* 0x000000c7c64a723e */ /* 0x000fe200000010ff */
[----:B------:R-:W-:Y:S01]  /*d830*/  FADD.FTZ R106, R106, R128 ;  /* 0x000000806a6a7221 */ /* 0x000fe20000010000 */
[----:B------:R-:W-:Y:S02]  /*d840*/  F2FP.BF16.PACK_AB R75, R113, R115 ;  /* 0x00000073714b723e */ /* 0x000fe400000010ff */
[----:B------:R-:W3:Y:S03]  /*d850*/  LDSM.16.MT88.4 R132, [R233+0x3000] ;  /* 0x00300000e984783b */ /* 0x000ee60000004200 */
[----:B------:R-:W-:Y:S01]  /*d860*/  F2FP.BF16.PACK_AB R116, R195, R197 ;  /* 0x000000c5c374723e */ /* 0x000fe200000010ff */
[----:B------:R-:W-:Y:S01]  /*d870*/  FADD.FTZ R106, R102, R106 ;  /* 0x0000006a666a7221 */ /* 0x000fe20000010000 */
[C---:B------:R-:W-:Y:S04]  /*d880*/  HMMA.16816.F32.BF16 R8, R72.reuse, R80, R8 ;  /* 0x000000504808723c */ /* 0x040fe80000041808 */
[----:B------:R-:W-:Y:S01]  /*d890*/  F2FP.BF16.PACK_AB R119, R109, R182 ;  /* 0x000000b66d77723e */ /* 0x000fe200000010ff */
[----:B------:R-:W-:Y:S01]  /*d8a0*/  FADD.FTZ R106, R111, R106 ;  /* 0x0000006a6f6a7221 */ /* 0x000fe20000010000 */
[----:B------:R-:W-:Y:S01]  /*d8b0*/  MOV R182, R3 ;  /* 0x0000000300b67202 */ /* 0x000fe20000000f00 */
[----:B------:R-:W-:Y:S01]  /*d8c0*/  FADD.FTZ R80, R197, R118 ;  /* 0x00000076c5507221 */ /* 0x000fe20000010000 */
[-C--:B------:R-:W-:Y:S04]  /*d8d0*/  HMMA.16816.F32.BF16 R12, R72, R82.reuse, R12 ;  /* 0x00000052480c723c */ /* 0x080fe8000004180c */
[----:B------:R-:W-:Y:S01]  /*d8e0*/  F2FP.BF16.PACK_AB R118, R185, R186 ;  /* 0x000000bab976723e */ /* 0x000fe200000010ff */
[----:B------:R-:W-:Y:S02]  /*d8f0*/  FADD.FTZ R80, R195, R80 ;  /* 0x00000050c3507221 */ /* 0x000fe40000010000 */
[----:B------:R-:W-:Y:S01]  /*d900*/  FADD.FTZ R106, R110, R106 ;  /* 0x0000006a6e6a7221 */ /* 0x000fe20000010000 */
[C---:B------:R-:W-:Y:S04]  /*d910*/  HMMA.16816.F32.BF16 R16, R76.reuse, R82, R16 ;  /* 0x000000524c10723c */ /* 0x040fe80000041810 */
[----:B------:R-:W-:Y:S02]  /*d920*/  FADD.FTZ R80, R186, R80 ;  /* 0x00000050ba507221 */ /* 0x000fe40000010000 */
[----:B------:R-:W-:Y:S02]  /*d930*/  FADD.FTZ R106, R112, R106 ;  /* 0x0000006a706a7221 */ /* 0x000fe40000010000 */
[-C--:B--2---:R-:W-:Y:S04]  /*d940*/  HMMA.16816.F32.BF16 R20, R76, R88.reuse, R20 ;  /* 0x000000584c14723c */ /* 0x084fe80000041814 */
[----:B------:R-:W-:Y:S04]  /*d950*/  FADD.FTZ R106, R114, R106 ;  /* 0x0000006a726a7221 */ /* 0x000fe80000010000 */
[C---:B------:R-:W-:Y:S04]  /*d960*/  HMMA.16816.F32.BF16 R24, R72.reuse, R88, R24 ;  /* 0x000000584818723c */ /* 0x040fe80000041818 */
[----:B------:R-:W-:Y:S04]  /*d970*/  FADD.FTZ R106, R173, R106 ;  /* 0x0000006aad6a7221 */ /* 0x000fe80000010000 */
[-C--:B------:R-:W-:Y:S04]  /*d980*/  HMMA.16816.F32.BF16 R28, R72, R90.reuse, R28 ;  /* 0x0000005a481c723c */ /* 0x080fe8000004181c */
[----:B------:R-:W-:Y:S04]  /*d990*/  FADD.FTZ R106, R121, R106 ;  /* 0x0000006a796a7221 */ /* 0x000fe80000010000 */
[C---:B------:R-:W-:Y:S04]  /*d9a0*/  HMMA.16816.F32.BF16 R32, R76.reuse, R90, R32 ;  /* 0x0000005a4c20723c */ /* 0x040fe80000041820 */
[----:B------:R-:W-:Y:S04]  /*d9b0*/  FADD.FTZ R106, R120, R106 ;  /* 0x0000006a786a7221 */ /* 0x000fe80000010000 */
[-C--:B----4-:R-:W-:Y:S04]  /*d9c0*/  HMMA.16816.F32.BF16 R36, R76, R92.reuse, R36 ;  /* 0x0000005c4c24723c */ /* 0x090fe80000041824 */
[----:B------:R-:W-:Y:S04]  /*d9d0*/  FADD.FTZ R106, R172, R106 ;  /* 0x0000006aac6a7221 */ /* 0x000fe80000010000 */
[C---:B------:R-:W-:Y:S04]  /*d9e0*/  HMMA.16816.F32.BF16 R40, R72.reuse, R92, R40 ;  /* 0x0000005c4828723c */ /* 0x040fe80000041828 */
[----:B------:R-:W-:Y:S04]  /*d9f0*/  FADD.FTZ R106, R194, R106 ;  /* 0x0000006ac26a7221 */ /* 0x000fe80000010000 */
[-C--:B------:R-:W-:Y:S04]  /*da00*/  HMMA.16816.F32.BF16 R44, R72, R94.reuse, R44 ;  /* 0x0000005e482c723c */ /* 0x080fe8000004182c */
[----:B------:R-:W-:Y:S04]  /*da10*/  FADD.FTZ R106, R200, R106 ;  /* 0x0000006ac86a7221 */ /* 0x000fe80000010000 */
[C---:B------:R-:W-:Y:S04]  /*da20*/  HMMA.16816.F32.BF16 R48, R76.reuse, R94, R48 ;  /* 0x0000005e4c30723c */ /* 0x040fe80000041830 */
[----:B------:R-:W-:Y:S04]  /*da30*/  FADD.FTZ R106, R199, R106 ;  /* 0x0000006ac76a7221 */ /* 0x000fe80000010000 */
[-C--:B-1----:R-:W-:Y:S04]  /*da40*/  HMMA.16816.F32.BF16 R52, R76, R84.reuse, R52 ;  /* 0x000000544c34723c */ /* 0x082fe80000041834 */
[----:B------:R-:W-:Y:S04]  /*da50*/  FADD.FTZ R106, R198, R106 ;  /* 0x0000006ac66a7221 */ /* 0x000fe80000010000 */
[C---:B------:R-:W-:Y:S04]  /*da60*/  HMMA.16816.F32.BF16 R56, R72.reuse, R84, R56 ;  /* 0x000000544838723c */ /* 0x040fe80000041838 */
[----:B------:R-:W-:Y:S04]  /*da70*/  FADD.FTZ R106, R105, R106 ;  /* 0x0000006a696a7221 */ /* 0x000fe80000010000 */
[-C--:B------:R-:W-:Y:S01]  /*da80*/  HMMA.16816.F32.BF16 R60, R72, R86.reuse, R60 ;  /* 0x00000056483c723c */ /* 0x080fe2000004183c */
[----:B------:R-:W2:Y:S03]  /*da90*/  LDL R73, [R1+0x58] ;  /* 0x0000580001497983 */ /* 0x000ea60000100800 */
[----:B------:R-:W-:Y:S01]  /*daa0*/  FADD.FTZ R106, R99, R106 ;  /* 0x0000006a636a7221 */ /* 0x000fe20000010000 */
[----:B------:R-:W4:Y:S02]  /*dab0*/  LDL.LU R72, [R1+0x50] ;  /* 0x0000500001487983 */ /* 0x000f240000300800 */
[----:B------:R-:W-:Y:S01]  /*dac0*/  FADD.FTZ R74, R185, R80 ;  /* 0x00000050b94a7221 */ /* 0x000fe20000010000 */
[----:B------:R-:W-:Y:S04]  /*dad0*/  HMMA.16816.F32.BF16 R64, R76, R86, R64 ;  /* 0x000000564c40723c */ /* 0x000fe80000041840 */
[----:B------:R-:W-:Y:S01]  /*dae0*/  STL [R1+0x48], R74 ;  /* 0x0000484a01007387 */ /* 0x000fe20000100800 */
[----:B------:R-:W-:Y:S03]  /*daf0*/  FADD.FTZ R106, R98, R106 ;  /* 0x0000006a626a7221 */ /* 0x000fe60000010000 */
[-C--:B------:R-:W-:Y:S01]  /*db00*/  HMMA.16816.F32.BF16 R144, R116, R140.reuse, R4 ;  /* 0x0000008c7490723c */ /* 0x080fe20000041804 */
[----:B------:R-:W1:Y:S07]  /*db10*/  LDSM.16.MT88.4 R4, [R231+0x3000] ;  /* 0x00300000e704783b */ /* 0x000e6e0000004200 */
[C---:B------:R-:W-:Y:S07]  /*db20*/  HMMA.16816.F32.BF16 R148, R176.reuse, R140, R8 ;  /* 0x0000008cb094723c */ /* 0x040fee0000041808 */
[----:B------:R-:W-:Y:S01]  /*db30*/  FADD.FTZ R8, R130, R131 ;  /* 0x0000008382087221 */ /* 0x000fe20000010000 */
[-C--:B------:R-:W-:Y:S04]  /*db40*/  HMMA.16816.F32.BF16 R152, R176, R142.reuse, R12 ;  /* 0x0000008eb098723c */ /* 0x080fe8000004180c */
[----:B------:R-:W-:Y:S04]  /*db50*/  FADD.FTZ R8, R164, R8 ;  /* 0x00000008a4087221 */ /* 0x000fe80000010000 */
[C---:B------:R-:W-:Y:S04]  /*db60*/  HMMA.16816.F32.BF16 R140, R116.reuse, R142, R16 ;  /* 0x0000008e748c723c */ /* 0x040fe80000041810 */
[----:B------:R-:W-:Y:S04]  /*db70*/  FADD.FTZ R8, R165, R8 ;  /* 0x00000008a5087221 */ /* 0x000fe80000010000 */
[-C--:B---3--:R-:W-:Y:S04]  /*db80*/  HMMA.16816.F32.BF16 R136, R116, R132.reuse, R20 ;  /* 0x000000847488723c */ /* 0x088fe80000041814 */
[----:B------:R-:W-:Y:S04]  /*db90*/  FADD.FTZ R8, R168, R8 ;  /* 0x00000008a8087221 */ /* 0x000fe80000010000 */
[C---:B------:R-:W-:Y:S04]  /*dba0*/  HMMA.16816.F32.BF16 R156, R176.reuse, R132, R24 ;  /* 0x00000084b09c723c */ /* 0x040fe80000041818 */
[----:B------:R-:W-:Y:S04]  /*dbb0*/  FADD.FTZ R8, R169, R8 ;  /* 0x00000008a9087221 */ /* 0x000fe80000010000 */
[-C--:B------:R-:W-:Y:S04]  /*dbc0*/  HMMA.16816.F32.BF16 R160, R176, R134.reuse, R28 ;  /* 0x00000086b0a0723c */ /* 0x080fe8000004181c */
        /* <DEDUP_REMOVED lines=10> */
[----:B------:R-:W-:Y:S01]  /*dc70*/  FADD.FTZ R8, R181, R8 ;  /* 0x00000008b5087221 */ /* 0x000fe20000010000 */
[----:B------:R-:W-:Y:S03]  /*dc80*/  MOV R181, R68 ;  /* 0x0000004400b57202 */ /* 0x000fe60000000f00 */
[-C--:B-1----:R-:W-:Y:S04]  /*dc90*/  HMMA.16816.F32.BF16 R120, R116, R4.reuse, R52 ;  /* 0x000000047478723c */ /* 0x082fe80000041834 */
[----:B------:R-:W-:Y:S01]  /*dca0*/  FADD.FTZ R8, R180, R8 ;  /* 0x00000008b4087221 */ /* 0x000fe20000010000 */
[----:B------:R-:W-:Y:S03]  /*dcb0*/  MOV R180, R0 ;  /* 0x0000000000b47202 */ /* 0x000fe60000000f00 */
[C---:B------:R-:W-:Y:S04]  /*dcc0*/  HMMA.16816.F32.BF16 R172, R176.reuse, R4, R56 ;  /* 0x00000004b0ac723c */ /* 0x040fe80000041838 */
[----:B------:R-:W-:Y:S03]  /*dcd0*/  FADD.FTZ R8, R115, R8 ;  /* 0x0000000873087221 */ /* 0x000fe60000010000 */
[----:B------:R-:W-:Y:S01]  /*dce0*/  FADD.FTZ R5, R109, R107 ;  /* 0x0000006b6d057221 */ /* 0x000fe20000010000 */
[-C--:B------:R-:W-:Y:S04]  /*dcf0*/  HMMA.16816.F32.BF16 R176, R176, R6.reuse, R60 ;  /* 0x00000006b0b0723c */ /* 0x080fe8000004183c */
[----:B------:R1:W-:Y:S01]  /*dd00*/  STL [R1+0x60], R5 ;  /* 0x0000600501007387 */ /* 0x0003e20000100800 */
[----:B------:R-:W-:Y:S03]  /*dd10*/  FADD.FTZ R8, R113, R8 ;  /* 0x0000000871087221 */ /* 0x000fe60000010000 */
[----:B------:R-:W-:Y:S04]  /*dd20*/  HMMA.16816.F32.BF16 R116, R116, R6, R64 ;  /* 0x000000067474723c */ /* 0x000fe80000041840 */
[----:B------:R-:W-:Y:S03]  /*dd30*/  FADD.FTZ R8, R96, R8 ;  /* 0x0000000860087221 */ /* 0x000fe60000010000 */
[----:B------:R-:W-:Y:S02]  /*dd40*/  FADD.FTZ R6, R97, R106 ;  /* 0x0000006a61067221 */ /* 0x000fe40000010000 */
[----:B------:R-:W-:Y:S03]  /*dd50*/  FADD.FTZ R8, R71, R8 ;  /* 0x0000000847087221 */ /* 0x000fe60000010000 */
[----:B------:R3:W-:Y:S01]  /*dd60*/  STL [R1+0x54], R6 ;  /* 0x0000540601007387 */ /* 0x0007e20000100800 */
[----:B------:R-:W-:Y:S04]  /*dd70*/  FADD.FTZ R8, R70, R8 ;  /* 0x0000000846087221 */ /* 0x000fe80000010000 */
[----:B-1----:R-:W-:Y:S01]  /*dd80*/  FADD.FTZ R5, R69, R8 ;  /* 0x0000000845057221 */ /* 0x002fe20000010000 */
[C---:B----4-:R-:W-:Y:S02]  /*dd90*/  IADD3 R4, R72.reuse, -0x1, RZ ;  /* 0xffffffff48047810 */ /* 0x050fe40007ffe0ff */
[----:B--2---:R-:W-:Y:S03]  /*dda0*/  ISETP.GT.AND P0, PT, R72, R73, PT ;  /* 0x000000494800720c */ /* 0x004fe60003f04270 */
[----:B------:R3:W-:Y:S04]  /*ddb0*/  STL [R1+0x50], R4 ;  /* 0x0000500401007387 */ /* 0x0007e80000100800 */
[----:B------:R3:W-:Y:S04]  /*ddc0*/  STL [R1+0x4c], R5 ;  /* 0x00004c0501007387 */ /* 0x0007e80000100800 */
[----:B------:R3:W-:Y:S02]  /*ddd0*/  STL [R1+0x50], R4 ;  /* 0x0000500401007387 */ /* 0x0007e40000100800 */
[----:B---3--:R-:W-:-:S05]  /*dde0*/  @P0 BRA `(.L_x_1350) ;  /* 0xffff9ee000000947 */ /* 0x008fca000383ffff */
.L_x_1339:
[----:B--2---:R-:W2:Y:S04]  /*ddf0*/  LDL R5, [R1+0x10] ;  /* 0x0000100001057983 */ /* 0x004ea80000100800 */
[----:B------:R-:W2:Y:S02]  /*de00*/  LDL R4, [R1+0x50] ;  /* 0x0000500001047983 */ /* 0x000ea40000100800 */
[----:B--2---:R-:W-:-:S13]  /*de10*/  ISETP.GE.AND P0, PT, R4, R5, PT ;  /* 0x000000050400720c */ /* 0x004fda0003f06270 */
[----:B------:R-:W-:Y:S05]  /*de20*/  @!P0 BRA `(.L_x_1351) ;  /* 0x000051a000008947 */ /* 0x000fea0003800000 */
[----:B------:R-:W-:Y:S01]  /*de30*/  IMAD.MOV.U32 R183, RZ, RZ, R2 ;  /* 0x000000ffffb77224 */ /* 0x000fe200078e0002 */
[----:B------:R-:W-:Y:S01]  /*de40*/  MOV R181, R68 ;  /* 0x0000004400b57202 */ /* 0x000fe20000000f00 */
[----:B------:R-:W-:Y:S01]  /*de50*/  IMAD.MOV.U32 R182, RZ, RZ, R3 ;  /* 0x000000ffffb67224 */ /* 0x000fe200078e0003 */
[----:B------:R-:W-:Y:S02]  /*de60*/  MOV R180, R0 ;  /* 0x0000000000b47202 */ /* 0x000fe40000000f00 */
.L_x_1358:
[----:B------:R-:W2:Y:S01]  /*de70*/  LDL R3, [R1+0x20] ;  /* 0x0000200001037983 */ /* 0x000ea20000100800 */
[----:B------:R-:W-:Y:S04]  /*de80*/  DEPBAR.LE SB0, 0x0 ;  /* 0x000080000000791a */ /* 0x000fe80000000000 */
[----:B------:R-:W3:Y:S01]  /*de90*/  LDL R8, [R1+0x1c] ;  /* 0x00001c0001087983 */ /* 0x000ee20000100800 */
[----:B------:R-:W-:Y:S01]  /*dea0*/  WARPSYNC 0xffffffff ;  /* 0xffffffff00007948 */ /* 0x000fe20003800000 */
[----:B------:R-:W-:Y:S02]  /*deb0*/  SHF.L.U32 R84, R251, 0x1, RZ ;  /* 0x00000001fb547819 */ /* 0x000fe400000006ff */
[----:B------:R-:W4:Y:S04]  /*dec0*/  LDL.64 R6, [R1+0x30] ;  /* 0x0000300001067983 */ /* 0x000f280000100a00 */
[----:B------:R-:W5:Y:S04]  /*ded0*/  LDL R2, [R1+0x4] ;  /* 0x0000040001027983 */ /* 0x000f680000100800 */
[----:B------:R-:W-:Y:S06]  /*dee0*/  BAR.SYNC.DEFER_BLOCKING 0x0 ;  /* 0x0000000000007b1d */ /* 0x000fec0000010000 */
[----:B------:R1:W1:Y:S04]  /*def0*/  LDSM.16.M88.4 R112, [R241] ;  /* 0x00000000f170783b */ /* 0x0002680000000200 */
[----:B------:R1:W1:Y:S04]  /*df00*/  LDSM.16.M88.4 R108, [R241+0x2000] ;  /* 0x00200000f16c783b */ /* 0x0002680000000200 */
        /* <DEDUP_REMOVED lines=16> */
[C---:B--2---:R-:W-:Y:S01]  /*e010*/  IMAD.WIDE.U32 R4, R3.reuse, c[0x0][0x208], RZ ;  /* 0x0000820003047a25 */ /* 0x044fe200078e00ff */
[----:B------:R-:W-:Y:S05]  /*e020*/  SHF.R.S32.HI R0, RZ, 0x1f, R3 ;  /* 0x0000001fff007819 */ /* 0x000fea0000011403 */
[----:B------:R-:W-:Y:S04]  /*e030*/  IMAD R0, R0, c[0x0][0x208], RZ ;  /* 0x0000820000007a24 */ /* 0x000fe800078e02ff */
[----:B------:R-:W-:Y:S01]  /*e040*/  IMAD R0, R3, c[0x0][0x20c], R0 ;  /* 0x0000830003007a24 */ /* 0x000fe200078e0200 */
[----:B---3--:R-:W-:Y:S03]  /*e050*/  SHF.R.S32.HI R3, RZ, 0x1f, R8 ;  /* 0x0000001fff037819 */ /* 0x008fe60000011408 */
[----:B------:R-:W-:Y:S02]  /*e060*/  IMAD.IADD R5, R5, 0x1, R0 ;  /* 0x0000000105057824 */ /* 0x000fe400078e0200 */
[----:B------:R-:W-:Y:S02]  /*e070*/  IMAD R3, R3, c[0x0][0x218], RZ ;  /* 0x0000860003037a24 */ /* 0x000fe400078e02ff */
[C---:B------:R-:W-:Y:S04]  /*e080*/  IMAD.WIDE.U32 R4, R8.reuse, c[0x0][0x218], R4 ;  /* 0x0000860008047a25 */ /* 0x040fe800078e0004 */
[----:B------:R-:W-:Y:S01]  /*e090*/  IMAD R3, R8, c[0x0][0x21c], R3 ;  /* 0x0000870008037a24 */ /* 0x000fe200078e0203 */
[----:B----4-:R-:W-:Y:S04]  /*e0a0*/  IADD3 R0, P0, R6, R4, RZ ;  /* 0x0000000406007210 */ /* 0x010fe80007f1e0ff */
[----:B-----5:R-:W-:Y:S02]  /*e0b0*/  IADD3.X R3, R2, R5, R3, P0, !PT ;  /* 0x0000000502037210 */ /* 0x020fe400007fe403 */
[C---:B------:R-:W-:Y:S04]  /*e0c0*/  LEA R68, P0, R0.reuse, c[0x0][0x1f8], 0x1 ;  /* 0x00007e0000447a11 */ /* 0x040fe800078008ff */
[----:B------:R-:W-:Y:S02]  /*e0d0*/  LEA.HI.X R3, R0, c[0x0][0x1fc], R3, 0x1, P0 ;  /* 0x00007f0000037a11 */ /* 0x000fe400000f0c03 */
[----:B------:R-:W-:Y:S01]  /*e0e0*/  SHF.L.U64.HI R0, R251, 0x1, R242 ;  /* 0x00000001fb007819 */ /* 0x000fe200000102f2 */
[----:B------:R-:W-:-:S05]  /*e0f0*/  BRA.DIV ~URZ, `(.L_x_1352) ;  /* 0x0000b3627f007947 */ /* 0x000fca000b800000 */
[----:B-1----:R1:W2:Y:S02]  /*e100*/  SHFL.IDX PT, R2, R3, RZ, 0x181f ;  /* 0x00181fff03027589 */ /* 0x0022a400000e0000 */
.L_x_1399:
[-C--:B------:R-:W-:Y:S01]  /*e110*/  HMMA.16816.F32.BF16 R4, R112, R16.reuse, RZ ;  /* 0x000000107004723c */ /* 0x080fe200000418ff */
[----:B------:R-:W3:Y:S01]  /*e120*/  SHFL.IDX PT, R106, R68, 0x1, 0x181f ;  /* 0x00381f00446a7f89 */ /* 0x000ee200000e0000 */
[----:B------:R-:W-:Y:S06]  /*e130*/  BSSY B0, `(.L_x_1353) ;  /* 0x00001da000007945 */ /* 0x000fec0003800000 */
[C---:B------:R-:W-:Y:S01]  /*e140*/  HMMA.16816.F32.BF16 R8, R108.reuse, R16, RZ ;  /* 0x000000106c08723c */ /* 0x040fe200000418ff */
[----:B------:R-:W-:Y:S07]  /*e150*/  SHFL.IDX PT, R86, R3, 0x1, 0x181f ;  /* 0x00381f0003567f89 */ /* 0x000fee00000e0000 */
[-C--:B------:R-:W-:Y:S01]  /*e160*/  HMMA.16816.F32.BF16 R12, R108, R18.reuse, RZ ;  /* 0x000000126c0c723c */ /* 0x080fe200000418ff */
[----:B------:R-:W-:Y:S07]  /*e170*/  SHFL.IDX PT, R87, R68, 0x6, 0x181f ;  /* 0x00d81f0044577f89 */ /* 0x000fee00000e0000 */
[C---:B------:R-:W-:Y:S01]  /*e180*/  HMMA.16816.F32.BF16 R16, R112.reuse, R18, RZ ;  /* 0x000000127010723c */ /* 0x040fe200000418ff */
[----:B------:R-:W4:Y:S07]  /*e190*/  SHFL.IDX PT, R90, R68, 0x2, 0x181f ;  /* 0x00581f00445a7f89 */ /* 0x000f2e00000e0000 */
[-C--:B------:R-:W-:Y:S01]  /*e1a0*/  HMMA.16816.F32.BF16 R20, R112, R32.reuse, RZ ;  /* 0x000000207014723c */ /* 0x080fe200000418ff */
[----:B------:R-:W5:Y:S07]  /*e1b0*/  SHFL.IDX PT, R85, R3, 0x2, 0x181f ;  /* 0x00581f0003557f89 */ /* 0x000f6e00000e0000 */
[C---:B------:R-:W-:Y:S01]  /*e1c0*/  HMMA.16816.F32.BF16 R24, R108.reuse, R32, RZ ;  /* 0x000000206c18723c */ /* 0x040fe200000418ff */
[----:B------:R-:W1:Y:S07]  /*e1d0*/  SHFL.IDX PT, R104, R68, 0x3, 0x181f ;  /* 0x00781f0044687f89 */ /* 0x000e6e00000e0000 */
[-C--:B------:R-:W-:Y:S01]  /*e1e0*/  HMMA.16816.F32.BF16 R28, R108, R34.reuse, RZ ;  /* 0x000000226c1c723c */ /* 0x080fe200000418ff */
[----:B------:R-:W2:Y:S07]  /*e1f0*/  SHFL.IDX PT, R94, R68, 0x4, 0x181f ;  /* 0x00981f00445e7f89 */ /* 0x000eae00000e0000 */
[C---:B------:R-:W-:Y:S01]  /*e200*/  HMMA.16816.F32.BF16 R32, R112.reuse, R34, RZ ;  /* 0x000000227020723c */ /* 0x040fe200000418ff */
[----:B------:R-:W-:Y:S07]  /*e210*/  SHFL.IDX PT, R102, R68, 0x5, 0x181f ;  /* 0x00b81f0044667f89 */ /* 0x000fee00000e0000 */
[-C--:B------:R-:W-:Y:S01]  /*e220*/  HMMA.16816.F32.BF16 R36, R112, R48.reuse, RZ ;  /* 0x000000307024723c */ /* 0x080fe200000418ff */
[----:B------:R-:W1:Y:S07]  /*e230*/  SHFL.IDX PT, R88, R3, 0x3, 0x181f ;  /* 0x00781f0003587f89 */ /* 0x000e6e00000e0000 */
[C---:B------:R-:W-:Y:S01]  /*e240*/  HMMA.16816.F32.BF16 R40, R108.reuse, R48, RZ ;  /* 0x000000306c28723c */ /* 0x040fe200000418ff */
[----:B------:R-:W1:Y:S07]  /*e250*/  SHFL.IDX PT, R92, R3, 0x4, 0x181f ;  /* 0x00981f00035c7f89 */ /* 0x000e6e00000e0000 */
[-C--:B------:R-:W-:Y:S01]  /*e260*/  HMMA.16816.F32.BF16 R44, R108, R50.reuse, RZ ;  /* 0x000000326c2c723c */ /* 0x080fe200000418ff */
[----:B------:R-:W1:Y:S07]  /*e270*/  SHFL.IDX PT, R76, R68, RZ, 0x181f ;  /* 0x00181fff444c7589 */ /* 0x000e6e00000e0000 */
[C---:B------:R-:W-:Y:S08]  /*e280*/  HMMA.16816.F32.BF16 R48, R112.reuse, R50, RZ ;  /* 0x000000327030723c */ /* 0x040ff000000418ff */
[-C--:B------:R-:W-:Y:S08]  /*e290*/  HMMA.16816.F32.BF16 R52, R112, R64.reuse, RZ ;  /* 0x000000407034723c */ /* 0x080ff000000418ff */
[C---:B------:R-:W-:Y:S04]  /*e2a0*/  HMMA.16816.F32.BF16 R56, R108.reuse, R64, RZ ;  /* 0x000000406c38723c */ /* 0x040fe800000418ff */
[-C--:B---3--:R-:W-:Y:S02]  /*e2b0*/  IADD3 R106, P0, R106, R84.reuse, RZ ;  /* 0x000000546a6a7210 */ /* 0x088fe40007f1e0ff */
[----:B----4-:R-:W-:Y:S02]  /*e2c0*/  IADD3 R90, P6, R90, R84, RZ ;  /* 0x000000545a5a7210 */ /* 0x010fe40007fde0ff */
[-C--:B------:R-:W-:Y:S01]  /*e2d0*/  IADD3.X R107, R86, R0.reuse, RZ, P0, !PT ;  /* 0x00000000566b7210 */ /* 0x080fe200007fe4ff */
[-C--:B------:R-:W-:Y:S03]  /*e2e0*/  HMMA.16816.F32.BF16 R60, R108, R66.reuse, RZ ;  /* 0x000000426c3c723c */ /* 0x080fe600000418ff */
[----:B-----5:R-:W-:Y:S02]  /*e2f0*/  IADD3.X R91, R85, R0, RZ, P6, !PT ;  /* 0x00000000555b7210 */ /* 0x020fe400037fe4ff */
[-C--:B-1----:R-:W-:Y:S02]  /*e300*/  IADD3 R104, P5, R104, R84.reuse, RZ ;  /* 0x0000005468687210 */ /* 0x082fe40007fbe0ff */
[----:B--2---:R-:W-:Y:S01]  /*e310*/  IADD3 R94, P4, R94, R84, RZ ;  /* 0x000000545e5e7210 */ /* 0x004fe20007f9e0ff */
[C---:B------:R-:W-:Y:S04]  /*e320*/  HMMA.16816.F32.BF16 R64, R112.reuse, R66, RZ ;  /* 0x000000427040723c */ /* 0x040fe800000418ff */
[-C--:B------:R-:W-:Y:S02]  /*e330*/  IADD3.X R105, R88, R0.reuse, RZ, P5, !PT ;  /* 0x0000000058697210 */ /* 0x080fe40002ffe4ff */
[----:B------:R-:W-:Y:S02]  /*e340*/  IADD3.X R95, R92, R0, RZ, P4, !PT ;  /* 0x000000005c5f7210 */ /* 0x000fe400027fe4ff */
[----:B------:R-:W-:Y:S01]  /*e350*/  IADD3 R100, P2, R76, R84, RZ ;  /* 0x000000544c647210 */ /* 0x000fe20007f5e0ff */
[-C--:B------:R-:W-:Y:S03]  /*e360*/  HMMA.16816.F32.BF16 R68, R112, R80.reuse, RZ ;  /* 0x000000507044723c */ /* 0x080fe600000418ff */
[----:B------:R-:W-:Y:S02]  /*e370*/  IADD3.X R101, R2, R0, RZ, P2, !PT ;  /* 0x0000000002657210 */ /* 0x000fe400017fe4ff */
[----:B------:R-:W-:Y:S02]  /*e380*/  IADD3 R2, P0, R87, R84, RZ ;  /* 0x0000005457027210 */ /* 0x000fe40007f1e0ff */
[----:B------:R-:W-:Y:S01]  /*e390*/  MOV R86, R100 ;  /* 0x0000006400567202 */ /* 0x000fe20000000f00 */
[C---:B------:R-:W-:Y:S01]  /*e3a0*/  HMMA.16816.F32.BF16 R72, R108.reuse, R80, RZ ;  /* 0x000000506c48723c */ /* 0x040fe200000418ff */
[----:B------:R-:W1:Y:S03]  /*e3b0*/  SHFL.IDX PT, R100, R3, 0x5, 0x181f ;  /* 0x00b81f0003647f89 */ /* 0x000e6600000e0000 */
[----:B------:R-:W-:Y:S02]  /*e3c0*/  MOV R87, R101 ;  /* 0x0000006500577202 */ /* 0x000fe40000000f00 */
[----:B------:R-:W-:Y:S02]  /*e3d0*/  IADD3 R102, P2, R102, R84, RZ ;  /* 0x0000005466667210 */ /* 0x000fe40007f5e0ff */
[-C--:B------:R-:W-:Y:S01]  /*e3e0*/  HMMA.16816.F32.BF16 R76, R108, R82.reuse, RZ ;  /* 0x000000526c4c723c */ /* 0x080fe200000418ff */
[----:B------:R2:W-:Y:S07]  /*e3f0*/  LDGSTS.E.BYPASS.LTC128B.128 [R244+0x100], [R86.64], !P3 ;  /* 0x0010000056f47fae */ /* 0x0005ee000d901d48 */
[C---:B------:R-:W-:Y:S01]  /*e400*/  HMMA.16816.F32.BF16 R80, R112.reuse, R82, RZ ;  /* 0x000000527050723c */ /* 0x040fe200000418ff */
[----:B------:R3:W-:Y:S08]  /*e410*/  LDGSTS.E.BYPASS.LTC128B.128 [R244+0x900], [R106.64], !P3 ;  /* 0x009000006af47fae */ /* 0x0007f0000d901d48 */
[----:B------:R4:W-:Y:S03]  /*e420*/  LDGSTS.E.BYPASS.LTC128B.128 [R244+0x1100], [R90.64], !P3 ;  /* 0x011000005af47fae */ /* 0x0009e6000d901d48 */
[-C--:B-1----:R-:W-:Y:S05]  /*e430*/  IADD3.X R103, R100, R0.reuse, RZ, P2, !PT ;  /* 0x0000000064677210 */ /* 0x082fea00017fe4ff */
[----:B------:R3:W-:Y:S01]  /*e440*/  LDGSTS.E.BYPASS.LTC128B.128 [R244+0x1900], [R104.64], !P3 ;  /* 0x0190000068f47fae */ /* 0x0007e2000d901d48 */
[-C--:B--2---:R-:W-:Y:S07]  /*e450*/  HMMA.16816.F32.BF16 R84, R112, R96.reuse, RZ ;  /* 0x000000607054723c */ /* 0x084fee00000418ff */
[----:B------:R1:W-:Y:S08]  /*e460*/  LDGSTS.E.BYPASS.LTC128B.128 [R244+0x2100], [R94.64], !P3 ;  /* 0x021000005ef47fae */ /* 0x0003f0000d901d48 */
[----:B------:R2:W-:Y:S01]  /*e470*/  LDGSTS.E.BYPASS.LTC128B.128 [R244+0x2900], [R102.64], !P3 ;  /* 0x0290000066f47fae */ /* 0x0005e2000d901d48 */
[C---:B----4-:R-:W-:Y:S07]  /*e480*/  HMMA.16816.F32.BF16 R88, R108.reuse, R96, RZ ;  /* 0x000000606c58723c */ /* 0x050fee00000418ff */
[----:B------:R-:W4:Y:S01]  /*e490*/  SHFL.IDX PT, R3, R3, 0x6, 0x181f ;  /* 0x00d81f0003037f89 */ /* 0x000f2200000e0000 */
[-C--:B-1----:R-:W-:Y:S08]  /*e4a0*/  HMMA.16816.F32.BF16 R92, R108, R98.reuse, RZ ;  /* 0x000000626c5c723c */ /* 0x082ff000000418ff */
[C---:B------:R-:W-:Y:S04]  /*e4b0*/  HMMA.16816.F32.BF16 R96, R112.reuse, R98, RZ ;  /* 0x000000627060723c */ /* 0x040fe800000418ff */
[----:B----4-:R-:W-:Y:S02]  /*e4c0*/  IADD3.X R3, R3, R0, RZ, P0, !PT ;  /* 0x0000000003037210 */ /* 0x010fe400007fe4ff */
[----:B------:R-:W4:Y:S02]  /*e4d0*/  LDL R0, [R1+0x50] ;  /* 0x0000500001007983 */ /* 0x000f240000100800 */
[-C--:B--2---:R-:W-:Y:S02]  /*e4e0*/  HMMA.16816.F32.BF16 R100, R112, R184.reuse, RZ ;  /* 0x000000b87064723c */ /* 0x084fe400000418ff */
[----:B------:R1:W-:Y:S06]  /*e4f0*/  LDGSTS.E.BYPASS.LTC128B.128 [R244+0x3100], [R2.64], !P3 ;  /* 0x0310000002f47fae */ /* 0x0003ec000d901d48 */
[C---:B---3--:R-:W-:Y:S02]  /*e500*/  HMMA.16816.F32.BF16 R104, R108.reuse, R184, RZ ;  /* 0x000000b86c68723c */ /* 0x048fe400000418ff */
[----:B------:R-:W0:Y:S06]  /*e510*/  LDGDEPBAR ;  /* 0x00000000000079af */ /* 0x000e2c0000000000 */
[-C--:B------:R-:W-:Y:S08]  /*e520*/  HMMA.16816.F32.BF16 R108, R108, R186.reuse, RZ ;  /* 0x000000ba6c6c723c */ /* 0x080ff000000418ff */
[----:B------:R-:W-:Y:S01]  /*e530*/  HMMA.16816.F32.BF16 R112, R112, R186, RZ ;  /* 0x000000ba7070723c */ /* 0x000fe200000418ff */
[----:B------:R-:W-:Y:S07]  /*e540*/  LDSM.16.M88.4 R184, [R237] ;  /* 0x00000000edb8783b */ /* 0x000fee0000000200 */
[-C--:B------:R-:W-:Y:S01]  /*e550*/  HMMA.16816.F32.BF16 R4, R188, R192.reuse, R4 ;  /* 0x000000c0bc04723c */ /* 0x080fe20000041804 */
[----:B-1----:R-:W4:Y:S07]  /*e560*/  LDL R3, [R1+0x10] ;  /* 0x0000100001037983 */ /* 0x002f2e0000100800 */
        /* <DEDUP_REMOVED lines=32> */
[----:B------:R-:W-:Y:S07]  /*e770*/  LDSM.16.M88.4 R196, [R236+0x2800] ;  /* 0x00280000ecc4783b */ /* 0x000fee0000000200 */
[----:B------:R-:W-:Y:S01]  /*e780*/  HMMA.16816.F32.BF16 R112, R188, R222, R112 ;  /* 0x000000debc70723c */ /* 0x000fe20000041870 */
[----:B------:R-:W4:Y:S07]  /*e790*/  LDSM.16.M88.4 R188, [R236+0x1800] ;  /* 0x00180000ecbc783b */ /* 0x000f2e0000000200 */
        /* <DEDUP_REMOVED lines=10> */
[-C--:B-----5:R-:W-:Y:S08]  /*e840*/  HMMA.16816.F32.BF16 R36, R184, R208.reuse, R36 ;  /* 0x000000d0b824723c */ /* 0x0a0ff00000041824 */
[C---:B------:R-:W-:Y:S04]  /*e850*/  HMMA.16816.F32.BF16 R40, R200.reuse, R208, R40 ;  /* 0x000000d0c828723c */ /* 0x040fe80000041828 */
[----:B----4-:R-:W-:Y:S04]  /*e860*/  ISETP.GT.AND P0, PT, R0, R3, PT ;  /* 0x000000030000720c */ /* 0x010fe80003f04270 */
[-C--:B------:R-:W-:Y:S08]  /*e870*/  HMMA.16816.F32.BF16 R44, R200, R210.reuse, R44 ;  /* 0x000000d2c82c723c */ /* 0x080ff0000004182c */
[C---:B------:R-:W-:Y:S08]  /*e880*/  HMMA.16816.F32.BF16 R48, R184.reuse, R210, R48 ;  /* 0x000000d2b830723c */ /* 0x040ff00000041830 */
[-C--:B------:R-:W-:Y:S08]  /*e890*/  HMMA.16816.F32.BF16 R52, R184, R188.reuse, R52 ;  /* 0x000000bcb834723c */ /* 0x080ff00000041834 */
[C---:B------:R-:W-:Y:S08]  /*e8a0*/  HMMA.16816.F32.BF16 R56, R200.reuse, R188, R56 ;  /* 0x000000bcc838723c */ /* 0x040ff00000041838 */
[-C--:B------:R-:W-:Y:S08]  /*e8b0*/  HMMA.16816.F32.BF16 R60, R200, R190.reuse, R60 ;  /* 0x000000bec83c723c */ /* 0x080ff0000004183c */
[C---:B------:R-:W-:Y:S01]  /*e8c0*/  HMMA.16816.F32.BF16 R64, R184.reuse, R190, R64 ;  /* 0x000000beb840723c */ /* 0x040fe20000041840 */
[----:B------:R-:W3:Y:S07]  /*e8d0*/  LDSM.16.M88.4 R188, [R235+0x2000] ;  /* 0x00200000ebbc783b */ /* 0x000eee0000000200 */
        /* <DEDUP_REMOVED lines=9> */
[C---:B------:R-:W-:Y:S08]  /*e970*/  HMMA.16816.F32.BF16 R104, R200.reuse, R204, R104 ;  /* 0x000000ccc868723c */ /* 0x040ff00000041868 */
[-C--:B------:R-:W-:Y:S08]  /*e980*/  HMMA.16816.F32.BF16 R108, R200, R206.reuse, R108 ;  /* 0x000000cec86c723c */ /* 0x080ff0000004186c */
[----:B------:R-:W-:Y:S08]  /*e990*/  HMMA.16816.F32.BF16 R112, R184, R206, R112 ;  /* 0x000000ceb870723c */ /* 0x000ff00000041870 */
[-C--:B------:R-:W-:Y:S08]  /*e9a0*/  HMMA.16816.F32.BF16 R4, R212, R216.reuse, R4 ;  /* 0x000000d8d404723c */ /* 0x080ff00000041804 */
[C---:B---3--:R-:W-:Y:S08]  /*e9b0*/  HMMA.16816.F32.BF16 R8, R188.reuse, R216, R8 ;  /* 0x000000d8bc08723c */ /* 0x048ff00000041808 */
        /* <DEDUP_REMOVED lines=18> */
[----:B------:R-:W-:Y:S03]  /*eae0*/  FMUL.FTZ R19, R19, c[0x0][0x320] ;  /* 0x0000c80013137a20 */ /* 0x000fe60000410000 */
[----:B------:R4:W1:Y:S10]  /*eaf0*/  MUFU.TANH R187, R7 ;  /* 0x0000000700bb7308 */ /* 0x0008740000002400 */
[----:B------:R-:W1:Y:S10]  /*eb00*/  MUFU.TANH R194, R8 ;  /* 0x0000000800c27308 */ /* 0x000e740000002400 */
[----:B------:R-:W1:Y:S01]  /*eb10*/  MUFU.TANH R198, R9 ;  /* 0x0000000900c67308 */ /* 0x000e620000002400 */
[----:B----4-:R-:W4:Y:S09]  /*eb20*/  LDSM.16.M88.4 R4, [R224+0x800] ;  /* 0x00080000e004783b */ /* 0x010f320000000200 */
[----:B------:R-:W1:Y:S10]  /*eb30*/  MUFU.TANH R193, R10 ;  /* 0x0000000a00c17308 */ /* 0x000e740000002400 */
[----:B------:R5:W1:Y:S10]  /*eb40*/  MUFU.TANH R195, R11 ;  /* 0x0000000b00c37308 */ /* 0x000a740000002400 */
[----:B------:R1:W1:Y:S10]  /*eb50*/  MUFU.TANH R199, R12 ;  /* 0x0000000c00c77308 */ /* 0x0002740000002400 */
[----:B------:R2:W2:Y:S01]  /*eb60*/  MUFU.TANH R200, R13 ;  /* 0x0000000d00c87308 */ /* 0x0004a20000002400 */
[----:B-----5:R-:W5:Y:S01]  /*eb70*/  LDSM.16.M88.4 R8, [R224+0x1000] ;  /* 0x00100000e008783b */ /* 0x020f620000000200 */
[-C--:B----4-:R-:W-:Y:S08]  /*eb80*/  HMMA.16816.F32.BF16 R20, R212, R4.reuse, R20 ;  /* 0x00000004d414723c */ /* 0x090ff00000041814 */
[----:B------:R-:W4:Y:S01]  /*eb90*/  MUFU.TANH R196, R16 ;  /* 0x0000001000c47308 */ /* 0x000f220000002400 */
[C---:B------:R-:W-:Y:S04]  /*eba0*/  HMMA.16816.F32.BF16 R24, R188.reuse, R4, R24 ;  /* 0x00000004bc18723c */ /* 0x040fe80000041818 */
[----:B-1----:R-:W-:Y:S05]  /*ebb0*/  FMUL.FTZ R12, R14, c[0x0][0x320] ;  /* 0x0000c8000e0c7a20 */ /* 0x002fea0000410000 */
[----:B------:R1:W1:Y:S01]  /*ebc0*/  MUFU.TANH R197, R17 ;  /* 0x0000001100c57308 */ /* 0x0002620000002400 */
[-C--:B------:R-:W-:Y:S03]  /*ebd0*/  HMMA.16816.F32.BF16 R28, R188, R6.reuse, R28 ;  /* 0x00000006bc1c723c */ /* 0x080fe6000004181c */
[----:B--2---:R-:W-:Y:S05]  /*ebe0*/  FMUL.FTZ R13, R15, c[0x0][0x320] ;  /* 0x0000c8000f0d7a20 */ /* 0x004fea0000410000 */
[C---:B------:R-:W-:Y:S01]  /*ebf0*/  HMMA.16816.F32.BF16 R32, R212.reuse, R6, R32 ;  /* 0x00000006d420723c */ /* 0x040fe20000041820 */
[----:B------:R-:W2:Y:S01]  /*ec00*/  MUFU.TANH R201, R18 ;  /* 0x0000001200c97308 */ /* 0x000ea20000002400 */
[----:B------:R-:W2:Y:S02]  /*ec10*/  LDSM.16.M88.4 R4, [R224+0x1800] ;  /* 0x00180000e004783b */ /* 0x000ea40000000200 */
[----:B------:R-:W-:Y:S02]  /*ec20*/  FMUL.FTZ R20, R20, c[0x0][0x320] ;  /* 0x0000c80014147a20 */ /* 0x000fe40000410000 */
[----:B------:R-:W-:Y:S02]  /*ec30*/  FMUL.FTZ R21, R21, c[0x0][0x320] ;  /* 0x0000c80015157a20 */ /* 0x000fe40000410000 */
[----:B------:R-:W-:Y:S03]  /*ec40*/  FMUL.FTZ R23, R23, c[0x0][0x320] ;  /* 0x0000c80017177a20 */ /* 0x000fe60000410000 */
[----:B------:R3:W2:Y:S01]  /*ec50*/  MUFU.TANH R202, R19 ;  /* 0x0000001300ca7308 */ /* 0x0006a20000002400 */
[----:B------:R-:W-:Y:S02]  /*ec60*/  FMUL.FTZ R14, R26, c[0x0][0x320] ;  /* 0x0000c8001a0e7a20 */ /* 0x000fe40000410000 */
[----:B------:R-:W-:Y:S01]  /*ec70*/  FMUL.FTZ R15, R27, c[0x0][0x320] ;  /* 0x0000c8001b0f7a20 */ /* 0x000fe20000410000 */
[-C--:B-----5:R-:W-:Y:S03]  /*ec80*/  HMMA.16816.F32.BF16 R36, R212, R8.reuse, R36 ;  /* 0x00000008d424723c */ /* 0x0a0fe60000041824 */
[----:B-1----:R-:W-:Y:S02]  /*ec90*/  FMUL.FTZ R17, R24, c[0x0][0x320] ;  /* 0x0000c80018117a20 */ /* 0x002fe40000410000 */
[----:B------:R-:W-:Y:S01]  /*eca0*/  FMUL.FTZ R16, R30, c[0x0][0x320] ;  /* 0x0000c8001e107a20 */ /* 0x000fe20000410000 */
[----:B------:R1:W1:Y:S02]  /*ecb0*/  MUFU.TANH R203, R20 ;  /* 0x0000001400cb7308 */ /* 0x0002640000002400 */
[C---:B------:R-:W-:Y:S04]  /*ecc0*/  HMMA.16816.F32.BF16 R40, R188.reuse, R8, R40 ;  /* 0x00000008bc28723c */ /* 0x040fe80000041828 */
[----:B------:R-:W-:Y:S02]  /*ecd0*/  FMUL.FTZ R32, R32, c[0x0][0x320] ;  /* 0x0000c80020207a20 */ /* 0x000fe40000410000 */
[----:B------:R-:W-:Y:S02]  /*ece0*/  FMUL.FTZ R33, R33, c[0x0][0x320] ;  /* 0x0000c80021217a20 */ /* 0x000fe40000410000 */
[----:B------:R5:W4:Y:S01]  /*ecf0*/  MUFU.TANH R204, R21 ;  /* 0x0000001500cc7308 */ /* 0x000b220000002400 */
[-C--:B------:R-:W-:Y:S03]  /*ed00*/  HMMA.16816.F32.BF16 R44, R188, R10.reuse, R44 ;  /* 0x0000000abc2c723c */ /* 0x080fe6000004182c */
[----:B---3--:R-:W-:Y:S02]  /*ed10*/  FMUL.FTZ R19, R25, c[0x0][0x320] ;  /* 0x0000c80019137a20 */ /* 0x008fe40000410000 */
[----:B------:R-:W-:Y:S02]  /*ed20*/  FMUL.FTZ R18, R31, c[0x0][0x320] ;  /* 0x0000c8001f127a20 */ /* 0x000fe40000410000 */
[----:B------:R-:W-:Y:S01]  /*ed30*/  FMUL.FTZ R36, R36, c[0x0][0x320] ;  /* 0x0000c80024247a20 */ /* 0x000fe20000410000 */
[C---:B------:R-:W-:Y:S01]  /*ed40*/  HMMA.16816.F32.BF16 R48, R212.reuse, R10, R48 ;  /* 0x0000000ad430723c */ /* 0x040fe20000041830 */
[----:B------:R3:W3:Y:S01]  /*ed50*/  MUFU.TANH R205, R32 ;  /* 0x0000002000cd7308 */ /* 0x0006e20000002400 */
[----:B------:R-:W3:Y:S02]  /*ed60*/  LDSM.16.M88.4 R8, [R224+0x2000] ;  /* 0x00200000e008783b */ /* 0x000ee40000000200 */
[----:B------:R-:W-:Y:S02]  /*ed70*/  FMUL.FTZ R37, R37, c[0x0][0x320] ;  /* 0x0000c80025257a20 */ /* 0x000fe40000410000 */
[----:B------:R-:W-:Y:S02]  /*ed80*/  FMUL.FTZ R38, R38, c[0x0][0x320] ;  /* 0x0000c80026267a20 */ /* 0x000fe40000410000 */
[-C--:B--2---:R-:W-:Y:S03]  /*ed90*/  HMMA.16816.F32.BF16 R52, R212, R4.reuse, R52 ;  /* 0x00000004d434723c */ /* 0x084fe60000041834 */
[----:B------:R-:W2:Y:S01]  /*eda0*/  MUFU.TANH R206, R33 ;  /* 0x0000002100ce7308 */ /* 0x000ea20000002400 */
[----:B------:R-:W-:Y:S02]  /*edb0*/  FMUL.FTZ R39, R39, c[0x0][0x320] ;  /* 0x0000c80027277a20 */ /* 0x000fe40000410000 */
[----:B-1----:R-:W-:Y:S02]  /*edc0*/  FMUL.FTZ R20, R28, c[0x0][0x320] ;  /* 0x0000c8001c147a20 */ /* 0x002fe40000410000 */
[C---:B------:R-:W-:Y:S04]  /*edd0*/  HMMA.16816.F32.BF16 R56, R188.reuse, R4, R56 ;  /* 0x00000004bc38723c */ /* 0x040fe80000041838 */
[----:B-----5:R-:W-:Y:S01]  /*ede0*/  FMUL.FTZ R21, R22, c[0x0][0x320] ;  /* 0x0000c80016157a20 */ /* 0x020fe20000410000 */
[----:B------:R-:W1:Y:S01]  /*edf0*/  MUFU.TANH R208, R36 ;  /* 0x0000002400d07308 */ /* 0x000e620000002400 */
[----:B------:R-:W-:Y:S02]  /*ee00*/  FMUL.FTZ R22, R29, c[0x0][0x320] ;  /* 0x0000c8001d167a20 */ /* 0x000fe40000410000 */
[-C--:B------:R-:W-:Y:S04]  /*ee10*/  HMMA.16816.F32.BF16 R60, R188, R6.reuse, R60 ;  /* 0x00000006bc3c723c */ /* 0x080fe8000004183c */
[----:B------:R-:W-:Y:S02]  /*ee20*/  FMUL.FTZ R30, R34, c[0x0][0x320] ;  /* 0x0000c800221e7a20 */ /* 0x000fe40000410000 */
[----:B------:R-:W-:Y:S01]  /*ee30*/  FMUL.FTZ R31, R35, c[0x0][0x320] ;  /* 0x0000c800231f7a20 */ /* 0x000fe20000410000 */
[----:B------:R-:W1:Y:S01]  /*ee40*/  MUFU.TANH R207, R37 ;  /* 0x0000002500cf7308 */ /* 0x000e620000002400 */
[C---:B------:R-:W-:Y:S01]  /*ee50*/  HMMA.16816.F32.BF16 R64, R212.reuse, R6, R64 ;  /* 0x00000006d440723c */ /* 0x040fe20000041840 */
[----:B------:R-:W5:Y:S03]  /*ee60*/  LDSM.16.M88.4 R4, [R224+0x2800] ;  /* 0x00280000e004783b */ /* 0x000f660000000200 */
[----:B------:R-:W-:Y:S02]  /*ee70*/  FMUL.FTZ R52, R52, c[0x0][0x320] ;  /* 0x0000c80034347a20 */ /* 0x000fe40000410000 */
[----:B------:R-:W-:Y:S02]  /*ee80*/  FMUL.FTZ R53, R53, c[0x0][0x320] ;  /* 0x0000c80035357a20 */ /* 0x000fe40000410000 */
[----:B------:R-:W-:Y:S01]  /*ee90*/  FMUL.FTZ R28, R40, c[0x0][0x320] ;  /* 0x0000c800281c7a20 */ /* 0x000fe20000410000 */
[----:B------:R-:W1:Y:S01]  /*eea0*/  MUFU.TANH R223, R38 ;  /* 0x0000002600df7308 */ /* 0x000e620000002400 */
[-C--:B---3--:R-:W-:Y:S03]  /*eeb0*/  HMMA.16816.F32.BF16 R68, R212, R8.reuse, R68 ;  /* 0x00000008d444723c */ /* 0x088fe60000041844 */
[----:B------:R-:W-:Y:S02]  /*eec0*/  FMUL.FTZ R29, R41, c[0x0][0x320] ;  /* 0x0000c800291d7a20 */ /* 0x000fe40000410000 */
[----:B------:R-:W-:Y:S02]  /*eed0*/  FMUL.FTZ R25, R42, c[0x0][0x320] ;  /* 0x0000c8002a197a20 */ /* 0x000fe40000410000 */
[----:B------:R-:W-:Y:S01]  /*eee0*/  FMUL.FTZ R24, R43, c[0x0][0x320] ;  /* 0x0000c8002b187a20 */ /* 0x000fe20000410000 */
[C---:B------:R-:W-:Y:S01]  /*eef0*/  HMMA.16816.F32.BF16 R72, R188.reuse, R8, R72 ;  /* 0x00000008bc48723c */ /* 0x040fe20000041848 */
[----:B------:R-:W3:Y:S03]  /*ef00*/  MUFU.TANH R222, R39 ;  /* 0x0000002700de7308 */ /* 0x000ee60000002400 */
[----:B------:R-:W-:Y:S02]  /*ef10*/  FMUL.FTZ R32, R44, c[0x0][0x320] ;  /* 0x0000c8002c207a20 */ /* 0x000fe40000410000 */
[----:B------:R-:W-:Y:S02]  /*ef20*/  FMUL.FTZ R35, R45, c[0x0][0x320] ;  /* 0x0000c8002d237a20 */ /* 0x000fe40000410000 */
[-C--:B------:R-:W-:Y:S03]  /*ef30*/  HMMA.16816.F32.BF16 R76, R188, R10.reuse, R76 ;  /* 0x0000000abc4c723c */ /* 0x080fe6000004184c */
[----:B------:R1:W1:Y:S01]  /*ef40*/  MUFU.TANH R218, R52 ;  /* 0x0000003400da7308 */ /* 0x0002620000002400 */
[----:B------:R-:W-:Y:S02]  /*ef50*/  FMUL.FTZ R27, R46, c[0x0][0x320] ;  /* 0x0000c8002e1b7a20 */ /* 0x000fe40000410000 */
[----:B------:R-:W-:Y:S02]  /*ef60*/  FMUL.FTZ R26, R47, c[0x0][0x320] ;  /* 0x0000c8002f1a7a20 */ /* 0x000fe40000410000 */
[C---:B------:R-:W-:Y:S01]  /*ef70*/  HMMA.16816.F32.BF16 R80, R212.reuse, R10, R80 ;  /* 0x0000000ad450723c */ /* 0x040fe20000041850 */
[----:B------:R-:W2:Y:S01]  /*ef80*/  LDSM.16.M88.4 R8, [R224+0x3000] ;  /* 0x00300000e008783b */ /* 0x000ea20000000200 */
[----:B------:R-:W-:Y:S04]  /*ef90*/  DEPBAR.LE SB0, 0x0 ;  /* 0x000080000000791a */ /* 0x000fe80000000000 */
[----:B------:R3:W2:Y:S01]  /*efa0*/  MUFU.TANH R216, R53 ;  /* 0x0000003500d87308 */ /* 0x0006a20000002400 */
[----:B------:R-:W-:Y:S01]  /*efb0*/  FMUL.FTZ R69, R69, c[0x0][0x320] ;  /* 0x0000c80045457a20 */ /* 0x000fe20000410000 */
[-C--:B-----5:R-:W-:Y:S01]  /*efc0*/  HMMA.16816.F32.BF16 R84, R212, R4.reuse, R84 ;  /* 0x00000004d454723c */ /* 0x0a0fe20000041854 */
[----:B------:R-:W-:Y:S04]  /*efd0*/  BAR.SYNC.DEFER_BLOCKING 0x0 ;  /* 0x0000000000007b1d */ /* 0x000fe80000010000 */
[----:B------:R-:W-:Y:S02]  /*efe0*/  FMUL.FTZ R72, R72, c[0x0][0x320] ;  /* 0x0000c80048487a20 */ /* 0x000fe40000410000 */
[----:B------:R-:W-:Y:S01]  /*eff0*/  FMUL.FTZ R45, R50, c[0x0][0x320] ;  /* 0x0000c800322d7a20 */ /* 0x000fe20000410000 */
[----:B------:R-:W2:Y:S01]  /*f000*/  MUFU.TANH R221, R69 ;  /* 0x0000004500dd7308 */ /* 0x000ea20000002400 */
[C---:B------:R-:W-:Y:S04]  /*f010*/  HMMA.16816.F32.BF16 R88, R188.reuse, R4, R88 ;  /* 0x00000004bc58723c */ /* 0x040fe80000041858 */
[----:B------:R-:W-:Y:S02]  /*f020*/  FMUL.FTZ R76, R76, c[0x0][0x320] ;  /* 0x0000c8004c4c7a20 */ /* 0x000fe40000410000 */
[----:B------:R-:W-:Y:S02]  /*f030*/  FMUL.FTZ R44, R51, c[0x0][0x320] ;  /* 0x0000c800332c7a20 */ /* 0x000fe40000410000 */
[-C--:B------:R-:W-:Y:S01]  /*f040*/  HMMA.16816.F32.BF16 R92, R188, R6.reuse, R92 ;  /* 0x00000006bc5c723c */ /* 0x080fe2000004185c */
[----:B------:R5:W4:Y:S03]  /*f050*/  MUFU.TANH R217, R72 ;  /* 0x0000004800d97308 */ /* 0x000b260000002400 */
[----:B-1----:R-:W-:Y:S02]  /*f060*/  FMUL.FTZ R52, R55, c[0x0][0x320] ;  /* 0x0000c80037347a20 */ /* 0x002fe40000410000 */
[----:B---3--:R-:W-:Y:S02]  /*f070*/  FMUL.FTZ R53, R54, c[0x0][0x320] ;  /* 0x0000c80036357a20 */ /* 0x008fe40000410000 */
[C---:B------:R-:W-:Y:S03]  /*f080*/  HMMA.16816.F32.BF16 R96, R212.reuse, R6, R96 ;  /* 0x00000006d460723c */ /* 0x040fe60000041860 */
[----:B------:R1:W3:Y:S01]  /*f090*/  MUFU.TANH R210, R76 ;  /* 0x0000004c00d27308 */ /* 0x0002e20000002400 */
[----:B------:R-:W-:Y:S02]  /*f0a0*/  FMUL.FTZ R38, R56, c[0x0][0x320] ;  /* 0x0000c80038267a20 */ /* 0x000fe40000410000 */
[----:B------:R-:W-:Y:S02]  /*f0b0*/  FMUL.FTZ R39, R57, c[0x0][0x320] ;  /* 0x0000c80039277a20 */ /* 0x000fe40000410000 */
[-C--:B--2---:R-:W-:Y:S04]  /*f0c0*/  HMMA.16816.F32.BF16 R100, R212, R8.reuse, R100 ;  /* 0x00000008d464723c */ /* 0x084fe80000041864 */
[----:B------:R-:W-:Y:S01]  /*f0d0*/  FMUL.FTZ R34, R58, c[0x0][0x320] ;  /* 0x0000c8003a227a20 */ /* 0x000fe20000410000 */
[----:B------:R-:W2:Y:S01]  /*f0e0*/  MUFU.TANH R12, R12 ;  /* 0x0000000c000c7308 */ /* 0x000ea20000002400 */
        /* <DEDUP_REMOVED lines=23> */
[----:B-----5:R-:W-:Y:S02]  /*f260*/  FMUL.FTZ R72, R80, c[0x0][0x320] ;  /* 0x0000c80050487a20 */ /* 0x020fe40000410000 */
[----:B------:R-:W-:Y:S01]  /*f270*/  FMUL.FTZ R77, R81, c[0x0][0x320] ;  /* 0x0000c800514d7a20 */ /* 0x000fe20000410000 */
[----:B------:R-:W2:Y:S01]  /*f280*/  MUFU.TANH R19, R19 ;  /* 0x0000001300137308 */ /* 0x000ea20000002400 */
[----:B------:R-:W-:Y:S02]  /*f290*/  FMUL.FTZ R67, R82, c[0x0][0x320] ;  /* 0x0000c80052437a20 */ /* 0x000fe40000410000 */
[----:B------:R-:W-:Y:S02]  /*f2a0*/  FMUL.FTZ R73, R83, c[0x0][0x320] ;  /* 0x0000c80053497a20 */ /* 0x000fe40000410000 */
[----:B------:R-:W-:Y:S02]  /*f2b0*/  FMUL.FTZ R82, R84, c[0x0][0x320] ;  /* 0x0000c80054527a20 */ /* 0x000fe40000410000 */
[----:B------:R-:W-:Y:S02]  /*f2c0*/  FMUL.FTZ R81, R85, c[0x0][0x320] ;  /* 0x0000c80055517a20 */ /* 0x000fe40000410000 */
[----:B-1----:R-:W-:Y:S01]  /*f2d0*/  FMUL.FTZ R76, R86, c[0x0][0x320] ;  /* 0x0000c800564c7a20 */ /* 0x002fe20000410000 */
        /* <DEDUP_REMOVED lines=39> */
[----:B------:R-:W-:Y:S05]  /*f550*/  FMUL.FTZ R68, R68, c[0x0][0x320] ;  /* 0x0000c80044447a20 */ /* 0x000fea0000410000 */
        /* <DEDUP_REMOVED lines=73> */
[----:B--234-:R-:W-:Y:S01]  /*f9f0*/  IMAD.MOV.U32 R6, RZ, RZ, RZ ;  /* 0x000000ffff067224 */ /* 0x01cfe200078e00ff */
[----:B------:R-:W2:Y:S01]  /*fa00*/  LDL R3, [R1+0x24] ;  /* 0x0000240001037983 */ /* 0x000ea20000100800 */
[----:B------:R-:W-:Y:S02]  /*fa10*/  PLOP3.LUT P2, PT, PT, PT, UP0, 0x80, 0x0 ;  /* 0x000000000000781c */ /* 0x000fe40003f4f008 */
[----:B------:R-:W-:Y:S01]  /*fa20*/  PLOP3.LUT P0, PT, PT, PT, UP0, 0x80, 0x0 ;  /* 0x000000000000781c */ /* 0x000fe20003f0f008 */
[----:B------:R-:W3:Y:S04]  /*fa30*/  LDL.64 R84, [R1+0x40] ;  /* 0x0000400001547983 */ /* 0x000ee80000100a00 */
[----:B------:R-:W4:Y:S04]  /*fa40*/  LDL R50, [R1+0xc] ;  /* 0x00000c0001327983 */ /* 0x000f280000100800 */
[----:B-1----:R-:W5:Y:S04]  /*fa50*/  LDL.64 R48, [R1+0x38] ;  /* 0x0000380001307983 */ /* 0x002f680000100a00 */
[----:B------:R-:W3:Y:S01]  /*fa60*/  LDL R185, [R1+0x8] ;  /* 0x0000080001b97983 */ /* 0x000ee20000100800 */
[----:B--2---:R-:W-:Y:S05]  /*fa70*/  IMAD R3, R0, 0x70, R3 ;  /* 0x0000007000037824 */ /* 0x004fea00078e0203 */
[----:B------:R-:W-:Y:S05]  /*fa80*/  IADD3 R3, R3, -0x70, R250 ;  /* 0xffffff9003037810 */ /* 0x000fea0007ffe0fa */
[----:B------:R-:W-:Y:S01]  /*fa90*/  @P2 IMAD.HI.U32 R0, R3, c[0x0][0x2bc], RZ ;  /* 0x0000af0003002a27 */ /* 0x000fe200078e00ff */
[----:B-----5:R-:W-:Y:S03]  /*faa0*/  SHF.L.U64.HI R49, R251, 0x1, R242 ;  /* 0x00000001fb317819 */ /* 0x020fe600000102f2 */
[--C-:B------:R-:W-:Y:S01]  /*fab0*/  IMAD.MOV.U32 R2, RZ, RZ, R3.reuse ;  /* 0x000000ffff027224 */ /* 0x100fe200078e0003 */
[----:B------:R-:W-:Y:S04]  /*fac0*/  @P0 SHF.R.U32.HI R2, RZ, c[0x0][0x2c0], R0 ;  /* 0x0000b000ff020a19 */ /* 0x000fe80000011600 */
[C---:B---3--:R-:W-:Y:S01]  /*fad0*/  @!P1 IADD3 R0, P0, R2.reuse, R84, RZ ;  /* 0x0000005402009210 */ /* 0x048fe20007f1e0ff */
[----:B------:R-:W-:Y:S03]  /*fae0*/  IMAD.MOV R4, RZ, RZ, -R2 ;  /* 0x000000ffff047224 */ /* 0x000fe600078e0a02 */
[----:B----4-:R-:W-:Y:S01]  /*faf0*/  @!P1 LEA.HI.X.SX32 R2, R2, R50, 0x1, P0 ;  /* 0x0000003202029211 */ /* 0x010fe200000f0eff */
[----:B------:R-:W-:Y:S01]  /*fb00*/  IMAD R8, R4, c[0x0][0x2b8], R3 ;  /* 0x0000ae0004087a24 */ /* 0x000fe200078e0203 */
[C---:B------:R-:W-:Y:S04]  /*fb10*/  @!P1 LEA R4, P0, R0.reuse, c[0x0][0x2a0], 0x2 ;  /* 0x0000a80000049a11 */ /* 0x040fe800078010ff */
[----:B------:R-:W-:Y:S01]  /*fb20*/  @!P1 LEA.HI.X R5, R0, c[0x0][0x2a4], R2, 0x2, P0 ;  /* 0x0000a90000059a11 */ /* 0x000fe200000f1402 */
[----:B------:R-:W-:Y:S01]  /*fb30*/  IMAD.WIDE.U32 R2, R8, c[0x0][0x1e0], RZ ;  /* 0x0000780008027a25 */ /* 0x000fe200078e00ff */
[----:B------:R-:W-:Y:S01]  /*fb40*/  SHF.R.S32.HI R0, RZ, 0x1f, R8 ;  /* 0x0000001fff007819 */ /* 0x000fe20000011408 */
[----:B------:R1:W-:Y:S04]  /*fb50*/  STL [R1+0x20], R8 ;  /* 0x0000200801007387 */ /* 0x0003e80000100800 */
[----:B------:R-:W-:Y:S01]  /*fb60*/  IMAD R0, R0, c[0x0][0x1e0], RZ ;  /* 0x0000780000007a24 */ /* 0x000fe200078e02ff */
[----:B------:R-:W2:Y:S03]  /*fb70*/  @!P1 LDG.E R6, [R4.64] ;  /* 0x0000000804069981 */ /* 0x000ea6000c1e1900 */
[----:B------:R-:W-:Y:S04]  /*fb80*/  IMAD R0, R8, c[0x0][0x1e4], R0 ;  /* 0x0000790008007a24 */ /* 0x000fe800078e0200 */
[----:B------:R-:W-:Y:S01]  /*fb90*/  IMAD.IADD R3, R3, 0x1, R0 ;  /* 0x0000000103037824 */ /* 0x000fe200078e0200 */
[----:B--2---:R-:W-:Y:S03]  /*fba0*/  SHF.R.S32.HI R0, RZ, 0x1f, R6 ;  /* 0x0000001fff007819 */ /* 0x004fe60000011406 */
[----:B------:R-:W-:Y:S01]  /*fbb0*/  IMAD.WIDE.U32 R2, R6, c[0x0][0x1f0], R2 ;  /* 0x00007c0006027a25 */ /* 0x000fe200078e0002 */
[----:B------:R1:W-:Y:S03]  /*fbc0*/  STL [R1+0x1c], R6 ;  /* 0x00001c0601007387 */ /* 0x0003e60000100800 */
[----:B------:R-:W-:Y:S01]  /*fbd0*/  IMAD R0, R0, c[0x0][0x1f0], RZ ;  /* 0x00007c0000007a24 */ /* 0x000fe200078e02ff */
[----:B------:R-:W-:Y:S01]  /*fbe0*/  IADD3 R2, P0, R48, R2, RZ ;  /* 0x0000000230027210 */ /* 0x000fe20007f1e0ff */
[----:B------:R-:W-:Y:S02]  /*fbf0*/  IMAD.SHL.U32 R48, R251, 0x2, RZ ;  /* 0x00000002fb307824 */ /* 0x000fe400078e00ff */
[----:B------:R-:W-:Y:S05]  /*fc00*/  IMAD R0, R6, c[0x0][0x1f4], R0 ;  /* 0x00007d0006007a24 */ /* 0x000fea00078e0200 */
[----:B------:R-:W-:Y:S02]  /*fc10*/  IADD3.X R0, R185, R3, R0, P0, !PT ;  /* 0x00000003b9007210 */ /* 0x000fe400007fe400 */
[C---:B------:R-:W-:Y:S04]  /*fc20*/  LEA R3, P0, R2.reuse, c[0x0][0x1c8], 0x1 ;  /* 0x0000720002037a11 */ /* 0x040fe800078008ff */
[----:B------:R-:W-:Y:S01]  /*fc30*/  LEA.HI.X R0, R2, c[0x0][0x1cc], R0, 0x1, P0 ;  /* 0x0000730002007a11 */ /* 0x000fe200000f0c00 */
[----:B------:R-:W-:-:S06]  /*fc40*/  BRA.DIV ~URZ, `(.L_x_1355) ;  /* 0x000098827f007947 */ /* 0x000fcc000b800000 */
[----:B------:R2:W3:Y:S02]  /*fc50*/  SHFL.IDX PT, R50, R0, RZ, 0x181f ;  /* 0x00181fff00327589 */ /* 0x0004e400000e0000 */
.L_x_1400:
[----:B------:R-:W-:-:S05]  /*fc60*/  BRA.DIV ~URZ, `(.L_x_1356) ;  /* 0x000098d27f007947 */ /* 0x000fca000b800000 */
[----:B------:R-:W4:Y:S02]  /*fc70*/  SHFL.IDX PT, R2, R3, RZ, 0x181f ;  /* 0x00181fff03027589 */ /* 0x000f2400000e0000 */
[-C--:B----4-:R-:W-:Y:S02]  /*fc80*/  IADD3 R4, P0, R2, R48.reuse, RZ ;  /* 0x0000003002047210 */ /* 0x090fe40007f1e0ff */
[----:B------:R-:W4:Y:S03]  /*fc90*/  SHFL.IDX PT, R2, R3, 0x1, 0x181f ;  /* 0x00381f0003027f89 */ /* 0x000f2600000e0000 */
[--C-:B---3--:R-:W-:Y:S05]  /*fca0*/  IMAD.X R5, R50, 0x1, R49.reuse, P0 ;  /* 0x0000000132057824 */ /* 0x108fea00000e0631 */
[----:B------:R-:W-:Y:S01]  /*fcb0*/  @!PT LDS RZ, [RZ] ;  /* 0x00000000fffff984 */ /* 0x000fe20000000800 */
[----:B------:R3:W-:Y:S01]  /*fcc0*/  LDGSTS.E.BYPASS.LTC128B.128 [R244+0x3900], [R4.64], !P3 ;  /* 0x0390000004f47fae */ /* 0x0007e2000d901d48 */
[-C--:B-1--4-:R-:W-:Y:S03]  /*fcd0*/  IADD3 R8, P0, R2, R48.reuse, RZ ;  /* 0x0000003002087210 */ /* 0x092fe60007f1e0ff */
[----:B------:R-:W-:Y:S04]  /*fce0*/  SHFL.IDX PT, R2, R3, 0x2, 0x181f ;  /* 0x00581f0003027f89 */ /* 0x000fe800000e0000 */
[----:B---3--:R-:W1:Y:S02]  /*fcf0*/  SHFL.IDX PT, R4, R0, 0x1, 0x181f ;  /* 0x00381f0000047f89 */ /* 0x008e6400000e0000 */
[--C-:B-1----:R-:W-:Y:S02]  /*fd00*/  IMAD.X R9, R4, 0x1, R49.reuse, P0 ;  /* 0x0000000104097824 */ /* 0x102fe400000e0631 */
[----:B------:R-:W1:Y:S04]  /*fd10*/  SHFL.IDX PT, R4, R0, 0x2, 0x181f ;  /* 0x00581f0000047f89 */ /* 0x000e6800000e0000 */
[----:B------:R3:W-:Y:S02]  /*fd20*/  LDGSTS.E.BYPASS.LTC128B.128 [R244+0x4100], [R8.64], !P3 ;  /* 0x0410000008f47fae */ /* 0x0007e4000d901d48 */
[-C--:B---3--:R-:W-:Y:S02]  /*fd30*/  IADD3 R8, P0, R2, R48.reuse, RZ ;  /* 0x0000003002087210 */ /* 0x088fe40007f1e0ff */
[----:B------:R-:W3:Y:S03]  /*fd40*/  SHFL.IDX PT, R2, R3, 0x3, 0x181f ;  /* 0x00781f0003027f89 */ /* 0x000ee600000e0000 */
        /* <DEDUP_REMOVED lines=12> */
[----:B------:R3:W-:Y:S04]  /*fe10*/  LDGSTS.E.BYPASS.LTC128B.128 [R244+0x5900], [R8.64], !P3 ;  /* 0x0590000008f47fae */ /* 0x0007e8000d901d48 */
[----:B--2---:R-:W2:Y:S01]  /*fe20*/  SHFL.IDX PT, R0, R0, 0x6, 0x181f ;  /* 0x00d81f0000007f89 */ /* 0x004ea200000e0000 */
[----:B---3--:R-:W-:Y:S05]  /*fe30*/  IADD3 R8, P0, R2, R48, RZ ;  /* 0x0000003002087210 */ /* 0x008fea0007f1e0ff */
[----:B-1----:R-:W-:Y:S02]  /*fe40*/  IMAD.X R9, R4, 0x1, R49, P0 ;  /* 0x0000000104097824 */ /* 0x002fe400000e0631 */
[----:B------:R1:W3:Y:S04]  /*fe50*/  SHFL.IDX PT, R4, R3, 0x6, 0x181f ;  /* 0x00d81f0003047f89 */ /* 0x0002e800000e0000 */
[----:B------:R1:W-:Y:S02]  /*fe60*/  LDGSTS.E.BYPASS.LTC128B.128 [R244+0x6100], [R8.64], !P3 ;  /* 0x0610000008f47fae */ /* 0x0003e4000d901d48 */
.L_x_1401:
[----:B--23--:R-:W-:Y:S04]  /*fe70*/  IADD3 R4, P0, R4, R48, RZ ;  /* 0x0000003004047210 */ /* 0x00cfe80007f1e0ff */
[----:B------:R-:W-:Y:S05]  /*fe80*/  IADD3.X R5, R0, R49, RZ, P0, !PT ;  /* 0x0000003100057210 */ /* 0x000fea00007fe4ff */
[----:B------:R-:W-:Y:S01]  /*fe90*/  @!PT LDS RZ, [RZ] ;  /* 0x00000000fffff984 */ /* 0x000fe20000000800 */
[----:B------:R-:W-:Y:S01]  /*fea0*/  @!PT LDS RZ, [RZ] ;  /* 0x00000000fffff984 */ /* 0x000fe20000000800 */
[----:B------:R-:W-:Y:S01]  /*feb0*/  @!PT LDS RZ, [RZ] ;  /* 0x00000000fffff984 */ /* 0x000fe20000000800 */
[----:B------:R2:W-:Y:S04]  /*fec0*/  LDGSTS.E.BYPASS.LTC128B.128 [R244+0x6900], [R4.64], !P3 ;  /* 0x0690000004f47fae */ /* 0x0005e8000d901d48 */
.L_x_1354:
[----:B--234-:R-:W-:Y:S05]  /*fed0*/  BSYNC B0 ;  /* 0x0000000000007941 */ /* 0x01cfea0003800000 */
.L_x_1353:
[----:B------:R-:W-:Y:S01]  /*fee0*/  FMNMX.FTZ R4, R186, R182, !PT ;  /* 0x000000b6ba047209 */ /* 0x000fe20007810000 */
[----:B------:R-:W0:Y:S01]  /*fef0*/  LDGDEPBAR ;  /* 0x00000000000079af */ /* 0x000e220000000000 */
[----:B------:R-:W-:Y:S02]  /*ff00*/  FMNMX.FTZ R2, R184, R183, !PT ;  /* 0x000000b7b8027209 */ /* 0x000fe40007810000 */
[----:B------:R-:W-:Y:S02]  /*ff10*/  FMNMX.FTZ R0, R194, R180, !PT ;  /* 0x000000b4c2007209 */ /* 0x000fe40007810000 */
[----:B-1----:R-:W-:Y:S02]  /*ff20*/  FMNMX.FTZ R48, R193, R181, !PT ;  /* 0x000000b5c1307209 */ /* 0x002fe40007810000 */
        /* <DEDUP_REMOVED lines=124> */
.L_x_1402:
[----:B------:R-:W3:Y:S01]  /*106f0*/  LDL.LU R5, [R1+0x48] ;  /* 0x0000480001057983 */ /* 0x000ee20000300800 */
[C---:B------:R-:W-:Y:S01]  /*10700*/  FMUL.FTZ R185, R3.reuse, c[0x0][0x2d0] ;  /* 0x0000b40003b97a20 */ /* 0x040fe20000410000 */
[----:B--2---:R-:W-:Y:S01]  /*10710*/  FMNMX.FTZ R68, R68, R4, !PT ;  /* 0x0000000444447209 */ /* 0x004fe20007810000 */
[----:B------:R-:W-:Y:S01]  /*10720*/  FADD.FTZ R65, -R3, R182 ;  /* 0x000000b603417221 */ /* 0x000fe20000010100 */
[----:B------:R-:W-:Y:S01]  /*10730*/  WARPSYNC 0xffffffff ;  /* 0xffffffff00007948 */ /* 0x000fe20003800000 */
[--C-:B------:R-:W-:Y:S02]  /*10740*/  FFMA.FTZ R51, R206, c[0x0][0x2d0], -R185.reuse ;  /* 0x0000b400ce337a23 */ /* 0x100fe400000108b9 */
[--C-:B------:R-:W-:Y:S02]  /*10750*/  FFMA.FTZ R206, R91, c[0x0][0x2d0], -R185.reuse ;  /* 0x0000b4005bce7a23 */ /* 0x100fe400000108b9 */
[----:B------:R-:W2:Y:S01]  /*10760*/  LDL.LU R91, [R1+0x60] ;  /* 0x00006000015b7983 */ /* 0x000ea20000300800 */
[----:B------:R-:W-:Y:S02]  /*10770*/  FMUL.FTZ R65, R65, c[0x0][0x2d0] ;  /* 0x0000b40041417a20 */ /* 0x000fe40000410000 */
[--C-:B-1----:R-:W-:Y:S02]  /*10780*/  FFMA.FTZ R4, R186, c[0x0][0x2d0], -R185.reuse ;  /* 0x0000b400ba047a23 */ /* 0x102fe400000108b9 */
[----:B------:R-:W-:Y:S02]  /*10790*/  FMUL.FTZ R108, R2, c[0x0][0x2d0] ;  /* 0x0000b400026c7a20 */ /* 0x000fe40000410000 */
[----:B------:R-:W-:Y:S01]  /*107a0*/  MUFU.EX2 R65, R65 ;  /* 0x0000004100417308 */ /* 0x000fe20000000800 */
[--C-:B------:R-:W-:Y:S02]  /*107b0*/  FFMA.FTZ R87, R209, c[0x0][0x2d0], -R185.reuse ;  /* 0x0000b400d1577a23 */ /* 0x100fe400000108b9 */
[--C-:B------:R-:W-:Y:S02]  /*107c0*/  FFMA.FTZ R86, R211, c[0x0][0x2d0], -R185.reuse ;  /* 0x0000b400d3567a23 */ /* 0x100fe400000108b9 */
[--C-:B------:R-:W-:Y:S02]  /*107d0*/  FFMA.FTZ R85, R218, c[0x0][0x2d0], -R185.reuse ;  /* 0x0000b400da557a23 */ /* 0x100fe400000108b9 */
[--C-:B------:R-:W-:Y:S02]  /*107e0*/  FFMA.FTZ R84, R216, c[0x0][0x2d0], -R185.reuse ;  /* 0x0000b400d8547a23 */ /* 0x100fe400000108b9 */
[--C-:B------:R-:W-:Y:S01]  /*107f0*/  FFMA.FTZ R216, R61, c[0x0][0x2d0], -R108.reuse ;  /* 0x0000b4003dd87a23 */ /* 0x100fe2000001086c */
[----:B------:R-:W3:Y:S01]  /*10800*/  MUFU.EX2 R4, R4 ;  /* 0x0000000400047308 */ /* 0x000ee20000000800 */
[--C-:B------:R-:W-:Y:S01]  /*10810*/  FFMA.FTZ R192, R192, c[0x0][0x2d0], -R185.reuse ;  /* 0x0000b400c0c07a23 */ /* 0x100fe200000108b9 */
[----:B------:R-:W4:Y:S01]  /*10820*/  LDL.LU R61, [R1+0x54] ;  /* 0x00005400013d7983 */ /* 0x000f220000300800 */
[--C-:B------:R-:W-:Y:S02]  /*10830*/  FFMA.FTZ R21, R21, c[0x0][0x2d0], -R108.reuse ;  /* 0x0000b40015157a23 */ /* 0x100fe4000001086c */
[--C-:B------:R-:W-:Y:S02]  /*10840*/  FFMA.FTZ R9, R197, c[0x0][0x2d0], -R185.reuse ;  /* 0x0000b400c5097a23 */ /* 0x100fe400000108b9 */
[--C-:B------:R-:W-:Y:S02]  /*10850*/  FFMA.FTZ R214, R72, c[0x0][0x2d0], -R185.reuse ;  /* 0x0000b40048d67a23 */ /* 0x100fe400000108b9 */
[--C-:B------:R-:W-:Y:S01]  /*10860*/  FFMA.FTZ R107, R196, c[0x0][0x2d0], -R185.reuse ;  /* 0x0000b400c46b7a23 */ /* 0x100fe200000108b9 */
[----:B------:R-:W-:Y:S01]  /*10870*/  MUFU.EX2 R72, R192 ;  /* 0x000000c000487308 */ /* 0x000fe20000000800 */
[--C-:B------:R-:W-:Y:S01]  /*10880*/  FFMA.FTZ R110, R59, c[0x0][0x2d0], -R108.reuse ;  /* 0x0000b4003b6e7a23 */ /* 0x100fe2000001086c */
[----:B------:R-:W-:Y:S01]  /*10890*/  MOV R59, R21 ;  /* 0x00000015003b7202 */ /* 0x000fe20000000f00 */
        /* <DEDUP_REMOVED lines=25> */
[----:B------:R-:W-:Y:S02]  /*10a30*/  FFMA.FTZ R185, R97, c[0x0][0x2d0], -R185 ;  /* 0x0000b40061b97a23 */ /* 0x000fe400000108b9 */
[----:B------:R-:W-:Y:S02]  /*10a40*/  FMUL.FTZ R97, R0, c[0x0][0x2d0] ;  /* 0x0000b40000617a20 */ /* 0x000fe40000410000 */
[--C-:B------:R-:W-:Y:S01]  /*10a50*/  FFMA.FTZ R23, R23, c[0x0][0x2d0], -R108.reuse ;  /* 0x0000b40017177a23 */ /* 0x100fe2000001086c */
[----:B------:R-:W-:Y:S01]  /*10a60*/  MUFU.EX2 R190, R190 ;  /* 0x000000be00be7308 */ /* 0x000fe20000000800 */
[--C-:B------:R-:W-:Y:S02]  /*10a70*/  FFMA.FTZ R53, R200, c[0x0][0x2d0], -R97.reuse ;  /* 0x0000b400c8357a23 */ /* 0x100fe40000010861 */
[--C-:B------:R-:W-:Y:S02]  /*10a80*/  FFMA.FTZ R200, R69, c[0x0][0x2d0], -R97.reuse ;  /* 0x0000b40045c87a23 */ /* 0x100fe40000010861 */
[----:B------:R-:W-:Y:S02]  /*10a90*/  FMUL.FTZ R69, R68, c[0x0][0x2d0] ;  /* 0x0000b40044457a20 */ /* 0x000fe40000410000 */
[--C-:B------:R-:W-:Y:S01]  /*10aa0*/  FFMA.FTZ R100, R60, c[0x0][0x2d0], -R108.reuse ;  /* 0x0000b4003c647a23 */ /* 0x100fe2000001086c */
[----:B------:R-:W-:Y:S01]  /*10ab0*/  MOV R60, R23 ;  /* 0x00000017003c7202 */ /* 0x000fe20000000f00 */
[--C-:B------:R-:W-:Y:S01]  /*10ac0*/  FFMA.FTZ R23, R198, c[0x0][0x2d0], -R97.reuse ;  /* 0x0000b400c6177a23 */ /* 0x100fe20000010861 */
[----:B------:R-:W-:Y:S01]  /*10ad0*/  MUFU.EX2 R200, R200 ;  /* 0x000000c800c87308 */ /* 0x000fe20000000800 */
[----:B------:R-:W-:Y:S02]  /*10ae0*/  FFMA.FTZ R198, R71, c[0x0][0x2d0], -R97 ;  /* 0x0000b40047c67a23 */ /* 0x000fe40000010861 */
        /* <DEDUP_REMOVED lines=8> */
[----:B------:R-:W-:Y:S02]  /*10b70*/  FFMA.FTZ R94, R24, c[0x0][0x2d0], -R69 ;  /* 0x0000b400185e7a23 */ /* 0x000fe40000010845 */
[--C-:B------:R-:W-:Y:S01]  /*10b80*/  FFMA.FTZ R80, R19, c[0x0][0x2d0], -R97.reuse ;  /* 0x0000b40013507a23 */ /* 0x100fe20000010861 */
[----:B------:R-:W-:Y:S01]  /*10b90*/  MUFU.EX2 R73, R81 ;  /* 0x0000005100497308 */ /* 0x000fe20000000800 */
[--C-:B------:R-:W-:Y:S02]  /*10ba0*/  FFMA.FTZ R102, R52, c[0x0][0x2d0], -R108.reuse ;  /* 0x0000b40034667a23 */ /* 0x100fe4000001086c */
[--C-:B------:R-:W-:Y:S02]  /*10bb0*/  FFMA.FTZ R187, R76, c[0x0][0x2d0], -R108.reuse ;  /* 0x0000b4004cbb7a23 */ /* 0x100fe4000001086c */
[--C-:B------:R-:W-:Y:S02]  /*10bc0*/  FFMA.FTZ R76, R194, c[0x0][0x2d0], -R97.reuse ;  /* 0x0000b400c24c7a23 */ /* 0x100fe40000010861 */
[----:B------:R-:W-:Y:S02]  /*10bd0*/  FFMA.FTZ R31, R20, c[0x0][0x2d0], -R97 ;  /* 0x0000b400141f7a23 */ /* 0x000fe40000010861 */
[--C-:B------:R-:W-:Y:S01]  /*10be0*/  FFMA.FTZ R92, R26, c[0x0][0x2d0], -R69.reuse ;  /* 0x0000b4001a5c7a23 */ /* 0x100fe20000010845 */
[----:B------:R5:W-:Y:S01]  /*10bf0*/  MUFU.EX2 R20, R23 ;  /* 0x0000001700147308 */ /* 0x000be20000000800 */
[----:B------:R-:W-:Y:S02]  /*10c00*/  FFMA.FTZ R202, R37, c[0x0][0x2d0], -R69 ;  /* 0x0000b40025ca7a23 */ /* 0x000fe40000010845 */
[----:B------:R-:W-:Y:S02]  /*10c10*/  FFMA.FTZ R30, R22, c[0x0][0x2d0], -R97 ;  /* 0x0000b400161e7a23 */ /* 0x000fe40000010861 */
[----:B------:R-:W-:Y:S02]  /*10c20*/  FFMA.FTZ R22, R193, c[0x0][0x2d0], -R69 ;  /* 0x0000b400c1167a23 */ /* 0x000fe40000010845 */
[--C-:B------:R-:W-:Y:S02]  /*10c30*/  FFMA.FTZ R29, R29, c[0x0][0x2d0], -R97.reuse ;  /* 0x0000b4001d1d7a23 */ /* 0x100fe40000010861 */
[----:B------:R-:W-:Y:S01]  /*10c40*/  FFMA.FTZ R109, R39, c[0x0][0x2d0], -R97 ;  /* 0x0000b400276d7a23 */ /* 0x000fe20000010861 */
[----:B------:R-:W-:Y:S01]  /*10c50*/  MUFU.EX2 R76, R76 ;  /* 0x0000004c004c7308 */ /* 0x000fe20000000800 */
[----:B------:R-:W-:Y:S01]  /*10c60*/  FFMA.FTZ R113, R7, c[0x0][0x2d0], -R69 ;  /* 0x0000b40007717a23 */ /* 0x000fe20000010845 */
[----:B------:R-:W-:Y:S01]  /*10c70*/  MOV R39, R29 ;  /* 0x0000001d00277202 */ /* 0x000fe20000000f00 */
[--C-:B------:R-:W-:Y:S02]  /*10c80*/  FFMA.FTZ R28, R28, c[0x0][0x2d0], -R97.reuse ;  /* 0x0000b4001c1c7a23 */ /* 0x100fe40000010861 */
[--C-:B------:R-:W-:Y:S02]  /*10c90*/  FFMA.FTZ R77, R201, c[0x0][0x2d0], -R108.reuse ;  /* 0x0000b400c94d7a23 */ /* 0x100fe4000001086c */
[--C-:B------:R-:W-:Y:S02]  /*10ca0*/  FFMA.FTZ R188, R75, c[0x0][0x2d0], -R108.reuse ;  /* 0x0000b4004bbc7a23 */ /* 0x100fe4000001086c */
[--C-:B------:R-:W-:Y:S01]  /*10cb0*/  FFMA.FTZ R75, R199, c[0x0][0x2d0], -R97.reuse ;  /* 0x0000b400c74b7a23 */ /* 0x100fe20000010861 */
[----:B------:R-:W-:Y:S01]  /*10cc0*/  MUFU.EX2 R102, R102 ;  /* 0x0000006600667308 */ /* 0x000fe20000000800 */
[--C-:B------:R-:W-:Y:S01]  /*10cd0*/  FFMA.FTZ R111, R38, c[0x0][0x2d0], -R97.reuse ;  /* 0x0000b400266f7a23 */ /* 0x100fe20000010861 */
[----:B------:R-:W-:Y:S01]  /*10ce0*/  MOV R38, R28 ;  /* 0x0000001c00267202 */ /* 0x000fe20000000f00 */
[--C-:B------:R-:W-:Y:S01]  /*10cf0*/  FFMA.FTZ R222, R222, c[0x0][0x2d0], -R108.reuse ;  /* 0x0000b400dede7a23 */ /* 0x100fe2000001086c */
[----:B-----5:R-:W-:Y:S01]  /*10d00*/  MOV R23, R31 ;  /* 0x0000001f00177202 */ /* 0x020fe20000000f00 */
[--C-:B------:R-:W-:Y:S02]  /*10d10*/  FFMA.FTZ R106, R45, c[0x0][0x2d0], -R108.reuse ;  /* 0x0000b4002d6a7a23 */ /* 0x100fe4000001086c */
[--C-:B------:R-:W-:Y:S02]  /*10d20*/  FFMA.FTZ R105, R44, c[0x0][0x2d0], -R108.reuse ;  /* 0x0000b4002c697a23 */ /* 0x100fe4000001086c */
[--C-:B------:R-:W-:Y:S01]  /*10d30*/  FFMA.FTZ R218, R62, c[0x0][0x2d0], -R108.reuse ;  /* 0x0000b4003eda7a23 */ /* 0x100fe2000001086c */
[----:B------:R-:W-:Y:S01]  /*10d40*/  MUFU.EX2 R77, R77 ;  /* 0x0000004d004d7308 */ /* 0x000fe20000000800 */
[----:B------:R-:W-:Y:S01]  /*10d50*/  FFMA.FTZ R192, R79, c[0x0][0x2d0], -R108 ;  /* 0x0000b4004fc07a23 */ /* 0x000fe2000001086c */
[----:B------:R-:W-:Y:S01]  /*10d60*/  MOV R79, R59 ;  /* 0x0000003b004f7202 */ /* 0x000fe20000000f00 */
[--C-:B------:R-:W-:Y:S02]  /*10d70*/  FFMA.FTZ R81, R17, c[0x0][0x2d0], -R97.reuse ;  /* 0x0000b40011517a23 */ /* 0x100fe40000010861 */
[----:B------:R-:W-:Y:S02]  /*10d80*/  FFMA.FTZ R45, R32, c[0x0][0x2d0], -R97 ;  /* 0x0000b400202d7a23 */ /* 0x000fe40000010861 */
[--C-:B------:R-:W-:Y:S02]  /*10d90*/  FFMA.FTZ R32, R195, c[0x0][0x2d0], -R69.reuse ;  /* 0x0000b400c3207a23 */ /* 0x100fe40000010845 */
[--C-:B------:R-:W-:Y:S01]  /*10da0*/  FFMA.FTZ R19, R12, c[0x0][0x2d0], -R69.reuse ;  /* 0x0000b4000c137a23 */ /* 0x100fe20000010845 */
[----:B------:R-:W-:Y:S01]  /*10db0*/  MUFU.EX2 R106, R106 ;  /* 0x0000006a006a7308 */ /* 0x000fe20000000800 */
[----:B------:R-:W-:Y:S02]  /*10dc0*/  FFMA.FTZ R17, R13, c[0x0][0x2d0], -R69 ;  /* 0x0000b4000d117a23 */ /* 0x000fe40000010845 */
[--C-:B------:R-:W-:Y:S01]  /*10dd0*/  FFMA.FTZ R215, R54, c[0x0][0x2d0], -R97.reuse ;  /* 0x0000b40036d77a23 */ /* 0x100fe20000010861 */
[----:B------:R-:W-:Y:S01]  /*10de0*/  MOV R54, R45 ;  /* 0x0000002d00367202 */ /* 0x000fe20000000f00 */
[--C-:B------:R-:W-:Y:S01]  /*10df0*/  FFMA.FTZ R44, R35, c[0x0][0x2d0], -R97.reuse ;  /* 0x0000b400232c7a23 */ /* 0x100fe20000010861 */
[----:B------:R-:W-:Y:S01]  /*10e00*/  MOV R35, R60 ;  /* 0x0000003c00237202 */ /* 0x000fe20000000f00 */
        /* <DEDUP_REMOVED lines=13> */
[----:B------:R-:W-:Y:S02]  /*10ee0*/  FFMA.FTZ R97, R88, c[0x0][0x2d0], -R97 ;  /* 0x0000b40058617a23 */ /* 0x000fe40000010861 */
[--C-:B------:R-:W-:Y:S01]  /*10ef0*/  FFMA.FTZ R88, R18, c[0x0][0x2d0], -R69.reuse ;  /* 0x0000b40012587a23 */ /* 0x100fe20000010845 */
[----:B------:R-:W-:Y:S01]  /*10f00*/  MUFU.EX2 R109, R109 ;  /* 0x0000006d006d7308 */ /* 0x000fe20000000800 */
[----:B------:R-:W-:Y:S01]  /*10f10*/  MOV R18, R30 ;  /* 0x0000001e00127202 */ /* 0x000fe20000000f00 */
        /* <DEDUP_REMOVED lines=37> */
[----:B---3--:R-:W-:Y:S01]  /*11170*/  FFMA.FTZ R8, R65, R5, R4 ;  /* 0x0000000541087223 */ /* 0x008fe20000010004 */
[----:B-1----:R-:W-:Y:S01]  /*11180*/  F2FP.BF16.PACK_AB R74, R9, R21 ;  /* 0x00000015094a723e */ /* 0x002fe200000010ff */
[----:B------:R-:W-:Y:S02]  /*11190*/  FFMA.FTZ R5, R184, c[0x0][0x2d0], -R108 ;  /* 0x0000b400b8057a23 */ /* 0x000fe4000001086c */
[C---:B------:R-:W-:Y:S01]  /*111a0*/  FADD.FTZ R8, R72.reuse, R8 ;  /* 0x0000000848087221 */ /* 0x040fe20000010000 */
[----:B------:R-:W-:Y:S01]  /*111b0*/  F2FP.BF16.PACK_AB R72, R72, R4 ;  /* 0x000000044848723e */ /* 0x000fe200000010ff */
[----:B------:R-:W-:Y:S02]  /*111c0*/  FADD.FTZ R4, -R2, R183 ;  /* 0x000000b702047221 */ /* 0x000fe40000010100 */
[----:B------:R-:W-:Y:S01]  /*111d0*/  FADD.FTZ R8, R21, R8 ;  /* 0x0000000815087221 */ /* 0x000fe20000010000 */
[----:B------:R-:W-:Y:S01]  /*111e0*/  MUFU.EX2 R5, R5 ;  /* 0x0000000500057308 */ /* 0x000fe20000000800 */
[----:B------:R-:W3:Y:S01]  /*111f0*/  LDL.LU R21, [R1+0x4c] ;  /* 0x00004c0001157983 */ /* 0x000ee20000300800 */
[----:B------:R-:W-:Y:S02]  /*11200*/  FMUL.FTZ R4, R4, c[0x0][0x2d0] ;  /* 0x0000b40004047a20 */ /* 0x000fe40000410000 */
[--C-:B------:R-:W-:Y:S02]  /*11210*/  FFMA.FTZ R183, R89, c[0x0][0x2d0], -R108.reuse ;  /* 0x0000b40059b77a23 */ /* 0x100fe4000001086c */
[--C-:B------:R-:W-:Y:S02]  /*11220*/  FFMA.FTZ R89, R16, c[0x0][0x2d0], -R69.reuse ;  /* 0x0000b40010597a23 */ /* 0x100fe40000010845 */
[--C-:B------:R-:W-:Y:S02]  /*11230*/  FFMA.FTZ R184, R90, c[0x0][0x2d0], -R108.reuse ;  /* 0x0000b4005ab87a23 */ /* 0x100fe4000001086c */
[----:B------:R-:W2:Y:S01]  /*11240*/  MUFU.EX2 R67, R4 ;  /* 0x0000000400437308 */ /* 0x000ea20000000800 */
[----:B------:R-:W-:Y:S02]  /*11250*/  FFMA.FTZ R108, R93, c[0x0][0x2d0], -R108 ;  /* 0x0000b4005d6c7a23 */ /* 0x000fe4000001086c */
[--C-:B------:R-:W-:Y:S02]  /*11260*/  FFMA.FTZ R93, R27, c[0x0][0x2d0], -R69.reuse ;  /* 0x0000b4001b5d7a23 */ /* 0x100fe40000010845 */
[----:B------:R-:W-:Y:S02]  /*11270*/  FADD.FTZ R221, R9, R8 ;  /* 0x0000000809dd7221 */ /* 0x000fe40000010000 */
[----:B------:R-:W-:Y:S02]  /*11280*/  FFMA.FTZ R90, R15, c[0x0][0x2d0], -R69 ;  /* 0x0000b4000f5a7a23 */ /* 0x000fe40000010845 */
[----:B------:R-:W-:Y:S01]  /*11290*/  FMUL.FTZ R33, R65, R133 ;  /* 0x0000008541217220 */ /* 0x000fe20000410000 */
[----:B------:R-:W-:Y:S10]  /*112a0*/  MUFU.EX2 R16, R22 ;  /* 0x0000001600107308 */ /* 0x000ff40000000800 */
[----:B------:R-:W-:Y:S01]  /*112b0*/  MUFU.EX2 R133, R83 ;  /* 0x0000005300857308 */ /* 0x000fe20000000800 */
[----:B--2---:R-:W-:Y:S02]  /*112c0*/  FFMA.FTZ R52, R67, R91, R5 ;  /* 0x0000005b43347223 */ /* 0x004fe40000010005 */
[----:B------:R-:W-:Y:S02]  /*112d0*/  FADD.FTZ R4, -R68, R181 ;  /* 0x000000b544047221 */ /* 0x000fe40000010100 */
[C---:B------:R-:W-:Y:S01]  /*112e0*/  FADD.FTZ R52, R73.reuse, R52 ;  /* 0x0000003449347221 */ /* 0x040fe20000010000 */
[----:B------:R-:W-:Y:S01]  /*112f0*/  F2FP.BF16.PACK_AB R73, R73, R5 ;  /* 0x000000054949723e */ /* 0x000fe200000010ff */
[----:B------:R-:W-:Y:S03]  /*11300*/  FADD.FTZ R5, -R0, R180 ;  /* 0x000000b400057221 */ /* 0x000fe60000010100 */
[----:B------:R-:W-:Y:S01]  /*11310*/  MUFU.EX2 R108, R108 ;  /* 0x0000006c006c7308 */ /* 0x000fe20000000800 */
[----:B------:R-:W-:Y:S02]  /*11320*/  FMUL.FTZ R4, R4, c[0x0][0x2d0] ;  /* 0x0000b40004047a20 */ /* 0x000fe40000410000 */
[----:B------:R-:W-:Y:S02]  /*11330*/  FMUL.FTZ R5, R5, c[0x0][0x2d0] ;  /* 0x0000b40005057a20 */ /* 0x000fe40000410000 */
[--C-:B------:R-:W-:Y:S02]  /*11340*/  FFMA.FTZ R91, R14, c[0x0][0x2d0], -R69.reuse ;  /* 0x0000b4000e5b7a23 */ /* 0x100fe40000010845 */
[--C-:B------:R-:W-:Y:S02]  /*11350*/  FFMA.FTZ R180, R55, c[0x0][0x2d0], -R69.reuse ;  /* 0x0000b40037b47a23 */ /* 0x100fe40000010845 */
[--C-:B------:R-:W-:Y:S01]  /*11360*/  FFMA.FTZ R181, R56, c[0x0][0x2d0], -R69.reuse ;  /* 0x0000b40038b57a23 */ /* 0x100fe20000010845 */
[----:B------:R-:W4:Y:S01]  /*11370*/  MUFU.EX2 R5, R5 ;  /* 0x0000000500057308 */ /* 0x000f220000000800 */
[----:B------:R-:W-:Y:S02]  /*11380*/  FFMA.FTZ R69, R10, c[0x0][0x2d0], -R69 ;  /* 0x0000b4000a457a23 */ /* 0x000fe40000010845 */
[----:B------:R-:W-:Y:S07]  /*11390*/  FMUL.FTZ R34, R67, R134 ;  /* 0x0000008643227220 */ /* 0x000fee0000410000 */
[----:B------:R-:W1:Y:S10]  /*113a0*/  MUFU.EX2 R4, R4 ;  /* 0x0000000400047308 */ /* 0x000e740000000800 */
[----:B------:R-:W-:Y:S01]  /*113b0*/  MUFU.EX2 R134, R50 ;  /* 0x0000003200867308 */ /* 0x000fe20000000800 */
[C---:B----4-:R-:W-:Y:S01]  /*113c0*/  FFMA.FTZ R7, R5.reuse, R61, R76 ;  /* 0x0000003d05077223 */ /* 0x050fe2000001004c */
[C---:B------:R-:W-:Y:S01]  /*113d0*/  F2FP.BF16.PACK_AB R76, R20.reuse, R76 ;  /* 0x0000004c144c723e */ /* 0x040fe200000010ff */
[C---:B------:R-:W-:Y:S01]  /*113e0*/  FMUL.FTZ R24, R5.reuse, R156 ;  /* 0x0000009c05187220 */ /* 0x040fe20000410000 */
[----:B------:R-:W-:Y:S01]  /*113f0*/  MOV R156, R23 ;  /* 0x00000017009c7202 */ /* 0x000fe20000000f00 */
[C---:B------:R-:W-:Y:S02]  /*11400*/  FMUL.FTZ R25, R5.reuse, R157 ;  /* 0x0000009d05197220 */ /* 0x040fe40000410000 */
[----:B------:R-:W-:Y:S03]  /*11410*/  FADD.FTZ R157, R20, R7 ;  /* 0x00000007149d7221 */ /* 0x000fe60000010000 */
[----:B------:R-:W-:Y:S01]  /*11420*/  MUFU.EX2 R181, R181 ;  /* 0x000000b500b57308 */ /* 0x000fe20000000800 */
[C---:B------:R-:W-:Y:S02]  /*11430*/  FMUL.FTZ R29, R5.reuse, R161 ;  /* 0x000000a1051d7220 */ /* 0x040fe40000410000 */
[C---:B------:R-:W-:Y:S02]  /*11440*/  FMUL.FTZ R28, R5.reuse, R160 ;  /* 0x000000a0051c7220 */ /* 0x040fe40000410000 */
[C---:B-1----:R-:W-:Y:S02]  /*11450*/  FMUL.FTZ R27, R4.reuse, R159 ;  /* 0x0000009f041b7220 */ /* 0x042fe40000410000 */
[C---:B------:R-:W-:Y:S02]  /*11460*/  FMUL.FTZ R9, R5.reuse, R149 ;  /* 0x0000009505097220 */ /* 0x040fe40000410000 */
[C---:B------:R-:W-:Y:S01]  /*11470*/  FMUL.FTZ R8, R5.reuse, R148 ;  /* 0x0000009405087220 */ /* 0x040fe20000410000 */
[----:B------:R1:W2:Y:S01]  /*11480*/  MUFU.EX2 R160, R6 ;  /* 0x0000000600a07308 */ /* 0x0002a20000000800 */
[C---:B------:R-:W-:Y:S02]  /*11490*/  FMUL.FTZ R26, R4.reuse, R158 ;  /* 0x0000009e041a7220 */ /* 0x040fe40000410000 */
[C---:B------:R-:W-:Y:S02]  /*114a0*/  FMUL.FTZ R30, R4.reuse, R162 ;  /* 0x000000a2041e7220 */ /* 0x040fe40000410000 */
[C---:B------:R-:W-:Y:S01]  /*114b0*/  FMUL.FTZ R40, R5.reuse, R164 ;  /* 0x000000a405287220 */ /* 0x040fe20000410000 */
[----:B------:R-:W-:Y:S01]  /*114c0*/  MOV R164, R54 ;  /* 0x0000003600a47202 */ /* 0x000fe20000000f00 */
[C---:B------:R-:W-:Y:S01]  /*114d0*/  FMUL.FTZ R41, R5.reuse, R165 ;  /* 0x000000a505297220 */ /* 0x040fe20000410000 */
[----:B------:R-:W-:Y:S01]  /*114e0*/  MOV R165, R39 ;  /* 0x0000002700a57202 */ /* 0x000fe20000000f00 */
[C---:B------:R-:W-:Y:S01]  /*114f0*/  FMUL.FTZ R44, R5.reuse, R168 ;  /* 0x000000a8052c7220 */ /* 0x040fe20000410000 */
[----:B------:R2:W-:Y:S01]  /*11500*/  MUFU.EX2 R159, R75 ;  /* 0x0000004b009f7308 */ /* 0x0005e20000000800 */
[C---:B------:R-:W-:Y:S01]  /*11510*/  FMUL.FTZ R56, R5.reuse, R172 ;  /* 0x000000ac05387220 */ /* 0x040fe20000410000 */
[----:B------:R-:W-:Y:S01]  /*11520*/  MOV R168, R38 ;  /* 0x0000002600a87202 */ /* 0x000fe20000000f00 */
[C---:B------:R-:W-:Y:S01]  /*11530*/  FMUL.FTZ R57, R5.reuse, R173 ;  /* 0x000000ad05397220 */ /* 0x040fe20000410000 */
[----:B------:R-:W-:Y:S01]  /*11540*/  LDSM.16.MT88.4 R36, [R233] ;  /* 0x00000000e924783b */ /* 0x000fe20000004200 */
[C---:B------:R-:W-:Y:S01]  /*11550*/  FMUL.FTZ R60, R5.reuse, R176 ;  /* 0x000000b0053c7220 */ /* 0x040fe20000410000 */
[----:B------:R-:W-:Y:S01]  /*11560*/  MOV R172, R79 ;  /* 0x0000004f00ac7202 */ /* 0x000fe20000000f00 */
[----:B------:R-:W-:Y:S01]  /*11570*/  FMUL.FTZ R61, R5, R177 ;  /* 0x000000b1053d7220 */ /* 0x000fe20000410000 */
[----:B------:R-:W-:Y:S01]  /*11580*/  F2FP.BF16.PACK_AB R176, R99, R107 ;  /* 0x0000006b63b0723e */ /* 0x000fe200000010ff */
[C---:B------:R-:W-:Y:S01]  /*11590*/  FMUL.FTZ R10, R4.reuse, R150 ;  /* 0x00000096040a7220 */ /* 0x040fe20000410000 */
[----:B------:R-:W4:Y:S01]  /*115a0*/  MUFU.EX2 R149, R53 ;  /* 0x0000003500957308 */ /* 0x000f220000000800 */
[C---:B------:R-:W-:Y:S01]  /*115b0*/  FMUL.FTZ R14, R4.reuse, R154 ;  /* 0x0000009a040e7220 */ /* 0x040fe20000410000 */
[----:B------:R-:W-:Y:S01]  /*115c0*/  F2FP.BF16.PACK_AB R177, R71, R96 ;  /* 0x0000006047b1723e */ /* 0x000fe200000010ff */
[C---:B------:R-:W-:Y:S02]  /*115d0*/  FMUL.FTZ R31, R4.reuse, R163 ;  /* 0x000000a3041f7220 */ /* 0x040fe40000410000 */
[C---:B------:R-:W-:Y:S02]  /*115e0*/  FMUL.FTZ R58, R4.reuse, R174 ;  /* 0x000000ae043a7220 */ /* 0x040fe40000410000 */
[C---:B------:R-:W-:Y:S02]  /*115f0*/  FMUL.FTZ R59, R4.reuse, R175 ;  /* 0x000000af043b7220 */ /* 0x040fe40000410000 */
[C---:B------:R-:W-:Y:S01]  /*11600*/  FMUL.FTZ R62, R4.reuse, R178 ;  /* 0x000000b2043e7220 */ /* 0x040fe20000410000 */
[----:B------:R-:W5:Y:S01]  /*11610*/  MUFU.EX2 R162, R32 ;  /* 0x0000002000a27308 */ /* 0x000f620000000800 */
[----:B------:R-:W-:Y:S01]  /*11620*/  FMUL.FTZ R63, R4, R179 ;  /* 0x000000b3043f7220 */ /* 0x000fe20000410000 */
[----:B------:R-:W-:Y:S01]  /*11630*/  F2FP.BF16.PACK_AB R178, R97, R98 ;  /* 0x0000006261b2723e */ /* 0x000fe200000010ff */
[C---:B-1----:R-:W-:Y:S01]  /*11640*/  FMUL.FTZ R6, R67.reuse, R146 ;  /* 0x0000009243067220 */ /* 0x042fe20000410000 */
[----:B--2---:R-:W-:Y:S01]  /*11650*/  F2FP.BF16.PACK_AB R75, R160, R77 ;  /* 0x0000004da04b723e */ /* 0x004fe200000010ff */
[----:B------:R-:W-:Y:S02]  /*11660*/  FMUL.FTZ R7, R67, R147 ;  /* 0x0000009343077220 */ /* 0x000fe40000410000 */
[C---:B------:R-:W-:Y:S01]  /*11670*/  FMUL.FTZ R12, R5.reuse, R152 ;  /* 0x00000098050c7220 */ /* 0x040fe20000410000 */
[----:B------:R-:W-:Y:S01]  /*11680*/  MOV R152, R78 ;  /* 0x0000004e00987202 */ /* 0x000fe20000000f00 */
[C---:B------:R-:W-:Y:S01]  /*11690*/  FMUL.FTZ R13, R5.reuse, R153 ;  /* 0x00000099050d7220 */ /* 0x040fe20000410000 */
[----:B------:R1:W-:Y:S01]  /*116a0*/  MUFU.EX2 R158, R19 ;  /* 0x00000013009e7308 */ /* 0x0003e20000000800 */
[----:B------:R-:W-:Y:S01]  /*116b0*/  FMUL.FTZ R45, R5, R169 ;  /* 0x000000a9052d7220 */ /* 0x000fe20000410000 */
[----:B------:R-:W-:Y:S01]  /*116c0*/  MOV R153, R18 ;  /* 0x0000001200997202 */ /* 0x000fe20000000f00 */
[----:B------:R-:W-:Y:S01]  /*116d0*/  FMUL.FTZ R5, R65, R145 ;  /* 0x0000009141057220 */ /* 0x000fe20000410000 */
[----:B----4-:R-:W-:Y:S01]  /*116e0*/  F2FP.BF16.PACK_AB R78, R149, R159 ;  /* 0x0000009f954e723e */ /* 0x010fe200000010ff */
[C---:B------:R-:W-:Y:S01]  /*116f0*/  FMUL.FTZ R11, R4.reuse, R151 ;  /* 0x00000097040b7220 */ /* 0x040fe20000410000 */
[----:B------:R-:W-:Y:S01]  /*11700*/  MOV R169, R35 ;  /* 0x0000002300a97202 */ /* 0x000fe20000000f00 */
[C---:B------:R-:W-:Y:S02]  /*11710*/  FMUL.FTZ R15, R4.reuse, R155 ;  /* 0x0000009b040f7220 */ /* 0x040fe40000410000 */
[C---:B------:R-:W-:Y:S01]  /*11720*/  FMUL.FTZ R42, R4.reuse, R166 ;  /* 0x000000a6042a7220 */ /* 0x040fe20000410000 */
[----:B------:R-:W2:Y:S01]  /*11730*/  MUFU.EX2 R148, R17 ;  /* 0x0000001100947308 */ /* 0x000ea20000000800 */
[C---:B------:R-:W-:Y:S02]  /*11740*/  FMUL.FTZ R43, R4.reuse, R167 ;  /* 0x000000a7042b7220 */ /* 0x040fe40000410000 */
[C---:B------:R-:W-:Y:S02]  /*11750*/  FMUL.FTZ R46, R4.reuse, R170 ;  /* 0x000000aa042e7220 */ /* 0x040fe40000410000 */
[----:B------:R-:W-:Y:S02]  /*11760*/  FMUL.FTZ R47, R4, R171 ;  /* 0x000000ab042f7220 */ /* 0x000fe40000410000 */
[----:B------:R-:W-:Y:S01]  /*11770*/  FADD.FTZ R163, R77, R52 ;  /* 0x000000344da37221 */ /* 0x000fe20000010000 */
[----:B-----5:R-:W-:Y:S01]  /*11780*/  F2FP.BF16.PACK_AB R77, R162, R16 ;  /* 0x00000010a24d723e */ /* 0x020fe200000010ff */
[----:B------:R-:W-:Y:S01]  /*11790*/  FMUL.FTZ R18, R67, R142 ;  /* 0x0000008e43127220 */ /* 0x000fe20000410000 */
[----:B------:R-:W-:Y:S01]  /*117a0*/  LDSM.16.MT88.4 R52, [R232] ;  /* 0x00000000e834783b */ /* 0x000fe20000004200 */
[----:B------:R-:W-:Y:S01]  /*117b0*/  FMUL.FTZ R32, R65, R132 ;  /* 0x0000008441207220 */ /* 0x000fe20000410000 */
[----:B------:R-:W-:Y:S01]  /*117c0*/  MUFU.EX2 R142, R80 ;  /* 0x00000050008e7308 */ /* 0x000fe20000000800 */
[C---:B------:R-:W-:Y:S02]  /*117d0*/  FMUL.FTZ R35, R67.reuse, R135 ;  /* 0x0000008743237220 */ /* 0x040fe40000410000 */
[C---:B-1----:R-:W-:Y:S02]  /*117e0*/  FMUL.FTZ R19, R67.reuse, R143 ;  /* 0x0000008f43137220 */ /* 0x042fe40000410000 */
[----:B------:R-:W-:Y:S02]  /*117f0*/  FMUL.FTZ R50, R67, R126 ;  /* 0x0000007e43327220 */ /* 0x000fe40000410000 */
[----:B------:R-:W-:Y:S02]  /*11800*/  FADD.FTZ R163, R160, R163 ;  /* 0x000000a3a0a37221 */ /* 0x000fe40000010000 */
[----:B------:R-:W-:Y:S01]  /*11810*/  FADD.FTZ R157, R159, R157 ;  /* 0x0000009d9f9d7221 */ /* 0x000fe20000010000 */
[----:B------:R-:W-:Y:S01]  /*11820*/  MUFU.EX2 R132, R82 ;  /* 0x0000005200847308 */ /* 0x000fe20000000800 */
[----:B--2---:R-:W-:Y:S01]  /*11830*/  F2FP.BF16.PACK_AB R79, R148, R158 ;  /* 0x0000009e944f723e */ /* 0x004fe200000010ff */
[----:B------:R-:W-:Y:S02]  /*11840*/  FMUL.FTZ R17, R65, R141 ;  /* 0x0000008d41117220 */ /* 0x000fe40000410000 */
[----:B------:R-:W-:Y:S06]  /*11850*/  FADD.FTZ R157, R149, R157 ;  /* 0x0000009d959d7221 */ /* 0x000fec0000010000 */
[----:B------:R1:W-:Y:S10]  /*11860*/  MUFU.EX2 R141, R169 ;  /* 0x000000a9008d7308 */ /* 0x0003f40000000800 */
[----:B------:R-:W-:Y:S10]  /*11870*/  MUFU.EX2 R126, R153 ;  /* 0x00000099007e7308 */ /* 0x000ff40000000800 */
[----:B------:R-:W-:Y:S01]  /*11880*/  MUFU.EX2 R154, R87 ;  /* 0x00000057009a7308 */ /* 0x000fe20000000800 */
[----:B-1----:R-:W-:Y:S02]  /*11890*/  MOV R169, R168 ;  /* 0x000000a800a97202 */ /* 0x002fe40000000f00 */
[----:B------:R-:W-:Y:S02]  /*118a0*/  MOV R168, R165 ;  /* 0x000000a500a87202 */ /* 0x000fe40000000f00 */
[----:B------:R-:W-:Y:S02]  /*118b0*/  MOV R165, R164 ;  /* 0x000000a400a57202 */ /* 0x000fe40000000f00 */
[----:B------:R-:W-:Y:S03]  /*118c0*/  MOV R164, R152 ;  /* 0x0000009800a47202 */ /* 0x000fe60000000f00 */
[----:B------:R-:W-:Y:S10]  /*118d0*/  MUFU.EX2 R153, R86 ;  /* 0x0000005600997308 */ /* 0x000ff40000000800 */
[----:B------:R1:W-:Y:S10]  /*118e0*/  MUFU.EX2 R152, R81 ;  /* 0x0000005100987308 */ /* 0x0003f40000000800 */
[----:B------:R-:W-:Y:S10]  /*118f0*/  MUFU.EX2 R146, R85 ;  /* 0x0000005500927308 */ /* 0x000ff40000000800 */
[----:B------:R2:W-:Y:S01]  /*11900*/  MUFU.EX2 R145, R84 ;  /* 0x0000005400917308 */ /* 0x0005e20000000800 */
[----:B-1----:R-:W-:Y:S09]  /*11910*/  LDSM.16.MT88.4 R80, [R231] ;  /* 0x00000000e750783b */ /* 0x002ff20000004200 */
[----:B------:R1:W-:Y:S10]  /*11920*/  MUFU.EX2 R143, R64 ;  /* 0x00000040008f7308 */ /* 0x0003f40000000800 */
[----:B------:R-:W4:Y:S01]  /*11930*/  MUFU.EX2 R151, R172 ;  /* 0x000000ac00977308 */ /* 0x000f220000000800 */
[----:B--2---:R-:W-:Y:S09]  /*11940*/  LDSM.16.MT88.4 R84, [R234+0x800] ;  /* 0x00080000ea54783b */ /* 0x004ff20000004200 */
[----:B------:R-:W2:Y:S01]  /*11950*/  MUFU.EX2 R150, R91 ;  /* 0x0000005b00967308 */ /* 0x000ea20000000800 */
[----:B-1----:R-:W-:Y:S09]  /*11960*/  FMUL.FTZ R64, R65, R116 ;  /* 0x0000007441407220 */ /* 0x002ff20000410000 */
[----:B------:R-:W-:Y:S01]  /*11970*/  MUFU.EX2 R147, R90 ;  /* 0x0000005a00937308 */ /* 0x000fe20000000800 */
[----:B----4-:R-:W-:Y:S09]  /*11980*/  FADD.FTZ R163, R151, R163 ;  /* 0x000000a397a37221 */ /* 0x010ff20000010000 */
[----:B------:R-:W-:Y:S10]  /*11990*/  MUFU.EX2 R135, R156 ;  /* 0x0000009c00877308 */ /* 0x000ff40000000800 */
[----:B------:R-:W-:Y:S01]  /*119a0*/  MUFU.EX2 R116, R206 ;  /* 0x000000ce00747308 */ /* 0x000fe20000000800 */
[----:B---3--:R-:W-:Y:S02]  /*119b0*/  FFMA.FTZ R161, R4, R21, R16 ;  /* 0x0000001504a17223 */ /* 0x008fe40000010010 */
[----:B------:R-:W1:Y:S01]  /*119c0*/  LDSM.16.MT88.4 R20, [R234] ;  /* 0x00000000ea14783b */ /* 0x000e620000004200 */
[C---:B------:R-:W-:Y:S06]  /*119d0*/  FMUL.FTZ R4, R65.reuse, R144 ;  /* 0x0000009041047220 */ /* 0x040fec0000410000 */
[----:B------:R-:W-:Y:S01]  /*119e0*/  MUFU.EX2 R180, R180 ;  /* 0x000000b400b47308 */ /* 0x000fe20000000800 */
[----:B------:R-:W-:Y:S02]  /*119f0*/  FMUL.FTZ R16, R65, R140 ;  /* 0x0000008c41107220 */ /* 0x000fe40000410000 */
[----:B------:R-:W-:Y:S04]  /*11a00*/  FADD.FTZ R162, R162, R161 ;  /* 0x000000a1a2a27221 */ /* 0x000fe80000010000 */
[----:B------:R-:W-:Y:S03]  /*11a10*/  FADD.FTZ R158, R158, R162 ;  /* 0x000000a29e9e7221 */ /* 0x000fe60000010000 */
[----:B------:R-:W-:Y:S01]  /*11a20*/  MUFU.EX2 R140, R219 ;  /* 0x000000db008c7308 */ /* 0x000fe20000000800 */
[----:B------:R-:W-:Y:S04]  /*11a30*/  FADD.FTZ R158, R148, R158 ;  /* 0x0000009e949e7221 */ /* 0x000fe80000010000 */
[----:B--2---:R-:W-:Y:S05]  /*11a40*/  FADD.FTZ R158, R150, R158 ;  /* 0x0000009e969e7221 */ /* 0x004fea0000010000 */
[----:B------:R2:W-:Y:S10]  /*11a50*/  MUFU.EX2 R144, R66 ;  /* 0x0000004200907308 */ /* 0x0005f40000000800 */
[----:B------:R-:W3:Y:S01]  /*11a60*/  MUFU.EX2 R69, R69 ;  /* 0x0000004500457308 */ /* 0x000ee20000000800 */
[-C--:B-1----:R-:W-:Y:S09]  /*11a70*/  HMMA.16816.F32.BF16 R4, R72, R20.reuse, R4 ;  /* 0x000000144804723c */ /* 0x082ff20000041804 */
[----:B------:R-:W-:Y:S03]  /*11a80*/  MUFU.EX2 R156, R104 ;  /* 0x00000068009c7308 */ /* 0x000fe60000000800 */
[----:B--2---:R-:W-:Y:S01]  /*11a90*/  FMUL.FTZ R66, R67, R118 ;  /* 0x0000007643427220 */ /* 0x004fe20000410000 */
[C---:B------:R-:W-:Y:S06]  /*11aa0*/  HMMA.16816.F32.BF16 R8, R76.reuse, R20, R8 ;  /* 0x000000144c08723c */ /* 0x040fec0000041808 */
[----:B------:R-:W-:Y:S01]  /*11ab0*/  MUFU.EX2 R118, R207 ;  /* 0x000000cf00767308 */ /* 0x000fe20000000800 */
[C---:B------:R-:W-:Y:S01]  /*11ac0*/  FMUL.FTZ R20, R65.reuse, R136 ;  /* 0x0000008841147220 */ /* 0x040fe20000410000 */
[-C--:B------:R-:W-:Y:S04]  /*11ad0*/  HMMA.16816.F32.BF16 R12, R76, R22.reuse, R12 ;  /* 0x000000164c0c723c */ /* 0x080fe8000004180c */
[----:B------:R-:W-:Y:S01]  /*11ae0*/  FMUL.FTZ R21, R65, R137 ;  /* 0x0000008941157220 */ /* 0x000fe20000410000 */
[----:B---3--:R-:W-:Y:S03]  /*11af0*/  F2FP.BF16.PACK_AB R179, R69, R70 ;  /* 0x0000004645b3723e */ /* 0x008fe600000010ff */
[----:B------:R-:W-:Y:S01]  /*11b00*/  MUFU.EX2 R136, R89 ;  /* 0x0000005900887308 */ /* 0x000fe20000000800 */
[C---:B------:R-:W-:Y:S07]  /*11b10*/  HMMA.16816.F32.BF16 R16, R72.reuse, R22, R16 ;  /* 0x000000164810723c */ /* 0x040fee0000041810 */
[C---:B------:R-:W-:Y:S02]  /*11b20*/  FMUL.FTZ R22, R67.reuse, R138 ;  /* 0x0000008a43167220 */ /* 0x040fe40000410000 */
[----:B------:R1:W-:Y:S03]  /*11b30*/  MUFU.EX2 R137, R51 ;  /* 0x0000003300897308 */ /* 0x0003e60000000800 */
[----:B------:R-:W-:Y:S07]  /*11b40*/  FMUL.FTZ R23, R67, R139 ;  /* 0x0000008b43177220 */ /* 0x000fee0000410000 */
[-C--:B------:R-:W-:Y:S01]  /*11b50*/  HMMA.16816.F32.BF16 R20, R72, R36.reuse, R20 ;  /* 0x000000244814723c */ /* 0x080fe20000041814 */
[----:B------:R2:W3:Y:S07]  /*11b60*/  MUFU.EX2 R138, R48 ;  /* 0x00000030008a7308 */ /* 0x0004ee0000000800 */
[C---:B------:R-:W-:Y:S03]  /*11b70*/  HMMA.16816.F32.BF16 R24, R76.reuse, R36, R24 ;  /* 0x000000244c18723c */ /* 0x040fe60000041818 */
[----:B------:R4:W5:Y:S04]  /*11b80*/  MUFU.EX2 R139, R49 ;  /* 0x00000031008b7308 */ /* 0x0009680000000800 */
[----:B------:R-:W-:Y:S01]  /*11b90*/  FMUL.FTZ R36, R65, R128 ;  /* 0x0000008041247220 */ /* 0x000fe20000410000 */
[-C--:B------:R-:W-:Y:S04]  /*11ba0*/  HMMA.16816.F32.BF16 R28, R76, R38.reuse, R28 ;  /* 0x000000264c1c723c */ /* 0x080fe8000004181c */
[----:B-1----:R-:W-:Y:S02]  /*11bb0*/  FMUL.FTZ R51, R67, R127 ;  /* 0x0000007f43337220 */ /* 0x002fe40000410000 */
[----:B------:R1:W1:Y:S01]  /*11bc0*/  MUFU.EX2 R127, R88 ;  /* 0x00000058007f7308 */ /* 0x0002620000000800 */
[C---:B------:R-:W-:Y:S01]  /*11bd0*/  FMUL.FTZ R37, R65.reuse, R129 ;  /* 0x0000008141257220 */ /* 0x040fe20000410000 */
[C---:B------:R-:W-:Y:S04]  /*11be0*/  HMMA.16816.F32.BF16 R32, R72.reuse, R38, R32 ;  /* 0x000000264820723c */ /* 0x040fe80000041820 */
[----:B--2---:R-:W-:Y:S03]  /*11bf0*/  FMUL.FTZ R48, R65, R124 ;  /* 0x0000007c41307220 */ /* 0x004fe60000410000 */
[C---:B------:R-:W-:Y:S01]  /*11c00*/  FMUL.FTZ R38, R67.reuse, R130 ;  /* 0x0000008243267220 */ /* 0x040fe20000410000 */
[----:B------:R-:W-:Y:S01]  /*11c10*/  MUFU.EX2 R155, R101 ;  /* 0x00000065009b7308 */ /* 0x000fe20000000800 */
[----:B------:R-:W-:Y:S03]  /*11c20*/  FMUL.FTZ R39, R67, R131 ;  /* 0x0000008343277220 */ /* 0x000fe60000410000 */
[C---:B----4-:R-:W-:Y:S04]  /*11c30*/  FMUL.FTZ R49, R65.reuse, R125 ;  /* 0x0000007d41317220 */ /* 0x050fe80000410000 */
[-C--:B------:R-:W-:Y:S02]  /*11c40*/  HMMA.16816.F32.BF16 R36, R72, R52.reuse, R36 ;  /* 0x000000344824723c */ /* 0x080fe40000041824 */
[----:B------:R-:W2:Y:S01]  /*11c50*/  MUFU.EX2 R125, R223 ;  /* 0x000000df007d7308 */ /* 0x000ea20000000800 */
[----:B-1----:R-:W-:Y:S05]  /*11c60*/  LDSM.16.MT88.4 R88, [R232+0x800] ;  /* 0x00080000e858783b */ /* 0x002fea0000004200 */
[C---:B------:R-:W-:Y:S04]  /*11c70*/  HMMA.16816.F32.BF16 R40, R76.reuse, R52, R40 ;  /* 0x000000344c28723c */ /* 0x040fe80000041828 */
[----:B------:R-:W-:Y:S03]  /*11c80*/  MUFU.EX2 R124, R169 ;  /* 0x000000a9007c7308 */ /* 0x000fe60000000800 */
[C---:B------:R-:W-:Y:S01]  /*11c90*/  FMUL.FTZ R52, R65.reuse, R120 ;  /* 0x0000007841347220 */ /* 0x040fe20000410000 */
[-C--:B------:R-:W-:Y:S04]  /*11ca0*/  HMMA.16816.F32.BF16 R44, R76, R54.reuse, R44 ;  /* 0x000000364c2c723c */ /* 0x080fe8000004182c */
[C---:B------:R-:W-:Y:S02]  /*11cb0*/  FMUL.FTZ R53, R65.reuse, R121 ;  /* 0x0000007941357220 */ /* 0x040fe40000410000 */
[----:B------:R-:W-:Y:S01]  /*11cc0*/  MUFU.EX2 R131, R94 ;  /* 0x0000005e00837308 */ /* 0x000fe20000000800 */
[----:B------:R-:W-:Y:S01]  /*11cd0*/  FMUL.FTZ R65, R65, R117 ;  /* 0x0000007541417220 */ /* 0x000fe20000410000 */
[C---:B------:R-:W-:Y:S07]  /*11ce0*/  HMMA.16816.F32.BF16 R48, R72.reuse, R54, R48 ;  /* 0x000000364830723c */ /* 0x040fee0000041830 */
[C---:B------:R-:W-:Y:S01]  /*11cf0*/  FMUL.FTZ R54, R67.reuse, R122 ;  /* 0x0000007a43367220 */ /* 0x040fe20000410000 */
[----:B------:R-:W-:Y:S01]  /*11d00*/  MUFU.EX2 R129, R222 ;  /* 0x000000de00817308 */ /* 0x000fe20000000800 */
[C---:B------:R-:W-:Y:S03]  /*11d10*/  FMUL.FTZ R55, R67.reuse, R123 ;  /* 0x0000007b43377220 */ /* 0x040fe60000410000 */
[----:B------:R-:W-:Y:S04]  /*11d20*/  FMUL.FTZ R67, R67, R119 ;  /* 0x0000007743437220 */ /* 0x000fe80000410000 */
[-C--:B------:R-:W-:Y:S02]  /*11d30*/  HMMA.16816.F32.BF16 R52, R72, R80.reuse, R52 ;  /* 0x000000504834723c */ /* 0x080fe40000041834 */
[----:B------:R-:W1:Y:S06]  /*11d40*/  MUFU.EX2 R117, R95 ;  /* 0x0000005f00757308 */ /* 0x000e6c0000000800 */
[C---:B------:R-:W-:Y:S04]  /*11d50*/  HMMA.16816.F32.BF16 R56, R76.reuse, R80, R56 ;  /* 0x000000504c38723c */ /* 0x040fe80000041838 */
[----:B------:R-:W-:Y:S04]  /*11d60*/  MUFU.EX2 R130, R93 ;  /* 0x0000005d00827308 */ /* 0x000fe80000000800 */
[-C--:B------:R-:W-:Y:S06]  /*11d70*/  HMMA.16816.F32.BF16 R60, R76, R82.reuse, R60 ;  /* 0x000000524c3c723c */ /* 0x080fec000004183c */
[----:B------:R-:W4:Y:S01]  /*11d80*/  MUFU.EX2 R128, R168 ;  /* 0x000000a800807308 */ /* 0x000f220000000800 */
[----:B---3--:R-:W-:Y:S01]  /*11d90*/  FADD.FTZ R76, R138, R221 ;  /* 0x000000dd8a4c7221 */ /* 0x008fe20000010000 */
[----:B------:R-:W-:Y:S01]  /*11da0*/  HMMA.16816.F32.BF16 R64, R72, R82, R64 ;  /* 0x000000524840723c */ /* 0x000fe20000041840 */
[----:B------:R-:W3:Y:S03]  /*11db0*/  LDSM.16.MT88.4 R80, [R233+0x800] ;  /* 0x00080000e950783b */ /* 0x000ee60000004200 */
[----:B-----5:R-:W-:Y:S01]  /*11dc0*/  FADD.FTZ R76, R139, R76 ;  /* 0x0000004c8b4c7221 */ /* 0x020fe20000010000 */
[----:B------:R-:W-:Y:S02]  /*11dd0*/  F2FP.BF16.PACK_AB R79, R132, R133 ;  /* 0x00000085844f723e */ /* 0x000fe400000010ff */
[----:B------:R-:W-:Y:S01]  /*11de0*/  F2FP.BF16.PACK_AB R78, R137, R134 ;  /* 0x00000086894e723e */ /* 0x000fe200000010ff */
[----:B------:R-:W-:Y:S01]  /*11df0*/  FADD.FTZ R77, R134, R76 ;  /* 0x0000004c864d7221 */ /* 0x000fe20000010000 */
[----:B------:R-:W-:Y:S01]  /*11e00*/  F2FP.BF16.PACK_AB R76, R139, R138 ;  /* 0x0000008a8b4c723e */ /* 0x000fe200000010ff */
[----:B------:R-:W-:Y:S02]  /*11e10*/  MUFU.EX2 R101, R164 ;  /* 0x000000a400657308 */ /* 0x000fe40000000800 */
[----:B------:R-:W-:Y:S01]  /*11e20*/  FADD.FTZ R161, R137, R77 ;  /* 0x0000004d89a17221 */ /* 0x000fe20000010000 */
[C---:B------:R-:W-:Y:S01]  /*11e30*/  F2FP.BF16.PACK_AB R77, R141.reuse, R151 ;  /* 0x000000978d4d723e */ /* 0x040fe200000010ff */
[----:B------:R-:W-:Y:S01]  /*11e40*/  FADD.FTZ R141, R141, R163 ;  /* 0x000000a38d8d7221 */ /* 0x000fe20000010000 */
[----:B------:R-:W-:Y:S01]  /*11e50*/  F2FP.BF16.PACK_AB R72, R142, R152 ;  /* 0x000000988e48723e */ /* 0x000fe200000010ff */
[----:B------:R-:W-:Y:S01]  /*11e60*/  FADD.FTZ R152, R152, R157 ;  /* 0x0000009d98987221 */ /* 0x000fe20000010000 */
[----:B------:R-:W-:Y:S01]  /*11e70*/  F2FP.BF16.PACK_AB R74, R126, R135 ;  /* 0x000000877e4a723e */ /* 0x000fe200000010ff */
[----:B------:R-:W-:Y:S01]  /*11e80*/  FADD.FTZ R141, R133, R141 ;  /* 0x0000008d858d7221 */ /* 0x000fe20000010000 */
[----:B------:R-:W-:Y:S01]  /*11e90*/  F2FP.BF16.PACK_AB R75, R127, R136 ;  /* 0x000000887f4b723e */ /* 0x000fe200000010ff */
[-C--:B------:R-:W-:Y:S01]  /*11ea0*/  HMMA.16816.F32.BF16 R4, R76, R84.reuse, R4 ;  /* 0x000000544c04723c */ /* 0x080fe20000041804 */
[----:B------:R5:W-:Y:S04]  /*11eb0*/  MUFU.EX2 R164, R92 ;  /* 0x0000005c00a47308 */ /* 0x000be80000000800 */
[----:B------:R-:W-:Y:S01]  /*11ec0*/  F2FP.BF16.PACK_AB R73, R147, R150 ;  /* 0x000000969349723e */ /* 0x000fe200000010ff */
[----:B------:R-:W-:Y:S02]  /*11ed0*/  FADD.FTZ R152, R142, R152 ;  /* 0x000000988e987221 */ /* 0x000fe40000010000 */
[----:B------:R-:W-:Y:S03]  /*11ee0*/  FADD.FTZ R132, R132, R141 ;  /* 0x0000008d84847221 */ /* 0x000fe60000010000 */
[----:B------:R-:W-:Y:S01]  /*11ef0*/  MUFU.EX2 R134, R205 ;  /* 0x000000cd00867308 */ /* 0x000fe20000000800 */
[C---:B------:R-:W-:Y:S04]  /*11f00*/  HMMA.16816.F32.BF16 R8, R72.reuse, R84, R8 ;  /* 0x000000544808723c */ /* 0x040fe80000041808 */
[----:B------:R-:W-:Y:S02]  /*11f10*/  FADD.FTZ R135, R135, R152 ;  /* 0x0000009887877221 */ /* 0x000fe40000010000 */
[----:B------:R-:W-:Y:S02]  /*11f20*/  FADD.FTZ R147, R147, R158 ;  /* 0x0000009e93937221 */ /* 0x000fe40000010000 */
[-C--:B------:R-:W-:Y:S01]  /*11f30*/  HMMA.16816.F32.BF16 R12, R72, R86.reuse, R12 ;  /* 0x00000056480c723c */ /* 0x080fe2000004180c */
[----:B------:R-:W-:Y:S03]  /*11f40*/  MUFU.EX2 R137, R220 ;  /* 0x000000dc00897308 */ /* 0x000fe60000000800 */
[----:B------:R-:W-:Y:S01]  /*11f50*/  FADD.FTZ R135, R126, R135 ;  /* 0x000000877e877221 */ /* 0x000fe20000010000 */
[----:B-----5:R-:W-:Y:S01]  /*11f60*/  LDSM.16.MT88.4 R92, [R232+0x1000] ;  /* 0x00100000e85c783b */ /* 0x020fe20000004200 */
[----:B------:R-:W-:Y:S02]  /*11f70*/  FADD.FTZ R147, R136, R147 ;  /* 0x0000009388937221 */ /* 0x000fe40000010000 */
[C---:B------:R-:W-:Y:S03]  /*11f80*/  HMMA.16816.F32.BF16 R16, R76.reuse, R86, R16 ;  /* 0x000000564c10723c */ /* 0x040fe60000041810 */
[----:B------:R-:W-:Y:S01]  /*11f90*/  MUFU.EX2 R139, R214 ;  /* 0x000000d6008b7308 */ /* 0x000fe20000000800 */
[----:B------:R-:W-:Y:S01]  /*11fa0*/  FADD.FTZ R147, R127, R147 ;  /* 0x000000937f937221 */ /* 0x000fe20000010000 */
[----:B------:R-:W5:Y:S01]  /*11fb0*/  LDSM.16.MT88.4 R84, [R231+0x800] ;  /* 0x00080000e754783b */ /* 0x000f620000004200 */
[----:B--2---:R-:W-:Y:S02]  /*11fc0*/  FADD.FTZ R136, R125, R132 ;  /* 0x000000847d887221 */ /* 0x004fe40000010000 */
[-C--:B---3--:R-:W-:Y:S04]  /*11fd0*/  HMMA.16816.F32.BF16 R20, R76, R80.reuse, R20 ;  /* 0x000000504c14723c */ /* 0x088fe80000041814 */
[----:B-1----:R-:W-:Y:S01]  /*11fe0*/  FADD.FTZ R147, R117, R147 ;  /* 0x0000009375937221 */ /* 0x002fe20000010000 */
[----:B------:R-:W-:Y:S01]  /*11ff0*/  MUFU.EX2 R138, R213 ;  /* 0x000000d5008a7308 */ /* 0x000fe20000000800 */
[----:B------:R-:W-:Y:S02]  /*12000*/  FADD.FTZ R161, R156, R161 ;  /* 0x000000a19ca17221 */ /* 0x000fe40000010000 */
[C---:B------:R-:W-:Y:S07]  /*12010*/  HMMA.16816.F32.BF16 R24, R72.reuse, R80, R24 ;  /* 0x000000504818723c */ /* 0x040fee0000041818 */
[----:B------:R-:W1:Y:S01]  /*12020*/  MUFU.EX2 R104, R165 ;  /* 0x000000a500687308 */ /* 0x000e620000000800 */
[-C--:B------:R-:W-:Y:S08]  /*12030*/  HMMA.16816.F32.BF16 R28, R72, R82.reuse, R28 ;  /* 0x00000052481c723c */ /* 0x080ff0000004181c */
[C---:B------:R-:W-:Y:S01]  /*12040*/  HMMA.16816.F32.BF16 R32, R76.reuse, R82, R32 ;  /* 0x000000524c20723c */ /* 0x040fe20000041820 */
[----:B------:R-:W2:Y:S01]  /*12050*/  LDSM.16.MT88.4 R80, [R234+0x1000] ;  /* 0x00100000ea50783b */ /* 0x000ea20000004200 */
[----:B------:R-:W-:Y:S06]  /*12060*/  MUFU.EX2 R165, R204 ;  /* 0x000000cc00a57308 */ /* 0x000fec0000000800 */
[-C--:B------:R-:W-:Y:S04]  /*12070*/  HMMA.16816.F32.BF16 R36, R76, R88.reuse, R36 ;  /* 0x000000584c24723c */ /* 0x080fe80000041824 */
[----:B------:R-:W-:Y:S04]  /*12080*/  MUFU.EX2 R168, R203 ;  /* 0x000000cb00a87308 */ /* 0x000fe80000000800 */
[C---:B------:R-:W-:Y:S06]  /*12090*/  HMMA.16816.F32.BF16 R40, R72.reuse, R88, R40 ;  /* 0x000000584828723c */ /* 0x040fec0000041828 */
[----:B------:R-:W-:Y:S02]  /*120a0*/  MUFU.EX2 R169, R202 ;  /* 0x000000ca00a97308 */ /* 0x000fe40000000800 */
[-C--:B------:R-:W-:Y:S08]  /*120b0*/  HMMA.16816.F32.BF16 R44, R72, R90.reuse, R44 ;  /* 0x0000005a482c723c */ /* 0x080ff0000004182c */
[C---:B------:R-:W-:Y:S01]  /*120c0*/  HMMA.16816.F32.BF16 R48, R76.reuse, R90, R48 ;  /* 0x0000005a4c30723c */ /* 0x040fe20000041830 */
[----:B------:R-:W3:Y:S01]  /*120d0*/  LDSM.16.MT88.4 R88, [R233+0x1000] ;  /* 0x00100000e958783b */ /* 0x000ee20000004200 */
[----:B------:R-:W1:Y:S06]  /*120e0*/  MUFU.EX2 R175, R218 ;  /* 0x000000da00af7308 */ /* 0x000e6c0000000800 */
[-C--:B-----5:R-:W-:Y:S04]  /*120f0*/  HMMA.16816.F32.BF16 R52, R76, R84.reuse, R52 ;  /* 0x000000544c34723c */ /* 0x0a0fe80000041834 */
[----:B------:R-:W5:Y:S04]  /*12100*/  MUFU.EX2 R174, R216 ;  /* 0x000000d800ae7308 */ /* 0x000f680000000800 */
[C---:B------:R-:W-:Y:S06]  /*12110*/  HMMA.16816.F32.BF16 R56, R72.reuse, R84, R56 ;  /* 0x000000544838723c */ /* 0x040fec0000041838 */
[----:B------:R-:W1:Y:S02]  /*12120*/  MUFU.EX2 R123, R212 ;  /* 0x000000d4007b7308 */ /* 0x000e640000000800 */
        /* <DEDUP_REMOVED lines=12> */
[----:B----4-:R-:W-:Y:S01]  /*121f0*/  F2FP.BF16.PACK_AB R76, R128, R124 ;  /* 0x0000007c804c723e */ /* 0x010fe200000010ff */
[----:B------:R-:W-:Y:S01]  /*12200*/  FADD.FTZ R129, R129, R136 ;  /* 0x0000008881817221 */ /* 0x000fe20000010000 */
[----:B-1----:R-:W-:Y:S02]  /*12210*/  F2FP.BF16.PACK_AB R78, R101, R104 ;  /* 0x00000068654e723e */ /* 0x002fe400000010ff */
[C---:B------:R-:W-:Y:S01]  /*12220*/  F2FP.BF16.PACK_AB R77, R131.reuse, R117 ;  /* 0x00000075834d723e */ /* 0x040fe200000010ff */
[-C--:B--2---:R-:W-:Y:S04]  /*12230*/  HMMA.16816.F32.BF16 R4, R72, R80.reuse, R4 ;  /* 0x000000504804723c */ /* 0x084fe80000041804 */
[----:B------:R-:W-:Y:S01]  /*12240*/  MUFU.EX2 R121, R215 ;  /* 0x000000d700797308 */ /* 0x000fe20000000800 */
[----:B------:R-:W-:Y:S01]  /*12250*/  F2FP.BF16.PACK_AB R79, R164, R130 ;  /* 0x00000082a44f723e */ /* 0x000fe200000010ff */
[----:B------:R-:W-:Y:S02]  /*12260*/  FADD.FTZ R131, R131, R147 ;  /* 0x0000009383837221 */ /* 0x000fe40000010000 */
        /* <DEDUP_REMOVED lines=11> */
[-C--:B---3--:R-:W-:Y:S04]  /*12320*/  HMMA.16816.F32.BF16 R20, R72, R88.reuse, R20 ;  /* 0x000000584814723c */ /* 0x088fe80000041814 */
[----:B------:R-:W-:Y:S04]  /*12330*/  FADD.FTZ R105, R100, R105 ;  /* 0x0000006964697221 */ /* 0x000fe80000010000 */
[C---:B------:R-:W-:Y:S01]  /*12340*/  HMMA.16816.F32.BF16 R24, R76.reuse, R88, R24 ;  /* 0x000000584c18723c */ /* 0x040fe20000041818 */
[----:B------:R-:W-:Y:S03]  /*12350*/  MUFU.EX2 R184, R184 ;  /* 0x000000b800b87308 */ /* 0x000fe60000000800 */
[----:B------:R-:W-:Y:S04]  /*12360*/  FADD.FTZ R105, R110, R105 ;  /* 0x000000696e697221 */ /* 0x000fe80000010000 */
[-C--:B------:R-:W-:Y:S03]  /*12370*/  HMMA.16816.F32.BF16 R28, R76, R90.reuse, R28 ;  /* 0x0000005a4c1c723c */ /* 0x080fe6000004181c */
[----:B------:R-:W2:Y:S01]  /*12380*/  MUFU.EX2 R183, R183 ;  /* 0x000000b700b77308 */ /* 0x000ea20000000800 */
[----:B------:R-:W-:Y:S04]  /*12390*/  FADD.FTZ R105, R175, R105 ;  /* 0x00000069af697221 */ /* 0x000fe80000010000 */
[C---:B------:R-:W-:Y:S01]  /*123a0*/  HMMA.16816.F32.BF16 R32, R72.reuse, R90, R32 ;  /* 0x0000005a4820723c */ /* 0x040fe20000041820 */
[----:B------:R-:W3:Y:S03]  /*123b0*/  LDSM.16.MT88.4 R88, [R233+0x1800] ;  /* 0x00180000e958783b */ /* 0x000ee60000004200 */
[----:B-----5:R-:W-:Y:S04]  /*123c0*/  FADD.FTZ R105, R174, R105 ;  /* 0x00000069ae697221 */ /* 0x020fe80000010000 */
[-C--:B------:R-:W-:Y:S04]  /*123d0*/  HMMA.16816.F32.BF16 R36, R72, R92.reuse, R36 ;  /* 0x0000005c4824723c */ /* 0x080fe80000041824 */
[----:B------:R-:W-:Y:S04]  /*123e0*/  FADD.FTZ R105, R123, R105 ;  /* 0x000000697b697221 */ /* 0x000fe80000010000 */
[C---:B------:R-:W-:Y:S04]  /*123f0*/  HMMA.16816.F32.BF16 R40, R76.reuse, R92, R40 ;  /* 0x0000005c4c28723c */ /* 0x040fe80000041828 */
[----:B--2---:R-:W-:Y:S01]  /*12400*/  F2FP.BF16.PACK_AB R117, R183, R184 ;  /* 0x000000b8b775723e */ /* 0x004fe200000010ff */
[----:B------:R-:W-:Y:S03]  /*12410*/  FADD.FTZ R105, R122, R105 ;  /* 0x000000697a697221 */ /* 0x000fe60000010000 */
[-C--:B------:R-:W-:Y:S04]  /*12420*/  HMMA.16816.F32.BF16 R44, R76, R94.reuse, R44 ;  /* 0x0000005e4c2c723c */ /* 0x080fe8000004182c */
[----:B------:R-:W-:Y:S04]  /*12430*/  FADD.FTZ R105, R187, R105 ;  /* 0x00000069bb697221 */ /* 0x000fe80000010000 */
[C---:B------:R-:W-:Y:S01]  /*12440*/  HMMA.16816.F32.BF16 R48, R72.reuse, R94, R48 ;  /* 0x0000005e4830723c */ /* 0x040fe20000041830 */
[----:B------:R-:W2:Y:S03]  /*12450*/  LDSM.16.MT88.4 R92, [R232+0x1800] ;  /* 0x00180000e85c783b */ /* 0x000ea60000004200 */
[----:B------:R-:W-:Y:S04]  /*12460*/  FADD.FTZ R105, R188, R105 ;  /* 0x00000069bc697221 */ /* 0x000fe80000010000 */
[-C--:B------:R-:W-:Y:S04]  /*12470*/  HMMA.16816.F32.BF16 R52, R72, R84.reuse, R52 ;  /* 0x000000544834723c */ /* 0x080fe80000041834 */
[----:B------:R-:W-:Y:S04]  /*12480*/  FADD.FTZ R105, R190, R105 ;  /* 0x00000069be697221 */ /* 0x000fe80000010000 */
[C---:B------:R-:W-:Y:S04]  /*12490*/  HMMA.16816.F32.BF16 R56, R76.reuse, R84, R56 ;  /* 0x000000544c38723c */ /* 0x040fe80000041838 */
[----:B------:R-:W-:Y:S03]  /*124a0*/  FADD.FTZ R105, R192, R105 ;  /* 0x00000069c0697221 */ /* 0x000fe60000010000 */
        /* <DEDUP_REMOVED lines=12> */
[----:B------:R-:W4:Y:S01]  /*12570*/  LDSM.16.MT88.4 R84, [R231+0x1800] ;  /* 0x00180000e754783b */ /* 0x000f220000004200 */
[----:B------:R-:W-:Y:S01]  /*12580*/  F2FP.BF16.PACK_AB R72, R109, R111 ;  /* 0x0000006f6d48723e */ /* 0x000fe200000010ff */
[----:B------:R-:W-:Y:S01]  /*12590*/  FADD.FTZ R105, R182, R105 ;  /* 0x00000069b6697221 */ /* 0x000fe20000010000 */
[----:B------:R-:W-:Y:S01]  /*125a0*/  F2FP.BF16.PACK_AB R74, R114, R112 ;  /* 0x00000070724a723e */ /* 0x000fe200000010ff */
[-C--:B-1----:R-:W-:Y:S05]  /*125b0*/  HMMA.16816.F32.BF16 R4, R76, R80.reuse, R4 ;  /* 0x000000504c04723c */ /* 0x082fea0000041804 */
[----:B------:R-:W-:Y:S02]  /*125c0*/  F2FP.BF16.PACK_AB R73, R168, R165 ;  /* 0x000000a5a849723e */ /* 0x000fe400000010ff */
[----:B------:R-:W-:Y:S02]  /*125d0*/  F2FP.BF16.PACK_AB R75, R201, R169 ;  /* 0x000000a9c94b723e */ /* 0x000fe400000010ff */
[----:B------:R-:W-:Y:S05]  /*125e0*/  MOV R183, R2 ;  /* 0x0000000200b77202 */ /* 0x000fea0000000f00 */
[C---:B------:R-:W-:Y:S08]  /*125f0*/  HMMA.16816.F32.BF16 R8, R72.reuse, R80, R8 ;  /* 0x000000504808723c */ /* 0x040ff00000041808 */
[-C--:B------:R-:W-:Y:S08]  /*12600*/  HMMA.16816.F32.BF16 R12, R72, R82.reuse, R12 ;  /* 0x00000052480c723c */ /* 0x080ff0000004180c */
[C---:B------:R-:W-:Y:S01]  /*12610*/  HMMA.16816.F32.BF16 R16, R76.reuse, R82, R16 ;  /* 0x000000524c10723c */ /* 0x040fe20000041810 */
[----:B------:R-:W1:Y:S07]  /*12620*/  LDSM.16.MT88.4 R80, [R234+0x2000] ;  /* 0x00200000ea50783b */ /* 0x000e6e0000004200 */
[-C--:B---3--:R-:W-:Y:S08]  /*12630*/  HMMA.16816.F32.BF16 R20, R76, R88.reuse, R20 ;  /* 0x000000584c14723c */ /* 0x088ff00000041814 */
[C---:B------:R-:W-:Y:S08]  /*12640*/  HMMA.16816.F32.BF16 R24, R72.reuse, R88, R24 ;  /* 0x000000584818723c */ /* 0x040ff00000041818 */
[-C--:B------:R-:W-:Y:S08]  /*12650*/  HMMA.16816.F32.BF16 R28, R72, R90.reuse, R28 ;  /* 0x0000005a481c723c */ /* 0x080ff0000004181c */
[C---:B------:R-:W-:Y:S01]  /*12660*/  HMMA.16816.F32.BF16 R32, R76.reuse, R90, R32 ;  /* 0x0000005a4c20723c */ /* 0x040fe20000041820 */
[----:B------:R-:W3:Y:S07]  /*12670*/  LDSM.16.MT88.4 R88, [R233+0x2000] ;  /* 0x00200000e958783b */ /* 0x000eee0000004200 */
[-C--:B--2---:R-:W-:Y:S08]  /*12680*/  HMMA.16816.F32.BF16 R36, R76, R92.reuse, R36 ;  /* 0x0000005c4c24723c */ /* 0x084ff00000041824 */
[C---:B------:R-:W-:Y:S08]  /*12690*/  HMMA.16816.F32.BF16 R40, R72.reuse, R92, R40 ;  /* 0x0000005c4828723c */ /* 0x040ff00000041828 */
[-C--:B------:R-:W-:Y:S08]  /*126a0*/  HMMA.16816.F32.BF16 R44, R72, R94.reuse, R44 ;  /* 0x0000005e482c723c */ /* 0x080ff0000004182c */
[C---:B------:R-:W-:Y:S01]  /*126b0*/  HMMA.16816.F32.BF16 R48, R76.reuse, R94, R48 ;  /* 0x0000005e4c30723c */ /* 0x040fe20000041830 */
[----:B------:R-:W2:Y:S07]  /*126c0*/  LDSM.16.MT88.4 R92, [R232+0x2000] ;  /* 0x00200000e85c783b */ /* 0x000eae0000004200 */
[-C--:B----4-:R-:W-:Y:S08]  /*126d0*/  HMMA.16816.F32.BF16 R52, R76, R84.reuse, R52 ;  /* 0x000000544c34723c */ /* 0x090ff00000041834 */
        /* <DEDUP_REMOVED lines=12> */
[----:B------:R-:W4:Y:S01]  /*127a0*/  LDSM.16.MT88.4 R84, [R231+0x2000] ;  /* 0x00200000e754783b */ /* 0x000f220000004200 */
        /* <DEDUP_REMOVED lines=41> */
[----:B------:R-:W4:Y:S03]  /*12a40*/  LDSM.16.MT88.4 R132, [R233+0x3000] ;  /* 0x00300000e984783b */ /* 0x000f260000004200 */
        /* <DEDUP_REMOVED lines=37> */
[----:B------:R-:W3:Y:S02]  /*12ca0*/  LDL.LU R72, [R1+0x50] ;  /* 0x0000500001487983 */ /* 0x000ee40000300800 */
        /* <DEDUP_REMOVED lines=33> */
[----:B------:R-:W-:Y:S04]  /*12ec0*/  FADD.FTZ R8, R115, R8 ;  /* 0x0000000873087221 */ /* 0x000fe80000010000 */
[-C--:B------:R-:W-:Y:S04]  /*12ed0*/  HMMA.16816.F32.BF16 R176, R176, R6.reuse, R60 ;  /* 0x00000006b0b0723c */ /* 0x080fe8000004183c */
[----:B------:R-:W-:Y:S04]  /*12ee0*/  FADD.FTZ R8, R113, R8 ;  /* 0x0000000871087221 */ /* 0x000fe80000010000 */
[----:B------:R-:W-:Y:S04]  /*12ef0*/  HMMA.16816.F32.BF16 R116, R116, R6, R64 ;  /* 0x000000067474723c */ /* 0x000fe80000041840 */
[----:B------:R-:W-:Y:S03]  /*12f00*/  FADD.FTZ R8, R96, R8 ;  /* 0x0000000860087221 */ /* 0x000fe60000010000 */
[----:B------:R-:W-:Y:S02]  /*12f10*/  FADD.FTZ R7, R108, R105 ;  /* 0x000000696c077221 */ /* 0x000fe40000010000 */
[----:B------:R-:W-:Y:S03]  /*12f20*/  FADD.FTZ R6, R97, R104 ;  /* 0x0000006861067221 */ /* 0x000fe60000010000 */
[----:B------:R1:W-:Y:S01]  /*12f30*/  STL [R1+0x60], R7 ;  /* 0x0000600701007387 */ /* 0x0003e20000100800 */
[----:B------:R-:W-:Y:S03]  /*12f40*/  FADD.FTZ R8, R71, R8 ;  /* 0x0000000847087221 */ /* 0x000fe60000010000 */
[----:B------:R1:W-:Y:S01]  /*12f50*/  STL [R1+0x54], R6 ;  /* 0x0000540601007387 */ /* 0x0003e20000100800 */
[----:B------:R-:W-:Y:S04]  /*12f60*/  FADD.FTZ R8, R70, R8 ;  /* 0x0000000846087221 */ /* 0x000fe80000010000 */
[----:B------:R-:W-:Y:S01]  /*12f70*/  FADD.FTZ R5, R69, R8 ;  /* 0x0000000845057221 */ /* 0x000fe20000010000 */
[C---:B---3--:R-:W-:Y:S02]  /*12f80*/  IADD3 R4, R72.reuse, -0x1, RZ ;  /* 0xffffffff48047810 */ /* 0x048fe40007ffe0ff */
[----:B--2---:R-:W-:Y:S03]  /*12f90*/  ISETP.GT.AND P0, PT, R72, R73, PT ;  /* 0x000000494800720c */ /* 0x004fe60003f04270 */
[----:B------:R1:W-:Y:S04]  /*12fa0*/  STL [R1+0x50], R4 ;  /* 0x0000500401007387 */ /* 0x0003e80000100800 */
[----:B------:R1:W-:Y:S06]  /*12fb0*/  STL [R1+0x4c], R5 ;  /* 0x00004c0501007387 */ /* 0x0003ec0000100800 */
[----:B-1----:R-:W-:-:S05]  /*12fc0*/  @P0 BRA `(.L_x_1358) ;  /* 0xffffaea000000947 */ /* 0x002fca000383ffff */
.L_x_1351:
[----:B------:R-:W-:Y:S05]  /*12fd0*/  BRA.DIV ~URZ, `(.L_x_1359) ;  /* 0x00006e627f007947 */ /* 0x000fea000b800000 */
[----:B------:R-:W2:Y:S04]  /*12fe0*/  LDL R4, [R1+0x48] ;  /* 0x0000480001047983 */ /* 0x000ea80000100800 */
[----:B--2---:R1:W2:Y:S02]  /*12ff0*/  SHFL.BFLY PT, R11, R4, 0x2, 0x1f ;  /* 0x0c401f00040b7f89 */ /* 0x0042a400000e0000 */
.L_x_1403:
        /* <DEDUP_REMOVED lines=9> */
[----:B-1----:R-:W-:-:S03]  /*13090*/  FADD.FTZ R10, R10, R9 ;  /* 0x000000090a0a7221 */ /* 0x002fc60000010000 */
[----:B------:R-:W1:Y:S01]  /*130a0*/  SHFL.BFLY PT, R9, R11, 0x1, 0x1f ;  /* 0x0c201f000b097f89 */ /* 0x000e6200000e0000 */
[----:B--2---:R-:W-:-:S03]  /*130b0*/  FADD.FTZ R6, R6, R8 ;  /* 0x0000000806067221 */ /* 0x004fc60000010000 */
[----:B------:R-:W2:Y:S01]  /*130c0*/  SHFL.BFLY PT, R8, R10, 0x1, 0x1f ;  /* 0x0c201f000a087f89 */ /* 0x000ea200000e0000 */
[----:B---3--:R-:W-:-:S03]  /*130d0*/  FADD.FTZ R4, R4, R12 ;  /* 0x0000000c04047221 */ /* 0x008fc60000010000 */
[----:B------:R-:W3:Y:S04]  /*130e0*/  SHFL.BFLY PT, R7, R6, 0x1, 0x1f ;  /* 0x0c201f0006077f89 */ /* 0x000ee800000e0000 */
[----:B------:R4:W4:Y:S01]  /*130f0*/  SHFL.BFLY PT, R5, R4, 0x1, 0x1f ;  /* 0x0c201f0004057f89 */ /* 0x00092200000e0000 */
[----:B-1----:R-:W-:Y:S02]  /*13100*/  FADD.FTZ R11, R11, R9 ;  /* 0x000000090b0b7221 */ /* 0x002fe40000010000 */
[----:B--2---:R-:W-:Y:S02]  /*13110*/  FADD.FTZ R10, R10, R8 ;  /* 0x000000080a0a7221 */ /* 0x004fe40000010000 */
[----:B---3--:R-:W-:-:S03]  /*13120*/  FADD.FTZ R7, R6, R7 ;  /* 0x0000000706077221 */ /* 0x008fc60000010000 */
.L_x_1404:
[----:B------:R-:W-:Y:S01]  /*13130*/  FSETP.NE.FTZ.AND P2, PT, R10, RZ, PT ;  /* 0x000000ff0a00720b */ /* 0x000fe20003f55000 */
[----:B------:R-:W-:Y:S01]  /*13140*/  CS2R R8, SRZ ;  /* 0x0000000000087805 */ /* 0x000fe2000001ff00 */
[----:B------:R-:W-:Y:S01]  /*13150*/  FSETP.NE.FTZ.AND P3, PT, R11, RZ, PT ;  /* 0x000000ff0b00720b */ /* 0x000fe20003f75000 */
[----:B----4-:R-:W-:Y:S01]  /*13160*/  FADD.FTZ R4, R5, R4 ;  /* 0x0000000405047221 */ /* 0x010fe20000010000 */
[----:B------:R-:W-:-:S04]  /*13170*/  FSETP.NE.FTZ.AND P1, PT, R7, RZ, PT ;  /* 0x000000ff0700720b */ /* 0x000fc80003f35000 */
[----:B------:R-:W-:-:S05]  /*13180*/  FSETP.NE.FTZ.AND P0, PT, R4, RZ, PT ;  /* 0x000000ff0400720b */ /* 0x000fca0003f15000 */
[----:B------:R-:W1:Y:S01]  /*13190*/  @P2 MUFU.LG2 R5, R10 ;  /* 0x0000000a00052308 */ /* 0x000e620000000c00 */
[----:B------:R-:W-:Y:S02]  /*131a0*/  @P2 MOV R13, 0x3f317218 ;  /* 0x3f317218000d2802 */ /* 0x000fe40000000f00 */
[----:B------:R-:W-:-:S03]  /*131b0*/  @P3 MOV R14, 0x3f317218 ;  /* 0x3f317218000e3802 */ /* 0x000fc60000000f00 */
[----:B------:R-:W-:Y:S02]  /*131c0*/  @P2 FMUL.FTZ R13, R13, c[0x0][0x2d0] ;  /* 0x0000b4000d0d2a20 */ /* 0x000fe40000410000 */
[----:B------:R-:W2:Y:S01]  /*131d0*/  @P3 MUFU.RCP R8, R11 ;  /* 0x0000000b00083308 */ /* 0x000ea20000001000 */
[----:B------:R-:W-:-:S07]  /*131e0*/  @P3 FMUL.FTZ R14, R14, c[0x0][0x2d0] ;  /* 0x0000b4000e0e3a20 */ /* 0x000fce0000410000 */
[----:B------:R3:W4:Y:S01]  /*131f0*/  @P3 MUFU.LG2 R6, R11 ;  /* 0x0000000b00063308 */ /* 0x0007220000000c00 */
[----:B-1----:R-:W-:Y:S01]  /*13200*/  @P2 FMUL.FTZ R15, R5, 0.69314718246459960938 ;  /* 0x3f317218050f2820 */ /* 0x002fe20000410000 */
[----:B------:R-:W-:-:S06]  /*13210*/  MOV R5, RZ ;  /* 0x000000ff00057202 */ /* 0x000fcc0000000f00 */
[----:B------:R1:W5:Y:S01]  /*13220*/  @P2 MUFU.RCP R9, R10 ;  /* 0x0000000a00092308 */ /* 0x0003620000001000 */
[C---:B--2---:R-:W-:Y:S02]  /*13230*/  FMUL.FTZ R144, R8.reuse, R144 ;  /* 0x0000009008907220 */ /* 0x044fe40000410000 */
[C---:B------:R-:W-:Y:S02]  /*13240*/  FMUL.FTZ R145, R8.reuse, R145 ;  /* 0x0000009108917220 */ /* 0x040fe40000410000 */
[C---:B------:R-:W-:Y:S02]  /*13250*/  FMUL.FTZ R140, R8.reuse, R140 ;  /* 0x0000008c088c7220 */ /* 0x040fe40000410000 */
[C---:B------:R-:W-:Y:S01]  /*13260*/  FMUL.FTZ R141, R8.reuse, R141 ;  /* 0x0000008d088d7220 */ /* 0x040fe20000410000 */
[----:B------:R-:W2:Y:S01]  /*13270*/  @P1 MUFU.LG2 R12, R7 ;  /* 0x00000007000c1308 */ /* 0x000ea20000000c00 */
[C---:B------:R-:W-:Y:S01]  /*13280*/  FMUL.FTZ R136, R8.reuse, R136 ;  /* 0x0000008808887220 */ /* 0x040fe20000410000 */
[----:B---3--:R-:W-:Y:S01]  /*13290*/  MOV R11, 0xff800000 ;  /* 0xff800000000b7802 */ /* 0x008fe20000000f00 */
[----:B------:R-:W-:-:S02]  /*132a0*/  FMUL.FTZ R137, R8, R137 ;  /* 0x0000008908897220 */ /* 0x000fc40000410000 */
[C---:B------:R-:W-:Y:S02]  /*132b0*/  FMUL.FTZ R132, R8.reuse, R132 ;  /* 0x0000008408847220 */ /* 0x040fe40000410000 */
[C---:B------:R-:W-:Y:S01]  /*132c0*/  FMUL.FTZ R133, R8.reuse, R133 ;  /* 0x0000008508857220 */ /* 0x040fe20000410000 */
[----:B------:R-:W-:Y:S01]  /*132d0*/  @P0 MUFU.RCP R5, R4 ;  /* 0x0000000400050308 */ /* 0x000fe20000001000 */
[C---:B------:R-:W-:Y:S01]  /*132e0*/  FMUL.FTZ R128, R8.reuse, R128 ;  /* 0x0000008008807220 */ /* 0x040fe20000410000 */
[----:B-1----:R-:W-:Y:S01]  /*132f0*/  MOV R10, 0xff800000 ;  /* 0xff800000000a7802 */ /* 0x002fe20000000f00 */
[C---:B------:R-:W-:Y:S02]  /*13300*/  FMUL.FTZ R129, R8.reuse, R129 ;  /* 0x0000008108817220 */ /* 0x040fe40000410000 */
[C---:B------:R-:W-:Y:S02]  /*13310*/  FMUL.FTZ R124, R8.reuse, R124 ;  /* 0x0000007c087c7220 */ /* 0x040fe40000410000 */
[C---:B------:R-:W-:Y:S01]  /*13320*/  FMUL.FTZ R125, R8.reuse, R125 ;  /* 0x0000007d087d7220 */ /* 0x040fe20000410000 */
[----:B------:R-:W1:Y:S01]  /*13330*/  @P0 MUFU.LG2 R4, R4 ;  /* 0x0000000400040308 */ /* 0x000e620000000c00 */
[----:B------:R-:W-:-:S02]  /*13340*/  FMUL.FTZ R120, R8, R120 ;  /* 0x0000007808787220 */ /* 0x000fc40000410000 */
[C---:B------:R-:W-:Y:S02]  /*13350*/  FMUL.FTZ R121, R8.reuse, R121 ;  /* 0x0000007908797220 */ /* 0x040fe40000410000 */
[C---:B------:R-:W-:Y:S02]  /*13360*/  FMUL.FTZ R116, R8.reuse, R116 ;  /* 0x0000007408747220 */ /* 0x040fe40000410000 */
[----:B------:R-:W-:Y:S01]  /*13370*/  FMUL.FTZ R117, R8, R117 ;  /* 0x0000007508757220 */ /* 0x000fe20000410000 */
[----:B------:R-:W-:Y:S01]  /*13380*/  MOV R8, RZ ;  /* 0x000000ff00087202 */ /* 0x000fe20000000f00 */
[----:B----4-:R-:W-:Y:S02]  /*13390*/  @P3 FMUL.FTZ R6, R6, 0.69314718246459960938 ;  /* 0x3f31721806063820 */ /* 0x010fe40000410000 */
[C---:B-----5:R-:W-:Y:S02]  /*133a0*/  FMUL.FTZ R146, R9.reuse, R146 ;  /* 0x0000009209927220 */ /* 0x060fe40000410000 */
[C---:B------:R-:W-:Y:S01]  /*133b0*/  FMUL.FTZ R147, R9.reuse, R147 ;  /* 0x0000009309937220 */ /* 0x040fe20000410000 */
[----:B------:R3:W4:Y:S01]  /*133c0*/  @P1 MUFU.RCP R8, R7 ;  /* 0x0000000700081308 */ /* 0x0007220000001000 */
[----:B------:R-:W-:-:S02]  /*133d0*/  FMUL.FTZ R142, R9, R142 ;  /* 0x0000008e098e7220 */ /* 0x000fc40000410000 */
[C---:B------:R-:W-:Y:S02]  /*133e0*/  FMUL.FTZ R143, R9.reuse, R143 ;  /* 0x0000008f098f7220 */ /* 0x040fe40000410000 */
[C---:B------:R-:W-:Y:S02]  /*133f0*/  FMUL.FTZ R138, R9.reuse, R138 ;  /* 0x0000008a098a7220 */ /* 0x040fe40000410000 */
[C---:B------:R-:W-:Y:S02]  /*13400*/  FMUL.FTZ R139, R9.reuse, R139 ;  /* 0x0000008b098b7220 */ /* 0x040fe40000410000 */
[C---:B------:R-:W-:Y:S02]  /*13410*/  FMUL.FTZ R134, R9.reuse, R134 ;  /* 0x0000008609867220 */ /* 0x040fe40000410000 */
[C---:B------:R-:W-:Y:S02]  /*13420*/  FMUL.FTZ R135, R9.reuse, R135 ;  /* 0x0000008709877220 */ /* 0x040fe40000410000 */
[----:B------:R-:W-:-:S02]  /*13430*/  FMUL.FTZ R130, R9, R130 ;  /* 0x0000008209827220 */ /* 0x000fc40000410000 */
[C---:B------:R-:W-:Y:S01]  /*13440*/  FMUL.FTZ R131, R9.reuse, R131 ;  /* 0x0000008309837220 */ /* 0x040fe20000410000 */
[----:B---3--:R-:W-:Y:S01]  /*13450*/  MOV R7, 0xff800000 ;  /* 0xff80000000077802 */ /* 0x008fe20000000f00 */
[C---:B------:R-:W-:Y:S02]  /*13460*/  FMUL.FTZ R126, R9.reuse, R126 ;  /* 0x0000007e097e7220 */ /* 0x040fe40000410000 */
[C---:B------:R-:W-:Y:S02]  /*13470*/  FMUL.FTZ R127, R9.reuse, R127 ;  /* 0x0000007f097f7220 */ /* 0x040fe40000410000 */
[C---:B------:R-:W-:Y:S02]  /*13480*/  FMUL.FTZ R122, R9.reuse, R122 ;  /* 0x0000007a097a7220 */ /* 0x040fe40000410000 */
[C---:B------:R-:W-:Y:S02]  /*13490*/  FMUL.FTZ R123, R9.reuse, R123 ;  /* 0x0000007b097b7220 */ /* 0x040fe40000410000 */
[----:B------:R-:W-:-:S02]  /*134a0*/  FMUL.FTZ R118, R9, R118 ;  /* 0x0000007609767220 */ /* 0x000fc40000410000 */
[----:B------:R-:W-:Y:S01]  /*134b0*/  FMUL.FTZ R119, R9, R119 ;  /* 0x0000007709777220 */ /* 0x000fe20000410000 */
[----:B------:R-:W-:Y:S01]  /*134c0*/  @P1 MOV R9, 0x3f317218 ;  /* 0x3f31721800091802 */ /* 0x000fe20000000f00 */
[----:B------:R-:W-:Y:S01]  /*134d0*/  @P3 FFMA.FTZ R7, R14, R3, R6 ;  /* 0x000000030e073223 */ /* 0x000fe20000010006 */
[----:B------:R-:W-:Y:S01]  /*134e0*/  @P0 MOV R3, 0x3f317218 ;  /* 0x3f31721800030802 */ /* 0x000fe20000000f00 */
[----:B--2---:R-:W-:Y:S02]  /*134f0*/  @P1 FMUL.FTZ R12, R12, 0.69314718246459960938 ;  /* 0x3f3172180c0c1820 */ /* 0x004fe40000410000 */
[----:B------:R-:W-:Y:S02]  /*13500*/  @P1 FMUL.FTZ R9, R9, c[0x0][0x2d0] ;  /* 0x0000b40009091a20 */ /* 0x000fe40000410000 */
[----:B-1----:R-:W-:Y:S02]  /*13510*/  @P0 FMUL.FTZ R4, R4, 0.69314718246459960938 ;  /* 0x3f31721804040820 */ /* 0x002fe40000410000 */
[----:B------:R-:W-:-:S02]  /*13520*/  @P0 FMUL.FTZ R3, R3, c[0x0][0x2d0] ;  /* 0x0000b40003030a20 */ /* 0x000fc40000410000 */
[----:B------:R-:W-:Y:S01]  /*13530*/  @P1 FFMA.FTZ R11, R9, R0, R12 ;  /* 0x00000000090b1223 */ /* 0x000fe2000001000c */
[----:B------:R-:W-:Y:S01]  /*13540*/  MOV R0, 0xff800000 ;  /* 0xff80000000007802 */ /* 0x000fe20000000f00 */
[----:B------:R-:W-:Y:S01]  /*13550*/  @P2 FFMA.FTZ R10, R13, R2, R15 ;  /* 0x000000020d0a2223 */ /* 0x000fe2000001000f */
[----:B------:R-:W-:Y:S01]  /*13560*/  MOV R2, 0x1 ;  /* 0x0000000100027802 */ /* 0x000fe20000000f00 */
[C---:B----4-:R-:W-:Y:S02]  /*13570*/  FMUL.FTZ R148, R8.reuse, R148 ;  /* 0x0000009408947220 */ /* 0x050fe40000410000 */
        /* <DEDUP_REMOVED lines=30> */
[----:B------:R-:W-:Y:S02]  /*13760*/  FMUL.FTZ R179, R5, R179 ;  /* 0x000000b305b37220 */ /* 0x000fe40000410000 */
[----:B------:R-:W-:Y:S02]  /*13770*/  @P0 FFMA.FTZ R0, R3, R68, R4 ;  /* 0x0000004403000223 */ /* 0x000fe40000010004 */
.L_x_1304:
[----:B--2---:R2:W5:Y:S01]  /*13780*/  LDL R6, [R1] ;  /* 0x0000000001067983 */ /* 0x0045620000100800 */
[----:B------:R-:W-:Y:S01]  /*13790*/  LOP3.LUT P0, RZ, R243, 0x7f, RZ, 0xc0, !PT ;  /* 0x0000007ff3ff7812 */ /* 0x000fe2000780c0ff */
[----:B------:R-:W-:-:S12]  /*137a0*/  BSSY B0, `(.L_x_1361) ;  /* 0x0000010000007945 */ /* 0x000fd80003800000 */
[----:B------:R-:W-:Y:S05]  /*137b0*/  @P0 BRA `(.L_x_1362) ;  /* 0x000000e000000947 */ /* 0x000fea0003800000 */
[----:B------:R-:W3:Y:S01]  /*137c0*/  S2R R3, SR_LANEID ;  /* 0x0000000000037919 */ /* 0x000ee20000000000 */
[----:B------:R-:W-:Y:S01]  /*137d0*/  VOTEU.ANY UR4, UPT, PT ;  /* 0x0000000000047886 */ /* 0x000fe200038e0100 */
[----:B------:R-:W-:Y:S01]  /*137e0*/  IMAD.MOV.U32 R8, RZ, RZ, c[0x0][0x580] ;  /* 0x00016000ff087624 */ /* 0x000fe200078e00ff */
[----:B------:R-:W3:Y:S01]  /*137f0*/  FLO.U32 R5, UR4 ;  /* 0x0000000400057d00 */ /* 0x000ee200080e0000 */
[----:B------:R-:W-:-:S07]  /*13800*/  IMAD.MOV.U32 R9, RZ, RZ, c[0x0][0x584] ;  /* 0x00016100ff097624 */ /* 0x000fce00078e00ff */
[----:B------:R-:W4:Y:S01]  /*13810*/  POPC R4, UR4 ;  /* 0x0000000400047d09 */ /* 0x000f220008000000 */
[----:B---3--:R-:W-:-:S13]  /*13820*/  ISETP.EQ.U32.AND P0, PT, R5, R3, PT ;  /* 0x000000030500720c */ /* 0x008fda0003f02070 */
[----:B----4-:R-:W3:Y:S04]  /*13830*/  @P0 ATOMG.E.ADD.STRONG.GPU PT, R4, [R8.64], R4 ;  /* 0x00000004080409a8 */ /* 0x010ee800081ee1c8 */
[----:B------:R-:W4:Y:S02]  /*13840*/  S2R R3, SR_LTMASK ;  /* 0x0000000000037919 */ /* 0x000f240000003900 */
[----:B----4-:R-:W-:-:S06]  /*13850*/  LOP3.LUT R3, R3, UR4, RZ, 0xc0, !PT ;  /* 0x0000000403037c12 */ /* 0x010fcc000f8ec0ff */
[----:B------:R-:W4:Y:S01]  /*13860*/  POPC R3, R3 ;  /* 0x0000000300037309 */ /* 0x000f220000000000 */
[----:B---3--:R-:W4:Y:S02]  /*13870*/  SHFL.IDX PT, R4, R4, R5, 0x1f ;  /* 0x00001f0504047589 */ /* 0x008f2400000e0000 */
[----:B----45:R-:W-:-:S05]  /*13880*/  IADD3 R6, R4, c[0x0][0xc], R3 ;  /* 0x0000030004067a10 */ /* 0x030fca0007ffe003 */
[----:B------:R3:W-:Y:S02]  /*13890*/  STL [R1], R6 ;  /* 0x0000000601007387 */ /* 0x0007e40000100800 */
.L_x_1362:
[----:B------:R-:W-:Y:S05]  /*138a0*/  BSYNC B0 ;  /* 0x0000000000007941 */ /* 0x000fea0003800000 */
.L_x_1361:
[----:B------:R-:W-:Y:S01]  /*138b0*/  PRMT R2, R2, 0x9910, RZ ;  /* 0x0000991002027816 */ /* 0x000fe200000000ff */
[----:B------:R-:W-:Y:S01]  /*138c0*/  BSSY B1, `(.L_x_1363) ;  /* 0x0000142000017945 */ /* 0x000fe20003800000 */
[----:B-----5:R-:W-:Y:S02]  /*138d0*/  IMAD.MOV.U32 R3, RZ, RZ, R6 ;  /* 0x000000ffff037224 */ /* 0x020fe400078e0006 */
[----:B------:R-:W-:-:S13]  /*138e0*/  ISETP.NE.AND P0, PT, R2, RZ, PT ;  /* 0x000000ff0200720c */ /* 0x000fda0003f05270 */
[----:B------:R-:W-:Y:S05]  /*138f0*/  @!P0 BRA `(.L_x_1364) ;  /* 0x0000113000008947 */ /* 0x000fea0003800000 */
[----:B------:R-:W-:Y:S01]  /*13900*/  WARPSYNC 0xffffffff ;  /* 0xffffffff00007948 */ /* 0x000fe20003800000 */
[----:B------:R-:W-:Y:S06]  /*13910*/  BAR.SYNC.DEFER_BLOCKING 0x1, 0x80 ;  /* 0x0042000000007b1d */ /* 0x000fec0000010000 */
[----:B------:R-:W-:Y:S05]  /*13920*/  BRA.CONV ~URZ, `(.L_x_1365) ;  /* 0x000000537f007947 */ /* 0x000fea000b800000 */
[----:B---3--:R-:W-:Y:S01]  /*13930*/  IMAD.MOV.U32 R6, RZ, RZ, R249 ;  /* 0x000000ffff067224 */ /* 0x008fe200078e00f9 */
[----:B------:R-:W-:Y:S01]  /*13940*/  MOV R5, RZ ;  /* 0x000000ff00057202 */ /* 0x000fe20000000f00 */
[----:B------:R-:W-:Y:S01]  /*13950*/  IMAD.MOV.U32 R4, RZ, RZ, 0x1f ;  /* 0x0000001fff047424 */ /* 0x000fe200078e00ff */
[----:B------:R-:W-:-:S02]  /*13960*/  MOV R2, 0x13980 ;  /* 0x0001398000027802 */ /* 0x000fc40000000f00 */
[----:B-12---:R-:W-:Y:S05]  /*13970*/  CALL.REL.NOINC `($__internal_17_$__cuda_sm70_shflsync_idx_p) ;  /* 0x0000685000007944 */ /* 0x006fea0003c00000 */
.L_x_1365:
[----:B---3--:R-:W3:Y:S04]  /*13980*/  LDL.LU R6, [R1+0x18] ;  /* 0x0000180001067983 */ /* 0x008ee80000300800 */
[----:B-1----:R-:W4:Y:S04]  /*13990*/  LDL.LU R13, [R1+0x2c] ;  /* 0x00002c00010d7983 */ /* 0x002f280000300800 */
[----:B------:R-:W5:Y:S04]  /*139a0*/  LDL.LU R18, [R1+0x28] ;  /* 0x0000280001127983 */ /* 0x000f680000300800 */
[----:B--2---:R-:W2:Y:S01]  /*139b0*/  LDL.LU R22, [R1+0x14] ;  /* 0x0000140001167983 */ /* 0x004ea20000300800 */
[----:B------:R-:W-:Y:S01]  /*139c0*/  IMAD.MOV.U32 R2, RZ, RZ, 0x1 ;  /* 0x00000001ff027424 */ /* 0x000fe200078e00ff */
[----:B------:R-:W-:Y:S01]  /*139d0*/  ULDC UR5, c[0x0][0x4e8] ;  /* 0x00013a0000057ab9 */ /* 0x000fe20000000800 */
[----:B------:R-:W-:Y:S01]  /*139e0*/  LOP3.LUT P1, RZ, R248, 0x3, RZ, 0xc0, !PT ;  /* 0x00000003f8ff7812 */ /* 0x000fe2000782c0ff */
[----:B------:R-:W-:Y:S01]  /*139f0*/  ULDC UR4, c[0x0][0x388] ;  /* 0x0000e20000047ab9 */ /* 0x000fe20000000800 */
[C---:B------:R-:W-:Y:S01]  /*13a00*/  IADD3 R23, R245.reuse, 0x38, RZ ;  /* 0x00000038f5177810 */ /* 0x040fe20007ffe0ff */
[----:B------:R-:W-:Y:S01]  /*13a10*/  UIMAD UR4, UR5, UR4, URZ ;  /* 0x00000004050472a4 */ /* 0x000fe2000f8e023f */
[----:B------:R-:W-:Y:S01]  /*13a20*/  ISETP.NE.AND P0, PT, R2, c[0x0][0x4e8], PT ;  /* 0x00013a0002007a0c */ /* 0x000fe20003f05270 */
[----:B------:R-:W-:Y:S01]  /*13a30*/  BSSY B0, `(.L_x_1366) ;  /* 0x0000090000007945 */ /* 0x000fe20003800000 */
[----:B------:R-:W-:-:S02]  /*13a40*/  IADD3 R25, R245, 0x30, RZ ;  /* 0x00000030f5197810 */ /* 0x000fc40007ffe0ff */
[C---:B------:R-:W-:Y:S02]  /*13a50*/  IADD3 R27, R245.reuse, 0x28, RZ ;  /* 0x00000028f51b7810 */ /* 0x040fe40007ffe0ff */
[C---:B------:R-:W-:Y:S02]  /*13a60*/  IADD3 R29, R245.reuse, 0x20, RZ ;  /* 0x00000020f51d7810 */ /* 0x040fe40007ffe0ff */
[C---:B------:R-:W-:Y:S02]  /*13a70*/  IADD3 R31, R245.reuse, 0x18, RZ ;  /* 0x00000018f51f7810 */ /* 0x040fe40007ffe0ff */
[C---:B------:R-:W-:Y:S02]  /*13a80*/  IADD3 R33, R245.reuse, 0x10, RZ ;  /* 0x00000010f5217810 */ /* 0x040fe40007ffe0ff */
[----:B------:R-:W-:Y:S02]  /*13a90*/  IADD3 R35, R245, 0x8, RZ ;  /* 0x00000008f5237810 */ /* 0x000fe40007ffe0ff */
[----:B------:R-:W-:-:S02]  /*13aa0*/  SHF.R.S32.HI R23, RZ, 0x1f, R23 ;  /* 0x0000001fff177819 */ /* 0x000fc40000011417 */
[C---:B------:R-:W-:Y:S02]  /*13ab0*/  IADD3 R24, R245.reuse, 0x30, RZ ;  /* 0x00000030f5187810 */ /* 0x040fe40007ffe0ff */
[----:B------:R-:W-:Y:S02]  /*13ac0*/  SHF.R.S32.HI R25, RZ, 0x1f, R25 ;  /* 0x0000001fff197819 */ /* 0x000fe40000011419 */
[C---:B------:R-:W-:Y:S02]  /*13ad0*/  IADD3 R26, R245.reuse, 0x28, RZ ;  /* 0x00000028f51a7810 */ /* 0x040fe40007ffe0ff */
[----:B------:R-:W-:Y:S02]  /*13ae0*/  SHF.R.S32.HI R27, RZ, 0x1f, R27 ;  /* 0x0000001fff1b7819 */ /* 0x000fe4000001141b */
        /* <DEDUP_REMOVED lines=8> */
[----:B------:R-:W-:Y:S02]  /*13b70*/  SHF.R.S32.HI R36, RZ, 0x1f, R245 ;  /* 0x0000001fff247819 */ /* 0x000fe400000114f5 */
[----:B---3--:R-:W-:Y:S01]  /*13b80*/  SHF.R.S32.HI R16, RZ, 0x1f, R6 ;  /* 0x0000001fff107819 */ /* 0x008fe20000011406 */
[----:B------:R-:W-:-:S04]  /*13b90*/  IMAD.WIDE.U32 R4, R6, c[0x0][0x4d0], RZ ;  /* 0x0001340006047a25 */ /* 0x000fc800078e00ff */
[C---:B------:R-:W-:Y:S02]  /*13ba0*/  IMAD R14, R16.reuse, c[0x0][0x4d0], RZ ;  /* 0x00013400100e7a24 */ /* 0x040fe400078e02ff */
[----:B------:R-:W-:Y:S02]  /*13bb0*/  IMAD R16, R16, c[0x0][0x438], RZ ;  /* 0x00010e0010107a24 */ /* 0x000fe400078e02ff */
[C---:B------:R-:W-:Y:S02]  /*13bc0*/  IMAD R14, R6.reuse, c[0x0][0x4d4], R14 ;  /* 0x00013500060e7a24 */ /* 0x040fe400078e020e */
[C---:B------:R-:W-:Y:S02]  /*13bd0*/  IMAD R16, R6.reuse, c[0x0][0x43c], R16 ;  /* 0x00010f0006107a24 */ /* 0x040fe400078e0210 */
[----:B------:R-:W-:Y:S01]  /*13be0*/  IMAD.IADD R15, R5, 0x1, R14 ;  /* 0x00000001050f7824 */ /* 0x000fe200078e020e */
[----:B----4-:R-:W-:Y:S01]  /*13bf0*/  SHF.R.S32.HI R5, RZ, 0x1f, R13 ;  /* 0x0000001fff057819 */ /* 0x010fe2000001140d */
[----:B------:R-:W-:-:S04]  /*13c00*/  IMAD.WIDE.U32 R8, R6, c[0x0][0x438], RZ ;  /* 0x00010e0006087a25 */ /* 0x000fc800078e00ff */
[----:B------:R-:W-:Y:S02]  /*13c10*/  IMAD.MOV.U32 R14, RZ, RZ, R4 ;  /* 0x000000ffff0e7224 */ /* 0x000fe400078e0004 */
[----:B--2---:R-:W-:Y:S02]  /*13c20*/  IMAD.IADD R4, R246, 0x1, R22 ;  /* 0x00000001f6047824 */ /* 0x004fe400078e0216 */
[----:B------:R-:W-:Y:S02]  /*13c30*/  IMAD.IADD R17, R9, 0x1, R16 ;  /* 0x0000000109117824 */ /* 0x000fe400078e0210 */
[----:B------:R-:W-:Y:S02]  /*13c40*/  IMAD R6, R5, c[0x0][0x4d8], RZ ;  /* 0x0001360005067a24 */ /* 0x000fe400078e02ff */
[----:B------:R-:W-:-:S04]  /*13c50*/  @P0 IMAD.HI.U32 R9, R4, c[0x0][0x4ec], RZ ;  /* 0x00013b0004090a27 */ /* 0x000fc800078e00ff */
[----:B------:R-:W-:Y:S02]  /*13c60*/  IMAD.MOV.U32 R16, RZ, RZ, R8 ;  /* 0x000000ffff107224 */ /* 0x000fe400078e0008 */
[----:B------:R-:W-:Y:S02]  /*13c70*/  IMAD R5, R5, c[0x0][0x440], RZ ;  /* 0x0001100005057a24 */ /* 0x000fe400078e02ff */
[----:B------:R-:W-:Y:S01]  /*13c80*/  IMAD.MOV.U32 R12, RZ, RZ, R4 ;  /* 0x000000ffff0c7224 */ /* 0x000fe200078e0004 */
[----:B------:R-:W-:Y:S01]  /*13c90*/  @P0 SHF.R.U32.HI R12, RZ, c[0x0][0x4f0], R9 ;  /* 0x00013c00ff0c0a19 */ /* 0x000fe20000011609 */
[C---:B------:R-:W-:Y:S02]  /*13ca0*/  IMAD R5, R13.reuse, c[0x0][0x444], R5 ;  /* 0x000111000d057a24 */ /* 0x040fe400078e0205 */
[----:B------:R-:W-:Y:S01]  /*13cb0*/  IMAD.WIDE.U32 R16, R13, c[0x0][0x440], R16 ;  /* 0x000110000d107a25 */ /* 0x000fe200078e0010 */
[----:B------:R-:W-:-:S03]  /*13cc0*/  SHF.R.S32.HI R9, RZ, 0x1f, R12 ;  /* 0x0000001fff097819 */ /* 0x000fc6000001140c */
[----:B------:R-:W-:Y:S02]  /*13cd0*/  IMAD R6, R13, c[0x0][0x4dc], R6 ;  /* 0x000137000d067a24 */ /* 0x000fe400078e0206 */
[----:B------:R-:W-:-:S04]  /*13ce0*/  @P0 IMAD.HI.U32 R2, R4, c[0x0][0x4ec], RZ ;  /* 0x00013b0004020a27 */ /* 0x000fc800078e00ff */
[----:B------:R-:W-:Y:S01]  /*13cf0*/  IMAD.WIDE.U32 R14, R13, c[0x0][0x4d8], R14 ;  /* 0x000136000d0e7a25 */ /* 0x000fe200078e000e */
[----:B-----5:R-:W-:-:S03]  /*13d00*/  SHF.R.S32.HI R13, RZ, 0x1f, R18 ;  /* 0x0000001fff0d7819 */ /* 0x020fc60000011412 */
[----:B------:R-:W-:Y:S02]  /*13d10*/  IMAD.IADD R17, R17, 0x1, R5 ;  /* 0x0000000111117824 */ /* 0x000fe400078e0205 */
[----:B------:R-:W-:Y:S01]  /*13d20*/  IMAD.MOV.U32 R8, RZ, RZ, R4 ;  /* 0x000000ffff087224 */ /* 0x000fe200078e0004 */
[----:B------:R-:W-:Y:S01]  /*13d30*/  @P0 SHF.R.U32.HI R8, RZ, c[0x0][0x4f0], R2 ;  /* 0x00013c00ff080a19 */ /* 0x000fe20000011602 */
[----:B------:R-:W-:Y:S02]  /*13d40*/  IMAD.IADD R15, R15, 0x1, R6 ;  /* 0x000000010f0f7824 */ /* 0x000fe400078e0206 */
[----:B------:R-:W-:Y:S01]  /*13d50*/  IMAD.MOV R5, RZ, RZ, -R12 ;  /* 0x000000ffff057224 */ /* 0x000fe200078e0a0c */
[----:B------:R-:W-:Y:S01]  /*13d60*/  SHF.R.S32.HI R6, RZ, 0x1f, R8 ;  /* 0x0000001fff067819 */ /* 0x000fe20000011408 */
[C---:B------:R-:W-:Y:S02]  /*13d70*/  IMAD R2, R13.reuse, c[0x0][0x4e0], RZ ;  /* 0x000138000d027a24 */ /* 0x040fe400078e02ff */
[----:B------:R-:W-:-:S02]  /*13d80*/  IMAD R13, R13, c[0x0][0x448], RZ ;  /* 0x000112000d0d7a24 */ /* 0x000fc400078e02ff */
[----:B------:R-:W-:Y:S02]  /*13d90*/  IMAD R5, R5, c[0x0][0x4e8], R4 ;  /* 0x00013a0005057a24 */ /* 0x000fe400078e0204 */
[----:B------:R-:W-:-:S04]  /*13da0*/  IMAD.WIDE.U32 R14, R18, c[0x0][0x4e0], R14 ;  /* 0x00013800120e7a25 */ /* 0x000fc800078e000e */
[----:B------:R-:W-:Y:S01]  /*13db0*/  IMAD R2, R18, c[0x0][0x4e4], R2 ;  /* 0x0001390012027a24 */ /* 0x000fe200078e0202 */
[----:B------:R-:W-:Y:S01]  /*13dc0*/  IADD3 R12, P0, R12, R14, RZ ;  /* 0x0000000e0c0c7210 */ /* 0x000fe20007f1e0ff */
[C---:B------:R-:W-:Y:S02]  /*13dd0*/  IMAD R13, R18.reuse, c[0x0][0x44c], R13 ;  /* 0x00011300120d7a24 */ /* 0x040fe400078e020d */
[----:B------:R-:W-:Y:S01]  /*13de0*/  IMAD.WIDE.U32 R18, R18, c[0x0][0x448], R16 ;  /* 0x0001120012127a25 */ /* 0x000fe200078e0010 */
[----:B------:R-:W-:-:S03]  /*13df0*/  SHF.R.S32.HI R16, RZ, 0x1f, R5 ;  /* 0x0000001fff107819 */ /* 0x000fc60000011405 */
[----:B------:R-:W-:Y:S01]  /*13e00*/  IMAD.IADD R19, R19, 0x1, R13 ;  /* 0x0000000113137824 */ /* 0x000fe200078e020d */
[----:B------:R-:W-:Y:S01]  /*13e10*/  IADD3.X R13, R9, R15, R2, P0, !PT ;  /* 0x0000000f090d7210 */ /* 0x000fe200007fe402 */
[----:B------:R-:W-:Y:S02]  /*13e20*/  IMAD R16, R16, c[0x0][0x4c8], RZ ;  /* 0x0001320010107a24 */ /* 0x000fe400078e02ff */
[----:B------:R-:W-:Y:S02]  /*13e30*/  IMAD.MOV R2, RZ, RZ, -R8 ;  /* 0x000000ffff027224 */ /* 0x000fe400078e0a08 */
[C---:B------:R-:W-:Y:S02]  /*13e40*/  IMAD R16, R5.reuse, c[0x0][0x4cc], R16 ;  /* 0x0001330005107a24 */ /* 0x040fe400078e0210 */
[----:B------:R-:W-:-:S04]  /*13e50*/  IMAD.WIDE.U32 R14, R5, c[0x0][0x4c8], R12 ;  /* 0x00013200050e7a25 */ /* 0x000fc800078e000c */
[----:B------:R-:W-:Y:S01]  /*13e60*/  IMAD.IADD R16, R15, 0x1, R16 ;  /* 0x000000010f107824 */ /* 0x000fe200078e0210 */
[----:B------:R-:W-:Y:S01]  /*13e70*/  LEA R12, P0, R14, c[0x0][0x4a8], 0x2 ;  /* 0x00012a000e0c7a11 */ /* 0x000fe200078010ff */
[----:B------:R-:W-:Y:S02]  /*13e80*/  IMAD R6, R6, c[0x0][0x430], RZ ;  /* 0x00010c0006067a24 */ /* 0x000fe400078e02ff */
[----:B------:R-:W-:-:S04]  /*13e90*/  IMAD.WIDE.U32 R18, R8, c[0x0][0x430], R18 ;  /* 0x00010c0008127a25 */ /* 0x000fc800078e0012 */
[----:B------:R-:W-:Y:S01]  /*13ea0*/  IMAD R4, R2, c[0x0][0x4e8], R4 ;  /* 0x00013a0002047a24 */ /* 0x000fe200078e0204 */
[----:B------:R-:W-:Y:S01]  /*13eb0*/  LEA.HI.X R2, R14, c[0x0][0x4ac], R16, 0x2, P0 ;  /* 0x00012b000e027a11 */ /* 0x000fe200000f1410 */
[----:B------:R-:W-:Y:S01]  /*13ec0*/  IMAD R6, R8, c[0x0][0x434], R6 ;  /* 0x00010d0008067a24 */ /* 0x000fe200078e0206 */
[----:B------:R-:W-:Y:S01]  /*13ed0*/  SHFL.IDX PT, R16, R12, 0x1, 0x1c1f ;  /* 0x003c1f000c107f89 */ /* 0x000fe200000e0000 */
[----:B------:R-:W-:Y:S02]  /*13ee0*/  IMAD.MOV.U32 R20, RZ, RZ, R18 ;  /* 0x000000ffff147224 */ /* 0x000fe400078e0012 */
[----:B------:R-:W-:Y:S01]  /*13ef0*/  IMAD.IADD R21, R19, 0x1, R6 ;  /* 0x0000000113157824 */ /* 0x000fe200078e0206 */
[----:B------:R-:W-:Y:S01]  /*13f00*/  SHFL.IDX PT, R18, R12, RZ, 0x1c1f ;  /* 0x001c1fff0c127589 */ /* 0x000fe200000e0000 */
[----:B------:R-:W-:Y:S01]  /*13f10*/  IMAD.IADD R5, R247, 0x1, R22 ;  /* 0x00000001f7057824 */ /* 0x000fe200078e0216 */
[----:B------:R-:W-:Y:S01]  /*13f20*/  SHF.R.S32.HI R6, RZ, 0x1f, R4 ;  /* 0x0000001fff067819 */ /* 0x000fe20000011404 */
[----:B------:R-:W-:Y:S01]  /*13f30*/  IMAD.WIDE.U32 R20, R4, c[0x0][0x428], R20 ;  /* 0x00010a0004147a25 */ /* 0x000fe200078e0014 */
[----:B------:R-:W1:Y:S01]  /*13f40*/  SHFL.IDX PT, R19, R2, RZ, 0x1c1f ;  /* 0x001c1fff02137589 */ /* 0x000e6200000e0000 */
[----:B------:R-:W-:-:S02]  /*13f50*/  IADD3 R22, R245, 0x38, RZ ;  /* 0x00000038f5167810 */ /* 0x000fc40007ffe0ff */
[C---:B------:R-:W-:Y:S01]  /*13f60*/  IADD3 R9, R5.reuse, 0x8, RZ ;  /* 0x0000000805097810 */ /* 0x040fe20007ffe0ff */
[----:B------:R-:W2:Y:S01]  /*13f70*/  SHFL.IDX PT, R17, R2, 0x1, 0x1c1f ;  /* 0x003c1f0002117f89 */ /* 0x000ea200000e0000 */
[----:B------:R-:W-:Y:S02]  /*13f80*/  ISETP.GE.OR P4, PT, R5, UR4, P1 ;  /* 0x0000000405007c0c */ /* 0x000fe40008f86670 */
[----:B------:R-:W-:Y:S01]  /*13f90*/  ISETP.GE.OR P3, PT, R9, UR4, P1 ;  /* 0x0000000409007c0c */ /* 0x000fe20008f66670 */
[----:B------:R-:W-:Y:S01]  /*13fa0*/  SHFL.IDX PT, R14, R12, 0x2, 0x1c1f ;  /* 0x005c1f000c0e7f89 */ /* 0x000fe200000e0000 */
[----:B------:R-:W-:-:S03]  /*13fb0*/  IADD3 R8, R5, 0x40, RZ ;  /* 0x0000004005087810 */ /* 0x000fc60007ffe0ff */
[----:B------:R-:W3:Y:S01]  /*13fc0*/  SHFL.IDX PT, R15, R2, 0x2, 0x1c1f ;  /* 0x005c1f00020f7f89 */ /* 0x000ee200000e0000 */
[----:B------:R-:W-:-:S03]  /*13fd0*/  ISETP.GE.OR P2, PT, R8, UR4, P1 ;  /* 0x0000000408007c0c */ /* 0x000fc60008f46670 */
[----:B------:R-:W-:Y:S04]  /*13fe0*/  SHFL.IDX PT, R12, R12, 0x3, 0x1c1f ;  /* 0x007c1f000c0c7f89 */ /* 0x000fe800000e0000 */
[----:B------:R4:W5:Y:S04]  /*13ff0*/  SHFL.IDX PT, R13, R2, 0x3, 0x1c1f ;  /* 0x007c1f00020d7f89 */ /* 0x00096800000e0000 */
[----:B-1----:R1:W-:Y:S04]  /*14000*/  @!P4 ST.E [R18.64], R7 ;  /* 0x000000071200c985 */ /* 0x0023e8000c101908 */
[----:B--2---:R1:W-:Y:S01]  /*14010*/  @!P3 ST.E [R16.64], R10 ;  /* 0x0000000a1000b985 */ /* 0x0043e2000c101908 */
[----:B------:R-:W-:-:S03]  /*14020*/  ISETP.GE.AND P3, PT, R5, UR4, PT ;  /* 0x0000000405007c0c */ /* 0x000fc6000bf66270 */
[----:B---3--:R1:W-:Y:S01]  /*14030*/  @!P2 ST.E [R14.64], R11 ;  /* 0x0000000b0e00a985 */ /* 0x0083e2000c101908 */
[----:B------:R-:W-:Y:S01]  /*14040*/  ISETP.GE.AND P2, PT, R9, UR4, PT ;  /* 0x0000000409007c0c */ /* 0x000fe2000bf46270 */
[----:B----4-:R-:W-:Y:S01]  /*14050*/  IMAD R2, R6, c[0x0][0x428], RZ ;  /* 0x00010a0006027a24 */ /* 0x010fe200078e02ff */
[----:B------:R-:W-:-:S03]  /*14060*/  IADD3 R6, R5, 0x48, RZ ;  /* 0x0000004805067810 */ /* 0x000fc60007ffe0ff */
[----:B------:R-:W-:Y:S01]  /*14070*/  IMAD R2, R4, c[0x0][0x42c], R2 ;  /* 0x00010b0004027a24 */ /* 0x000fe200078e0202 */
[----:B------:R-:W-:Y:S02]  /*14080*/  ISETP.GE.OR P1, PT, R6, UR4, P1 ;  /* 0x0000000406007c0c */ /* 0x000fe40008f26670 */
[----:B------:R-:W-:Y:S01]  /*14090*/  LEA R4, P0, R20, c[0x0][0x400], 0x2 ;  /* 0x0001000014047a11 */ /* 0x000fe200078010ff */
[----:B------:R-:W-:-:S04]  /*140a0*/  IMAD.IADD R2, R21, 0x1, R2 ;  /* 0x0000000115027824 */ /* 0x000fc800078e0202 */
[----:B------:R1:W2:Y:S01]  /*140b0*/  SHFL.IDX PT, R7, R4, RZ, 0x1c1f ;  /* 0x001c1fff04077589 */ /* 0x0002a200000e0000 */
[----:B------:R-:W-:Y:S02]  /*140c0*/  LEA.HI.X R2, R20, c[0x0][0x404], R2, 0x2, P0 ;  /* 0x0001010014027a11 */ /* 0x000fe400000f1402 */
[----:B------:R-:W-:-:S03]  /*140d0*/  ISETP.GE.AND P0, PT, R6, UR4, PT ;  /* 0x0000000406007c0c */ /* 0x000fc6000bf06270 */
[----:B-----5:R1:W-:Y:S01]  /*140e0*/  @!P1 ST.E [R12.64], R0 ;  /* 0x000000000c009985 */ /* 0x0203e2000c101908 */
[----:B------:R-:W-:-:S03]  /*140f0*/  ISETP.GE.AND P1, PT, R8, UR4, PT ;  /* 0x0000000408007c0c */ /* 0x000fc6000bf26270 */
[----:B------:R1:W3:Y:S01]  /*14100*/  SHFL.IDX PT, R10, R2, RZ, 0x1c1f ;  /* 0x001c1fff020a7589 */ /* 0x0002e200000e0000 */
[----:B------:R-:W-:Y:S05]  /*14110*/  @P3 BRA `(.L_x_1367) ;  /* 0x0000021000003947 */ /* 0x000fea0003800000 */
[----:B------:R-:W-:Y:S02]  /*14120*/  ISETP.GE.AND P3, PT, R245, c[0x0][0x3c8], PT ;  /* 0x0000f200f5007a0c */ /* 0x000fe40003f66270 */
[----:B------:R-:W-:Y:S02]  /*14130*/  ISETP.GE.AND P5, PT, R34, c[0x0][0x3c8], PT ;  /* 0x0000f20022007a0c */ /* 0x000fe40003fa6270 */
[----:B------:R-:W-:-:S09]  /*14140*/  ISETP.GE.AND P6, PT, R26, c[0x0][0x3c8], PT ;  /* 0x0000f2001a007a0c */ /* 0x000fd20003fc6270 */
[----:B--2---:R-:W-:-:S04]  /*14150*/  @!P3 LEA R8, P4, R245, R7, 0x2 ;  /* 0x00000007f508b211 */ /* 0x004fc800078810ff */
[----:B---3--:R-:W-:Y:S02]  /*14160*/  @!P3 LEA.HI.X R9, R245, R10, R36, 0x2, P4 ;  /* 0x0000000af509b211 */ /* 0x008fe400020f1424 */
[----:B------:R-:W-:-:S03]  /*14170*/  ISETP.GE.AND P4, PT, R32, c[0x0][0x3c8], PT ;  /* 0x0000f20020007a0c */ /* 0x000fc60003f86270 */
[----:B------:R2:W-:Y:S02]  /*14180*/  @!P3 ST.E.64 [R8.64], R144 ;  /* 0x000000900800b985 */ /* 0x0005e4000c101b08 */
[----:B--2---:R-:W-:-:S04]  /*14190*/  @!P5 LEA R8, P3, R34, R7, 0x2 ;  /* 0x000000072208d211 */ /* 0x004fc800078610ff */
[----:B------:R-:W-:Y:S02]  /*141a0*/  @!P5 LEA.HI.X R9, R34, R10, R35, 0x2, P3 ;  /* 0x0000000a2209d211 */ /* 0x000fe400018f1423 */
        /* <DEDUP_REMOVED lines=9> */
[----:B------:R2:W-:Y:S01]  /*14240*/  @!P3 ST.E.64 [R8.64], R132 ;  /* 0x000000840800b985 */ /* 0x0005e2000c101b08 */
[----:B-1----:R-:W-:-:S04]  /*14250*/  @!P5 LEA R14, P3, R28, R7, 0x2 ;  /* 0x000000071c0ed211 */ /* 0x002fc800078610ff */
[----:B------:R-:W-:Y:S02]  /*14260*/  @!P5 LEA.HI.X R15, R28, R10, R29, 0x2, P3 ;  /* 0x0000000a1c0fd211 */ /* 0x000fe400018f141d */
[----:B------:R-:W-:Y:S02]  /*14270*/  ISETP.GE.AND P5, PT, R24, c[0x0][0x3c8], PT ;  /* 0x0000f20018007a0c */ /* 0x000fe40003fa6270 */
[----:B------:R-:W-:-:S04]  /*14280*/  @!P6 LEA R12, P3, R26, R7, 0x2 ;  /* 0x000000071a0ce211 */ /* 0x000fc800078610ff */
[----:B------:R-:W-:-:S07]  /*14290*/  @!P6 LEA.HI.X R13, R26, R10, R27, 0x2, P3 ;  /* 0x0000000a1a0de211 */ /* 0x000fce00018f141b */
[----:B--2---:R-:W-:-:S04]  /*142a0*/  @!P5 LEA R8, P3, R24, R7, 0x2 ;  /* 0x000000071808d211 */ /* 0x004fc800078610ff */
[----:B------:R-:W-:Y:S02]  /*142b0*/  @!P5 LEA.HI.X R9, R24, R10, R25, 0x2, P3 ;  /* 0x0000000a1809d211 */ /* 0x000fe400018f1419 */
[----:B------:R-:W-:-:S04]  /*142c0*/  @!P4 LEA R6, P3, R22, R7, 0x2 ;  /* 0x000000071606c211 */ /* 0x000fc800078610ff */
[----:B------:R-:W-:Y:S02]  /*142d0*/  @!P4 LEA.HI.X R7, R22, R10, R23, 0x2, P3 ;  /* 0x0000000a1607c211 */ /* 0x000fe400018f1417 */
[----:B------:R-:W-:-:S13]  /*142e0*/  ISETP.GE.AND P3, PT, R28, c[0x0][0x3c8], PT ;  /* 0x0000f2001c007a0c */ /* 0x000fda0003f66270 */
[----:B------:R1:W-:Y:S04]  /*142f0*/  @!P3 ST.E.64 [R14.64], R128 ;  /* 0x000000800e00b985 */ /* 0x0003e8000c101b08 */
[----:B------:R1:W-:Y:S04]  /*14300*/  @!P6 ST.E.64 [R12.64], R124 ;  /* 0x0000007c0c00e985 */ /* 0x0003e8000c101b08 */
[----:B------:R1:W-:Y:S04]  /*14310*/  @!P5 ST.E.64 [R8.64], R120 ;  /* 0x000000780800d985 */ /* 0x0003e8000c101b08 */
[----:B------:R1:W-:Y:S02]  /*14320*/  @!P4 ST.E.64 [R6.64], R116 ;  /* 0x000000740600c985 */ /* 0x0003e4000c101b08 */
.L_x_1367:
[----:B------:R-:W-:Y:S05]  /*14330*/  BSYNC B0 ;  /* 0x0000000000007941 */ /* 0x000fea0003800000 */
.L_x_1366:
[----:B------:R4:W1:Y:S01]  /*14340*/  SHFL.IDX PT, R5, R2, 0x1, 0x1c1f ;  /* 0x003c1f0002057f89 */ /* 0x00086200000e0000 */
[----:B------:R-:W-:Y:S03]  /*14350*/  BSSY B0, `(.L_x_1368) ;  /* 0x0000023000007945 */ /* 0x000fe60003800000 */
[----:B-1----:R4:W1:Y:S01]  /*14360*/  SHFL.IDX PT, R0, R4, 0x1, 0x1c1f ;  /* 0x003c1f0004007f89 */ /* 0x00286200000e0000 */
[----:B------:R-:W-:Y:S05]  /*14370*/  @P2 BRA `(.L_x_1369) ;  /* 0x0000020000002947 */ /* 0x000fea0003800000 */
[----:B------:R-:W-:Y:S02]  /*14380*/  ISETP.GE.AND P3, PT, R245, c[0x0][0x3c8], PT ;  /* 0x0000f200f5007a0c */ /* 0x000fe40003f66270 */
[----:B------:R-:W-:-:S02]  /*14390*/  ISETP.GE.AND P5, PT, R34, c[0x0][0x3c8], PT ;  /* 0x0000f20022007a0c */ /* 0x000fc40003fa6270 */
[----:B------:R-:W-:-:S09]  /*143a0*/  ISETP.GE.AND P2, PT, R32, c[0x0][0x3c8], PT ;  /* 0x0000f20020007a0c */ /* 0x000fd20003f46270 */
[----:B-1----:R-:W-:-:S04]  /*143b0*/  @!P3 LEA R8, P4, R245, R0, 0x2 ;  /* 0x00000000f508b211 */ /* 0x002fc800078810ff */
[----:B------:R-:W-:Y:S02]  /*143c0*/  @!P3 LEA.HI.X R9, R245, R5, R36, 0x2, P4 ;  /* 0x00000005f509b211 */ /* 0x000fe400020f1424 */
[----:B------:R-:W-:-:S03]  /*143d0*/  @!P5 LEA R6, P4, R34, R0, 0x2 ;  /* 0x000000002206d211 */ /* 0x000fc600078810ff */
[----:B------:R1:W-:Y:S01]  /*143e0*/  @!P3 ST.E.64 [R8.64], R146 ;  /* 0x000000920800b985 */ /* 0x0003e2000c101b08 */
[----:B------:R-:W-:Y:S02]  /*143f0*/  ISETP.GE.AND P3, PT, R30, c[0x0][0x3c8], PT ;  /* 0x0000f2001e007a0c */ /* 0x000fe40003f66270 */
[----:B--2---:R-:W-:-:S05]  /*14400*/  @!P5 LEA.HI.X R7, R34, R5, R35, 0x2, P4 ;  /* 0x000000052207d211 */ /* 0x004fca00020f1423 */
[----:B------:R2:W-:Y:S01]  /*14410*/  @!P5 ST.E.64 [R6.64], R142 ;  /* 0x0000008e0600d985 */ /* 0x0005e2000c101b08 */
[----:B------:R-:W-:Y:S02]  /*14420*/  ISETP.GE.AND P5, PT, R28, c[0x0][0x3c8], PT ;  /* 0x0000f2001c007a0c */ /* 0x000fe40003fa6270 */
[----:B-1----:R-:W-:-:S04]  /*14430*/  @!P2 LEA R8, P4, R32, R0, 0x2 ;  /* 0x000000002008a211 */ /* 0x002fc800078810ff */
[----:B------:R-:W-:Y:S02]  /*14440*/  @!P2 LEA.HI.X R9, R32, R5, R33, 0x2, P4 ;  /* 0x000000052009a211 */ /* 0x000fe400020f1421 */
[----:B--2---:R-:W-:-:S03]  /*14450*/  @!P3 LEA R6, P4, R30, R0, 0x2 ;  /* 0x000000001e06b211 */ /* 0x004fc600078810ff */
[----:B------:R1:W-:Y:S01]  /*14460*/  @!P2 ST.E.64 [R8.64], R138 ;  /* 0x0000008a0800a985 */ /* 0x0003e2000c101b08 */
[----:B------:R-:W-:Y:S02]  /*14470*/  @!P3 LEA.HI.X R7, R30, R5, R31, 0x2, P4 ;  /* 0x000000051e07b211 */ /* 0x000fe400020f141f */
[----:B------:R-:W-:-:S03]  /*14480*/  ISETP.GE.AND P4, PT, R26, c[0x0][0x3c8], PT ;  /* 0x0000f2001a007a0c */ /* 0x000fc60003f86270 */
[----:B------:R-:W-:Y:S01]  /*14490*/  @!P3 ST.E.64 [R6.64], R134 ;  /* 0x000000860600b985 */ /* 0x000fe2000c101b08 */
[----:B------:R-:W-:Y:S02]  /*144a0*/  ISETP.GE.AND P3, PT, R24, c[0x0][0x3c8], PT ;  /* 0x0000f20018007a0c */ /* 0x000fe40003f66270 */
[----:B-1----:R-:W-:-:S04]  /*144b0*/  @!P5 LEA R8, P2, R28, R0, 0x2 ;  /* 0x000000001c08d211 */ /* 0x002fc800078410ff */
[----:B------:R-:W-:Y:S02]  /*144c0*/  @!P5 LEA.HI.X R9, R28, R5, R29, 0x2, P2 ;  /* 0x000000051c09d211 */ /* 0x000fe400010f141d */
[----:B------:R-:W-:-:S03]  /*144d0*/  ISETP.GE.AND P2, PT, R22, c[0x0][0x3c8], PT ;  /* 0x0000f20016007a0c */ /* 0x000fc60003f46270 */
[----:B------:R1:W-:Y:S02]  /*144e0*/  @!P5 ST.E.64 [R8.64], R130 ;  /* 0x000000820800d985 */ /* 0x0003e4000c101b08 */
[----:B-1----:R-:W-:-:S04]  /*144f0*/  @!P4 LEA R8, P5, R26, R0, 0x2 ;  /* 0x000000001a08c211 */ /* 0x002fc800078a10ff */
[----:B------:R-:W-:Y:S02]  /*14500*/  @!P4 LEA.HI.X R9, R26, R5, R27, 0x2, P5 ;  /* 0x000000051a09c211 */ /* 0x000fe400028f141b */
[----:B------:R-:W-:-:S03]  /*14510*/  @!P3 LEA R6, P5, R24, R0, 0x2 ;  /* 0x000000001806b211 */ /* 0x000fc600078a10ff */
[----:B------:R1:W-:Y:S01]  /*14520*/  @!P4 ST.E.64 [R8.64], R126 ;  /* 0x0000007e0800c985 */ /* 0x0003e2000c101b08 */
[----:B------:R-:W-:Y:S02]  /*14530*/  @!P3 LEA.HI.X R7, R24, R5, R25, 0x2, P5 ;  /* 0x000000051807b211 */ /* 0x000fe400028f1419 */
[----:B---3--:R-:W-:-:S03]  /*14540*/  @!P2 LEA R10, P5, R22, R0, 0x2 ;  /* 0x00000000160aa211 */ /* 0x008fc600078a10ff */
[----:B------:R1:W-:Y:S01]  /*14550*/  @!P3 ST.E.64 [R6.64], R122 ;  /* 0x0000007a0600b985 */ /* 0x0003e2000c101b08 */
[----:B------:R-:W-:-:S05]  /*14560*/  @!P2 LEA.HI.X R11, R22, R5, R23, 0x2, P5 ;  /* 0x00000005160ba211 */ /* 0x000fca00028f1417 */
[----:B------:R1:W-:Y:S04]  /*14570*/  @!P2 ST.E.64 [R10.64], R118 ;  /* 0x000000760a00a985 */ /* 0x0003e8000c101b08 */
.L_x_1369:
[----:B------:R-:W-:Y:S05]  /*14580*/  BSYNC B0 ;  /* 0x0000000000007941 */ /* 0x000fea0003800000 */
.L_x_1368:
[----:B------:R4:W3:Y:S01]  /*14590*/  SHFL.IDX PT, R5, R2, 0x2, 0x1c1f ;  /* 0x005c1f0002057f89 */ /* 0x0008e200000e0000 */
[----:B------:R-:W-:Y:S03]  /*145a0*/  BSSY B0, `(.L_x_1370) ;  /* 0x0000023000007945 */ /* 0x000fe60003800000 */
[----:B-1----:R4:W1:Y:S01]  /*145b0*/  SHFL.IDX PT, R0, R4, 0x2, 0x1c1f ;  /* 0x005c1f0004007f89 */ /* 0x00286200000e0000 */
[----:B------:R-:W-:Y:S05]  /*145c0*/  @P1 BRA `(.L_x_1371) ;  /* 0x0000020000001947 */ /* 0x000fea0003800000 */
[----:B------:R-:W-:Y:S02]  /*145d0*/  ISETP.GE.AND P3, PT, R245, c[0x0][0x3c8], PT ;  /* 0x0000f200f5007a0c */ /* 0x000fe40003f66270 */
[----:B------:R-:W-:Y:S02]  /*145e0*/  ISETP.GE.AND P5, PT, R34, c[0x0][0x3c8], PT ;  /* 0x0000f20022007a0c */ /* 0x000fe40003fa6270 */
[----:B------:R-:W-:Y:S02]  /*145f0*/  ISETP.GE.AND P2, PT, R32, c[0x0][0x3c8], PT ;  /* 0x0000f20020007a0c */ /* 0x000fe40003f46270 */
[----:B------:R-:W-:-:S07]  /*14600*/  ISETP.GE.AND P1, PT, R30, c[0x0][0x3c8], PT ;  /* 0x0000f2001e007a0c */ /* 0x000fce0003f26270 */
[----:B-1----:R-:W-:-:S04]  /*14610*/  @!P3 LEA R8, P4, R245, R0, 0x2 ;  /* 0x00000000f508b211 */ /* 0x002fc800078810ff */
[----:B---3--:R-:W-:Y:S02]  /*14620*/  @!P3 LEA.HI.X R9, R245, R5, R36, 0x2, P4 ;  /* 0x00000005f509b211 */ /* 0x008fe400020f1424 */
[----:B------:R-:W-:-:S03]  /*14630*/  @!P5 LEA R6, P4, R34, R0, 0x2 ;  /* 0x000000002206d211 */ /* 0x000fc600078810ff */
[----:B------:R1:W-:Y:S01]  /*14640*/  @!P3 ST.E.64 [R8.64], R148 ;  /* 0x000000940800b985 */ /* 0x0003e2000c101b08 */
[----:B--2---:R-:W-:Y:S02]  /*14650*/  @!P5 LEA.HI.X R7, R34, R5, R35, 0x2, P4 ;  /* 0x000000052207d211 */ /* 0x004fe400020f1423 */
[----:B------:R-:W-:-:S03]  /*14660*/  ISETP.GE.AND P4, PT, R28, c[0x0][0x3c8], PT ;  /* 0x0000f2001c007a0c */ /* 0x000fc60003f86270 */
[----:B------:R2:W-:Y:S01]  /*14670*/  @!P5 ST.E.64 [R6.64], R152 ;  /* 0x000000980600d985 */ /* 0x0005e2000c101b08 */
[----:B-1----:R-:W-:-:S04]  /*14680*/  @!P2 LEA R8, P3, R32, R0, 0x2 ;  /* 0x000000002008a211 */ /* 0x002fc800078610ff */
[-C--:B------:R-:W-:Y:S02]  /*14690*/  @!P2 LEA.HI.X R9, R32, R5.reuse, R33, 0x2, P3 ;  /* 0x000000052009a211 */ /* 0x080fe400018f1421 */
[----:B--2---:R-:W-:Y:S02]  /*146a0*/  @!P1 LEA R6, P5, R30, R0, 0x2 ;  /* 0x000000001e069211 */ /* 0x004fe400078a10ff */
[----:B------:R-:W-:Y:S01]  /*146b0*/  ISETP.GE.AND P3, PT, R26, c[0x0][0x3c8], PT ;  /* 0x0000f2001a007a0c */ /* 0x000fe20003f66270 */
[----:B------:R1:W-:Y:S01]  /*146c0*/  @!P2 ST.E.64 [R8.64], R156 ;  /* 0x0000009c0800a985 */ /* 0x0003e2000c101b08 */
[----:B------:R-:W-:Y:S02]  /*146d0*/  @!P1 LEA.HI.X R7, R30, R5, R31, 0x2, P5 ;  /* 0x000000051e079211 */ /* 0x000fe400028f141f */
[----:B------:R-:W-:-:S03]  /*146e0*/  ISETP.GE.AND P2, PT, R24, c[0x0][0x3c8], PT ;  /* 0x0000f20018007a0c */ /* 0x000fc60003f46270 */
[----:B------:R2:W-:Y:S01]  /*146f0*/  @!P1 ST.E.64 [R6.64], R160 ;  /* 0x000000a006009985 */ /* 0x0005e2000c101b08 */
[----:B------:R-:W-:Y:S02]  /*14700*/  ISETP.GE.AND P1, PT, R22, c[0x0][0x3c8], PT ;  /* 0x0000f20016007a0c */ /* 0x000fe40003f26270 */
[----:B-1----:R-:W-:-:S04]  /*14710*/  @!P4 LEA R8, P5, R28, R0, 0x2 ;  /* 0x000000001c08c211 */ /* 0x002fc800078a10ff */
[----:B------:R-:W-:Y:S02]  /*14720*/  @!P4 LEA.HI.X R9, R28, R5, R29, 0x2, P5 ;  /* 0x000000051c09c211 */ /* 0x000fe400028f141d */
[----:B------:R-:W-:-:S03]  /*14730*/  @!P3 LEA R10, P5, R26, R0, 0x2 ;  /* 0x000000001a0ab211 */ /* 0x000fc600078a10ff */
[----:B------:R1:W-:Y:S01]  /*14740*/  @!P4 ST.E.64 [R8.64], R164 ;  /* 0x000000a40800c985 */ /* 0x0003e2000c101b08 */
[----:B------:R-:W-:Y:S02]  /*14750*/  @!P3 LEA.HI.X R11, R26, R5, R27, 0x2, P5 ;  /* 0x000000051a0bb211 */ /* 0x000fe400028f141b */
[----:B--2---:R-:W-:-:S03]  /*14760*/  @!P2 LEA R6, P5, R24, R0, 0x2 ;  /* 0x000000001806a211 */ /* 0x004fc600078a10ff */
[----:B------:R1:W-:Y:S01]  /*14770*/  @!P3 ST.E.64 [R10.64], R168 ;  /* 0x000000a80a00b985 */ /* 0x0003e2000c101b08 */
[----:B------:R-:W-:Y:S02]  /*14780*/  @!P2 LEA.HI.X R7, R24, R5, R25, 0x2, P5 ;  /* 0x000000051807a211 */ /* 0x000fe400028f1419 */
[----:B------:R-:W-:-:S03]  /*14790*/  @!P1 LEA R12, P5, R22, R0, 0x2 ;  /* 0x00000000160c9211 */ /* 0x000fc600078a10ff */
[----:B------:R1:W-:Y:S01]  /*147a0*/  @!P2 ST.E.64 [R6.64], R172 ;  /* 0x000000ac0600a985 */ /* 0x0003e2000c101b08 */
[----:B------:R-:W-:-:S05]  /*147b0*/  @!P1 LEA.HI.X R13, R22, R5, R23, 0x2, P5 ;  /* 0x00000005160d9211 */ /* 0x000fca00028f1417 */
[----:B------:R1:W-:Y:S04]  /*147c0*/  @!P1 ST.E.64 [R12.64], R176 ;  /* 0x000000b00c009985 */ /* 0x0003e8000c101b08 */
.L_x_1371:
[----:B------:R-:W-:Y:S05]  /*147d0*/  BSYNC B0 ;  /* 0x0000000000007941 */ /* 0x000fea0003800000 */
.L_x_1370:
[----:B----4-:R-:W4:Y:S04]  /*147e0*/  SHFL.IDX PT, R2, R2, 0x3, 0x1c1f ;  /* 0x007c1f0002027f89 */ /* 0x010f2800000e0000 */
[----:B------:R-:W3:Y:S01]  /*147f0*/  SHFL.IDX PT, R4, R4, 0x3, 0x1c1f ;  /* 0x007c1f0004047f89 */ /* 0x000ee200000e0000 */
[----:B------:R-:W-:Y:S05]  /*14800*/  @P0 BRA `(.L_x_1372) ;  /* 0x000004d000000947 */ /* 0x000fea0003800000 */
[----:B------:R-:W-:Y:S02]  /*14810*/  ISETP.GE.AND P1, PT, R245, c[0x0][0x3c8], PT ;  /* 0x0000f200f5007a0c */ /* 0x000fe40003f26270 */
[----:B------:R-:W-:Y:S02]  /*14820*/  ISETP.GE.AND P0, PT, R34, c[0x0][0x3c8], PT ;  /* 0x0000f20022007a0c */ /* 0x000fe40003f06270 */
[----:B------:R-:W-:-:S09]  /*14830*/  ISETP.GE.AND P4, PT, R32, c[0x0][0x3c8], PT ;  /* 0x0000f20020007a0c */ /* 0x000fd20003f86270 */
[CC--:B-1-3--:R-:W-:Y:S02]  /*14840*/  @!P1 LEA R8, P3, R245.reuse, R4.reuse, 0x2 ;  /* 0x00000004f5089211 */ /* 0x0cafe400078610ff */
[----:B------:R-:W-:Y:S02]  /*14850*/  @!P0 LEA R6, P2, R34, R4, 0x2 ;  /* 0x0000000422068211 */ /* 0x000fe400078410ff */
[-C--:B----4-:R-:W-:Y:S02]  /*14860*/  @!P1 LEA.HI.X R9, R245, R2.reuse, R36, 0x2, P3 ;  /* 0x00000002f5099211 */ /* 0x090fe400018f1424 */
[----:B------:R-:W-:Y:S02]  /*14870*/  ISETP.GE.AND P3, PT, R30, c[0x0][0x3c8], PT ;  /* 0x0000f2001e007a0c */ /* 0x000fe40003f66270 */
[----:B--2---:R-:W-:Y:S01]  /*14880*/  @!P0 LEA.HI.X R7, R34, R2, R35, 0x2, P2 ;  /* 0x0000000222078211 */ /* 0x004fe200010f1423 */
[----:B------:R1:W-:Y:S01]  /*14890*/  @!P1 ST.E.64 [R8.64], R150 ;  /* 0x0000009608009985 */ /* 0x0003e2000c101b08 */
[----:B------:R-:W-:-:S02]  /*148a0*/  ISETP.GE.AND P2, PT, R28, c[0x0][0x3c8], PT ;  /* 0x0000f2001c007a0c */ /* 0x000fc40003f46270 */
[----:B------:R-:W-:Y:S01]  /*148b0*/  ISETP.GE.AND P1, PT, R26, c[0x0][0x3c8], PT ;  /* 0x0000f2001a007a0c */ /* 0x000fe20003f26270 */
[----:B------:R2:W-:Y:S01]  /*148c0*/  @!P0 ST.E.64 [R6.64], R154 ;  /* 0x0000009a06008985 */ /* 0x0005e2000c101b08 */
[----:B------:R-:W-:Y:S02]  /*148d0*/  ISETP.GE.AND P0, PT, R24, c[0x0][0x3c8], PT ;  /* 0x0000f20018007a0c */ /* 0x000fe40003f06270 */
[----:B-1----:R-:W-:-:S04]  /*148e0*/  @!P4 LEA R8, P5, R32, R4, 0x2 ;  /* 0x000000042008c211 */ /* 0x002fc800078a10ff */
[----:B------:R-:W-:Y:S02]  /*148f0*/  @!P4 LEA.HI.X R9, R32, R2, R33, 0x2, P5 ;  /* 0x000000022009c211 */ /* 0x000fe400028f1421 */
[----:B--2---:R-:W-:-:S03]  /*14900*/  @!P3 LEA R6, P5, R30, R4, 0x2 ;  /* 0x000000041e06b211 */ /* 0x004fc600078a10ff */
[----:B------:R1:W-:Y:S01]  /*14910*/  @!P4 ST.E.64 [R8.64], R158 ;  /* 0x0000009e0800c985 */ /* 0x0003e2000c101b08 */
[----:B------:R-:W-:Y:S02]  /*14920*/  @!P2 LEA R12, P4, R28, R4, 0x2 ;  /* 0x000000041c0ca211 */ /* 0x000fe400078810ff */
[----:B------:R-:W-:Y:S02]  /*14930*/  @!P3 LEA.HI.X R7, R30, R2, R31, 0x2, P5 ;  /* 0x000000021e07b211 */ /* 0x000fe400028f141f */
[----:B------:R-:W-:Y:S02]  /*14940*/  @!P1 LEA R10, P5, R26, R4, 0x2 ;  /* 0x000000041a0a9211 */ /* 0x000fe400078a10ff */
[-C--:B------:R-:W-:Y:S01]  /*14950*/  @!P2 LEA.HI.X R13, R28, R2.reuse, R29, 0x2, P4 ;  /* 0x000000021c0da211 */ /* 0x080fe200020f141d */
[----:B------:R2:W-:Y:S01]  /*14960*/  @!P3 ST.E.64 [R6.64], R162 ;  /* 0x000000a20600b985 */ /* 0x0005e2000c101b08 */
[----:B------:R-:W-:-:S03]  /*14970*/  @!P1 LEA.HI.X R11, R26, R2, R27, 0x2, P5 ;  /* 0x000000021a0b9211 */ /* 0x000fc600028f141b */
[----:B------:R2:W-:Y:S04]  /*14980*/  @!P2 ST.E.64 [R12.64], R166 ;  /* 0x000000a60c00a985 */ /* 0x0005e8000c101b08 */
[----:B------:R2:W-:Y:S01]  /*14990*/  @!P1 ST.E.64 [R10.64], R170 ;  /* 0x000000aa0a009985 */ /* 0x0005e2000c101b08 */
[----:B-1----:R-:W-:-:S04]  /*149a0*/  @!P0 LEA R8, P4, R24, R4, 0x2 ;  /* 0x0000000418088211 */ /* 0x002fc800078810ff */
[----:B------:R-:W-:-:S05]  /*149b0*/  @!P0 LEA.HI.X R9, R24, R2, R25, 0x2, P4 ;  /* 0x0000000218098211 */ /* 0x000fca00020f1419 */
[----:B------:R2:W-:Y:S01]  /*149c0*/  @!P0 ST.E.64 [R8.64], R174 ;  /* 0x000000ae08008985 */ /* 0x0005e2000c101b08 */
[----:B------:R-:W-:-:S13]  /*149d0*/  ISETP.GE.AND P0, PT, R22, c[0x0][0x3c8], PT ;  /* 0x0000f20016007a0c */ /* 0x000fda0003f06270 */
[----:B------:R-:W-:Y:S05]  /*149e0*/  @P0 BRA `(.L_x_1372) ;  /* 0x000002f000000947 */ /* 0x000fea0003800000 */
[----:B------:R-:W-:-:S04]  /*149f0*/  LEA R4, P0, R22, R4, 0x2 ;  /* 0x0000000416047211 */ /* 0x000fc800078010ff */
[----:B------:R-:W-:-:S05]  /*14a00*/  LEA.HI.X R5, R22, R2, R23, 0x2, P0 ;  /* 0x0000000216057211 */ /* 0x000fca00000f1417 */
[----:B------:R1:W-:Y:S01]  /*14a10*/  ST.E.64 [R4.64], R178 ;  /* 0x000000b204007985 */ /* 0x0003e2000c101b08 */
[----:B------:R-:W-:Y:S05]  /*14a20*/  BRA `(.L_x_1372) ;  /* 0x000002b000007947 */ /* 0x000fea0003800000 */
.L_x_1364:
[----:B------:R-:W-:-:S13]  /*14a30*/  ISETP.GT.AND P0, PT, R243, 0x7f, PT ;  /* 0x0000007ff300780c */ /* 0x000fda0003f04270 */
[----:B------:R-:W-:Y:S05]  /*14a40*/  @P0 BRA `(.L_x_1372) ;  /* 0x0000029000000947 */ /* 0x000fea0003800000 */
[----:B------:R-:W4:Y:S01]  /*14a50*/  LDL.LU R2, [R1+0x14] ;  /* 0x0000140001027983 */ /* 0x000f220000300800 */
[----:B------:R-:W-:-:S05]  /*14a60*/  MOV R4, c[0x0][0x4e8] ;  /* 0x00013a0000047a02 */ /* 0x000fca0000000f00 */
[----:B------:R-:W-:Y:S01]  /*14a70*/  IMAD R0, R4, c[0x0][0x388], RZ ;  /* 0x0000e20004007a24 */ /* 0x000fe200078e02ff */
[----:B----4-:R-:W-:-:S04]  /*14a80*/  IADD3 R2, R2, R243, RZ ;  /* 0x000000f302027210 */ /* 0x010fc80007ffe0ff */
[----:B------:R-:W-:-:S13]  /*14a90*/  ISETP.GE.AND P0, PT, R2, R0, PT ;  /* 0x000000000200720c */ /* 0x000fda0003f06270 */
[----:B------:R-:W-:Y:S05]  /*14aa0*/  @P0 BRA `(.L_x_1372) ;  /* 0x0000023000000947 */ /* 0x000fea0003800000 */
[----:B------:R-:W4:Y:S04]  /*14ab0*/  LDL.LU R5, [R1+0x18] ;  /* 0x0000180001057983 */ /* 0x000f280000300800 */
[----:B------:R-:W5:Y:S04]  /*14ac0*/  LDL.LU R10, [R1+0x2c] ;  /* 0x00002c00010a7983 */ /* 0x000f680000300800 */
[----:B--2---:R-:W2:Y:S01]  /*14ad0*/  LDL.LU R7, [R1+0x28] ;  /* 0x0000280001077983 */ /* 0x004ea20000300800 */
[----:B------:R-:W-:Y:S02]  /*14ae0*/  ISETP.NE.AND P0, PT, R4, 0x1, PT ;  /* 0x000000010400780c */ /* 0x000fe40003f05270 */
[----:B---3--:R-:W-:-:S02]  /*14af0*/  MOV R6, R2 ;  /* 0x0000000200067202 */ /* 0x008fc40000000f00 */
[----:B----4-:R-:W-:Y:S01]  /*14b00*/  SHF.R.S32.HI R4, RZ, 0x1f, R5 ;  /* 0x0000001fff047819 */ /* 0x010fe20000011405 */
[----:B------:R-:W-:Y:S01]  /*14b10*/  IMAD.WIDE.U32 R8, R5, c[0x0][0x4d0], RZ ;  /* 0x0001340005087a25 */ /* 0x000fe200078e00ff */
[----:B-----5:R-:W-:-:S03]  /*14b20*/  SHF.R.S32.HI R0, RZ, 0x1f, R10 ;  /* 0x0000001fff007819 */ /* 0x020fc6000001140a */
[----:B------:R-:W-:-:S04]  /*14b30*/  IMAD R4, R4, c[0x0][0x4d0], RZ ;  /* 0x0001340004047a24 */ /* 0x000fc800078e02ff */
[----:B------:R-:W-:Y:S02]  /*14b40*/  IMAD R4, R5, c[0x0][0x4d4], R4 ;  /* 0x0001350005047a24 */ /* 0x000fe400078e0204 */
[----:B------:R-:W-:-:S03]  /*14b50*/  @P0 IMAD.HI.U32 R5, R2, c[0x0][0x4ec], RZ ;  /* 0x00013b0002050a27 */ /* 0x000fc600078e00ff */
[----:B------:R-:W-:Y:S01]  /*14b60*/  IADD3 R9, R9, R4, RZ ;  /* 0x0000000409097210 */ /* 0x000fe20007ffe0ff */
[----:B------:R-:W-:Y:S01]  /*14b70*/  IMAD R0, R0, c[0x0][0x4d8], RZ ;  /* 0x0001360000007a24 */ /* 0x000fe200078e02ff */
[----:B------:R-:W-:Y:S02]  /*14b80*/  @P0 SHF.R.U32.HI R6, RZ, c[0x0][0x4f0], R5 ;  /* 0x00013c00ff060a19 */ /* 0x000fe40000011605 */
[----:B--2---:R-:W-:Y:S01]  /*14b90*/  SHF.R.S32.HI R4, RZ, 0x1f, R7 ;  /* 0x0000001fff047819 */ /* 0x004fe20000011407 */
[----:B------:R-:W-:Y:S01]  /*14ba0*/  IMAD R0, R10, c[0x0][0x4dc], R0 ;  /* 0x000137000a007a24 */ /* 0x000fe200078e0200 */
[----:B------:R-:W-:Y:S01]  /*14bb0*/  IADD3 R5, -R6, RZ, RZ ;  /* 0x000000ff06057210 */ /* 0x000fe20007ffe1ff */
[----:B------:R-:W-:-:S04]  /*14bc0*/  IMAD.WIDE.U32 R8, R10, c[0x0][0x4d8], R8 ;  /* 0x000136000a087a25 */ /* 0x000fc800078e0008 */
[----:B------:R-:W-:Y:S01]  /*14bd0*/  IMAD R4, R4, c[0x0][0x4e0], RZ ;  /* 0x0001380004047a24 */ /* 0x000fe200078e02ff */
[----:B------:R-:W-:Y:S01]  /*14be0*/  IADD3 R9, R9, R0, RZ ;  /* 0x0000000009097210 */ /* 0x000fe20007ffe0ff */
[----:B------:R-:W-:Y:S01]  /*14bf0*/  IMAD R5, R5, c[0x0][0x4e8], R2 ;  /* 0x00013a0005057a24 */ /* 0x000fe200078e0202 */
[----:B------:R-:W-:Y:S01]  /*14c00*/  SHF.R.S32.HI R0, RZ, 0x1f, R6 ;  /* 0x0000001fff007819 */ /* 0x000fe20000011406 */
[C---:B------:R-:W-:Y:S02]  /*14c10*/  IMAD R4, R7.reuse, c[0x0][0x4e4], R4 ;  /* 0x0001390007047a24 */ /* 0x040fe400078e0204 */
[----:B------:R-:W-:Y:S01]  /*14c20*/  IMAD.WIDE.U32 R8, R7, c[0x0][0x4e0], R8 ;  /* 0x0001380007087a25 */ /* 0x000fe200078e0008 */
[----:B------:R-:W-:-:S04]  /*14c30*/  SHF.R.S32.HI R2, RZ, 0x1f, R5 ;  /* 0x0000001fff027819 */ /* 0x000fc80000011405 */
[----:B------:R-:W-:Y:S01]  /*14c40*/  IADD3 R6, P0, R6, R8, RZ ;  /* 0x0000000806067210 */ /* 0x000fe20007f1e0ff */
[----:B------:R-:W-:-:S03]  /*14c50*/  IMAD R2, R2, c[0x0][0x4c8], RZ ;  /* 0x0001320002027a24 */ /* 0x000fc600078e02ff */
[----:B------:R-:W-:Y:S01]  /*14c60*/  IADD3.X R7, R0, R9, R4, P0, !PT ;  /* 0x0000000900077210 */ /* 0x000fe200007fe404 */
[----:B------:R-:W-:Y:S01]  /*14c70*/  IMAD R2, R5, c[0x0][0x4cc], R2 ;  /* 0x0001330005027a24 */ /* 0x000fe200078e0202 */
[----:B------:R-:W-:-:S03]  /*14c80*/  MOV R0, 0xff800000 ;  /* 0xff80000000007802 */ /* 0x000fc60000000f00 */
[----:B------:R-:W-:-:S05]  /*14c90*/  IMAD.WIDE.U32 R6, R5, c[0x0][0x4c8], R6 ;  /* 0x0001320005067a25 */ /* 0x000fca00078e0006 */
[----:B------:R-:W-:Y:S02]  /*14ca0*/  IADD3 R2, R7, R2, RZ ;  /* 0x0000000207027210 */ /* 0x000fe40007ffe0ff */
[----:B------:R-:W-:-:S04]  /*14cb0*/  LEA R4, P0, R6, c[0x0][0x4a8], 0x2 ;  /* 0x00012a0006047a11 */ /* 0x000fc800078010ff */
[----:B------:R-:W-:-:S05]  /*14cc0*/  LEA.HI.X R5, R6, c[0x0][0x4ac], R2, 0x2, P0 ;  /* 0x00012b0006057a11 */ /* 0x000fca00000f1402 */
[----:B------:R2:W-:Y:S04]  /*14cd0*/  STG.E [R4.64], R0 ;  /* 0x0000000004007986 */ /* 0x0005e8000c101908 */
.L_x_1372:
[----:B------:R-:W-:Y:S05]  /*14ce0*/  BSYNC B1 ;  /* 0x0000000000017941 */ /* 0x000fea0003800000 */
.L_x_1363:
[----:B------:R-:W-:-:S13]  /*14cf0*/  ISETP.NE.AND P0, PT, RZ, UR6, PT ;  /* 0x00000006ff007c0c */ /* 0x000fda000bf05270 */
[----:B------:R-:W-:Y:S01]  /*14d00*/  @P0 WARPSYNC 0xffffffff ;  /* 0xffffffff00000948 */ /* 0x000fe20003800000 */
[----:B------:R-:W-:Y:S06]  /*14d10*/  @P0 BAR.SYNC.DEFER_BLOCKING 0x5, 0x80 ;  /* 0x0142000000000b1d */ /* 0x000fec0000010000 */
[----:B-12---:R-:W1:Y:S04]  /*14d20*/  @P0 LDS R0, [0xb100] ;  /* 0x00b10000ff000984 */ /* 0x006e680000000800 */
[----:B-1----:R1:W-:Y:S04]  /*14d30*/  @P0 STL [R1], R0 ;  /* 0x0000000001000387 */ /* 0x0023e80000100800 */
[----:B------:R-:W-:Y:S06]  /*14d40*/  @P0 BAR.ARV 0x4, 0x80 ;  /* 0x0102000000000b1d */ /* 0x000fec0000002000 */
[----:B------:R-:W-:Y:S05]  /*14d50*/  @P0 BRA `(.L_x_1373) ;  /* 0x0000008000000947 */ /* 0x000fea0003800000 */
[----:B------:R-:W-:Y:S05]  /*14d60*/  BRA.DIV ~URZ, `(.L_x_1374) ;  /* 0x000053927f007947 */ /* 0x000fea000b800000 */
[----:B---3--:R2:W3:Y:S02]  /*14d70*/  SHFL.IDX PT, R4, R3, RZ, 0x1f ;  /* 0x00001fff03047589 */ /* 0x0084e400000e0000 */
.L_x_1405:
[----:B------:R-:W-:Y:S01]  /*14d80*/  WARPSYNC 0xffffffff ;  /* 0xffffffff00007948 */ /* 0x000fe20003800000 */
[----:B------:R-:W-:Y:S01]  /*14d90*/  BAR.SYNC.DEFER_BLOCKING 0x4, 0x80 ;  /* 0x0102000000007b1d */ /* 0x000fe20000010000 */
[----:B------:R-:W-:-:S05]  /*14da0*/  LOP3.LUT P0, RZ, R243, 0x7f, RZ, 0xc0, !PT ;  /* 0x0000007ff3ff7812 */ /* 0x000fca000780c0ff */
[----:B---3--:R3:W-:Y:S08]  /*14db0*/  STL [R1], R4 ;  /* 0x0000000401007387 */ /* 0x0087f00000100800 */
[----:B------:R3:W-:Y:S04]  /*14dc0*/  @!P0 STS [0xb100], R3 ;  /* 0x00b10003ff008388 */ /* 0x0007e80000000800 */
[----:B------:R-:W-:Y:S06]  /*14dd0*/  BAR.ARV 0x5, 0x80 ;  /* 0x0142000000007b1d */ /* 0x000fec0000002000 */
.L_x_1373:
[----:B-1----:R-:W5:Y:S02]  /*14de0*/  LDL R0, [R1] ;  /* 0x0000000001007983 */ /* 0x002f640000100800 */
[----:B-----5:R-:W-:-:S13]  /*14df0*/  ISETP.GE.AND P0, PT, R0, c[0x0][0x538], PT ;  /* 0x00014e0000007a0c */ /* 0x020fda0003f06270 */
[----:B--234-:R-:W-:Y:S01]  /*14e00*/  @P0 CALL.REL.NOINC `(.L_x_1375) ;  /* 0x0000001000000944 */ /* 0x01cfe20003c00000 */
[----:B------:R-:W-:Y:S05]  /*14e10*/  BRA `(.L_x_1376) ;  /* 0xfffeb9e000007947 */ /* 0x000fea000383ffff */
.L_x_1375:
[----:B------:R-:W-:Y:S05]  /*14e20*/  EXIT ;  /* 0x000000000000794d */ /* 0x000fea0003800000 */
.L_x_1307:
[----:B------:R-:W-:Y:S01]  /*14e30*/  IMAD.MOV.U32 R6, RZ, RZ, R11 ;  /* 0x000000ffff067224 */ /* 0x000fe200078e000b */
[----:B------:R-:W-:Y:S01]  /*14e40*/  MOV R5, RZ ;  /* 0x000000ff00057202 */ /* 0x000fe20000000f00 */
[----:B------:R-:W-:Y:S01]  /*14e50*/  IMAD.MOV.U32 R4, RZ, RZ, 0x181f ;  /* 0x0000181fff047424 */ /* 0x000fe200078e00ff */
[----:B------:R-:W-:Y:S02]  /*14e60*/  MOV R2, 0x14e80 ;  /* 0x00014e8000027802 */ /* 0x000fe40000000f00 */
[----:B-1---5:R-:W-:Y:S05]  /*14e70*/  CALL.REL.NOINC `($__internal_17_$__cuda_sm70_shflsync_idx_p) ;  /* 0x0000535000007944 */ /* 0x022fea0003c00000 */
[----:B------:R-:W-:Y:S01]  /*14e80*/  MOV R13, R4 ;  /* 0x00000004000d7202 */ /* 0x000fe20000000f00 */
[----:B------:R-:W-:Y:S05]  /*14e90*/  BRA `(.L_x_1377) ;  /* 0xfffec57000007947 */ /* 0x000fea000383ffff */
.L_x_1308:
[----:B------:R-:W-:Y:S01]  /*14ea0*/  IMAD.MOV.U32 R6, RZ, RZ, R12 ;  /* 0x000000ffff067224 */ /* 0x000fe200078e000c */
[----:B------:R-:W-:Y:S01]  /*14eb0*/  MOV R5, RZ ;  /* 0x000000ff00057202 */ /* 0x000fe20000000f00 */
[----:B------:R-:W-:Y:S01]  /*14ec0*/  IMAD.MOV.U32 R4, RZ, RZ, 0x181f ;  /* 0x0000181fff047424 */ /* 0x000fe200078e00ff */
[----:B------:R-:W-:Y:S02]  /*14ed0*/  MOV R2, 0x14ef0 ;  /* 0x00014ef000027802 */ /* 0x000fe40000000f00 */
[----:B-12--5:R-:W-:Y:S05]  /*14ee0*/  CALL.REL.NOINC `($__internal_17_$__cuda_sm70_shflsync_idx_p) ;  /* 0x000052e000007944 */ /* 0x026fea0003c00000 */
[----:B------:R-:W-:Y:S05]  /*14ef0*/  BRA `(.L_x_1378) ;  /* 0xfffec53000007947 */ /* 0x000fea000383ffff */
.L_x_1311:
[----:B------:R-:W-:Y:S01]  /*14f00*/  IMAD.MOV.U32 R6, RZ, RZ, R11 ;  /* 0x000000ffff067224 */ /* 0x000fe200078e000b */
[----:B--2---:R-:W-:Y:S01]  /*14f10*/  MOV R5, 0x1 ;  /* 0x0000000100057802 */ /* 0x004fe20000000f00 */
[----:B----4-:R-:W-:Y:S01]  /*14f20*/  IMAD.MOV.U32 R4, RZ, RZ, 0x181f ;  /* 0x0000181fff047424 */ /* 0x010fe200078e00ff */
[----:B------:R-:W-:-:S02]  /*14f30*/  MOV R2, 0x14f50 ;  /* 0x00014f5000027802 */ /* 0x000fc40000000f00 */
[----:B-1---5:R-:W-:Y:S05]  /*14f40*/  CALL.REL.NOINC `($__internal_17_$__cuda_sm70_shflsync_idx_p) ;  /* 0x0000528000007944 */ /* 0x022fea0003c00000 */
[----:B------:R-:W-:Y:S01]  /*14f50*/  IMAD.MOV.U32 R13, RZ, RZ, R4 ;  /* 0x000000ffff0d7224 */ /* 0x000fe200078e0004 */
[----:B------:R-:W-:Y:S01]  /*14f60*/  MOV R5, 0x1 ;  /* 0x0000000100057802 */ /* 0x000fe20000000f00 */
[----:B------:R-:W-:Y:S01]  /*14f70*/  IMAD.MOV.U32 R6, RZ, RZ, R12 ;  /* 0x000000ffff067224 */ /* 0x000fe200078e000c */
[----:B------:R-:W-:-:S02]  /*14f80*/  MOV R4, 0x181f ;  /* 0x0000181f00047802 */ /* 0x000fc40000000f00 */
[----:B------:R-:W-:Y:S02]  /*14f90*/  MOV R2, 0x14fb0 ;  /* 0x00014fb000027802 */ /* 0x000fe40000000f00 */
[----:B------:R-:W-:Y:S05]  /*14fa0*/  CALL.REL.NOINC `($__internal_17_$__cuda_sm70_shflsync_idx_p) ;  /* 0x0000522000007944 */ /* 0x000fea0003c00000 */
[----:B------:R-:W-:Y:S05]  /*14fb0*/  BRA `(.L_x_1379) ;  /* 0xfffec58000007947 */ /* 0x000fea000383ffff */
.L_x_1314:
[----:B------:R-:W-:Y:S01]  /*14fc0*/  IMAD.MOV.U32 R6, RZ, RZ, R11 ;  /* 0x000000ffff067224 */ /* 0x000fe200078e000b */
[----:B---3--:R-:W-:Y:S01]  /*14fd0*/  MOV R5, 0x2 ;  /* 0x0000000200057802 */ /* 0x008fe20000000f00 */
[----:B----4-:R-:W-:Y:S01]  /*14fe0*/  IMAD.MOV.U32 R4, RZ, RZ, 0x181f ;  /* 0x0000181fff047424 */ /* 0x010fe200078e00ff */
[----:B------:R-:W-:Y:S02]  /*14ff0*/  MOV R2, 0x15010 ;  /* 0x0001501000027802 */ /* 0x000fe40000000f00 */
[----:B-12--5:R-:W-:Y:S05]  /*15000*/  CALL.REL.NOINC `($__internal_17_$__cuda_sm70_shflsync_idx_p) ;  /* 0x000051c000007944 */ /* 0x026fea0003c00000 */
[----:B------:R-:W-:Y:S01]  /*15010*/  MOV R13, R4 ;  /* 0x00000004000d7202 */ /* 0x000fe20000000f00 */
[----:B------:R-:W-:Y:S05]  /*15020*/  BRA `(.L_x_1380) ;  /* 0xfffec5e000007947 */ /* 0x000fea000383ffff */
.L_x_1315:
[----:B------:R-:W-:Y:S01]  /*15030*/  IMAD.MOV.U32 R6, RZ, RZ, R12 ;  /* 0x000000ffff067224 */ /* 0x000fe200078e000c */
[----:B------:R-:W-:Y:S01]  /*15040*/  MOV R5, 0x2 ;  /* 0x0000000200057802 */ /* 0x000fe20000000f00 */
[----:B----4-:R-:W-:Y:S01]  /*15050*/  IMAD.MOV.U32 R4, RZ, RZ, 0x181f ;  /* 0x0000181fff047424 */ /* 0x010fe200078e00ff */
[----:B------:R-:W-:Y:S02]  /*15060*/  MOV R2, 0x15080 ;  /* 0x0001508000027802 */ /* 0x000fe40000000f00 */
[----:B-123-5:R-:W-:Y:S05]  /*15070*/  CALL.REL.NOINC `($__internal_17_$__cuda_sm70_shflsync_idx_p) ;  /* 0x0000515000007944 */ /* 0x02efea0003c00000 */
[----:B------:R-:W-:Y:S05]  /*15080*/  BRA `(.L_x_1381) ;  /* 0xfffec5a000007947 */ /* 0x000fea000383ffff */
.L_x_1318:
[----:B------:R-:W-:Y:S01]  /*15090*/  IMAD.MOV.U32 R6, RZ, RZ, R11 ;  /* 0x000000ffff067224 */ /* 0x000fe200078e000b */
[----:B-1----:R-:W-:Y:S01]  /*150a0*/  MOV R5, 0x3 ;  /* 0x0000000300057802 */ /* 0x002fe20000000f00 */
[----:B--2---:R-:W-:Y:S01]  /*150b0*/  IMAD.MOV.U32 R4, RZ, RZ, 0x181f ;  /* 0x0000181fff047424 */ /* 0x004fe200078e00ff */
[----:B------:R-:W-:-:S02]  /*150c0*/  MOV R2, 0x150e0 ;  /* 0x000150e000027802 */ /* 0x000fc40000000f00 */
[----:B---345:R-:W-:Y:S05]  /*150d0*/  CALL.REL.NOINC `($__internal_17_$__cuda_sm70_shflsync_idx_p) ;  /* 0x000050f000007944 */ /* 0x038fea0003c00000 */
[----:B------:R-:W-:Y:S01]  /*150e0*/  IMAD.MOV.U32 R13, RZ, RZ, R4 ;  /* 0x000000ffff0d7224 */ /* 0x000fe200078e0004 */
[----:B------:R-:W-:Y:S01]  /*150f0*/  MOV R5, 0x3 ;  /* 0x0000000300057802 */ /* 0x000fe20000000f00 */
[----:B------:R-:W-:Y:S01]  /*15100*/  IMAD.MOV.U32 R6, RZ, RZ, R12 ;  /* 0x000000ffff067224 */ /* 0x000fe200078e000c */
[----:B------:R-:W-:-:S02]  /*15110*/  MOV R4, 0x181f ;  /* 0x0000181f00047802 */ /* 0x000fc40000000f00 */
[----:B------:R-:W-:Y:S02]  /*15120*/  MOV R2, 0x15140 ;  /* 0x0001514000027802 */ /* 0x000fe40000000f00 */
[----:B------:R-:W-:Y:S05]  /*15130*/  CALL.REL.NOINC `($__internal_17_$__cuda_sm70_shflsync_idx_p) ;  /* 0x0000509000007944 */ /* 0x000fea0003c00000 */
[----:B------:R-:W-:Y:S05]  /*15140*/  BRA `(.L_x_1382) ;  /* 0xfffec5c000007947 */ /* 0x000fea000383ffff */
.L_x_1321:
[----:B------:R-:W-:Y:S01]  /*15150*/  IMAD.MOV.U32 R6, RZ, RZ, R11 ;  /* 0x000000ffff067224 */ /* 0x000fe200078e000b */
[----:B--2---:R-:W-:Y:S01]  /*15160*/  MOV R5, 0x4 ;  /* 0x0000000400057802 */ /* 0x004fe20000000f00 */
[----:B------:R-:W-:Y:S01]  /*15170*/  IMAD.MOV.U32 R4, RZ, RZ, 0x181f ;  /* 0x0000181fff047424 */ /* 0x000fe200078e00ff */
[----:B------:R-:W-:Y:S02]  /*15180*/  MOV R2, 0x151a0 ;  /* 0x000151a000027802 */ /* 0x000fe40000000f00 */
[----:B-1-345:R-:W-:Y:S05]  /*15190*/  CALL.REL.NOINC `($__internal_17_$__cuda_sm70_shflsync_idx_p) ;  /* 0x0000503000007944 */ /* 0x03afea0003c00000 */
[----:B------:R-:W-:Y:S01]  /*151a0*/  MOV R13, R4 ;  /* 0x00000004000d7202 */ /* 0x000fe20000000f00 */
[----:B------:R-:W-:Y:S05]  /*151b0*/  BRA `(.L_x_1383) ;  /* 0xfffec62000007947 */ /* 0x000fea000383ffff */
.L_x_1322:
[----:B------:R-:W-:Y:S01]  /*151c0*/  IMAD.MOV.U32 R6, RZ, RZ, R12 ;  /* 0x000000ffff067224 */ /* 0x000fe200078e000c */
[----:B--2---:R-:W-:Y:S01]  /*151d0*/  MOV R5, 0x4 ;  /* 0x0000000400057802 */ /* 0x004fe20000000f00 */
[----:B------:R-:W-:Y:S01]  /*151e0*/  IMAD.MOV.U32 R4, RZ, RZ, 0x181f ;  /* 0x0000181fff047424 */ /* 0x000fe200078e00ff */
[----:B------:R-:W-:Y:S02]  /*151f0*/  MOV R2, 0x15210 ;  /* 0x0001521000027802 */ /* 0x000fe40000000f00 */
[----:B-1-345:R-:W-:Y:S05]  /*15200*/  CALL.REL.NOINC `($__internal_17_$__cuda_sm70_shflsync_idx_p) ;  /* 0x00004fc000007944 */ /* 0x03afea0003c00000 */
[----:B------:R-:W-:Y:S05]  /*15210*/  BRA `(.L_x_1384) ;  /* 0xfffec5e000007947 */ /* 0x000fea000383ffff */
.L_x_1325:
[----:B------:R-:W-:Y:S01]  /*15220*/  IMAD.MOV.U32 R6, RZ, RZ, R11 ;  /* 0x000000ffff067224 */ /* 0x000fe200078e000b */
[----:B-1----:R-:W-:Y:S01]  /*15230*/  MOV R5, 0x5 ;  /* 0x0000000500057802 */ /* 0x002fe20000000f00 */
[----:B---3--:R-:W-:Y:S01]  /*15240*/  IMAD.MOV.U32 R4, RZ, RZ, 0x181f ;  /* 0x0000181fff047424 */ /* 0x008fe200078e00ff */
[----:B------:R-:W-:-:S02]  /*15250*/  MOV R2, 0x15270 ;  /* 0x0001527000027802 */ /* 0x000fc40000000f00 */
[----:B--2-45:R-:W-:Y:S05]  /*15260*/  CALL.REL.NOINC `($__internal_17_$__cuda_sm70_shflsync_idx_p) ;  /* 0x00004f6000007944 */ /* 0x034fea0003c00000 */
[----:B------:R-:W-:Y:S01]  /*15270*/  IMAD.MOV.U32 R13, RZ, RZ, R4 ;  /* 0x000000ffff0d7224 */ /* 0x000fe200078e0004 */
[----:B------:R-:W-:Y:S01]  /*15280*/  MOV R5, 0x5 ;  /* 0x0000000500057802 */ /* 0x000fe20000000f00 */
[----:B------:R-:W-:Y:S01]  /*15290*/  IMAD.MOV.U32 R6, RZ, RZ, R12 ;  /* 0x000000ffff067224 */ /* 0x000fe200078e000c */
[----:B------:R-:W-:-:S02]  /*152a0*/  MOV R4, 0x181f ;  /* 0x0000181f00047802 */ /* 0x000fc40000000f00 */
[----:B------:R-:W-:Y:S02]  /*152b0*/  MOV R2, 0x152d0 ;  /* 0x000152d000027802 */ /* 0x000fe40000000f00 */
[----:B------:R-:W-:Y:S05]  /*152c0*/  CALL.REL.NOINC `($__internal_17_$__cuda_sm70_shflsync_idx_p) ;  /* 0x00004f0000007944 */ /* 0x000fea0003c00000 */
[----:B------:R-:W-:Y:S05]  /*152d0*/  BRA `(.L_x_1385) ;  /* 0xfffec60000007947 */ /* 0x000fea000383ffff */
.L_x_1328:
[----:B------:R-:W-:Y:S01]  /*152e0*/  IMAD.MOV.U32 R6, RZ, RZ, R11 ;  /* 0x000000ffff067224 */ /* 0x000fe200078e000b */
[----:B--2---:R-:W-:Y:S01]  /*152f0*/  MOV R5, 0x6 ;  /* 0x0000000600057802 */ /* 0x004fe20000000f00 */
[----:B---3--:R-:W-:Y:S01]  /*15300*/  IMAD.MOV.U32 R4, RZ, RZ, 0x181f ;  /* 0x0000181fff047424 */ /* 0x008fe200078e00ff */
[----:B------:R-:W-:Y:S02]  /*15310*/  MOV R2, 0x15330 ;  /* 0x0001533000027802 */ /* 0x000fe40000000f00 */
[----:B-1--45:R-:W-:Y:S05]  /*15320*/  CALL.REL.NOINC `($__internal_17_$__cuda_sm70_shflsync_idx_p) ;  /* 0x00004ea000007944 */ /* 0x032fea0003c00000 */
[----:B------:R-:W-:Y:S01]  /*15330*/  MOV R13, R4 ;  /* 0x00000004000d7202 */ /* 0x000fe20000000f00 */
[----:B------:R-:W-:Y:S05]  /*15340*/  BRA `(.L_x_1386) ;  /* 0xfffec66000007947 */ /* 0x000fea000383ffff */
.L_x_1329:
[----:B------:R-:W-:Y:S01]  /*15350*/  IMAD.MOV.U32 R6, RZ, RZ, R12 ;  /* 0x000000ffff067224 */ /* 0x000fe200078e000c */
[----:B------:R-:W-:Y:S01]  /*15360*/  MOV R5, 0x6 ;  /* 0x0000000600057802 */ /* 0x000fe20000000f00 */
[----:B---3--:R-:W-:Y:S01]  /*15370*/  IMAD.MOV.U32 R4, RZ, RZ, 0x181f ;  /* 0x0000181fff047424 */ /* 0x008fe200078e00ff */
[----:B------:R-:W-:Y:S02]  /*15380*/  MOV R2, 0x153a0 ;  /* 0x000153a000027802 */ /* 0x000fe40000000f00 */
[----:B-12-45:R-:W-:Y:S05]  /*15390*/  CALL.REL.NOINC `($__internal_17_$__cuda_sm70_shflsync_idx_p) ;  /* 0x00004e3000007944 */ /* 0x036fea0003c00000 */
[----:B------:R-:W-:Y:S05]  /*153a0*/  BRA `(.L_x_1387) ;  /* 0xfffec62000007947 */ /* 0x000fea000383ffff */
.L_x_1332:
        /* <DEDUP_REMOVED lines=11> */
[----:B------:R-:W-:Y:S01]  /*15460*/  MOV R12, R4 ;  /* 0x00000004000c7202 */ /* 0x000fe20000000f00 */
[----:B------:R-:W-:Y:S05]  /*15470*/  BRA `(.L_x_1388) ;  /* 0xfffec63000007947 */ /* 0x000fea000383ffff */
.L_x_1335:
[----:B------:R-:W-:Y:S01]  /*15480*/  IMAD.MOV.U32 R6, RZ, RZ, R3 ;  /* 0x000000ffff067224 */ /* 0x000fe200078e0003 */
[----:B------:R-:W-:Y:S01]  /*15490*/  MOV R5, RZ ;  /* 0x000000ff00057202 */ /* 0x000fe20000000f00 */
[----:B------:R-:W-:Y:S01]  /*154a0*/  IMAD.MOV.U32 R4, RZ, RZ, 0x181f ;  /* 0x0000181fff047424 */ /* 0x000fe200078e00ff */
[----:B------:R-:W-:Y:S02]  /*154b0*/  MOV R2, 0x154d0 ;  /* 0x000154d000027802 */ /* 0x000fe40000000f00 */
[----:B-1----:R-:W-:Y:S05]  /*154c0*/  CALL.REL.NOINC `($__internal_17_$__cuda_sm70_shflsync_idx_p) ;  /* 0x00004d0000007944 */ /* 0x002fea0003c00000 */
[----:B------:R-:W-:Y:S01]  /*154d0*/  MOV R12, R4 ;  /* 0x00000004000c7202 */ /* 0x000fe20000000f00 */
[----:B------:R-:W-:Y:S05]  /*154e0*/  BRA `(.L_x_1389) ;  /* 0xfffeeac000007947 */ /* 0x000fea000383ffff */
.L_x_1336:
[----:B------:R-:W-:Y:S01]  /*154f0*/  IMAD.MOV.U32 R6, RZ, RZ, R7 ;  /* 0x000000ffff067224 */ /* 0x000fe200078e0007 */
[----:B------:R-:W-:Y:S01]  /*15500*/  MOV R5, RZ ;  /* 0x000000ff00057202 */ /* 0x000fe20000000f00 */
[----:B------:R-:W-:Y:S01]  /*15510*/  IMAD.MOV.U32 R4, RZ, RZ, 0x181f ;  /* 0x0000181fff047424 */ /* 0x000fe200078e00ff */
[----:B------:R-:W-:Y:S02]  /*15520*/  MOV R2, 0x15540 ;  /* 0x0001554000027802 */ /* 0x000fe40000000f00 */
[----:B-123--:R-:W-:Y:S05]  /*15530*/  CALL.REL.NOINC `($__internal_17_$__cuda_sm70_shflsync_idx_p) ;  /* 0x00004c9000007944 */ /* 0x00efea0003c00000 */
[----:B------:R-:W-:Y:S01]  /*15540*/  IADD3 R4, P0, R4, R121, RZ ;  /* 0x0000007904047210 */ /* 0x000fe20007f1e0ff */
[----:B------:R-:W-:Y:S01]  /*15550*/  IMAD.MOV.U32 R6, RZ, RZ, R3 ;  /* 0x000000ffff067224 */ /* 0x000fe200078e0003 */
[----:B------:R-:W-:-:S03]  /*15560*/  MOV R2, 0x155f0 ;  /* 0x000155f000027802 */ /* 0x000fc60000000f00 */
[----:B------:R-:W-:-:S05]  /*15570*/  IMAD.X R5, R12, 0x1, R120, P0 ;  /* 0x000000010c057824 */ /* 0x000fca00000e0678 */
[----:B------:R-:W-:Y:S01]  /*15580*/  @!PT LDS RZ, [RZ] ;  /* 0x00000000fffff984 */ /* 0x000fe20000000800 */
[----:B------:R-:W-:Y:S01]  /*15590*/  @!PT LDS RZ, [RZ] ;  /* 0x00000000fffff984 */ /* 0x000fe20000000800 */
[----:B------:R-:W-:Y:S01]  /*155a0*/  @!PT LDS RZ, [RZ] ;  /* 0x00000000fffff984 */ /* 0x000fe20000000800 */
[----:B------:R1:W-:Y:S02]  /*155b0*/  LDGSTS.E.BYPASS.LTC128B.128 [R244+0x3900], [R4.64], !P3 ;  /* 0x0390000004f47fae */ /* 0x0003e4000d901d48 */
[----:B-1----:R-:W-:Y:S01]  /*155c0*/  MOV R5, 0x1 ;  /* 0x0000000100057802 */ /* 0x002fe20000000f00 */
[----:B------:R-:W-:Y:S02]  /*155d0*/  IMAD.MOV.U32 R4, RZ, RZ, 0x181f ;  /* 0x0000181fff047424 */ /* 0x000fe400078e00ff */
[----:B------:R-:W-:Y:S05]  /*155e0*/  CALL.REL.NOINC `($__internal_17_$__cuda_sm70_shflsync_idx_p) ;  /* 0x00004be000007944 */ /* 0x000fea0003c00000 */
[----:B------:R-:W-:Y:S01]  /*155f0*/  IMAD.MOV.U32 R12, RZ, RZ, R4 ;  /* 0x000000ffff0c7224 */ /* 0x000fe200078e0004 */
[----:B------:R-:W-:Y:S01]  /*15600*/  MOV R5, 0x1 ;  /* 0x0000000100057802 */ /* 0x000fe20000000f00 */
[----:B------:R-:W-:Y:S01]  /*15610*/  IMAD.MOV.U32 R6, RZ, RZ, R7 ;  /* 0x000000ffff067224 */ /* 0x000fe200078e0007 */
[----:B------:R-:W-:Y:S02]  /*15620*/  MOV R4, 0x181f ;  /* 0x0000181f00047802 */ /* 0x000fe40000000f00 */
[----:B------:R-:W-:Y:S02]  /*15630*/  MOV R2, 0x15650 ;  /* 0x0001565000027802 */ /* 0x000fe40000000f00 */
[----:B------:R-:W-:Y:S05]  /*15640*/  CALL.REL.NOINC `($__internal_17_$__cuda_sm70_shflsync_idx_p) ;  /* 0x00004b8000007944 */ /* 0x000fea0003c00000 */
        /* <DEDUP_REMOVED lines=85> */
[----:B------:R-:W-:Y:S01]  /*15ba0*/  MOV R7, R4 ;  /* 0x0000000400077202 */ /* 0x000fe20000000f00 */
[----:B------:R-:W-:Y:S05]  /*15bb0*/  BRA `(.L_x_1390) ;  /* 0xfffee5f000007947 */ /* 0x000fea000383ffff */
.L_x_1337:
[----:B------:R-:W-:Y:S01]  /*15bc0*/  IMAD.MOV.U32 R5, RZ, RZ, RZ ;  /* 0x000000ffff057224 */ /* 0x000fe200078e00ff */
[----:B------:R-:W-:-:S02]  /*15bd0*/  MOV R4, 0x1c1f ;  /* 0x00001c1f00047802 */ /* 0x000fc40000000f00 */
[----:B------:R-:W-:Y:S02]  /*15be0*/  MOV R2, 0x15c00 ;  /* 0x00015c0000027802 */ /* 0x000fe40000000f00 */
[----:B------:R-:W-:Y:S05]  /*15bf0*/  CALL.REL.NOINC `($__internal_17_$__cuda_sm70_shflsync_idx_p) ;  /* 0x000045d000007944 */ /* 0x000fea0003c00000 */
[----:B------:R-:W-:Y:S01]  /*15c00*/  MOV R2, R4 ;  /* 0x0000000400027202 */ /* 0x000fe20000000f00 */
[----:B------:R-:W-:Y:S05]  /*15c10*/  BRA `(.L_x_1391) ;  /* 0xfffee6c000007947 */ /* 0x000fea000383ffff */
.L_x_1338:
[----:B------:R-:W-:Y:S01]  /*15c20*/  IMAD.MOV.U32 R5, RZ, RZ, 0x1 ;  /* 0x00000001ff057424 */ /* 0x000fe200078e00ff */
[----:B------:R-:W-:Y:S02]  /*15c30*/  MOV R4, 0x1c1f ;  /* 0x00001c1f00047802 */ /* 0x000fe40000000f00 */
[----:B------:R-:W-:Y:S02]  /*15c40*/  MOV R2, 0x15c60 ;  /* 0x00015c6000027802 */ /* 0x000fe40000000f00 */
[----:B-1----:R-:W-:Y:S05]  /*15c50*/  CALL.REL.NOINC `($__internal_17_$__cuda_sm70_shflsync_idx_p) ;  /* 0x0000457000007944 */ /* 0x002fea0003c00000 */
[----:B------:R-:W-:Y:S02]  /*15c60*/  IMAD.IADD R2, R0, 0x1, R4 ;  /* 0x0000000100027824 */ /* 0x000fe400078e0204 */
[----:B------:R-:W-:Y:S02]  /*15c70*/  IMAD.MOV.U32 R5, RZ, RZ, 0x2 ;  /* 0x00000002ff057424 */ /* 0x000fe400078e00ff */
[----:B------:R-:W-:Y:S01]  /*15c80*/  IMAD.MOV.U32 R4, RZ, RZ, 0x1c1f ;  /* 0x00001c1fff047424 */ /* 0x000fe200078e00ff */
        /* <DEDUP_REMOVED lines=57> */
[----:B------:R-:W-:Y:S02]  /*16020*/  MOV R2, 0x16040 ;  /* 0x0001604000027802 */ /* 0x000fe40000000f00 */
[----:B------:R-:W-:Y:S05]  /*16030*/  CALL.REL.NOINC `($__internal_17_$__cuda_sm70_shflsync_idx_p) ;  /* 0x0000419000007944 */ /* 0x000fea0003c00000 */
        /* <DEDUP_REMOVED lines=62> */
[----:B------:R-:W-:Y:S01]  /*16420*/  IMAD.IADD R0, R0, 0x1, R4 ;  /* 0x0000000100007824 */ /* 0x000fe200078e0204 */
[----:B------:R-:W-:Y:S01]  /*16430*/  FMNMX.FTZ R2, R116, R117, !PT ;  /* 0x0000007574027209 */ /* 0x000fe20007810000 */
[----:B------:R-:W-:Y:S01]  /*16440*/  IMAD.MOV.U32 R6, RZ, RZ, 0x2 ;  /* 0x00000002ff067424 */ /* 0x000fe200078e00ff */
[----:B------:R-:W-:Y:S02]  /*16450*/  FMNMX.FTZ R4, R12, R123, !PT ;  /* 0x0000007b0c047209 */ /* 0x000fe40007810000 */
[----:B------:R-:W-:Y:S02]  /*16460*/  IMNMX R3, R3, R0, PT ;  /* 0x0000000003037217 */ /* 0x000fe40003800200 */
[----:B------:R-:W-:-:S02]  /*16470*/  FMNMX.FTZ R0, R118, R119, !PT ;  /* 0x0000007776007209 */ /* 0x000fc40007810000 */
        /* <DEDUP_REMOVED lines=139> */
[----:B------:R-:W-:Y:S02]  /*16d30*/  FSEL R103, R24, -INF , P6 ;  /* 0xff80000018677808 */ /* 0x000fe40003000000 */
[----:B------:R-:W-:Y:S02]  /*16d40*/  FMNMX.FTZ R2, R62, R2, !PT ;  /* 0x000000023e027209 */ /* 0x000fe40007810000 */
[----:B------:R-:W-:Y:S02]  /*16d50*/  FMNMX.FTZ R0, R43, R0, !PT ;  /* 0x000000002b007209 */ /* 0x000fe40007810000 */
[----:B------:R-:W-:Y:S02]  /*16d60*/  FMNMX.FTZ R68, R189, R68, !PT ;  /* 0x00000044bd447209 */ /* 0x000fe40007810000 */
[----:B------:R-:W-:-:S02]  /*16d70*/  FMNMX.FTZ R3, R40, R3, !PT ;  /* 0x0000000328037209 */ /* 0x000fc40007810000 */
[----:B------:R-:W-:Y:S02]  /*16d80*/  FSEL R98, R21, -INF , P5 ;  /* 0xff80000015627808 */ /* 0x000fe40002800000 */
[----:B------:R-:W-:Y:S02]  /*16d90*/  FMNMX.FTZ R2, R37, R2, !PT ;  /* 0x0000000225027209 */ /* 0x000fe40007810000 */
[----:B------:R-:W-:Y:S02]  /*16da0*/  FMNMX.FTZ R0, R31, R0, !PT ;  /* 0x000000001f007209 */ /* 0x000fe40007810000 */
[----:B------:R-:W-:Y:S02]  /*16db0*/  FMNMX.FTZ R68, R103, R68, !PT ;  /* 0x0000004467447209 */ /* 0x000fe40007810000 */
[----:B------:R-:W-:Y:S02]  /*16dc0*/  FMNMX.FTZ R3, R39, R3, !PT ;  /* 0x0000000327037209 */ /* 0x000fe40007810000 */
[----:B------:R-:W-:-:S02]  /*16dd0*/  FSEL R97, R97, -INF , P4 ;  /* 0xff80000061617808 */ /* 0x000fc40002000000 */
[----:B------:R-:W-:Y:S02]  /*16de0*/  FMNMX.FTZ R2, R36, R2, !PT ;  /* 0x0000000224027209 */ /* 0x000fe40007810000 */
[----:B------:R-:W-:Y:S02]  /*16df0*/  FMNMX.FTZ R0, R30, R0, !PT ;  /* 0x000000001e007209 */ /* 0x000fe40007810000 */
[----:B------:R-:W-:Y:S02]  /*16e00*/  FMNMX.FTZ R68, R98, R68, !PT ;  /* 0x0000004462447209 */ /* 0x000fe40007810000 */
[----:B------:R-:W-:Y:S02]  /*16e10*/  FMNMX.FTZ R3, R38, R3, !PT ;  /* 0x0000000326037209 */ /* 0x000fe40007810000 */
[----:B------:R-:W-:Y:S02]  /*16e20*/  FSEL R70, R70, -INF , P0 ;  /* 0xff80000046467808 */ /* 0x000fe40000000000 */
[----:B------:R-:W-:Y:S01]  /*16e30*/  FMNMX.FTZ R2, R57, R2, !PT ;  /* 0x0000000239027209 */ /* 0x000fe20007810000 */
[----:B------:R-:W-:Y:S01]  /*16e40*/  IMAD.MOV.U32 R4, RZ, RZ, R3 ;  /* 0x000000ffff047224 */ /* 0x000fe200078e0003 */
[----:B------:R-:W-:-:S02]  /*16e50*/  FMNMX.FTZ R0, R29, R0, !PT ;  /* 0x000000001d007209 */ /* 0x000fc40007810000 */
[----:B------:R-:W-:Y:S02]  /*16e60*/  FMNMX.FTZ R68, R97, R68, !PT ;  /* 0x0000004461447209 */ /* 0x000fe40007810000 */
[----:B------:R-:W-:Y:S02]  /*16e70*/  FMNMX.FTZ R2, R56, R2, !PT ;  /* 0x0000000238027209 */ /* 0x000fe40007810000 */
[----:B------:R-:W-:Y:S02]  /*16e80*/  FMNMX.FTZ R0, R28, R0, !PT ;  /* 0x000000001c007209 */ /* 0x000fe40007810000 */
[----:B------:R-:W-:Y:S02]  /*16e90*/  FMNMX.FTZ R68, R70, R68, !PT ;  /* 0x0000004446447209 */ /* 0x000fe40007810000 */
[----:B------:R-:W-:Y:S02]  /*16ea0*/  MOV R5, 0x16ec0 ;  /* 0x00016ec000057802 */ /* 0x000fe40000000f00 */
[----:B------:R-:W-:Y:S05]  /*16eb0*/  CALL.REL.NOINC `($__internal_16_$__cuda_sm70_shflsync_bfly_p) ;  /* 0x000032a000007944 */ /* 0x000fea0003c00000 */
[----:B------:R-:W-:Y:S01]  /*16ec0*/  FMNMX.FTZ R3, R3, R6, !PT ;  /* 0x0000000603037209 */ /* 0x000fe20007810000 */
[----:B------:R-:W-:Y:S01]  /*16ed0*/  IMAD.MOV.U32 R6, RZ, RZ, 0x1 ;  /* 0x00000001ff067424 */ /* 0x000fe200078e00ff */
[----:B------:R-:W-:-:S03]  /*16ee0*/  MOV R5, 0x16f10 ;  /* 0x00016f1000057802 */ /* 0x000fc60000000f00 */
[----:B------:R-:W-:Y:S02]  /*16ef0*/  IMAD.MOV.U32 R4, RZ, RZ, R3 ;  /* 0x000000ffff047224 */ /* 0x000fe400078e0003 */
[----:B------:R-:W-:Y:S05]  /*16f00*/  CALL.REL.NOINC `($__internal_16_$__cuda_sm70_shflsync_bfly_p) ;  /* 0x0000325000007944 */ /* 0x000fea0003c00000 */
[----:B------:R-:W-:Y:S01]  /*16f10*/  FMNMX.FTZ R3, R3, R6, !PT ;  /* 0x0000000603037209 */ /* 0x000fe20007810000 */
[----:B------:R-:W-:Y:S01]  /*16f20*/  IMAD.MOV.U32 R4, RZ, RZ, R2 ;  /* 0x000000ffff047224 */ /* 0x000fe200078e0002 */
[----:B------:R-:W-:Y:S01]  /*16f30*/  MOV R5, 0x16f60 ;  /* 0x00016f6000057802 */ /* 0x000fe20000000f00 */
[----:B------:R-:W-:Y:S02]  /*16f40*/  IMAD.MOV.U32 R6, RZ, RZ, 0x2 ;  /* 0x00000002ff067424 */ /* 0x000fe400078e00ff */
        /* <DEDUP_REMOVED lines=26> */
[----:B------:R-:W-:Y:S05]  /*170f0*/  BRA `(.L_x_1392) ;  /* 0xfffee85000007947 */ /* 0x000fea000383ffff */
.L_x_1342:
[----:B------:R-:W-:Y:S01]  /*17100*/  MOV R5, RZ ;  /* 0x000000ff00057202 */ /* 0x000fe20000000f00 */
[----:B------:R-:W-:Y:S01]  /*17110*/  IMAD.MOV.U32 R6, RZ, RZ, R7 ;  /* 0x000000ffff067224 */ /* 0x000fe200078e0007 */
[----:B------:R-:W-:Y:S01]  /*17120*/  MOV R2, 0x17150 ;  /* 0x0001715000027802 */ /* 0x000fe20000000f00 */
[----:B------:R-:W-:Y:S02]  /*17130*/  IMAD.MOV.U32 R4, RZ, RZ, 0x181f ;  /* 0x0000181fff047424 */ /* 0x000fe400078e00ff */
[----:B------:R-:W-:Y:S05]  /*17140*/  CALL.REL.NOINC `($__internal_17_$__cuda_sm70_shflsync_idx_p) ;  /* 0x0000308000007944 */ /* 0x000fea0003c00000 */
[----:B------:R-:W-:Y:S01]  /*17150*/  MOV R11, R4 ;  /* 0x00000004000b7202 */ /* 0x000fe20000000f00 */
[----:B------:R-:W-:-:S05]  /*17160*/  BRA `(.L_x_1393) ;  /* 0xffff0e5000007947 */ /* 0x000fca000383ffff */
.L_x_1343:
[----:B------:R-:W-:Y:S01]  /*17170*/  MOV R5, RZ ;  /* 0x000000ff00057202 */ /* 0x000fe20000000f00 */
[----:B------:R-:W-:Y:S01]  /*17180*/  IMAD.MOV.U32 R6, RZ, RZ, R10 ;  /* 0x000000ffff067224 */ /* 0x000fe200078e000a */
[----:B------:R-:W-:Y:S01]  /*17190*/  MOV R2, 0x171c0 ;  /* 0x000171c000027802 */ /* 0x000fe20000000f00 */
[----:B------:R-:W-:Y:S02]  /*171a0*/  IMAD.MOV.U32 R4, RZ, RZ, 0x181f ;  /* 0x0000181fff047424 */ /* 0x000fe400078e00ff */
[----:B-12---:R-:W-:Y:S05]  /*171b0*/  CALL.REL.NOINC `($__internal_17_$__cuda_sm70_shflsync_idx_p) ;  /* 0x0000301000007944 */ /* 0x006fea0003c00000 */
[----:B------:R-:W-:Y:S01]  /*171c0*/  IMAD.MOV.U32 R6, RZ, RZ, R7 ;  /* 0x000000ffff067224 */ /* 0x000fe200078e0007 */
[----:B------:R-:W-:Y:S02]  /*171d0*/  IADD3 R4, P0, R4, R0, RZ ;  /* 0x0000000004047210 */ /* 0x000fe40007f1e0ff */
[----:B------:R-:W-:Y:S03]  /*171e0*/  MOV R2, 0x17270 ;  /* 0x0001727000027802 */ /* 0x000fe60000000f00 */
[----:B------:R-:W-:Y:S05]  /*171f0*/  IMAD.X R5, R11, 0x1, R3, P0 ;  /* 0x000000010b057824 */ /* 0x000fea00000e0603 */
[----:B------:R-:W-:Y:S01]  /*17200*/  @!PT LDS RZ, [RZ] ;  /* 0x00000000fffff984 */ /* 0x000fe20000000800 */
[----:B------:R-:W-:Y:S01]  /*17210*/  @!PT LDS RZ, [RZ] ;  /* 0x00000000fffff984 */ /* 0x000fe20000000800 */
[----:B------:R-:W-:Y:S01]  /*17220*/  @!PT LDS RZ, [RZ] ;  /* 0x00000000fffff984 */ /* 0x000fe20000000800 */
[----:B------:R1:W-:Y:S02]  /*17230*/  LDGSTS.E.BYPASS.LTC128B.128 [R244+0x100], [R4.64], !P3 ;  /* 0x0010000004f47fae */ /* 0x0003e4000d901d48 */
[----:B-1----:R-:W-:Y:S01]  /*17240*/  MOV R5, 0x1 ;  /* 0x0000000100057802 */ /* 0x002fe20000000f00 */
[----:B------:R-:W-:Y:S02]  /*17250*/  IMAD.MOV.U32 R4, RZ, RZ, 0x181f ;  /* 0x0000181fff047424 */ /* 0x000fe400078e00ff */
[----:B------:R-:W-:Y:S05]  /*17260*/  CALL.REL.NOINC `($__internal_17_$__cuda_sm70_shflsync_idx_p) ;  /* 0x00002f6000007944 */ /* 0x000fea0003c00000 */
[----:B------:R-:W-:Y:S01]  /*17270*/  MOV R5, 0x1 ;  /* 0x0000000100057802 */ /* 0x000fe20000000f00 */
[----:B------:R-:W-:Y:S01]  /*17280*/  IMAD.MOV.U32 R11, RZ, RZ, R4 ;  /* 0x000000ffff0b7224 */ /* 0x000fe200078e0004 */
[----:B------:R-:W-:Y:S01]  /*17290*/  MOV R4, 0x181f ;  /* 0x0000181f00047802 */ /* 0x000fe20000000f00 */
[----:B------:R-:W-:Y:S01]  /*172a0*/  IMAD.MOV.U32 R6, RZ, RZ, R10 ;  /* 0x000000ffff067224 */ /* 0x000fe200078e000a */
[----:B------:R-:W-:Y:S02]  /*172b0*/  MOV R2, 0x172d0 ;  /* 0x000172d000027802 */ /* 0x000fe40000000f00 */
[----:B------:R-:W-:Y:S05]  /*172c0*/  CALL.REL.NOINC `($__internal_17_$__cuda_sm70_shflsync_idx_p) ;  /* 0x00002f0000007944 */ /* 0x000fea0003c00000 */
        /* <DEDUP_REMOVED lines=85> */
[----:B------:R-:W-:-:S05]  /*17820*/  BRA `(.L_x_1394) ;  /* 0xffff099000007947 */ /* 0x000fca000383ffff */
.L_x_1346:
[----:B------:R-:W-:Y:S01]  /*17830*/  MOV R5, RZ ;  /* 0x000000ff00057202 */ /* 0x000fe20000000f00 */
[----:B-1----:R-:W-:Y:S01]  /*17840*/  IMAD.MOV.U32 R6, RZ, RZ, R82 ;  /* 0x000000ffff067224 */ /* 0x002fe200078e0052 */
[----:B------:R-:W-:Y:S01]  /*17850*/  MOV R2, 0x17880 ;  /* 0x0001788000027802 */ /* 0x000fe20000000f00 */
[----:B------:R-:W-:Y:S02]  /*17860*/  IMAD.MOV.U32 R4, RZ, RZ, 0x181f ;  /* 0x0000181fff047424 */ /* 0x000fe400078e00ff */
[----:B------:R-:W-:Y:S05]  /*17870*/  CALL.REL.NOINC `($__internal_17_$__cuda_sm70_shflsync_idx_p) ;  /* 0x0000295000007944 */ /* 0x000fea0003c00000 */
[----:B------:R-:W-:Y:S01]  /*17880*/  MOV R86, R4 ;  /* 0x0000000400567202 */ /* 0x000fe20000000f00 */
[----:B------:R-:W-:-:S05]  /*17890*/  BRA `(.L_x_1395) ;  /* 0xffff22b000007947 */ /* 0x000fca000383ffff */
.L_x_1347:
[----:B------:R-:W-:Y:S01]  /*178a0*/  MOV R5, RZ ;  /* 0x000000ff00057202 */ /* 0x000fe20000000f00 */
[----:B-1----:R-:W-:Y:S01]  /*178b0*/  IMAD.MOV.U32 R6, RZ, RZ, R83 ;  /* 0x000000ffff067224 */ /* 0x002fe200078e0053 */
[----:B------:R-:W-:Y:S01]  /*178c0*/  MOV R2, 0x178f0 ;  /* 0x000178f000027802 */ /* 0x000fe20000000f00 */
[----:B------:R-:W-:Y:S02]  /*178d0*/  IMAD.MOV.U32 R4, RZ, RZ, 0x181f ;  /* 0x0000181fff047424 */ /* 0x000fe400078e00ff */
[----:B--23--:R-:W-:Y:S05]  /*178e0*/  CALL.REL.NOINC `($__internal_17_$__cuda_sm70_shflsync_idx_p) ;  /* 0x000028e000007944 */ /* 0x00cfea0003c00000 */
        /* <DEDUP_REMOVED lines=103> */
.L_x_1348:
[----:B------:R-:W-:Y:S01]  /*17f60*/  MOV R4, 0x1c1f ;  /* 0x00001c1f00047802 */ /* 0x000fe20000000f00 */
[----:B------:R-:W-:Y:S01]  /*17f70*/  IMAD.MOV.U32 R5, RZ, RZ, RZ ;  /* 0x000000ffff057224 */ /* 0x000fe200078e00ff */
[----:B------:R-:W-:Y:S02]  /*17f80*/  MOV R2, 0x17fa0 ;  /* 0x00017fa000027802 */ /* 0x000fe40000000f00 */
[----:B------:R-:W-:Y:S05]  /*17f90*/  CALL.REL.NOINC `($__internal_17_$__cuda_sm70_shflsync_idx_p) ;  /* 0x0000223000007944 */ /* 0x000fea0003c00000 */
[----:B------:R-:W-:-:S05]  /*17fa0*/  BRA `(.L_x_1397) ;  /* 0xffff1ef000007947 */ /* 0x000fca000383ffff */
.L_x_1349:
[----:B------:R-:W-:Y:S01]  /*17fb0*/  MOV R4, 0x1c1f ;  /* 0x00001c1f00047802 */ /* 0x000fe20000000f00 */
[----:B------:R-:W-:Y:S01]  /*17fc0*/  IMAD.MOV.U32 R5, RZ, RZ, 0x1 ;  /* 0x00000001ff057424 */ /* 0x000fe200078e00ff */
[----:B------:R-:W-:Y:S02]  /*17fd0*/  MOV R2, 0x17ff0 ;  /* 0x00017ff000027802 */ /* 0x000fe40000000f00 */
[----:B-1----:R-:W-:Y:S05]  /*17fe0*/  CALL.REL.NOINC `($__internal_17_$__cuda_sm70_shflsync_idx_p) ;  /* 0x000021e000007944 */ /* 0x002fea0003c00000 */
[----:B------:R-:W-:Y:S01]  /*17ff0*/  MOV R2, 0x183c0 ;  /* 0x000183c000027802 */ /* 0x000fe20000000f00 */
[----:B------:R-:W-:Y:S02]  /*18000*/  IMAD.IADD R4, R101, 0x1, R4 ;  /* 0x0000000165047824 */ /* 0x000fe400078e0204 */
[----:B------:R-:W-:Y:S03]  /*18010*/  IMAD.MOV.U32 R5, RZ, RZ, 0x2 ;  /* 0x00000002ff057424 */ /* 0x000fe600078e00ff */
        /* <DEDUP_REMOVED lines=51> */
[----:B------:R-:W-:Y:S01]  /*18350*/  ISETP.GT.AND P0, PT, R4, 0x69, PT ;  /* 0x000000690400780c */ /* 0x000fe20003f04270 */
[----:B------:R-:W-:Y:S01]  /*18360*/  IMAD.MOV.U32 R4, RZ, RZ, 0x1c1f ;  /* 0x00001c1fff047424 */ /* 0x000fe200078e00ff */
[----:B------:R-:W-:Y:S02]  /*18370*/  FSEL R184, R216, -INF , P6 ;  /* 0xff800000d8b87808 */ /* 0x000fe40003000000 */
[----:B------:R-:W-:Y:S02]  /*18380*/  FSEL R21, R103, -INF , P5 ;  /* 0xff80000067157808 */ /* 0x000fe40002800000 */
[----:B------:R-:W-:Y:S02]  /*18390*/  FSEL R20, R104, -INF , P4 ;  /* 0xff80000068147808 */ /* 0x000fe40002000000 */
[----:B------:R-:W-:Y:S02]  /*183a0*/  FSEL R19, R11, -INF , P0 ;  /* 0xff8000000b137808 */ /* 0x000fe40000000000 */
[----:B------:R-:W-:Y:S05]  /*183b0*/  CALL.REL.NOINC `($__internal_17_$__cuda_sm70_shflsync_idx_p) ;  /* 0x00001e1000007944 */ /* 0x000fea0003c00000 */
        /* <DEDUP_REMOVED lines=61> */
[----:B------:R-:W-:Y:S01]  /*18790*/  FMNMX.FTZ R3, R82, R182, !PT ;  /* 0x000000b652037209 */ /* 0x000fe20007810000 */
[----:B------:R-:W-:Y:S01]  /*187a0*/  IMAD.IADD R4, R101, 0x1, R4 ;  /* 0x0000000165047824 */ /* 0x000fe200078e0204 */
[----:B------:R-:W-:Y:S01]  /*187b0*/  FMNMX.FTZ R2, R32, R183, !PT ;  /* 0x000000b720027209 */ /* 0x000fe20007810000 */
[----:B------:R-:W-:Y:S01]  /*187c0*/  IMAD.MOV.U32 R6, RZ, RZ, 0x2 ;  /* 0x00000002ff067424 */ /* 0x000fe200078e00ff */
[----:B------:R-:W-:Y:S02]  /*187d0*/  FMNMX.FTZ R0, R11, R180, !PT ;  /* 0x000000b40b007209 */ /* 0x000fe40007810000 */
        /* <DEDUP_REMOVED lines=20> */
[----:B------:R-:W-:Y:S02]  /*18920*/  FMNMX.FTZ R49, R12, R181, !PT ;  /* 0x000000b50c317209 */ /* 0x000fe40007810000 */
        /* <DEDUP_REMOVED lines=9> */
[----:B------:R-:W-:Y:S02]  /*189c0*/  FMNMX.FTZ R2, R33, R2, !PT ;  /* 0x0000000221027209 */ /* 0x000fe40007810000 */
[----:B------:R-:W-:Y:S02]  /*189d0*/  FMNMX.FTZ R0, R16, R0, !PT ;  /* 0x0000000010007209 */ /* 0x000fe40007810000 */
        /* <DEDUP_REMOVED lines=28> */
[C---:B------:R-:W-:Y:S02]  /*18ba0*/  ISETP.GT.AND P5, PT, R4.reuse, 0x61, PT ;  /* 0x000000610400780c */ /* 0x040fe40003fa4270 */
[----:B------:R-:W-:Y:S02]  /*18bb0*/  FSEL R115, R7, -INF , P4 ;  /* 0xff80000007737808 */ /* 0x000fe40002000000 */
[----:B------:R-:W-:Y:S02]  /*18bc0*/  ISETP.GT.AND P4, PT, R4, 0x68, PT ;  /* 0x000000680400780c */ /* 0x000fe40003f84270 */
[----:B------:R-:W-:Y:S02]  /*18bd0*/  FSEL R113, R80, -INF , P0 ;  /* 0xff80000050717808 */ /* 0x000fe40000000000 */
[----:B------:R-:W-:Y:S02]  /*18be0*/  ISETP.GT.AND P0, PT, R4, 0x69, PT ;  /* 0x000000690400780c */ /* 0x000fe40003f04270 */
        /* <DEDUP_REMOVED lines=76> */
[----:B------:R-:W-:Y:S02]  /*190b0*/  FSEL R96, R96, -INF , P6 ;  /* 0xff80000060607808 */ /* 0x000fe40003000000 */
        /* <DEDUP_REMOVED lines=27> */
[----:B------:R-:W-:Y:S02]  /*19270*/  MOV R5, 0x19290 ;  /* 0x0001929000057802 */ /* 0x000fe40000000f00 */
        /* <DEDUP_REMOVED lines=28> */
[----:B------:R-:W-:Y:S01]  /*19440*/  MOV R68, R6 ;  /* 0x0000000600447202 */ /* 0x000fe20000000f00 */
[----:B------:R-:W-:-:S05]  /*19450*/  BRA `(.L_x_1398) ;  /* 0xffff20b000007947 */ /* 0x000fca000383ffff */
.L_x_1352:
[----:B-1----:R-:W-:Y:S01]  /*19460*/  MOV R5, RZ ;  /* 0x000000ff00057202 */ /* 0x002fe20000000f00 */
[----:B------:R-:W-:Y:S01]  /*19470*/  IMAD.MOV.U32 R6, RZ, RZ, R3 ;  /* 0x000000ffff067224 */ /* 0x000fe200078e0003 */
[----:B------:R-:W-:Y:S01]  /*19480*/  MOV R2, 0x194b0 ;  /* 0x000194b000027802 */ /* 0x000fe20000000f00 */
[----:B------:R-:W-:Y:S02]  /*19490*/  IMAD.MOV.U32 R4, RZ, RZ, 0x181f ;  /* 0x0000181fff047424 */ /* 0x000fe400078e00ff */
[----:B------:R-:W-:Y:S05]  /*194a0*/  CALL.REL.NOINC `($__internal_17_$__cuda_sm70_shflsync_idx_p) ;  /* 0x00000d2000007944 */ /* 0x000fea0003c00000 */
[----:B------:R-:W-:Y:S01]  /*194b0*/  MOV R2, R4 ;  /* 0x0000000400027202 */ /* 0x000fe20000000f00 */
[----:B------:R-:W-:-:S05]  /*194c0*/  BRA `(.L_x_1399) ;  /* 0xffff4c4000007947 */ /* 0x000fca000383ffff */
.L_x_1355:
[----:B------:R-:W-:Y:S01]  /*194d0*/  MOV R5, RZ ;  /* 0x000000ff00057202 */ /* 0x000fe20000000f00 */
[----:B-1----:R-:W-:Y:S01]  /*194e0*/  IMAD.MOV.U32 R6, RZ, RZ, R0 ;  /* 0x000000ffff067224 */ /* 0x002fe200078e0000 */
[----:B------:R-:W-:Y:S01]  /*194f0*/  MOV R2, 0x19520 ;  /* 0x0001952000027802 */ /* 0x000fe20000000f00 */
[----:B------:R-:W-:Y:S02]  /*19500*/  IMAD.MOV.U32 R4, RZ, RZ, 0x181f ;  /* 0x0000181fff047424 */ /* 0x000fe400078e00ff */
[----:B------:R-:W-:Y:S05]  /*19510*/  CALL.REL.NOINC `($__internal_17_$__cuda_sm70_shflsync_idx_p) ;  /* 0x00000cb000007944 */ /* 0x000fea0003c00000 */
[----:B------:R-:W-:Y:S01]  /*19520*/  MOV R50, R4 ;  /* 0x0000000400327202 */ /* 0x000fe20000000f00 */
[----:B------:R-:W-:-:S05]  /*19530*/  BRA `(.L_x_1400) ;  /* 0xffff672000007947 */ /* 0x000fca000383ffff */
.L_x_1356:
        /* <DEDUP_REMOVED lines=108> */
.L_x_1357:
[----:B------:R-:W-:Y:S02]  /*19c00*/  MOV R6, 0x2 ;  /* 0x0000000200067802 */ /* 0x000fe40000000f00 */
        /* <DEDUP_REMOVED lines=35> */
.L_x_1359:
[----:B------:R1:W5:Y:S01]  /*19e40*/  LDL R4, [R1+0x48] ;  /* 0x0000480001047983 */ /* 0x0003620000100800 */
[----:B------:R-:W-:-:S02]  /*19e50*/  MOV R6, 0x2 ;  /* 0x0000000200067802 */ /* 0x000fc40000000f00 */
[----:B------:R-:W-:Y:S02]  /*19e60*/  MOV R5, 0x19e80 ;  /* 0x00019e8000057802 */ /* 0x000fe40000000f00 */
[----:B-1---5:R-:W-:Y:S05]  /*19e70*/  CALL.REL.NOINC `($__internal_16_$__cuda_sm70_shflsync_bfly_p) ;  /* 0x000002e000007944 */ /* 0x022fea0003c00000 */
[----:B------:R-:W-:Y:S01]  /*19e80*/  MOV R11, R6 ;  /* 0x00000006000b7202 */ /* 0x000fe20000000f00 */
[----:B------:R-:W-:Y:S05]  /*19e90*/  BRA `(.L_x_1403) ;  /* 0xffff916000007947 */ /* 0x000fea000383ffff */
.L_x_1360:
[----:B------:R-:W-:Y:S01]  /*19ea0*/  IMAD.MOV.U32 R4, RZ, RZ, R11 ;  /* 0x000000ffff047224 */ /* 0x000fe200078e000b */
[----:B------:R-:W-:Y:S02]  /*19eb0*/  MOV R6, 0x1 ;  /* 0x0000000100067802 */ /* 0x000fe40000000f00 */
[----:B------:R-:W-:Y:S02]  /*19ec0*/  MOV R5, 0x19ee0 ;  /* 0x00019ee000057802 */ /* 0x000fe40000000f00 */
[----:B------:R-:W-:Y:S05]  /*19ed0*/  CALL.REL.NOINC `($__internal_16_$__cuda_sm70_shflsync_bfly_p) ;  /* 0x0000028000007944 */ /* 0x000fea0003c00000 */
[----:B------:R1:W5:Y:S01]  /*19ee0*/  LDL R4, [R1+0x60] ;  /* 0x0000600001047983 */ /* 0x0003620000100800 */
[----:B------:R-:W-:Y:S01]  /*19ef0*/  FADD.FTZ R11, R11, R6 ;  /* 0x000000060b0b7221 */ /* 0x000fe20000010000 */
[----:B------:R-:W-:Y:S02]  /*19f00*/  MOV R6, 0x2 ;  /* 0x0000000200067802 */ /* 0x000fe40000000f00 */
[----:B------:R-:W-:Y:S02]  /*19f10*/  MOV R5, 0x19f30 ;  /* 0x00019f3000057802 */ /* 0x000fe40000000f00 */
[----:B-1---5:R-:W-:Y:S05]  /*19f20*/  CALL.REL.NOINC `($__internal_16_$__cuda_sm70_shflsync_bfly_p) ;  /* 0x0000023000007944 */ /* 0x022fea0003c00000 */
[----:B------:R-:W2:Y:S01]  /*19f30*/  LDL.LU R4, [R1+0x60] ;  /* 0x0000600001047983 */ /* 0x000ea20000300800 */
[----:B------:R-:W-:Y:S01]  /*19f40*/  MOV R5, 0x19f90 ;  /* 0x00019f9000057802 */ /* 0x000fe20000000f00 */
[----:B--2---:R-:W-:Y:S01]  /*19f50*/  FADD.FTZ R10, R4, R6 ;  /* 0x00000006040a7221 */ /* 0x004fe20000010000 */
[----:B------:R-:W-:-:S04]  /*19f60*/  MOV R6, 0x1 ;  /* 0x0000000100067802 */ /* 0x000fc80000000f00 */
[----:B------:R-:W-:Y:S02]  /*19f70*/  MOV R4, R10 ;  /* 0x0000000a00047202 */ /* 0x000fe40000000f00 */
        /* <DEDUP_REMOVED lines=20> */
[----:B------:R-:W-:Y:S02]  /*1a0c0*/  MOV R6, 0x1 ;  /* 0x0000000100067802 */ /* 0x000fe40000000f00 */
[----:B------:R-:W-:Y:S05]  /*1a0d0*/  CALL.REL.NOINC `($__internal_16_$__cuda_sm70_shflsync_bfly_p) ;  /* 0x0000008000007944 */ /* 0x000fea0003c00000 */
[----:B------:R-:W-:Y:S01]  /*1a0e0*/  MOV R5, R6 ;  /* 0x0000000600057202 */ /* 0x000fe20000000f00 */
[----:B------:R-:W-:Y:S05]  /*1a0f0*/  BRA `(.L_x_1404) ;  /* 0xffff903000007947 */ /* 0x000fea000383ffff */
.L_x_1374:
[----:B---3--:R-:W-:Y:S01]  /*1a100*/  IMAD.MOV.U32 R6, RZ, RZ, R3 ;  /* 0x000000ffff067224 */ /* 0x008fe200078e0003 */
[----:B------:R-:W-:Y:S01]  /*1a110*/  MOV R5, RZ ;  /* 0x000000ff00057202 */ /* 0x000fe20000000f00 */
[----:B------:R-:W-:Y:S01]  /*1a120*/  IMAD.MOV.U32 R4, RZ, RZ, 0x1f ;  /* 0x0000001fff047424 */ /* 0x000fe200078e00ff */
[----:B----4-:R-:W-:-:S02]  /*1a130*/  MOV R2, 0x1a150 ;  /* 0x0001a15000027802 */ /* 0x010fc40000000f00 */
[----:B-1----:R-:W-:Y:S05]  /*1a140*/  CALL.REL.NOINC `($__internal_17_$__cuda_sm70_shflsync_idx_p) ;  /* 0x0000008000007944 */ /* 0x002fea0003c00000 */
[----:B------:R-:W-:Y:S05]  /*1a150*/  BRA `(.L_x_1405) ;  /* 0xffffac2000007947 */ /* 0x000fea000383ffff */
        .weak           $__internal_16_$__cuda_sm70_shflsync_bfly_p
        .type           $__internal_16_$__cuda_sm70_shflsync_bfly_p,@function
        .size           $__internal_16_$__cuda_sm70_shflsync_bfly_p,($__internal_17_$__cuda_sm70_shflsync_idx_p - $__internal_16_$__cuda_sm70_shflsync_bfly_p)
$__internal_16_$__cuda_sm70_shflsync_bfly_p:
[----:B------:R-:W-:Y:S02]  /*1a160*/  IMAD.MOV.U32 R9, RZ, RZ, -0x1 ;  /* 0xffffffffff097424 */ /* 0x000fe400078e00ff */
[----:B------:R-:W-:-:S02]  /*1a170*/  IMAD.MOV.U32 R8, RZ, RZ, 0x1f ;  /* 0x0000001fff087424 */ /* 0x000fc400078e00ff */
[----:B------:R-:W-:Y:S04]  /*1a180*/  WARPSYNC R9 ;  /* 0x0000000900007348 */ /* 0x000fe80003800000 */
[----:B------:R1:W2:Y:S02]  /*1a190*/  SHFL.BFLY PT, R6, R4, R6, R8 ;  /* 0x0c00000604067389 */ /* 0x0002a400000e0008 */
[----:B-1----:R-:W-:Y:S02]  /*1a1a0*/  MOV R8, R5 ;  /* 0x0000000500087202 */ /* 0x002fe40000000f00 */
[----:B------:R-:W-:-:S04]  /*1a1b0*/  MOV R9, 0x0 ;  /* 0x0000000000097802 */ /* 0x000fc80000000f00 */
[----:B--2---:R-:W-:Y:S05]  /*1a1c0*/  RET.REL.NODEC R8 `(_ZN7cutlass13device_kernelIN5flash19enable_sm80_to_sm89INS1_16FlashAttnFwdSm80INS1_25CollectiveMainloopFwdSm80ILi4ELi1ELb0EN4cute5tupleIJNS5_1CILi128EEENS7_ILi112EEENS7_ILi64EEEEEELi64ENS_10bfloat16_tEfNS_4arch4Sm80ELb1ELb0ELb1ELb0ELb1ELb0ELb1ELb1EEENS1_21CollectiveEpilogueFwdINS6_IJS8_SA_S9_EEENS6_IJNS7_ILi1EEESI_SI_EEESC_SE_Li128ELb0ELb1ELb1ELb0EEENS1_30DynamicPersistentTileSchedulerILi128ELi128ELb1ELb1ELb0EEEEEEEEEvNT_6ParamsE) ;  /* 0xfffe5e3008007950 */ /* 0x004fea0003c3ffff */
        .weak           $__internal_17_$__cuda_sm70_shflsync_idx_p
        .type           $__internal_17_$__cuda_sm70_shflsync_idx_p,@function
        .size           $__internal_17_$__cuda_sm70_shflsync_idx_p,(.L_x_3840 - $__internal_17_$__cuda_sm70_shflsync_idx_p)
$__internal_17_$__cuda_sm70_shflsync_idx_p:
[----:B------:R-:W-:Y:S02]  /*1a1d0*/  MOV R8, 0xffffffff ;  /* 0xffffffff00087802 */ /* 0x000fe40000000f00 */
[----:B------:R-:W-:Y:S02]  /*1a1e0*/  MOV R9, 0x0 ;  /* 0x0000000000097802 */ /* 0x000fe40000000f00 */
[----:B------:R-:W-:Y:S04]  /*1a1f0*/  WARPSYNC R8 ;  /* 0x0000000800007348 */ /* 0x000fe80003800000 */
[----:B------:R1:W2:Y:S02]  /*1a200*/  SHFL.IDX PT, R4, R6, R5, R4 ;  /* 0x0000000506047389 */ /* 0x0002a400000e0004 */
[----:B-1----:R-:W-:-:S04]  /*1a210*/  MOV R8, R2 ;  /* 0x0000000200087202 */ /* 0x002fc80000000f00 */
[----:B--2---:R-:W-:Y:S05]  /*1a220*/  RET.REL.NODEC R8 `(_ZN7cutlass13device_kernelIN5flash19enable_sm80_to_sm89INS1_16FlashAttnFwdSm80INS1_25CollectiveMainloopFwdSm80ILi4ELi1ELb0EN4cute5tupleIJNS5_1CILi128EEENS7_ILi112EEENS7_ILi64EEEEEELi64ENS_10bfloat16_tEfNS_4arch4Sm80ELb1ELb0ELb1ELb0ELb1ELb0ELb1ELb1EEENS1_21CollectiveEpilogueFwdINS6_IJS8_SA_S9_EEENS6_IJNS7_ILi1EEESI_SI_EEESC_SE_Li128ELb0ELb1ELb1ELb0EEENS1_30DynamicPersistentTileSchedulerILi128ELi128ELb1ELb1ELb0EEEEEEEEEvNT_6ParamsE) ;  /* 0xfffe5dd008007950 */ /* 0x004fea0003c3ffff */
.L_x_1406:
        /* <DEDUP_REMOVED lines=13> */
.L_x_3840:


//--------------------- .text._ZN7cutlass13device_kernelIN5flash19enable_sm80_to_sm89INS1_16FlashAttnFwdSm80INS1_25CollectiveMainloopFwdSm80ILi4ELi1ELb0EN4cute5tupleIJNS5_1CILi128EEENS7_ILi80EEENS7_ILi64EEEEEELi64ENS_10bfloat16_tEfNS_4arch4Sm80ELb1ELb0ELb1ELb1ELb1ELb0ELb1ELb1EEENS1_21CollectiveEpilogueFwdINS6_IJS8_SA_S9_EEENS6_IJNS7_ILi1EEESI_SI_EEESC_SE_Li128ELb1ELb1ELb1ELb0EEENS1_36VarlenDynamicPersistentTileSchedulerILi128ELi80ELi128ELi128ELb1ELb1ELb0ELb1ELb1ELb1EEEEEEEEEvNT_6ParamsE --------------------------
	.section	.text._ZN7cutlass13device_kernelIN5flash19enable_sm80_to_sm89INS1_16FlashAttnFwdSm80INS1_25CollectiveMainloopFwdSm80ILi4ELi1ELb0EN4cute5tupleIJNS5_1CILi128EEENS7_ILi80EEENS7_ILi64EEEEEELi64ENS_10bfloat16_tEfNS_4arch4Sm80ELb1ELb0ELb1ELb1ELb1ELb0ELb1ELb1EEENS1_21CollectiveEpilogueFwdINS6_IJS8_SA_S9_EEENS6_IJNS7_ILi1EEESI_SI_EEESC_SE_Li128ELb1ELb1ELb1ELb0EEENS1_36VarlenDynamicPersistentTileSchedulerILi128ELi80ELi128ELi128ELb1ELb1ELb0ELb1ELb1ELb1EEEEEEEEEvNT_6ParamsE,"ax",@progbits
	.sectioninfo	@"SHI_REGISTERS=255"
	.align	128
.text._ZN7cutlass13device_kernelIN5flash19enable_sm80_to_sm89INS1_16FlashAttnFwdSm80INS1_25CollectiveMainloopFwdSm80ILi4ELi1ELb0EN4cute5tupleIJNS5_1CILi128EEENS7_ILi80EEENS7_ILi64EEEEEELi64ENS_10bfloat16_tEfNS_4arch4Sm80ELb1ELb0ELb1ELb1ELb1ELb0ELb1ELb1EEENS1_21CollectiveEpilogueFwdINS6_IJS8_SA_S9_EEENS6_IJNS7_ILi1EEESI_SI_EEESC_SE_Li128ELb1ELb1ELb1ELb0EEENS1_36VarlenDynamicPersistentTileSchedulerILi128ELi80ELi128ELi128ELb1ELb1ELb0ELb1ELb1ELb1EEEEEEEEEvNT_6ParamsE:
        .type           _ZN7cutlass13device_kernelIN5flash19enable_sm80_to_sm89INS1_16FlashAttnFwdSm80INS1_25CollectiveMainloopFwdSm80ILi4ELi1ELb0EN4cute5tupleIJNS5_1CILi128EEENS7_ILi80EEENS7_ILi64EEEEEELi64ENS_10bfloat16_tEfNS_4arch4Sm80ELb1ELb0ELb1ELb1ELb1ELb0ELb1ELb1EEENS1_21CollectiveEpilogueFwdINS6_IJS8_SA_S9_EEENS6_IJNS7_ILi1EEESI_SI_EEESC_SE_Li128ELb1ELb1ELb1ELb0EEENS1_36VarlenDynamicPersistentTileSchedulerILi128ELi80ELi128ELi128ELb1ELb1ELb0ELb1ELb1ELb1EEEEEEEEEvNT_6ParamsE,@function
        .size           _ZN7cutlass13device_kernelIN5flash19enable_sm80_to_sm89INS1_16FlashAttnFwdSm80INS1_25CollectiveMainloopFwdSm80ILi4ELi1ELb0EN4cute5tupleIJNS5_1CILi128EEENS7_ILi80EEENS7_ILi64EEEEEELi64ENS_10bfloat16_tEfNS_4arch4Sm80ELb1ELb0ELb1ELb1ELb1ELb0ELb1ELb1EEENS1_21CollectiveEpilogueFwdINS6_IJS8_SA_S9_EEENS6_IJNS7_ILi1EEESI_SI_EEESC_SE_Li128ELb1ELb1ELb1ELb0EEENS1_36VarlenDynamicPersistentTileSchedulerILi128ELi80ELi128ELi128ELb1ELb1ELb0ELb1ELb1ELb1EEEEEEEEEvNT_6ParamsE,(.L_x_3843 - _ZN7cutlass13device_kernelIN5flash19enable_sm80_to_sm89INS1_16FlashAttnFwdSm80INS1_25CollectiveMainloopFwdSm80ILi4ELi1ELb0EN4cute5tupleIJNS5_1CILi128EEENS7_ILi80EEENS7_ILi64EEEEEELi64ENS_10bfloat16_tEfNS_4arch4Sm80ELb1ELb0ELb1ELb1ELb1ELb0ELb1ELb1EEENS1_21CollectiveEpilogueFwdINS6_IJS8_SA_S9_EEENS6_IJNS7_ILi1EEESI_SI_EEESC_SE_Li128ELb1ELb1ELb1ELb0EEENS1_36VarlenDynamicPersistentTileSchedulerILi128ELi80ELi128ELi128ELb1ELb1ELb0ELb1ELb1ELb1EEEEEEEEEvNT_6ParamsE)
        .other          _ZN7cutlass13device_kernelIN5flash19enable_sm80_to_sm89INS1_16FlashAttnFwdSm80INS1_25CollectiveMainloopFwdSm80ILi4ELi1ELb0EN4cute5tupleIJNS5_1CILi128EEENS7_ILi80EEENS7_ILi64EEEEEELi64ENS_10bfloat16_tEfNS_4arch4Sm80ELb1ELb0ELb1ELb1ELb1ELb0ELb1ELb1EEENS1_21CollectiveEpilogueFwdINS6_IJS8_SA_S9_EEENS6_IJNS7_ILi1EEESI_SI_EEESC_SE_Li128ELb1ELb1ELb1ELb0EEENS1_36VarlenDynamicPersistentTileSchedulerILi128ELi80ELi128ELi128ELb1ELb1ELb0ELb1ELb1ELb1EEEEEEEEEvNT_6ParamsE,@"STO_CUDA_ENTRY STV_DEFAULT"
_ZN7cutlass13device_kernelIN5flash19enable_sm80_to_sm89INS1_16FlashAttnFwdSm80INS1_25CollectiveMainloopFwdSm80ILi4ELi1ELb0EN4cute5tupleIJNS5_1CILi128EEENS7_ILi80EEENS7_ILi64EEEEEELi64ENS_10bfloat16_tEfNS_4arch4Sm80ELb1ELb0ELb1ELb1ELb1ELb0ELb1ELb1EEENS1_21CollectiveEpilogueFwdINS6_IJS8_SA_S9_EEENS6_IJNS7_ILi1EEESI_SI_EEESC_SE_Li128ELb1ELb1ELb1ELb0EEENS1_36VarlenDynamicPersistentTileSchedulerILi128ELi80ELi128ELi128ELb1ELb1ELb0ELb1ELb1ELb1EEEEEEEEEvNT_6ParamsE:
        /* <DEDUP_REMOVED lines=54> */
.L_x_1412:
        /* <DEDUP_REMOVED lines=16> */
.L_x_1550:
        /* <DEDUP_REMOVED lines=16> */
.L_x_1551:
[----:B--2---:R-:W-:-:S05]  /*0560*/  IMAD R0, R0, c[0x0][0x538], RZ ;  /* 0x00014e0000007a24 */ /* 0x004fca00078e02ff */
[----:B------:R-:W-:-:S04]  /*0570*/  IADD3 R7, R0, R7, RZ ;  /* 0x0000000700077210 */ /* 0x000fc80007ffe0ff */
[----:B------:R-:W-:-:S13]  /*0580*/  ISETP.GT.AND P0, PT, R7, UR4, PT ;  /* 0x0000000407007c0c */ /* 0x000fda000bf04270 */
[----:B-1----:R-:W-:Y:S05]  /*0590*/  @!P0 BRA `(.L_x_1412) ;  /* 0xfffffdc000008947 */ /* 0x002fea000383ffff */
.L_x_1408:
[----:B------:R-:W-:-:S05]  /*05a0*/  IADD3 R10, -R0, R7, RZ ;  /* 0x00000007000a7210 */ /* 0x000fca0007ffe1ff */
[----:B------:R-:W-:-:S05]  /*05b0*/  IMAD R0, R4, c[0x0][0x538], R10 ;  /* 0x00014e0004007a24 */ /* 0x000fca00078e020a */
[----:B------:R-:W-:Y:S01]  /*05c0*/  ISETP.GT.AND P0, PT, R0, UR4, PT ;  /* 0x0000000400007c0c */ /* 0x000fe2000bf04270 */
[----:B------:R-:W-:-:S12]  /*05d0*/  BRA.DIV ~URZ, `(.L_x_1413) ;  /* 0x000145027f007947 */ /* 0x000fd8000b800000 */
[----:B------:R-:W-:-:S04]  /*05e0*/  VOTE.ANY R7, PT, !P0 ;  /* 0x0000000000077806 */ /* 0x000fc800040e0100 */
.L_x_1552:
[----:B------:R-:W1:Y:S02]  /*05f0*/  POPC R0, R7 ;  /* 0x0000000700007309 */ /* 0x000e640000000000 */
[----:B-1----:R-:W-:-:S05]  /*0600*/  IADD3 R2, R0, R6, RZ ;  /* 0x0000000600027210 */ /* 0x002fca0007ffe0ff */
[----:B------:R1:W-:Y:S01]  /*0610*/  STL [R1+0x5c], R2 ;  /* 0x00005c0201007387 */ /* 0x0003e20000100800 */
[----:B------:R-:W-:Y:S05]  /*0620*/  BRA.DIV ~URZ, `(.L_x_1414) ;  /* 0x000145027f007947 */ /* 0x000fea000b800000 */
[----:B------:R2:W3:Y:S01]  /*0630*/  SHFL.IDX PT, R12, R9, R0, 0x1f ;  /* 0x00001f00090c7589 */ /* 0x0004e200000e0000 */
[----:B------:R-:W-:-:S03]  /*0640*/  MOV R5, RZ ;  /* 0x000000ff00057202 */ /* 0x000fc60000000f00 */
[----:B------:R2:W4:Y:S04]  /*0650*/  SHFL.IDX PT, R9, R8, R0, 0x1f ;  /* 0x00001f0008097589 */ /* 0x00052800000e0000 */
.L_x_1553:
[----:B------:R-:W-:Y:S01]  /*0660*/  ISETP.NE.AND P0, PT, R7, RZ, PT ;  /* 0x000000ff0700720c */ /* 0x000fe20003f05270 */
[----:B------:R-:W-:-:S12]  /*0670*/  BSSY B0, `(.L_x_1415) ;  /* 0x0000005000007945 */ /* 0x000fd80003800000 */
[----:B------:R-:W-:Y:S05]  /*0680*/  @!P0 BRA `(.L_x_1416) ;  /* 0x0000003000008947 */ /* 0x000fea0003800000 */
[----:B--2---:R-:W-:Y:S01]  /*0690*/  IADD3 R0, R0, -0x1, RZ ;  /* 0xffffffff00007810 */ /* 0x004fe20007ffe0ff */
[----:B------:R-:W-:Y:S05]  /*06a0*/  BRA.DIV ~URZ, `(.L_x_1417) ;  /* 0x000145627f007947 */ /* 0x000fea000b800000 */
[----:B------:R2:W1:Y:S02]  /*06b0*/  SHFL.IDX PT, R5, R4, R0, 0x1f ;  /* 0x00001f0004057589 */ /* 0x00046400000e0000 */
.L_x_1416:
[----:B------:R-:W-:Y:S05]  /*06c0*/  BSYNC B0 ;  /* 0x0000000000007941 */ /* 0x000fea0003800000 */
.L_x_1415:
        /* <DEDUP_REMOVED lines=69> */
.L_x_1419:
        /* <DEDUP_REMOVED lines=70> */
.L_x_1420:
[----:B------:R-:W-:Y:S05]  /*0f80*/  BSYNC B0 ;  /* 0x0000000000007941 */ /* 0x000fea0003800000 */
.L_x_1418:
[----:B------:R-:W-:-:S04]  /*0f90*/  LOP3.LUT R0, RZ, R0, RZ, 0x33, !PT ;  /* 0x00000000ff007212 */ /* 0x000fc800078e33ff */
[----:B------:R-:W-:-:S05]  /*0fa0*/  IADD3 R0, R0, R12, RZ ;  /* 0x0000000c00007210 */ /* 0x000fca0007ffe0ff */
[----:B------:R2:W-:Y:S01]  /*0fb0*/  STL [R1+0x54], R0 ;  /* 0x0000540001007387 */ /* 0x0005e20000100800 */
[----:B------:R-:W-:Y:S05]  /*0fc0*/  BRA `(.L_x_1421) ;  /* 0x0000006000007947 */ /* 0x000fea0003800000 */
.L_x_1409:
[----:B------:R-:W-:Y:S01]  /*0fd0*/  MOV R0, UR4 ;  /* 0x0000000400007c02 */ /* 0x000fe20008000f00 */
[----:B------:R-:W-:Y:S04]  /*0fe0*/  STL [R1+0x54], RZ ;  /* 0x000054ff01007387 */ /* 0x000fe80000100800 */
[----:B------:R-:W-:Y:S04]  /*0ff0*/  STL [R1+0x58], RZ ;  /* 0x000058ff01007387 */ /* 0x000fe80000100800 */
[----:B------:R1:W-:Y:S02]  /*1000*/  STL [R1+0x50], R0 ;  /* 0x0000500001007387 */ /* 0x0003e40000100800 */
[----:B-1----:R-:W-:-:S05]  /*1010*/  MOV R0, c[0x0][0x53c] ;  /* 0x00014f0000007a02 */ /* 0x002fca0000000f00 */
[----:B------:R1:W-:Y:S02]  /*1020*/  STL [R1+0x5c], R0 ;  /* 0x00005c0001007387 */ /* 0x0003e40000100800 */
.L_x_1421:
        /* <DEDUP_REMOVED lines=8> */
.L_x_1407:
        /* <DEDUP_REMOVED lines=15> */
[----:B------:R-:W-:-:S02]  /*11a0*/  LOP3.LUT R10, R14, 0xfffffff8, RZ, 0xc0, !PT ;  /* 0xfffffff80e0a7812 */ /* 0x000fc400078ec0ff */
[----:B------:R-:W-:Y:S02]  /*11b0*/  SHF.R.S32.HI R20, RZ, 0x3, R14 ;  /* 0x00000003ff147819 */ /* 0x000fe4000001140e */
[----:B---3--:R-:W-:Y:S01]  /*11c0*/  SHF.R.S32.HI R6, RZ, 0x4, R3 ;  /* 0x00000004ff067819 */ /* 0x008fe20000011403 */
        /* <DEDUP_REMOVED lines=87> */
[----:B------:R-:W-:Y:S01]  /*1740*/  STL [R1+0x40], R10 ;  /* 0x0000400a01007387 */ /* 0x000fe20000100800 */
        /* <DEDUP_REMOVED lines=66> */
.L_x_1549:
[----:B------:R-:W3:Y:S01]  /*1b70*/  LDL R0, [R1+0x5c] ;  /* 0x00005c0001007983 */ /* 0x000ee20000100800 */
[----:B------:R-:W-:Y:S01]  /*1b80*/  IMAD.MOV.U32 R8, RZ, RZ, 0x4 ;  /* 0x00000004ff087424 */ /* 0x000fe200078e00ff */
[----:B------:R-:W-:-:S04]  /*1b90*/  ISETP.NE.U32.AND P4, PT, RZ, c[0x0][0x370], PT ;  /* 0x0000dc00ff007a0c */ /* 0x000fc80003f85070 */
[----:B------:R-:W-:Y:S01]  /*1ba0*/  ISETP.NE.AND.EX P4, PT, RZ, c[0x0][0x374], PT, P4 ;  /* 0x0000dd00ff007a0c */ /* 0x000fe20003f85340 */
[----:B--23--:R-:W-:-:S05]  /*1bb0*/  IMAD.WIDE R2, R0, R8, c[0x0][0x588] ;  /* 0x0001620000027625 */ /* 0x00cfca00078e0208 */
        /* <DEDUP_REMOVED lines=31> */
.L_x_1422:
[----:B------:R-:W-:-:S04]  /*1db0*/  ISETP.NE.U32.AND P1, PT, RZ, c[0x0][0x368], PT ;  /* 0x0000da00ff007a0c */ /* 0x000fc80003f25070 */
[----:B------:R-:W-:-:S13]  /*1dc0*/  ISETP.NE.AND.EX P1, PT, RZ, c[0x0][0x36c], PT, P1 ;  /* 0x0000db00ff007a0c */ /* 0x000fda0003f25310 */
[----:B------:R-:W-:Y:S05]  /*1dd0*/  @!P1 BRA `(.L_x_1423) ;  /* 0x0000004000009947 */ /* 0x000fea0003800000 */
[----:B-1----:R-:W-:-:S04]  /*1de0*/  IADD3 R2, P1, R17, c[0x0][0x368], RZ ;  /* 0x0000da0011027a10 */ /* 0x002fc80007f3e0ff */
[----:B------:R-:W-:-:S05]  /*1df0*/  IADD3.X R3, R16, c[0x0][0x36c], RZ, P1, !PT ;  /* 0x0000db0010037a10 */ /* 0x000fca0000ffe4ff */
[----:B------:R1:W5:Y:S01]  /*1e00*/  LDG.E R0, [R2.64] ;  /* 0x0000000602007981 */ /* 0x000362000c1e1900 */
[----:B------:R-:W-:Y:S05]  /*1e10*/  BRA `(.L_x_1424) ;  /* 0x0000008000007947 */ /* 0x000fea0003800000 */
.L_x_1423:
        /* <DEDUP_REMOVED lines=8> */
.L_x_1424:
[----:B-1----:R-:W2:Y:S04]  /*1ea0*/  LDL.LU R3, [R1+0x54] ;  /* 0x0000540001037983 */ /* 0x002ea80000300800 */
[----:B------:R-:W3:Y:S01]  /*1eb0*/  LDL R15, [R1+0x58] ;  /* 0x00005800010f7983 */ /* 0x000ee20000100800 */
[----:B------:R-:W-:Y:S01]  /*1ec0*/  IMAD.MOV.U32 R2, RZ, RZ, c[0x0][0x2c4] ;  /* 0x0000b100ff027624 */ /* 0x000fe200078e00ff */
[----:B------:R-:W-:Y:S01]  /*1ed0*/  BSSY B0, `(.L_x_1425) ;  /* 0x000003c000007945 */ /* 0x000fe20003800000 */
[----:B-----5:R-:W-:-:S03]  /*1ee0*/  IMAD.IADD R251, R0, 0x1, -R9 ;  /* 0x0000000100fb7824 */ /* 0x020fc600078e0a09 */
[----:B------:R-:W-:Y:S01]  /*1ef0*/  ISETP.NE.AND P5, PT, R2, 0x1, PT ;  /* 0x000000010200780c */ /* 0x000fe20003fa5270 */
[----:B--2---:R-:W-:-:S05]  /*1f00*/  IMAD.SHL.U32 R14, R3, 0x80, RZ ;  /* 0x00000080030e7824 */ /* 0x004fca00078e00ff */
[----:B------:R-:W-:Y:S01]  /*1f10*/  IADD3 R2, R14, 0x7f, RZ ;  /* 0x0000007f0e027810 */ /* 0x000fe20007ffe0ff */
[----:B------:R1:W-:Y:S06]  /*1f20*/  STL [R1+0x3c], R14 ;  /* 0x00003c0e01007387 */ /* 0x0003ec0000100800 */
[----:B------:R-:W-:-:S04]  /*1f30*/  @P5 IMAD.HI.U32 R3, R2, c[0x0][0x2c8], RZ ;  /* 0x0000b20002035a27 */ /* 0x000fc800078e00ff */
[----:B------:R-:W-:Y:S01]  /*1f40*/  IMAD.MOV.U32 R0, RZ, RZ, R2 ;  /* 0x000000ffff007224 */ /* 0x000fe200078e0002 */
[C---:B------:R-:W-:Y:S02]  /*1f50*/  IADD3 R2, R251.reuse, 0x50, -R250 ;  /* 0x00000050fb027810 */ /* 0x040fe40007ffe8fa */
[----:B------:R-:W-:Y:S02]  /*1f60*/  @P5 SHF.R.U32.HI R0, RZ, c[0x0][0x2cc], R3 ;  /* 0x0000b300ff005a19 */ /* 0x000fe40000011603 */
[----:B------:R-:W-:-:S03]  /*1f70*/  IADD3 R3, R251, 0x4f, RZ ;  /* 0x0000004ffb037810 */ /* 0x000fc60007ffe0ff */
[----:B------:R-:W-:Y:S02]  /*1f80*/  IMAD.IADD R0, R2, 0x1, R0 ;  /* 0x0000000102007824 */ /* 0x000fe400078e0200 */
[----:B------:R-:W-:-:S04]  /*1f90*/  IMAD.HI R2, R3, 0x66666667, RZ ;  /* 0x6666666703027827 */ /* 0x000fc800078e02ff */
[----:B------:R-:W-:Y:S01]  /*1fa0*/  IMAD.HI R0, R0, 0x66666667, RZ ;  /* 0x6666666700007827 */ /* 0x000fe200078e02ff */
[----:B------:R-:W-:-:S04]  /*1fb0*/  SHF.R.U32.HI R4, RZ, 0x1f, R2 ;  /* 0x0000001fff047819 */ /* 0x000fc80000011602 */
[----:B------:R-:W-:Y:S02]  /*1fc0*/  SHF.R.U32.HI R3, RZ, 0x1f, R0 ;  /* 0x0000001fff037819 */ /* 0x000fe40000011600 */
[----:B------:R-:W-:Y:S02]  /*1fd0*/  LEA.HI.SX32 R4, R2, R4, 0x1b ;  /* 0x0000000402047211 */ /* 0x000fe400078fdaff */
[----:B------:R-:W-:Y:S02]  /*1fe0*/  LEA.HI.SX32 R0, R0, R3, 0x1b ;  /* 0x0000000300007211 */ /* 0x000fe400078fdaff */
[C---:B---3--:R-:W-:Y:S02]  /*1ff0*/  LOP3.LUT R2, R15.reuse, 0xff000000, RZ, 0xc0, !PT ;  /* 0xff0000000f027812 */ /* 0x048fe400078ec0ff */
[----:B------:R-:W-:Y:S02]  /*2000*/  IMNMX R6, R4, R0, PT ;  /* 0x0000000004067217 */ /* 0x000fe40003800200 */
[----:B------:R-:W-:-:S02]  /*2010*/  LOP3.LUT R3, R15, 0xff0000, RZ, 0xc0, !PT ;  /* 0x00ff00000f037812 */ /* 0x000fc400078ec0ff */
[----:B------:R-:W-:Y:S01]  /*2020*/  SHF.R.U32.HI R0, RZ, 0x8, R2 ;  /* 0x00000008ff007819 */ /* 0x000fe20000011602 */
[----:B------:R-:W-:Y:S01]  /*2030*/  IMAD.MOV.U32 R2, RZ, RZ, RZ ;  /* 0x000000ffff027224 */ /* 0x000fe200078e00ff */
[----:B------:R-:W-:Y:S02]  /*2040*/  ISETP.GE.AND P1, PT, R6, 0x1, PT ;  /* 0x000000010600780c */ /* 0x000fe40003f26270 */
        /* <DEDUP_REMOVED lines=36> */
.L_x_1426:
[----:B------:R-:W-:Y:S05]  /*2290*/  BSYNC B0 ;  /* 0x0000000000007941 */ /* 0x000fea0003800000 */
.L_x_1425:
[----:B------:R-:W-:Y:S01]  /*22a0*/  IMAD R3, R18, R2, RZ ;  /* 0x0000000212037224 */ /* 0x000fe200078e02ff */
        /* <DEDUP_REMOVED lines=40> */
[----:B--2---:R-:W2:Y:S01]  /*2530*/  LDL R4, [R1+0xc] ;  /* 0x00000c0001047983 */ /* 0x004ea20000100800 */
[----:B------:R-:W-:-:S04]  /*2540*/  ISETP.NE.U32.AND P2, PT, RZ, c[0x0][0x340], PT ;  /* 0x0000d000ff007a0c */ /* 0x000fc80003f45070 */
[----:B------:R-:W-:-:S13]  /*2550*/  ISETP.NE.AND.EX P2, PT, RZ, c[0x0][0x344], PT, P2 ;  /* 0x0000d100ff007a0c */ /* 0x000fda0003f45320 */
[----:B------:R-:W-:-:S04]  /*2560*/  @P2 IADD3 R2, P1, R17, c[0x0][0x340], RZ ;  /* 0x0000d00011022a10 */ /* 0x000fc80007f3e0ff */
[----:B------:R-:W-:-:S05]  /*2570*/  @P2 IADD3.X R3, R16, c[0x0][0x344], RZ, P1, !PT ;  /* 0x0000d10010032a10 */ /* 0x000fca0000ffe4ff */
[----:B------:R3:W5:Y:S01]  /*2580*/  @P2 LDG.E R8, [R2.64] ;  /* 0x0000000602082981 */ /* 0x000762000c1e1900 */
[----:B------:R-:W-:Y:S02]  /*2590*/  SHF.R.S32.HI R0, RZ, 0x1f, R11 ;  /* 0x0000001fff007819 */ /* 0x000fe4000001140b */
[----:B------:R-:W-:Y:S02]  /*25a0*/  LOP3.LUT R15, R15, 0xffff, RZ, 0xc0, !PT ;  /* 0x0000ffff0f0f7812 */ /* 0x000fe400078ec0ff */
[----:B------:R-:W-:Y:S01]  /*25b0*/  SEL R6, R13, RZ, !P0 ;  /* 0x000000ff0d067207 */ /* 0x000fe20004000000 */
[----:B------:R-:W-:Y:S01]  /*25c0*/  IMAD R0, R0, c[0x0][0x178], RZ ;  /* 0x00005e0000007a24 */ /* 0x000fe200078e02ff */
[----:B-1----:R-:W-:Y:S02]  /*25d0*/  SEL R5, R12, RZ, !P0 ;  /* 0x000000ff0c057207 */ /* 0x002fe40004000000 */
[----:B------:R-:W-:Y:S01]  /*25e0*/  ISETP.GE.AND P1, PT, R201, c[0x0][0x198], PT ;  /* 0x00006600c9007a0c */ /* 0x000fe20003f26270 */
[----:B------:R-:W-:Y:S01]  /*25f0*/  IMAD R0, R11, c[0x0][0x17c], R0 ;  /* 0x00005f000b007a24 */ /* 0x000fe200078e0200 */
[----:B------:R-:W-:Y:S01]  /*2600*/  IADD3 R110, R211, -0x1, RZ ;  /* 0xffffffffd36e7810 */ /* 0x000fe20007ffe0ff */
[----:B------:R-:W-:-:S04]  /*2610*/  IMAD R6, R6, c[0x0][0x1c0], RZ ;  /* 0x0000700006067a24 */ /* 0x000fc800078e02ff */
[----:B------:R-:W-:Y:S02]  /*2620*/  IMAD R6, R5, c[0x0][0x1c4], R6 ;  /* 0x0000710005067a24 */ /* 0x000fe400078e0206 */
[----:B---3--:R-:W-:-:S05]  /*2630*/  IMAD.WIDE.U32 R2, R11, c[0x0][0x178], RZ ;  /* 0x00005e000b027a25 */ /* 0x008fca00078e00ff */
[----:B------:R-:W-:-:S05]  /*2640*/  IADD3 R3, R3, R0, RZ ;  /* 0x0000000003037210 */ /* 0x000fca0007ffe0ff */
[----:B------:R-:W-:-:S04]  /*2650*/  IMAD.WIDE.U32 R2, R15, c[0x0][0x1b8], R2 ;  /* 0x00006e000f027a25 */ /* 0x000fc800078e0002 */
[----:B------:R-:W-:-:S04]  /*2660*/  IMAD R3, R15, c[0x0][0x1bc], R3 ;  /* 0x00006f000f037a24 */ /* 0x000fc800078e0203 */
[----:B------:R-:W-:-:S05]  /*2670*/  IMAD.WIDE.U32 R2, R5, c[0x0][0x1c0], R2 ;  /* 0x0000700005027a25 */ /* 0x000fca00078e0002 */
[----:B------:R-:W-:Y:S01]  /*2680*/  IADD3 R3, R3, R6, RZ ;  /* 0x0000000603037210 */ /* 0x000fe20007ffe0ff */
[----:B--2---:R-:W-:-:S04]  /*2690*/  IMAD.IADD R4, R4, 0x1, R14 ;  /* 0x0000000104047824 */ /* 0x004fc800078e020e */
[----:B------:R-:W-:Y:S01]  /*26a0*/  @P5 IMAD.HI.U32 R7, R4, c[0x0][0x2c8], RZ ;  /* 0x0000b20004075a27 */ /* 0x000fe200078e00ff */
[----:B------:R-:W-:-:S04]  /*26b0*/  MOV R0, R4 ;  /* 0x0000000400007202 */ /* 0x000fc80000000f00 */
[----:B------:R-:W-:-:S04]  /*26c0*/  @P5 SHF.R.U32.HI R0, RZ, c[0x0][0x2cc], R7 ;  /* 0x0000b300ff005a19 */ /* 0x000fc80000011607 */
[--C-:B------:R-:W-:Y:S01]  /*26d0*/  SHF.R.S32.HI R7, RZ, 0x1f, R0.reuse ;  /* 0x0000001fff077819 */ /* 0x100fe20000011400 */
[----:B------:R-:W-:Y:S02]  /*26e0*/  IMAD.MOV R5, RZ, RZ, -R0 ;  /* 0x000000ffff057224 */ /* 0x000fe400078e0a00 */
[----:B------:R-:W-:-:S04]  /*26f0*/  IMAD.WIDE.U32 R2, R0, c[0x0][0x1b0], R2 ;  /* 0x00006c0000027a25 */ /* 0x000fc800078e0002 */
[----:B------:R-:W-:Y:S02]  /*2700*/  IMAD R4, R5, c[0x0][0x2c4], R4 ;  /* 0x0000b10005047a24 */ /* 0x000fe400078e0204 */
[----:B------:R-:W-:-:S04]  /*2710*/  IMAD R5, R7, c[0x0][0x1b0], RZ ;  /* 0x00006c0007057a24 */ /* 0x000fc800078e02ff */
[----:B------:R-:W-:Y:S01]  /*2720*/  IMAD R6, R0, c[0x0][0x1b4], R5 ;  /* 0x00006d0000067a24 */ /* 0x000fe200078e0205 */
[----:B------:R-:W-:Y:S02]  /*2730*/  SHF.R.S32.HI R5, RZ, 0x1f, R4 ;  /* 0x0000001fff057819 */ /* 0x000fe40000011404 */
[----:B------:R-:W-:Y:S01]  /*2740*/  @!P2 MOV R8, R12 ;  /* 0x0000000c0008a202 */ /* 0x000fe20000000f00 */
        /* <DEDUP_REMOVED lines=9> */
.L_x_1554:
[----:B------:R-:W-:Y:S05]  /*27e0*/  BRA.DIV ~URZ, `(.L_x_1429) ;  /* 0x000125027f007947 */ /* 0x000fea000b800000 */
[----:B------:R3:W4:Y:S02]  /*27f0*/  SHFL.IDX PT, R2, R6, RZ, 0x181f ;  /* 0x00181fff06027589 */ /* 0x00072400000e0000 */
.L_x_1555:
[----:B---3--:R-:W3:Y:S04]  /*2800*/  LDL R3, [R1+0x3c] ;  /* 0x00003c0001037983 */ /* 0x008ee80000100800 */
[----:B------:R-:W1:Y:S02]  /*2810*/  S2R R4, SR_TID.X ;  /* 0x0000000000047919 */ /* 0x000e640000002100 */
[----:B-1----:R-:W-:-:S04]  /*2820*/  SHF.R.S32.HI R0, RZ, 0x1f, R4 ;  /* 0x0000001fff007819 */ /* 0x002fc80000011404 */
[----:B------:R-:W-:-:S04]  /*2830*/  LEA.HI R0, R0, R4, RZ, 0x3 ;  /* 0x0000000400007211 */ /* 0x000fc800078f18ff */
[----:B------:R-:W-:Y:S01]  /*2840*/  SHF.R.S32.HI R0, RZ, 0x3, R0 ;  /* 0x00000003ff007819 */ /* 0x000fe20000011400 */
[----:B------:R-:W-:Y:S01]  /*2850*/  IMAD R4, R250, c[0x0][0x2c4], RZ ;  /* 0x0000b100fa047a24 */ /* 0x000fe200078e02ff */
[----:B------:R-:W-:Y:S03]  /*2860*/  BSSY B0, `(.L_x_1430) ;  /* 0x000000b000007945 */ /* 0x000fe60003800000 */
[----:B---3--:R-:W-:-:S05]  /*2870*/  IMAD.IADD R0, R0, 0x1, R3 ;  /* 0x0000000100007824 */ /* 0x008fca00078e0203 */
        /* <DEDUP_REMOVED lines=9> */
.L_x_1431:
[----:B------:R-:W-:Y:S05]  /*2910*/  BSYNC B0 ;  /* 0x0000000000007941 */ /* 0x000fea0003800000 */
.L_x_1430:
[----:B------:R-:W-:Y:S05]  /*2920*/  BRA.DIV ~URZ, `(.L_x_1432) ;  /* 0x000124327f007947 */ /* 0x000fea000b800000 */
[----:B--2---:R2:W3:Y:S04]  /*2930*/  SHFL.IDX PT, R7, R5, 0x1, 0x181f ;  /* 0x00381f0005077f89 */ /* 0x0044e800000e0000 */
[----:B-1--4-:R2:W1:Y:S02]  /*2940*/  SHFL.IDX PT, R2, R6, 0x1, 0x181f ;  /* 0x00381f0006027f89 */ /* 0x01246400000e0000 */
.L_x_1556:
        /* <DEDUP_REMOVED lines=11> */
.L_x_1434:
[----:B------:R-:W-:Y:S05]  /*2a00*/  BSYNC B0 ;  /* 0x0000000000007941 */ /* 0x000fea0003800000 */
.L_x_1433:
[----:B------:R-:W-:Y:S05]  /*2a10*/  BRA.DIV ~URZ, `(.L_x_1435) ;  /* 0x000124127f007947 */ /* 0x000fea000b800000 */
[----:B---3--:R3:W4:Y:S02]  /*2a20*/  SHFL.IDX PT, R7, R5, 0x2, 0x181f ;  /* 0x00581f0005077f89 */ /* 0x00872400000e0000 */
.L_x_1557:
[----:B------:R-:W-:Y:S05]  /*2a30*/  BRA.DIV ~URZ, `(.L_x_1436) ;  /* 0x000124627f007947 */ /* 0x000fea000b800000 */
[----:B-1----:R1:W2:Y:S02]  /*2a40*/  SHFL.IDX PT, R2, R6, 0x2, 0x181f ;  /* 0x00581f0006027f89 */ /* 0x0022a400000e0000 */
.L_x_1558:
        /* <DEDUP_REMOVED lines=11> */
.L_x_1438:
[----:B------:R-:W-:Y:S05]  /*2b00*/  BSYNC B0 ;  /* 0x0000000000007941 */ /* 0x000fea0003800000 */
.L_x_1437:
[----:B------:R-:W-:Y:S05]  /*2b10*/  BRA.DIV ~URZ, `(.L_x_1439) ;  /* 0x000123f27f007947 */ /* 0x000fea000b800000 */
[----:B----4-:R4:W1:Y:S04]  /*2b20*/  SHFL.IDX PT, R7, R5, 0x3, 0x181f ;  /* 0x00781f0005077f89 */ /* 0x01086800000e0000 */
[----:B--2---:R4:W2:Y:S02]  /*2b30*/  SHFL.IDX PT, R2, R6, 0x3, 0x181f ;  /* 0x00781f0006027f89 */ /* 0x0048a400000e0000 */
.L_x_1559:
        /* <DEDUP_REMOVED lines=11> */
.L_x_1441:
[----:B------:R-:W-:Y:S05]  /*2bf0*/  BSYNC B0 ;  /* 0x0000000000007941 */ /* 0x000fea0003800000 */
.L_x_1440:
[----:B------:R-:W-:Y:S05]  /*2c00*/  BRA.DIV ~URZ, `(.L_x_1442) ;  /* 0x000123d27f007947 */ /* 0x000fea000b800000 */
[----:B-1----:R1:W3:Y:S02]  /*2c10*/  SHFL.IDX PT, R7, R5, 0x4, 0x181f ;  /* 0x00981f0005077f89 */ /* 0x0022e400000e0000 */
.L_x_1560:
[----:B------:R-:W-:Y:S05]  /*2c20*/  BRA.DIV ~URZ, `(.L_x_1443) ;  /* 0x000124227f007947 */ /* 0x000fea000b800000 */
[----:B--2---:R2:W1:Y:S02]  /*2c30*/  SHFL.IDX PT, R2, R6, 0x4, 0x181f ;  /* 0x00981f0006027f89 */ /* 0x00446400000e0000 */
.L_x_1561:
        /* <DEDUP_REMOVED lines=11> */
.L_x_1445:
[----:B------:R-:W-:Y:S05]  /*2cf0*/  BSYNC B0 ;  /* 0x0000000000007941 */ /* 0x000fea0003800000 */
.L_x_1444:
[----:B------:R-:W-:Y:S05]  /*2d00*/  BRA.DIV ~URZ, `(.L_x_1446) ;  /* 0x000123b27f007947 */ /* 0x000fea000b800000 */
[----:B---3--:R3:W2:Y:S04]  /*2d10*/  SHFL.IDX PT, R7, R5, 0x5, 0x181f ;  /* 0x00b81f0005077f89 */ /* 0x0086a800000e0000 */
[----:B-1----:R3:W1:Y:S02]  /*2d20*/  SHFL.IDX PT, R2, R6, 0x5, 0x181f ;  /* 0x00b81f0006027f89 */ /* 0x00266400000e0000 */
.L_x_1562:
        /* <DEDUP_REMOVED lines=11> */
.L_x_1448:
[----:B------:R-:W-:Y:S05]  /*2de0*/  BSYNC B0 ;  /* 0x0000000000007941 */ /* 0x000fea0003800000 */
.L_x_1447:
[----:B------:R-:W-:Y:S05]  /*2df0*/  BRA.DIV ~URZ, `(.L_x_1449) ;  /* 0x000123927f007947 */ /* 0x000fea000b800000 */
[----:B--2---:R2:W3:Y:S02]  /*2e00*/  SHFL.IDX PT, R7, R5, 0x6, 0x181f ;  /* 0x00d81f0005077f89 */ /* 0x0044e400000e0000 */
.L_x_1563:
[----:B------:R-:W-:Y:S05]  /*2e10*/  BRA.DIV ~URZ, `(.L_x_1450) ;  /* 0x000123e27f007947 */ /* 0x000fea000b800000 */
[----:B-1----:R1:W2:Y:S02]  /*2e20*/  SHFL.IDX PT, R2, R6, 0x6, 0x181f ;  /* 0x00d81f0006027f89 */ /* 0x0022a400000e0000 */
.L_x_1564:
        /* <DEDUP_REMOVED lines=11> */
.L_x_1452:
[----:B------:R-:W-:Y:S05]  /*2ee0*/  BSYNC B0 ;  /* 0x0000000000007941 */ /* 0x000fea0003800000 */
.L_x_1451:
[----:B------:R-:W-:Y:S05]  /*2ef0*/  BRA.DIV ~URZ, `(.L_x_1453) ;  /* 0x000123727f007947 */ /* 0x000fea000b800000 */
[----:B--234-:R-:W2:Y:S04]  /*2f00*/  SHFL.IDX PT, R5, R5, 0x7, 0x181f ;  /* 0x00f81f0005057f89 */ /* 0x01cea800000e0000 */
[----:B------:R3:W4:Y:S02]  /*2f10*/  SHFL.IDX PT, R2, R6, 0x7, 0x181f ;  /* 0x00f81f0006027f89 */ /* 0x00072400000e0000 */
.L_x_1565:
        /* <DEDUP_REMOVED lines=20> */
[----:B------:R-:W-:-:S02]  /*3060*/  MOV R109, 0x50 ;  /* 0x00000050006d7802 */ /* 0x000fc40000000f00 */
[----:B------:R-:W-:-:S03]  /*3070*/  MOV R0, c[0x0][0x2b8] ;  /* 0x0000ae0000007a02 */ /* 0x000fc60000000f00 */
[----:B------:R-:W-:Y:S01]  /*3080*/  IMAD R109, R211, R109, -0x50 ;  /* 0xffffffb0d36d7424 */ /* 0x000fe200078e026d */
[----:B------:R-:W-:Y:S02]  /*3090*/  ISETP.NE.AND P4, PT, R0, 0x1, PT ;  /* 0x000000010000780c */ /* 0x000fe40003f85270 */
[----:B------:R-:W-:Y:S01]  /*30a0*/  MOV R203, RZ ;  /* 0x000000ff00cb7202 */ /* 0x000fe20000000f00 */
[----:B------:R-:W-:Y:S01]  /*30b0*/  BAR.SYNC.DEFER_BLOCKING 0x0 ;  /* 0x0000000000007b1d */ /* 0x000fe20000010000 */
[----:B-12---:R-:W-:-:S04]  /*30c0*/  IADD3 R2, R143, R109, RZ ;  /* 0x0000006d8f027210 */ /* 0x006fc80007ffe0ff */
        /* <DEDUP_REMOVED lines=10> */
[----:B------:R-:W2:Y:S01]  /*3170*/  @!P1 LDG.E R203, [R4.64] ;  /* 0x0000000604cb9981 */ /* 0x000ea2000c1e1900 */
[----:B------:R-:W-:-:S05]  /*3180*/  IADD3 R0, -R0, RZ, RZ ;  /* 0x000000ff00007210 */ /* 0x000fca0007ffe1ff */
[----:B------:R-:W-:Y:S01]  /*3190*/  IMAD R217, R0, c[0x0][0x2b8], R2 ;  /* 0x0000ae0000d97a24 */ /* 0x000fe200078e0202 */
[----:B------:R-:W1:Y:S04]  /*31a0*/  S2R R9, SR_TID.X ;  /* 0x0000000000097919 */ /* 0x000e680000002100 */
[----:B---3--:R-:W-:Y:S01]  /*31b0*/  SHF.R.S32.HI R6, RZ, 0x1f, R217 ;  /* 0x0000001fff067819 */ /* 0x008fe200000114d9 */
[----:B------:R-:W-:-:S04]  /*31c0*/  IMAD.WIDE.U32 R2, R217, c[0x0][0x1e0], RZ ;  /* 0x00007800d9027a25 */ /* 0x000fc800078e00ff */
[----:B------:R-:W-:-:S04]  /*31d0*/  IMAD R0, R6, c[0x0][0x1e0], RZ ;  /* 0x0000780006007a24 */ /* 0x000fc800078e02ff */
[----:B------:R-:W-:-:S05]  /*31e0*/  IMAD R0, R217, c[0x0][0x1e4], R0 ;  /* 0x00007900d9007a24 */ /* 0x000fca00078e0200 */
[----:B------:R-:W-:Y:S01]  /*31f0*/  IADD3 R3, R3, R0, RZ ;  /* 0x0000000003037210 */ /* 0x000fe20007ffe0ff */
[----:B------:R-:W-:-:S04]  /*3200*/  IMAD.WIDE.U32 R140, R15, c[0x0][0x1e8], RZ ;  /* 0x00007a000f8c7a25 */ /* 0x000fc800078e00ff */
[----:B------:R-:W-:Y:S01]  /*3210*/  IMAD R136, R15, c[0x0][0x1ec], R141 ;  /* 0x00007b000f887a24 */ /* 0x000fe200078e028d */
[----:B-1----:R-:W-:Y:S01]  /*3220*/  SHF.R.S32.HI R7, RZ, 0x1f, R9 ;  /* 0x0000001fff077819 */ /* 0x002fe20000011409 */
[----:B------:R-:W-:-:S03]  /*3230*/  IMAD R108, R110, -0x50, R251 ;  /* 0xffffffb06e6c7824 */ /* 0x000fc600078e02fb */
[----:B------:R-:W-:-:S04]  /*3240*/  LEA.HI R7, R7, R9, RZ, 0x3 ;  /* 0x0000000907077211 */ /* 0x000fc800078f18ff */
[----:B------:R-:W-:-:S04]  /*3250*/  SHF.R.S32.HI R7, RZ, 0x3, R7 ;  /* 0x00000003ff077819 */ /* 0x000fc80000011407 */
[----:B------:R-:W-:-:S04]  /*3260*/  IADD3 R8, -R7, R108, RZ ;  /* 0x0000006c07087210 */ /* 0x000fc80007ffe1ff */
[C---:B------:R-:W-:Y:S02]  /*3270*/  ISETP.GE.AND P6, PT, R8.reuse, 0x1, PT ;  /* 0x000000010800780c */ /* 0x040fe40003fc6270 */
[C---:B------:R-:W-:Y:S02]  /*3280*/  ISETP.GE.AND P3, PT, R8.reuse, 0x11, PT ;  /* 0x000000110800780c */ /* 0x040fe40003f66270 */
[----:B------:R-:W-:Y:S01]  /*3290*/  ISETP.GE.AND P2, PT, R8, 0x21, PT ;  /* 0x000000210800780c */ /* 0x000fe20003f46270 */
[----:B------:R-:W-:-:S04]  /*32a0*/  IMAD.WIDE.U32 R18, R15, c[0x0][0x210], RZ ;  /* 0x000084000f127a25 */ /* 0x000fc800078e00ff */
[----:B------:R-:W-:Y:S01]  /*32b0*/  IMAD R17, R15, c[0x0][0x214], R19 ;  /* 0x000085000f117a24 */ /* 0x000fe200078e0213 */
[C---:B------:R-:W-:Y:S02]  /*32c0*/  SHF.L.U32 R135, R201.reuse, 0x1, RZ ;  /* 0x00000001c9877819 */ /* 0x040fe400000006ff */
[----:B------:R-:W-:Y:S01]  /*32d0*/  SHF.L.U64.HI R36, R201, 0x1, R16 ;  /* 0x00000001c9247819 */ /* 0x000fe20000010210 */
[----:B------:R-:W-:Y:S04]  /*32e0*/  STL.64 [R1+0x18], R140 ;  /* 0x0000188c01007387 */ /* 0x000fe80000100a00 */
[----:B------:R-:W-:Y:S04]  /*32f0*/  STL [R1+0x30], R136 ;  /* 0x0000308801007387 */ /* 0x000fe80000100800 */
        /* <DEDUP_REMOVED lines=12> */
[----:B------:R-:W2:Y:S04]  /*33c0*/  SHFL.IDX PT, R3, R4, RZ, 0x181f ;  /* 0x00181fff04037589 */ /* 0x000ea800000e0000 */
[----:B------:R-:W4:Y:S04]  /*33d0*/  SHFL.IDX PT, R5, R0, 0x1, 0x181f ;  /* 0x00381f0000057f89 */ /* 0x000f2800000e0000 */
[----:B------:R-:W5:Y:S01]  /*33e0*/  SHFL.IDX PT, R9, R4, 0x1, 0x181f ;  /* 0x00381f0004097f89 */ /* 0x000f6200000e0000 */
[----:B------:R-:W-:-:S03]  /*33f0*/  @P6 ISETP.GE.AND P0, PT, R201, c[0x0][0x1d4], PT ;  /* 0x00007500c9006a0c */ /* 0x000fc60003f06270 */
[----:B------:R-:W3:Y:S04]  /*3400*/  SHFL.IDX PT, R7, R0, 0x2, 0x181f ;  /* 0x00581f0000077f89 */ /* 0x000ee800000e0000 */
[----:B------:R-:W3:Y:S01]  /*3410*/  SHFL.IDX PT, R11, R4, 0x2, 0x181f ;  /* 0x00581f00040b7f89 */ /* 0x000ee200000e0000 */
[----:B-1----:R-:W-:-:S04]  /*3420*/  @P6 LEA R2, P1, R201, R2, 0x1 ;  /* 0x00000002c9026211 */ /* 0x002fc800078208ff */
[C---:B--2---:R-:W-:Y:S02]  /*3430*/  @P6 LEA.HI.X R3, R201.reuse, R3, R16, 0x1, P1 ;  /* 0x00000003c9036211 */ /* 0x044fe400008f0c10 */
[----:B------:R-:W-:Y:S01]  /*3440*/  @P3 ISETP.GE.AND P1, PT, R201, c[0x0][0x1d4], PT ;  /* 0x00007500c9003a0c */ /* 0x000fe20003f26270 */
[----:B------:R-:W1:Y:S04]  /*3450*/  SHFL.IDX PT, R10, R0, 0x3, 0x181f ;  /* 0x00781f00000a7f89 */ /* 0x000e6800000e0000 */
[----:B------:R4:W-:Y:S04]  /*3460*/  @P6 LDGSTS.E.BYPASS.LTC128B.128 [R202+0x2900], [R2.64], !P0 ;  /* 0x0290000002ca6fae */ /* 0x0009e8000c101d46 */
[----:B------:R-:W2:Y:S04]  /*3470*/  SHFL.IDX PT, R14, R4, 0x3, 0x181f ;  /* 0x00781f00040e7f89 */ /* 0x000ea800000e0000 */
[----:B------:R1:W1:Y:S01]  /*3480*/  SHFL.IDX PT, R13, R0, 0x4, 0x181f ;  /* 0x00981f00000d7f89 */ /* 0x00026200000e0000 */
[----:B------:R-:W-:-:S02]  /*3490*/  ISETP.GE.AND P6, PT, R8, 0x31, PT ;  /* 0x000000310800780c */ /* 0x000fc40003fc6270 */
[----:B----4-:R-:W-:-:S04]  /*34a0*/  @P3 LEA R2, P0, R201, R5, 0x1 ;  /* 0x00000005c9023211 */ /* 0x010fc800078008ff */
[C---:B-----5:R-:W-:Y:S02]  /*34b0*/  @P3 LEA.HI.X R3, R201.reuse, R9, R16, 0x1, P0 ;  /* 0x00000009c9033211 */ /* 0x060fe400000f0c10 */
[----:B------:R3:W4:Y:S01]  /*34c0*/  SHFL.IDX PT, R9, R4, 0x4, 0x181f ;  /* 0x00981f0004097f89 */ /* 0x00072200000e0000 */
[----:B------:R-:W-:-:S03]  /*34d0*/  @P2 ISETP.GE.AND P0, PT, R201, c[0x0][0x1d4], PT ;  /* 0x00007500c9002a0c */ /* 0x000fc60003f06270 */
[----:B------:R5:W-:Y:S01]  /*34e0*/  @P3 LDGSTS.E.BYPASS.LTC128B.128 [R202+0x3100], [R2.64], !P1 ;  /* 0x0310000002ca3fae */ /* 0x000be2000c901d46 */
[----:B------:R-:W-:Y:S01]  /*34f0*/  ISETP.GE.AND P3, PT, R8, 0x41, PT ;  /* 0x000000410800780c */ /* 0x000fe20003f66270 */
[----:B-1----:R-:W-:Y:S01]  /*3500*/  IMAD R0, R6, c[0x0][0x208], RZ ;  /* 0x0000820006007a24 */ /* 0x002fe200078e02ff */
[----:B---3--:R-:W-:-:S04]  /*3510*/  @P2 LEA R4, P1, R201, R7, 0x1 ;  /* 0x00000007c9042211 */ /* 0x008fc800078208ff */
[C---:B------:R-:W-:Y:S02]  /*3520*/  @P2 LEA.HI.X R5, R201.reuse, R11, R16, 0x1, P1 ;  /* 0x0000000bc9052211 */ /* 0x040fe400008f0c10 */
[----:B------:R-:W-:-:S03]  /*3530*/  @P6 ISETP.GE.AND P1, PT, R201, c[0x0][0x1d4], PT ;  /* 0x00007500c9006a0c */ /* 0x000fc60003f26270 */
[----:B------:R1:W-:Y:S02]  /*3540*/  @P2 LDGSTS.E.BYPASS.LTC128B.128 [R202+0x3900], [R4.64], !P0 ;  /* 0x0390000004ca2fae */ /* 0x0003e4000c101d46 */
[C---:B------:R-:W-:Y:S02]  /*3550*/  @P3 ISETP.GE.AND P0, PT, R201.reuse, c[0x0][0x1d4], PT ;  /* 0x00007500c9003a0c */ /* 0x040fe40003f06270 */
[----:B-1----:R-:W-:-:S04]  /*3560*/  @P6 LEA R4, P2, R201, R10, 0x1 ;  /* 0x0000000ac9046211 */ /* 0x002fc800078408ff */
[C---:B--2---:R-:W-:Y:S02]  /*3570*/  @P6 LEA.HI.X R5, R201.reuse, R14, R16, 0x1, P2 ;  /* 0x0000000ec9056211 */ /* 0x044fe400010f0c10 */
[----:B------:R-:W-:-:S03]  /*3580*/  @P3 LEA R6, P2, R201, R13, 0x1 ;  /* 0x0000000dc9063211 */ /* 0x000fc600078408ff */
[----:B------:R1:W-:Y:S01]  /*3590*/  @P6 LDGSTS.E.BYPASS.LTC128B.128 [R202+0x4100], [R4.64], !P1 ;  /* 0x0410000004ca6fae */ /* 0x0003e2000c901d46 */
[----:B----4-:R-:W-:-:S05]  /*35a0*/  @P3 LEA.HI.X R7, R201, R9, R16, 0x1, P2 ;  /* 0x00000009c9073211 */ /* 0x010fca00010f0c10 */
[----:B------:R2:W-:Y:S04]  /*35b0*/  @P3 LDGSTS.E.BYPASS.LTC128B.128 [R202+0x4900], [R6.64], !P0 ;  /* 0x0490000006ca3fae */ /* 0x0005e8000c101d46 */
[----:B------:R-:W0:Y:S01]  /*35c0*/  LDGDEPBAR ;  /* 0x00000000000079af */ /* 0x000e220000000000 */
[----:B-----5:R-:W-:-:S04]  /*35d0*/  IMAD.WIDE.U32 R2, R217, c[0x0][0x208], RZ ;  /* 0x00008200d9027a25 */ /* 0x020fc800078e00ff */
[----:B------:R-:W-:-:S05]  /*35e0*/  IMAD R0, R217, c[0x0][0x20c], R0 ;  /* 0x00008300d9007a24 */ /* 0x000fca00078e0200 */
[----:B------:R-:W-:Y:S01]  /*35f0*/  IADD3 R3, R3, R0, RZ ;  /* 0x0000000003037210 */ /* 0x000fe20007ffe0ff */
[----:B------:R-:W-:-:S04]  /*3600*/  IMAD R0, R12, c[0x0][0x218], RZ ;  /* 0x000086000c007a24 */ /* 0x000fc800078e02ff */
[----:B------:R-:W-:Y:S01]  /*3610*/  IMAD.WIDE.U32 R2, R203, c[0x0][0x218], R2 ;  /* 0x00008600cb027a25 */ /* 0x000fe200078e0002 */
[----:B------:R-:W-:-:S04]  /*3620*/  DEPBAR.LE SB0, 0x1 ;  /* 0x000080400000791a */ /* 0x000fc80000000000 */
[----:B------:R-:W-:-:S04]  /*3630*/  DEPBAR.LE SB0, 0x0 ;  /* 0x000080000000791a */ /* 0x000fc80000000000 */
[----:B------:R-:W-:Y:S01]  /*3640*/  BAR.SYNC.DEFER_BLOCKING 0x0 ;  /* 0x0000000000007b1d */ /* 0x000fe20000010000 */
[----:B------:R-:W-:Y:S01]  /*3650*/  IMAD R0, R203, c[0x0][0x21c], R0 ;  /* 0x00008700cb007a24 */ /* 0x000fe200078e0200 */
[----:B------:R-:W-:-:S04]  /*3660*/  IADD3 R2, P0, R2, R18, RZ ;  /* 0x0000001202027210 */ /* 0x000fc80007f1e0ff */
[----:B------:R-:W-:Y:S02]  /*3670*/  IADD3.X R3, R17, R3, R0, P0, !PT ;  /* 0x0000000311037210 */ /* 0x000fe400007fe400 */
[----:B------:R-:W-:-:S04]  /*3680*/  LEA R0, P0, R2, c[0x0][0x1f8], 0x1 ;  /* 0x00007e0002007a11 */ /* 0x000fc800078008ff */
[----:B------:R-:W-:Y:S01]  /*3690*/  LEA.HI.X R3, R2, c[0x0][0x1fc], R3, 0x1, P0 ;  /* 0x00007f0002037a11 */ /* 0x000fe200000f0c03 */
[----:B-1----:R-:W1:Y:S04]  /*36a0*/  SHFL.IDX PT, R4, R0, 0x1, 0x181f ;  /* 0x00381f0000047f89 */ /* 0x002e6800000e0000 */
[----:B------:R-:W3:Y:S04]  /*36b0*/  SHFL.IDX PT, R2, R0, RZ, 0x181f ;  /* 0x00181fff00027589 */ /* 0x000ee800000e0000 */
[----:B------:R-:W4:Y:S04]  /*36c0*/  SHFL.IDX PT, R9, R3, 0x1, 0x181f ;  /* 0x00381f0003097f89 */ /* 0x000f2800000e0000 */
[----:B------:R-:W-:Y:S04]  /*36d0*/  LDSM.16.M88.4 R32, [R191] ;  /* 0x00000000bf20783b */ /* 0x000fe80000000200 */
[----:B------:R-:W-:Y:S04]  /*36e0*/  LDSM.16.M88.4 R52, [R184] ;  /* 0x00000000b834783b */ /* 0x000fe80000000200 */
[----:B--2---:R-:W2:Y:S04]  /*36f0*/  SHFL.IDX PT, R6, R0, 0x2, 0x181f ;  /* 0x00581f0000067f89 */ /* 0x004ea800000e0000 */
[----:B------:R-:W5:Y:S04]  /*3700*/  SHFL.IDX PT, R7, R3, RZ, 0x181f ;  /* 0x00181fff03077589 */ /* 0x000f6800000e0000 */
[----:B------:R-:W2:Y:S04]  /*3710*/  SHFL.IDX PT, R5, R0, 0x3, 0x181f ;  /* 0x00781f0000057f89 */ /* 0x000ea800000e0000 */
[----:B------:R-:W2:Y:S04]  /*3720*/  SHFL.IDX PT, R13, R3, 0x2, 0x181f ;  /* 0x00581f00030d7f89 */ /* 0x000ea800000e0000 */
[----:B------:R-:W5:Y:S04]  /*3730*/  SHFL.IDX PT, R12, R3, 0x3, 0x181f ;  /* 0x00781f00030c7f89 */ /* 0x000f6800000e0000 */
[----:B------:R-:W5:Y:S04]  /*3740*/  SHFL.IDX PT, R0, R0, 0x4, 0x181f ;  /* 0x00981f0000007f89 */ /* 0x000f6800000e0000 */
[----:B------:R-:W-:Y:S01]  /*3750*/  LDSM.16.M88.4 R28, [R191+0x2000] ;  /* 0x00200000bf1c783b */ /* 0x000fe20000000200 */
[----:B------:R-:W-:-:S03]  /*3760*/  ISETP.GE.AND P1, PT, R201, c[0x0][0x1d4], PT ;  /* 0x00007500c9007a0c */ /* 0x000fc60003f26270 */
[----:B------:R5:W5:Y:S01]  /*3770*/  SHFL.IDX PT, R14, R3, 0x4, 0x181f ;  /* 0x00981f00030e7f89 */ /* 0x000b6200000e0000 */
[-C--:B-1----:R-:W-:Y:S02]  /*3780*/  IADD3 R10, P6, R4, R135.reuse, RZ ;  /* 0x00000087040a7210 */ /* 0x082fe40007fde0ff */
[-C--:B---3--:R-:W-:Y:S01]  /*3790*/  IADD3 R2, P2, R2, R135.reuse, RZ ;  /* 0x0000008702027210 */ /* 0x088fe20007f5e0ff */
[----:B------:R-:W-:Y:S01]  /*37a0*/  LDSM.16.M88.4 R24, [R194] ;  /* 0x00000000c218783b */ /* 0x000fe20000000200 */
[C---:B------:R-:W-:Y:S02]  /*37b0*/  ISETP.LT.OR P0, PT, R8.reuse, 0x1, P1 ;  /* 0x000000010800780c */ /* 0x040fe40000f01670 */
[-C--:B----4-:R-:W-:Y:S01]  /*37c0*/  IADD3.X R11, R9, R36.reuse, RZ, P6, !PT ;  /* 0x00000024090b7210 */ /* 0x090fe200037fe4ff */
[----:B------:R-:W1:Y:S01]  /*37d0*/  LDSM.16.M88.4 R48, [R195] ;  /* 0x00000000c330783b */ /* 0x000e620000000200 */
[----:B------:R-:W-:Y:S02]  /*37e0*/  ISETP.LT.OR P6, PT, R8, 0x11, P1 ;  /* 0x000000110800780c */ /* 0x000fe40000fc1670 */
[----:B--2---:R-:W-:Y:S01]  /*37f0*/  IADD3 R6, P3, R6, R135, RZ ;  /* 0x0000008706067210 */ /* 0x004fe20007f7e0ff */
[----:B------:R-:W-:Y:S04]  /*3800*/  LDSM.16.M88.4 R72, [R184+0x800] ;  /* 0x00080000b848783b */ /* 0x000fe80000000200 */
[----:B------:R-:W-:Y:S04]  /*3810*/  LDSM.16.M88.4 R88, [R184+0x1000] ;  /* 0x00100000b858783b */ /* 0x000fe80000000200 */
[----:B------:R-:W-:Y:S01]  /*3820*/  LDSM.16.M88.4 R96, [R184+0x1800] ;  /* 0x00180000b860783b */ /* 0x000fe20000000200 */
[----:B-----5:R-:W-:-:S03]  /*3830*/  IADD3.X R3, R7, R36, RZ, P2, !PT ;  /* 0x0000002407037210 */ /* 0x020fc600017fe4ff */
[----:B------:R-:W-:Y:S01]  /*3840*/  LDSM.16.M88.4 R104, [R184+0x2000] ;  /* 0x00200000b868783b */ /* 0x000fe20000000200 */
[-C--:B------:R-:W-:Y:S02]  /*3850*/  IADD3 R4, P2, R5, R135.reuse, RZ ;  /* 0x0000008705047210 */ /* 0x080fe40007f5e0ff */
[-C--:B------:R-:W-:Y:S01]  /*3860*/  IADD3.X R7, R13, R36.reuse, RZ, P3, !PT ;  /* 0x000000240d077210 */ /* 0x080fe20001ffe4ff */
[----:B------:R-:W2:Y:S01]  /*3870*/  LDSM.16.M88.4 R20, [R194+0x2000] ;  /* 0x00200000c214783b */ /* 0x000ea20000000200 */
[----:B------:R-:W-:Y:S02]  /*3880*/  ISETP.LT.OR P3, PT, R8, 0x21, P1 ;  /* 0x000000210800780c */ /* 0x000fe40000f61670 */
[-C--:B------:R-:W-:Y:S01]  /*3890*/  IADD3.X R5, R12, R36.reuse, RZ, P2, !PT ;  /* 0x000000240c057210 */ /* 0x080fe200017fe4ff */
[----:B------:R-:W-:Y:S01]  /*38a0*/  LDSM.16.M88.4 R84, [R199] ;  /* 0x00000000c754783b */ /* 0x000fe20000000200 */
[C---:B------:R-:W-:Y:S02]  /*38b0*/  ISETP.LT.OR P2, PT, R8.reuse, 0x31, P1 ;  /* 0x000000310800780c */ /* 0x040fe40000f41670 */
[----:B------:R-:W-:Y:S01]  /*38c0*/  ISETP.LT.OR P1, PT, R8, 0x41, P1 ;  /* 0x000000410800780c */ /* 0x000fe20000f21670 */
        /* <DEDUP_REMOVED lines=10> */
[----:B---3--:R-:W-:Y:S01]  /*3970*/  IADD3 R2, P0, R0, R135, RZ ;  /* 0x0000008700027210 */ /* 0x008fe20007f1e0ff */
[----:B----4-:R-:W-:Y:S03]  /*3980*/  HMMA.16816.F32.BF16 R8, R32, R52, RZ ;  /* 0x000000342008723c */ /* 0x010fe600000418ff */
[----:B------:R-:W-:-:S05]  /*3990*/  IADD3.X R3, R14, R36, RZ, P0, !PT ;  /* 0x000000240e037210 */ /* 0x000fca00007fe4ff */
[----:B------:R3:W-:Y:S04]  /*39a0*/  LDGSTS.E.BYPASS.LTC128B.128 [R202+0x2100], [R2.64], !P1 ;  /* 0x0210000002ca7fae */ /* 0x0007e8000c901d46 */
[----:B------:R-:W-:Y:S04]  /*39b0*/  LDSM.16.M88.4 R40, [R190] ;  /* 0x00000000be28783b */ /* 0x000fe80000000200 */
[----:B------:R-:W4:Y:S01]  /*39c0*/  LDSM.16.M88.4 R16, [R192] ;  /* 0x00000000c010783b */ /* 0x000f220000000200 */
[----:B------:R-:W-:Y:S03]  /*39d0*/  HMMA.16816.F32.BF16 R56, R28, R52, RZ ;  /* 0x000000341c38723c */ /* 0x000fe600000418ff */
[----:B------:R-:W3:Y:S04]  /*39e0*/  LDSM.16.M88.4 R12, [R192+0x2000] ;  /* 0x00200000c00c783b */ /* 0x000ee80000000200 */
[----:B------:R-:W-:Y:S01]  /*39f0*/  LDSM.16.M88.4 R44, [R187] ;  /* 0x00000000bb2c783b */ /* 0x000fe20000000200 */
[----:B-1----:R-:W-:Y:S03]  /*3a00*/  HMMA.16816.F32.BF16 R60, R24, R48, R8 ;  /* 0x00000030183c723c */ /* 0x002fe60000041808 */
[----:B------:R-:W1:Y:S04]  /*3a10*/  LDSM.16.M88.4 R8, [R193] ;  /* 0x00000000c108783b */ /* 0x000e680000000200 */
[----:B-----5:R-:W5:Y:S01]  /*3a20*/  LDSM.16.M88.4 R4, [R193+0x2000] ;  /* 0x00200000c104783b */ /* 0x020f620000000200 */
[----:B------:R-:W-:Y:S03]  /*3a30*/  HMMA.16816.F32.BF16 R68, R32, R54, RZ ;  /* 0x000000362044723c */ /* 0x000fe600000418ff */
[----:B------:R-:W0:Y:S05]  /*3a40*/  LDGDEPBAR ;  /* 0x00000000000079af */ /* 0x000e2a0000000000 */
[----:B--2---:R-:W-:Y:S08]  /*3a50*/  HMMA.16816.F32.BF16 R56, R20, R48, R56 ;  /* 0x000000301438723c */ /* 0x004ff00000041838 */
[----:B----4-:R-:W-:Y:S08]  /*3a60*/  HMMA.16816.F32.BF16 R64, R16, R40, R60 ;  /* 0x000000281040723c */ /* 0x010ff0000004183c */
[----:B------:R-:W-:Y:S08]  /*3a70*/  HMMA.16816.F32.BF16 R60, R28, R54, RZ ;  /* 0x000000361c3c723c */ /* 0x000ff000000418ff */
[----:B---3--:R-:W-:Y:S08]  /*3a80*/  HMMA.16816.F32.BF16 R52, R12, R40, R56 ;  /* 0x000000280c34723c */ /* 0x008ff00000041838 */
[----:B------:R-:W-:Y:S08]  /*3a90*/  HMMA.16816.F32.BF16 R56, R24, R50, R68 ;  /* 0x000000321838723c */ /* 0x000ff00000041844 */
[----:B-1----:R-:W-:Y:S08]  /*3aa0*/  HMMA.16816.F32.BF16 R68, R8, R44, R64 ;  /* 0x0000002c0844723c */ /* 0x002ff00000041840 */
[----:B------:R-:W-:Y:S01]  /*3ab0*/  HMMA.16816.F32.BF16 R64, R20, R50, R60 ;  /* 0x000000321440723c */ /* 0x000fe2000004183c */
[----:B------:R-:W1:Y:S07]  /*3ac0*/  LDSM.16.M88.4 R48, [R190+0x800] ;  /* 0x00080000be30783b */ /* 0x000e6e0000000200 */
[----:B------:R-:W-:Y:S08]  /*3ad0*/  HMMA.16816.F32.BF16 R60, R32, R72, RZ ;  /* 0x00000048203c723c */ /* 0x000ff000000418ff */
[----:B-----5:R-:W-:Y:S08]  /*3ae0*/  HMMA.16816.F32.BF16 R80, R4, R44, R52 ;  /* 0x0000002c0450723c */ /* 0x020ff00000041834 */
[----:B------:R-:W-:Y:S01]  /*3af0*/  HMMA.16816.F32.BF16 R52, R16, R42, R56 ;  /* 0x0000002a1034723c */ /* 0x000fe20000041838 */
[----:B------:R-:W-:-:S07]  /*3b00*/  FMUL.FTZ R0, R68, c[0x0][0x320] ;  /* 0x0000c80044007a20 */ /* 0x000fce0000410000 */
[----:B------:R-:W-:Y:S01]  /*3b10*/  HMMA.16816.F32.BF16 R56, R28, R72, RZ ;  /* 0x000000481c38723c */ /* 0x000fe200000418ff */
[----:B------:R2:W3:Y:S07]  /*3b20*/  MUFU.TANH R134, R0 ;  /* 0x0000000000867308 */ /* 0x0004ee0000002400 */
[----:B------:R-:W-:Y:S01]  /*3b30*/  HMMA.16816.F32.BF16 R60, R24, R84, R60 ;  /* 0x00000054183c723c */ /* 0x000fe2000004183c */
[----:B--2---:R-:W-:-:S07]  /*3b40*/  FMUL.FTZ R0, R69, c[0x0][0x320] ;  /* 0x0000c80045007a20 */ /* 0x004fce0000410000 */
[----:B------:R-:W-:Y:S01]  /*3b50*/  HMMA.16816.F32.BF16 R64, R12, R42, R64 ;  /* 0x0000002a0c40723c */ /* 0x000fe20000041840 */
[----:B------:R-:W2:Y:S01]  /*3b60*/  LDSM.16.M88.4 R40, [R187+0x800] ;  /* 0x00080000bb28783b */ /* 0x000ea20000000200 */
        /* <DEDUP_REMOVED lines=9> */
[----:B------:R4:W2:Y:S07]  /*3c00*/  MUFU.TANH R153, R0 ;  /* 0x0000000000997308 */ /* 0x0008ae0000002400 */
[----:B-1----:R-:W-:Y:S01]  /*3c10*/  HMMA.16816.F32.BF16 R60, R16, R48, R60 ;  /* 0x00000030103c723c */ /* 0x002fe2000004183c */
[----:B----4-:R-:W-:-:S04]  /*3c20*/  FMUL.FTZ R0, R81, c[0x0][0x320] ;  /* 0x0000c80051007a20 */ /* 0x010fc80000410000 */
[----:B------:R1:W4:Y:S03]  /*3c30*/  MUFU.TANH R152, R0 ;  /* 0x0000000000987308 */ /* 0x0003260000002400 */
        /* <DEDUP_REMOVED lines=16> */
[----:B--2---:R-:W-:Y:S04]  /*3d40*/  HMMA.16816.F32.BF16 R68, R8, R40, R60 ;  /* 0x000000280844723c */ /* 0x004fe8000004183c */
        /* <DEDUP_REMOVED lines=230> */
.L_x_1566:
        /* <DEDUP_REMOVED lines=24> */
.L_x_1567:
        /* <DEDUP_REMOVED lines=9> */
.L_x_1455:
[----:B--234-:R-:W-:Y:S05]  /*4dc0*/  BSYNC B0 ;  /* 0x0000000000007941 */ /* 0x01cfea0003800000 */
.L_x_1454:
[----:B-1----:R-:W2:Y:S04]  /*4dd0*/  LDL R2, [R1+0x3c] ;  /* 0x00003c0001027983 */ /* 0x002ea80000100800 */
[----:B------:R-:W2:Y:S04]  /*4de0*/  LDL R0, [R1+0x44] ;  /* 0x0000440001007983 */ /* 0x000ea80000100800 */
[----:B------:R-:W3:Y:S04]  /*4df0*/  LDL R4, [R1+0x40] ;  /* 0x0000400001047983 */ /* 0x000ee80000100800 */
[----:B------:R-:W0:Y:S01]  /*4e00*/  LDGDEPBAR ;  /* 0x00000000000079af */ /* 0x000e220000000000 */
[----:B--2---:R-:W-:-:S04]  /*4e10*/  IMAD.IADD R0, R0, 0x1, R2 ;  /* 0x0000000100007824 */ /* 0x004fc800078e0202 */
[----:B------:R-:W-:Y:S01]  /*4e20*/  @P5 IMAD.HI.U32 R3, R0, c[0x0][0x2c8], RZ ;  /* 0x0000b20000035a27 */ /* 0x000fe200078e00ff */
[C---:B---3--:R-:W-:Y:S02]  /*4e30*/  IADD3 R2, -R4.reuse, 0x1, R108 ;  /* 0x0000000104027810 */ /* 0x048fe40007ffe16c */
[----:B------:R-:W-:Y:S02]  /*4e40*/  IADD3 R5, -R4, R108, RZ ;  /* 0x0000006c04057210 */ /* 0x000fe40007ffe1ff */
[----:B------:R-:W-:Y:S01]  /*4e50*/  @P5 SHF.R.U32.HI R0, RZ, c[0x0][0x2cc], R3 ;  /* 0x0000b300ff005a19 */ /* 0x000fe20000011603 */
[----:B------:R-:W-:Y:S01]  /*4e60*/  IMAD.IADD R4, R2, 0x1, -R250 ;  /* 0x0000000102047824 */ /* 0x000fe200078e0afa */
[----:B------:R-:W-:Y:S05]  /*4e70*/  BRA.DIV ~URZ, `(.L_x_1458) ;  /* 0x00010a927f007947 */ /* 0x000fea000b800000 */
[----:B------:R1:W2:Y:S02]  /*4e80*/  SHFL.IDX PT, R2, R0, RZ, 0x1c1f ;  /* 0x001c1fff00027589 */ /* 0x0002a400000e0000 */
.L_x_1568:
        /* <DEDUP_REMOVED lines=41> */
[----:B------:R-:W-:Y:S01]  /*5120*/  FSEL R141, R15, -INF , P0 ;  /* 0xff8000000f8d7808 */ /* 0x000fe20000000000 */
[----:B------:R-:W-:Y:S05]  /*5130*/  BRA.DIV ~URZ, `(.L_x_1459) ;  /* 0x000108427f007947 */ /* 0x000fea000b800000 */
[----:B------:R-:W2:Y:S04]  /*5140*/  SHFL.IDX PT, R2, R0, 0x2, 0x1c1f ;  /* 0x005c1f0000027f89 */ /* 0x000ea800000e0000 */
[----:B------:R-:W3:Y:S04]  /*5150*/  SHFL.IDX PT, R3, R0, 0x1, 0x1c1f ;  /* 0x003c1f0000037f89 */ /* 0x000ee800000e0000 */
[----:B-1----:R-:W1:Y:S01]  /*5160*/  SHFL.IDX PT, R0, R0, 0x3, 0x1c1f ;  /* 0x007c1f0000007f89 */ /* 0x002e6200000e0000 */
[----:B--2---:R-:W-:-:S02]  /*5170*/  IMAD.IADD R2, R4, 0x1, R2 ;  /* 0x0000000104027824 */ /* 0x004fc400078e0202 */
[----:B---3--:R-:W-:-:S03]  /*5180*/  IMAD.IADD R3, R4, 0x1, R3 ;  /* 0x0000000104037824 */ /* 0x008fc600078e0203 */
[----:B------:R-:W-:Y:S01]  /*5190*/  IMNMX R2, R5, R2, PT ;  /* 0x0000000205027217 */ /* 0x000fe20003800200 */
[----:B-1----:R-:W-:-:S03]  /*51a0*/  IMAD.IADD R0, R4, 0x1, R0 ;  /* 0x0000000104007824 */ /* 0x002fc600078e0200 */
        /* <DEDUP_REMOVED lines=36> */
[----:B------:R-:W-:Y:S02]  /*53f0*/  IMNMX R3, R5, R3, PT ;  /* 0x0000000305037217 */ /* 0x000fe40003800200 */
[----:B------:R-:W-:Y:S02]  /*5400*/  FSEL R159, R39, -INF , P6 ;  /* 0xff800000279f7808 */ /* 0x000fe40003000000 */
[----:B------:R-:W-:Y:S02]  /*5410*/  FSEL R158, R38, -INF , P2 ;  /* 0xff800000269e7808 */ /* 0x000fe40001000000 */
[----:B------:R-:W-:Y:S02]  /*5420*/  FSEL R157, R30, -INF , P1 ;  /* 0xff8000001e9d7808 */ /* 0x000fe40000800000 */
[----:B------:R-:W-:Y:S02]  /*5430*/  FSEL R156, R28, -INF , P0 ;  /* 0xff8000001c9c7808 */ /* 0x000fe40000000000 */
[----:B------:R-:W-:-:S02]  /*5440*/  ISETP.GT.AND P6, PT, R3, RZ, PT ;  /* 0x000000ff0300720c */ /* 0x000fc40003fc4270 */
[C---:B------:R-:W-:Y:S02]  /*5450*/  ISETP.GT.AND P2, PT, R3.reuse, 0x1, PT ;  /* 0x000000010300780c */ /* 0x040fe40003f44270 */
[C---:B------:R-:W-:Y:S02]  /*5460*/  ISETP.GT.AND P1, PT, R3.reuse, 0x8, PT ;  /* 0x000000080300780c */ /* 0x040fe40003f24270 */
[----:B------:R-:W-:Y:S02]  /*5470*/  ISETP.GT.AND P0, PT, R3, 0x9, PT ;  /* 0x000000090300780c */ /* 0x000fe40003f04270 */
[----:B------:R-:W-:Y:S02]  /*5480*/  FSEL R11, R139, -INF , P6 ;  /* 0xff8000008b0b7808 */ /* 0x000fe40003000000 */
[----:B------:R-:W-:Y:S02]  /*5490*/  FSEL R13, R138, -INF , P2 ;  /* 0xff8000008a0d7808 */ /* 0x000fe40001000000 */
[----:B------:R-:W-:-:S02]  /*54a0*/  FSEL R15, R137, -INF , P1 ;  /* 0xff800000890f7808 */ /* 0x000fc40000800000 */
[----:B------:R-:W-:Y:S02]  /*54b0*/  FSEL R17, R132, -INF , P0 ;  /* 0xff80000084117808 */ /* 0x000fe40000000000 */
[C---:B------:R-:W-:Y:S02]  /*54c0*/  ISETP.GT.AND P6, PT, R3.reuse, 0x10, PT ;  /* 0x000000100300780c */ /* 0x040fe40003fc4270 */
[C---:B------:R-:W-:Y:S02]  /*54d0*/  ISETP.GT.AND P2, PT, R3.reuse, 0x11, PT ;  /* 0x000000110300780c */ /* 0x040fe40003f44270 */
[C---:B------:R-:W-:Y:S02]  /*54e0*/  ISETP.GT.AND P1, PT, R3.reuse, 0x18, PT ;  /* 0x000000180300780c */ /* 0x040fe40003f24270 */
[----:B------:R-:W-:Y:S02]  /*54f0*/  ISETP.GT.AND P0, PT, R3, 0x19, PT ;  /* 0x000000190300780c */ /* 0x000fe40003f04270 */
        /* <DEDUP_REMOVED lines=12> */
[----:B------:R-:W-:-:S02]  /*55c0*/  ISETP.GT.AND P6, PT, R3, 0x30, PT ;  /* 0x000000300300780c */ /* 0x000fc40003fc4270 */
        /* <DEDUP_REMOVED lines=11> */
[----:B------:R-:W-:-:S02]  /*5680*/  IMNMX R0, R5, R0, PT ;  /* 0x0000000005007217 */ /* 0x000fc40003800200 */
[----:B------:R-:W-:Y:S02]  /*5690*/  FSEL R140, R44, -INF , P6 ;  /* 0xff8000002c8c7808 */ /* 0x000fe40003000000 */
[----:B------:R-:W-:Y:S02]  /*56a0*/  FSEL R139, R42, -INF , P2 ;  /* 0xff8000002a8b7808 */ /* 0x000fe40001000000 */
[----:B------:R-:W-:Y:S02]  /*56b0*/  FSEL R138, R35, -INF , P1 ;  /* 0xff800000238a7808 */ /* 0x000fe40000800000 */
[----:B------:R-:W-:Y:S02]  /*56c0*/  FSEL R137, R33, -INF , P0 ;  /* 0xff80000021897808 */ /* 0x000fe40000000000 */
[C---:B------:R-:W-:Y:S02]  /*56d0*/  ISETP.GT.AND P6, PT, R0.reuse, RZ, PT ;  /* 0x000000ff0000720c */ /* 0x040fe40003fc4270 */
        /* <DEDUP_REMOVED lines=28> */
[----:B------:R-:W-:Y:S02]  /*58a0*/  FSEL R150, R77, -INF , P6 ;  /* 0xff8000004d967808 */ /* 0x000fe40003000000 */
[----:B------:R-:W-:Y:S02]  /*58b0*/  FSEL R149, R76, -INF , P2 ;  /* 0xff8000004c957808 */ /* 0x000fe40001000000 */
[----:B------:R-:W-:-:S02]  /*58c0*/  FSEL R148, R55, -INF , P1 ;  /* 0xff80000037947808 */ /* 0x000fc40000800000 */
[----:B------:R-:W-:Y:S02]  /*58d0*/  FSEL R147, R45, -INF , P0 ;  /* 0xff8000002d937808 */ /* 0x000fe40000000000 */
[----:B------:R-:W-:Y:S02]  /*58e0*/  FMNMX.FTZ R2, R14, R4, !PT ;  /* 0x000000040e027209 */ /* 0x000fe40007810000 */
        /* <DEDUP_REMOVED lines=64> */
[----:B------:R-:W-:Y:S02]  /*5cf0*/  FMNMX.FTZ R2, R159, R2, !PT ;  /* 0x000000029f027209 */ /* 0x000fe40007810000 */
[----:B------:R-:W-:Y:S02]  /*5d00*/  FMNMX.FTZ R5, R147, R5, !PT ;  /* 0x0000000593057209 */ /* 0x000fe40007810000 */
[----:B------:R-:W-:Y:S02]  /*5d10*/  FMNMX.FTZ R3, R139, R3, !PT ;  /* 0x000000038b037209 */ /* 0x000fe40007810000 */
[----:B------:R-:W-:Y:S02]  /*5d20*/  FSEL R146, R40, -INF , P2 ;  /* 0xff80000028927808 */ /* 0x000fe40001000000 */
[----:B------:R-:W-:Y:S02]  /*5d30*/  FMNMX.FTZ R0, R143, R0, !PT ;  /* 0x000000008f007209 */ /* 0x000fe40007810000 */
[----:B------:R-:W-:-:S02]  /*5d40*/  FMNMX.FTZ R2, R158, R2, !PT ;  /* 0x000000029e027209 */ /* 0x000fc40007810000 */
[----:B------:R-:W-:Y:S02]  /*5d50*/  FMNMX.FTZ R5, R151, R5, !PT ;  /* 0x0000000597057209 */ /* 0x000fe40007810000 */
[----:B------:R-:W-:Y:S02]  /*5d60*/  FMNMX.FTZ R4, R138, R3, !PT ;  /* 0x000000038a047209 */ /* 0x000fe40007810000 */
[----:B------:R-:W-:Y:S02]  /*5d70*/  FSEL R145, R37, -INF , P1 ;  /* 0xff80000025917808 */ /* 0x000fe40000800000 */
[----:B------:R-:W-:Y:S02]  /*5d80*/  FMNMX.FTZ R0, R142, R0, !PT ;  /* 0x000000008e007209 */ /* 0x000fe40007810000 */
[----:B------:R-:W-:Y:S02]  /*5d90*/  FMNMX.FTZ R3, R157, R2, !PT ;  /* 0x000000029d037209 */ /* 0x000fe40007810000 */
[----:B------:R-:W-:-:S02]  /*5da0*/  FMNMX.FTZ R5, R146, R5, !PT ;  /* 0x0000000592057209 */ /* 0x000fc40007810000 */
[----:B------:R-:W-:Y:S02]  /*5db0*/  FMNMX.FTZ R2, R137, R4, !PT ;  /* 0x0000000489027209 */ /* 0x000fe40007810000 */
[----:B------:R-:W-:Y:S02]  /*5dc0*/  FMNMX.FTZ R0, R141, R0, !PT ;  /* 0x000000008d007209 */ /* 0x000fe40007810000 */
[----:B------:R-:W-:Y:S02]  /*5dd0*/  FMNMX.FTZ R3, R156, R3, !PT ;  /* 0x000000039c037209 */ /* 0x000fe40007810000 */
[----:B------:R-:W-:Y:S01]  /*5de0*/  FSEL R128, R43, -INF , P0 ;  /* 0xff8000002b807808 */ /* 0x000fe20000000000 */
[----:B------:R-:W1:Y:S01]  /*5df0*/  SHFL.BFLY PT, R6, R0, 0x2, 0x1f ;  /* 0x0c401f0000067f89 */ /* 0x000e6200000e0000 */
[----:B------:R-:W-:-:S03]  /*5e00*/  FMNMX.FTZ R4, R145, R5, !PT ;  /* 0x0000000591047209 */ /* 0x000fc60007810000 */
[----:B------:R-:W2:Y:S01]  /*5e10*/  SHFL.BFLY PT, R5, R2, 0x2, 0x1f ;  /* 0x0c401f0002057f89 */ /* 0x000ea200000e0000 */
[----:B------:R-:W-:-:S03]  /*5e20*/  FMNMX.FTZ R4, R128, R4, !PT ;  /* 0x0000000480047209 */ /* 0x000fc60007810000 */
[----:B------:R-:W3:Y:S04]  /*5e30*/  SHFL.BFLY PT, R7, R3, 0x2, 0x1f ;  /* 0x0c401f0003077f89 */ /* 0x000ee800000e0000 */
[----:B------:R-:W4:Y:S01]  /*5e40*/  SHFL.BFLY PT, R8, R4, 0x2, 0x1f ;  /* 0x0c401f0004087f89 */ /* 0x000f2200000e0000 */
[----:B-1----:R-:W-:Y:S02]  /*5e50*/  FMNMX.FTZ R0, R6, R0, !PT ;  /* 0x0000000006007209 */ /* 0x002fe40007810000 */
        /* <DEDUP_REMOVED lines=10> */
.L_x_1569:
[C---:B------:R-:W-:Y:S01]  /*5f00*/  FMUL.FTZ R0, R72.reuse, c[0x0][0x2d0] ;  /* 0x0000b40048007a20 */ /* 0x040fe20000410000 */
[----:B------:R-:W-:Y:S01]  /*5f10*/  FSETP.NEU.FTZ.AND P0, PT, R72, -INF , PT ;  /* 0xff8000004800780b */ /* 0x000fe20003f1d000 */
[----:B------:R-:W2:Y:S01]  /*5f20*/  LDL R237, [R1+0x3c] ;  /* 0x00003c0001ed7983 */ /* 0x000ea20000100800 */
        /* <DEDUP_REMOVED lines=8> */
[----:B------:R-:W-:Y:S01]  /*5fb0*/  FFMA.FTZ R2, R23, c[0x0][0x2d0], -R4 ;  /* 0x0000b40017027a23 */ /* 0x000fe20000010804 */
[----:B------:R-:W-:Y:S01]  /*5fc0*/  FSETP.NEU.FTZ.AND P0, PT, R70, -INF , PT ;  /* 0xff8000004600780b */ /* 0x000fe20003f1d000 */
[----:B------:R3:W-:Y:S01]  /*5fd0*/  MUFU.EX2 R206, R0 ;  /* 0x0000000000ce7308 */ /* 0x0007e20000000800 */
[----:B------:R-:W4:Y:S01]  /*5fe0*/  LDSM.16.MT88.4 R44, [R189] ;  /* 0x00000000bd2c783b */ /* 0x000f220000004200 */
[----:B------:R-:W-:-:S06]  /*5ff0*/  FFMA.FTZ R5, R22, c[0x0][0x2d0], -R3 ;  /* 0x0000b40016057a23 */ /* 0x000fcc0000010803 */
[----:B------:R5:W-:Y:S01]  /*6000*/  MUFU.EX2 R235, R2 ;  /* 0x0000000200eb7308 */ /* 0x000be20000000800 */
[----:B---3--:R-:W-:-:S07]  /*6010*/  FFMA.FTZ R0, R12, c[0x0][0x2d0], -R4 ;  /* 0x0000b4000c007a23 */ /* 0x008fce0000010804 */
[----:B------:R3:W-:Y:S01]  /*6020*/  MUFU.EX2 R233, R5 ;  /* 0x0000000500e97308 */ /* 0x0007e20000000800 */
[----:B-----5:R-:W-:-:S07]  /*6030*/  FMUL.FTZ R2, R70, c[0x0][0x2d0] ;  /* 0x0000b40046027a20 */ /* 0x020fce0000410000 */
[----:B------:R5:W-:Y:S01]  /*6040*/  MUFU.EX2 R205, R0 ;  /* 0x0000000000cd7308 */ /* 0x000be20000000800 */
[----:B------:R-:W-:Y:S02]  /*6050*/  FSEL R2, R2, RZ, P0 ;  /* 0x000000ff02027208 */ /* 0x000fe40000000000 */
[----:B------:R-:W-:-:S03]  /*6060*/  FSETP.NEU.FTZ.AND P0, PT, R68, -INF , PT ;  /* 0xff8000004400780b */ /* 0x000fc60003f1d000 */
[----:B---3--:R-:W-:-:S04]  /*6070*/  FFMA.FTZ R5, R34, c[0x0][0x2d0], -R2 ;  /* 0x0000b40022057a23 */ /* 0x008fc80000010802 */
[----:B------:R3:W-:Y:S01]  /*6080*/  MUFU.EX2 R221, R5 ;  /* 0x0000000500dd7308 */ /* 0x0007e20000000800 */
[----:B-----5:R-:W-:-:S07]  /*6090*/  FFMA.FTZ R0, R14, c[0x0][0x2d0], -R4 ;  /* 0x0000b4000e007a23 */ /* 0x020fce0000010804 */
[----:B------:R5:W-:Y:S01]  /*60a0*/  MUFU.EX2 R216, R0 ;  /* 0x0000000000d87308 */ /* 0x000be20000000800 */
[----:B---3--:R-:W-:Y:S02]  /*60b0*/  FFMA.FTZ R5, R36, c[0x0][0x2d0], -R2 ;  /* 0x0000b40024057a23 */ /* 0x008fe40000010802 */
[----:B------:R-:W3:Y:S05]  /*60c0*/  LDSM.16.MT88.4 R36, [R186] ;  /* 0x00000000ba24783b */ /* 0x000eea0000004200 */
[----:B------:R-:W-:Y:S01]  /*60d0*/  MUFU.EX2 R232, R5 ;  /* 0x0000000500e87308 */ /* 0x000fe20000000800 */
[----:B-----5:R-:W-:-:S07]  /*60e0*/  FFMA.FTZ R0, R16, c[0x0][0x2d0], -R4 ;  /* 0x0000b40010007a23 */ /* 0x020fce0000010804 */
[----:B------:R5:W1:Y:S02]  /*60f0*/  MUFU.EX2 R220, R0 ;  /* 0x0000000000dc7308 */ /* 0x000a640000000800 */
[----:B-----5:R-:W-:Y:S01]  /*6100*/  FFMA.FTZ R0, R18, c[0x0][0x2d0], -R4 ;  /* 0x0000b40012007a23 */ /* 0x020fe20000010804 */
[----:B-1----:R-:W-:-:S05]  /*6110*/  F2FP.BF16.PACK_AB R22, R220, R216 ;  /* 0x000000d8dc16723e */ /* 0x002fca00000010ff */
[----:B------:R1:W-:Y:S02]  /*6120*/  MUFU.EX2 R226, R0 ;  /* 0x0000000000e27308 */ /* 0x0003e40000000800 */
[----:B-1----:R-:W-:-:S06]  /*6130*/  FFMA.FTZ R0, R21, c[0x0][0x2d0], -R4 ;  /* 0x0000b40015007a23 */ /* 0x002fcc0000010804 */
[----:B------:R1:W5:Y:S02]  /*6140*/  MUFU.EX2 R230, R0 ;  /* 0x0000000000e67308 */ /* 0x0003640000000800 */
[----:B-1----:R-:W-:Y:S01]  /*6150*/  FFMA.FTZ R0, R27, c[0x0][0x2d0], -R4 ;  /* 0x0000b4001b007a23 */ /* 0x002fe20000010804 */
[----:B-----5:R-:W-:-:S05]  /*6160*/  F2FP.BF16.PACK_AB R12, R230, R226 ;  /* 0x000000e2e60c723e */ /* 0x020fca00000010ff */
[----:B------:R1:W5:Y:S02]  /*6170*/  MUFU.EX2 R236, R0 ;  /* 0x0000000000ec7308 */ /* 0x0003640000000800 */
[----:B-1----:R-:W-:Y:S01]  /*6180*/  FFMA.FTZ R0, R11, c[0x0][0x2d0], -R3 ;  /* 0x0000b4000b007a23 */ /* 0x002fe20000010803 */
[----:B-----5:R-:W-:-:S05]  /*6190*/  F2FP.BF16.PACK_AB R14, R236, R235 ;  /* 0x000000ebec0e723e */ /* 0x020fca00000010ff */
[----:B------:R1:W-:Y:S02]  /*61a0*/  MUFU.EX2 R177, R0 ;  /* 0x0000000000b17308 */ /* 0x0003e40000000800 */
[----:B-1----:R-:W-:-:S06]  /*61b0*/  FFMA.FTZ R0, R13, c[0x0][0x2d0], -R3 ;  /* 0x0000b4000d007a23 */ /* 0x002fcc0000010803 */
        /* <DEDUP_REMOVED lines=9> */
[----:B-1----:R-:W-:Y:S01]  /*6250*/  FFMA.FTZ R0, R20, c[0x0][0x2d0], -R3 ;  /* 0x0000b40014007a23 */ /* 0x002fe20000010803 */
[----:B------:R-:W-:-:S05]  /*6260*/  F2FP.BF16.PACK_AB R20, R205, R206 ;  /* 0x000000cecd14723e */ /* 0x000fca00000010ff */
[----:B------:R1:W5:Y:S02]  /*6270*/  MUFU.EX2 R224, R0 ;  /* 0x0000000000e07308 */ /* 0x0003640000000800 */
[C---:B------:R-:W-:Y:S08]  /*6280*/  HMMA.16816.F32.BF16 R80, R20.reuse, R40, RZ ;  /* 0x000000281450723c */ /* 0x040ff000000418ff */
[----:B----4-:R-:W-:Y:S01]  /*6290*/  HMMA.16816.F32.BF16 R76, R20, R44, RZ ;  /* 0x0000002c144c723c */ /* 0x010fe200000418ff */
[----:B-1----:R-:W-:Y:S01]  /*62a0*/  FFMA.FTZ R0, R25, c[0x0][0x2d0], -R3 ;  /* 0x0000b40019007a23 */ /* 0x002fe20000010803 */
[----:B-----5:R-:W-:-:S03]  /*62b0*/  F2FP.BF16.PACK_AB R13, R224, R223 ;  /* 0x000000dfe00d723e */ /* 0x020fc600000010ff */
[----:B------:R1:W4:Y:S03]  /*62c0*/  MUFU.EX2 R234, R0 ;  /* 0x0000000000ea7308 */ /* 0x0003260000000800 */
[----:B---3--:R-:W-:Y:S01]  /*62d0*/  HMMA.16816.F32.BF16 R64, R20, R36, RZ ;  /* 0x000000241440723c */ /* 0x008fe200000418ff */
[----:B-1----:R-:W-:Y:S01]  /*62e0*/  FFMA.FTZ R0, R24, c[0x0][0x2d0], -R2 ;  /* 0x0000b40018007a23 */ /* 0x002fe20000010802 */
[----:B----4-:R-:W-:-:S03]  /*62f0*/  F2FP.BF16.PACK_AB R15, R234, R233 ;  /* 0x000000e9ea0f723e */ /* 0x010fc600000010ff */
[----:B------:R1:W-:Y:S02]  /*6300*/  MUFU.EX2 R210, R0 ;  /* 0x0000000000d27308 */ /* 0x0003e40000000800 */
[--C-:B-1----:R-:W-:Y:S02]  /*6310*/  FFMA.FTZ R0, R26, c[0x0][0x2d0], -R2.reuse ;  /* 0x0000b4001a007a23 */ /* 0x102fe40000010802 */
[----:B------:R-:W-:Y:S04]  /*6320*/  LDSM.16.MT88.4 R24, [R188] ;  /* 0x00000000bc18783b */ /* 0x000fe80000004200 */
        /* <DEDUP_REMOVED lines=8> */
[----:B------:R1:W3:Y:S02]  /*63b0*/  MUFU.EX2 R222, R0 ;  /* 0x0000000000de7308 */ /* 0x0002e40000000800 */
[----:B-1----:R-:W-:Y:S01]  /*63c0*/  FMUL.FTZ R0, R68, c[0x0][0x2d0] ;  /* 0x0000b40044007a20 */ /* 0x002fe20000410000 */
[----:B---3--:R-:W-:-:S04]  /*63d0*/  F2FP.BF16.PACK_AB R8, R221, R222 ;  /* 0x000000dedd08723e */ /* 0x008fc800000010ff */
[----:B------:R-:W-:-:S05]  /*63e0*/  FSEL R0, R0, RZ, P0 ;  /* 0x000000ff00007208 */ /* 0x000fca0000000000 */
[----:B------:R-:W-:-:S04]  /*63f0*/  FFMA.FTZ R5, R28, c[0x0][0x2d0], -R0 ;  /* 0x0000b4001c057a23 */ /* 0x000fc80000010800 */
[----:B------:R1:W-:Y:S02]  /*6400*/  MUFU.EX2 R208, R5 ;  /* 0x0000000500d07308 */ /* 0x0003e40000000800 */
[--C-:B-1----:R-:W-:Y:S02]  /*6410*/  FFMA.FTZ R5, R30, c[0x0][0x2d0], -R0.reuse ;  /* 0x0000b4001e057a23 */ /* 0x102fe40000010800 */
[----:B------:R-:W1:Y:S04]  /*6420*/  LDSM.16.MT88.4 R28, [R186+0x800] ;  /* 0x00080000ba1c783b */ /* 0x000e680000004200 */
[----:B------:R3:W4:Y:S02]  /*6430*/  MUFU.EX2 R207, R5 ;  /* 0x0000000500cf7308 */ /* 0x0007240000000800 */
[----:B---3--:R-:W-:Y:S01]  /*6440*/  FFMA.FTZ R5, R33, c[0x0][0x2d0], -R0 ;  /* 0x0000b40021057a23 */ /* 0x008fe20000010800 */
[----:B----4-:R-:W-:-:S05]  /*6450*/  F2FP.BF16.PACK_AB R17, R207, R208 ;  /* 0x000000d0cf11723e */ /* 0x010fca00000010ff */
[----:B------:R3:W-:Y:S02]  /*6460*/  MUFU.EX2 R218, R5 ;  /* 0x0000000500da7308 */ /* 0x0007e40000000800 */
[----:B---3--:R-:W-:Y:S02]  /*6470*/  FFMA.FTZ R5, R35, c[0x0][0x2d0], -R0 ;  /* 0x0000b40023057a23 */ /* 0x008fe40000010800 */
[----:B------:R-:W3:Y:S01]  /*6480*/  LDSM.16.MT88.4 R32, [R189+0x800] ;  /* 0x00080000bd20783b */ /* 0x000ee20000004200 */
[----:B-1----:R-:W-:Y:S03]  /*6490*/  HMMA.16816.F32.BF16 R100, R12, R28, R64 ;  /* 0x0000001c0c64723c */ /* 0x002fe60000041840 */
[----:B------:R1:W4:Y:S02]  /*64a0*/  MUFU.EX2 R219, R5 ;  /* 0x0000000500db7308 */ /* 0x0003240000000800 */
[----:B-1----:R-:W-:Y:S01]  /*64b0*/  FFMA.FTZ R5, R49, c[0x0][0x2d0], -R2 ;  /* 0x0000b40031057a23 */ /* 0x002fe20000010802 */
[----:B----4-:R-:W-:-:S05]  /*64c0*/  F2FP.BF16.PACK_AB R19, R219, R218 ;  /* 0x000000dadb13723e */ /* 0x010fca00000010ff */
[----:B------:R1:W4:Y:S02]  /*64d0*/  MUFU.EX2 R231, R5 ;  /* 0x0000000500e77308 */ /* 0x0003240000000800 */
[C---:B------:R-:W-:Y:S08]  /*64e0*/  HMMA.16816.F32.BF16 R60, R16.reuse, R40, RZ ;  /* 0x00000028103c723c */ /* 0x040ff000000418ff */
[----:B------:R-:W-:Y:S01]  /*64f0*/  HMMA.16816.F32.BF16 R56, R16, R44, RZ ;  /* 0x0000002c1038723c */ /* 0x000fe200000418ff */
[--C-:B-1----:R-:W-:Y:S01]  /*6500*/  FFMA.FTZ R5, R48, c[0x0][0x2d0], -R0.reuse ;  /* 0x0000b40030057a23 */ /* 0x102fe20000010800 */
[----:B----4-:R-:W-:Y:S01]  /*6510*/  F2FP.BF16.PACK_AB R10, R231, R232 ;  /* 0x000000e8e70a723e */ /* 0x010fe200000010ff */
[----:B------:R-:W1:Y:S02]  /*6520*/  LDSM.16.MT88.4 R48, [R185+0x800] ;  /* 0x00080000b930783b */ /* 0x000e640000004200 */
[----:B------:R4:W-:Y:S03]  /*6530*/  MUFU.EX2 R225, R5 ;  /* 0x0000000500e17308 */ /* 0x0009e60000000800 */
[----:B---3--:R-:W-:Y:S08]  /*6540*/  HMMA.16816.F32.BF16 R108, R12, R32, R76 ;  /* 0x000000200c6c723c */ /* 0x008ff0000004184c */
[----:B------:R-:W-:Y:S01]  /*6550*/  HMMA.16816.F32.BF16 R64, R16, R42, RZ ;  /* 0x0000002a1040723c */ /* 0x000fe200000418ff */
[----:B----4-:R-:W-:-:S07]  /*6560*/  FFMA.FTZ R5, R52, c[0x0][0x2d0], -R0 ;  /* 0x0000b40034057a23 */ /* 0x010fce0000010800 */
[----:B------:R-:W-:Y:S01]  /*6570*/  HMMA.16816.F32.BF16 R76, R16, R38, RZ ;  /* 0x00000026104c723c */ /* 0x000fe200000418ff */
[----:B------:R3:W4:Y:S02]  /*6580*/  MUFU.EX2 R227, R5 ;  /* 0x0000000500e37308 */ /* 0x0007240000000800 */
[----:B---3--:R-:W-:Y:S01]  /*6590*/  FFMA.FTZ R5, R53, c[0x0][0x2d0], -R0 ;  /* 0x0000b40035057a23 */ /* 0x008fe20000010800 */
[----:B----4-:R-:W-:-:S04]  /*65a0*/  F2FP.BF16.PACK_AB R9, R227, R225 ;  /* 0x000000e1e309723e */ /* 0x010fc800000010ff */
[----:B-1----:R-:W-:Y:S01]  /*65b0*/  HMMA.16816.F32.BF16 R88, R12, R48, R80 ;  /* 0x000000300c58723c */ /* 0x002fe20000041850 */
[----:B------:R1:W-:Y:S07]  /*65c0*/  MUFU.EX2 R229, R5 ;  /* 0x0000000500e57308 */ /* 0x0003ee0000000800 */
[-C--:B------:R-:W-:Y:S08]  /*65d0*/  HMMA.16816.F32.BF16 R80, R16, R46.reuse, RZ ;  /* 0x0000002e1050723c */ /* 0x080ff000000418ff */
[----:B------:R-:W-:Y:S01]  /*65e0*/  HMMA.16816.F32.BF16 R44, R20, R46, RZ ;  /* 0x0000002e142c723c */ /* 0x000fe200000418ff */
[----:B-1----:R-:W-:-:S04]  /*65f0*/  FFMA.FTZ R5, R54, c[0x0][0x2d0], -R0 ;  /* 0x0000b40036057a23 */ /* 0x002fc80000010800 */
[----:B------:R1:W3:Y:S03]  /*6600*/  MUFU.EX2 R228, R5 ;  /* 0x0000000500e47308 */ /* 0x0002e60000000800 */
[----:B------:R-:W-:Y:S01]  /*6610*/  HMMA.16816.F32.BF16 R52, R16, R36, RZ ;  /* 0x000000241034723c */ /* 0x000fe200000418ff */
[----:B-1----:R-:W-:Y:S01]  /*6620*/  FFMA.FTZ R5, R124, c[0x0][0x2d0], -R4 ;  /* 0x0000b4007c057a23 */ /* 0x002fe20000010804 */
[----:B---3--:R-:W-:-:S03]  /*6630*/  F2FP.BF16.PACK_AB R11, R228, R229 ;  /* 0x000000e5e40b723e */ /* 0x008fc600000010ff */
[----:B------:R1:W-:Y:S04]  /*6640*/  MUFU.EX2 R182, R5 ;  /* 0x0000000500b67308 */ /* 0x0003e80000000800 */
[C---:B------:R-:W-:Y:S08]  /*6650*/  HMMA.16816.F32.BF16 R84, R8.reuse, R48, R60 ;  /* 0x000000300854723c */ /* 0x040ff0000004183c */
[----:B------:R-:W-:Y:S01]  /*6660*/  HMMA.16816.F32.BF16 R104, R8, R32, R56 ;  /* 0x000000200868723c */ /* 0x000fe20000041838 */
[----:B-1----:R-:W-:-:S04]  /*6670*/  FFMA.FTZ R5, R125, c[0x0][0x2d0], -R4 ;  /* 0x0000b4007d057a23 */ /* 0x002fc80000010804 */
[----:B------:R1:W3:Y:S03]  /*6680*/  MUFU.EX2 R183, R5 ;  /* 0x0000000500b77308 */ /* 0x0002e60000000800 */
[C---:B------:R-:W-:Y:S08]  /*6690*/  HMMA.16816.F32.BF16 R60, R16.reuse, R24, RZ ;  /* 0x00000018103c723c */ /* 0x040ff000000418ff */
[----:B------:R-:W-:Y:S01]  /*66a0*/  HMMA.16816.F32.BF16 R56, R16, R26, RZ ;  /* 0x0000001a1038723c */ /* 0x000fe200000418ff */
[----:B------:R-:W4:Y:S01]  /*66b0*/  LDSM.16.MT88.4 R16, [R188+0x800] ;  /* 0x00080000bc10783b */ /* 0x000f220000004200 */
[----:B-1----:R-:W-:-:S06]  /*66c0*/  FFMA.FTZ R5, R126, c[0x0][0x2d0], -R4 ;  /* 0x0000b4007e057a23 */ /* 0x002fcc0000010804 */
[----:B------:R-:W-:Y:S01]  /*66d0*/  HMMA.16816.F32.BF16 R120, R8, R28, R52 ;  /* 0x0000001c0878723c */ /* 0x000fe20000041834 */
[----:B------:R1:W-:Y:S07]  /*66e0*/  MUFU.EX2 R200, R5 ;  /* 0x0000000500c87308 */ /* 0x0003ee0000000800 */
[C---:B------:R-:W-:Y:S08]  /*66f0*/  HMMA.16816.F32.BF16 R52, R20.reuse, R42, RZ ;  /* 0x0000002a1434723c */ /* 0x040ff000000418ff */
[----:B------:R-:W-:Y:S01]  /*6700*/  HMMA.16816.F32.BF16 R40, R20, R38, RZ ;  /* 0x000000261428723c */ /* 0x000fe200000418ff */
[----:B-1----:R-:W-:-:S04]  /*6710*/  FFMA.FTZ R5, R127, c[0x0][0x2d0], -R4 ;  /* 0x0000b4007f057a23 */ /* 0x002fc80000010804 */
[----:B------:R1:W-:Y:S03]  /*6720*/  MUFU.EX2 R204, R5 ;  /* 0x0000000500cc7308 */ /* 0x0003e60000000800 */
[C---:B------:R-:W-:Y:S08]  /*6730*/  HMMA.16816.F32.BF16 R36, R20.reuse, R24, RZ ;  /* 0x000000181424723c */ /* 0x040ff000000418ff */
[----:B------:R-:W-:Y:S01]  /*6740*/  HMMA.16816.F32.BF16 R20, R20, R26, RZ ;  /* 0x0000001a1414723c */ /* 0x000fe200000418ff */
[----:B------:R-:W-:Y:S01]  /*6750*/  LDSM.16.MT88.4 R24, [R189+0x1000] ;  /* 0x00100000bd18783b */ /* 0x000fe20000004200 */
[----:B-1----:R-:W-:-:S06]  /*6760*/  FFMA.FTZ R5, R112, c[0x0][0x2d0], -R3 ;  /* 0x0000b40070057a23 */ /* 0x002fcc0000010803 */
[-C--:B------:R-:W-:Y:S01]  /*6770*/  HMMA.16816.F32.BF16 R40, R12, R30.reuse, R40 ;  /* 0x0000001e0c28723c */ /* 0x080fe20000041828 */
[----:B------:R1:W-:Y:S07]  /*6780*/  MUFU.EX2 R178, R5 ;  /* 0x0000000500b27308 */ /* 0x0003ee0000000800 */
[----:B------:R-:W-:Y:S08]  /*6790*/  HMMA.16816.F32.BF16 R76, R8, R30, R76 ;  /* 0x0000001e084c723c */ /* 0x000ff0000004184c */
[----:B----4-:R-:W-:Y:S01]  /*67a0*/  HMMA.16816.F32.BF16 R96, R12, R16, R36 ;  /* 0x000000100c60723c */ /* 0x010fe20000041824 */
[----:B-1----:R-:W-:-:S04]  /*67b0*/  FFMA.FTZ R5, R113, c[0x0][0x2d0], -R3 ;  /* 0x0000b40071057a23 */ /* 0x002fc80000010803 */
[----:B------:R1:W4:Y:S03]  /*67c0*/  MUFU.EX2 R179, R5 ;  /* 0x0000000500b37308 */ /* 0x0003260000000800 */
[----:B------:R-:W-:Y:S01]  /*67d0*/  HMMA.16816.F32.BF16 R92, R12, R18, R20 ;  /* 0x000000120c5c723c */ /* 0x000fe20000041814 */
[----:B------:R-:W-:Y:S07]  /*67e0*/  LDSM.16.MT88.4 R20, [R186+0x1000] ;  /* 0x00100000ba14783b */ /* 0x000fee0000004200 */
[----:B------:R-:W-:Y:S01]  /*67f0*/  HMMA.16816.F32.BF16 R60, R8, R16, R60 ;  /* 0x00000010083c723c */ /* 0x000fe2000004183c */
[----:B-1----:R-:W-:-:S07]  /*6800*/  FFMA.FTZ R5, R114, c[0x0][0x2d0], -R3 ;  /* 0x0000b40072057a23 */ /* 0x002fce0000010803 */
[----:B------:R-:W-:Y:S01]  /*6810*/  HMMA.16816.F32.BF16 R28, R8, R18, R56 ;  /* 0x00000012081c723c */ /* 0x000fe20000041838 */
[----:B------:R-:W1:Y:S01]  /*6820*/  LDSM.16.MT88.4 R16, [R185+0x1000] ;  /* 0x00100000b910783b */ /* 0x000e620000004200 */
[----:B------:R5:W-:Y:S06]  /*6830*/  MUFU.EX2 R180, R5 ;  /* 0x0000000500b47308 */ /* 0x000bec0000000800 */
[-C--:B------:R-:W-:Y:S08]  /*6840*/  HMMA.16816.F32.BF16 R52, R12, R50.reuse, R52 ;  /* 0x000000320c34723c */ /* 0x080ff00000041834 */
[----:B------:R-:W-:Y:S01]  /*6850*/  HMMA.16816.F32.BF16 R48, R8, R50, R64 ;  /* 0x000000320830723c */ /* 0x000fe20000041840 */
[----:B-----5:R-:W-:-:S04]  /*6860*/  FFMA.FTZ R5, R115, c[0x0][0x2d0], -R3 ;  /* 0x0000b40073057a23 */ /* 0x020fc80000010803 */
[----:B------:R5:W1:Y:S03]  /*6870*/  MUFU.EX2 R181, R5 ;  /* 0x0000000500b57308 */ /* 0x000a660000000800 */
[-C--:B------:R-:W-:Y:S08]  /*6880*/  HMMA.16816.F32.BF16 R80, R8, R34.reuse, R80 ;  /* 0x000000220850723c */ /* 0x080ff00000041850 */
[----:B------:R-:W-:Y:S01]  /*6890*/  HMMA.16816.F32.BF16 R36, R12, R34, R44 ;  /* 0x000000220c24723c */ /* 0x000fe2000004182c */
[----:B-----5:R-:W-:-:S06]  /*68a0*/  FFMA.FTZ R5, R116, c[0x0][0x2d0], -R2 ;  /* 0x0000b40074057a23 */ /* 0x020fcc0000010802 */
[----:B---3--:R-:W-:Y:S02]  /*68b0*/  F2FP.BF16.PACK_AB R12, R183, R182 ;  /* 0x000000b6b70c723e */ /* 0x008fe400000010ff */
[----:B----4-:R-:W-:Y:S01]  /*68c0*/  F2FP.BF16.PACK_AB R13, R179, R178 ;  /* 0x000000b2b30d723e */ /* 0x010fe200000010ff */
[----:B------:R3:W-:Y:S01]  /*68d0*/  MUFU.EX2 R170, R5 ;  /* 0x0000000500aa7308 */ /* 0x0007e20000000800 */
[----:B------:R-:W-:Y:S02]  /*68e0*/  F2FP.BF16.PACK_AB R14, R204, R200 ;  /* 0x000000c8cc0e723e */ /* 0x000fe400000010ff */
[----:B-1----:R-:W-:-:S07]  /*68f0*/  F2FP.BF16.PACK_AB R15, R181, R180 ;  /* 0x000000b4b50f723e */ /* 0x002fce00000010ff */
[----:B------:R-:W-:Y:S01]  /*6900*/  HMMA.16816.F32.BF16 R88, R12, R16, R88 ;  /* 0x000000100c58723c */ /* 0x000fe20000041858 */
[----:B---3--:R-:W-:-:S07]  /*6910*/  FFMA.FTZ R5, R117, c[0x0][0x2d0], -R2 ;  /* 0x0000b40075057a23 */ /* 0x008fce0000010802 */
[C---:B------:R-:W-:Y:S01]  /*6920*/  HMMA.16816.F32.BF16 R56, R12.reuse, R24, R108 ;  /* 0x000000180c38723c */ /* 0x040fe2000004186c */
[----:B------:R1:W3:Y:S07]  /*6930*/  MUFU.EX2 R172, R5 ;  /* 0x0000000500ac7308 */ /* 0x0002ee0000000800 */
[C---:B------:R-:W-:Y:S08]  /*6940*/  HMMA.16816.F32.BF16 R44, R12.reuse, R20, R100 ;  /* 0x000000140c2c723c */ /* 0x040ff00000041864 */
[----:B------:R-:W-:Y:S01]  /*6950*/  HMMA.16816.F32.BF16 R40, R12, R22, R40 ;  /* 0x000000160c28723c */ /* 0x000fe20000041828 */
        /* <DEDUP_REMOVED lines=13> */
[----:B-1----:R-:W-:-:S06]  /*6a30*/  FFMA.FTZ R5, R75, c[0x0][0x2d0], -R0 ;  /* 0x0000b4004b057a23 */ /* 0x002fcc0000010800 */
[----:B------:R-:W1:Y:S02]  /*6a40*/  MUFU.EX2 R173, R5 ;  /* 0x0000000500ad7308 */ /* 0x000e640000000800 */
[----:B-1----:R-:W-:Y:S01]  /*6a50*/  F2FP.BF16.PACK_AB R11, R173, R171 ;  /* 0x000000abad0b723e */ /* 0x002fe200000010ff */
[----:B------:R-:W-:-:S05]  /*6a60*/  FFMA.FTZ R5, R136, c[0x0][0x2d0], -R4 ;  /* 0x0000b40088057a23 */ /* 0x000fca0000010804 */
[----:B------:R1:W-:Y:S01]  /*6a70*/  MUFU.EX2 R164, R5 ;  /* 0x0000000500a47308 */ /* 0x0003e20000000800 */
[----:B------:R-:W-:Y:S08]  /*6a80*/  HMMA.16816.F32.BF16 R116, R8, R16, R84 ;  /* 0x000000100874723c */ /* 0x000ff00000041854 */
[----:B------:R-:W-:Y:S01]  /*6a90*/  HMMA.16816.F32.BF16 R84, R12, R18, R52 ;  /* 0x000000120c54723c */ /* 0x000fe20000041834 */
[----:B-1----:R-:W-:-:S07]  /*6aa0*/  FFMA.FTZ R5, R135, c[0x0][0x2d0], -R4 ;  /* 0x0000b40087057a23 */ /* 0x002fce0000010804 */
[----:B------:R-:W-:Y:S01]  /*6ab0*/  HMMA.16816.F32.BF16 R112, R8, R18, R48 ;  /* 0x000000120870723c */ /* 0x000fe20000041830 */
[----:B------:R-:W1:Y:S01]  /*6ac0*/  LDSM.16.MT88.4 R16, [R188+0x1000] ;  /* 0x00100000bc10783b */ /* 0x000e620000004200 */
[----:B------:R3:W-:Y:S01]  /*6ad0*/  MUFU.EX2 R165, R5 ;  /* 0x0000000500a57308 */ /* 0x0007e20000000800 */
[----:B------:R-:W-:-:S05]  /*6ae0*/  FFMA.FTZ R52, R137, c[0x0][0x2d0], -R3 ;  /* 0x0000b40089347a23 */ /* 0x000fca0000010803 */
[----:B------:R-:W-:Y:S02]  /*6af0*/  HMMA.16816.F32.BF16 R48, R12, R26, R36 ;  /* 0x0000001a0c30723c */ /* 0x000fe40000041824 */
[----:B------:R-:W-:Y:S06]  /*6b00*/  MUFU.EX2 R52, R52 ;  /* 0x0000003400347308 */ /* 0x000fec0000000800 */
[----:B------:R-:W-:Y:S01]  /*6b10*/  HMMA.16816.F32.BF16 R104, R8, R24, R104 ;  /* 0x000000180868723c */ /* 0x000fe20000041868 */
[----:B---3--:R-:W-:-:S04]  /*6b20*/  FFMA.FTZ R5, R134, c[0x0][0x2d0], -R4 ;  /* 0x0000b40086057a23 */ /* 0x008fc80000010804 */
[----:B------:R3:W-:Y:S02]  /*6b30*/  MUFU.EX2 R166, R5 ;  /* 0x0000000500a67308 */ /* 0x0007e40000000800 */
[--C-:B------:R-:W-:Y:S01]  /*6b40*/  FFMA.FTZ R25, R140, c[0x0][0x2d0], -R3.reuse ;  /* 0x0000b4008c197a23 */ /* 0x100fe20000010803 */
[----:B------:R-:W-:Y:S01]  /*6b50*/  HMMA.16816.F32.BF16 R76, R8, R22, R76 ;  /* 0x00000016084c723c */ /* 0x000fe2000004184c */
[----:B------:R-:W-:-:S04]  /*6b60*/  FFMA.FTZ R24, R139, c[0x0][0x2d0], -R3 ;  /* 0x0000b4008b187a23 */ /* 0x000fc80000010803 */
[----:B------:R-:W-:Y:S01]  /*6b70*/  MUFU.EX2 R25, R25 ;  /* 0x0000001900197308 */ /* 0x000fe20000000800 */
[----:B---3--:R-:W-:-:S07]  /*6b80*/  FFMA.FTZ R5, R133, c[0x0][0x2d0], -R4 ;  /* 0x0000b40085057a23 */ /* 0x008fce0000010804 */
[----:B------:R-:W-:Y:S01]  /*6b90*/  MUFU.EX2 R24, R24 ;  /* 0x0000001800187308 */ /* 0x000fe20000000800 */
[C---:B-1----:R-:W-:Y:S07]  /*6ba0*/  HMMA.16816.F32.BF16 R64, R12.reuse, R16, R96 ;  /* 0x000000100c40723c */ /* 0x042fee0000041860 */
[----:B------:R1:W3:Y:S01]  /*6bb0*/  MUFU.EX2 R167, R5 ;  /* 0x0000000500a77308 */ /* 0x0002e20000000800 */
[----:B------:R-:W-:Y:S01]  /*6bc0*/  HMMA.16816.F32.BF16 R32, R12, R18, R92 ;  /* 0x000000120c20723c */ /* 0x000fe2000004185c */
[----:B------:R-:W4:Y:S07]  /*6bd0*/  LDSM.16.MT88.4 R12, [R186+0x1800] ;  /* 0x00180000ba0c783b */ /* 0x000f2e0000004200 */
[----:B------:R-:W-:Y:S01]  /*6be0*/  HMMA.16816.F32.BF16 R96, R8, R26, R80 ;  /* 0x0000001a0860723c */ /* 0x000fe20000041850 */
[----:B-1----:R-:W-:Y:S01]  /*6bf0*/  FFMA.FTZ R5, R131, c[0x0][0x2d0], -R3 ;  /* 0x0000b40083057a23 */ /* 0x002fe20000010803 */
[----:B---3--:R-:W-:-:S05]  /*6c00*/  F2FP.BF16.PACK_AB R6, R167, R166 ;  /* 0x000000a6a706723e */ /* 0x008fca00000010ff */
[----:B------:R-:W-:Y:S01]  /*6c10*/  FFMA.FTZ R27, R138, c[0x0][0x2d0], -R3 ;  /* 0x0000b4008a1b7a23 */ /* 0x000fe20000010803 */
[----:B------:R-:W-:Y:S01]  /*6c20*/  HMMA.16816.F32.BF16 R80, R8, R20, R120 ;  /* 0x000000140850723c */ /* 0x000fe20000041878 */
[----:B------:R1:W-:Y:S01]  /*6c30*/  MUFU.EX2 R160, R5 ;  /* 0x0000000500a07308 */ /* 0x0003e20000000800 */
[----:B------:R-:W3:Y:S01]  /*6c40*/  LDSM.16.MT88.4 R20, [R185+0x1800] ;  /* 0x00180000b914783b */ /* 0x000ee20000004200 */
[----:B------:R-:W-:-:S05]  /*6c50*/  FFMA.FTZ R26, R141, c[0x0][0x2d0], -R4 ;  /* 0x0000b4008d1a7a23 */ /* 0x000fca0000010804 */
[C---:B------:R-:W-:Y:S01]  /*6c60*/  HMMA.16816.F32.BF16 R60, R8.reuse, R16, R60 ;  /* 0x00000010083c723c */ /* 0x040fe2000004183c */
[----:B------:R-:W-:Y:S07]  /*6c70*/  MUFU.EX2 R26, R26 ;  /* 0x0000001a001a7308 */ /* 0x000fee0000000800 */
[----:B------:R-:W-:Y:S01]  /*6c80*/  HMMA.16816.F32.BF16 R36, R8, R18, R28 ;  /* 0x000000120824723c */ /* 0x000fe2000004181c */
[----:B-1----:R-:W-:Y:S01]  /*6c90*/  FFMA.FTZ R5, R130, c[0x0][0x2d0], -R3 ;  /* 0x0000b40082057a23 */ /* 0x002fe20000010803 */
[----:B------:R-:W1:Y:S01]  /*6ca0*/  LDSM.16.MT88.4 R16, [R189+0x1800] ;  /* 0x00180000bd10783b */ /* 0x000e620000004200 */
[----:B------:R-:W-:Y:S03]  /*6cb0*/  MUFU.EX2 R27, R27 ;  /* 0x0000001b001b7308 */ /* 0x000fe60000000800 */
[----:B------:R-:W5:Y:S01]  /*6cc0*/  LDSM.16.MT88.4 R8, [R188+0x1800] ;  /* 0x00180000bc08783b */ /* 0x000f620000004200 */
[----:B------:R-:W-:-:S02]  /*6cd0*/  FFMA.FTZ R30, R144, c[0x0][0x2d0], -R4 ;  /* 0x0000b400901e7a23 */ /* 0x000fc40000010804 */
[--C-:B------:R-:W-:Y:S02]  /*6ce0*/  FFMA.FTZ R29, R143, c[0x0][0x2d0], -R4.reuse ;  /* 0x0000b4008f1d7a23 */ /* 0x100fe40000010804 */
[----:B------:R2:W1:Y:S01]  /*6cf0*/  MUFU.EX2 R161, R5 ;  /* 0x0000000500a17308 */ /* 0x0004620000000800 */
[----:B------:R-:W-:Y:S01]  /*6d00*/  FFMA.FTZ R28, R142, c[0x0][0x2d0], -R4 ;  /* 0x0000b4008e1c7a23 */ /* 0x000fe20000010804 */
[----:B------:R-:W-:Y:S01]  /*6d10*/  F2FP.BF16.PACK_AB R4, R165, R164 ;  /* 0x000000a4a504723e */ /* 0x000fe200000010ff */
[----:B------:R-:W-:-:S05]  /*6d20*/  FFMA.FTZ R31, R159, c[0x0][0x2d0], -R2 ;  /* 0x0000b4009f1f7a23 */ /* 0x000fca0000010802 */
[----:B------:R-:W-:Y:S01]  /*6d30*/  MUFU.EX2 R30, R30 ;  /* 0x0000001e001e7308 */ /* 0x000fe20000000800 */
[----:B--2---:R-:W-:-:S07]  /*6d40*/  FFMA.FTZ R5, R129, c[0x0][0x2d0], -R3 ;  /* 0x0000b40081057a23 */ /* 0x004fce0000010803 */
[----:B------:R-:W-:Y:S08]  /*6d50*/  MUFU.EX2 R29, R29 ;  /* 0x0000001d001d7308 */ /* 0x000ff00000000800 */
[----:B------:R2:W-:Y:S08]  /*6d60*/  MUFU.EX2 R162, R5 ;  /* 0x0000000500a27308 */ /* 0x0005f00000000800 */
[----:B------:R-:W-:Y:S01]  /*6d70*/  MUFU.EX2 R28, R28 ;  /* 0x0000001c001c7308 */ /* 0x000fe20000000800 */
[----:B--2---:R-:W-:-:S07]  /*6d80*/  FFMA.FTZ R5, R132, c[0x0][0x2d0], -R3 ;  /* 0x0000b40084057a23 */ /* 0x004fce0000010803 */
[----:B------:R-:W-:Y:S01]  /*6d90*/  MUFU.EX2 R31, R31 ;  /* 0x0000001f001f7308 */ /* 0x000fe20000000800 */
[----:B------:R-:W-:-:S07]  /*6da0*/  FFMA.FTZ R3, R155, c[0x0][0x2d0], -R2 ;  /* 0x0000b4009b037a23 */ /* 0x000fce0000010802 */
[----:B------:R1:W2:Y:S08]  /*6db0*/  MUFU.EX2 R163, R5 ;  /* 0x0000000500a37308 */ /* 0x0002b00000000800 */
[----:B------:R3:W-:Y:S01]  /*6dc0*/  MUFU.EX2 R54, R3 ;  /* 0x0000000300367308 */ /* 0x0007e20000000800 */
[----:B-1----:R-:W-:Y:S02]  /*6dd0*/  F2FP.BF16.PACK_AB R5, R161, R160 ;  /* 0x000000a0a105723e */ /* 0x002fe400000010ff */
[----:B--2---:R-:W-:Y:S01]  /*6de0*/  F2FP.BF16.PACK_AB R7, R163, R162 ;  /* 0x000000a2a307723e */ /* 0x004fe200000010ff */
[----:B---3--:R-:W-:-:S06]  /*6df0*/  FFMA.FTZ R3, R154, c[0x0][0x2d0], -R2 ;  /* 0x0000b4009a037a23 */ /* 0x008fcc0000010802 */
[C---:B----4-:R-:W-:Y:S01]  /*6e00*/  HMMA.16816.F32.BF16 R132, R4.reuse, R14, R40 ;  /* 0x0000000e0484723c */ /* 0x050fe20000041828 */
[----:B------:R1:W2:Y:S06]  /*6e10*/  MUFU.EX2 R69, R3 ;  /* 0x0000000300457308 */ /* 0x0002ac0000000800 */
[--C-:B------:R-:W-:Y:S01]  /*6e20*/  FFMA.FTZ R40, R146, c[0x0][0x2d0], -R0.reuse ;  /* 0x0000b40092287a23 */ /* 0x100fe20000010800 */
[----:B------:R-:W-:Y:S01]  /*6e30*/  HMMA.16816.F32.BF16 R88, R4, R20, R88 ;  /* 0x000000140458723c */ /* 0x000fe20000041858 */
[--C-:B------:R-:W-:Y:S02]  /*6e40*/  FFMA.FTZ R41, R145, c[0x0][0x2d0], -R0.reuse ;  /* 0x0000b40091297a23 */ /* 0x100fe40000010800 */
[----:B------:R-:W-:-:S02]  /*6e50*/  FFMA.FTZ R42, R128, c[0x0][0x2d0], -R0 ;  /* 0x0000b400802a7a23 */ /* 0x000fc40000010800 */
[----:B------:R-:W-:Y:S01]  /*6e60*/  MUFU.EX2 R40, R40 ;  /* 0x0000002800287308 */ /* 0x000fe20000000800 */
[----:B------:R-:W3:Y:S02]  /*6e70*/  LDSM.16.MT88.4 R128, [R186+0x2000] ;  /* 0x00200000ba80783b */ /* 0x000ee40000004200 */
[----:B------:R-:W-:Y:S01]  /*6e80*/  HMMA.16816.F32.BF16 R84, R4, R22, R84 ;  /* 0x000000160454723c */ /* 0x000fe20000041854 */
[----:B-1----:R-:W-:-:S04]  /*6e90*/  FFMA.FTZ R3, R153, c[0x0][0x2d0], -R2 ;  /* 0x0000b40099037a23 */ /* 0x002fc80000010802 */
[----:B------:R-:W-:Y:S03]  /*6ea0*/  MUFU.EX2 R41, R41 ;  /* 0x0000002900297308 */ /* 0x000fe60000000800 */
[C---:B------:R-:W-:Y:S05]  /*6eb0*/  HMMA.16816.F32.BF16 R56, R4.reuse, R16, R56 ;  /* 0x000000100438723c */ /* 0x040fea0000041838 */
[----:B------:R1:W-:Y:S03]  /*6ec0*/  MUFU.EX2 R74, R3 ;  /* 0x00000003004a7308 */ /* 0x0003e60000000800 */
[C---:B------:R-:W-:Y:S05]  /*6ed0*/  HMMA.16816.F32.BF16 R48, R4.reuse, R18, R48 ;  /* 0x000000120430723c */ /* 0x040fea0000041830 */
[----:B------:R-:W-:Y:S03]  /*6ee0*/  MUFU.EX2 R42, R42 ;  /* 0x0000002a002a7308 */ /* 0x000fe60000000800 */
[----:B------:R-:W-:Y:S01]  /*6ef0*/  HMMA.16816.F32.BF16 R44, R4, R12, R44 ;  /* 0x0000000c042c723c */ /* 0x000fe2000004182c */
[----:B-1----:R-:W-:-:S07]  /*6f00*/  FFMA.FTZ R3, R152, c[0x0][0x2d0], -R2 ;  /* 0x0000b40098037a23 */ /* 0x002fce0000010802 */
[C---:B-----5:R-:W-:Y:S01]  /*6f10*/  HMMA.16816.F32.BF16 R64, R4.reuse, R8, R64 ;  /* 0x000000080440723c */ /* 0x060fe20000041840 */
[----:B------:R-:W1:Y:S07]  /*6f20*/  MUFU.EX2 R75, R3 ;  /* 0x00000003004b7308 */ /* 0x000e6e0000000800 */
[----:B------:R-:W-:Y:S07]  /*6f30*/  HMMA.16816.F32.BF16 R108, R4, R10, R32 ;  /* 0x0000000a046c723c */ /* 0x000fee0000041820 */
[----:B--2---:R-:W-:Y:S01]  /*6f40*/  F2FP.BF16.PACK_AB R4, R69, R54 ;  /* 0x000000364504723e */ /* 0x004fe200000010ff */
[----:B------:R-:W-:Y:S01]  /*6f50*/  FFMA.FTZ R32, R158, c[0x0][0x2d0], -R2 ;  /* 0x0000b4009e207a23 */ /* 0x000fe20000010802 */
[----:B-1----:R-:W-:Y:S01]  /*6f60*/  F2FP.BF16.PACK_AB R6, R75, R74 ;  /* 0x0000004a4b06723e */ /* 0x002fe200000010ff */
[----:B------:R-:W-:Y:S01]  /*6f70*/  FFMA.FTZ R3, R150, c[0x0][0x2d0], -R0 ;  /* 0x0000b40096037a23 */ /* 0x000fe20000010800 */
[----:B------:R-:W-:Y:S01]  /*6f80*/  F2FP.BF16.PACK_AB R150, R26, R28 ;  /* 0x0000001c1a96723e */ /* 0x000fe200000010ff */
[----:B------:R-:W-:-:S02]  /*6f90*/  FFMA.FTZ R33, R157, c[0x0][0x2d0], -R2 ;  /* 0x0000b4009d217a23 */ /* 0x000fc40000010802 */
[----:B------:R1:W-:Y:S01]  /*6fa0*/  MUFU.EX2 R43, R3 ;  /* 0x00000003002b7308 */ /* 0x0003e20000000800 */
[----:B------:R-:W-:Y:S02]  /*6fb0*/  FFMA.FTZ R34, R156, c[0x0][0x2d0], -R2 ;  /* 0x0000b4009c227a23 */ /* 0x000fe40000010802 */
[----:B------:R-:W-:Y:S02]  /*6fc0*/  FADD.FTZ R2, R177, R175 ;  /* 0x000000afb1027221 */ /* 0x000fe40000010000 */
[----:B------:R-:W-:Y:S01]  /*6fd0*/  FFMA.FTZ R35, R151, c[0x0][0x2d0], -R0 ;  /* 0x0000b40097237a23 */ /* 0x000fe20000010800 */
[----:B------:R-:W-:Y:S01]  /*6fe0*/  F2FP.BF16.PACK_AB R151, R52, R27 ;  /* 0x0000001b3497723e */ /* 0x000fe200000010ff */
[----:B------:R-:W-:Y:S01]  /*6ff0*/  FADD.FTZ R2, R214, R2 ;  /* 0x00000002d6027221 */ /* 0x000fe20000010000 */
[----:B------:R-:W2:Y:S03]  /*7000*/  MUFU.EX2 R32, R32 ;  /* 0x0000002000207308 */ /* 0x000ea60000000800 */
[----:B------:R-:W-:-:S04]  /*7010*/  FADD.FTZ R2, R215, R2 ;  /* 0x00000002d7027221 */ /* 0x000fc80000010000 */
[----:B------:R-:W-:Y:S01]  /*7020*/  FADD.FTZ R2, R223, R2 ;  /* 0x00000002df027221 */ /* 0x000fe20000010000 */
[----:B------:R-:W-:Y:S01]  /*7030*/  MUFU.EX2 R33, R33 ;  /* 0x0000002100217308 */ /* 0x000fe20000000800 */
[----:B-1----:R-:W-:Y:S01]  /*7040*/  FFMA.FTZ R3, R149, c[0x0][0x2d0], -R0 ;  /* 0x0000b40095037a23 */ /* 0x002fe20000010800 */
[----:B------:R-:W-:-:S06]  /*7050*/  F2FP.BF16.PACK_AB R149, R24, R25 ;  /* 0x000000191895723e */ /* 0x000fcc00000010ff */
[----:B------:R1:W4:Y:S01]  /*7060*/  MUFU.EX2 R53, R3 ;  /* 0x0000000300357308 */ /* 0x0003220000000800 */
[----:B--2---:R-:W-:-:S07]  /*7070*/  F2FP.BF16.PACK_AB R144, R32, R31 ;  /* 0x0000001f2090723e */ /* 0x004fce00000010ff */
[----:B------:R-:W2:Y:S01]  /*7080*/  MUFU.EX2 R34, R34 ;  /* 0x0000002200227308 */ /* 0x000ea20000000800 */
[----:B-1----:R-:W-:Y:S01]  /*7090*/  FFMA.FTZ R3, R148, c[0x0][0x2d0], -R0 ;  /* 0x0000b40094037a23 */ /* 0x002fe20000010800 */
[----:B----4-:R-:W-:-:S06]  /*70a0*/  F2FP.BF16.PACK_AB R5, R53, R43 ;  /* 0x0000002b3505723e */ /* 0x010fcc00000010ff */
[----:B------:R-:W1:Y:S01]  /*70b0*/  MUFU.EX2 R35, R35 ;  /* 0x0000002300237308 */ /* 0x000e620000000800 */
[----:B------:R-:W-:Y:S02]  /*70c0*/  F2FP.BF16.PACK_AB R148, R29, R30 ;  /* 0x0000001e1d94723e */ /* 0x000fe400000010ff */
[----:B--2---:R-:W-:-:S05]  /*70d0*/  F2FP.BF16.PACK_AB R146, R34, R33 ;  /* 0x000000212292723e */ /* 0x004fca00000010ff */
[----:B------:R2:W-:Y:S01]  /*70e0*/  MUFU.EX2 R55, R3 ;  /* 0x0000000300377308 */ /* 0x0005e20000000800 */
[----:B---3--:R-:W-:Y:S01]  /*70f0*/  HMMA.16816.F32.BF16 R120, R148, R128, R44 ;  /* 0x000000809478723c */ /* 0x008fe2000004182c */
[----:B-1----:R-:W-:-:S07]  /*7100*/  F2FP.BF16.PACK_AB R145, R40, R35 ;  /* 0x000000232891723e */ /* 0x002fce00000010ff */
[----:B------:R-:W-:Y:S01]  /*7110*/  HMMA.16816.F32.BF16 R132, R148, R130, R132 ;  /* 0x000000829484723c */ /* 0x000fe20000041884 */
[----:B--2---:R-:W-:Y:S01]  /*7120*/  FFMA.FTZ R3, R147, c[0x0][0x2d0], -R0 ;  /* 0x0000b40093037a23 */ /* 0x004fe20000010800 */
[----:B------:R-:W-:Y:S01]  /*7130*/  F2FP.BF16.PACK_AB R147, R42, R41 ;  /* 0x000000292a93723e */ /* 0x000fe200000010ff */
[----:B------:R-:W-:Y:S02]  /*7140*/  FADD.FTZ R0, R210, R209 ;  /* 0x000000d1d2007221 */ /* 0x000fe40000010000 */
[----:B------:R-:W1:Y:S02]  /*7150*/  MUFU.EX2 R73, R3 ;  /* 0x0000000300497308 */ /* 0x000e640000000800 */
[----:B------:R-:W-:-:S04]  /*7160*/  FADD.FTZ R0, R212, R0 ;  /* 0x00000000d4007221 */ /* 0x000fc80000010000 */
[----:B------:R-:W-:-:S04]  /*7170*/  FADD.FTZ R0, R213, R0 ;  /* 0x00000000d5007221 */ /* 0x000fc80000010000 */
[----:B------:R-:W-:Y:S01]  /*7180*/  FADD.FTZ R0, R222, R0 ;  /* 0x00000000de007221 */ /* 0x000fe20000010000 */
[----:B-1----:R-:W-:Y:S01]  /*7190*/  F2FP.BF16.PACK_AB R7, R73, R55 ;  /* 0x000000374907723e */ /* 0x002fe200000010ff */
[----:B------:R-:W-:-:S04]  /*71a0*/  FADD.FTZ R3, R206, R205 ;  /* 0x000000cdce037221 */ /* 0x000fc80000010000 */
[----:B------:R-:W-:Y:S02]  /*71b0*/  FADD.FTZ R3, R216, R3 ;  /* 0x00000003d8037221 */ /* 0x000fe40000010000 */
[----:B------:R-:W-:Y:S01]  /*71c0*/  HMMA.16816.F32.BF16 R80, R4, R12, R80 ;  /* 0x0000000c0450723c */ /* 0x000fe20000041850 */
[----:B------:R-:W2:Y:S01]  /*71d0*/  LDL R12, [R1+0x10] ;  /* 0x00001000010c7983 */ /* 0x000ea20000100800 */
[----:B------:R-:W-:-:S04]  /*71e0*/  FADD.FTZ R3, R220, R3 ;  /* 0x00000003dc037221 */ /* 0x000fc80000010000 */
[----:B------:R-:W-:Y:S02]  /*71f0*/  FADD.FTZ R3, R226, R3 ;  /* 0x00000003e2037221 */ /* 0x000fe40000010000 */
[C---:B------:R-:W-:Y:S08]  /*7200*/  HMMA.16816.F32.BF16 R92, R4.reuse, R20, R116 ;  /* 0x00000014045c723c */ /* 0x040ff00000041874 */
[C---:B------:R-:W-:Y:S08]  /*7210*/  HMMA.16816.F32.BF16 R124, R4.reuse, R16, R104 ;  /* 0x00000010047c723c */ /* 0x040ff00000041868 */
[C---:B------:R-:W-:Y:S01]  /*7220*/  HMMA.16816.F32.BF16 R20, R4.reuse, R22, R112 ;  /* 0x000000160414723c */ /* 0x040fe20000041870 */
[----:B------:R-:W1:Y:S07]  /*7230*/  LDSM.16.MT88.4 R112, [R189+0x2000] ;  /* 0x00200000bd70783b */ /* 0x000e6e0000004200 */
[C---:B------:R-:W-:Y:S01]  /*7240*/  HMMA.16816.F32.BF16 R16, R4.reuse, R18, R96 ;  /* 0x000000120410723c */ /* 0x040fe20000041860 */
[----:B------:R-:W3:Y:S07]  /*7250*/  LDSM.16.MT88.4 R96, [R185+0x2000] ;  /* 0x00200000b960783b */ /* 0x000eee0000004200 */
[C---:B------:R-:W-:Y:S08]  /*7260*/  HMMA.16816.F32.BF16 R76, R4.reuse, R14, R76 ;  /* 0x0000000e044c723c */ /* 0x040ff0000004184c */
[C---:B------:R-:W-:Y:S07]  /*7270*/  HMMA.16816.F32.BF16 R60, R4.reuse, R8, R60 ;  /* 0x00000008043c723c */ /* 0x040fee000004183c */
[----:B------:R-:W-:Y:S01]  /*7280*/  FADD.FTZ R8, R208, R207 ;  /* 0x000000cfd0087221 */ /* 0x000fe20000010000 */
[----:B------:R-:W-:Y:S01]  /*7290*/  HMMA.16816.F32.BF16 R36, R4, R10, R36 ;  /* 0x0000000a0424723c */ /* 0x000fe20000041824 */
[----:B------:R-:W4:Y:S01]  /*72a0*/  LDSM.16.MT88.4 R4, [R188+0x2000] ;  /* 0x00200000bc04783b */ /* 0x000f220000004200 */
[----:B------:R-:W-:-:S02]  /*72b0*/  FADD.FTZ R9, R230, R3 ;  /* 0x00000003e6097221 */ /* 0x000fc40000010000 */
[----:B------:R-:W-:Y:S02]  /*72c0*/  FADD.FTZ R8, R218, R8 ;  /* 0x00000008da087221 */ /* 0x000fe40000010000 */
[----:B------:R-:W-:Y:S02]  /*72d0*/  FADD.FTZ R3, R224, R2 ;  /* 0x00000002e0037221 */ /* 0x000fe40000010000 */
[----:B------:R-:W-:Y:S01]  /*72e0*/  @P5 IMAD.HI.U32 R2, R237, c[0x0][0x2c8], RZ ;  /* 0x0000b200ed025a27 */ /* 0x000fe200078e00ff */
[----:B-1----:R-:W-:Y:S03]  /*72f0*/  HMMA.16816.F32.BF16 R104, R148, R112, R56 ;  /* 0x000000709468723c */ /* 0x002fe60000041838 */
[----:B------:R-:W-:Y:S02]  /*7300*/  FADD.FTZ R10, R219, R8 ;  /* 0x00000008db0a7221 */ /* 0x000fe40000010000 */
[----:B------:R-:W-:Y:S01]  /*7310*/  FADD.FTZ R8, R221, R0 ;  /* 0x00000000dd087221 */ /* 0x000fe20000010000 */
[----:B------:R-:W-:-:S02]  /*7320*/  MOV R0, R237 ;  /* 0x000000ed00007202 */ /* 0x000fc40000000f00 */
[----:B------:R-:W-:Y:S01]  /*7330*/  @P5 SHF.R.U32.HI R0, RZ, c[0x0][0x2cc], R2 ;  /* 0x0000b300ff005a19 */ /* 0x000fe20000011602 */
[----:B---3--:R-:W-:Y:S03]  /*7340*/  HMMA.16816.F32.BF16 R88, R148, R96, R88 ;  /* 0x000000609458723c */ /* 0x008fe60000041858 */
[----:B------:R-:W-:-:S05]  /*7350*/  IADD3 R0, R0, R251, -R250 ;  /* 0x000000fb00007210 */ /* 0x000fca0007ffe8fa */
[----:B------:R-:W-:Y:S01]  /*7360*/  IMAD.HI R0, R0, 0x66666667, RZ ;  /* 0x6666666700007827 */ /* 0x000fe200078e02ff */
[----:B------:R-:W-:Y:S04]  /*7370*/  HMMA.16816.F32.BF16 R100, R148, R98, R84 ;  /* 0x000000629464723c */ /* 0x000fe80000041854 */
[----:B------:R-:W-:Y:S01]  /*7380*/  SHF.R.U32.HI R2, RZ, 0x1f, R0 ;  /* 0x0000001fff027819 */ /* 0x000fe20000011600 */
[----:B------:R-:W-:-:S03]  /*7390*/  FADD.FTZ R3, R233, R3 ;  /* 0x00000003e9037221 */ /* 0x000fc60000010000 */
[----:B------:R-:W-:Y:S01]  /*73a0*/  LEA.HI.SX32 R11, R0, R2, 0x1b ;  /* 0x00000002000b7211 */ /* 0x000fe200078fdaff */
[----:B------:R-:W-:Y:S01]  /*73b0*/  FADD.FTZ R0, R225, R10 ;  /* 0x0000000ae1007221 */ /* 0x000fe20000010000 */
[----:B------:R-:W-:Y:S01]  /*73c0*/  HMMA.16816.F32.BF16 R116, R148, R114, R48 ;  /* 0x000000729474723c */ /* 0x000fe20000041830 */
[----:B------:R-:W-:Y:S02]  /*73d0*/  FADD.FTZ R2, R235, R9 ;  /* 0x00000009eb027221 */ /* 0x000fe40000010000 */
[----:B------:R-:W-:-:S05]  /*73e0*/  FADD.FTZ R3, R234, R3 ;  /* 0x00000003ea037221 */ /* 0x000fca0000010000 */
[-C--:B----4-:R-:W-:Y:S08]  /*73f0*/  HMMA.16816.F32.BF16 R136, R148, R4.reuse, R64 ;  /* 0x000000049488723c */ /* 0x090ff00000041840 */
[----:B------:R-:W-:Y:S07]  /*7400*/  HMMA.16816.F32.BF16 R140, R144, R4, R60 ;  /* 0x00000004908c723c */ /* 0x000fee000004183c */
        /* <DEDUP_REMOVED lines=48> */
[----:B------:R-:W-:Y:S01]  /*7710*/  HMMA.16816.F32.BF16 R128, R144, R130, R76 ;  /* 0x000000829080723c */ /* 0x000fe2000004184c */
[----:B------:R-:W-:Y:S02]  /*7720*/  FADD.FTZ R0, R35, R2 ;  /* 0x0000000223007221 */ /* 0x000fe40000010000 */
[----:B------:R-:W-:-:S02]  /*7730*/  FADD.FTZ R4, R29, R4 ;  /* 0x000000041d047221 */ /* 0x000fc40000010000 */
[----:B------:R-:W-:-:S03]  /*7740*/  FADD.FTZ R0, R40, R0 ;  /* 0x0000000028007221 */ /* 0x000fc60000010000 */
[----:B------:R-:W-:Y:S01]  /*7750*/  HMMA.16816.F32.BF16 R144, R144, R6, R36 ;  /* 0x000000069090723c */ /* 0x000fe20000041824 */
[----:B------:R-:W-:-:S06]  /*7760*/  FADD.FTZ R0, R41, R0 ;  /* 0x0000000029007221 */ /* 0x000fcc0000010000 */
        /* <DEDUP_REMOVED lines=9> */
[----:B------:R-:W-:-:S03]  /*7800*/  IADD3 R211, R211, -0x2, RZ ;  /* 0xfffffffed3d37810 */ /* 0x000fc60007ffe0ff */
[----:B------:R1:W-:Y:S04]  /*7810*/  STL [R1+0x4], R0 ;  /* 0x0000040001007387 */ /* 0x0003e80000100800 */
[----:B------:R1:W-:Y:S01]  /*7820*/  STL [R1+0x8], R2 ;  /* 0x0000080201007387 */ /* 0x0003e20000100800 */
[----:B--2---:R-:W-:-:S04]  /*7830*/  IMNMX R249, R12, R11, !PT ;  /* 0x0000000b0cf97217 */ /* 0x004fc80007800200 */
[----:B------:R-:W-:-:S13]  /*7840*/  ISETP.GE.AND P0, PT, R211, R249, PT ;  /* 0x000000f9d300720c */ /* 0x000fda0003f06270 */
[----:B------:R-:W-:Y:S05]  /*7850*/  @!P0 BRA `(.L_x_1460) ;  /* 0x0000496000008947 */ /* 0x000fea0003800000 */
[----:B-1----:R-:W-:Y:S01]  /*7860*/  IMAD.MOV.U32 R85, RZ, RZ, R71 ;  /* 0x000000ffff557224 */ /* 0x002fe200078e0047 */
[----:B------:R-:W-:Y:S01]  /*7870*/  MOV R87, R68 ;  /* 0x0000004400577202 */ /* 0x000fe20000000f00 */
[----:B------:R-:W-:Y:S01]  /*7880*/  IMAD.MOV.U32 R84, RZ, RZ, R72 ;  /* 0x000000ffff547224 */ /* 0x000fe200078e0048 */
[----:B------:R-:W-:Y:S02]  /*7890*/  MOV R86, R70 ;  /* 0x0000004600567202 */ /* 0x000fe40000000f00 */
.L_x_1471:
        /* <DEDUP_REMOVED lines=30> */
[C---:B------:R-:W-:Y:S04]  /*7a80*/  IMAD.WIDE.U32 R2, R203.reuse, c[0x0][0x218], R2 ;  /* 0x00008600cb027a25 */ /* 0x040fe800078e0002 */
        /* <DEDUP_REMOVED lines=10> */
.L_x_1570:
[----:B------:R-:W-:-:S05]  /*7b30*/  BRA.DIV ~URZ, `(.L_x_1464) ;  /* 0x0000eed27f007947 */ /* 0x000fca000b800000 */
[----:B------:R-:W3:Y:S01]  /*7b40*/  SHFL.IDX PT, R2, R0, RZ, 0x181f ;  /* 0x00181fff00027589 */ /* 0x000ee200000e0000 */
[----:B------:R-:W-:Y:S03]  /*7b50*/  ISETP.GE.AND P0, PT, R201, c[0x0][0x1d4], PT ;  /* 0x00007500c9007a0c */ /* 0x000fe60003f06270 */
        /* <DEDUP_REMOVED lines=12> */
[----:B------:R-:W-:Y:S01]  /*7c20*/  IADD3 R2, P1, R9, R15, RZ ;  /* 0x0000000f09027210 */ /* 0x000fe20007f3e0ff */
[--C-:B------:R-:W-:Y:S03]  /*7c30*/  IMAD.X R9, R14, 0x1, R5.reuse, P6 ;  /* 0x000000010e097824 */ /* 0x100fe600030e0605 */
[----:B------:R2:W-:Y:S01]  /*7c40*/  LDGSTS.E.BYPASS.LTC128B.128 [R202+0x100], [R10.64], !P0 ;  /* 0x001000000aca7fae */ /* 0x0005e2000c101d46 */
[--C-:B------:R-:W-:Y:S03]  /*7c50*/  IMAD.X R7, R13, 0x1, R5.reuse, P2 ;  /* 0x000000010d077824 */ /* 0x100fe600010e0605 */
[----:B------:R2:W-:Y:S01]  /*7c60*/  LDGSTS.E.BYPASS.LTC128B.128 [R202+0x900], [R8.64], !P0 ;  /* 0x0090000008ca7fae */ /* 0x0005e2000c101d46 */
[----:B------:R-:W-:Y:S03]  /*7c70*/  IMAD.X R3, R12, 0x1, R5, P1 ;  /* 0x000000010c037824 */ /* 0x000fe600008e0605 */
[----:B------:R3:W-:Y:S04]  /*7c80*/  LDGSTS.E.BYPASS.LTC128B.128 [R202+0x1100], [R6.64], !P0 ;  /* 0x0110000006ca7fae */ /* 0x0007e8000c101d46 */
[----:B------:R2:W-:Y:S01]  /*7c90*/  LDGSTS.E.BYPASS.LTC128B.128 [R202+0x1900], [R2.64], !P0 ;  /* 0x0190000002ca7fae */ /* 0x0005e2000c101d46 */
[----:B---3--:R-:W-:Y:S04]  /*7ca0*/  SEL R6, RZ, 0x10, P0 ;  /* 0x00000010ff067807 */ /* 0x008fe80000000000 */
.L_x_1571:
[C---:B-12---:R-:W-:Y:S02]  /*7cb0*/  IADD3 R2, -R6.reuse, 0x10, RZ ;  /* 0x0000001006027810 */ /* 0x046fe40007ffe1ff */
[----:B------:R-:W-:Y:S02]  /*7cc0*/  ISETP.NE.U32.AND P2, PT, R6, RZ, PT ;  /* 0x000000ff0600720c */ /* 0x000fe40003f45070 */
[----:B------:R-:W-:Y:S04]  /*7cd0*/  LOP3.LUT R2, R2, 0xf, RZ, 0xc0, !PT ;  /* 0x0000000f02027812 */ /* 0x000fe800078ec0ff */
[----:B------:R-:W-:Y:S04]  /*7ce0*/  IADD3 R2, P1, P0, R2, R0, R15 ;  /* 0x0000000002027210 */ /* 0x000fe8000783e00f */
[----:B------:R-:W-:Y:S05]  /*7cf0*/  IADD3.X R3, RZ, R4, R5, P1, P0 ;  /* 0x00000004ff037210 */ /* 0x000fea0000fe0405 */
[----:B------:R-:W-:Y:S01]  /*7d00*/  @!PT LDS RZ, [RZ] ;  /* 0x00000000fffff984 */ /* 0x000fe20000000800 */
[----:B------:R-:W-:Y:S01]  /*7d10*/  @!PT LDS RZ, [RZ] ;  /* 0x00000000fffff984 */ /* 0x000fe20000000800 */
[----:B------:R-:W-:Y:S01]  /*7d20*/  @!PT LDS RZ, [RZ] ;  /* 0x00000000fffff984 */ /* 0x000fe20000000800 */
[----:B------:R1:W-:Y:S04]  /*7d30*/  LDGSTS.E.BYPASS.LTC128B.128.ZFILL [R202+0x2100], [R2.64], P2 ;  /* 0x0210000002ca7fae */ /* 0x0003e80009141d46 */
.L_x_1462:
[----:B-1-34-:R-:W-:Y:S05]  /*7d40*/  BSYNC B0 ;  /* 0x0000000000007941 */ /* 0x01afea0003800000 */
.L_x_1461:
        /* <DEDUP_REMOVED lines=262> */
[----:B--234-:R-:W-:Y:S01]  /*8db0*/  IMAD.MOV.U32 R203, RZ, RZ, RZ ;  /* 0x000000ffffcb7224 */ /* 0x01cfe200078e00ff */
[----:B------:R-:W2:Y:S01]  /*8dc0*/  LDL R238, [R1+0x14] ;  /* 0x0000140001ee7983 */ /* 0x000ea20000100800 */
[----:B------:R-:W-:Y:S03]  /*8dd0*/  IMAD.SHL.U32 R15, R201, 0x2, RZ ;  /* 0x00000002c90f7824 */ /* 0x000fe600078e00ff */
[----:B------:R-:W3:Y:S04]  /*8de0*/  LDL R233, [R1+0xc] ;  /* 0x00000c0001e97983 */ /* 0x000ee80000100800 */
[----:B------:R-:W4:Y:S04]  /*8df0*/  LDL.64 R236, [R1+0x20] ;  /* 0x0000200001ec7983 */ /* 0x000f280000100a00 */
[----:B------:R-:W5:Y:S04]  /*8e00*/  LDL R231, [R1+0x34] ;  /* 0x0000340001e77983 */ /* 0x000f680000100800 */
[----:B------:R-:W4:Y:S04]  /*8e10*/  LDL.64 R234, [R1+0x18] ;  /* 0x0000180001ea7983 */ /* 0x000f280000100a00 */
[----:B------:R-:W5:Y:S01]  /*8e20*/  LDL R232, [R1+0x30] ;  /* 0x0000300001e87983 */ /* 0x000f620000100800 */
[----:B--2---:R-:W-:Y:S05]  /*8e30*/  IMAD R2, R211, 0x50, R238 ;  /* 0x00000050d3027824 */ /* 0x004fea00078e02ee */
[----:B---3--:R-:W-:Y:S05]  /*8e40*/  IADD3 R2, R2, -0x50, R233 ;  /* 0xffffffb002027810 */ /* 0x008fea0007ffe0e9 */
[----:B------:R-:W-:Y:S04]  /*8e50*/  @P4 IMAD.HI.U32 R3, R2, c[0x0][0x2bc], RZ ;  /* 0x0000af0002034a27 */ /* 0x000fe800078e00ff */
[----:B-1----:R-:W-:Y:S01]  /*8e60*/  IMAD.MOV.U32 R0, RZ, RZ, R2 ;  /* 0x000000ffff007224 */ /* 0x002fe200078e0002 */
[----:B------:R-:W-:Y:S04]  /*8e70*/  @P4 SHF.R.U32.HI R0, RZ, c[0x0][0x2c0], R3 ;  /* 0x0000b000ff004a19 */ /* 0x000fe80000011603 */
[C---:B----4-:R-:W-:Y:S04]  /*8e80*/  @!P3 IADD3 R3, P0, R0.reuse, R236, RZ ;  /* 0x000000ec0003b210 */ /* 0x050fe80007f1e0ff */
[----:B-----5:R-:W-:Y:S01]  /*8e90*/  @!P3 LEA.HI.X.SX32 R5, R0, R231, 0x1, P0 ;  /* 0x000000e70005b211 */ /* 0x020fe200000f0eff */
[----:B------:R-:W-:Y:S01]  /*8ea0*/  IMAD.MOV R0, RZ, RZ, -R0 ;  /* 0x000000ffff007224 */ /* 0x000fe200078e0a00 */
[C---:B------:R-:W-:Y:S02]  /*8eb0*/  @!P3 LEA R4, P0, R3.reuse, c[0x0][0x2a0], 0x2 ;  /* 0x0000a8000304ba11 */ /* 0x040fe400078010ff */
[----:B------:R-:W-:Y:S01]  /*8ec0*/  SHF.R.S32.HI R231, RZ, 0x1f, R201 ;  /* 0x0000001fffe77819 */ /* 0x000fe200000114c9 */
[----:B------:R-:W-:Y:S01]  /*8ed0*/  IMAD R217, R0, c[0x0][0x2b8], R2 ;  /* 0x0000ae0000d97a24 */ /* 0x000fe200078e0202 */
[----:B------:R-:W-:Y:S03]  /*8ee0*/  @!P3 LEA.HI.X R5, R3, c[0x0][0x2a4], R5, 0x2, P0 ;  /* 0x0000a9000305ba11 */ /* 0x000fe600000f1405 */
[C---:B------:R-:W-:Y:S01]  /*8ef0*/  IMAD.WIDE.U32 R2, R217.reuse, c[0x0][0x1e0], RZ ;  /* 0x00007800d9027a25 */ /* 0x040fe200078e00ff */
[----:B------:R-:W-:Y:S01]  /*8f00*/  SHF.R.S32.HI R0, RZ, 0x1f, R217 ;  /* 0x0000001fff007819 */ /* 0x000fe200000114d9 */
[----:B------:R1:W2:Y:S04]  /*8f10*/  @!P3 LDG.E R203, [R4.64] ;  /* 0x0000000604cbb981 */ /* 0x0002a8000c1e1900 */
[----:B------:R-:W-:Y:S04]  /*8f20*/  IMAD R0, R0, c[0x0][0x1e0], RZ ;  /* 0x0000780000007a24 */ /* 0x000fe800078e02ff */
[----:B------:R-:W-:Y:S04]  /*8f30*/  IMAD R0, R217, c[0x0][0x1e4], R0 ;  /* 0x00007900d9007a24 */ /* 0x000fe800078e0200 */
[----:B------:R-:W-:Y:S01]  /*8f40*/  IMAD.IADD R3, R3, 0x1, R0 ;  /* 0x0000000103037824 */ /* 0x000fe200078e0200 */
[----:B-1----:R-:W-:Y:S02]  /*8f50*/  SHF.L.U64.HI R5, R201, 0x1, R231 ;  /* 0x00000001c9057819 */ /* 0x002fe400000102e7 */
[----:B--2---:R-:W-:Y:S01]  /*8f60*/  SHF.R.S32.HI R0, RZ, 0x1f, R203 ;  /* 0x0000001fff007819 */ /* 0x004fe200000114cb */
[C---:B------:R-:W-:Y:S04]  /*8f70*/  IMAD.WIDE.U32 R2, R203.reuse, c[0x0][0x1f0], R2 ;  /* 0x00007c00cb027a25 */ /* 0x040fe800078e0002 */
        /* <DEDUP_REMOVED lines=8> */
.L_x_1572:
        /* <DEDUP_REMOVED lines=24> */
.L_x_1573:
        /* <DEDUP_REMOVED lines=9> */
.L_x_1466:
[----:B--234-:R-:W-:Y:S05]  /*9210*/  BSYNC B0 ;  /* 0x0000000000007941 */ /* 0x01cfea0003800000 */
.L_x_1465:
[----:B-1----:R-:W2:Y:S04]  /*9220*/  LDL R2, [R1+0x3c] ;  /* 0x00003c0001027983 */ /* 0x002ea80000100800 */
[----:B------:R-:W2:Y:S04]  /*9230*/  LDL R0, [R1+0x44] ;  /* 0x0000440001007983 */ /* 0x000ea80000100800 */
[----:B------:R-:W3:Y:S04]  /*9240*/  LDL R3, [R1+0x40] ;  /* 0x0000400001037983 */ /* 0x000ee80000100800 */
[----:B------:R-:W0:Y:S01]  /*9250*/  LDGDEPBAR ;  /* 0x00000000000079af */ /* 0x000e220000000000 */
[----:B--2---:R-:W-:Y:S01]  /*9260*/  IADD3 R4, R0, R2, RZ ;  /* 0x0000000200047210 */ /* 0x004fe20007ffe0ff */
[----:B------:R-:W-:Y:S04]  /*9270*/  IMAD R0, R211, -0x50, RZ ;  /* 0xffffffb0d3007824 */ /* 0x000fe800078e02ff */
[----:B------:R-:W-:Y:S01]  /*9280*/  @P5 IMAD.HI.U32 R2, R4, c[0x0][0x2c8], RZ ;  /* 0x0000b20004025a27 */ /* 0x000fe200078e00ff */
[----:B---3--:R-:W-:Y:S04]  /*9290*/  IADD3 R0, -R3, 0x1, R0 ;  /* 0x0000000103007810 */ /* 0x008fe80007ffe100 */
[----:B------:R-:W-:Y:S02]  /*92a0*/  @P5 SHF.R.U32.HI R4, RZ, c[0x0][0x2cc], R2 ;  /* 0x0000b300ff045a19 */ /* 0x000fe40000011602 */
[----:B------:R-:W-:Y:S01]  /*92b0*/  IADD3 R5, -R250, R0, R251 ;  /* 0x00000000fa057210 */ /* 0x000fe20007ffe1fb */
[----:B------:R-:W-:-:S05]  /*92c0*/  BRA.DIV ~URZ, `(.L_x_1469) ;  /* 0x0000e2727f007947 */ /* 0x000fca000b800000 */
[----:B------:R1:W2:Y:S02]  /*92d0*/  SHFL.IDX PT, R0, R4, RZ, 0x1c1f ;  /* 0x001c1fff04007589 */ /* 0x0002a400000e0000 */
.L_x_1574:
[----:B--2---:R-:W-:Y:S05]  /*92e0*/  IMAD.IADD R0, R5, 0x1, R0 ;  /* 0x0000000105007824 */ /* 0x004fea00078e0200 */
[C---:B------:R-:W-:Y:S02]  /*92f0*/  ISETP.GT.AND P6, PT, R0.reuse, RZ, PT ;  /* 0x000000ff0000720c */ /* 0x040fe40003fc4270 */
[C---:B------:R-:W-:Y:S02]  /*9300*/  ISETP.GT.AND P2, PT, R0.reuse, 0x1, PT ;  /* 0x000000010000780c */ /* 0x040fe40003f44270 */
[C---:B------:R-:W-:Y:S02]  /*9310*/  ISETP.GT.AND P1, PT, R0.reuse, 0x8, PT ;  /* 0x000000080000780c */ /* 0x040fe40003f24270 */
[----:B------:R-:W-:Y:S02]  /*9320*/  ISETP.GT.AND P0, PT, R0, 0x9, PT ;  /* 0x000000090000780c */ /* 0x000fe40003f04270 */
        /* <DEDUP_REMOVED lines=33> */
[----:B------:R-:W-:Y:S02]  /*9540*/  FSEL R58, R18, -INF , P2 ;  /* 0xff800000123a7808 */ /* 0x000fe40001000000 */
[----:B------:R-:W-:Y:S02]  /*9550*/  FSEL R50, R17, -INF , P1 ;  /* 0xff80000011327808 */ /* 0x000fe40000800000 */
[----:B------:R-:W-:Y:S01]  /*9560*/  FSEL R42, R16, -INF , P0 ;  /* 0xff800000102a7808 */ /* 0x000fe20000000000 */
[----:B------:R-:W-:-:S05]  /*9570*/  BRA.DIV ~URZ, `(.L_x_1470) ;  /* 0x0000e0327f007947 */ /* 0x000fca000b800000 */
[----:B------:R-:W-:Y:S08]  /*9580*/  SHFL.IDX PT, R3, R4, 0x1, 0x1c1f ;  /* 0x003c1f0004037f89 */ /* 0x000ff000000e0000 */
[----:B------:R-:W-:Y:S08]  /*9590*/  SHFL.IDX PT, R2, R4, 0x2, 0x1c1f ;  /* 0x005c1f0004027f89 */ /* 0x000ff000000e0000 */
[----:B------:R-:W2:Y:S02]  /*95a0*/  SHFL.IDX PT, R0, R4, 0x3, 0x1c1f ;  /* 0x007c1f0004007f89 */ /* 0x000ea400000e0000 */
[C---:B--2---:R-:W-:Y:S02]  /*95b0*/  IMAD.IADD R0, R5.reuse, 0x1, R0 ;  /* 0x0000000105007824 */ /* 0x044fe400078e0200 */
[C---:B------:R-:W-:Y:S02]  /*95c0*/  IMAD.IADD R3, R5.reuse, 0x1, R3 ;  /* 0x0000000105037824 */ /* 0x040fe400078e0203 */
[----:B------:R-:W-:Y:S03]  /*95d0*/  IMAD.IADD R2, R5, 0x1, R2 ;  /* 0x0000000105027824 */ /* 0x000fe600078e0202 */
[C---:B------:R-:W-:Y:S02]  /*95e0*/  ISETP.GT.AND P6, PT, R3.reuse, RZ, PT ;  /* 0x000000ff0300720c */ /* 0x040fe40003fc4270 */
[C---:B------:R-:W-:Y:S02]  /*95f0*/  ISETP.GT.AND P1, PT, R2.reuse, RZ, PT ;  /* 0x000000ff0200720c */ /* 0x040fe40003f24270 */
[C---:B------:R-:W-:Y:S02]  /*9600*/  ISETP.GT.AND P2, PT, R3.reuse, 0x1, PT ;  /* 0x000000010300780c */ /* 0x040fe40003f44270 */
[----:B------:R-:W-:Y:S02]  /*9610*/  ISETP.GT.AND P0, PT, R2, 0x1, PT ;  /* 0x000000010200780c */ /* 0x000fe40003f04270 */
[----:B------:R-:W-:Y:S02]  /*9620*/  FSEL R12, R222, -INF , P6 ;  /* 0xff800000de0c7808 */ /* 0x000fe40003000000 */
[----:B------:R-:W-:Y:S02]  /*9630*/  ISETP.GT.AND P6, PT, R0, RZ, PT ;  /* 0x000000ff0000720c */ /* 0x000fe40003fc4270 */
[----:B------:R-:W-:Y:S02]  /*9640*/  FSEL R16, R228, -INF , P1 ;  /* 0xff800000e4107808 */ /* 0x000fe40000800000 */
        /* <DEDUP_REMOVED lines=181> */
[----:B------:R-:W-:Y:S02]  /*a1a0*/  FSEL R35, R65, -INF , P2 ;  /* 0xff80000041237808 */ /* 0x000fe40001000000 */
[----:B------:R-:W-:Y:S02]  /*a1b0*/  FSEL R27, R67, -INF , P1 ;  /* 0xff800000431b7808 */ /* 0x000fe40000800000 */
        /* <DEDUP_REMOVED lines=8> */
[----:B------:R-:W-:Y:S02]  /*a240*/  FSEL R11, R70, -INF , P0 ;  /* 0xff800000460b7808 */ /* 0x000fe40000000000 */
[----:B------:R-:W-:Y:S04]  /*a250*/  FMNMX.FTZ R2, R27, R5, !PT ;  /* 0x000000051b027209 */ /* 0x000fe80007810000 */
[----:B------:R-:W-:Y:S01]  /*a260*/  FMNMX.FTZ R2, R11, R2, !PT ;  /* 0x000000020b027209 */ /* 0x000fe20007810000 */
[----:B------:R-:W2:Y:S08]  /*a270*/  SHFL.BFLY PT, R5, R4, 0x2, 0x1f ;  /* 0x0c401f0004057f89 */ /* 0x000eb000000e0000 */
[----:B------:R-:W3:Y:S08]  /*a280*/  SHFL.BFLY PT, R7, R3, 0x2, 0x1f ;  /* 0x0c401f0003077f89 */ /* 0x000ef000000e0000 */
[----:B------:R-:W4:Y:S01]  /*a290*/  SHFL.BFLY PT, R10, R2, 0x2, 0x1f ;  /* 0x0c401f00020a7f89 */ /* 0x000f2200000e0000 */
[----:B-1----:R-:W-:Y:S02]  /*a2a0*/  FMNMX.FTZ R6, R6, R0, !PT ;  /* 0x0000000006067209 */ /* 0x002fe40007810000 */
[----:B--2---:R-:W-:Y:S05]  /*a2b0*/  FMNMX.FTZ R5, R4, R5, !PT ;  /* 0x0000000504057209 */ /* 0x004fea0007810000 */
[----:B------:R-:W1:Y:S01]  /*a2c0*/  SHFL.BFLY PT, R8, R5, 0x1, 0x1f ;  /* 0x0c201f0005087f89 */ /* 0x000e6200000e0000 */
[----:B---3--:R-:W-:Y:S07]  /*a2d0*/  FMNMX.FTZ R3, R3, R7, !PT ;  /* 0x0000000703037209 */ /* 0x008fee0007810000 */
[----:B------:R-:W2:Y:S01]  /*a2e0*/  SHFL.BFLY PT, R7, R6, 0x1, 0x1f ;  /* 0x0c201f0006077f89 */ /* 0x000ea200000e0000 */
[----:B----4-:R-:W-:Y:S07]  /*a2f0*/  FMNMX.FTZ R4, R2, R10, !PT ;  /* 0x0000000a02047209 */ /* 0x010fee0007810000 */
[----:B------:R-:W3:Y:S08]  /*a300*/  SHFL.BFLY PT, R9, R3, 0x1, 0x1f ;  /* 0x0c201f0003097f89 */ /* 0x000ef000000e0000 */
[----:B------:R4:W4:Y:S01]  /*a310*/  SHFL.BFLY PT, R0, R4, 0x1, 0x1f ;  /* 0x0c201f0004007f89 */ /* 0x00092200000e0000 */
[----:B-1----:R-:W-:Y:S02]  /*a320*/  FMNMX.FTZ R71, R5, R8, !PT ;  /* 0x0000000805477209 */ /* 0x002fe40007810000 */
[----:B--2---:R-:W-:Y:S02]  /*a330*/  FMNMX.FTZ R72, R6, R7, !PT ;  /* 0x0000000706487209 */ /* 0x004fe40007810000 */
[----:B---3--:R-:W-:Y:S03]  /*a340*/  FMNMX.FTZ R70, R3, R9, !PT ;  /* 0x0000000903467209 */ /* 0x008fe60007810000 */
.L_x_1575:
[C---:B------:R-:W-:Y:S01]  /*a350*/  FMUL.FTZ R2, R72.reuse, c[0x0][0x2d0] ;  /* 0x0000b40048027a20 */ /* 0x040fe20000410000 */
[----:B------:R-:W-:Y:S01]  /*a360*/  FSETP.NEU.FTZ.AND P2, PT, R72, -INF , PT ;  /* 0xff8000004800780b */ /* 0x000fe20003f5d000 */
[----:B------:R-:W2:Y:S01]  /*a370*/  LDL.LU R252, [R1+0x4] ;  /* 0x0000040001fc7983 */ /* 0x000ea20000300800 */
[----:B------:R-:W-:Y:S01]  /*a380*/  FSETP.NEU.FTZ.AND P1, PT, R71, -INF , PT ;  /* 0xff8000004700780b */ /* 0x000fe20003f3d000 */
[----:B------:R-:W-:Y:S01]  /*a390*/  WARPSYNC 0xffffffff ;  /* 0xffffffff00007948 */ /* 0x000fe20003800000 */
[----:B------:R-:W-:Y:S02]  /*a3a0*/  FSEL R6, R2, RZ, P2 ;  /* 0x000000ff02067208 */ /* 0x000fe40001000000 */
[----:B------:R-:W-:Y:S02]  /*a3b0*/  FSETP.NEU.FTZ.AND P0, PT, R70, -INF , PT ;  /* 0xff8000004600780b */ /* 0x000fe40003f1d000 */
[----:B----4-:R-:W-:Y:S01]  /*a3c0*/  FMNMX.FTZ R68, R0, R4, !PT ;  /* 0x0000000400447209 */ /* 0x010fe20007810000 */
[--C-:B------:R-:W-:Y:S01]  /*a3d0*/  FFMA.FTZ R2, R13, c[0x0][0x2d0], -R6.reuse ;  /* 0x0000b4000d027a23 */ /* 0x100fe20000010806 */
[----:B------:R-:W-:Y:S01]  /*a3e0*/  FSEL R5, R70, RZ, P0 ;  /* 0x000000ff46057208 */ /* 0x000fe20000000000 */
        /* <DEDUP_REMOVED lines=29> */
[----:B------:R-:W-:Y:S01]  /*a5c0*/  LDSM.16.MT88.4 R36, [R189] ;  /* 0x00000000bd24783b */ /* 0x000fe20000004200 */
[--C-:B------:R-:W-:Y:S02]  /*a5d0*/  FFMA.FTZ R213, R58, c[0x0][0x2d0], -R6.reuse ;  /* 0x0000b4003ad57a23 */ /* 0x100fe40000010806 */
[----:B------:R3:W-:Y:S01]  /*a5e0*/  MUFU.EX2 R240, R3 ;  /* 0x0000000300f07308 */ /* 0x0007e20000000800 */
        /* <DEDUP_REMOVED lines=8> */
[--C-:B-1----:R-:W-:Y:S02]  /*a670*/  FFMA.FTZ R2, R14, c[0x0][0x2d0], -R7.reuse ;  /* 0x0000b4000e027a23 */ /* 0x102fe40000010807 */
[--C-:B------:R-:W-:Y:S02]  /*a680*/  FFMA.FTZ R175, R40, c[0x0][0x2d0], -R7.reuse ;  /* 0x0000b40028af7a23 */ /* 0x100fe40000010807 */
[--C-:B------:R-:W-:Y:S01]  /*a690*/  FFMA.FTZ R205, R49, c[0x0][0x2d0], -R7.reuse ;  /* 0x0000b40031cd7a23 */ /* 0x100fe20000010807 */
[----:B------:R1:W-:Y:S01]  /*a6a0*/  MUFU.EX2 R233, R2 ;  /* 0x0000000200e97308 */ /* 0x0003e20000000800 */
[--C-:B------:R-:W-:Y:S02]  /*a6b0*/  FFMA.FTZ R204, R48, c[0x0][0x2d0], -R7.reuse ;  /* 0x0000b40030cc7a23 */ /* 0x100fe40000010807 */
[--C-:B------:R-:W-:Y:S02]  /*a6c0*/  FFMA.FTZ R200, R47, c[0x0][0x2d0], -R7.reuse ;  /* 0x0000b4002fc87a23 */ /* 0x100fe40000010807 */
[--C-:B---3--:R-:W-:Y:S02]  /*a6d0*/  FFMA.FTZ R3, R18, c[0x0][0x2d0], -R7.reuse ;  /* 0x0000b40012037a23 */ /* 0x108fe40000010807 */
[--C-:B------:R-:W-:Y:S02]  /*a6e0*/  FFMA.FTZ R214, R46, c[0x0][0x2d0], -R7.reuse ;  /* 0x0000b4002ed67a23 */ /* 0x100fe40000010807 */
[--C-:B------:R-:W-:Y:S01]  /*a6f0*/  FFMA.FTZ R216, R28, c[0x0][0x2d0], -R7.reuse ;  /* 0x0000b4001cd87a23 */ /* 0x100fe20000010807 */
[----:B------:R3:W-:Y:S01]  /*a700*/  MUFU.EX2 R242, R3 ;  /* 0x0000000300f27308 */ /* 0x0007e20000000800 */
[--C-:B------:R-:W-:Y:S09]  /*a710*/  FFMA.FTZ R221, R25, c[0x0][0x2d0], -R7.reuse ;  /* 0x0000b40019dd7a23 */ /* 0x100ff20000010807 */
[----:B------:R-:W-:Y:S01]  /*a720*/  MUFU.EX2 R244, R175 ;  /* 0x000000af00f47308 */ /* 0x000fe20000000800 */
[----:B-1----:R-:W-:Y:S09]  /*a730*/  FFMA.FTZ R2, R20, c[0x0][0x2d0], -R6 ;  /* 0x0000b40014027a23 */ /* 0x002ff20000010806 */
[----:B------:R1:W-:Y:S01]  /*a740*/  MUFU.EX2 R241, R2 ;  /* 0x0000000200f17308 */ /* 0x0003e20000000800 */
[----:B---3--:R-:W-:Y:S09]  /*a750*/  FSEL R3, R71, RZ, P1 ;  /* 0x000000ff47037208 */ /* 0x008ff20000800000 */
[----:B------:R-:W-:Y:S10]  /*a760*/  MUFU.EX2 R245, R172 ;  /* 0x000000ac00f57308 */ /* 0x000ff40000000800 */
[----:B------:R-:W-:Y:S01]  /*a770*/  MUFU.EX2 R180, R207 ;  /* 0x000000cf00b47308 */ /* 0x000fe20000000800 */
[----:B-1----:R-:W-:Y:S09]  /*a780*/  FFMA.FTZ R2, R17, c[0x0][0x2d0], -R7 ;  /* 0x0000b40011027a23 */ /* 0x002ff20000010807 */
[----:B------:R1:W-:Y:S10]  /*a790*/  MUFU.EX2 R238, R2 ;  /* 0x0000000200ee7308 */ /* 0x0003f40000000800 */
[----:B------:R-:W-:Y:S01]  /*a7a0*/  MUFU.EX2 R175, R213 ;  /* 0x000000d500af7308 */ /* 0x000fe20000000800 */
[----:B-1----:R-:W-:Y:S05]  /*a7b0*/  FMUL.FTZ R2, R70, c[0x0][0x2d0] ;  /* 0x0000b40046027a20 */ /* 0x002fea0000410000 */
[----:B------:R-:W-:Y:S02]  /*a7c0*/  FSEL R8, R2, RZ, P0 ;  /* 0x000000ff02087208 */ /* 0x000fe40000000000 */
[----:B------:R-:W-:Y:S03]  /*a7d0*/  FSETP.NEU.FTZ.AND P0, PT, R68, -INF , PT ;  /* 0xff8000004400780b */ /* 0x000fe60003f1d000 */
[--C-:B------:R-:W-:Y:S01]  /*a7e0*/  FFMA.FTZ R2, R21, c[0x0][0x2d0], -R8.reuse ;  /* 0x0000b40015027a23 */ /* 0x100fe20000010808 */
[----:B------:R-:W-:Y:S01]  /*a7f0*/  FSEL R4, R4, RZ, P0 ;  /* 0x000000ff04047208 */ /* 0x000fe20000000000 */
[--C-:B------:R-:W-:Y:S02]  /*a800*/  FFMA.FTZ R9, R16, c[0x0][0x2d0], -R8.reuse ;  /* 0x0000b40010097a23 */ /* 0x100fe40000010808 */
[----:B------:R1:W-:Y:S01]  /*a810*/  MUFU.EX2 R231, R2 ;  /* 0x0000000200e77308 */ /* 0x0003e20000000800 */
[----:B------:R-:W-:Y:S02]  /*a820*/  FFMA.FTZ R60, R152, c[0x0][0x2d0], -R8 ;  /* 0x0000b400983c7a23 */ /* 0x000fe40000010808 */
[----:B------:R-:W-:Y:S02]  /*a830*/  FFMA.FTZ R225, R66, c[0x0][0x2d0], -R4 ;  /* 0x0000b40042e17a23 */ /* 0x000fe40000010804 */
[--C-:B------:R-:W-:Y:S02]  /*a840*/  FFMA.FTZ R179, R79, c[0x0][0x2d0], -R8.reuse ;  /* 0x0000b4004fb37a23 */ /* 0x100fe40000010808 */
[--C-:B------:R-:W-:Y:S02]  /*a850*/  FFMA.FTZ R181, R78, c[0x0][0x2d0], -R8.reuse ;  /* 0x0000b4004eb57a23 */ /* 0x100fe40000010808 */
[--C-:B------:R-:W-:Y:S01]  /*a860*/  FFMA.FTZ R220, R77, c[0x0][0x2d0], -R8.reuse ;  /* 0x0000b4004ddc7a23 */ /* 0x100fe20000010808 */
[----:B------:R3:W-:Y:S01]  /*a870*/  MUFU.EX2 R230, R9 ;  /* 0x0000000900e67308 */ /* 0x0007e20000000800 */
[----:B------:R-:W-:Y:S02]  /*a880*/  FFMA.FTZ R223, R64, c[0x0][0x2d0], -R8 ;  /* 0x0000b40040df7a23 */ /* 0x000fe40000010808 */
[--C-:B------:R-:W-:Y:S02]  /*a890*/  FFMA.FTZ R152, R76, c[0x0][0x2d0], -R4.reuse ;  /* 0x0000b4004c987a23 */ /* 0x100fe40000010804 */
[--C-:B------:R-:W-:Y:S02]  /*a8a0*/  FFMA.FTZ R75, R75, c[0x0][0x2d0], -R4.reuse ;  /* 0x0000b4004b4b7a23 */ /* 0x100fe40000010804 */
[--C-:B------:R-:W-:Y:S02]  /*a8b0*/  FFMA.FTZ R64, R74, c[0x0][0x2d0], -R4.reuse ;  /* 0x0000b4004a407a23 */ /* 0x100fe40000010804 */
[--C-:B------:R-:W-:Y:S02]  /*a8c0*/  FFMA.FTZ R74, R69, c[0x0][0x2d0], -R4.reuse ;  /* 0x0000b400454a7a23 */ /* 0x100fe40000010804 */
[--C-:B------:R-:W-:Y:S02]  /*a8d0*/  FFMA.FTZ R156, R156, c[0x0][0x2d0], -R4.reuse ;  /* 0x0000b4009c9c7a23 */ /* 0x100fe40000010804 */
[----:B------:R-:W-:Y:S02]  /*a8e0*/  FFMA.FTZ R155, R155, c[0x0][0x2d0], -R4 ;  /* 0x0000b4009b9b7a23 */ /* 0x000fe40000010804 */
[----:B-1----:R-:W-:Y:S02]  /*a8f0*/  FFMA.FTZ R2, R22, c[0x0][0x2d0], -R8 ;  /* 0x0000b40016027a23 */ /* 0x002fe40000010808 */
[--C-:B------:R-:W-:Y:S02]  /*a900*/  FFMA.FTZ R154, R154, c[0x0][0x2d0], -R4.reuse ;  /* 0x0000b4009a9a7a23 */ /* 0x100fe40000010804 */
[----:B------:R1:W-:Y:S01]  /*a910*/  MUFU.EX2 R237, R2 ;  /* 0x0000000200ed7308 */ /* 0x0003e20000000800 */
[--C-:B------:R-:W-:Y:S02]  /*a920*/  FFMA.FTZ R164, R164, c[0x0][0x2d0], -R4.reuse ;  /* 0x0000b400a4a47a23 */ /* 0x100fe40000010804 */
[----:B------:R-:W-:Y:S02]  /*a930*/  FFMA.FTZ R163, R163, c[0x0][0x2d0], -R4 ;  /* 0x0000b400a3a37a23 */ /* 0x000fe40000010804 */
[----:B---3--:R-:W-:Y:S02]  /*a940*/  FFMA.FTZ R9, R23, c[0x0][0x2d0], -R8 ;  /* 0x0000b40017097a23 */ /* 0x008fe40000010808 */
[----:B------:R-:W2:Y:S01]  /*a950*/  LDSM.16.MT88.4 R20, [R185] ;  /* 0x00000000b914783b */ /* 0x000ea20000004200 */
[--C-:B------:R-:W-:Y:S02]  /*a960*/  FFMA.FTZ R162, R162, c[0x0][0x2d0], -R4.reuse ;  /* 0x0000b400a2a27a23 */ /* 0x100fe40000010804 */
[----:B------:R-:W-:Y:S01]  /*a970*/  MUFU.EX2 R239, R9 ;  /* 0x0000000900ef7308 */ /* 0x000fe20000000800 */
[--C-:B------:R-:W-:Y:S02]  /*a980*/  FFMA.FTZ R153, R153, c[0x0][0x2d0], -R4.reuse ;  /* 0x0000b40099997a23 */ /* 0x100fe40000010804 */
[--C-:B------:R-:W-:Y:S02]  /*a990*/  FFMA.FTZ R227, R61, c[0x0][0x2d0], -R4.reuse ;  /* 0x0000b4003de37a23 */ /* 0x100fe40000010804 */
[--C-:B------:R-:W-:Y:S02]  /*a9a0*/  FFMA.FTZ R228, R27, c[0x0][0x2d0], -R4.reuse ;  /* 0x0000b4001be47a23 */ /* 0x100fe40000010804 */
[----:B------:R-:W-:Y:S02]  /*a9b0*/  FFMA.FTZ R229, R11, c[0x0][0x2d0], -R4 ;  /* 0x0000b4000be57a23 */ /* 0x000fe40000010804 */
[--C-:B------:R-:W-:Y:S02]  /*a9c0*/  FFMA.FTZ R59, R83, c[0x0][0x2d0], -R8.reuse ;  /* 0x0000b400533b7a23 */ /* 0x100fe40000010808 */
[--C-:B------:R-:W-:Y:S02]  /*a9d0*/  FFMA.FTZ R58, R82, c[0x0][0x2d0], -R8.reuse ;  /* 0x0000b400523a7a23 */ /* 0x100fe40000010808 */
[--C-:B------:R-:W-:Y:S01]  /*a9e0*/  FFMA.FTZ R57, R81, c[0x0][0x2d0], -R8.reuse ;  /* 0x0000b40051397a23 */ /* 0x100fe20000010808 */
[----:B-1----:R-:W-:Y:S01]  /*a9f0*/  FSEL R2, R72, RZ, P2 ;  /* 0x000000ff48027208 */ /* 0x002fe20001000000 */
[--C-:B------:R-:W-:Y:S02]  /*aa00*/  FFMA.FTZ R169, R80, c[0x0][0x2d0], -R8.reuse ;  /* 0x0000b40050a97a23 */ /* 0x100fe40000010808 */
[----:B------:R-:W-:Y:S02]  /*aa10*/  FFMA.FTZ R161, R161, c[0x0][0x2d0], -R8 ;  /* 0x0000b400a1a17a23 */ /* 0x000fe40000010808 */
[----:B------:R-:W-:Y:S02]  /*aa20*/  FADD.FTZ R0, -R2, R84 ;  /* 0x0000005402007221 */ /* 0x000fe40000010100 */
[----:B------:R-:W-:Y:S02]  /*aa30*/  FADD.FTZ R2, -R3, R85 ;  /* 0x0000005503027221 */ /* 0x000fe40000010100 */
[----:B------:R-:W-:Y:S02]  /*aa40*/  FMUL.FTZ R0, R0, c[0x0][0x2d0] ;  /* 0x0000b40000007a20 */ /* 0x000fe40000410000 */
[----:B------:R-:W-:Y:S02]  /*aa50*/  FADD.FTZ R3, -R5, R86 ;  /* 0x0000005605037221 */ /* 0x000fe40000010100 */
[----:B------:R1:W4:Y:S01]  /*aa60*/  MUFU.EX2 R65, R0 ;  /* 0x0000000000417308 */ /* 0x0003220000000800 */
[--C-:B------:R-:W-:Y:S02]  /*aa70*/  FFMA.FTZ R160, R160, c[0x0][0x2d0], -R8.reuse ;  /* 0x0000b400a0a07a23 */ /* 0x100fe40000010808 */
[--C-:B------:R-:W-:Y:S02]  /*aa80*/  FFMA.FTZ R159, R159, c[0x0][0x2d0], -R8.reuse ;  /* 0x0000b4009f9f7a23 */ /* 0x100fe40000010808 */
[--C-:B------:R-:W-:Y:S02]  /*aa90*/  FFMA.FTZ R158, R158, c[0x0][0x2d0], -R8.reuse ;  /* 0x0000b4009e9e7a23 */ /* 0x100fe40000010808 */
[--C-:B------:R-:W-:Y:S02]  /*aaa0*/  FFMA.FTZ R157, R157, c[0x0][0x2d0], -R8.reuse ;  /* 0x0000b4009d9d7a23 */ /* 0x100fe40000010808 */
[--C-:B------:R-:W-:Y:S01]  /*aab0*/  FFMA.FTZ R224, R63, c[0x0][0x2d0], -R8.reuse ;  /* 0x0000b4003fe07a23 */ /* 0x100fe20000010808 */
[----:B------:R-:W-:Y:S01]  /*aac0*/  MUFU.EX2 R172, R158 ;  /* 0x0000009e00ac7308 */ /* 0x000fe20000000800 */
[----:B------:R-:W-:Y:S09]  /*aad0*/  FFMA.FTZ R226, R35, c[0x0][0x2d0], -R8 ;  /* 0x0000b40023e27a23 */ /* 0x000ff20000010808 */
[----:B------:R-:W-:Y:S01]  /*aae0*/  MUFU.EX2 R158, R221 ;  /* 0x000000dd009e7308 */ /* 0x000fe20000000800 */
[----:B-1----:R-:W-:Y:S09]  /*aaf0*/  FMUL.FTZ R0, R2, c[0x0][0x2d0] ;  /* 0x0000b40002007a20 */ /* 0x002ff20000410000 */
[----:B------:R1:W5:Y:S10]  /*ab00*/  MUFU.EX2 R67, R0 ;  /* 0x0000000000437308 */ /* 0x0003740000000800 */
[----:B------:R-:W-:Y:S10]  /*ab10*/  MUFU.EX2 R176, R157 ;  /* 0x0000009d00b07308 */ /* 0x000ff40000000800 */
[----:B------:R-:W-:Y:S01]  /*ab20*/  MUFU.EX2 R157, R162 ;  /* 0x000000a2009d7308 */ /* 0x000fe20000000800 */
[----:B-1----:R-:W-:Y:S02]  /*ab30*/  FMUL.FTZ R0, R3, c[0x0][0x2d0] ;  /* 0x0000b40003007a20 */ /* 0x002fe40000410000 */
[--C-:B------:R-:W-:Y:S07]  /*ab40*/  FFMA.FTZ R3, R62, c[0x0][0x2d0], -R4.reuse ;  /* 0x0000b4003e037a23 */ /* 0x100fee0000010804 */
[----:B------:R1:W-:Y:S10]  /*ab50*/  MUFU.EX2 R243, R3 ;  /* 0x0000000300f37308 */ /* 0x0003f40000000800 */
[----:B------:R2:W2:Y:S01]  /*ab60*/  MUFU.EX2 R2, R0 ;  /* 0x0000000000027308 */ /* 0x0004a20000000800 */
[--C-:B-1----:R-:W-:Y:S02]  /*ab70*/  FFMA.FTZ R3, R73, c[0x0][0x2d0], -R4.reuse ;  /* 0x0000b40049037a23 */ /* 0x102fe40000010804 */
[----:B------:R-:W3:Y:S04]  /*ab80*/  LDL.LU R73, [R1+0x8] ;  /* 0x0000080001497983 */ /* 0x000ee80000300800 */
[----:B------:R-:W3:Y:S01]  /*ab90*/  LDL.LU R66, [R1] ;  /* 0x0000000001427983 */ /* 0x000ee20000300800 */
[--C-:B--2---:R-:W-:Y:S04]  /*aba0*/  FFMA.FTZ R0, R24, c[0x0][0x2d0], -R4.reuse ;  /* 0x0000b40018007a23 */ /* 0x104fe80000010804 */
[----:B------:R1:W-:Y:S02]  /*abb0*/  MUFU.EX2 R222, R0 ;  /* 0x0000000000de7308 */ /* 0x0003e40000000800 */
[--C-:B-1----:R-:W-:Y:S08]  /*abc0*/  FFMA.FTZ R0, R26, c[0x0][0x2d0], -R4.reuse ;  /* 0x0000b4001a007a23 */ /* 0x102ff00000010804 */
[----:B------:R1:W2:Y:S02]  /*abd0*/  MUFU.EX2 R236, R0 ;  /* 0x0000000000ec7308 */ /* 0x0002a40000000800 */
[----:B-1----:R-:W-:Y:S08]  /*abe0*/  FFMA.FTZ R0, R56, c[0x0][0x2d0], -R4 ;  /* 0x0000b40038007a23 */ /* 0x002ff00000010804 */
[----:B------:R1:W1:Y:S02]  /*abf0*/  MUFU.EX2 R235, R0 ;  /* 0x0000000000eb7308 */ /* 0x0002640000000800 */
[----:B-1----:R-:W-:Y:S02]  /*ac00*/  FSEL R0, R68, RZ, P0 ;  /* 0x000000ff44007208 */ /* 0x002fe40000000000 */
[C---:B------:R-:W-:Y:S02]  /*ac10*/  ISETP.GT.AND P0, PT, R211.reuse, R249, PT ;  /* 0x000000f9d300720c */ /* 0x040fe40003f04270 */
[----:B------:R-:W-:Y:S01]  /*ac20*/  IADD3 R211, R211, -0x1, RZ ;  /* 0xffffffffd3d37810 */ /* 0x000fe20007ffe0ff */
[----:B------:R-:W-:Y:S02]  /*ac30*/  FADD.FTZ R0, -R0, R87 ;  /* 0x0000005700007221 */ /* 0x000fe40000010100 */
[----:B------:R-:W1:Y:S02]  /*ac40*/  LDSM.16.MT88.4 R84, [R188] ;  /* 0x00000000bc54783b */ /* 0x000e640000004200 */
[----:B------:R-:W-:Y:S06]  /*ac50*/  FMUL.FTZ R0, R0, c[0x0][0x2d0] ;  /* 0x0000b40000007a20 */ /* 0x000fec0000410000 */
[----:B------:R-:W1:Y:S01]  /*ac60*/  MUFU.EX2 R0, R0 ;  /* 0x0000000000007308 */ /* 0x000e620000000800 */
[C---:B----4-:R-:W-:Y:S01]  /*ac70*/  FMUL.FTZ R4, R65.reuse, R88 ;  /* 0x0000005841047220 */ /* 0x050fe20000410000 */
[----:B------:R-:W-:Y:S01]  /*ac80*/  F2FP.BF16.PACK_AB R76, R234, R10 ;  /* 0x0000000aea4c723e */ /* 0x000fe200000010ff */
[----:B------:R-:W-:Y:S01]  /*ac90*/  FMUL.FTZ R5, R65, R89 ;  /* 0x0000005941057220 */ /* 0x000fe20000410000 */
[----:B------:R-:W-:Y:S01]  /*aca0*/  F2FP.BF16.PACK_AB R77, R233, R232 ;  /* 0x000000e8e94d723e */ /* 0x000fe200000010ff */
[----:B-----5:R-:W-:Y:S01]  /*acb0*/  FMUL.FTZ R6, R67, R90 ;  /* 0x0000005a43067220 */ /* 0x020fe20000410000 */
[----:B------:R-:W-:Y:S01]  /*acc0*/  F2FP.BF16.PACK_AB R78, R241, R240 ;  /* 0x000000f0f14e723e */ /* 0x000fe200000010ff */
[----:B------:R-:W-:Y:S01]  /*acd0*/  FMUL.FTZ R7, R67, R91 ;  /* 0x0000005b43077220 */ /* 0x000fe20000410000 */
[----:B------:R-:W-:Y:S01]  /*ace0*/  F2FP.BF16.PACK_AB R79, R242, R238 ;  /* 0x000000eef24f723e */ /* 0x000fe200000010ff */
[----:B------:R-:W-:Y:S01]  /*acf0*/  LDSM.16.MT88.4 R88, [R189+0x800] ;  /* 0x00080000bd58783b */ /* 0x000fe20000004200 */
[----:B------:R-:W-:Y:S01]  /*ad00*/  F2FP.BF16.PACK_AB R80, R231, R230 ;  /* 0x000000e6e750723e */ /* 0x000fe200000010ff */
[C---:B------:R-:W-:Y:S01]  /*ad10*/  FMUL.FTZ R8, R2.reuse, R92 ;  /* 0x0000005c02087220 */ /* 0x040fe20000410000 */
[----:B------:R-:W-:Y:S01]  /*ad20*/  F2FP.BF16.PACK_AB R82, R239, R237 ;  /* 0x000000edef52723e */ /* 0x000fe200000010ff */
[----:B------:R-:W-:Y:S01]  /*ad30*/  FMUL.FTZ R9, R2, R93 ;  /* 0x0000005d02097220 */ /* 0x000fe20000410000 */
[----:B--2---:R-:W-:Y:S01]  /*ad40*/  F2FP.BF16.PACK_AB R81, R236, R222 ;  /* 0x000000deec51723e */ /* 0x004fe200000010ff */
[-C--:B------:R-:W-:Y:S05]  /*ad50*/  HMMA.16816.F32.BF16 R4, R76, R20.reuse, R4 ;  /* 0x000000144c04723c */ /* 0x080fea0000041804 */
[----:B------:R-:W-:Y:S01]  /*ad60*/  F2FP.BF16.PACK_AB R83, R243, R235 ;  /* 0x000000ebf353723e */ /* 0x000fe200000010ff */
[C---:B------:R-:W-:Y:S02]  /*ad70*/  FFMA.FTZ R69, R65.reuse, R246, R10 ;  /* 0x000000f641457223 */ /* 0x040fe4000001000a */
[----:B------:R-:W-:Y:S01]  /*ad80*/  FMUL.FTZ R12, R2, R96 ;  /* 0x00000060020c7220 */ /* 0x000fe20000410000 */
[----:B------:R-:W-:Y:S03]  /*ad90*/  MUFU.EX2 R246, R182 ;  /* 0x000000b600f67308 */ /* 0x000fe60000000800 */
[C---:B-1----:R-:W-:Y:S02]  /*ada0*/  FMUL.FTZ R10, R0.reuse, R94 ;  /* 0x0000005e000a7220 */ /* 0x042fe40000410000 */
[----:B------:R-:W-:Y:S02]  /*adb0*/  FMUL.FTZ R11, R0, R95 ;  /* 0x0000005f000b7220 */ /* 0x000fe40000410000 */
[----:B------:R-:W-:Y:S01]  /*adc0*/  LDSM.16.MT88.4 R92, [R186+0x800] ;  /* 0x00080000ba5c783b */ /* 0x000fe20000004200 */
[----:B------:R-:W-:Y:S02]  /*add0*/  FMUL.FTZ R13, R2, R97 ;  /* 0x00000061020d7220 */ /* 0x000fe40000410000 */
[C---:B------:R-:W-:Y:S01]  /*ade0*/  FMUL.FTZ R14, R0.reuse, R98 ;  /* 0x00000062000e7220 */ /* 0x040fe20000410000 */
[----:B------:R-:W-:Y:S01]  /*adf0*/  MUFU.EX2 R182, R174 ;  /* 0x000000ae00b67308 */ /* 0x000fe20000000800 */
[C---:B------:R-:W-:Y:S04]  /*ae00*/  HMMA.16816.F32.BF16 R8, R80.reuse, R20, R8 ;  /* 0x000000145008723c */ /* 0x040fe80000041808 */
[----:B------:R-:W-:Y:S02]  /*ae10*/  FMUL.FTZ R15, R0, R99 ;  /* 0x00000063000f7220 */ /* 0x000fe40000410000 */
[----:B------:R-:W-:Y:S01]  /*ae20*/  LDSM.16.MT88.4 R96, [R188+0x1000] ;  /* 0x00100000bc60783b */ /* 0x000fe20000004200 */
[C---:B------:R-:W-:Y:S02]  /*ae30*/  FMUL.FTZ R32, R65.reuse, R116 ;  /* 0x0000007441207220 */ /* 0x040fe40000410000 */
[C---:B------:R-:W-:Y:S01]  /*ae40*/  FMUL.FTZ R33, R65.reuse, R117 ;  /* 0x0000007541217220 */ /* 0x040fe20000410000 */
[----:B------:R-:W-:Y:S01]  /*ae50*/  MUFU.EX2 R174, R179 ;  /* 0x000000b300ae7308 */ /* 0x000fe20000000800 */
[-C--:B------:R-:W-:Y:S03]  /*ae60*/  HMMA.16816.F32.BF16 R12, R80, R22.reuse, R12 ;  /* 0x00000016500c723c */ /* 0x080fe6000004180c */
[C---:B------:R-:W-:Y:S02]  /*ae70*/  FMUL.FTZ R16, R65.reuse, R100 ;  /* 0x0000006441107220 */ /* 0x040fe40000410000 */
[----:B------:R-:W-:Y:S02]  /*ae80*/  FMUL.FTZ R17, R65, R101 ;  /* 0x0000006541117220 */ /* 0x000fe40000410000 */
[C---:B------:R-:W-:Y:S02]  /*ae90*/  FMUL.FTZ R18, R67.reuse, R102 ;  /* 0x0000006643127220 */ /* 0x040fe40000410000 */
[C---:B------:R-:W-:Y:S01]  /*aea0*/  FMUL.FTZ R19, R67.reuse, R103 ;  /* 0x0000006743137220 */ /* 0x040fe20000410000 */
[----:B------:R-:W-:Y:S02]  /*aeb0*/  MUFU.EX2 R101, R60 ;  /* 0x0000003c00657308 */ /* 0x000fe40000000800 */
[C---:B------:R-:W-:Y:S02]  /*aec0*/  FMUL.FTZ R34, R67.reuse, R118 ;  /* 0x0000007643227220 */ /* 0x040fe40000410000 */
[----:B------:R-:W-:Y:S02]  /*aed0*/  FMUL.FTZ R35, R67, R119 ;  /* 0x0000007743237220 */ /* 0x000fe40000410000 */
[C---:B------:R-:W-:Y:S01]  /*aee0*/  HMMA.16816.F32.BF16 R16, R76.reuse, R22, R16 ;  /* 0x000000164c10723c */ /* 0x040fe20000041810 */
[----:B------:R-:W-:Y:S03]  /*aef0*/  LDSM.16.MT88.4 R116, [R189+0x2000] ;  /* 0x00200000bd74783b */ /* 0x000fe60000004200 */
[C---:B------:R-:W-:Y:S01]  /*af00*/  FMUL.FTZ R20, R65.reuse, R104 ;  /* 0x0000006841147220 */ /* 0x040fe20000410000 */
[----:B------:R-:W-:Y:S01]  /*af10*/  MUFU.EX2 R103, R178 ;  /* 0x000000b200677308 */ /* 0x000fe20000000800 */
[----:B------:R-:W-:Y:S02]  /*af20*/  FMUL.FTZ R21, R65, R105 ;  /* 0x0000006941157220 */ /* 0x000fe40000410000 */
[C---:B------:R-:W-:Y:S04]  /*af30*/  FMUL.FTZ R22, R67.reuse, R106 ;  /* 0x0000006a43167220 */ /* 0x040fe80000410000 */
[----:B------:R-:W-:Y:S02]  /*af40*/  FMUL.FTZ R23, R67, R107 ;  /* 0x0000006b43177220 */ /* 0x000fe40000410000 */
[C---:B------:R-:W-:Y:S01]  /*af50*/  FMUL.FTZ R48, R65.reuse, R132 ;  /* 0x0000008441307220 */ /* 0x040fe20000410000 */
[----:B------:R-:W-:Y:S01]  /*af60*/  MUFU.EX2 R102, R168 ;  /* 0x000000a800667308 */ /* 0x000fe20000000800 */
[----:B------:R-:W-:Y:S02]  /*af70*/  FMUL.FTZ R49, R65, R133 ;  /* 0x0000008541317220 */ /* 0x000fe40000410000 */
[C---:B------:R-:W-:Y:S01]  /*af80*/  FMUL.FTZ R50, R67.reuse, R134 ;  /* 0x0000008643327220 */ /* 0x040fe20000410000 */
[-C--:B------:R-:W-:Y:S03]  /*af90*/  HMMA.16816.F32.BF16 R20, R76, R36.reuse, R20 ;  /* 0x000000244c14723c */ /* 0x080fe60000041814 */
[C---:B------:R-:W-:Y:S02]  /*afa0*/  FMUL.FTZ R24, R2.reuse, R108 ;  /* 0x0000006c02187220 */ /* 0x040fe40000410000 */
[----:B------:R-:W-:Y:S01]  /*afb0*/  FMUL.FTZ R25, R2, R109 ;  /* 0x0000006d02197220 */ /* 0x000fe20000410000 */
[----:B------:R-:W1:Y:S01]  /*afc0*/  MUFU.EX2 R105, R59 ;  /* 0x0000003b00697308 */ /* 0x000e620000000800 */
[C---:B------:R-:W-:Y:S02]  /*afd0*/  FMUL.FTZ R26, R0.reuse, R110 ;  /* 0x0000006e001a7220 */ /* 0x040fe40000410000 */
[----:B------:R-:W-:Y:S03]  /*afe0*/  FMUL.FTZ R27, R0, R111 ;  /* 0x0000006f001b7220 */ /* 0x000fe60000410000 */
[----:B------:R-:W-:Y:S02]  /*aff0*/  FMUL.FTZ R51, R67, R135 ;  /* 0x0000008743337220 */ /* 0x000fe40000410000 */
[----:B------:R-:W-:Y:S01]  /*b000*/  LDSM.16.MT88.4 R132, [R186+0x2000] ;  /* 0x00200000ba84783b */ /* 0x000fe20000004200 */
[C---:B------:R-:W-:Y:S01]  /*b010*/  FMUL.FTZ R28, R2.reuse, R112 ;  /* 0x00000070021c7220 */ /* 0x040fe20000410000 */
[C---:B------:R-:W-:Y:S01]  /*b020*/  HMMA.16816.F32.BF16 R24, R80.reuse, R36, R24 ;  /* 0x000000245018723c */ /* 0x040fe20000041818 */
[----:B------:R-:W-:Y:S03]  /*b030*/  MUFU.EX2 R109, R58 ;  /* 0x0000003a006d7308 */ /* 0x000fe60000000800 */
[----:B------:R-:W-:Y:S02]  /*b040*/  FMUL.FTZ R29, R2, R113 ;  /* 0x00000071021d7220 */ /* 0x000fe40000410000 */
[C---:B------:R-:W-:Y:S02]  /*b050*/  FMUL.FTZ R30, R0.reuse, R114 ;  /* 0x00000072001e7220 */ /* 0x040fe40000410000 */
[----:B------:R-:W-:Y:S03]  /*b060*/  FMUL.FTZ R31, R0, R115 ;  /* 0x00000073001f7220 */ /* 0x000fe60000410000 */
[----:B------:R-:W-:Y:S01]  /*b070*/  MUFU.EX2 R100, R152 ;  /* 0x0000009800647308 */ /* 0x000fe20000000800 */
[C---:B------:R-:W-:Y:S02]  /*b080*/  FMUL.FTZ R40, R2.reuse, R124 ;  /* 0x0000007c02287220 */ /* 0x040fe40000410000 */
[----:B------:R-:W-:Y:S01]  /*b090*/  FMUL.FTZ R41, R2, R125 ;  /* 0x0000007d02297220 */ /* 0x000fe20000410000 */
[-C--:B------:R-:W-:Y:S03]  /*b0a0*/  HMMA.16816.F32.BF16 R28, R80, R38.reuse, R28 ;  /* 0x00000026501c723c */ /* 0x080fe6000004181c */
[C---:B------:R-:W-:Y:S02]  /*b0b0*/  FMUL.FTZ R42, R0.reuse, R126 ;  /* 0x0000007e002a7220 */ /* 0x040fe40000410000 */
[----:B------:R-:W-:Y:S01]  /*b0c0*/  FMUL.FTZ R43, R0, R127 ;  /* 0x0000007f002b7220 */ /* 0x000fe20000410000 */
[----:B------:R2:W-:Y:S01]  /*b0d0*/  MUFU.EX2 R113, R57 ;  /* 0x0000003900717308 */ /* 0x0005e20000000800 */
[C---:B------:R-:W-:Y:S01]  /*b0e0*/  FMUL.FTZ R44, R2.reuse, R128 ;  /* 0x00000080022c7220 */ /* 0x040fe20000410000 */
[C---:B------:R-:W-:Y:S04]  /*b0f0*/  HMMA.16816.F32.BF16 R32, R76.reuse, R38, R32 ;  /* 0x000000264c20723c */ /* 0x040fe80000041820 */
[C---:B------:R-:W-:Y:S02]  /*b100*/  FMUL.FTZ R36, R65.reuse, R120 ;  /* 0x0000007841247220 */ /* 0x040fe40000410000 */
[----:B------:R-:W-:Y:S02]  /*b110*/  FMUL.FTZ R37, R65, R121 ;  /* 0x0000007941257220 */ /* 0x000fe40000410000 */
[C---:B------:R-:W-:Y:S01]  /*b120*/  FMUL.FTZ R38, R67.reuse, R122 ;  /* 0x0000007a43267220 */ /* 0x040fe20000410000 */
[----:B------:R4:W-:Y:S03]  /*b130*/  MUFU.EX2 R108, R64 ;  /* 0x00000040006c7308 */ /* 0x0009e60000000800 */
[----:B------:R-:W-:Y:S02]  /*b140*/  FMUL.FTZ R39, R67, R123 ;  /* 0x0000007b43277220 */ /* 0x000fe40000410000 */
[----:B------:R-:W-:Y:S02]  /*b150*/  FMUL.FTZ R45, R2, R129 ;  /* 0x00000081022d7220 */ /* 0x000fe40000410000 */
[C---:B------:R-:W-:Y:S02]  /*b160*/  FMUL.FTZ R46, R0.reuse, R130 ;  /* 0x00000082002e7220 */ /* 0x040fe40000410000 */
[----:B------:R-:W-:Y:S01]  /*b170*/  FMUL.FTZ R47, R0, R131 ;  /* 0x00000083002f7220 */ /* 0x000fe20000410000 */
[-C--:B------:R-:W-:Y:S01]  /*b180*/  HMMA.16816.F32.BF16 R36, R76, R52.reuse, R36 ;  /* 0x000000344c24723c */ /* 0x080fe20000041824 */
[----:B------:R5:W-:Y:S02]  /*b190*/  MUFU.EX2 R130, R3 ;  /* 0x0000000300827308 */ /* 0x000be40000000800 */
[C---:B------:R-:W-:Y:S02]  /*b1a0*/  FMUL.FTZ R56, R2.reuse, R140 ;  /* 0x0000008c02387220 */ /* 0x040fe40000410000 */
[----:B--2---:R-:W-:Y:S02]  /*b1b0*/  FMUL.FTZ R57, R2, R141 ;  /* 0x0000008d02397220 */ /* 0x004fe40000410000 */
[C---:B------:R-:W-:Y:S01]  /*b1c0*/  FMUL.FTZ R58, R0.reuse, R142 ;  /* 0x0000008e003a7220 */ /* 0x040fe20000410000 */
[C---:B------:R-:W-:Y:S03]  /*b1d0*/  HMMA.16816.F32.BF16 R40, R80.reuse, R52, R40 ;  /* 0x000000345028723c */ /* 0x040fe60000041828 */
[----:B------:R-:W-:Y:S01]  /*b1e0*/  MUFU.EX2 R104, R177 ;  /* 0x000000b100687308 */ /* 0x000fe20000000800 */
[----:B------:R-:W-:Y:S02]  /*b1f0*/  FMUL.FTZ R59, R0, R143 ;  /* 0x0000008f003b7220 */ /* 0x000fe40000410000 */
[C---:B------:R-:W-:Y:S02]  /*b200*/  FMUL.FTZ R60, R2.reuse, R144 ;  /* 0x00000090023c7220 */ /* 0x040fe40000410000 */
[-C--:B------:R-:W-:Y:S04]  /*b210*/  HMMA.16816.F32.BF16 R44, R80, R54.reuse, R44 ;  /* 0x00000036502c723c */ /* 0x080fe8000004182c */
[----:B------:R-:W-:Y:S01]  /*b220*/  FMUL.FTZ R61, R2, R145 ;  /* 0x00000091023d7220 */ /* 0x000fe20000410000 */
[----:B------:R-:W-:Y:S01]  /*b230*/  MUFU.EX2 R106, R167 ;  /* 0x000000a7006a7308 */ /* 0x000fe20000000800 */
[C---:B------:R-:W-:Y:S02]  /*b240*/  FMUL.FTZ R62, R0.reuse, R146 ;  /* 0x00000092003e7220 */ /* 0x040fe40000410000 */
[C---:B------:R-:W-:Y:S04]  /*b250*/  HMMA.16816.F32.BF16 R48, R76.reuse, R54, R48 ;  /* 0x000000364c30723c */ /* 0x040fe80000041830 */
[C---:B------:R-:W-:Y:S02]  /*b260*/  FMUL.FTZ R52, R65.reuse, R136 ;  /* 0x0000008841347220 */ /* 0x040fe40000410000 */
[----:B------:R-:W-:Y:S01]  /*b270*/  FMUL.FTZ R53, R65, R137 ;  /* 0x0000008941357220 */ /* 0x000fe20000410000 */
[----:B------:R-:W-:Y:S01]  /*b280*/  MUFU.EX2 R111, R173 ;  /* 0x000000ad006f7308 */ /* 0x000fe20000000800 */
[C---:B------:R-:W-:Y:S04]  /*b290*/  FMUL.FTZ R54, R67.reuse, R138 ;  /* 0x0000008a43367220 */ /* 0x040fe80000410000 */
[----:B------:R-:W-:Y:S02]  /*b2a0*/  FMUL.FTZ R55, R67, R139 ;  /* 0x0000008b43377220 */ /* 0x000fe40000410000 */
[C---:B------:R-:W-:Y:S02]  /*b2b0*/  FMUL.FTZ R63, R0.reuse, R147 ;  /* 0x00000093003f7220 */ /* 0x040fe40000410000 */
[C---:B----4-:R-:W-:Y:S01]  /*b2c0*/  FMUL.FTZ R64, R65.reuse, R148 ;  /* 0x0000009441407220 */ /* 0x050fe20000410000 */
[----:B------:R-:W2:Y:S01]  /*b2d0*/  MUFU.EX2 R107, R75 ;  /* 0x0000004b006b7308 */ /* 0x000ea20000000800 */
[----:B------:R-:W-:Y:S01]  /*b2e0*/  FMUL.FTZ R65, R65, R149 ;  /* 0x0000009541417220 */ /* 0x000fe20000410000 */
[-C--:B------:R-:W-:Y:S03]  /*b2f0*/  HMMA.16816.F32.BF16 R52, R76, R84.reuse, R52 ;  /* 0x000000544c34723c */ /* 0x080fe60000041834 */
[----:B------:R-:W-:Y:S01]  /*b300*/  FFMA.FTZ R0, R0, R252, R222 ;  /* 0x000000fc00007223 */ /* 0x000fe200000100de */
[----:B------:R-:W-:Y:S04]  /*b310*/  F2FP.BF16.PACK_AB R148, R175, R180 ;  /* 0x000000b4af94723e */ /* 0x000fe800000010ff */
[C---:B------:R-:W-:Y:S01]  /*b320*/  HMMA.16816.F32.BF16 R56, R80.reuse, R84, R56 ;  /* 0x000000545038723c */ /* 0x040fe20000041838 */
[----:B------:R-:W-:Y:S03]  /*b330*/  MUFU.EX2 R167, R212 ;  /* 0x000000d400a77308 */ /* 0x000fe60000000800 */
[----:B---3--:R-:W-:Y:S02]  /*b340*/  FFMA.FTZ R2, R2, R73, R230 ;  /* 0x0000004902027223 */ /* 0x008fe400000100e6 */
[----:B-----5:R-:W-:Y:S01]  /*b350*/  FFMA.FTZ R3, R67, R66, R232 ;  /* 0x0000004243037223 */ /* 0x020fe200000100e8 */
[----:B-1----:R-:W-:Y:S01]  /*b360*/  F2FP.BF16.PACK_AB R84, R105, R101 ;  /* 0x000000656954723e */ /* 0x002fe200000010ff */
[-C--:B------:R-:W-:Y:S01]  /*b370*/  HMMA.16816.F32.BF16 R60, R80, R86.reuse, R60 ;  /* 0x00000056503c723c */ /* 0x080fe2000004183c */
[----:B------:R-:W1:Y:S02]  /*b380*/  LDSM.16.MT88.4 R80, [R185+0x800] ;  /* 0x00080000b950783b */ /* 0x000e640000004200 */
[----:B------:R-:W3:Y:S01]  /*b390*/  MUFU.EX2 R112, R171 ;  /* 0x000000ab00707308 */ /* 0x000ee20000000800 */
[C---:B------:R-:W-:Y:S02]  /*b3a0*/  FMUL.FTZ R66, R67.reuse, R150 ;  /* 0x0000009643427220 */ /* 0x040fe40000410000 */
[----:B------:R-:W-:Y:S01]  /*b3b0*/  FMUL.FTZ R67, R67, R151 ;  /* 0x0000009743437220 */ /* 0x000fe20000410000 */
[----:B--2---:R-:W-:Y:S01]  /*b3c0*/  F2FP.BF16.PACK_AB R85, R107, R100 ;  /* 0x000000646b55723e */ /* 0x004fe200000010ff */
[----:B------:R-:W-:Y:S04]  /*b3d0*/  FADD.FTZ R73, R234, R69 ;  /* 0x00000045ea497221 */ /* 0x000fe80000010000 */
[----:B------:R-:W-:Y:S01]  /*b3e0*/  FADD.FTZ R69, R236, R0 ;  /* 0x00000000ec457221 */ /* 0x000fe20000010000 */
[----:B------:R-:W-:Y:S01]  /*b3f0*/  HMMA.16816.F32.BF16 R64, R76, R86, R64 ;  /* 0x000000564c40723c */ /* 0x000fe20000041840 */
[----:B------:R-:W-:Y:S03]  /*b400*/  MUFU.EX2 R110, R166 ;  /* 0x000000a6006e7308 */ /* 0x000fe60000000800 */
[----:B------:R-:W-:Y:S02]  /*b410*/  FADD.FTZ R0, R240, R73 ;  /* 0x00000049f0007221 */ /* 0x000fe40000010000 */
[----:B------:R-:W-:Y:S01]  /*b420*/  FADD.FTZ R73, R235, R69 ;  /* 0x00000045eb497221 */ /* 0x000fe20000010000 */
[----:B------:R-:W-:Y:S01]  /*b430*/  F2FP.BF16.PACK_AB R76, R104, R103 ;  /* 0x00000067684c723e */ /* 0x000fe200000010ff */
[----:B------:R-:W-:Y:S01]  /*b440*/  FADD.FTZ R0, R241, R0 ;  /* 0x00000000f1007221 */ /* 0x000fe20000010000 */
[----:B------:R-:W-:Y:S02]  /*b450*/  F2FP.BF16.PACK_AB R77, R106, R102 ;  /* 0x000000666a4d723e */ /* 0x000fe400000010ff */
[----:B------:R-:W2:Y:S01]  /*b460*/  MUFU.EX2 R114, R165 ;  /* 0x000000a500727308 */ /* 0x000ea20000000800 */
[----:B------:R-:W-:Y:S01]  /*b470*/  F2FP.BF16.PACK_AB R86, R113, R109 ;  /* 0x0000006d7156723e */ /* 0x000fe200000010ff */
[----:B------:R-:W-:Y:S01]  /*b480*/  FADD.FTZ R0, R103, R0 ;  /* 0x0000000067007221 */ /* 0x000fe20000010000 */
[----:B---3--:R-:W-:Y:S01]  /*b490*/  F2FP.BF16.PACK_AB R78, R112, R111 ;  /* 0x0000006f704e723e */ /* 0x008fe200000010ff */
[----:B------:R-:W-:Y:S01]  /*b4a0*/  FADD.FTZ R3, R233, R3 ;  /* 0x00000003e9037221 */ /* 0x000fe20000010000 */
[----:B------:R-:W-:Y:S01]  /*b4b0*/  F2FP.BF16.PACK_AB R87, R130, R108 ;  /* 0x0000006c8257723e */ /* 0x000fe200000010ff */
[----:B------:R-:W-:Y:S02]  /*b4c0*/  FADD.FTZ R2, R231, R2 ;  /* 0x00000002e7027221 */ /* 0x000fe40000010000 */
[----:B------:R-:W-:Y:S02]  /*b4d0*/  FADD.FTZ R3, R238, R3 ;  /* 0x00000003ee037221 */ /* 0x000fe40000010000 */
[----:B------:R-:W-:Y:S01]  /*b4e0*/  MUFU.EX2 R171, R210 ;  /* 0x000000d200ab7308 */ /* 0x000fe20000000800 */
[----:B------:R-:W-:Y:S02]  /*b4f0*/  FADD.FTZ R2, R237, R2 ;  /* 0x00000002ed027221 */ /* 0x000fe40000010000 */
[----:B------:R-:W-:Y:S02]  /*b500*/  FADD.FTZ R69, R242, R3 ;  /* 0x00000003f2457221 */ /* 0x000fe40000010000 */
[----:B------:R-:W-:Y:S02]  /*b510*/  FADD.FTZ R3, R239, R2 ;  /* 0x00000002ef037221 */ /* 0x000fe40000010000 */
[----:B------:R-:W-:Y:S02]  /*b520*/  FADD.FTZ R69, R102, R69 ;  /* 0x0000004566457221 */ /* 0x000fe40000010000 */
[----:B------:R-:W-:Y:S01]  /*b530*/  FADD.FTZ R3, R101, R3 ;  /* 0x0000000365037221 */ /* 0x000fe20000010000 */
[----:B------:R-:W-:Y:S01]  /*b540*/  MUFU.EX2 R143, R206 ;  /* 0x000000ce008f7308 */ /* 0x000fe20000000800 */
[----:B------:R-:W-:Y:S02]  /*b550*/  FADD.FTZ R2, R243, R73 ;  /* 0x00000049f3027221 */ /* 0x000fe40000010000 */
[----:B------:R-:W-:Y:S01]  /*b560*/  FADD.FTZ R0, R104, R0 ;  /* 0x0000000068007221 */ /* 0x000fe20000010000 */
[----:B--2---:R-:W-:Y:S01]  /*b570*/  F2FP.BF16.PACK_AB R79, R114, R110 ;  /* 0x0000006e724f723e */ /* 0x004fe200000010ff */
[----:B------:R-:W-:Y:S02]  /*b580*/  FADD.FTZ R2, R100, R2 ;  /* 0x0000000264027221 */ /* 0x000fe40000010000 */
[----:B------:R-:W-:Y:S01]  /*b590*/  LDSM.16.MT88.4 R100, [R185+0x2000] ;  /* 0x00200000b964783b */ /* 0x000fe20000004200 */
[----:B------:R-:W-:Y:S02]  /*b5a0*/  FADD.FTZ R0, R111, R0 ;  /* 0x000000006f007221 */ /* 0x000fe40000010000 */
[----:B------:R-:W-:Y:S01]  /*b5b0*/  MUFU.EX2 R173, R209 ;  /* 0x000000d100ad7308 */ /* 0x000fe20000000800 */
[-C--:B-1----:R-:W-:Y:S03]  /*b5c0*/  HMMA.16816.F32.BF16 R4, R76, R80.reuse, R4 ;  /* 0x000000504c04723c */ /* 0x082fe60000041804 */
[----:B------:R-:W-:Y:S02]  /*b5d0*/  FADD.FTZ R73, R112, R0 ;  /* 0x0000000070497221 */ /* 0x000fe40000010000 */
[----:B------:R-:W-:Y:S02]  /*b5e0*/  FADD.FTZ R3, R105, R3 ;  /* 0x0000000369037221 */ /* 0x000fe40000010000 */
[----:B------:R-:W-:Y:S01]  /*b5f0*/  FADD.FTZ R2, R107, R2 ;  /* 0x000000026b027221 */ /* 0x000fe20000010000 */
[C---:B------:R-:W-:Y:S01]  /*b600*/  HMMA.16816.F32.BF16 R8, R84.reuse, R80, R8 ;  /* 0x000000505408723c */ /* 0x040fe20000041808 */
[----:B------:R-:W-:Y:S03]  /*b610*/  MUFU.EX2 R179, R208 ;  /* 0x000000d000b37308 */ /* 0x000fe60000000800 */
[----:B------:R-:W-:Y:S02]  /*b620*/  FADD.FTZ R3, R109, R3 ;  /* 0x000000036d037221 */ /* 0x000fe40000010000 */
[----:B------:R-:W-:Y:S02]  /*b630*/  FADD.FTZ R69, R106, R69 ;  /* 0x000000456a457221 */ /* 0x000fe40000010000 */
[-C--:B------:R-:W-:Y:S03]  /*b640*/  HMMA.16816.F32.BF16 R12, R84, R82.reuse, R12 ;  /* 0x00000052540c723c */ /* 0x080fe6000004180c */
[----:B------:R-:W-:Y:S01]  /*b650*/  MUFU.EX2 R177, R204 ;  /* 0x000000cc00b17308 */ /* 0x000fe20000000800 */
[----:B------:R-:W-:Y:S04]  /*b660*/  FADD.FTZ R69, R110, R69 ;  /* 0x000000456e457221 */ /* 0x000fe80000010000 */
[C---:B------:R-:W-:Y:S01]  /*b670*/  HMMA.16816.F32.BF16 R16, R76.reuse, R82, R16 ;  /* 0x000000524c10723c */ /* 0x040fe20000041810 */
[----:B------:R-:W1:Y:S04]  /*b680*/  LDSM.16.MT88.4 R80, [R188+0x800] ;  /* 0x00080000bc50783b */ /* 0x000e680000004200 */
[----:B------:R-:W-:Y:S03]  /*b690*/  MUFU.EX2 R178, R200 ;  /* 0x000000c800b27308 */ /* 0x000fe60000000800 */
[-C--:B------:R-:W-:Y:S07]  /*b6a0*/  HMMA.16816.F32.BF16 R20, R76, R88.reuse, R20 ;  /* 0x000000584c14723c */ /* 0x080fee0000041814 */
[----:B------:R-:W-:Y:S01]  /*b6b0*/  MUFU.EX2 R152, R226 ;  /* 0x000000e200987308 */ /* 0x000fe20000000800 */
[C---:B------:R-:W-:Y:S08]  /*b6c0*/  HMMA.16816.F32.BF16 R24, R84.reuse, R88, R24 ;  /* 0x000000585418723c */ /* 0x040ff00000041818 */
[-C--:B------:R-:W-:Y:S01]  /*b6d0*/  HMMA.16816.F32.BF16 R28, R84, R90.reuse, R28 ;  /* 0x0000005a541c723c */ /* 0x080fe2000004181c */
[----:B------:R-:W-:Y:S07]  /*b6e0*/  MUFU.EX2 R75, R229 ;  /* 0x000000e5004b7308 */ /* 0x000fee0000000800 */
[C---:B------:R-:W-:Y:S01]  /*b6f0*/  HMMA.16816.F32.BF16 R32, R76.reuse, R90, R32 ;  /* 0x0000005a4c20723c */ /* 0x040fe20000041820 */
[----:B------:R-:W2:Y:S02]  /*b700*/  LDSM.16.MT88.4 R88, [R185+0x1000] ;  /* 0x00100000b958783b */ /* 0x000ea40000004200 */
[----:B------:R-:W-:Y:S05]  /*b710*/  MUFU.EX2 R131, R170 ;  /* 0x000000aa00837308 */ /* 0x000fea0000000800 */
[-C--:B------:R-:W-:Y:S05]  /*b720*/  HMMA.16816.F32.BF16 R36, R76, R92.reuse, R36 ;  /* 0x0000005c4c24723c */ /* 0x080fea0000041824 */
[----:B------:R-:W-:Y:S03]  /*b730*/  MUFU.EX2 R170, R205 ;  /* 0x000000cd00aa7308 */ /* 0x000fe60000000800 */
[C---:B------:R-:W-:Y:S07]  /*b740*/  HMMA.16816.F32.BF16 R40, R84.reuse, R92, R40 ;  /* 0x0000005c5428723c */ /* 0x040fee0000041828 */
[----:B------:R-:W3:Y:S01]  /*b750*/  MUFU.EX2 R129, R169 ;  /* 0x000000a900817308 */ /* 0x000ee20000000800 */
[-C--:B------:R-:W-:Y:S08]  /*b760*/  HMMA.16816.F32.BF16 R44, R84, R94.reuse, R44 ;  /* 0x0000005e542c723c */ /* 0x080ff0000004182c */
[C---:B------:R-:W-:Y:S01]  /*b770*/  HMMA.16816.F32.BF16 R48, R76.reuse, R94, R48 ;  /* 0x0000005e4c30723c */ /* 0x040fe20000041830 */
[----:B------:R-:W4:Y:S01]  /*b780*/  LDSM.16.MT88.4 R92, [R189+0x1000] ;  /* 0x00100000bd5c783b */ /* 0x000f220000004200 */
[----:B------:R-:W-:Y:S06]  /*b790*/  MUFU.EX2 R169, R181 ;  /* 0x000000b500a97308 */ /* 0x000fec0000000800 */
[-C--:B-1----:R-:W-:Y:S04]  /*b7a0*/  HMMA.16816.F32.BF16 R52, R76, R80.reuse, R52 ;  /* 0x000000504c34723c */ /* 0x082fe80000041834 */
[----:B------:R-:W1:Y:S04]  /*b7b0*/  MUFU.EX2 R139, R161 ;  /* 0x000000a1008b7308 */ /* 0x000e680000000800 */
[C---:B------:R-:W-:Y:S06]  /*b7c0*/  HMMA.16816.F32.BF16 R56, R84.reuse, R80, R56 ;  /* 0x000000505438723c */ /* 0x040fec0000041838 */
[----:B------:R5:W-:Y:S01]  /*b7d0*/  MUFU.EX2 R128, R74 ;  /* 0x0000004a00807308 */ /* 0x000be20000000800 */
[----:B---3--:R-:W-:Y:S01]  /*b7e0*/  F2FP.BF16.PACK_AB R80, R174, R129 ;  /* 0x00000081ae50723e */ /* 0x008fe200000010ff */
[-C--:B------:R-:W-:Y:S01]  /*b7f0*/  HMMA.16816.F32.BF16 R60, R84, R82.reuse, R60 ;  /* 0x00000052543c723c */ /* 0x080fe2000004183c */
[----:B------:R-:W3:Y:S07]  /*b800*/  LDSM.16.MT88.4 R84, [R186+0x1000] ;  /* 0x00100000ba54783b */ /* 0x000eee0000004200 */
[----:B------:R-:W-:Y:S01]  /*b810*/  HMMA.16816.F32.BF16 R64, R76, R82, R64 ;  /* 0x000000524c40723c */ /* 0x000fe20000041840 */
[----:B------:R-:W4:Y:S06]  /*b820*/  MUFU.EX2 R138, R156 ;  /* 0x0000009c008a7308 */ /* 0x000f2c0000000800 */
[----:B------:R-:W-:Y:S02]  /*b830*/  F2FP.BF16.PACK_AB R76, R247, R248 ;  /* 0x000000f8f74c723e */ /* 0x000fe400000010ff */
[----:B------:R-:W-:Y:S02]  /*b840*/  F2FP.BF16.PACK_AB R77, R244, R131 ;  /* 0x00000083f44d723e */ /* 0x000fe400000010ff */
[----:B------:R-:W-:Y:S01]  /*b850*/  MUFU.EX2 R137, R155 ;  /* 0x0000009b00897308 */ /* 0x000fe20000000800 */
[----:B------:R-:W-:Y:S02]  /*b860*/  F2FP.BF16.PACK_AB R78, R246, R183 ;  /* 0x000000b7f64e723e */ /* 0x000fe400000010ff */
[----:B------:R-:W-:Y:S01]  /*b870*/  F2FP.BF16.PACK_AB R79, R245, R182 ;  /* 0x000000b6f54f723e */ /* 0x000fe200000010ff */
[----:B-----5:R-:W-:Y:S01]  /*b880*/  FADD.FTZ R74, R108, R2 ;  /* 0x000000026c4a7221 */ /* 0x020fe20000010000 */
[----:B-1----:R-:W-:Y:S01]  /*b890*/  F2FP.BF16.PACK_AB R82, R139, R169 ;  /* 0x000000a98b52723e */ /* 0x002fe200000010ff */
[----:B------:R-:W-:Y:S02]  /*b8a0*/  FADD.FTZ R2, R114, R69 ;  /* 0x0000004572027221 */ /* 0x000fe40000010000 */
[----:B------:R-:W-:Y:S02]  /*b8b0*/  FADD.FTZ R0, R130, R74 ;  /* 0x0000004a82007221 */ /* 0x000fe40000010000 */
[-C--:B--2---:R-:W-:Y:S01]  /*b8c0*/  HMMA.16816.F32.BF16 R4, R76, R88.reuse, R4 ;  /* 0x000000584c04723c */ /* 0x084fe20000041804 */
[----:B------:R-:W1:Y:S02]  /*b8d0*/  MUFU.EX2 R136, R154 ;  /* 0x0000009a00887308 */ /* 0x000e640000000800 */
[----:B------:R-:W-:Y:S01]  /*b8e0*/  FADD.FTZ R2, R131, R2 ;  /* 0x0000000283027221 */ /* 0x000fe20000010000 */
[----:B----4-:R-:W-:Y:S01]  /*b8f0*/  F2FP.BF16.PACK_AB R81, R138, R128 ;  /* 0x000000808a51723e */ /* 0x010fe200000010ff */
[----:B------:R-:W-:Y:S02]  /*b900*/  FADD.FTZ R69, R113, R3 ;  /* 0x0000000371457221 */ /* 0x000fe40000010000 */
[----:B------:R-:W-:Y:S02]  /*b910*/  FADD.FTZ R2, R244, R2 ;  /* 0x00000002f4027221 */ /* 0x000fe40000010000 */
[----:B------:R-:W-:Y:S02]  /*b920*/  FADD.FTZ R3, R248, R73 ;  /* 0x00000049f8037221 */ /* 0x000fe40000010000 */
[----:B------:R-:W-:Y:S02]  /*b930*/  MUFU.EX2 R142, R160 ;  /* 0x000000a0008e7308 */ /* 0x000fe40000000800 */
[----:B------:R-:W-:Y:S08]  /*b940*/  FADD.FTZ R3, R247, R3 ;  /* 0x00000003f7037221 */ /* 0x000ff00000010000 */
[----:B------:R-:W-:Y:S01]  /*b950*/  MUFU.EX2 R168, R159 ;  /* 0x0000009f00a87308 */ /* 0x000fe20000000800 */
[----:B-1----:R-:W-:Y:S09]  /*b960*/  F2FP.BF16.PACK_AB R83, R136, R137 ;  /* 0x000000898853723e */ /* 0x002ff200000010ff */
[----:B------:R-:W1:Y:S01]  /*b970*/  MUFU.EX2 R159, R216 ;  /* 0x000000d8009f7308 */ /* 0x000e620000000800 */
[C---:B------:R-:W-:Y:S08]  /*b980*/  HMMA.16816.F32.BF16 R8, R80.reuse, R88, R8 ;  /* 0x000000585008723c */ /* 0x040ff00000041808 */
[-C--:B------:R-:W-:Y:S01]  /*b990*/  HMMA.16816.F32.BF16 R12, R80, R90.reuse, R12 ;  /* 0x0000005a500c723c */ /* 0x080fe2000004180c */
[----:B------:R-:W-:Y:S07]  /*b9a0*/  MUFU.EX2 R141, R164 ;  /* 0x000000a4008d7308 */ /* 0x000fee0000000800 */
[C---:B------:R-:W-:Y:S01]  /*b9b0*/  HMMA.16816.F32.BF16 R16, R76.reuse, R90, R16 ;  /* 0x0000005a4c10723c */ /* 0x040fe20000041810 */
[----:B------:R-:W2:Y:S02]  /*b9c0*/  LDSM.16.MT88.4 R88, [R185+0x1800] ;  /* 0x00180000b958783b */ /* 0x000ea40000004200 */
[----:B------:R-:W-:Y:S01]  /*b9d0*/  MUFU.EX2 R140, R163 ;  /* 0x000000a3008c7308 */ /* 0x000fe20000000800 */
[----:B-1----:R-:W-:Y:S04]  /*b9e0*/  F2FP.BF16.PACK_AB R151, R158, R159 ;  /* 0x0000009f9e97723e */ /* 0x002fe800000010ff */
[-C--:B------:R-:W-:Y:S05]  /*b9f0*/  HMMA.16816.F32.BF16 R20, R76, R92.reuse, R20 ;  /* 0x0000005c4c14723c */ /* 0x080fea0000041814 */
[----:B------:R-:W-:Y:S03]  /*ba00*/  MUFU.EX2 R156, R153 ;  /* 0x00000099009c7308 */ /* 0x000fe60000000800 */
[C---:B------:R-:W-:Y:S07]  /*ba10*/  HMMA.16816.F32.BF16 R24, R80.reuse, R92, R24 ;  /* 0x0000005c5018723c */ /* 0x040fee0000041818 */
[----:B------:R-:W1:Y:S01]  /*ba20*/  MUFU.EX2 R153, R224 ;  /* 0x000000e000997308 */ /* 0x000e620000000800 */
[-C--:B------:R-:W-:Y:S08]  /*ba30*/  HMMA.16816.F32.BF16 R28, R80, R94.reuse, R28 ;  /* 0x0000005e501c723c */ /* 0x080ff0000004181c */
[C---:B------:R-:W-:Y:S01]  /*ba40*/  HMMA.16816.F32.BF16 R32, R76.reuse, R94, R32 ;  /* 0x0000005e4c20723c */ /* 0x040fe20000041820 */
[----:B------:R-:W-:Y:S01]  /*ba50*/  LDSM.16.MT88.4 R92, [R186+0x1800] ;  /* 0x00180000ba5c783b */ /* 0x000fe20000004200 */
[----:B------:R-:W-:Y:S06]  /*ba60*/  MUFU.EX2 R165, R215 ;  /* 0x000000d700a57308 */ /* 0x000fec0000000800 */
[-C--:B---3--:R-:W-:Y:S04]  /*ba70*/  HMMA.16816.F32.BF16 R36, R76, R84.reuse, R36 ;  /* 0x000000544c24723c */ /* 0x088fe80000041824 */
[----:B------:R-:W-:Y:S01]  /*ba80*/  MUFU.EX2 R154, R223 ;  /* 0x000000df009a7308 */ /* 0x000fe20000000800 */
[----:B-1----:R-:W-:Y:S03]  /*ba90*/  F2FP.BF16.PACK_AB R146, R152, R153 ;  /* 0x000000999892723e */ /* 0x002fe600000010ff */
[C---:B------:R-:W-:Y:S06]  /*baa0*/  HMMA.16816.F32.BF16 R40, R80.reuse, R84, R40 ;  /* 0x000000545028723c */ /* 0x040fec0000041828 */
[----:B------:R-:W1:Y:S02]  /*bab0*/  MUFU.EX2 R166, R214 ;  /* 0x000000d600a67308 */ /* 0x000e640000000800 */
[-C--:B------:R-:W-:Y:S08]  /*bac0*/  HMMA.16816.F32.BF16 R44, R80, R86.reuse, R44 ;  /* 0x00000056502c723c */ /* 0x080ff0000004182c */
[C---:B------:R-:W-:Y:S01]  /*bad0*/  HMMA.16816.F32.BF16 R48, R76.reuse, R86, R48 ;  /* 0x000000564c30723c */ /* 0x040fe20000041830 */
[----:B------:R-:W3:Y:S01]  /*bae0*/  LDSM.16.MT88.4 R84, [R189+0x1800] ;  /* 0x00180000bd54783b */ /* 0x000ee20000004200 */
[----:B------:R-:W4:Y:S06]  /*baf0*/  MUFU.EX2 R155, R220 ;  /* 0x000000dc009b7308 */ /* 0x000f2c0000000800 */
[-C--:B------:R-:W-:Y:S04]  /*bb00*/  HMMA.16816.F32.BF16 R52, R76, R96.reuse, R52 ;  /* 0x000000604c34723c */ /* 0x080fe80000041834 */
[----:B------:R-:W-:Y:S01]  /*bb10*/  MUFU.EX2 R161, R218 ;  /* 0x000000da00a17308 */ /* 0x000fe20000000800 */
[----:B-1----:R-:W-:Y:S03]  /*bb20*/  F2FP.BF16.PACK_AB R149, R165, R166 ;  /* 0x000000a6a595723e */ /* 0x002fe600000010ff */
[C---:B------:R-:W-:Y:S06]  /*bb30*/  HMMA.16816.F32.BF16 R56, R80.reuse, R96, R56 ;  /* 0x000000605038723c */ /* 0x040fec0000041838 */
[----:B------:R-:W1:Y:S02]  /*bb40*/  MUFU.EX2 R160, R219 ;  /* 0x000000db00a07308 */ /* 0x000e640000000800 */
[-C--:B------:R-:W-:Y:S04]  /*bb50*/  HMMA.16816.F32.BF16 R60, R80, R98.reuse, R60 ;  /* 0x00000062503c723c */ /* 0x080fe8000004183c */
[----:B----4-:R-:W-:Y:S03]  /*bb60*/  F2FP.BF16.PACK_AB R144, R154, R155 ;  /* 0x0000009b9a90723e */ /* 0x010fe600000010ff */
[----:B------:R-:W-:Y:S01]  /*bb70*/  F2FP.BF16.PACK_AB R80, R168, R142 ;  /* 0x0000008ea850723e */ /* 0x000fe200000010ff */
[----:B------:R-:W-:Y:S01]  /*bb80*/  HMMA.16816.F32.BF16 R64, R76, R98, R64 ;  /* 0x000000624c40723c */ /* 0x000fe20000041840 */
[----:B------:R-:W4:Y:S03]  /*bb90*/  LDSM.16.MT88.4 R96, [R188+0x1800] ;  /* 0x00180000bc60783b */ /* 0x000f260000004200 */
[----:B------:R-:W-:Y:S02]  /*bba0*/  F2FP.BF16.PACK_AB R82, R176, R172 ;  /* 0x000000acb052723e */ /* 0x000fe400000010ff */
[----:B------:R-:W-:Y:S02]  /*bbb0*/  F2FP.BF16.PACK_AB R81, R140, R141 ;  /* 0x0000008d8c51723e */ /* 0x000fe400000010ff */
[----:B------:R-:W-:Y:S04]  /*bbc0*/  F2FP.BF16.PACK_AB R76, R171, R167 ;  /* 0x000000a7ab4c723e */ /* 0x000fe800000010ff */
[----:B------:R-:W-:Y:S02]  /*bbd0*/  F2FP.BF16.PACK_AB R77, R170, R143 ;  /* 0x0000008faa4d723e */ /* 0x000fe400000010ff */
[----:B------:R-:W-:Y:S02]  /*bbe0*/  F2FP.BF16.PACK_AB R78, R179, R173 ;  /* 0x000000adb34e723e */ /* 0x000fe400000010ff */
[----:B------:R-:W-:Y:S02]  /*bbf0*/  F2FP.BF16.PACK_AB R79, R178, R177 ;  /* 0x000000b1b24f723e */ /* 0x000fe400000010ff */
[----:B------:R-:W-:Y:S02]  /*bc00*/  F2FP.BF16.PACK_AB R83, R156, R157 ;  /* 0x0000009d9c53723e */ /* 0x000fe400000010ff */
[----:B-1----:R-:W-:Y:S03]  /*bc10*/  F2FP.BF16.PACK_AB R150, R160, R161 ;  /* 0x000000a1a096723e */ /* 0x002fe600000010ff */
[-C--:B--2---:R-:W-:Y:S08]  /*bc20*/  HMMA.16816.F32.BF16 R4, R76, R88.reuse, R4 ;  /* 0x000000584c04723c */ /* 0x084ff00000041804 */
[C---:B------:R-:W-:Y:S08]  /*bc30*/  HMMA.16816.F32.BF16 R8, R80.reuse, R88, R8 ;  /* 0x000000585008723c */ /* 0x040ff00000041808 */
[-C--:B------:R-:W-:Y:S08]  /*bc40*/  HMMA.16816.F32.BF16 R12, R80, R90.reuse, R12 ;  /* 0x0000005a500c723c */ /* 0x080ff0000004180c */
[C---:B------:R-:W-:Y:S08]  /*bc50*/  HMMA.16816.F32.BF16 R16, R76.reuse, R90, R16 ;  /* 0x0000005a4c10723c */ /* 0x040ff00000041810 */
[-C--:B---3--:R-:W-:Y:S08]  /*bc60*/  HMMA.16816.F32.BF16 R20, R76, R84.reuse, R20 ;  /* 0x000000544c14723c */ /* 0x088ff00000041814 */
[C---:B------:R-:W-:Y:S01]  /*bc70*/  HMMA.16816.F32.BF16 R24, R80.reuse, R84, R24 ;  /* 0x000000545018723c */ /* 0x040fe20000041818 */
[----:B------:R-:W1:Y:S07]  /*bc80*/  MUFU.EX2 R84, R228 ;  /* 0x000000e400547308 */ /* 0x000e6e0000000800 */
[-C--:B------:R-:W-:Y:S03]  /*bc90*/  HMMA.16816.F32.BF16 R28, R80, R86.reuse, R28 ;  /* 0x00000056501c723c */ /* 0x080fe6000004181c */
[----:B------:R-:W-:Y:S05]  /*bca0*/  MUFU.EX2 R85, R225 ;  /* 0x000000e100557308 */ /* 0x000fea0000000800 */
[C---:B------:R-:W-:Y:S05]  /*bcb0*/  HMMA.16816.F32.BF16 R32, R76.reuse, R86, R32 ;  /* 0x000000564c20723c */ /* 0x040fea0000041820 */
[----:B------:R-:W2:Y:S02]  /*bcc0*/  MUFU.EX2 R86, R227 ;  /* 0x000000e300567308 */ /* 0x000ea40000000800 */
[----:B------:R-:W-:Y:S01]  /*bcd0*/  MOV R87, R68 ;  /* 0x0000004400577202 */ /* 0x000fe20000000f00 */
[-C--:B------:R-:W-:Y:S04]  /*bce0*/  HMMA.16816.F32.BF16 R36, R76, R92.reuse, R36 ;  /* 0x0000005c4c24723c */ /* 0x080fe80000041824 */
[----:B-1----:R-:W-:Y:S04]  /*bcf0*/  F2FP.BF16.PACK_AB R147, R75, R84 ;  /* 0x000000544b93723e */ /* 0x002fe800000010ff */
[C---:B------:R-:W-:Y:S08]  /*bd00*/  HMMA.16816.F32.BF16 R40, R80.reuse, R92, R40 ;  /* 0x0000005c5028723c */ /* 0x040ff00000041828 */
[-C--:B------:R-:W-:Y:S04]  /*bd10*/  HMMA.16816.F32.BF16 R44, R80, R94.reuse, R44 ;  /* 0x0000005e502c723c */ /* 0x080fe8000004182c */
[----:B--2---:R-:W-:Y:S04]  /*bd20*/  F2FP.BF16.PACK_AB R145, R86, R85 ;  /* 0x000000555691723e */ /* 0x004fe800000010ff */
[C---:B------:R-:W-:Y:S08]  /*bd30*/  HMMA.16816.F32.BF16 R48, R76.reuse, R94, R48 ;  /* 0x0000005e4c30723c */ /* 0x040ff00000041830 */
[-C--:B----4-:R-:W-:Y:S08]  /*bd40*/  HMMA.16816.F32.BF16 R52, R76, R96.reuse, R52 ;  /* 0x000000604c34723c */ /* 0x090ff00000041834 */
[C---:B------:R-:W-:Y:S08]  /*bd50*/  HMMA.16816.F32.BF16 R56, R80.reuse, R96, R56 ;  /* 0x000000605038723c */ /* 0x040ff00000041838 */
[-C--:B------:R-:W-:Y:S08]  /*bd60*/  HMMA.16816.F32.BF16 R60, R80, R98.reuse, R60 ;  /* 0x00000062503c723c */ /* 0x080ff0000004183c */
[----:B------:R-:W-:Y:S01]  /*bd70*/  HMMA.16816.F32.BF16 R64, R76, R98, R64 ;  /* 0x000000624c40723c */ /* 0x000fe20000041840 */
[----:B------:R-:W1:Y:S07]  /*bd80*/  LDSM.16.MT88.4 R76, [R188+0x2000] ;  /* 0x00200000bc4c783b */ /* 0x000e6e0000004200 */
        /* <DEDUP_REMOVED lines=48> */
[----:B------:R-:W-:Y:S01]  /*c090*/  FADD.FTZ R5, R85, R5 ;  /* 0x0000000555057221 */ /* 0x000fe20000010000 */
[----:B------:R-:W-:Y:S01]  /*c0a0*/  MOV R85, R71 ;  /* 0x0000004700557202 */ /* 0x000fe20000000f00 */
        /* <DEDUP_REMOVED lines=8> */
[----:B------:R-:W-:Y:S01]  /*c130*/  FADD.FTZ R0, R84, R0 ;  /* 0x0000000054007221 */ /* 0x000fe20000010000 */
[----:B------:R1:W-:Y:S01]  /*c140*/  STL [R1], R3 ;  /* 0x0000000301007387 */ /* 0x0003e20000100800 */
[----:B------:R-:W-:Y:S01]  /*c150*/  FADD.FTZ R4, R161, R4 ;  /* 0x00000004a1047221 */ /* 0x000fe20000010000 */
[----:B------:R-:W-:Y:S01]  /*c160*/  MOV R84, R72 ;  /* 0x0000004800547202 */ /* 0x000fe20000000f00 */
[----:B------:R-:W-:Y:S01]  /*c170*/  FADD.FTZ R0, R75, R0 ;  /* 0x000000004b007221 */ /* 0x000fe20000010000 */
[----:B------:R1:W-:Y:S01]  /*c180*/  STL [R1+0x8], R2 ;  /* 0x0000080201007387 */ /* 0x0003e20000100800 */
[----:B------:R-:W-:Y:S03]  /*c190*/  FADD.FTZ R246, R160, R4 ;  /* 0x00000004a0f67221 */ /* 0x000fe60000010000 */
[----:B------:R1:W-:Y:S02]  /*c1a0*/  STL [R1+0x4], R0 ;  /* 0x0000040001007387 */ /* 0x0003e40000100800 */
[----:B-1----:R-:W-:-:S05]  /*c1b0*/  @P0 BRA `(.L_x_1471) ;  /* 0xffffb6e000000947 */ /* 0x002fca000383ffff */
.L_x_1460:
[----:B-1----:R-:W2:Y:S02]  /*c1c0*/  LDL R0, [R1+0x10] ;  /* 0x0000100001007983 */ /* 0x002ea40000100800 */
[----:B--2---:R-:W-:-:S13]  /*c1d0*/  ISETP.GE.AND P0, PT, R211, R0, PT ;  /* 0x00000000d300720c */ /* 0x004fda0003f06270 */
[----:B------:R-:W-:Y:S05]  /*c1e0*/  @!P0 BRA `(.L_x_1472) ;  /* 0x00003d2000008947 */ /* 0x000fea0003800000 */
[----:B------:R-:W-:Y:S01]  /*c1f0*/  IMAD.MOV.U32 R85, RZ, RZ, R71 ;  /* 0x000000ffff557224 */ /* 0x000fe200078e0047 */
[----:B------:R-:W-:Y:S01]  /*c200*/  MOV R87, R68 ;  /* 0x0000004400577202 */ /* 0x000fe20000000f00 */
[----:B------:R-:W-:Y:S01]  /*c210*/  IMAD.MOV.U32 R84, RZ, RZ, R72 ;  /* 0x000000ffff547224 */ /* 0x000fe200078e0048 */
[----:B------:R-:W-:Y:S02]  /*c220*/  MOV R86, R70 ;  /* 0x0000004600567202 */ /* 0x000fe40000000f00 */
.L_x_1479:
        /* <DEDUP_REMOVED lines=14> */
[C---:B------:R-:W-:Y:S04]  /*c310*/  IMAD.WIDE.U32 R2, R203.reuse, c[0x0][0x218], R2 ;  /* 0x00008600cb027a25 */ /* 0x040fe800078e0002 */
        /* <DEDUP_REMOVED lines=22> */
.L_x_1576:
        /* <DEDUP_REMOVED lines=21> */
[----:B------:R-:W-:Y:S01]  /*c5d0*/  LOP3.LUT R0, R0, 0xf, RZ, 0xc0, !PT ;  /* 0x0000000f00007812 */ /* 0x000fe200078ec0ff */
[----:B------:R-:W5:Y:S06]  /*c5e0*/  LDL R236, [R1+0x10] ;  /* 0x0000100001ec7983 */ /* 0x000f6c0000100800 */
[C---:B------:R-:W-:Y:S08]  /*c5f0*/  HMMA.16816.F32.BF16 R40, R76.reuse, R48, RZ ;  /* 0x000000304c28723c */ /* 0x040ff000000418ff */
[-C--:B------:R-:W-:Y:S08]  /*c600*/  HMMA.16816.F32.BF16 R44, R76, R50.reuse, RZ ;  /* 0x000000324c2c723c */ /* 0x080ff000000418ff */
[C---:B------:R-:W-:Y:S04]  /*c610*/  HMMA.16816.F32.BF16 R48, R80.reuse, R50, RZ ;  /* 0x000000325030723c */ /* 0x040fe800000418ff */
[-C--:B---3--:R-:W-:Y:S02]  /*c620*/  IADD3 R2, P2, R2, R58.reuse, RZ ;  /* 0x0000003a02027210 */ /* 0x088fe40007f5e0ff */
[----:B----4-:R-:W-:Y:S02]  /*c630*/  IADD3 R62, P1, R3, R58, RZ ;  /* 0x0000003a033e7210 */ /* 0x010fe40007f3e0ff */
[-C--:B--2---:R-:W-:Y:S04]  /*c640*/  IADD3.X R3, R57, R68.reuse, RZ, P2, !PT ;  /* 0x0000004439037210 */ /* 0x084fe800017fe4ff */
[----:B-1----:R-:W-:Y:S01]  /*c650*/  IADD3.X R63, R55, R68, RZ, P1, !PT ;  /* 0x00000044373f7210 */ /* 0x002fe20000ffe4ff */
        /* <DEDUP_REMOVED lines=12> */
[C---:B---3--:R-:W-:Y:S02]  /*c720*/  HMMA.16816.F32.BF16 R56, R76.reuse, R64, RZ ;  /* 0x000000404c38723c */ /* 0x048fe400000418ff */
[----:B----4-:R-:W-:Y:S05]  /*c730*/  IADD3.X R73, RZ, R0, R68, P2, P1 ;  /* 0x00000000ff497210 */ /* 0x010fea00017e2444 */
[----:B------:R3:W-:Y:S01]  /*c740*/  LDGSTS.E.BYPASS.LTC128B.128.ZFILL [R202+0x2100], [R72.64], P5 ;  /* 0x0210000048ca7fae */ /* 0x0007e2000a941d46 */
[-C--:B--2---:R-:W-:Y:S07]  /*c750*/  HMMA.16816.F32.BF16 R60, R76, R66.reuse, RZ ;  /* 0x000000424c3c723c */ /* 0x084fee00000418ff */
[----:B------:R-:W0:Y:S01]  /*c760*/  LDGDEPBAR ;  /* 0x00000000000079af */ /* 0x000e220000000000 */
[C---:B------:R-:W-:Y:S08]  /*c770*/  HMMA.16816.F32.BF16 R64, R80.reuse, R66, RZ ;  /* 0x000000425040723c */ /* 0x040ff000000418ff */
[-C--:B-1----:R-:W-:Y:S08]  /*c780*/  HMMA.16816.F32.BF16 R68, R80, R152.reuse, RZ ;  /* 0x000000985044723c */ /* 0x082ff000000418ff */
        /* <DEDUP_REMOVED lines=27> */
[----:B------:R-:W4:Y:S07]  /*c940*/  LDSM.16.M88.4 R164, [R190+0x1000] ;  /* 0x00100000bea4783b */ /* 0x000f2e0000000200 */
[----:B------:R-:W-:Y:S01]  /*c950*/  HMMA.16816.F32.BF16 R80, R156, R182, R80 ;  /* 0x000000b69c50723c */ /* 0x000fe20000041850 */
[----:B------:R-:W4:Y:S07]  /*c960*/  LDSM.16.M88.4 R156, [R190+0x1800] ;  /* 0x00180000be9c783b */ /* 0x000f2e0000000200 */
[-C--:B-1----:R-:W-:Y:S05]  /*c970*/  HMMA.16816.F32.BF16 R4, R152, R160.reuse, R4 ;  /* 0x000000a09804723c */ /* 0x082fea0000041804 */
[----:B-----5:R-:W-:Y:S03]  /*c980*/  ISETP.GT.AND P0, PT, R211, R236, PT ;  /* 0x000000ecd300720c */ /* 0x020fe60003f04270 */
        /* <DEDUP_REMOVED lines=8> */
[----:B------:R-:W2:Y:S07]  /*ca10*/  LDSM.16.M88.4 R172, [R193] ;  /* 0x00000000c1ac783b */ /* 0x000eae0000000200 */
[-C--:B----4-:R-:W-:Y:S08]  /*ca20*/  HMMA.16816.F32.BF16 R36, R152, R164.reuse, R36 ;  /* 0x000000a49824723c */ /* 0x090ff00000041824 */
        /* <DEDUP_REMOVED lines=236> */
.L_x_1577:
        /* <DEDUP_REMOVED lines=25> */
.L_x_1578:
        /* <DEDUP_REMOVED lines=9> */
.L_x_1475:
[----:B--234-:R-:W-:Y:S05]  /*db10*/  BSYNC B0 ;  /* 0x0000000000007941 */ /* 0x01cfea0003800000 */
.L_x_1474:
        /* <DEDUP_REMOVED lines=97> */
.L_x_1579:
[----:B------:R-:W-:Y:S01]  /*e130*/  FADD.FTZ R2, -R72, R84 ;  /* 0x0000005448027221 */ /* 0x000fe20000010100 */
[----:B----4-:R-:W-:Y:S01]  /*e140*/  FMNMX.FTZ R69, R0, R4, !PT ;  /* 0x0000000400457209 */ /* 0x010fe20007810000 */
[----:B------:R-:W-:Y:S01]  /*e150*/  FMUL.FTZ R6, R72, c[0x0][0x2d0] ;  /* 0x0000b40048067a20 */ /* 0x000fe20000410000 */
[----:B------:R-:W-:Y:S01]  /*e160*/  WARPSYNC 0xffffffff ;  /* 0xffffffff00007948 */ /* 0x000fe20003800000 */
[----:B------:R-:W-:Y:S01]  /*e170*/  FMUL.FTZ R2, R2, c[0x0][0x2d0] ;  /* 0x0000b40002027a20 */ /* 0x000fe20000410000 */
[----:B------:R-:W-:Y:S01]  /*e180*/  LDSM.16.MT88.4 R52, [R186] ;  /* 0x00000000ba34783b */ /* 0x000fe20000004200 */
[--C-:B------:R-:W-:Y:S02]  /*e190*/  FFMA.FTZ R172, R23, c[0x0][0x2d0], -R6.reuse ;  /* 0x0000b40017ac7a23 */ /* 0x100fe40000010806 */
[----:B------:R1:W2:Y:S01]  /*e1a0*/  MUFU.EX2 R68, R2 ;  /* 0x0000000200447308 */ /* 0x0002a20000000800 */
[----:B------:R-:W-:Y:S02]  /*e1b0*/  FMUL.FTZ R5, R71, c[0x0][0x2d0] ;  /* 0x0000b40047057a20 */ /* 0x000fe40000410000 */
[--C-:B------:R-:W-:Y:S02]  /*e1c0*/  FFMA.FTZ R10, R169, c[0x0][0x2d0], -R6.reuse ;  /* 0x0000b400a90a7a23 */ /* 0x100fe40000010806 */
[--C-:B------:R-:W-:Y:S01]  /*e1d0*/  FFMA.FTZ R7, R204, c[0x0][0x2d0], -R5.reuse ;  /* 0x0000b400cc077a23 */ /* 0x100fe20000010805 */
[----:B------:R-:W-:Y:S01]  /*e1e0*/  LDSM.16.MT88.4 R80, [R188] ;  /* 0x00000000bc50783b */ /* 0x000fe20000004200 */
[--C-:B------:R-:W-:Y:S02]  /*e1f0*/  FFMA.FTZ R8, R176, c[0x0][0x2d0], -R5.reuse ;  /* 0x0000b400b0087a23 */ /* 0x100fe40000010805 */
[--C-:B------:R-:W-:Y:S01]  /*e200*/  FFMA.FTZ R169, R22, c[0x0][0x2d0], -R6.reuse ;  /* 0x0000b40016a97a23 */ /* 0x100fe20000010806 */
[----:B------:R-:W-:Y:S01]  /*e210*/  MUFU.EX2 R237, R7 ;  /* 0x0000000700ed7308 */ /* 0x000fe20000000800 */
[--C-:B------:R-:W-:Y:S02]  /*e220*/  FFMA.FTZ R43, R168, c[0x0][0x2d0], -R6.reuse ;  /* 0x0000b400a82b7a23 */ /* 0x100fe40000010806 */
[--C-:B------:R-:W-:Y:S02]  /*e230*/  FFMA.FTZ R168, R21, c[0x0][0x2d0], -R6.reuse ;  /* 0x0000b40015a87a23 */ /* 0x100fe40000010806 */
[----:B------:R-:W4:Y:S01]  /*e240*/  LDSM.16.MT88.4 R20, [R185] ;  /* 0x00000000b914783b */ /* 0x000f220000004200 */
[--C-:B------:R-:W-:Y:S02]  /*e250*/  FFMA.FTZ R9, R161, c[0x0][0x2d0], -R6.reuse ;  /* 0x0000b400a1097a23 */ /* 0x100fe40000010806 */
[--C-:B------:R-:W-:Y:S02]  /*e260*/  FFMA.FTZ R62, R37, c[0x0][0x2d0], -R6.reuse ;  /* 0x0000b400253e7a23 */ /* 0x100fe40000010806 */
[----:B------:R-:W-:Y:S01]  /*e270*/  MUFU.EX2 R200, R8 ;  /* 0x0000000800c87308 */ /* 0x000fe20000000800 */
[--C-:B------:R-:W-:Y:S02]  /*e280*/  FFMA.FTZ R57, R38, c[0x0][0x2d0], -R5.reuse ;  /* 0x0000b40026397a23 */ /* 0x100fe40000010805 */
[----:B------:R-:W-:Y:S02]  /*e290*/  FFMA.FTZ R59, R36, c[0x0][0x2d0], -R5 ;  /* 0x0000b400243b7a23 */ /* 0x000fe40000010805 */
[----:B-1----:R-:W-:Y:S01]  /*e2a0*/  FADD.FTZ R2, -R71, R85 ;  /* 0x0000005547027221 */ /* 0x002fe20000010100 */
[----:B------:R-:W1:Y:S01]  /*e2b0*/  LDSM.16.MT88.4 R36, [R189] ;  /* 0x00000000bd24783b */ /* 0x000e620000004200 */
[--C-:B------:R-:W-:Y:S02]  /*e2c0*/  FFMA.FTZ R42, R163, c[0x0][0x2d0], -R6.reuse ;  /* 0x0000b400a32a7a23 */ /* 0x100fe40000010806 */
[----:B------:R-:W-:Y:S01]  /*e2d0*/  FMUL.FTZ R2, R2, c[0x0][0x2d0] ;  /* 0x0000b40002027a20 */ /* 0x000fe20000410000 */
[----:B------:R-:W-:Y:S01]  /*e2e0*/  MUFU.EX2 R238, R10 ;  /* 0x0000000a00ee7308 */ /* 0x000fe20000000800 */
        /* <DEDUP_REMOVED lines=20> */
[--C-:B----4-:R-:W-:Y:S02]  /*e430*/  FFMA.FTZ R2, R177, c[0x0][0x2d0], -R6.reuse ;  /* 0x0000b400b1027a23 */ /* 0x110fe40000010806 */
        /* <DEDUP_REMOVED lines=8> */
[----:B------:R-:W-:Y:S10]  /*e4c0*/  MUFU.EX2 R242, R40 ;  /* 0x0000002800f27308 */ /* 0x000ff40000000800 */
[----:B------:R-:W-:Y:S01]  /*e4d0*/  MUFU.EX2 R241, R44 ;  /* 0x0000002c00f17308 */ /* 0x000fe20000000800 */
[----:B----4-:R-:W-:Y:S09]  /*e4e0*/  FFMA.FTZ R2, R205, c[0x0][0x2d0], -R6 ;  /* 0x0000b400cd027a23 */ /* 0x010ff20000010806 */
[----:B------:R4:W5:Y:S10]  /*e4f0*/  MUFU.EX2 R239, R2 ;  /* 0x0000000200ef7308 */ /* 0x0009740000000800 */
[----:B------:R-:W-:Y:S10]  /*e500*/  MUFU.EX2 R251, R56 ;  /* 0x0000003800fb7308 */ /* 0x000ff40000000800 */
[----:B------:R-:W-:Y:S01]  /*e510*/  MUFU.EX2 R245, R57 ;  /* 0x0000003900f57308 */ /* 0x000fe20000000800 */
[----:B----4-:R-:W-:Y:S02]  /*e520*/  FFMA.FTZ R2, R153, c[0x0][0x2d0], -R5 ;  /* 0x0000b40099027a23 */ /* 0x010fe40000010805 */
[----:B------:R-:W-:Y:S07]  /*e530*/  FMUL.FTZ R153, R70, c[0x0][0x2d0] ;  /* 0x0000b40046997a20 */ /* 0x000fee0000410000 */
[----:B------:R4:W-:Y:S01]  /*e540*/  MUFU.EX2 R205, R2 ;  /* 0x0000000200cd7308 */ /* 0x0009e20000000800 */
[--C-:B------:R-:W-:Y:S02]  /*e550*/  FFMA.FTZ R7, R182, c[0x0][0x2d0], -R153.reuse ;  /* 0x0000b400b6077a23 */ /* 0x100fe40000010899 */
[--C-:B------:R-:W-:Y:S02]  /*e560*/  FFMA.FTZ R0, R179, c[0x0][0x2d0], -R153.reuse ;  /* 0x0000b400b3007a23 */ /* 0x100fe40000010899 */
[--C-:B------:R-:W-:Y:S02]  /*e570*/  FFMA.FTZ R75, R221, c[0x0][0x2d0], -R153.reuse ;  /* 0x0000b400dd4b7a23 */ /* 0x100fe40000010899 */
[----:B------:R-:W-:Y:S03]  /*e580*/  FFMA.FTZ R74, R222, c[0x0][0x2d0], -R153 ;  /* 0x0000b400de4a7a23 */ /* 0x000fe60000010899 */
[----:B------:R1:W-:Y:S10]  /*e590*/  MUFU.EX2 R177, R7 ;  /* 0x0000000700b17308 */ /* 0x0003f40000000800 */
[----:B------:R2:W-:Y:S01]  /*e5a0*/  MUFU.EX2 R244, R0 ;  /* 0x0000000000f47308 */ /* 0x0005e20000000800 */
[----:B----4-:R-:W-:Y:S02]  /*e5b0*/  FFMA.FTZ R2, R152, c[0x0][0x2d0], -R5 ;  /* 0x0000b40098027a23 */ /* 0x010fe40000010805 */
[----:B------:R-:W-:Y:S07]  /*e5c0*/  FMUL.FTZ R152, R69, c[0x0][0x2d0] ;  /* 0x0000b40045987a20 */ /* 0x000fee0000410000 */
[----:B------:R4:W4:Y:S01]  /*e5d0*/  MUFU.EX2 R248, R2 ;  /* 0x0000000200f87308 */ /* 0x0009220000000800 */
[----:B------:R-:W-:Y:S02]  /*e5e0*/  FFMA.FTZ R4, R183, c[0x0][0x2d0], -R152 ;  /* 0x0000b400b7047a23 */ /* 0x000fe40000010898 */
[----:B------:R-:W3:Y:S01]  /*e5f0*/  LDL.LU R183, [R1+0x4] ;  /* 0x0000040001b77983 */ /* 0x000ee20000300800 */
[----:B-1----:R-:W-:Y:S06]  /*e600*/  FFMA.FTZ R7, R206, c[0x0][0x2d0], -R153 ;  /* 0x0000b400ce077a23 */ /* 0x002fec0000010899 */
[----:B------:R1:W-:Y:S01]  /*e610*/  MUFU.EX2 R176, R4 ;  /* 0x0000000400b07308 */ /* 0x0003e20000000800 */
[----:B--2---:R-:W-:Y:S04]  /*e620*/  FADD.FTZ R0, -R69, R87 ;  /* 0x0000005745007221 */ /* 0x004fe80000010100 */
[----:B------:R-:W-:Y:S05]  /*e630*/  FMUL.FTZ R0, R0, c[0x0][0x2d0] ;  /* 0x0000b40000007a20 */ /* 0x000fea0000410000 */
[----:B------:R2:W-:Y:S01]  /*e640*/  MUFU.EX2 R204, R7 ;  /* 0x0000000700cc7308 */ /* 0x0005e20000000800 */
[----:B----4-:R-:W-:Y:S02]  /*e650*/  FADD.FTZ R2, -R70, R86 ;  /* 0x0000005646027221 */ /* 0x010fe40000010100 */
[----:B------:R-:W4:Y:S02]  /*e660*/  LDSM.16.MT88.4 R84, [R185+0x800] ;  /* 0x00080000b954783b */ /* 0x000f240000004200 */
[----:B------:R-:W-:Y:S05]  /*e670*/  FMUL.FTZ R2, R2, c[0x0][0x2d0] ;  /* 0x0000b40002027a20 */ /* 0x000fea0000410000 */
[----:B------:R-:W-:Y:S01]  /*e680*/  MUFU.EX2 R0, R0 ;  /* 0x0000000000007308 */ /* 0x000fe20000000800 */
[--C-:B-1----:R-:W-:Y:S02]  /*e690*/  FFMA.FTZ R4, R208, c[0x0][0x2d0], -R152.reuse ;  /* 0x0000b400d0047a23 */ /* 0x102fe40000010898 */
[----:B------:R-:W3:Y:S07]  /*e6a0*/  LDL.LU R208, [R1+0x8] ;  /* 0x0000080001d07983 */ /* 0x000eee0000300800 */
[----:B------:R1:W-:Y:S01]  /*e6b0*/  MUFU.EX2 R179, R4 ;  /* 0x0000000400b37308 */ /* 0x0003e20000000800 */
[--C-:B--2---:R-:W-:Y:S09]  /*e6c0*/  FFMA.FTZ R7, R180, c[0x0][0x2d0], -R153.reuse ;  /* 0x0000b400b4077a23 */ /* 0x104ff20000010899 */
[----:B------:R-:W-:Y:S10]  /*e6d0*/  MUFU.EX2 R206, R7 ;  /* 0x0000000700ce7308 */ /* 0x000ff40000000800 */
[----:B------:R-:W2:Y:S01]  /*e6e0*/  MUFU.EX2 R2, R2 ;  /* 0x0000000200027308 */ /* 0x000ea20000000800 */
[--C-:B-1----:R-:W-:Y:S02]  /*e6f0*/  FFMA.FTZ R4, R207, c[0x0][0x2d0], -R152.reuse ;  /* 0x0000b400cf047a23 */ /* 0x102fe40000010898 */
[----:B------:R-:W3:Y:S07]  /*e700*/  LDL.LU R207, [R1] ;  /* 0x0000000001cf7983 */ /* 0x000eee0000300800 */
[----:B------:R1:W-:Y:S10]  /*e710*/  MUFU.EX2 R182, R4 ;  /* 0x0000000400b67308 */ /* 0x0003f40000000800 */
[----:B------:R-:W-:Y:S10]  /*e720*/  MUFU.EX2 R180, R41 ;  /* 0x0000002900b47308 */ /* 0x000ff40000000800 */
[----:B------:R-:W-:Y:S01]  /*e730*/  MUFU.EX2 R249, R62 ;  /* 0x0000003e00f97308 */ /* 0x000fe20000000800 */
[--C-:B-1----:R-:W-:Y:S09]  /*e740*/  FFMA.FTZ R4, R209, c[0x0][0x2d0], -R152.reuse ;  /* 0x0000b400d1047a23 */ /* 0x102ff20000010898 */
[----:B------:R1:W1:Y:S10]  /*e750*/  MUFU.EX2 R240, R4 ;  /* 0x0000000400f07308 */ /* 0x0002740000000800 */
[----:B------:R-:W-:Y:S10]  /*e760*/  MUFU.EX2 R250, R61 ;  /* 0x0000003d00fa7308 */ /* 0x000ff40000000800 */
[----:B------:R-:W-:Y:S10]  /*e770*/  MUFU.EX2 R252, R60 ;  /* 0x0000003c00fc7308 */ /* 0x000ff40000000800 */
[----:B------:R-:W-:Y:S10]  /*e780*/  MUFU.EX2 R172, R172 ;  /* 0x000000ac00ac7308 */ /* 0x000ff40000000800 */
[----:B------:R-:W-:Y:S10]  /*e790*/  MUFU.EX2 R209, R163 ;  /* 0x000000a300d17308 */ /* 0x000ff40000000800 */
[----:B------:R-:W-:Y:S10]  /*e7a0*/  MUFU.EX2 R173, R173 ;  /* 0x000000ad00ad7308 */ /* 0x000ff40000000800 */
[----:B------:R-:W-:Y:S01]  /*e7b0*/  MUFU.EX2 R163, R170 ;  /* 0x000000aa00a37308 */ /* 0x000fe20000000800 */
[C---:B-1----:R-:W-:Y:S01]  /*e7c0*/  FMUL.FTZ R4, R68.reuse, R88 ;  /* 0x0000005844047220 */ /* 0x042fe20000410000 */
[----:B-----5:R-:W-:Y:S01]  /*e7d0*/  F2FP.BF16.PACK_AB R76, R239, R236 ;  /* 0x000000ecef4c723e */ /* 0x020fe200000010ff */
[----:B------:R-:W-:Y:S01]  /*e7e0*/  FMUL.FTZ R5, R68, R89 ;  /* 0x0000005944057220 */ /* 0x000fe20000410000 */
[----:B------:R-:W-:Y:S01]  /*e7f0*/  F2FP.BF16.PACK_AB R77, R237, R200 ;  /* 0x000000c8ed4d723e */ /* 0x000fe200000010ff */
[----:B------:R-:W-:Y:S01]  /*e800*/  FMUL.FTZ R6, R3, R90 ;  /* 0x0000005a03067220 */ /* 0x000fe20000410000 */
[----:B------:R-:W-:Y:S01]  /*e810*/  F2FP.BF16.PACK_AB R78, R247, R238 ;  /* 0x000000eef74e723e */ /* 0x000fe200000010ff */
[----:B------:R-:W-:Y:S01]  /*e820*/  FMUL.FTZ R7, R3, R91 ;  /* 0x0000005b03077220 */ /* 0x000fe20000410000 */
[----:B------:R-:W-:Y:S01]  /*e830*/  F2FP.BF16.PACK_AB R79, R248, R205 ;  /* 0x000000cdf84f723e */ /* 0x000fe200000010ff */
[----:B------:R-:W1:Y:S01]  /*e840*/  LDSM.16.MT88.4 R88, [R189+0x800] ;  /* 0x00080000bd58783b */ /* 0x000e620000004200 */
[----:B--2---:R-:W-:Y:S01]  /*e850*/  FMUL.FTZ R8, R2, R92 ;  /* 0x0000005c02087220 */ /* 0x004fe20000410000 */
[----:B------:R-:W-:Y:S01]  /*e860*/  F2FP.BF16.PACK_AB R64, R204, R177 ;  /* 0x000000b1cc40723e */ /* 0x000fe200000010ff */
[----:B------:R-:W-:Y:S01]  /*e870*/  FMUL.FTZ R9, R2, R93 ;  /* 0x0000005d02097220 */ /* 0x000fe20000410000 */
[----:B------:R-:W-:Y:S01]  /*e880*/  F2FP.BF16.PACK_AB R66, R244, R206 ;  /* 0x000000cef442723e */ /* 0x000fe200000010ff */
[C---:B------:R-:W-:Y:S01]  /*e890*/  FMUL.FTZ R10, R0.reuse, R94 ;  /* 0x0000005e000a7220 */ /* 0x040fe20000410000 */
[-C--:B------:R-:W-:Y:S05]  /*e8a0*/  HMMA.16816.F32.BF16 R4, R76, R20.reuse, R4 ;  /* 0x000000144c04723c */ /* 0x080fea0000041804 */
[----:B------:R-:W-:Y:S01]  /*e8b0*/  FMUL.FTZ R11, R0, R95 ;  /* 0x0000005f000b7220 */ /* 0x000fe20000410000 */
[----:B------:R-:W-:Y:S01]  /*e8c0*/  F2FP.BF16.PACK_AB R65, R179, R176 ;  /* 0x000000b0b341723e */ /* 0x000fe200000010ff */
[----:B------:R-:W-:Y:S01]  /*e8d0*/  FMUL.FTZ R12, R2, R96 ;  /* 0x00000060020c7220 */ /* 0x000fe20000410000 */
[----:B------:R-:W-:Y:S01]  /*e8e0*/  F2FP.BF16.PACK_AB R67, R240, R182 ;  /* 0x000000b6f043723e */ /* 0x000fe200000010ff */
[----:B------:R-:W2:Y:S03]  /*e8f0*/  LDSM.16.MT88.4 R92, [R186+0x800] ;  /* 0x00080000ba5c783b */ /* 0x000ea60000004200 */
[----:B------:R-:W-:Y:S02]  /*e900*/  FMUL.FTZ R49, R68, R133 ;  /* 0x0000008544317220 */ /* 0x000fe40000410000 */
[C---:B------:R-:W-:Y:S01]  /*e910*/  FMUL.FTZ R50, R3.reuse, R134 ;  /* 0x0000008603327220 */ /* 0x040fe20000410000 */
[C---:B------:R-:W-:Y:S04]  /*e920*/  HMMA.16816.F32.BF16 R8, R64.reuse, R20, R8 ;  /* 0x000000144008723c */ /* 0x040fe80000041808 */
[----:B------:R-:W-:Y:S02]  /*e930*/  FMUL.FTZ R13, R2, R97 ;  /* 0x00000061020d7220 */ /* 0x000fe40000410000 */
[C---:B------:R-:W-:Y:S02]  /*e940*/  FMUL.FTZ R14, R0.reuse, R98 ;  /* 0x00000062000e7220 */ /* 0x040fe40000410000 */
[----:B------:R-:W-:Y:S04]  /*e950*/  FMUL.FTZ R15, R0, R99 ;  /* 0x00000063000f7220 */ /* 0x000fe80000410000 */
[C---:B------:R-:W-:Y:S02]  /*e960*/  FMUL.FTZ R51, R3.reuse, R135 ;  /* 0x0000008703337220 */ /* 0x040fe40000410000 */
[--C-:B------:R-:W-:Y:S01]  /*e970*/  FFMA.FTZ R96, R220, c[0x0][0x2d0], -R153.reuse ;  /* 0x0000b400dc607a23 */ /* 0x100fe20000010899 */
[-C--:B------:R-:W-:Y:S03]  /*e980*/  HMMA.16816.F32.BF16 R12, R64, R22.reuse, R12 ;  /* 0x00000016400c723c */ /* 0x080fe6000004180c */
        /* <DEDUP_REMOVED lines=11> */
[--C-:B------:R-:W-:Y:S02]  /*ea40*/  FFMA.FTZ R103, R224, c[0x0][0x2d0], -R152.reuse ;  /* 0x0000b400e0677a23 */ /* 0x100fe40000010898 */
[--C-:B------:R-:W-:Y:S02]  /*ea50*/  FFMA.FTZ R99, R213, c[0x0][0x2d0], -R153.reuse ;  /* 0x0000b400d5637a23 */ /* 0x100fe40000010899 */
[--C-:B------:R-:W-:Y:S01]  /*ea60*/  FFMA.FTZ R98, R212, c[0x0][0x2d0], -R153.reuse ;  /* 0x0000b400d4627a23 */ /* 0x100fe20000010899 */
[-C--:B------:R-:W-:Y:S01]  /*ea70*/  HMMA.16816.F32.BF16 R20, R76, R36.reuse, R20 ;  /* 0x000000244c14723c */ /* 0x080fe20000041814 */
[----:B------:R-:W5:Y:S02]  /*ea80*/  LDL R212, [R1+0x10] ;  /* 0x0000100001d47983 */ /* 0x000f640000100800 */
[C---:B------:R-:W-:Y:S02]  /*ea90*/  FMUL.FTZ R24, R2.reuse, R108 ;  /* 0x0000006c02187220 */ /* 0x040fe40000410000 */
[----:B------:R-:W-:Y:S02]  /*eaa0*/  FMUL.FTZ R25, R2, R109 ;  /* 0x0000006d02197220 */ /* 0x000fe40000410000 */
[C---:B------:R-:W-:Y:S02]  /*eab0*/  FMUL.FTZ R26, R0.reuse, R110 ;  /* 0x0000006e001a7220 */ /* 0x040fe40000410000 */
[----:B------:R-:W-:Y:S03]  /*eac0*/  FMUL.FTZ R27, R0, R111 ;  /* 0x0000006f001b7220 */ /* 0x000fe60000410000 */
[--C-:B------:R-:W-:Y:S02]  /*ead0*/  FFMA.FTZ R97, R210, c[0x0][0x2d0], -R153.reuse ;  /* 0x0000b400d2617a23 */ /* 0x100fe40000010899 */
[--C-:B------:R-:W-:Y:S01]  /*eae0*/  FFMA.FTZ R100, R216, c[0x0][0x2d0], -R153.reuse ;  /* 0x0000b400d8647a23 */ /* 0x100fe20000010899 */
[----:B------:R-:W-:Y:S01]  /*eaf0*/  MUFU.EX2 R210, R161 ;  /* 0x000000a100d27308 */ /* 0x000fe20000000800 */
[C---:B------:R-:W-:Y:S04]  /*eb00*/  HMMA.16816.F32.BF16 R24, R64.reuse, R36, R24 ;  /* 0x000000244018723c */ /* 0x040fe80000041818 */
[C---:B------:R-:W-:Y:S02]  /*eb10*/  FMUL.FTZ R28, R2.reuse, R112 ;  /* 0x00000070021c7220 */ /* 0x040fe40000410000 */
[----:B------:R-:W-:Y:S02]  /*eb20*/  FMUL.FTZ R29, R2, R113 ;  /* 0x00000071021d7220 */ /* 0x000fe40000410000 */
[C---:B------:R-:W-:Y:S04]  /*eb30*/  FMUL.FTZ R30, R0.reuse, R114 ;  /* 0x00000072001e7220 */ /* 0x040fe80000410000 */
[----:B------:R-:W-:Y:S02]  /*eb40*/  FMUL.FTZ R31, R0, R115 ;  /* 0x00000073001f7220 */ /* 0x000fe40000410000 */
[C---:B------:R-:W-:Y:S02]  /*eb50*/  FMUL.FTZ R35, R3.reuse, R119 ;  /* 0x0000007703237220 */ /* 0x040fe40000410000 */
[----:B------:R1:W-:Y:S01]  /*eb60*/  MUFU.EX2 R119, R43 ;  /* 0x0000002b00777308 */ /* 0x0003e20000000800 */
[C---:B------:R-:W-:Y:S02]  /*eb70*/  FMUL.FTZ R32, R68.reuse, R116 ;  /* 0x0000007444207220 */ /* 0x040fe40000410000 */
[-C--:B------:R-:W-:Y:S03]  /*eb80*/  HMMA.16816.F32.BF16 R28, R64, R38.reuse, R28 ;  /* 0x00000026401c723c */ /* 0x080fe6000004181c */
[----:B------:R-:W-:Y:S02]  /*eb90*/  FMUL.FTZ R33, R68, R117 ;  /* 0x0000007544217220 */ /* 0x000fe40000410000 */
[C---:B------:R-:W-:Y:S02]  /*eba0*/  FMUL.FTZ R34, R3.reuse, R118 ;  /* 0x0000007603227220 */ /* 0x040fe40000410000 */
[--C-:B------:R-:W-:Y:S02]  /*ebb0*/  FFMA.FTZ R116, R162, c[0x0][0x2d0], -R152.reuse ;  /* 0x0000b400a2747a23 */ /* 0x100fe40000010898 */
[----:B------:R-:W-:Y:S01]  /*ebc0*/  FMUL.FTZ R44, R2, R128 ;  /* 0x00000080022c7220 */ /* 0x000fe20000410000 */
[----:B------:R-:W-:Y:S02]  /*ebd0*/  MUFU.EX2 R162, R171 ;  /* 0x000000ab00a27308 */ /* 0x000fe40000000800 */
        /* <DEDUP_REMOVED lines=8> */
[----:B------:R-:W-:Y:S01]  /*ec60*/  FMUL.FTZ R41, R2, R125 ;  /* 0x0000007d02297220 */ /* 0x000fe20000410000 */
[-C--:B------:R-:W-:Y:S01]  /*ec70*/  HMMA.16816.F32.BF16 R36, R76, R52.reuse, R36 ;  /* 0x000000344c24723c */ /* 0x080fe20000041824 */
[----:B------:R2:W-:Y:S02]  /*ec80*/  MUFU.EX2 R125, R45 ;  /* 0x0000002d007d7308 */ /* 0x0005e40000000800 */
[C---:B------:R-:W-:Y:S02]  /*ec90*/  FMUL.FTZ R42, R0.reuse, R126 ;  /* 0x0000007e002a7220 */ /* 0x040fe40000410000 */
[C---:B-1----:R-:W-:Y:S02]  /*eca0*/  FMUL.FTZ R43, R0.reuse, R127 ;  /* 0x0000007f002b7220 */ /* 0x042fe40000410000 */
[C---:B------:R-:W-:Y:S02]  /*ecb0*/  FMUL.FTZ R47, R0.reuse, R131 ;  /* 0x00000083002f7220 */ /* 0x040fe40000410000 */
[----:B------:R-:W-:Y:S02]  /*ecc0*/  FMUL.FTZ R46, R0, R130 ;  /* 0x00000082002e7220 */ /* 0x000fe40000410000 */
[----:B------:R-:W-:Y:S01]  /*ecd0*/  MUFU.EX2 R178, R98 ;  /* 0x0000006200b27308 */ /* 0x000fe20000000800 */
[C---:B------:R-:W-:Y:S04]  /*ece0*/  HMMA.16816.F32.BF16 R40, R64.reuse, R52, R40 ;  /* 0x000000344028723c */ /* 0x040fe80000041828 */
[C---:B------:R-:W-:Y:S02]  /*ecf0*/  FMUL.FTZ R56, R2.reuse, R140 ;  /* 0x0000008c02387220 */ /* 0x040fe40000410000 */
[----:B------:R-:W-:Y:S02]  /*ed00*/  FMUL.FTZ R57, R2, R141 ;  /* 0x0000008d02397220 */ /* 0x000fe40000410000 */
[--C-:B------:R-:W-:Y:S01]  /*ed10*/  FFMA.FTZ R52, R231, c[0x0][0x2d0], -R153.reuse ;  /* 0x0000b400e7347a23 */ /* 0x100fe20000010899 */
[----:B------:R1:W-:Y:S03]  /*ed20*/  MUFU.EX2 R124, R48 ;  /* 0x00000030007c7308 */ /* 0x0003e60000000800 */
[----:B------:R-:W-:Y:S02]  /*ed30*/  FMUL.FTZ R53, R68, R137 ;  /* 0x0000008944357220 */ /* 0x000fe40000410000 */
[C---:B--2---:R-:W-:Y:S02]  /*ed40*/  FMUL.FTZ R45, R2.reuse, R129 ;  /* 0x00000081022d7220 */ /* 0x044fe40000410000 */
[C---:B------:R-:W-:Y:S02]  /*ed50*/  FMUL.FTZ R60, R2.reuse, R144 ;  /* 0x00000090023c7220 */ /* 0x040fe40000410000 */
[----:B------:R-:W-:Y:S01]  /*ed60*/  FMUL.FTZ R61, R2, R145 ;  /* 0x00000091023d7220 */ /* 0x000fe20000410000 */
[----:B------:R2:W-:Y:S01]  /*ed70*/  MUFU.EX2 R118, R52 ;  /* 0x0000003400767308 */ /* 0x0005e20000000800 */
[----:B------:R-:W-:Y:S01]  /*ed80*/  FMUL.FTZ R62, R0, R146 ;  /* 0x00000092003e7220 */ /* 0x000fe20000410000 */
[-C--:B------:R-:W-:Y:S03]  /*ed90*/  HMMA.16816.F32.BF16 R44, R64, R54.reuse, R44 ;  /* 0x00000036402c723c */ /* 0x080fe6000004182c */
[----:B------:R-:W-:Y:S02]  /*eda0*/  FFMA.FTZ R114, R181, c[0x0][0x2d0], -R152 ;  /* 0x0000b400b5727a23 */ /* 0x000fe40000010898 */
[----:B------:R-:W-:Y:S02]  /*edb0*/  FFMA.FTZ R106, R68, R246, R236 ;  /* 0x000000f6446a7223 */ /* 0x000fe400000100ec */
[--C-:B------:R-:W-:Y:S01]  /*edc0*/  FFMA.FTZ R111, R166, c[0x0][0x2d0], -R153.reuse ;  /* 0x0000b400a66f7a23 */ /* 0x100fe20000010899 */
[----:B------:R3:W-:Y:S01]  /*edd0*/  MUFU.EX2 R231, R59 ;  /* 0x0000003b00e77308 */ /* 0x0007e20000000800 */
[--C-:B------:R-:W-:Y:S03]  /*ede0*/  FFMA.FTZ R112, R167, c[0x0][0x2d0], -R153.reuse ;  /* 0x0000b400a7707a23 */ /* 0x100fe60000010899 */
[----:B-1----:R-:W-:Y:S02]  /*edf0*/  FMUL.FTZ R48, R68, R132 ;  /* 0x0000008444307220 */ /* 0x002fe40000410000 */
[----:B------:R-:W-:Y:S01]  /*ee00*/  LDSM.16.MT88.4 R132, [R186+0x2000] ;  /* 0x00200000ba84783b */ /* 0x000fe20000004200 */
[--C-:B------:R-:W-:Y:S02]  /*ee10*/  FFMA.FTZ R113, R165, c[0x0][0x2d0], -R153.reuse ;  /* 0x0000b400a5717a23 */ /* 0x100fe40000010899 */
[--C-:B------:R-:W-:Y:S01]  /*ee20*/  FFMA.FTZ R104, R223, c[0x0][0x2d0], -R152.reuse ;  /* 0x0000b400df687a23 */ /* 0x100fe20000010898 */
[----:B------:R-:W-:Y:S01]  /*ee30*/  MUFU.EX2 R137, R103 ;  /* 0x0000006700897308 */ /* 0x000fe20000000800 */
[C---:B------:R-:W-:Y:S04]  /*ee40*/  HMMA.16816.F32.BF16 R48, R76.reuse, R54, R48 ;  /* 0x000000364c30723c */ /* 0x040fe80000041830 */
[--C-:B--2---:R-:W-:Y:S02]  /*ee50*/  FFMA.FTZ R52, R230, c[0x0][0x2d0], -R153.reuse ;  /* 0x0000b400e6347a23 */ /* 0x104fe40000010899 */
[----:B------:R-:W-:Y:S02]  /*ee60*/  FFMA.FTZ R107, R219, c[0x0][0x2d0], -R152 ;  /* 0x0000b400db6b7a23 */ /* 0x000fe40000010898 */
[C---:B------:R-:W-:Y:S01]  /*ee70*/  FMUL.FTZ R54, R3.reuse, R138 ;  /* 0x0000008a03367220 */ /* 0x040fe20000410000 */
[----:B------:R1:W2:Y:S03]  /*ee80*/  MUFU.EX2 R122, R52 ;  /* 0x00000034007a7308 */ /* 0x0002a60000000800 */
[C---:B------:R-:W-:Y:S02]  /*ee90*/  FMUL.FTZ R55, R3.reuse, R139 ;  /* 0x0000008b03377220 */ /* 0x040fe40000410000 */
[----:B---3--:R-:W-:Y:S02]  /*eea0*/  FMUL.FTZ R59, R0, R143 ;  /* 0x0000008f003b7220 */ /* 0x008fe40000410000 */
[----:B------:R-:W-:Y:S02]  /*eeb0*/  FFMA.FTZ R105, R3, R207, R200 ;  /* 0x000000cf03697223 */ /* 0x000fe400000100c8 */
[--C-:B------:R-:W-:Y:S01]  /*eec0*/  FFMA.FTZ R108, R218, c[0x0][0x2d0], -R152.reuse ;  /* 0x0000b400da6c7a23 */ /* 0x100fe20000010898 */
[----:B------:R3:W-:Y:S01]  /*eed0*/  MUFU.EX2 R230, R63 ;  /* 0x0000003f00e67308 */ /* 0x0007e20000000800 */
[--C-:B------:R-:W-:Y:S02]  /*eee0*/  FFMA.FTZ R109, R215, c[0x0][0x2d0], -R152.reuse ;  /* 0x0000b400d76d7a23 */ /* 0x100fe40000010898 */
[--C-:B------:R-:W-:Y:S07]  /*eef0*/  FFMA.FTZ R110, R214, c[0x0][0x2d0], -R152.reuse ;  /* 0x0000b400d66e7a23 */ /* 0x100fee0000010898 */
[----:B------:R-:W-:Y:S01]  /*ef00*/  MUFU.EX2 R139, R96 ;  /* 0x00000060008b7308 */ /* 0x000fe20000000800 */
[--C-:B-1----:R-:W-:Y:S09]  /*ef10*/  FFMA.FTZ R52, R227, c[0x0][0x2d0], -R153.reuse ;  /* 0x0000b400e3347a23 */ /* 0x102ff20000010899 */
[----:B------:R1:W-:Y:S01]  /*ef20*/  MUFU.EX2 R123, R52 ;  /* 0x00000034007b7308 */ /* 0x0003e20000000800 */
[----:B---3--:R-:W-:Y:S09]  /*ef30*/  FMUL.FTZ R63, R0, R147 ;  /* 0x00000093003f7220 */ /* 0x008ff20000410000 */
[----:B------:R3:W-:Y:S10]  /*ef40*/  MUFU.EX2 R227, R58 ;  /* 0x0000003a00e37308 */ /* 0x0007f40000000800 */
[----:B------:R-:W-:Y:S01]  /*ef50*/  MUFU.EX2 R138, R102 ;  /* 0x00000066008a7308 */ /* 0x000fe20000000800 */
[--C-:B-1----:R-:W-:Y:S09]  /*ef60*/  FFMA.FTZ R52, R226, c[0x0][0x2d0], -R153.reuse ;  /* 0x0000b400e2347a23 */ /* 0x102ff20000010899 */
[----:B------:R1:W-:Y:S01]  /*ef70*/  MUFU.EX2 R131, R52 ;  /* 0x0000003400837308 */ /* 0x0003e20000000800 */
[----:B---3--:R-:W-:Y:S09]  /*ef80*/  FMUL.FTZ R58, R0, R142 ;  /* 0x0000008e003a7220 */ /* 0x008ff20000410000 */
[----:B------:R3:W-:Y:S10]  /*ef90*/  MUFU.EX2 R226, R73 ;  /* 0x0000004900e27308 */ /* 0x0007f40000000800 */
[----:B------:R-:W-:Y:S01]  /*efa0*/  MUFU.EX2 R200, R97 ;  /* 0x0000006100c87308 */ /* 0x000fe20000000800 */
[----:B-1----:R-:W-:Y:S09]  /*efb0*/  FMUL.FTZ R52, R68, R136 ;  /* 0x0000008844347220 */ /* 0x002ff20000410000 */
[----:B------:R1:W-:Y:S01]  /*efc0*/  MUFU.EX2 R142, R100 ;  /* 0x00000064008e7308 */ /* 0x0003e20000000800 */
[-C--:B------:R-:W-:Y:S03]  /*efd0*/  HMMA.16816.F32.BF16 R52, R76, R80.reuse, R52 ;  /* 0x000000504c34723c */ /* 0x080fe60000041834 */
[--C-:B---3--:R-:W-:Y:S05]  /*efe0*/  FFMA.FTZ R73, R232, c[0x0][0x2d0], -R152.reuse ;  /* 0x0000b400e8497a23 */ /* 0x108fea0000010898 */
[C---:B------:R-:W-:Y:S01]  /*eff0*/  HMMA.16816.F32.BF16 R56, R64.reuse, R80, R56 ;  /* 0x000000504038723c */ /* 0x040fe20000041838 */
[----:B------:R3:W-:Y:S06]  /*f000*/  MUFU.EX2 R117, R73 ;  /* 0x0000004900757308 */ /* 0x0007ec0000000800 */
[----:B--2---:R-:W-:Y:S01]  /*f010*/  F2FP.BF16.PACK_AB R80, R122, R118 ;  /* 0x000000767a50723e */ /* 0x004fe200000010ff */
[-C--:B------:R-:W-:Y:S03]  /*f020*/  HMMA.16816.F32.BF16 R60, R64, R82.reuse, R60 ;  /* 0x00000052403c723c */ /* 0x080fe6000004183c */
[----:B------:R-:W-:Y:S04]  /*f030*/  MUFU.EX2 R181, R168 ;  /* 0x000000a800b57308 */ /* 0x000fe80000000800 */
[--C-:B------:R-:W-:Y:S01]  /*f040*/  FFMA.FTZ R64, R234, c[0x0][0x2d0], -R152.reuse ;  /* 0x0000b400ea407a23 */ /* 0x100fe20000010898 */
[----:B-1----:R-:W-:Y:S01]  /*f050*/  LDSM.16.MT88.4 R100, [R185+0x2000] ;  /* 0x00200000b964783b */ /* 0x002fe20000004200 */
[----:B------:R-:W-:Y:S03]  /*f060*/  FFMA.FTZ R65, R233, c[0x0][0x2d0], -R152 ;  /* 0x0000b400e9417a23 */ /* 0x000fe60000010898 */
[C---:B------:R-:W-:Y:S01]  /*f070*/  FMUL.FTZ R66, R3.reuse, R150 ;  /* 0x0000009603427220 */ /* 0x040fe20000410000 */
[----:B------:R1:W2:Y:S01]  /*f080*/  MUFU.EX2 R120, R64 ;  /* 0x0000004000787308 */ /* 0x0002a20000000800 */
[----:B------:R-:W-:Y:S01]  /*f090*/  FMUL.FTZ R67, R3, R151 ;  /* 0x0000009703437220 */ /* 0x000fe20000410000 */
[----:B------:R-:W-:Y:S01]  /*f0a0*/  F2FP.BF16.PACK_AB R151, R162, R163 ;  /* 0x000000a3a297723e */ /* 0x000fe200000010ff */
[----:B------:R-:W-:Y:S02]  /*f0b0*/  FFMA.FTZ R3, R0, R183, R176 ;  /* 0x000000b700037223 */ /* 0x000fe400000100b0 */
[--C-:B---3--:R-:W-:Y:S02]  /*f0c0*/  FFMA.FTZ R73, R225, c[0x0][0x2d0], -R153.reuse ;  /* 0x0000b400e1497a23 */ /* 0x108fe40000010899 */
[----:B------:R-:W-:Y:S02]  /*f0d0*/  FFMA.FTZ R153, R160, c[0x0][0x2d0], -R153 ;  /* 0x0000b400a0997a23 */ /* 0x000fe40000010899 */
[----:B------:R-:W-:Y:S01]  /*f0e0*/  FADD.FTZ R3, R179, R3 ;  /* 0x00000003b3037221 */ /* 0x000fe20000010000 */
[----:B------:R3:W-:Y:S01]  /*f0f0*/  MUFU.EX2 R121, R65 ;  /* 0x0000004100797308 */ /* 0x0007e20000000800 */
[----:B------:R-:W-:Y:S02]  /*f100*/  FADD.FTZ R0, R237, R105 ;  /* 0x00000069ed007221 */ /* 0x000fe40000010000 */
[----:B------:R-:W-:Y:S02]  /*f110*/  FADD.FTZ R3, R182, R3 ;  /* 0x00000003b6037221 */ /* 0x000fe40000010000 */
[----:B------:R-:W-:Y:S02]  /*f120*/  FADD.FTZ R0, R205, R0 ;  /* 0x00000000cd007221 */ /* 0x000fe40000010000 */
[----:B------:R-:W-:Y:S02]  /*f130*/  FADD.FTZ R3, R240, R3 ;  /* 0x00000003f0037221 */ /* 0x000fe40000010000 */
[----:B------:R-:W-:Y:S01]  /*f140*/  FADD.FTZ R0, R248, R0 ;  /* 0x00000000f8007221 */ /* 0x000fe20000010000 */
[----:B------:R4:W-:Y:S01]  /*f150*/  MUFU.EX2 R168, R99 ;  /* 0x0000006300a87308 */ /* 0x0009e20000000800 */
[--C-:B-1----:R-:W-:Y:S01]  /*f160*/  FFMA.FTZ R64, R235, c[0x0][0x2d0], -R152.reuse ;  /* 0x0000b400eb407a23 */ /* 0x102fe20000010898 */
[----:B--2---:R-:W-:Y:S01]  /*f170*/  F2FP.BF16.PACK_AB R81, R120, R117 ;  /* 0x000000757851723e */ /* 0x004fe200000010ff */
[----:B------:R-:W-:Y:S07]  /*f180*/  FFMA.FTZ R152, R164, c[0x0][0x2d0], -R152 ;  /* 0x0000b400a4987a23 */ /* 0x000fee0000010898 */
[----:B------:R1:W2:Y:S01]  /*f190*/  MUFU.EX2 R130, R64 ;  /* 0x0000004000827308 */ /* 0x0002a20000000800 */
[C---:B---3--:R-:W-:Y:S09]  /*f1a0*/  FMUL.FTZ R65, R68.reuse, R149 ;  /* 0x0000009544417220 */ /* 0x048ff20000410000 */
[----:B------:R-:W-:Y:S01]  /*f1b0*/  MUFU.EX2 R129, R73 ;  /* 0x0000004900817308 */ /* 0x000fe20000000800 */
[----:B----4-:R-:W-:Y:S09]  /*f1c0*/  LDSM.16.MT88.4 R96, [R186+0x1000] ;  /* 0x00100000ba60783b */ /* 0x010ff20000004200 */
[----:B------:R3:W-:Y:S01]  /*f1d0*/  MUFU.EX2 R176, R75 ;  /* 0x0000004b00b07308 */ /* 0x0007e20000000800 */
[----:B-1----:R-:W-:Y:S01]  /*f1e0*/  FMUL.FTZ R64, R68, R148 ;  /* 0x0000009444407220 */ /* 0x002fe20000410000 */
[----:B------:R-:W-:Y:S01]  /*f1f0*/  F2FP.BF16.PACK_AB R148, R173, R210 ;  /* 0x000000d2ad94723e */ /* 0x000fe200000010ff */
[----:B------:R-:W-:Y:S01]  /*f200*/  FFMA.FTZ R68, R2, R208, R177 ;  /* 0x000000d002447223 */ /* 0x000fe200000100b1 */
[----:B-----5:R-:W-:Y:S01]  /*f210*/  ISETP.GT.AND P0, PT, R211, R212, PT ;  /* 0x000000d4d300720c */ /* 0x020fe20003f04270 */
[----:B------:R-:W-:Y:S05]  /*f220*/  FADD.FTZ R2, R239, R106 ;  /* 0x0000006aef027221 */ /* 0x000fea0000010000 */
[----:B------:R1:W-:Y:S01]  /*f230*/  MUFU.EX2 R183, R74 ;  /* 0x0000004a00b77308 */ /* 0x0003e20000000800 */
[----:B------:R-:W-:Y:S04]  /*f240*/  HMMA.16816.F32.BF16 R64, R76, R82, R64 ;  /* 0x000000524c40723c */ /* 0x000fe80000041840 */
[----:B------:R-:W-:Y:S02]  /*f250*/  FADD.FTZ R2, R238, R2 ;  /* 0x00000002ee027221 */ /* 0x000fe40000010000 */
[----:B------:R-:W-:Y:S01]  /*f260*/  FADD.FTZ R68, R204, R68 ;  /* 0x00000044cc447221 */ /* 0x000fe20000010000 */
[----:B------:R-:W-:Y:S01]  /*f270*/  F2FP.BF16.PACK_AB R76, R243, R119 ;  /* 0x00000077f34c723e */ /* 0x000fe200000010ff */
[----:B------:R-:W-:Y:S01]  /*f280*/  FADD.FTZ R2, R247, R2 ;  /* 0x00000002f7027221 */ /* 0x000fe20000010000 */
[----:B------:R-:W-:Y:S01]  /*f290*/  F2FP.BF16.PACK_AB R77, R242, R180 ;  /* 0x000000b4f24d723e */ /* 0x000fe200000010ff */
[----:B------:R-:W-:Y:S02]  /*f2a0*/  MUFU.EX2 R136, R104 ;  /* 0x0000006800887308 */ /* 0x000fe40000000800 */
[----:B------:R-:W-:Y:S01]  /*f2b0*/  F2FP.BF16.PACK_AB R78, R125, R241 ;  /* 0x000000f17d4e723e */ /* 0x000fe200000010ff */
[----:B---3--:R-:W-:Y:S01]  /*f2c0*/  FADD.FTZ R75, R119, R2 ;  /* 0x00000002774b7221 */ /* 0x008fe20000010000 */
[----:B------:R-:W-:Y:S01]  /*f2d0*/  F2FP.BF16.PACK_AB R79, R251, R124 ;  /* 0x0000007cfb4f723e */ /* 0x000fe200000010ff */
[----:B------:R-:W-:Y:S01]  /*f2e0*/  FADD.FTZ R2, R117, R3 ;  /* 0x0000000375027221 */ /* 0x000fe20000010000 */
[----:B------:R-:W-:Y:S01]  /*f2f0*/  F2FP.BF16.PACK_AB R82, R131, R123 ;  /* 0x0000007b8352723e */ /* 0x000fe200000010ff */
[----:B------:R-:W-:Y:S01]  /*f300*/  FADD.FTZ R68, R206, R68 ;  /* 0x00000044ce447221 */ /* 0x000fe20000010000 */
[----:B--2---:R-:W-:Y:S01]  /*f310*/  F2FP.BF16.PACK_AB R83, R130, R121 ;  /* 0x000000798253723e */ /* 0x004fe200000010ff */
[----:B------:R-:W-:Y:S01]  /*f320*/  FADD.FTZ R2, R120, R2 ;  /* 0x0000000278027221 */ /* 0x000fe20000010000 */
[----:B------:R-:W-:Y:S01]  /*f330*/  MUFU.EX2 R177, R169 ;  /* 0x000000a900b17308 */ /* 0x000fe20000000800 */
[-C--:B------:R-:W-:Y:S03]  /*f340*/  HMMA.16816.F32.BF16 R4, R76, R84.reuse, R4 ;  /* 0x000000544c04723c */ /* 0x080fe60000041804 */
[----:B------:R-:W-:Y:S02]  /*f350*/  FADD.FTZ R68, R244, R68 ;  /* 0x00000044f4447221 */ /* 0x000fe40000010000 */
[----:B-1----:R-:W-:Y:S02]  /*f360*/  FADD.FTZ R74, R180, R0 ;  /* 0x00000000b44a7221 */ /* 0x002fe40000010000 */
[----:B------:R-:W-:Y:S01]  /*f370*/  FADD.FTZ R73, R118, R68 ;  /* 0x0000004476497221 */ /* 0x000fe20000010000 */
[C---:B------:R-:W-:Y:S01]  /*f380*/  HMMA.16816.F32.BF16 R8, R80.reuse, R84, R8 ;  /* 0x000000545008723c */ /* 0x040fe20000041808 */
[----:B------:R-:W-:Y:S03]  /*f390*/  MUFU.EX2 R143, R157 ;  /* 0x0000009d008f7308 */ /* 0x000fe60000000800 */
[----:B------:R-:W-:Y:S02]  /*f3a0*/  FADD.FTZ R3, R122, R73 ;  /* 0x000000497a037221 */ /* 0x000fe40000010000 */
[----:B------:R-:W-:Y:S02]  /*f3b0*/  FADD.FTZ R0, R243, R75 ;  /* 0x0000004bf3007221 */ /* 0x000fe40000010000 */
[-C--:B------:R-:W-:Y:S03]  /*f3c0*/  HMMA.16816.F32.BF16 R12, R80, R86.reuse, R12 ;  /* 0x00000056500c723c */ /* 0x080fe6000004180c */
[----:B------:R-:W-:Y:S01]  /*f3d0*/  MUFU.EX2 R169, R156 ;  /* 0x0000009c00a97308 */ /* 0x000fe20000000800 */
[----:B------:R-:W-:Y:S02]  /*f3e0*/  FADD.FTZ R68, R242, R74 ;  /* 0x0000004af2447221 */ /* 0x000fe40000010000 */
[----:B------:R-:W-:Y:S02]  /*f3f0*/  FADD.FTZ R74, R241, R0 ;  /* 0x00000000f14a7221 */ /* 0x000fe40000010000 */
[C---:B------:R-:W-:Y:S01]  /*f400*/  HMMA.16816.F32.BF16 R16, R76.reuse, R86, R16 ;  /* 0x000000564c10723c */ /* 0x040fe20000041810 */
[----:B------:R-:W1:Y:S03]  /*f410*/  LDSM.16.MT88.4 R84, [R188+0x800] ;  /* 0x00080000bc54783b */ /* 0x000e660000004200 */
[----:B------:R-:W-:Y:S01]  /*f420*/  FADD.FTZ R73, R124, R68 ;  /* 0x000000447c497221 */ /* 0x000fe20000010000 */
[----:B------:R-:W-:Y:S01]  /*f430*/  MUFU.EX2 R156, R153 ;  /* 0x00000099009c7308 */ /* 0x000fe20000000800 */
[----:B------:R-:W-:Y:S02]  /*f440*/  FADD.FTZ R68, R123, R3 ;  /* 0x000000037b447221 */ /* 0x000fe40000010000 */
[-C--:B------:R-:W-:Y:S04]  /*f450*/  HMMA.16816.F32.BF16 R20, R76, R88.reuse, R20 ;  /* 0x000000584c14723c */ /* 0x080fe80000041814 */
[----:B------:R-:W-:Y:S02]  /*f460*/  FADD.FTZ R0, R121, R2 ;  /* 0x0000000279007221 */ /* 0x000fe40000010000 */
[----:B------:R-:W-:Y:S01]  /*f470*/  FADD.FTZ R2, R131, R68 ;  /* 0x0000004483027221 */ /* 0x000fe20000010000 */
[----:B------:R2:W-:Y:S01]  /*f480*/  MUFU.EX2 R153, R116 ;  /* 0x0000007400997308 */ /* 0x0005e20000000800 */
[C---:B------:R-:W-:Y:S04]  /*f490*/  HMMA.16816.F32.BF16 R24, R80.reuse, R88, R24 ;  /* 0x000000585018723c */ /* 0x040fe80000041818 */
[----:B------:R-:W-:Y:S01]  /*f4a0*/  FADD.FTZ R0, R130, R0 ;  /* 0x0000000082007221 */ /* 0x000fe20000010000 */
[----:B------:R-:W-:Y:S01]  /*f4b0*/  MOV R68, R69 ;  /* 0x0000004500447202 */ /* 0x000fe20000000f00 */
[----:B------:R-:W-:Y:S02]  /*f4c0*/  FADD.FTZ R3, R251, R73 ;  /* 0x00000049fb037221 */ /* 0x000fe40000010000 */
[-C--:B------:R-:W-:Y:S01]  /*f4d0*/  HMMA.16816.F32.BF16 R28, R80, R90.reuse, R28 ;  /* 0x0000005a501c723c */ /* 0x080fe2000004181c */
[----:B------:R-:W-:Y:S07]  /*f4e0*/  MUFU.EX2 R207, R155 ;  /* 0x0000009b00cf7308 */ /* 0x000fee0000000800 */
[C---:B------:R-:W-:Y:S01]  /*f4f0*/  HMMA.16816.F32.BF16 R32, R76.reuse, R90, R32 ;  /* 0x0000005a4c20723c */ /* 0x040fe20000041820 */
[----:B------:R-:W3:Y:S02]  /*f500*/  LDSM.16.MT88.4 R88, [R185+0x1000] ;  /* 0x00100000b958783b */ /* 0x000ee40000004200 */
[----:B------:R-:W-:Y:S05]  /*f510*/  MUFU.EX2 R208, R154 ;  /* 0x0000009a00d07308 */ /* 0x000fea0000000800 */
[-C--:B------:R-:W-:Y:S01]  /*f520*/  HMMA.16816.F32.BF16 R36, R76, R92.reuse, R36 ;  /* 0x0000005c4c24723c */ /* 0x080fe20000041824 */
[----:B--2---:R-:W-:Y:S04]  /*f530*/  LDSM.16.MT88.4 R116, [R189+0x2000] ;  /* 0x00200000bd74783b */ /* 0x004fe80000004200 */
[----:B------:R-:W-:Y:S03]  /*f540*/  MUFU.EX2 R167, R158 ;  /* 0x0000009e00a77308 */ /* 0x000fe60000000800 */
[C---:B------:R-:W-:Y:S07]  /*f550*/  HMMA.16816.F32.BF16 R40, R80.reuse, R92, R40 ;  /* 0x0000005c5028723c */ /* 0x040fee0000041828 */
[----:B------:R-:W2:Y:S01]  /*f560*/  MUFU.EX2 R166, R159 ;  /* 0x0000009f00a67308 */ /* 0x000ea20000000800 */
[-C--:B------:R-:W-:Y:S08]  /*f570*/  HMMA.16816.F32.BF16 R44, R80, R94.reuse, R44 ;  /* 0x0000005e502c723c */ /* 0x080ff0000004182c */
[C---:B------:R-:W-:Y:S01]  /*f580*/  HMMA.16816.F32.BF16 R48, R76.reuse, R94, R48 ;  /* 0x0000005e4c30723c */ /* 0x040fe20000041830 */
[----:B------:R-:W4:Y:S01]  /*f590*/  LDSM.16.MT88.4 R92, [R189+0x1000] ;  /* 0x00100000bd5c783b */ /* 0x000f220000004200 */
[----:B------:R-:W-:Y:S06]  /*f5a0*/  MUFU.EX2 R165, R174 ;  /* 0x000000ae00a57308 */ /* 0x000fec0000000800 */
[-C--:B-1----:R-:W-:Y:S04]  /*f5b0*/  HMMA.16816.F32.BF16 R52, R76, R84.reuse, R52 ;  /* 0x000000544c34723c */ /* 0x082fe80000041834 */
[----:B------:R-:W1:Y:S01]  /*f5c0*/  MUFU.EX2 R164, R175 ;  /* 0x000000af00a47308 */ /* 0x000e620000000800 */
[----:B--2---:R-:W-:Y:S03]  /*f5d0*/  F2FP.BF16.PACK_AB R149, R166, R167 ;  /* 0x000000a7a695723e */ /* 0x004fe600000010ff */
[C---:B------:R-:W-:Y:S06]  /*f5e0*/  HMMA.16816.F32.BF16 R56, R80.reuse, R84, R56 ;  /* 0x000000545038723c */ /* 0x040fec0000041838 */
[----:B------:R-:W2:Y:S02]  /*f5f0*/  MUFU.EX2 R157, R113 ;  /* 0x00000071009d7308 */ /* 0x000ea40000000800 */
[-C--:B------:R-:W-:Y:S07]  /*f600*/  HMMA.16816.F32.BF16 R60, R80, R86.reuse, R60 ;  /* 0x00000056503c723c */ /* 0x080fee000004183c */
[----:B------:R-:W-:Y:S01]  /*f610*/  F2FP.BF16.PACK_AB R80, R183, R129 ;  /* 0x00000081b750723e */ /* 0x000fe200000010ff */
[----:B------:R-:W-:Y:S01]  /*f620*/  HMMA.16816.F32.BF16 R64, R76, R86, R64 ;  /* 0x000000564c40723c */ /* 0x000fe20000041840 */
[----:B------:R-:W5:Y:S01]  /*f630*/  LDSM.16.MT88.4 R84, [R188+0x1000] ;  /* 0x00100000bc54783b */ /* 0x000f620000004200 */
        /* <DEDUP_REMOVED lines=8> */
[----:B------:R-:W-:Y:S02]  /*f6c0*/  F2FP.BF16.PACK_AB R83, R136, R137 ;  /* 0x000000898853723e */ /* 0x000fe400000010ff */
[----:B-1----:R-:W-:Y:S02]  /*f6d0*/  F2FP.BF16.PACK_AB R150, R164, R165 ;  /* 0x000000a5a496723e */ /* 0x002fe400000010ff */
[----:B--2---:R-:W-:Y:S01]  /*f6e0*/  F2FP.BF16.PACK_AB R146, R156, R157 ;  /* 0x0000009d9c92723e */ /* 0x004fe200000010ff */
[-C--:B---3--:R-:W-:Y:S01]  /*f6f0*/  HMMA.16816.F32.BF16 R4, R76, R88.reuse, R4 ;  /* 0x000000584c04723c */ /* 0x088fe20000041804 */
[----:B------:R-:W-:Y:S07]  /*f700*/  MUFU.EX2 R161, R109 ;  /* 0x0000006d00a17308 */ /* 0x000fee0000000800 */
[C---:B------:R-:W-:Y:S03]  /*f710*/  HMMA.16816.F32.BF16 R8, R80.reuse, R88, R8 ;  /* 0x000000585008723c */ /* 0x040fe60000041808 */
[----:B------:R-:W-:Y:S05]  /*f720*/  MUFU.EX2 R160, R110 ;  /* 0x0000006e00a07308 */ /* 0x000fea0000000800 */
[-C--:B------:R-:W-:Y:S05]  /*f730*/  HMMA.16816.F32.BF16 R12, R80, R90.reuse, R12 ;  /* 0x0000005a500c723c */ /* 0x080fea000004180c */
[----:B------:R-:W-:Y:S03]  /*f740*/  MUFU.EX2 R158, R112 ;  /* 0x00000070009e7308 */ /* 0x000fe60000000800 */
[C---:B------:R-:W-:Y:S01]  /*f750*/  HMMA.16816.F32.BF16 R16, R76.reuse, R90, R16 ;  /* 0x0000005a4c10723c */ /* 0x040fe20000041810 */
[----:B------:R-:W1:Y:S06]  /*f760*/  LDSM.16.MT88.4 R88, [R185+0x1800] ;  /* 0x00180000b958783b */ /* 0x000e6c0000004200 */
[----:B------:R-:W-:Y:S01]  /*f770*/  MUFU.EX2 R155, R114 ;  /* 0x00000072009b7308 */ /* 0x000fe20000000800 */
[-C--:B----4-:R-:W-:Y:S08]  /*f780*/  HMMA.16816.F32.BF16 R20, R76, R92.reuse, R20 ;  /* 0x0000005c4c14723c */ /* 0x090ff00000041814 */
[C---:B------:R-:W-:Y:S01]  /*f790*/  HMMA.16816.F32.BF16 R24, R80.reuse, R92, R24 ;  /* 0x0000005c5018723c */ /* 0x040fe20000041818 */
[----:B------:R-:W2:Y:S07]  /*f7a0*/  MUFU.EX2 R154, R115 ;  /* 0x00000073009a7308 */ /* 0x000eae0000000800 */
[-C--:B------:R-:W-:Y:S03]  /*f7b0*/  HMMA.16816.F32.BF16 R28, R80, R94.reuse, R28 ;  /* 0x0000005e501c723c */ /* 0x080fe6000004181c */
[----:B------:R-:W3:Y:S05]  /*f7c0*/  MUFU.EX2 R159, R111 ;  /* 0x0000006f009f7308 */ /* 0x000eea0000000800 */
[C---:B------:R-:W-:Y:S01]  /*f7d0*/  HMMA.16816.F32.BF16 R32, R76.reuse, R94, R32 ;  /* 0x0000005e4c20723c */ /* 0x040fe20000041820 */
[----:B------:R-:W4:Y:S07]  /*f7e0*/  LDSM.16.MT88.4 R92, [R189+0x1800] ;  /* 0x00180000bd5c783b */ /* 0x000f2e0000004200 */
[-C--:B------:R-:W-:Y:S04]  /*f7f0*/  HMMA.16816.F32.BF16 R36, R76, R96.reuse, R36 ;  /* 0x000000604c24723c */ /* 0x080fe80000041824 */
[----:B--2---:R-:W-:Y:S04]  /*f800*/  F2FP.BF16.PACK_AB R145, R154, R155 ;  /* 0x0000009b9a91723e */ /* 0x004fe800000010ff */
[C---:B------:R-:W-:Y:S04]  /*f810*/  HMMA.16816.F32.BF16 R40, R80.reuse, R96, R40 ;  /* 0x000000605028723c */ /* 0x040fe80000041828 */
[----:B---3--:R-:W-:Y:S04]  /*f820*/  F2FP.BF16.PACK_AB R144, R158, R159 ;  /* 0x0000009f9e90723e */ /* 0x008fe800000010ff */
[-C--:B------:R-:W-:Y:S08]  /*f830*/  HMMA.16816.F32.BF16 R44, R80, R98.reuse, R44 ;  /* 0x00000062502c723c */ /* 0x080ff0000004182c */
[C---:B------:R-:W-:Y:S01]  /*f840*/  HMMA.16816.F32.BF16 R48, R76.reuse, R98, R48 ;  /* 0x000000624c30723c */ /* 0x040fe20000041830 */
[----:B------:R-:W2:Y:S07]  /*f850*/  LDSM.16.MT88.4 R96, [R186+0x1800] ;  /* 0x00180000ba60783b */ /* 0x000eae0000004200 */
[-C--:B-----5:R-:W-:Y:S08]  /*f860*/  HMMA.16816.F32.BF16 R52, R76, R84.reuse, R52 ;  /* 0x000000544c34723c */ /* 0x0a0ff00000041834 */
        /* <DEDUP_REMOVED lines=13> */
[C---:B------:R-:W-:Y:S08]  /*f940*/  HMMA.16816.F32.BF16 R8, R80.reuse, R88, R8 ;  /* 0x000000585008723c */ /* 0x040ff00000041808 */
[-C--:B------:R-:W-:Y:S08]  /*f950*/  HMMA.16816.F32.BF16 R12, R80, R90.reuse, R12 ;  /* 0x0000005a500c723c */ /* 0x080ff0000004180c */
[C---:B------:R-:W-:Y:S08]  /*f960*/  HMMA.16816.F32.BF16 R16, R76.reuse, R90, R16 ;  /* 0x0000005a4c10723c */ /* 0x040ff00000041810 */
[-C--:B----4-:R-:W-:Y:S08]  /*f970*/  HMMA.16816.F32.BF16 R20, R76, R92.reuse, R20 ;  /* 0x0000005c4c14723c */ /* 0x090ff00000041814 */
[C---:B------:R-:W-:Y:S08]  /*f980*/  HMMA.16816.F32.BF16 R24, R80.reuse, R92, R24 ;  /* 0x0000005c5018723c */ /* 0x040ff00000041818 */
[-C--:B------:R-:W-:Y:S08]  /*f990*/  HMMA.16816.F32.BF16 R28, R80, R94.reuse, R28 ;  /* 0x0000005e501c723c */ /* 0x080ff0000004181c */
[C---:B------:R-:W-:Y:S08]  /*f9a0*/  HMMA.16816.F32.BF16 R32, R76.reuse, R94, R32 ;  /* 0x0000005e4c20723c */ /* 0x040ff00000041820 */
[-C--:B--2---:R-:W-:Y:S08]  /*f9b0*/  HMMA.16816.F32.BF16 R36, R76, R96.reuse, R36 ;  /* 0x000000604c24723c */ /* 0x084ff00000041824 */
[C---:B------:R-:W-:Y:S08]  /*f9c0*/  HMMA.16816.F32.BF16 R40, R80.reuse, R96, R40 ;  /* 0x000000605028723c */ /* 0x040ff00000041828 */
[-C--:B------:R-:W-:Y:S08]  /*f9d0*/  HMMA.16816.F32.BF16 R44, R80, R98.reuse, R44 ;  /* 0x00000062502c723c */ /* 0x080ff0000004182c */
[C---:B------:R-:W-:Y:S08]  /*f9e0*/  HMMA.16816.F32.BF16 R48, R76.reuse, R98, R48 ;  /* 0x000000624c30723c */ /* 0x040ff00000041830 */
[-C--:B---3--:R-:W-:Y:S08]  /*f9f0*/  HMMA.16816.F32.BF16 R52, R76, R84.reuse, R52 ;  /* 0x000000544c34723c */ /* 0x088ff00000041834 */
        /* <DEDUP_REMOVED lines=71> */
[----:B------:R1:W-:Y:S01]  /*fe70*/  STL [R1], R5 ;  /* 0x0000000501007387 */ /* 0x0003e20000100800 */
[----:B------:R-:W-:Y:S01]  /*fe80*/  FADD.FTZ R246, R164, R3 ;  /* 0x00000003a4f67221 */ /* 0x000fe20000010000 */
[----:B------:R-:W-:Y:S01]  /*fe90*/  IADD3 R0, R211, -0x1, RZ ;  /* 0xffffffffd3007810 */ /* 0x000fe20007ffe0ff */
[----:B------:R-:W-:Y:S02]  /*fea0*/  FADD.FTZ R3, R156, R4 ;  /* 0x000000049c037221 */ /* 0x000fe40000010000 */
[----:B------:R-:W-:Y:S01]  /*feb0*/  FADD.FTZ R2, R84, R2 ;  /* 0x0000000254027221 */ /* 0x000fe20000010000 */
[----:B------:R-:W-:Y:S02]  /*fec0*/  MOV R211, R0 ;  /* 0x0000000000d37202 */ /* 0x000fe40000000f00 */
[----:B------:R1:W-:Y:S01]  /*fed0*/  STL [R1+0x8], R3 ;  /* 0x0000080301007387 */ /* 0x0003e20000100800 */
[----:B------:R-:W-:Y:S03]  /*fee0*/  MOV R84, R72 ;  /* 0x0000004800547202 */ /* 0x000fe60000000f00 */
[----:B------:R1:W-:Y:S02]  /*fef0*/  STL [R1+0x4], R2 ;  /* 0x0000040201007387 */ /* 0x0003e40000100800 */
[----:B-1----:R-:W-:-:S05]  /*ff00*/  @P0 BRA `(.L_x_1479) ;  /* 0xffffc32000000947 */ /* 0x002fca000383ffff */
.L_x_1472:
[----:B------:R-:W-:Y:S05]  /*ff10*/  BRA.DIV ~URZ, `(.L_x_1480) ;  /* 0x00008ed27f007947 */ /* 0x000fea000b800000 */
[----:B------:R1:W2:Y:S02]  /*ff20*/  SHFL.BFLY PT, R0, R246, 0x2, 0x1f ;  /* 0x0c401f00f6007f89 */ /* 0x0002a400000e0000 */
.L_x_1580:
[----:B--2---:R-:W-:Y:S01]  /*ff30*/  FADD.FTZ R5, R0, R246 ;  /* 0x000000f600057221 */ /* 0x004fe20000010000 */
[----:B------:R-:W-:Y:S05]  /*ff40*/  BRA.DIV ~URZ, `(.L_x_1481) ;  /* 0x00008ef27f007947 */ /* 0x000fea000b800000 */
[----:B------:R-:W2:Y:S04]  /*ff50*/  LDL.LU R10, [R1] ;  /* 0x00000000010a7983 */ /* 0x000ea80000300800 */
[----:B------:R-:W3:Y:S04]  /*ff60*/  LDL.LU R3, [R1+0x8] ;  /* 0x0000080001037983 */ /* 0x000ee80000300800 */
[----:B------:R-:W4:Y:S04]  /*ff70*/  LDL.LU R9, [R1+0x4] ;  /* 0x0000040001097983 */ /* 0x000f280000300800 */
[----:B--2---:R-:W2:Y:S04]  /*ff80*/  SHFL.BFLY PT, R0, R10, 0x2, 0x1f ;  /* 0x0c401f000a007f89 */ /* 0x004ea800000e0000 */
[----:B---3--:R-:W3:Y:S04]  /*ff90*/  SHFL.BFLY PT, R2, R3, 0x2, 0x1f ;  /* 0x0c401f0003027f89 */ /* 0x008ee800000e0000 */
[----:B----4-:R-:W4:Y:S01]  /*ffa0*/  SHFL.BFLY PT, R4, R9, 0x2, 0x1f ;  /* 0x0c401f0009047f89 */ /* 0x010f2200000e0000 */
[----:B--2---:R-:W-:-:S02]  /*ffb0*/  FADD.FTZ R0, R0, R10 ;  /* 0x0000000a00007221 */ /* 0x004fc40000010000 */
[----:B---3--:R-:W-:-:S03]  /*ffc0*/  FADD.FTZ R2, R2, R3 ;  /* 0x0000000302027221 */ /* 0x008fc60000010000 */
[----:B------:R-:W2:Y:S01]  /*ffd0*/  SHFL.BFLY PT, R6, R0, 0x1, 0x1f ;  /* 0x0c201f0000067f89 */ /* 0x000ea200000e0000 */
[----:B----4-:R-:W-:-:S03]  /*ffe0*/  FADD.FTZ R4, R4, R9 ;  /* 0x0000000904047221 */ /* 0x010fc60000010000 */
[----:B------:R-:W3:Y:S04]  /*fff0*/  SHFL.BFLY PT, R3, R5, 0x1, 0x1f ;  /* 0x0c201f0005037f89 */ /* 0x000ee800000e0000 */
[----:B------:R-:W4:Y:S04]  /*10000*/  SHFL.BFLY PT, R7, R2, 0x1, 0x1f ;  /* 0x0c201f0002077f89 */ /* 0x000f2800000e0000 */
[----:B------:R1:W1:Y:S01]  /*10010*/  SHFL.BFLY PT, R8, R4, 0x1, 0x1f ;  /* 0x0c201f0004087f89 */ /* 0x00026200000e0000 */
[----:B--2---:R-:W-:Y:S02]  /*10020*/  FADD.FTZ R6, R0, R6 ;  /* 0x0000000600067221 */ /* 0x004fe40000010000 */
[----:B---3--:R-:W-:-:S02]  /*10030*/  FADD.FTZ R5, R5, R3 ;  /* 0x0000000305057221 */ /* 0x008fc40000010000 */
[----:B----4-:R-:W-:-:S03]  /*10040*/  FADD.FTZ R7, R2, R7 ;  /* 0x0000000702077221 */ /* 0x010fc60000010000 */
.L_x_1581:
[----:B------:R-:W-:Y:S01]  /*10050*/  FSETP.NE.FTZ.AND P3, PT, R5, RZ, PT ;  /* 0x000000ff0500720b */ /* 0x000fe20003f75000 */
[----:B------:R-:W-:Y:S01]  /*10060*/  CS2R R2, SRZ ;  /* 0x0000000000027805 */ /* 0x000fe2000001ff00 */
[----:B------:R-:W-:Y:S01]  /*10070*/  MOV R0, RZ ;  /* 0x000000ff00007202 */ /* 0x000fe20000000f00 */
[----:B-1----:R-:W-:Y:S01]  /*10080*/  FADD.FTZ R4, R8, R4 ;  /* 0x0000000408047221 */ /* 0x002fe20000010000 */
        /* <DEDUP_REMOVED lines=98> */
.L_x_1427:
[----:B--2---:R2:W5:Y:S04]  /*106b0*/  LDL R6, [R1+0x50] ;  /* 0x0000500001067983 */ /* 0x0045680000100800 */
[----:B------:R-:W3:Y:S01]  /*106c0*/  S2R R2, SR_TID.X ;  /* 0x0000000000027919 */ /* 0x000ee20000002100 */
[----:B------:R-:W-:Y:S01]  /*106d0*/  BSSY B0, `(.L_x_1482) ;  /* 0x0000011000007945 */ /* 0x000fe20003800000 */
[----:B---3--:R-:W-:-:S13]  /*106e0*/  LOP3.LUT P0, RZ, R2, 0x7f, RZ, 0xc0, !PT ;  /* 0x0000007f02ff7812 */ /* 0x008fda000780c0ff */
[----:B------:R-:W-:Y:S05]  /*106f0*/  @P0 BRA `(.L_x_1483) ;  /* 0x000000e000000947 */ /* 0x000fea0003800000 */
[----:B--2---:R-:W2:Y:S01]  /*10700*/  S2R R4, SR_LANEID ;  /* 0x0000000000047919 */ /* 0x004ea20000000000 */
[----:B------:R-:W-:Y:S01]  /*10710*/  VOTEU.ANY UR4, UPT, PT ;  /* 0x0000000000047886 */ /* 0x000fe200038e0100 */
[----:B-1----:R-:W-:Y:S01]  /*10720*/  IMAD.MOV.U32 R5, RZ, RZ, c[0x0][0x564] ;  /* 0x00015900ff057624 */ /* 0x002fe200078e00ff */
[----:B------:R-:W2:Y:S08]  /*10730*/  FLO.U32 R3, UR4 ;  /* 0x0000000400037d00 */ /* 0x000eb000080e0000 */
[----:B------:R-:W1:Y:S01]  /*10740*/  POPC R2, UR4 ;  /* 0x0000000400027d09 */ /* 0x000e620008000000 */
[----:B--2---:R-:W-:Y:S01]  /*10750*/  ISETP.EQ.U32.AND P0, PT, R3, R4, PT ;  /* 0x000000040300720c */ /* 0x004fe20003f02070 */
[----:B------:R-:W-:-:S12]  /*10760*/  IMAD.MOV.U32 R4, RZ, RZ, c[0x0][0x560] ;  /* 0x00015800ff047624 */ /* 0x000fd800078e00ff */
[----:B-1----:R1:W2:Y:S04]  /*10770*/  @P0 ATOMG.E.ADD.STRONG.GPU PT, R2, [R4.64], R2 ;  /* 0x00000002040209a8 */ /* 0x0022a800081ee1c6 */
[----:B-1----:R-:W1:Y:S04]  /*10780*/  S2R R4, SR_LTMASK ;  /* 0x0000000000047919 */ /* 0x002e680000003900 */
[----:B--2---:R1:W2:Y:S02]  /*10790*/  SHFL.IDX PT, R3, R2, R3, 0x1f ;  /* 0x00001f0302037589 */ /* 0x0042a400000e0000 */
[----:B-1----:R-:W-:-:S06]  /*107a0*/  LOP3.LUT R2, R4, UR4, RZ, 0xc0, !PT ;  /* 0x0000000404027c12 */ /* 0x002fcc000f8ec0ff */
[----:B------:R-:W2:Y:S02]  /*107b0*/  POPC R2, R2 ;  /* 0x0000000200027309 */ /* 0x000ea40000000000 */
[----:B--2--5:R-:W-:-:S05]  /*107c0*/  IADD3 R6, R3, c[0x0][0xc], R2 ;  /* 0x0000030003067a10 */ /* 0x024fca0007ffe002 */
[----:B------:R1:W-:Y:S02]  /*107d0*/  STL [R1+0x50], R6 ;  /* 0x0000500601007387 */ /* 0x0003e40000100800 */
.L_x_1483:
[----:B--2---:R-:W-:Y:S05]  /*107e0*/  BSYNC B0 ;  /* 0x0000000000007941 */ /* 0x004fea0003800000 */
.L_x_1482:
[----:B------:R-:W-:Y:S01]  /*107f0*/  PRMT R0, R0, 0x9910, RZ ;  /* 0x0000991000007816 */ /* 0x000fe200000000ff */
[----:B------:R-:W-:Y:S01]  /*10800*/  BSSY B1, `(.L_x_1484) ;  /* 0x00002f9000017945 */ /* 0x000fe20003800000 */
[----:B-----5:R-:W-:Y:S02]  /*10810*/  IMAD.MOV.U32 R57, RZ, RZ, R6 ;  /* 0x000000ffff397224 */ /* 0x020fe400078e0006 */
[----:B------:R-:W-:-:S13]  /*10820*/  ISETP.NE.AND P0, PT, R0, RZ, PT ;  /* 0x000000ff0000720c */ /* 0x000fda0003f05270 */
[----:B------:R-:W-:Y:S05]  /*10830*/  @!P0 BRA `(.L_x_1485) ;  /* 0x000022d000008947 */ /* 0x000fea0003800000 */
[----:B-1----:R-:W2:Y:S04]  /*10840*/  LDL R6, [R1+0x88] ;  /* 0x0000880001067983 */ /* 0x002ea80000100800 */
        /* <DEDUP_REMOVED lines=97> */
.L_x_1486:
[----:B------:R-:W2:Y:S04]  /*10e60*/  LDL.LU R2, [R1+0x48] ;  /* 0x0000480001027983 */ /* 0x000ea80000300800 */
[----:B-1----:R-:W3:Y:S04]  /*10e70*/  LDL R5, [R1+0x44] ;  /* 0x0000440001057983 */ /* 0x002ee80000100800 */
[----:B------:R-:W4:Y:S04]  /*10e80*/  LDL.LU R6, [R1+0x84] ;  /* 0x0000840001067983 */ /* 0x000f280000300800 */
[----:B------:R-:W3:Y:S04]  /*10e90*/  LDL.LU R4, [R1+0x58] ;  /* 0x0000580001047983 */ /* 0x000ee80000300800 */
[----:B------:R-:W3:Y:S04]  /*10ea0*/  LDL R62, [R1+0x3c] ;  /* 0x00003c00013e7983 */ /* 0x000ee80000100800 */
[----:B------:R-:W3:Y:S04]  /*10eb0*/  LDL R16, [R1+0x80] ;  /* 0x0000800001107983 */ /* 0x000ee80000100800 */
[----:B------:R-:W3:Y:S01]  /*10ec0*/  LDL R56, [R1+0xd0] ;  /* 0x0000d00001387983 */ /* 0x000ee20000100800 */
[----:B------:R-:W-:Y:S01]  /*10ed0*/  ISETP.GT.AND P3, PT, R0, 0x1, PT ;  /* 0x000000010000780c */ /* 0x000fe20003f64270 */
[----:B------:R-:W-:-:S05]  /*10ee0*/  IMAD.MOV.U32 R0, RZ, RZ, 0x368 ;  /* 0x00000368ff007424 */ /* 0x000fca00078e00ff */
[----:B------:R-:W-:-:S04]  /*10ef0*/  SEL R0, R0, 0x328, P3 ;  /* 0x0000032800007807 */ /* 0x000fc80001800000 */
[----:B------:R1:W2:Y:S08]  /*10f00*/  LDC.64 R8, c[0x0][R0+0x170] ;  /* 0x00005c0000087b82 */ /* 0x0002b00000000a00 */
[----:B------:R1:W2:Y:S08]  /*10f10*/  LDC.64 R14, c[0x0][R0+0x168] ;  /* 0x00005a00000e7b82 */ /* 0x0002b00000000a00 */
[----:B------:R1:W2:Y:S08]  /*10f20*/  LDC.64 R18, c[0x0][R0+0x178] ;  /* 0x00005e0000127b82 */ /* 0x0002b00000000a00 */
[----:B------:R1:W2:Y:S01]  /*10f30*/  LDC.64 R20, c[0x0][R0+0x160] ;  /* 0x0000580000147b82 */ /* 0x0002a20000000a00 */
[----:B------:R-:W-:-:S04]  /*10f40*/  ISETP.NE.U32.AND P0, PT, RZ, c[0x0][0x500], PT ;  /* 0x00014000ff007a0c */ /* 0x000fc80003f05070 */
[----:B------:R-:W-:Y:S01]  /*10f50*/  ISETP.NE.AND.EX P0, PT, RZ, c[0x0][0x504], PT, P0 ;  /* 0x00014100ff007a0c */ /* 0x000fe20003f05300 */
[----:B-1----:R-:W-:-:S05]  /*10f60*/  IMAD.MOV.U32 R0, RZ, RZ, c[0x0][0x4e8] ;  /* 0x00013a00ff007624 */ /* 0x002fca00078e00ff */
[----:B------:R-:W-:Y:S01]  /*10f70*/  ISETP.NE.AND P2, PT, R0, 0x1, PT ;  /* 0x000000010000780c */ /* 0x000fe20003f45270 */
[----:B------:R-:W1:Y:S01]  /*10f80*/  S2R R63, SR_TID.X ;  /* 0x00000000003f7919 */ /* 0x000e620000002100 */
[----:B-----5:R-:W-:Y:S02]  /*10f90*/  SHF.R.S32.HI R17, RZ, 0x1f, R3 ;  /* 0x0000001fff117819 */ /* 0x020fe40000011403 */
[----:B--2---:R-:W-:-:S05]  /*10fa0*/  SEL R2, R2, RZ, !P0 ;  /* 0x000000ff02027207 */ /* 0x004fca0004000000 */
[----:B------:R-:W-:Y:S01]  /*10fb0*/  IMAD R0, R9, R2, RZ ;  /* 0x0000000209007224 */ /* 0x000fe200078e02ff */
[----:B----4-:R-:W-:Y:S02]  /*10fc0*/  SEL R6, R6, RZ, !P0 ;  /* 0x000000ff06067207 */ /* 0x010fe40004000000 */
[----:B---3--:R-:W-:Y:S01]  /*10fd0*/  LOP3.LUT R4, R4, 0xffff, RZ, 0xc0, !PT ;  /* 0x0000ffff04047812 */ /* 0x008fe200078ec0ff */
[----:B------:R-:W-:Y:S02]  /*10fe0*/  IMAD.IADD R5, R5, 0x1, R62 ;  /* 0x0000000105057824 */ /* 0x000fe400078e023e */
        /* <DEDUP_REMOVED lines=9> */
[----:B------:R-:W-:Y:S01]  /*11080*/  IADD3 R14, P1, P0, R6, R8, R3 ;  /* 0x00000008060e7210 */ /* 0x000fe2000783e003 */
[----:B------:R-:W-:Y:S02]  /*11090*/  IMAD.IADD R6, R9, 0x1, R12 ;  /* 0x0000000109067824 */ /* 0x000fe400078e020c */
        /* <DEDUP_REMOVED lines=16> */
[----:B-1----:R-:W-:Y:S01]  /*111a0*/  SHF.R.S32.HI R16, RZ, 0x1f, R63 ;  /* 0x0000001fff107819 */ /* 0x002fe2000001143f */
[----:B------:R-:W-:Y:S01]  /*111b0*/  IMAD.IADD R0, R7, 0x1, R0 ;  /* 0x0000000107007824 */ /* 0x000fe200078e0200 */
[----:B------:R-:W-:Y:S02]  /*111c0*/  LEA R7, P0, R6, R8, 0x2 ;  /* 0x0000000806077211 */ /* 0x000fe400078010ff */
[----:B------:R-:W-:Y:S02]  /*111d0*/  SEL R9, R9, c[0x0][0x454], P3 ;  /* 0x0001150009097a07 */ /* 0x000fe40001800000 */
[----:B------:R-:W-:Y:S02]  /*111e0*/  LEA.HI R16, R16, R63, RZ, 0x5 ;  /* 0x0000003f10107211 */ /* 0x000fe400078f28ff */
[----:B------:R-:W-:Y:S02]  /*111f0*/  LEA.HI.X R6, R6, R9, R0, 0x2, P0 ;  /* 0x0000000906067211 */ /* 0x000fe400000f1400 */
[----:B------:R-:W-:Y:S01]  /*11200*/  LOP3.LUT R16, R16, 0xffffffe0, RZ, 0xc0, !PT ;  /* 0xffffffe010107812 */ /* 0x000fe200078ec0ff */
[----:B------:R-:W-:Y:S01]  /*11210*/  SHFL.IDX PT, R14, R7, RZ, 0x1c1f ;  /* 0x001c1fff070e7589 */ /* 0x000fe200000e0000 */
[----:B------:R-:W-:-:S03]  /*11220*/  IMAD R0, R11, c[0x0][0x4e8], RZ ;  /* 0x00013a000b007a24 */ /* 0x000fc600078e02ff */
[----:B------:R-:W1:Y:S01]  /*11230*/  SHFL.IDX PT, R15, R6, RZ, 0x1c1f ;  /* 0x001c1fff060f7589 */ /* 0x000e6200000e0000 */
[----:B------:R-:W-:-:S03]  /*11240*/  IMAD.IADD R16, R63, 0x1, -R16 ;  /* 0x000000013f107824 */ /* 0x000fc600078e0a10 */
[----:B------:R-:W-:Y:S04]  /*11250*/  SHFL.IDX PT, R12, R7, 0x1, 0x1c1f ;  /* 0x003c1f00070c7f89 */ /* 0x000fe800000e0000 */
[----:B------:R-:W2:Y:S04]  /*11260*/  SHFL.IDX PT, R13, R6, 0x1, 0x1c1f ;  /* 0x003c1f00060d7f89 */ /* 0x000ea800000e0000 */
[----:B------:R-:W-:Y:S04]  /*11270*/  SHFL.IDX PT, R10, R7, 0x2, 0x1c1f ;  /* 0x005c1f00070a7f89 */ /* 0x000fe800000e0000 */
[----:B------:R-:W3:Y:S04]  /*11280*/  SHFL.IDX PT, R11, R6, 0x2, 0x1c1f ;  /* 0x005c1f00060b7f89 */ /* 0x000ee800000e0000 */
[----:B------:R4:W-:Y:S04]  /*11290*/  SHFL.IDX PT, R9, R6, 0x3, 0x1c1f ;  /* 0x007c1f0006097f89 */ /* 0x0009e800000e0000 */
[----:B------:R1:W1:Y:S01]  /*112a0*/  SHFL.IDX PT, R8, R7, 0x3, 0x1c1f ;  /* 0x007c1f0007087f89 */ /* 0x00026200000e0000 */
[----:B------:R-:W-:Y:S01]  /*112b0*/  LOP3.LUT P0, RZ, R16, 0x3, RZ, 0xc0, !PT ;  /* 0x0000000310ff7812 */ /* 0x000fe2000780c0ff */
[----:B----4-:R-:W-:-:S05]  /*112c0*/  IMAD.IADD R6, R56, 0x1, R62 ;  /* 0x0000000138067824 */ /* 0x010fca00078e023e */
[C---:B------:R-:W-:Y:S02]  /*112d0*/  IADD3 R18, R6.reuse, 0x8, RZ ;  /* 0x0000000806127810 */ /* 0x040fe40007ffe0ff */
[C---:B------:R-:W-:Y:S02]  /*112e0*/  IADD3 R16, R6.reuse, 0x40, RZ ;  /* 0x0000004006107810 */ /* 0x040fe40007ffe0ff */
[C---:B-1----:R-:W-:Y:S02]  /*112f0*/  IADD3 R7, R6.reuse, 0x48, RZ ;  /* 0x0000004806077810 */ /* 0x042fe40007ffe0ff */
[-C--:B------:R-:W-:Y:S02]  /*11300*/  ISETP.GE.OR P5, PT, R6, R0.reuse, P0 ;  /* 0x000000000600720c */ /* 0x080fe400007a6670 */
[-C--:B------:R-:W-:Y:S02]  /*11310*/  ISETP.GE.OR P4, PT, R18, R0.reuse, P0 ;  /* 0x000000001200720c */ /* 0x080fe40000786670 */
[----:B------:R-:W-:-:S02]  /*11320*/  ISETP.GE.OR P1, PT, R16, R0, P0 ;  /* 0x000000001000720c */ /* 0x000fc40000726670 */
[----:B------:R-:W-:-:S07]  /*11330*/  ISETP.GE.OR P0, PT, R7, R0, P0 ;  /* 0x000000000700720c */ /* 0x000fce0000706670 */
[----:B------:R1:W-:Y:S01]  /*11340*/  @!P5 ST.E [R14.64], R23 ;  /* 0x000000170e00d985 */ /* 0x0003e2000c101906 */
        /* <DEDUP_REMOVED lines=8> */
[----:B------:R-:W2:Y:S01]  /*113d0*/  LDL R56, [R1+0xc] ;  /* 0x00000c0001387983 */ /* 0x000ea20000100800 */
[----:B------:R-:W-:Y:S01]  /*113e0*/  IMAD R17, R17, c[0x0][0x3a0], RZ ;  /* 0x0000e80011117a24 */ /* 0x000fe200078e02ff */
[----:B-1----:R-:W-:Y:S01]  /*113f0*/  SHF.R.S32.HI R9, RZ, 0x1f, R2 ;  /* 0x0000001fff097819 */ /* 0x002fe20000011402 */
[C---:B------:R-:W-:Y:S01]  /*11400*/  IMAD.WIDE.U32 R6, R3.reuse, c[0x0][0x3a0], RZ ;  /* 0x0000e80003067a25 */ /* 0x040fe200078e00ff */
[----:B------:R1:W3:Y:S03]  /*11410*/  LDS.128 R12, [R202+0x80] ;  /* 0x00008000ca0c7984 */ /* 0x0002e60000000c00 */
        /* <DEDUP_REMOVED lines=37> */
.L_x_1582:
[----:B------:R-:W-:Y:S05]  /*11670*/  BRA.DIV ~URZ, `(.L_x_1489) ;  /* 0x00007a927f007947 */ /* 0x000fea000b800000 */
[----:B------:R3:W4:Y:S02]  /*11680*/  SHFL.IDX PT, R2, R6, RZ, 0x181f ;  /* 0x00181fff06027589 */ /* 0x00072400000e0000 */
.L_x_1583:
        /* <DEDUP_REMOVED lines=14> */
.L_x_1584:
        /* <DEDUP_REMOVED lines=8> */
.L_x_1585:
[----:B------:R-:W-:Y:S05]  /*117f0*/  BRA.DIV ~URZ, `(.L_x_1492) ;  /* 0x00007ac27f007947 */ /* 0x000fea000b800000 */
[----:B-1----:R1:W2:Y:S02]  /*11800*/  SHFL.IDX PT, R2, R6, 0x2, 0x181f ;  /* 0x00581f0006027f89 */ /* 0x0022a400000e0000 */
.L_x_1586:
        /* <DEDUP_REMOVED lines=9> */
.L_x_1587:
        /* <DEDUP_REMOVED lines=8> */
.L_x_1588:
[----:B------:R-:W-:Y:S05]  /*11920*/  BRA.DIV ~URZ, `(.L_x_1495) ;  /* 0x00007b427f007947 */ /* 0x000fea000b800000 */
[----:B--2---:R2:W1:Y:S02]  /*11930*/  SHFL.IDX PT, R2, R6, 0x4, 0x181f ;  /* 0x00981f0006027f89 */ /* 0x00446400000e0000 */
.L_x_1589:
        /* <DEDUP_REMOVED lines=9> */
.L_x_1590:
        /* <DEDUP_REMOVED lines=8> */
.L_x_1591:
[----:B------:R-:W-:Y:S05]  /*11a50*/  BRA.DIV ~URZ, `(.L_x_1498) ;  /* 0x00007bc27f007947 */ /* 0x000fea000b800000 */
[----:B--2---:R2:W3:Y:S02]  /*11a60*/  SHFL.IDX PT, R2, R6, 0x6, 0x181f ;  /* 0x00d81f0006027f89 */ /* 0x0044e400000e0000 */
.L_x_1592:
        /* <DEDUP_REMOVED lines=9> */
.L_x_1593:
        /* <DEDUP_REMOVED lines=8> */
.L_x_1487:
        /* <DEDUP_REMOVED lines=33> */
.L_x_1594:
[----:B------:R-:W-:Y:S05]  /*11d90*/  BRA.DIV ~URZ, `(.L_x_1502) ;  /* 0x00007a327f007947 */ /* 0x000fea000b800000 */
[----:B------:R3:W4:Y:S02]  /*11da0*/  SHFL.IDX PT, R0, R12, RZ, 0x1c1f ;  /* 0x001c1fff0c007589 */ /* 0x00072400000e0000 */
.L_x_1595:
[----:B------:R-:W-:Y:S01]  /*11db0*/  BSSY B0, `(.L_x_1503) ;  /* 0x0000032000007945 */ /* 0x000fe20003800000 */
[----:B------:R-:W-:Y:S05]  /*11dc0*/  @P1 BRA `(.L_x_1504) ;  /* 0x0000030000001947 */ /* 0x000fea0003800000 */
[----:B------:R-:W5:Y:S04]  /*11dd0*/  LDL R6, [R1+0x40] ;  /* 0x0000400001067983 */ /* 0x000f680000100800 */
        /* <DEDUP_REMOVED lines=36> */
[----:B------:R-:W-:-:S03]  /*12020*/  ISETP.GE.AND P2, PT, R10, c[0x0][0x3c8], PT ;  /* 0x0000f2000a007a0c */ /* 0x000fc60003f46270 */
[----:B------:R2:W-:Y:S01]  /*12030*/  @!P1 ST.E.64 [R2.64], R66 ;  /* 0x0000004202009985 */ /* 0x0005e2000c101b06 */
[----:B------:R-:W-:-:S04]  /*12040*/  @!P6 LEA R8, P1, R15, R0, 0x2 ;  /* 0x000000000f08e211 */ /* 0x000fc800078210ff */
[----:B------:R-:W-:Y:S02]  /*12050*/  @!P6 LEA.HI.X R9, R15, R4, R16, 0x2, P1 ;  /* 0x000000040f09e211 */ /* 0x000fe400008f1410 */
[----:B---3--:R-:W-:-:S04]  /*12060*/  @!P3 LEA R6, P1, R13, R0, 0x2 ;  /* 0x000000000d06b211 */ /* 0x008fc800078210ff */
[----:B------:R-:W-:Y:S01]  /*12070*/  @!P3 LEA.HI.X R7, R13, R4, R14, 0x2, P1 ;  /* 0x000000040d07b211 */ /* 0x000fe200008f140e */
[----:B------:R3:W-:Y:S04]  /*12080*/  @!P6 ST.E.64 [R8.64], R104 ;  /* 0x000000680800e985 */ /* 0x0007e8000c101b06 */
[----:B------:R3:W-:Y:S01]  /*12090*/  @!P3 ST.E.64 [R6.64], R82 ;  /* 0x000000520600b985 */ /* 0x0007e2000c101b06 */
[----:B--2---:R-:W-:-:S04]  /*120a0*/  @!P2 LEA R2, P1, R10, R0, 0x2 ;  /* 0x000000000a02a211 */ /* 0x004fc800078210ff */
[----:B------:R-:W-:-:S05]  /*120b0*/  @!P2 LEA.HI.X R3, R10, R4, R11, 0x2, P1 ;  /* 0x000000040a03a211 */ /* 0x000fca00008f140b */
[----:B------:R3:W-:Y:S04]  /*120c0*/  @!P2 ST.E.64 [R2.64], R60 ;  /* 0x0000003c0200a985 */ /* 0x0007e8000c101b06 */
.L_x_1504:
[----:B------:R-:W-:Y:S05]  /*120d0*/  BSYNC B0 ;  /* 0x0000000000007941 */ /* 0x000fea0003800000 */
.L_x_1503:
[----:B------:R-:W-:Y:S05]  /*120e0*/  BRA.DIV ~URZ, `(.L_x_1505) ;  /* 0x000077527f007947 */ /* 0x000fea000b800000 */
[----:B--2---:R2:W1:Y:S04]  /*120f0*/  SHFL.IDX PT, R4, R5, 0x1, 0x1c1f ;  /* 0x003c1f0005047f89 */ /* 0x00446800000e0000 */
[----:B----4-:R2:W4:Y:S02]  /*12100*/  SHFL.IDX PT, R0, R12, 0x1, 0x1c1f ;  /* 0x003c1f000c007f89 */ /* 0x01052400000e0000 */
.L_x_1596:
[----:B------:R-:W-:Y:S01]  /*12110*/  BSSY B0, `(.L_x_1506) ;  /* 0x0000032000007945 */ /* 0x000fe20003800000 */
        /* <DEDUP_REMOVED lines=37> */
[----:B------:R-:W-:Y:S02]  /*12370*/  ISETP.GE.AND P0, PT, R13, c[0x0][0x3c8], PT ;  /* 0x0000f2000d007a0c */ /* 0x000fe40003f06270 */
[----:B------:R-:W-:Y:S02]  /*12380*/  @!P3 LEA.HI.X R11, R19, R4, R20, 0x2, P6 ;  /* 0x00000004130bb211 */ /* 0x000fe400030f1414 */
[----:B--2---:R-:W-:-:S04]  /*12390*/  @!P2 LEA R8, P6, R17, R0, 0x2 ;  /* 0x000000001108a211 */ /* 0x004fc800078c10ff */
[----:B------:R-:W-:Y:S02]  /*123a0*/  @!P2 LEA.HI.X R9, R17, R4, R18, 0x2, P6 ;  /* 0x000000041109a211 */ /* 0x000fe400030f1412 */
[----:B---3--:R-:W-:-:S04]  /*123b0*/  @!P1 LEA R6, P6, R15, R0, 0x2 ;  /* 0x000000000f069211 */ /* 0x008fc800078c10ff */
[----:B------:R-:W-:Y:S01]  /*123c0*/  @!P1 LEA.HI.X R7, R15, R4, R16, 0x2, P6 ;  /* 0x000000040f079211 */ /* 0x000fe200030f1410 */
[----:B------:R2:W-:Y:S04]  /*123d0*/  @!P3 ST.E.64 [R10.64], R106 ;  /* 0x0000006a0a00b985 */ /* 0x0005e8000c101b06 */
[----:B------:R2:W-:Y:S01]  /*123e0*/  @!P2 ST.E.64 [R8.64], R102 ;  /* 0x000000660800a985 */ /* 0x0005e2000c101b06 */
[----:B-1----:R-:W-:-:S04]  /*123f0*/  @!P0 LEA R2, P6, R13, R0, 0x2 ;  /* 0x000000000d028211 */ /* 0x002fc800078c10ff */
[----:B------:R-:W-:Y:S01]  /*12400*/  @!P0 LEA.HI.X R3, R13, R4, R14, 0x2, P6 ;  /* 0x000000040d038211 */ /* 0x000fe200030f140e */
[----:B------:R2:W-:Y:S04]  /*12410*/  @!P1 ST.E.64 [R6.64], R84 ;  /* 0x0000005406009985 */ /* 0x0005e8000c101b06 */
[----:B------:R2:W-:Y:S04]  /*12420*/  @!P0 ST.E.64 [R2.64], R64 ;  /* 0x0000004002008985 */ /* 0x0005e8000c101b06 */
.L_x_1507:
[----:B------:R-:W-:Y:S05]  /*12430*/  BSYNC B0 ;  /* 0x0000000000007941 */ /* 0x000fea0003800000 */
.L_x_1506:
[----:B------:R-:W-:Y:S05]  /*12440*/  BRA.DIV ~URZ, `(.L_x_1508) ;  /* 0x000074c27f007947 */ /* 0x000fea000b800000 */
[----:B-1----:R1:W2:Y:S02]  /*12450*/  SHFL.IDX PT, R4, R5, 0x2, 0x1c1f ;  /* 0x005c1f0005047f89 */ /* 0x0022a400000e0000 */
.L_x_1597:
[----:B------:R-:W-:Y:S05]  /*12460*/  BRA.DIV ~URZ, `(.L_x_1509) ;  /* 0x000075127f007947 */ /* 0x000fea000b800000 */
[----:B----4-:R4:W1:Y:S02]  /*12470*/  SHFL.IDX PT, R0, R12, 0x2, 0x1c1f ;  /* 0x005c1f000c007f89 */ /* 0x01086400000e0000 */
.L_x_1598:
[----:B------:R-:W-:Y:S01]  /*12480*/  BSSY B0, `(.L_x_1510) ;  /* 0x0000032000007945 */ /* 0x000fe20003800000 */
[----:B------:R-:W-:Y:S05]  /*12490*/  @P4 BRA `(.L_x_1511) ;  /* 0x0000030000004947 */ /* 0x000fea0003800000 */
[----:B--23--:R-:W2:Y:S04]  /*124a0*/  LDL R8, [R1+0x40] ;  /* 0x0000400001087983 */ /* 0x00cea80000100800 */
        /* <DEDUP_REMOVED lines=17> */
[----:B-----5:R-:W-:Y:S02]  /*125c0*/  ISETP.GE.AND P0, PT, R21, c[0x0][0x3c8], PT ;  /* 0x0000f20015007a0c */ /* 0x020fe40003f06270 */
[----:B----4-:R-:W-:-:S07]  /*125d0*/  ISETP.GE.AND P4, PT, R10, c[0x0][0x3c8], PT ;  /* 0x0000f2000a007a0c */ /* 0x010fce0003f86270 */
[CC--:B-1----:R-:W-:Y:S02]  /*125e0*/  @!P3 LEA R6, P2, R8.reuse, R0.reuse, 0x2 ;  /* 0x000000000806b211 */ /* 0x0c2fe400078410ff */
[----:B------:R-:W-:Y:S02]  /*125f0*/  @!P1 LEA R2, P6, R23, R0, 0x2 ;  /* 0x0000000017029211 */ /* 0x000fe400078c10ff */
[----:B------:R-:W-:Y:S02]  /*12600*/  @!P3 LEA.HI.X R7, R8, R4, R9, 0x2, P2 ;  /* 0x000000040807b211 */ /* 0x000fe400010f1409 */
[----:B------:R-:W-:Y:S02]  /*12610*/  @!P0 LEA R8, P2, R21, R0, 0x2 ;  /* 0x0000000015088211 */ /* 0x000fe400078410ff */
[-C--:B------:R-:W-:Y:S01]  /*12620*/  @!P1 LEA.HI.X R3, R23, R4.reuse, R24, 0x2, P6 ;  /* 0x0000000417039211 */ /* 0x080fe200030f1418 */
[----:B------:R-:W-:Y:S01]  /*12630*/  @!P3 ST.E.64 [R6.64], R48 ;  /* 0x000000300600b985 */ /* 0x000fe2000c101b06 */
[----:B------:R-:W-:-:S02]  /*12640*/  @!P0 LEA.HI.X R9, R21, R4, R22, 0x2, P2 ;  /* 0x0000000415098211 */ /* 0x000fc400010f1416 */
[----:B------:R-:W-:Y:S01]  /*12650*/  ISETP.GE.AND P3, PT, R19, c[0x0][0x3c8], PT ;  /* 0x0000f20013007a0c */ /* 0x000fe20003f66270 */
[----:B------:R1:W-:Y:S01]  /*12660*/  @!P1 ST.E.64 [R2.64], R34 ;  /* 0x0000002202009985 */ /* 0x0003e2000c101b06 */
[----:B------:R-:W-:-:S03]  /*12670*/  ISETP.GE.AND P2, PT, R17, c[0x0][0x3c8], PT ;  /* 0x0000f20011007a0c */ /* 0x000fc60003f46270 */
[----:B------:R2:W-:Y:S01]  /*12680*/  @!P0 ST.E.64 [R8.64], R38 ;  /* 0x0000002608008985 */ /* 0x0005e2000c101b06 */
[----:B------:R-:W-:Y:S02]  /*12690*/  ISETP.GE.AND P1, PT, R15, c[0x0][0x3c8], PT ;  /* 0x0000f2000f007a0c */ /* 0x000fe40003f26270 */
[----:B------:R-:W-:Y:S02]  /*126a0*/  ISETP.GE.AND P0, PT, R13, c[0x0][0x3c8], PT ;  /* 0x0000f2000d007a0c */ /* 0x000fe40003f06270 */
[----:B-1----:R-:W-:-:S04]  /*126b0*/  @!P4 LEA R2, P6, R10, R0, 0x2 ;  /* 0x000000000a02c211 */ /* 0x002fc800078c10ff */
[----:B------:R-:W-:Y:S02]  /*126c0*/  @!P4 LEA.HI.X R3, R10, R4, R11, 0x2, P6 ;  /* 0x000000040a03c211 */ /* 0x000fe400030f140b */
[----:B------:R-:W-:-:S03]  /*126d0*/  @!P3 LEA R10, P6, R19, R0, 0x2 ;  /* 0x00000000130ab211 */ /* 0x000fc600078c10ff */
[----:B------:R1:W-:Y:S01]  /*126e0*/  @!P4 ST.E.64 [R2.64], R42 ;  /* 0x0000002a0200c985 */ /* 0x0003e2000c101b06 */
[----:B--2---:R-:W-:Y:S02]  /*126f0*/  @!P2 LEA R8, P4, R17, R0, 0x2 ;  /* 0x000000001108a211 */ /* 0x004fe400078810ff */
[----:B------:R-:W-:Y:S02]  /*12700*/  @!P3 LEA.HI.X R11, R19, R4, R20, 0x2, P6 ;  /* 0x00000004130bb211 */ /* 0x000fe400030f1414 */
[----:B------:R-:W-:Y:S02]  /*12710*/  @!P1 LEA R6, P6, R15, R0, 0x2 ;  /* 0x000000000f069211 */ /* 0x000fe400078c10ff */
        /* <DEDUP_REMOVED lines=8> */
.L_x_1511:
[----:B------:R-:W-:Y:S05]  /*127a0*/  BSYNC B0 ;  /* 0x0000000000007941 */ /* 0x000fea0003800000 */
.L_x_1510:
[----:B------:R-:W-:Y:S05]  /*127b0*/  BRA.DIV ~URZ, `(.L_x_1512) ;  /* 0x000072327f007947 */ /* 0x000fea000b800000 */
[----:B--2---:R2:W3:Y:S04]  /*127c0*/  SHFL.IDX PT, R4, R5, 0x3, 0x1c1f ;  /* 0x007c1f0005047f89 */ /* 0x0044e800000e0000 */
[----:B-1----:R2:W1:Y:S02]  /*127d0*/  SHFL.IDX PT, R0, R12, 0x3, 0x1c1f ;  /* 0x007c1f000c007f89 */ /* 0x00246400000e0000 */
.L_x_1599:
[----:B------:R-:W-:Y:S05]  /*127e0*/  @P5 BRA `(.L_x_1500) ;  /* 0x00000fa000005947 */ /* 0x000fea0003800000 */
[----:B---3--:R-:W3:Y:S04]  /*127f0*/  LDL R6, [R1+0x40] ;  /* 0x0000400001067983 */ /* 0x008ee80000100800 */
[----:B------:R-:W5:Y:S04]  /*12800*/  LDL R10, [R1+0x74] ;  /* 0x00007400010a7983 */ /* 0x000f680000100800 */
[----:B--2---:R-:W2:Y:S04]  /*12810*/  LDL R7, [R1+0xc0] ;  /* 0x0000c00001077983 */ /* 0x004ea80000100800 */
[----:B----4-:R-:W4:Y:S04]  /*12820*/  LDL R8, [R1+0x70] ;  /* 0x0000700001087983 */ /* 0x010f280000100800 */
        /* <DEDUP_REMOVED lines=12> */
[----:B-----5:R-:W-:-:S11]  /*128f0*/  ISETP.GE.AND P4, PT, R10, c[0x0][0x3c8], PT ;  /* 0x0000f2000a007a0c */ /* 0x020fd60003f86270 */
[----:B-1----:R-:W-:Y:S02]  /*12900*/  @!P0 LEA R2, P1, R6, R0, 0x2 ;  /* 0x0000000006028211 */ /* 0x002fe400078210ff */
[----:B----4-:R-:W-:Y:S02]  /*12910*/  ISETP.GE.AND P5, PT, R8, c[0x0][0x3c8], PT ;  /* 0x0000f20008007a0c */ /* 0x010fe40003fa6270 */
[----:B--2---:R-:W-:Y:S02]  /*12920*/  @!P0 LEA.HI.X R3, R6, R4, R7, 0x2, P1 ;  /* 0x0000000406038211 */ /* 0x004fe400008f1407 */
[----:B------:R-:W-:-:S03]  /*12930*/  ISETP.GE.AND P3, PT, R18, c[0x0][0x3c8], PT ;  /* 0x0000f20012007a0c */ /* 0x000fc60003f66270 */
[----:B------:R1:W-:Y:S01]  /*12940*/  @!P0 ST.E.64 [R2.64], R30 ;  /* 0x0000001e02008985 */ /* 0x0003e2000c101b06 */
[----:B------:R-:W-:Y:S02]  /*12950*/  @!P4 LEA R6, P0, R10, R0, 0x2 ;  /* 0x000000000a06c211 */ /* 0x000fe400078010ff */
[----:B------:R-:W-:Y:S02]  /*12960*/  ISETP.GE.AND P2, PT, R16, c[0x0][0x3c8], PT ;  /* 0x0000f20010007a0c */ /* 0x000fe40003f46270 */
[----:B------:R-:W-:Y:S02]  /*12970*/  @!P4 LEA.HI.X R7, R10, R4, R11, 0x2, P0 ;  /* 0x000000040a07c211 */ /* 0x000fe400000f140b */
[----:B------:R-:W-:Y:S02]  /*12980*/  ISETP.GE.AND P1, PT, R14, c[0x0][0x3c8], PT ;  /* 0x0000f2000e007a0c */ /* 0x000fe40003f26270 */
[----:B------:R-:W-:Y:S01]  /*12990*/  ISETP.GE.AND P0, PT, R12, c[0x0][0x3c8], PT ;  /* 0x0000f2000c007a0c */ /* 0x000fe20003f06270 */
        /* <DEDUP_REMOVED lines=23> */
.L_x_1485:
[----:B------:R-:W2:Y:S04]  /*12b10*/  LDL.LU R0, [R1+0x78] ;  /* 0x0000780001007983 */ /* 0x000ea80000300800 */
[----:B------:R-:W3:Y:S01]  /*12b20*/  LDL.LU R7, [R1+0x7c] ;  /* 0x00007c0001077983 */ /* 0x000ee20000300800 */
[----:B------:R-:W-:Y:S02]  /*12b30*/  ISETP.NE.U32.AND P1, PT, RZ, c[0x0][0x508], PT ;  /* 0x00014200ff007a0c */ /* 0x000fe40003f25070 */
[----:B------:R-:W-:Y:S01]  /*12b40*/  ISETP.NE.U32.AND P3, PT, RZ, c[0x0][0x500], PT ;  /* 0x00014000ff007a0c */ /* 0x000fe20003f65070 */
[----:B-1----:R-:W4:Y:S01]  /*12b50*/  LDL.LU R6, [R1+0x54] ;  /* 0x0000540001067983 */ /* 0x002f220000300800 */
        /* <DEDUP_REMOVED lines=17> */
.L_x_1513:
        /* <DEDUP_REMOVED lines=60> */
.L_x_1515:
[----:B------:R-:W-:Y:S05]  /*13030*/  BSYNC B0 ;  /* 0x0000000000007941 */ /* 0x000fea0003800000 */
.L_x_1514:
[----:B------:R-:W-:-:S13]  /*13040*/  ISETP.GT.AND P0, PT, R20, 0x1, PT ;  /* 0x000000011400780c */ /* 0x000fda0003f04270 */
[----:B------:R-:W-:Y:S05]  /*13050*/  @P0 BRA `(.L_x_1500) ;  /* 0x0000073000000947 */ /* 0x000fea0003800000 */
[----:B------:R-:W2:Y:S04]  /*13060*/  LDL R6, [R1+0x3c] ;  /* 0x00003c0001067983 */ /* 0x000ea80000100800 */
[----:B-1----:R-:W2:Y:S01]  /*13070*/  LDL R5, [R1+0xc] ;  /* 0x00000c0001057983 */ /* 0x002ea20000100800 */
[----:B------:R-:W-:Y:S01]  /*13080*/  MOV R2, c[0x0][0x4e8] ;  /* 0x00013a0000027a02 */ /* 0x000fe20000000f00 */
[----:B------:R-:W-:-:S03]  /*13090*/  IMAD R4, R18, c[0x0][0x3a0], RZ ;  /* 0x0000e80012047a24 */ /* 0x000fc600078e02ff */
        /* <DEDUP_REMOVED lines=12> */
[----:B------:R-:W-:Y:S02]  /*13160*/  @P0 SHF.R.U32.HI R0, RZ, c[0x0][0x4f0], R6 ;  /* 0x00013c00ff000a19 */ /* 0x000fe40000011606 */
[----:B------:R-:W-:Y:S02]  /*13170*/  ISETP.GE.AND P0, PT, R201, c[0x0][0x3c8], PT ;  /* 0x0000f200c9007a0c */ /* 0x000fe40003f06270 */
[----:B------:R-:W-:Y:S02]  /*13180*/  SHF.R.S32.HI R6, RZ, 0x1f, R0 ;  /* 0x0000001fff067819 */ /* 0x000fe40000011400 */
[----:B------:R-:W-:Y:S02]  /*13190*/  IADD3 R5, -R0, RZ, RZ ;  /* 0x000000ff00057210 */ /* 0x000fe40007ffe1ff */
[----:B------:R-:W-:Y:S01]  /*131a0*/  IADD3 R3, R3, R7, RZ ;  /* 0x0000000703037210 */ /* 0x000fe20007ffe0ff */
[----:B------:R-:W-:-:S02]  /*131b0*/  IMAD R6, R6, c[0x0][0x3e0], RZ ;  /* 0x0000f80006067a24 */ /* 0x000fc400078e02ff */
        /* <DEDUP_REMOVED lines=13> */
.L_x_1600:
[----:B------:R-:W-:Y:S05]  /*13290*/  BRA.DIV ~URZ, `(.L_x_1517) ;  /* 0x000068927f007947 */ /* 0x000fea000b800000 */
[----:B------:R3:W4:Y:S02]  /*132a0*/  SHFL.IDX PT, R2, R6, RZ, 0x181f ;  /* 0x00181fff06027589 */ /* 0x00072400000e0000 */
.L_x_1601:
        /* <DEDUP_REMOVED lines=15> */
.L_x_1602:
        /* <DEDUP_REMOVED lines=8> */
.L_x_1603:
[----:B------:R-:W-:Y:S05]  /*13420*/  BRA.DIV ~URZ, `(.L_x_1520) ;  /* 0x000068b27f007947 */ /* 0x000fea000b800000 */
[----:B-1----:R1:W2:Y:S02]  /*13430*/  SHFL.IDX PT, R2, R6, 0x2, 0x181f ;  /* 0x00581f0006027f89 */ /* 0x0022a400000e0000 */
.L_x_1604:
        /* <DEDUP_REMOVED lines=9> */
.L_x_1605:
        /* <DEDUP_REMOVED lines=8> */
.L_x_1606:
[----:B------:R-:W-:Y:S05]  /*13550*/  BRA.DIV ~URZ, `(.L_x_1523) ;  /* 0x000069327f007947 */ /* 0x000fea000b800000 */
[----:B--2---:R2:W1:Y:S02]  /*13560*/  SHFL.IDX PT, R2, R6, 0x4, 0x181f ;  /* 0x00981f0006027f89 */ /* 0x00446400000e0000 */
.L_x_1607:
        /* <DEDUP_REMOVED lines=9> */
.L_x_1608:
        /* <DEDUP_REMOVED lines=8> */
.L_x_1609:
[----:B------:R-:W-:Y:S05]  /*13680*/  BRA.DIV ~URZ, `(.L_x_1526) ;  /* 0x000069b27f007947 */ /* 0x000fea000b800000 */
[----:B--2---:R2:W3:Y:S02]  /*13690*/  SHFL.IDX PT, R2, R6, 0x6, 0x181f ;  /* 0x00d81f0006027f89 */ /* 0x0044e400000e0000 */
.L_x_1610:
        /* <DEDUP_REMOVED lines=9> */
.L_x_1611:
[----:B------:R-:W-:Y:S02]  /*13730*/  IADD3 R0, R0, 0x70, RZ ;  /* 0x0000007000007810 */ /* 0x000fe40007ffe0ff */
[----:B-12---:R-:W-:Y:S02]  /*13740*/  SHF.R.S32.HI R6, RZ, 0x1f, R201 ;  /* 0x0000001fff067819 */ /* 0x006fe400000114c9 */
[----:B------:R-:W-:-:S13]  /*13750*/  ISETP.GE.OR P1, PT, R0, R4, P0 ;  /* 0x000000040000720c */ /* 0x000fda0000726670 */
[----:B----4-:R-:W-:-:S04]  /*13760*/  @!P1 LEA R2, P0, R201, R2, 0x1 ;  /* 0x00000002c9029211 */ /* 0x010fc800078008ff */
[----:B---3--:R-:W-:-:S05]  /*13770*/  @!P1 LEA.HI.X R3, R201, R5, R6, 0x1, P0 ;  /* 0x00000005c9039211 */ /* 0x008fca00000f0c06 */
[----:B------:R1:W-:Y:S04]  /*13780*/  @!P1 ST.E.128 [R2.64], RZ ;  /* 0x000000ff02009985 */ /* 0x0003e8000c101d06 */
.L_x_1500:
[----:B------:R-:W-:Y:S05]  /*13790*/  BSYNC B1 ;  /* 0x0000000000017941 */ /* 0x000fea0003800000 */
.L_x_1484:
        /* <DEDUP_REMOVED lines=15> */
.L_x_1612:
[----:B------:R-:W-:Y:S05]  /*13890*/  BRA.DIV ~URZ, `(.L_x_1530) ;  /* 0x000069527f007947 */ /* 0x000fea000b800000 */
[----:B------:R3:W4:Y:S02]  /*138a0*/  SHFL.IDX PT, R8, R57, 0x1, 0x1f ;  /* 0x00201f0039087f89 */ /* 0x00072400000e0000 */
.L_x_1613:
        /* <DEDUP_REMOVED lines=19> */
.L_x_1614:
        /* <DEDUP_REMOVED lines=16> */
.L_x_1615:
[----:B---3--:R-:W-:Y:S01]  /*13ae0*/  IMAD R0, R0, c[0x0][0x538], RZ ;  /* 0x00014e0000007a24 */ /* 0x008fe200078e02ff */
[----:B------:R-:W-:Y:S04]  /*13af0*/  BSSY B1, `(.L_x_1533) ;  /* 0x00000ce000017945 */ /* 0x000fe80003800000 */
[----:B----4-:R-:W-:-:S04]  /*13b00*/  IADD3 R8, R0, R8, RZ ;  /* 0x0000000800087210 */ /* 0x010fc80007ffe0ff */
[----:B--2---:R-:W-:-:S13]  /*13b10*/  ISETP.GT.AND P6, PT, R8, R9, PT ;  /* 0x000000090800720c */ /* 0x004fda0003fc4270 */
[----:B------:R-:W-:Y:S05]  /*13b20*/  @P6 BRA `(.L_x_1534) ;  /* 0x0000025000006947 */ /* 0x000fea0003800000 */
.L_x_1538:
        /* <DEDUP_REMOVED lines=17> */
.L_x_1616:
        /* <DEDUP_REMOVED lines=16> */
.L_x_1617:
[----:B--2---:R-:W-:-:S05]  /*13d40*/  IMAD R0, R0, c[0x0][0x538], RZ ;  /* 0x00014e0000007a24 */ /* 0x004fca00078e02ff */
[----:B------:R-:W-:-:S04]  /*13d50*/  IADD3 R8, R0, R8, RZ ;  /* 0x0000000800087210 */ /* 0x000fc80007ffe0ff */
[----:B------:R-:W-:-:S13]  /*13d60*/  ISETP.GT.AND P6, PT, R8, R9, PT ;  /* 0x000000090800720c */ /* 0x000fda0003fc4270 */
[----:B-1----:R-:W-:Y:S05]  /*13d70*/  @!P6 BRA `(.L_x_1538) ;  /* 0xfffffdb00000e947 */ /* 0x002fea000383ffff */
.L_x_1534:
[----:B------:R-:W-:-:S05]  /*13d80*/  IADD3 R5, -R0, R8, RZ ;  /* 0x0000000800057210 */ /* 0x000fca0007ffe1ff */
[----:B------:R-:W-:-:S05]  /*13d90*/  IMAD R0, R4, c[0x0][0x538], R5 ;  /* 0x00014e0004007a24 */ /* 0x000fca00078e0205 */
[----:B------:R-:W-:Y:S01]  /*13da0*/  ISETP.GT.AND P0, PT, R0, R9, PT ;  /* 0x000000090000720c */ /* 0x000fe20003f04270 */
[----:B------:R-:W-:-:S12]  /*13db0*/  BRA.DIV ~URZ, `(.L_x_1539) ;  /* 0x000068927f007947 */ /* 0x000fd8000b800000 */
[----:B------:R-:W-:-:S03]  /*13dc0*/  VOTE.ANY R10, PT, !P0 ;  /* 0x00000000000a7806 */ /* 0x000fc600040e0100 */
.L_x_1618:
[----:B------:R-:W2:Y:S01]  /*13dd0*/  LDL.LU R2, [R1+0x5c] ;  /* 0x00005c0001027983 */ /* 0x000ea20000300800 */
[----:B------:R-:W2:Y:S02]  /*13de0*/  POPC R0, R10 ;  /* 0x0000000a00007309 */ /* 0x000ea40000000000 */
[----:B--2---:R-:W-:-:S05]  /*13df0*/  IADD3 R2, R0, R2, RZ ;  /* 0x0000000200027210 */ /* 0x004fca0007ffe0ff */
[----:B------:R2:W-:Y:S01]  /*13e00*/  STL [R1+0x5c], R2 ;  /* 0x00005c0201007387 */ /* 0x0005e20000100800 */
[----:B------:R-:W-:Y:S05]  /*13e10*/  BRA.DIV ~URZ, `(.L_x_1540) ;  /* 0x000068827f007947 */ /* 0x000fea000b800000 */
[----:B------:R3:W4:Y:S04]  /*13e20*/  SHFL.IDX PT, R8, R6, R0, 0x1f ;  /* 0x00001f0006087589 */ /* 0x00072800000e0000 */
[----:B------:R3:W1:Y:S02]  /*13e30*/  SHFL.IDX PT, R7, R7, R0, 0x1f ;  /* 0x00001f0007077589 */ /* 0x00066400000e0000 */
.L_x_1619:
[----:B------:R-:W-:Y:S01]  /*13e40*/  ISETP.NE.AND P0, PT, R10, RZ, PT ;  /* 0x000000ff0a00720c */ /* 0x000fe20003f05270 */
[----:B------:R-:W-:-:S12]  /*13e50*/  BSSY B0, `(.L_x_1541) ;  /* 0x0000005000007945 */ /* 0x000fd80003800000 */
[----:B------:R-:W-:Y:S05]  /*13e60*/  @!P0 BRA `(.L_x_1542) ;  /* 0x0000003000008947 */ /* 0x000fea0003800000 */
[----:B---3--:R-:W-:Y:S01]  /*13e70*/  IADD3 R0, R0, -0x1, RZ ;  /* 0xffffffff00007810 */ /* 0x008fe20007ffe0ff */
[----:B------:R-:W-:Y:S05]  /*13e80*/  BRA.DIV ~URZ, `(.L_x_1543) ;  /* 0x000068e27f007947 */ /* 0x000fea000b800000 */
[----:B------:R3:W2:Y:S02]  /*13e90*/  SHFL.IDX PT, R11, R4, R0, 0x1f ;  /* 0x00001f00040b7589 */ /* 0x0006a400000e0000 */
.L_x_1542:
[----:B------:R-:W-:Y:S05]  /*13ea0*/  BSYNC B0 ;  /* 0x0000000000007941 */ /* 0x000fea0003800000 */
.L_x_1541:
        /* <DEDUP_REMOVED lines=68> */
.L_x_1545:
        /* <DEDUP_REMOVED lines=68> */
.L_x_1546:
[----:B------:R-:W-:Y:S05]  /*14730*/  BSYNC B0 ;  /* 0x0000000000007941 */ /* 0x000fea0003800000 */
.L_x_1544:
[----:B------:R-:W-:-:S04]  /*14740*/  LOP3.LUT R2, RZ, R2, RZ, 0x33, !PT ;  /* 0x00000002ff027212 */ /* 0x000fc800078e33ff */
[----:B-1----:R-:W-:-:S05]  /*14750*/  IADD3 R0, R2, R8, RZ ;  /* 0x0000000802007210 */ /* 0x002fca0007ffe0ff */
[----:B------:R1:W-:Y:S01]  /*14760*/  STL [R1+0x54], R0 ;  /* 0x0000540001007387 */ /* 0x0003e20000100800 */
[----:B------:R-:W-:Y:S05]  /*14770*/  BRA `(.L_x_1547) ;  /* 0x0000005000007947 */ /* 0x000fea0003800000 */
.L_x_1535:
[----:B------:R-:W-:Y:S01]  /*14780*/  MOV R0, c[0x0][0x53c] ;  /* 0x00014f0000007a02 */ /* 0x000fe20000000f00 */
[----:B------:R2:W-:Y:S04]  /*14790*/  STL [R1+0x50], R9 ;  /* 0x0000500901007387 */ /* 0x0005e80000100800 */
[----:B------:R2:W-:Y:S04]  /*147a0*/  STL [R1+0x54], RZ ;  /* 0x000054ff01007387 */ /* 0x0005e80000100800 */
[----:B------:R2:W-:Y:S04]  /*147b0*/  STL [R1+0x58], RZ ;  /* 0x000058ff01007387 */ /* 0x0005e80000100800 */
[----:B------:R2:W-:Y:S02]  /*147c0*/  STL [R1+0x5c], R0 ;  /* 0x00005c0001007387 */ /* 0x0005e40000100800 */
.L_x_1547:
[----:B------:R-:W-:Y:S05]  /*147d0*/  BSYNC B1 ;  /* 0x0000000000017941 */ /* 0x000fea0003800000 */
.L_x_1533:
        /* <DEDUP_REMOVED lines=9> */
.L_x_1528:
[----:B--2---:R-:W2:Y:S02]  /*14870*/  LDL R0, [R1+0x5c] ;  /* 0x00005c0001007983 */ /* 0x004ea40000100800 */
[----:B--2---:R-:W-:-:S13]  /*14880*/  ISETP.GE.AND P0, PT, R0, c[0x0][0x53c], PT ;  /* 0x00014f0000007a0c */ /* 0x004fda0003f06270 */
[----:B-1--4-:R-:W-:Y:S01]  /*14890*/  @P0 CALL.REL.NOINC `(.L_x_1548) ;  /* 0x0000001000000944 */ /* 0x012fe20003c00000 */
[----:B------:R-:W-:Y:S05]  /*148a0*/  BRA `(.L_x_1549) ;  /* 0xfffed2c000007947 */ /* 0x000fea000383ffff */
.L_x_1548:
[----:B------:R-:W-:Y:S05]  /*148b0*/  EXIT ;  /* 0x000000000000794d */ /* 0x000fea0003800000 */
.L_x_1410:
[----:B------:R-:W-:Y:S01]  /*148c0*/  IMAD.MOV.U32 R0, RZ, RZ, R5 ;  /* 0x000000ffff007224 */ /* 0x000fe200078e0005 */
[----:B------:R-:W-:Y:S02]  /*148d0*/  MOV R2, 0x1 ;  /* 0x0000000100027802 */ /* 0x000fe40000000f00 */
[----:B------:R-:W-:Y:S02]  /*148e0*/  MOV R3, 0x14900 ;  /* 0x0001490000037802 */ /* 0x000fe40000000f00 */
[----:B------:R-:W-:Y:S05]  /*148f0*/  CALL.REL.NOINC `($__internal_20_$__cuda_sm70_shflsync_up_p) ;  /* 0x00005fa000007944 */ /* 0x000fea0003c00000 */
[----:B------:R-:W-:Y:S01]  /*14900*/  MOV R0, R4 ;  /* 0x0000000400007202 */ /* 0x000fe20000000f00 */
[----:B------:R-:W-:Y:S05]  /*14910*/  BRA `(.L_x_1550) ;  /* 0xfffebb4000007947 */ /* 0x000fea000383ffff */
.L_x_1411:
[----:B------:R-:W-:Y:S01]  /*14920*/  IMAD.MOV.U32 R0, RZ, RZ, R5 ;  /* 0x000000ffff007224 */ /* 0x000fe200078e0005 */
[----:B------:R-:W-:Y:S02]  /*14930*/  MOV R2, 0x2 ;  /* 0x0000000200027802 */ /* 0x000fe40000000f00 */
[----:B------:R-:W-:Y:S02]  /*14940*/  MOV R3, 0x14960 ;  /* 0x0001496000037802 */ /* 0x000fe40000000f00 */
[----:B------:R-:W-:Y:S05]  /*14950*/  CALL.REL.NOINC `($__internal_20_$__cuda_sm70_shflsync_up_p) ;  /* 0x00005f4000007944 */ /* 0x000fea0003c00000 */
[----:B------:R-:W-:Y:S01]  /*14960*/  SEL R0, R4, RZ, P4 ;  /* 0x000000ff04007207 */ /* 0x000fe20002000000 */
[----:B------:R-:W-:Y:S01]  /*14970*/  IMAD.MOV.U32 R2, RZ, RZ, 0x4 ;  /* 0x00000004ff027424 */ /* 0x000fe200078e00ff */
[----:B------:R-:W-:-:S03]  /*14980*/  MOV R3, 0x149b0 ;  /* 0x000149b000037802 */ /* 0x000fc60000000f00 */
[----:B------:R-:W-:Y:S02]  /*14990*/  IMAD.IADD R0, R5, 0x1, R0 ;  /* 0x0000000105007824 */ /* 0x000fe400078e0200 */
        /* <DEDUP_REMOVED lines=13> */
[----:B------:R-:W-:Y:S02]  /*14a70*/  MOV R62, 0x1f ;  /* 0x0000001f003e7802 */ /* 0x000fe40000000f00 */
[----:B------:R-:W-:Y:S01]  /*14a80*/  MOV R3, 0x14ac0 ;  /* 0x00014ac000037802 */ /* 0x000fe20000000f00 */
[----:B------:R-:W-:-:S04]  /*14a90*/  IMAD.IADD R4, R0, 0x1, R4 ;  /* 0x0000000100047824 */ /* 0x000fc800078e0204 */
[----:B------:R-:W-:Y:S02]  /*14aa0*/  IMAD.MOV.U32 R56, RZ, RZ, R4 ;  /* 0x000000ffff387224 */ /* 0x000fe400078e0004 */
[----:B------:R-:W-:Y:S05]  /*14ab0*/  CALL.REL.NOINC `($__internal_19_$__cuda_sm70_shflsync_idx_p) ;  /* 0x00005d8000007944 */ /* 0x000fea0003c00000 */
[----:B------:R-:W-:Y:S01]  /*14ac0*/  MOV R0, R62 ;  /* 0x0000003e00007202 */ /* 0x000fe20000000f00 */
[----:B------:R-:W-:Y:S05]  /*14ad0*/  BRA `(.L_x_1551) ;  /* 0xfffeba8000007947 */ /* 0x000fea000383ffff */
.L_x_1413:
[----:B------:R-:W-:Y:S02]  /*14ae0*/  SEL R0, RZ, 0x1, P0 ;  /* 0x00000001ff007807 */ /* 0x000fe40000000000 */
[----:B------:R-:W-:Y:S02]  /*14af0*/  MOV R2, 0x14b10 ;  /* 0x00014b1000027802 */ /* 0x000fe40000000f00 */
[----:B------:R-:W-:Y:S05]  /*14b00*/  CALL.REL.NOINC `($__internal_21_$__cuda_sm70_votesync_ballot) ;  /* 0x00005e0000007944 */ /* 0x000fea0003c00000 */
[----:B------:R-:W-:Y:S01]  /*14b10*/  MOV R7, R0 ;  /* 0x0000000000077202 */ /* 0x000fe20000000f00 */
[----:B------:R-:W-:Y:S05]  /*14b20*/  BRA `(.L_x_1552) ;  /* 0xfffebac000007947 */ /* 0x000fea000383ffff */
.L_x_1414:
[----:B------:R-:W-:Y:S01]  /*14b30*/  IMAD.MOV.U32 R56, RZ, RZ, R9 ;  /* 0x000000ffff387224 */ /* 0x000fe200078e0009 */
[----:B-1----:R-:W-:Y:S01]  /*14b40*/  MOV R2, R0 ;  /* 0x0000000000027202 */ /* 0x002fe20000000f00 */
[----:B------:R-:W-:Y:S01]  /*14b50*/  IMAD.MOV.U32 R62, RZ, RZ, 0x1f ;  /* 0x0000001fff3e7424 */ /* 0x000fe200078e00ff */
[----:B------:R-:W-:Y:S02]  /*14b60*/  MOV R3, 0x14b80 ;  /* 0x00014b8000037802 */ /* 0x000fe40000000f00 */
[----:B------:R-:W-:Y:S05]  /*14b70*/  CALL.REL.NOINC `($__internal_19_$__cuda_sm70_shflsync_idx_p) ;  /* 0x00005cc000007944 */ /* 0x000fea0003c00000 */
[----:B------:R-:W-:Y:S01]  /*14b80*/  IMAD.MOV.U32 R12, RZ, RZ, R62 ;  /* 0x000000ffff0c7224 */ /* 0x000fe200078e003e */
[----:B------:R-:W-:Y:S01]  /*14b90*/  MOV R56, R8 ;  /* 0x0000000800387202 */ /* 0x000fe20000000f00 */
[----:B------:R-:W-:Y:S01]  /*14ba0*/  IMAD.MOV.U32 R5, RZ, RZ, RZ ;  /* 0x000000ffff057224 */ /* 0x000fe200078e00ff */
[----:B------:R-:W-:Y:S01]  /*14bb0*/  MOV R2, R0 ;  /* 0x0000000000027202 */ /* 0x000fe20000000f00 */
[----:B------:R-:W-:Y:S01]  /*14bc0*/  IMAD.MOV.U32 R62, RZ, RZ, 0x1f ;  /* 0x0000001fff3e7424 */ /* 0x000fe200078e00ff */
[----:B------:R-:W-:-:S02]  /*14bd0*/  MOV R3, 0x14bf0 ;  /* 0x00014bf000037802 */ /* 0x000fc40000000f00 */
[----:B------:R-:W-:Y:S05]  /*14be0*/  CALL.REL.NOINC `($__internal_19_$__cuda_sm70_shflsync_idx_p) ;  /* 0x00005c5000007944 */ /* 0x000fea0003c00000 */
[----:B------:R-:W-:Y:S01]  /*14bf0*/  MOV R9, R62 ;  /* 0x0000003e00097202 */ /* 0x000fe20000000f00 */
[----:B------:R-:W-:Y:S05]  /*14c00*/  BRA `(.L_x_1553) ;  /* 0xfffeba5000007947 */ /* 0x000fea000383ffff */
.L_x_1417:
[----:B------:R-:W-:Y:S01]  /*14c10*/  IMAD.MOV.U32 R56, RZ, RZ, R4 ;  /* 0x000000ffff387224 */ /* 0x000fe200078e0004 */
[----:B-1----:R-:W-:Y:S01]  /*14c20*/  MOV R2, R0 ;  /* 0x0000000000027202 */ /* 0x002fe20000000f00 */
[----:B------:R-:W-:Y:S01]  /*14c30*/  IMAD.MOV.U32 R62, RZ, RZ, 0x1f ;  /* 0x0000001fff3e7424 */ /* 0x000fe200078e00ff */
[----:B------:R-:W-:-:S02]  /*14c40*/  MOV R3, 0x14c60 ;  /* 0x00014c6000037802 */ /* 0x000fc40000000f00 */
[----:B---34-:R-:W-:Y:S05]  /*14c50*/  CALL.REL.NOINC `($__internal_19_$__cuda_sm70_shflsync_idx_p) ;  /* 0x00005be000007944 */ /* 0x018fea0003c00000 */
[----:B------:R-:W-:Y:S01]  /*14c60*/  MOV R5, R62 ;  /* 0x0000003e00057202 */ /* 0x000fe20000000f00 */
[----:B------:R-:W-:Y:S05]  /*14c70*/  BRA `(.L_x_1416) ;  /* 0xfffeba4000007947 */ /* 0x000fea000383ffff */
.L_x_1428:
[----:B------:R-:W-:Y:S01]  /*14c80*/  IMAD.MOV.U32 R56, RZ, RZ, R5 ;  /* 0x000000ffff387224 */ /* 0x000fe200078e0005 */
[----:B------:R-:W-:Y:S01]  /*14c90*/  MOV R2, RZ ;  /* 0x000000ff00027202 */ /* 0x000fe20000000f00 */
[----:B------:R-:W-:Y:S01]  /*14ca0*/  IMAD.MOV.U32 R62, RZ, RZ, 0x181f ;  /* 0x0000181fff3e7424 */ /* 0x000fe200078e00ff */
[----:B------:R-:W-:-:S02]  /*14cb0*/  MOV R3, 0x14cd0 ;  /* 0x00014cd000037802 */ /* 0x000fc40000000f00 */
[----:B-----5:R-:W-:Y:S05]  /*14cc0*/  CALL.REL.NOINC `($__internal_19_$__cuda_sm70_shflsync_idx_p) ;  /* 0x00005b7000007944 */ /* 0x020fea0003c00000 */
[----:B------:R-:W-:Y:S01]  /*14cd0*/  MOV R7, R62 ;  /* 0x0000003e00077202 */ /* 0x000fe20000000f00 */
[----:B------:R-:W-:Y:S05]  /*14ce0*/  BRA `(.L_x_1554) ;  /* 0xfffedaf000007947 */ /* 0x000fea000383ffff */
.L_x_1429:
[----:B------:R-:W-:Y:S01]  /*14cf0*/  IMAD.MOV.U32 R56, RZ, RZ, R6 ;  /* 0x000000ffff387224 */ /* 0x000fe200078e0006 */
[----:B------:R-:W-:Y:S01]  /*14d00*/  MOV R2, RZ ;  /* 0x000000ff00027202 */ /* 0x000fe20000000f00 */
[----:B------:R-:W-:Y:S01]  /*14d10*/  IMAD.MOV.U32 R62, RZ, RZ, 0x181f ;  /* 0x0000181fff3e7424 */ /* 0x000fe200078e00ff */
[----:B------:R-:W-:-:S02]  /*14d20*/  MOV R3, 0x14d40 ;  /* 0x00014d4000037802 */ /* 0x000fc40000000f00 */
[----:B-12--5:R-:W-:Y:S05]  /*14d30*/  CALL.REL.NOINC `($__internal_19_$__cuda_sm70_shflsync_idx_p) ;  /* 0x00005b0000007944 */ /* 0x026fea0003c00000 */
[----:B------:R-:W-:Y:S01]  /*14d40*/  MOV R2, R62 ;  /* 0x0000003e00027202 */ /* 0x000fe20000000f00 */
[----:B------:R-:W-:Y:S05]  /*14d50*/  BRA `(.L_x_1555) ;  /* 0xfffedaa000007947 */ /* 0x000fea000383ffff */
.L_x_1432:
[----:B------:R-:W-:Y:S01]  /*14d60*/  IMAD.MOV.U32 R56, RZ, RZ, R5 ;  /* 0x000000ffff387224 */ /* 0x000fe200078e0005 */
[----:B-1--4-:R-:W-:Y:S01]  /*14d70*/  MOV R2, 0x1 ;  /* 0x0000000100027802 */ /* 0x012fe20000000f00 */
[----:B------:R-:W-:Y:S01]  /*14d80*/  IMAD.MOV.U32 R62, RZ, RZ, 0x181f ;  /* 0x0000181fff3e7424 */ /* 0x000fe200078e00ff */
[----:B------:R-:W-:-:S02]  /*14d90*/  MOV R3, 0x14db0 ;  /* 0x00014db000037802 */ /* 0x000fc40000000f00 */
[----:B--2--5:R-:W-:Y:S05]  /*14da0*/  CALL.REL.NOINC `($__internal_19_$__cuda_sm70_shflsync_idx_p) ;  /* 0x00005a9000007944 */ /* 0x024fea0003c00000 */
[----:B------:R-:W-:Y:S01]  /*14db0*/  IMAD.MOV.U32 R7, RZ, RZ, R62 ;  /* 0x000000ffff077224 */ /* 0x000fe200078e003e */
[----:B------:R-:W-:Y:S01]  /*14dc0*/  MOV R2, 0x1 ;  /* 0x0000000100027802 */ /* 0x000fe20000000f00 */
[----:B------:R-:W-:Y:S01]  /*14dd0*/  IMAD.MOV.U32 R56, RZ, RZ, R6 ;  /* 0x000000ffff387224 */ /* 0x000fe200078e0006 */
[----:B------:R-:W-:-:S02]  /*14de0*/  MOV R62, 0x181f ;  /* 0x0000181f003e7802 */ /* 0x000fc40000000f00 */
[----:B------:R-:W-:Y:S02]  /*14df0*/  MOV R3, 0x14e10 ;  /* 0x00014e1000037802 */ /* 0x000fe40000000f00 */
[----:B------:R-:W-:Y:S05]  /*14e00*/  CALL.REL.NOINC `($__internal_19_$__cuda_sm70_shflsync_idx_p) ;  /* 0x00005a3000007944 */ /* 0x000fea0003c00000 */
[----:B------:R-:W-:Y:S01]  /*14e10*/  MOV R2, R62 ;  /* 0x0000003e00027202 */ /* 0x000fe20000000f00 */
[----:B------:R-:W-:Y:S05]  /*14e20*/  BRA `(.L_x_1556) ;  /* 0xfffedb2000007947 */ /* 0x000fea000383ffff */
.L_x_1435:
[----:B------:R-:W-:Y:S01]  /*14e30*/  IMAD.MOV.U32 R56, RZ, RZ, R5 ;  /* 0x000000ffff387224 */ /* 0x000fe200078e0005 */
[----:B-1----:R-:W-:Y:S01]  /*14e40*/  MOV R2, 0x2 ;  /* 0x0000000200027802 */ /* 0x002fe20000000f00 */
[----:B------:R-:W-:Y:S01]  /*14e50*/  IMAD.MOV.U32 R62, RZ, RZ, 0x181f ;  /* 0x0000181fff3e7424 */ /* 0x000fe200078e00ff */
[----:B------:R-:W-:Y:S02]  /*14e60*/  MOV R3, 0x14e80 ;  /* 0x00014e8000037802 */ /* 0x000fe40000000f00 */
[----:B--23-5:R-:W-:Y:S05]  /*14e70*/  CALL.REL.NOINC `($__internal_19_$__cuda_sm70_shflsync_idx_p) ;  /* 0x000059c000007944 */ /* 0x02cfea0003c00000 */
[----:B------:R-:W-:Y:S01]  /*14e80*/  MOV R7, R62 ;  /* 0x0000003e00077202 */ /* 0x000fe20000000f00 */
[----:B------:R-:W-:Y:S05]  /*14e90*/  BRA `(.L_x_1557) ;  /* 0xfffedb9000007947 */ /* 0x000fea000383ffff */
.L_x_1436:
[----:B------:R-:W-:Y:S01]  /*14ea0*/  IMAD.MOV.U32 R56, RZ, RZ, R6 ;  /* 0x000000ffff387224 */ /* 0x000fe200078e0006 */
[----:B-1----:R-:W-:Y:S01]  /*14eb0*/  MOV R2, 0x2 ;  /* 0x0000000200027802 */ /* 0x002fe20000000f00 */
[----:B------:R-:W-:Y:S01]  /*14ec0*/  IMAD.MOV.U32 R62, RZ, RZ, 0x181f ;  /* 0x0000181fff3e7424 */ /* 0x000fe200078e00ff */
[----:B------:R-:W-:Y:S02]  /*14ed0*/  MOV R3, 0x14ef0 ;  /* 0x00014ef000037802 */ /* 0x000fe40000000f00 */
[----:B--2345:R-:W-:Y:S05]  /*14ee0*/  CALL.REL.NOINC `($__internal_19_$__cuda_sm70_shflsync_idx_p) ;  /* 0x0000595000007944 */ /* 0x03cfea0003c00000 */
[----:B------:R-:W-:Y:S01]  /*14ef0*/  MOV R2, R62 ;  /* 0x0000003e00027202 */ /* 0x000fe20000000f00 */
[----:B------:R-:W-:Y:S05]  /*14f00*/  BRA `(.L_x_1558) ;  /* 0xfffedb4000007947 */ /* 0x000fea000383ffff */
.L_x_1439:
[----:B------:R-:W-:Y:S01]  /*14f10*/  IMAD.MOV.U32 R56, RZ, RZ, R5 ;  /* 0x000000ffff387224 */ /* 0x000fe200078e0005 */
[----:B--2---:R-:W-:Y:S01]  /*14f20*/  MOV R2, 0x3 ;  /* 0x0000000300027802 */ /* 0x004fe20000000f00 */
[----:B------:R-:W-:Y:S01]  /*14f30*/  IMAD.MOV.U32 R62, RZ, RZ, 0x181f ;  /* 0x0000181fff3e7424 */ /* 0x000fe200078e00ff */
[----:B------:R-:W-:-:S02]  /*14f40*/  MOV R3, 0x14f60 ;  /* 0x00014f6000037802 */ /* 0x000fc40000000f00 */
[----:B-1-345:R-:W-:Y:S05]  /*14f50*/  CALL.REL.NOINC `($__internal_19_$__cuda_sm70_shflsync_idx_p) ;  /* 0x000058e000007944 */ /* 0x03afea0003c00000 */
        /* <DEDUP_REMOVED lines=8> */
.L_x_1442:
[----:B------:R-:W-:Y:S01]  /*14fe0*/  IMAD.MOV.U32 R56, RZ, RZ, R5 ;  /* 0x000000ffff387224 */ /* 0x000fe200078e0005 */
[----:B-12---:R-:W-:Y:S01]  /*14ff0*/  MOV R2, 0x4 ;  /* 0x0000000400027802 */ /* 0x006fe20000000f00 */
[----:B------:R-:W-:Y:S01]  /*15000*/  IMAD.MOV.U32 R62, RZ, RZ, 0x181f ;  /* 0x0000181fff3e7424 */ /* 0x000fe200078e00ff */
[----:B------:R-:W-:Y:S02]  /*15010*/  MOV R3, 0x15030 ;  /* 0x0001503000037802 */ /* 0x000fe40000000f00 */
[----:B---345:R-:W-:Y:S05]  /*15020*/  CALL.REL.NOINC `($__internal_19_$__cuda_sm70_shflsync_idx_p) ;  /* 0x0000581000007944 */ /* 0x038fea0003c00000 */
[----:B------:R-:W-:Y:S01]  /*15030*/  MOV R7, R62 ;  /* 0x0000003e00077202 */ /* 0x000fe20000000f00 */
[----:B------:R-:W-:Y:S05]  /*15040*/  BRA `(.L_x_1560) ;  /* 0xfffedbd000007947 */ /* 0x000fea000383ffff */
.L_x_1443:
[----:B------:R-:W-:Y:S01]  /*15050*/  IMAD.MOV.U32 R56, RZ, RZ, R6 ;  /* 0x000000ffff387224 */ /* 0x000fe200078e0006 */
[----:B--2---:R-:W-:Y:S01]  /*15060*/  MOV R2, 0x4 ;  /* 0x0000000400027802 */ /* 0x004fe20000000f00 */
[----:B------:R-:W-:Y:S01]  /*15070*/  IMAD.MOV.U32 R62, RZ, RZ, 0x181f ;  /* 0x0000181fff3e7424 */ /* 0x000fe200078e00ff */
[----:B------:R-:W-:Y:S02]  /*15080*/  MOV R3, 0x150a0 ;  /* 0x000150a000037802 */ /* 0x000fe40000000f00 */
[----:B-1-345:R-:W-:Y:S05]  /*15090*/  CALL.REL.NOINC `($__internal_19_$__cuda_sm70_shflsync_idx_p) ;  /* 0x000057a000007944 */ /* 0x03afea0003c00000 */
[----:B------:R-:W-:Y:S01]  /*150a0*/  MOV R2, R62 ;  /* 0x0000003e00027202 */ /* 0x000fe20000000f00 */
[----:B------:R-:W-:Y:S05]  /*150b0*/  BRA `(.L_x_1561) ;  /* 0xfffedb8000007947 */ /* 0x000fea000383ffff */
.L_x_1446:
[----:B------:R-:W-:Y:S01]  /*150c0*/  IMAD.MOV.U32 R56, RZ, RZ, R5 ;  /* 0x000000ffff387224 */ /* 0x000fe200078e0005 */
[----:B-1----:R-:W-:Y:S01]  /*150d0*/  MOV R2, 0x5 ;  /* 0x0000000500027802 */ /* 0x002fe20000000f00 */
[----:B------:R-:W-:Y:S01]  /*150e0*/  IMAD.MOV.U32 R62, RZ, RZ, 0x181f ;  /* 0x0000181fff3e7424 */ /* 0x000fe200078e00ff */
[----:B------:R-:W-:-:S02]  /*150f0*/  MOV R3, 0x15110 ;  /* 0x0001511000037802 */ /* 0x000fc40000000f00 */
[----:B--2345:R-:W-:Y:S05]  /*15100*/  CALL.REL.NOINC `($__internal_19_$__cuda_sm70_shflsync_idx_p) ;  /* 0x0000573000007944 */ /* 0x03cfea0003c00000 */
        /* <DEDUP_REMOVED lines=8> */
.L_x_1449:
[----:B------:R-:W-:Y:S01]  /*15190*/  IMAD.MOV.U32 R56, RZ, RZ, R5 ;  /* 0x000000ffff387224 */ /* 0x000fe200078e0005 */
[----:B-1----:R-:W-:Y:S01]  /*151a0*/  MOV R2, 0x6 ;  /* 0x0000000600027802 */ /* 0x002fe20000000f00 */
[----:B------:R-:W-:Y:S01]  /*151b0*/  IMAD.MOV.U32 R62, RZ, RZ, 0x181f ;  /* 0x0000181fff3e7424 */ /* 0x000fe200078e00ff */
[----:B------:R-:W-:Y:S02]  /*151c0*/  MOV R3, 0x151e0 ;  /* 0x000151e000037802 */ /* 0x000fe40000000f00 */
[----:B--2345:R-:W-:Y:S05]  /*151d0*/  CALL.REL.NOINC `($__internal_19_$__cuda_sm70_shflsync_idx_p) ;  /* 0x0000566000007944 */ /* 0x03cfea0003c00000 */
[----:B------:R-:W-:Y:S01]  /*151e0*/  MOV R7, R62 ;  /* 0x0000003e00077202 */ /* 0x000fe20000000f00 */
[----:B------:R-:W-:Y:S05]  /*151f0*/  BRA `(.L_x_1563) ;  /* 0xfffedc1000007947 */ /* 0x000fea000383ffff */
.L_x_1450:
[----:B------:R-:W-:Y:S01]  /*15200*/  IMAD.MOV.U32 R56, RZ, RZ, R6 ;  /* 0x000000ffff387224 */ /* 0x000fe200078e0006 */
[----:B-1----:R-:W-:Y:S01]  /*15210*/  MOV R2, 0x6 ;  /* 0x0000000600027802 */ /* 0x002fe20000000f00 */
[----:B------:R-:W-:Y:S01]  /*15220*/  IMAD.MOV.U32 R62, RZ, RZ, 0x181f ;  /* 0x0000181fff3e7424 */ /* 0x000fe200078e00ff */
[----:B------:R-:W-:Y:S02]  /*15230*/  MOV R3, 0x15250 ;  /* 0x0001525000037802 */ /* 0x000fe40000000f00 */
[----:B--2345:R-:W-:Y:S05]  /*15240*/  CALL.REL.NOINC `($__internal_19_$__cuda_sm70_shflsync_idx_p) ;  /* 0x000055f000007944 */ /* 0x03cfea0003c00000 */
[----:B------:R-:W-:Y:S01]  /*15250*/  MOV R2, R62 ;  /* 0x0000003e00027202 */ /* 0x000fe20000000f00 */
[----:B------:R-:W-:Y:S05]  /*15260*/  BRA `(.L_x_1564) ;  /* 0xfffedbc000007947 */ /* 0x000fea000383ffff */
.L_x_1453:
        /* <DEDUP_REMOVED lines=13> */
.L_x_1456:
[----:B------:R-:W-:Y:S01]  /*15340*/  IMAD.MOV.U32 R56, RZ, RZ, R4 ;  /* 0x000000ffff387224 */ /* 0x000fe200078e0004 */
[----:B------:R-:W-:Y:S01]  /*15350*/  MOV R2, RZ ;  /* 0x000000ff00027202 */ /* 0x000fe20000000f00 */
[----:B------:R-:W-:Y:S01]  /*15360*/  IMAD.MOV.U32 R62, RZ, RZ, 0x181f ;  /* 0x0000181fff3e7424 */ /* 0x000fe200078e00ff */
[----:B------:R-:W-:Y:S02]  /*15370*/  MOV R3, 0x15390 ;  /* 0x0001539000037802 */ /* 0x000fe40000000f00 */
[----:B------:R-:W-:Y:S05]  /*15380*/  CALL.REL.NOINC `($__internal_19_$__cuda_sm70_shflsync_idx_p) ;  /* 0x000054b000007944 */ /* 0x000fea0003c00000 */
[----:B------:R-:W-:Y:S01]  /*15390*/  MOV R7, R62 ;  /* 0x0000003e00077202 */ /* 0x000fe20000000f00 */
[----:B------:R-:W-:Y:S05]  /*153a0*/  BRA `(.L_x_1566) ;  /* 0xfffef80000007947 */ /* 0x000fea000383ffff */
.L_x_1457:
[----:B------:R-:W-:Y:S01]  /*153b0*/  IMAD.MOV.U32 R56, RZ, RZ, R0 ;  /* 0x000000ffff387224 */ /* 0x000fe200078e0000 */
[----:B------:R-:W-:Y:S01]  /*153c0*/  MOV R2, RZ ;  /* 0x000000ff00027202 */ /* 0x000fe20000000f00 */
[----:B------:R-:W-:Y:S01]  /*153d0*/  IMAD.MOV.U32 R62, RZ, RZ, 0x181f ;  /* 0x0000181fff3e7424 */ /* 0x000fe200078e00ff */
[----:B------:R-:W-:Y:S02]  /*153e0*/  MOV R3, 0x15400 ;  /* 0x0001540000037802 */ /* 0x000fe40000000f00 */
[----:B-12---:R-:W-:Y:S05]  /*153f0*/  CALL.REL.NOINC `($__internal_19_$__cuda_sm70_shflsync_idx_p) ;  /* 0x0000544000007944 */ /* 0x006fea0003c00000 */
        /* <DEDUP_REMOVED lines=12> */
[----:B------:R-:W-:Y:S05]  /*154c0*/  CALL.REL.NOINC `($__internal_19_$__cuda_sm70_shflsync_idx_p) ;  /* 0x0000537000007944 */ /* 0x000fea0003c00000 */
[----:B------:R-:W-:Y:S01]  /*154d0*/  IMAD.MOV.U32 R6, RZ, RZ, R62 ;  /* 0x000000ffff067224 */ /* 0x000fe200078e003e */
[----:B------:R-:W-:Y:S01]  /*154e0*/  MOV R2, 0x1 ;  /* 0x0000000100027802 */ /* 0x000fe20000000f00 */
[----:B------:R-:W-:Y:S01]  /*154f0*/  IMAD.MOV.U32 R56, RZ, RZ, R0 ;  /* 0x000000ffff387224 */ /* 0x000fe200078e0000 */
[----:B------:R-:W-:Y:S02]  /*15500*/  MOV R62, 0x181f ;  /* 0x0000181f003e7802 */ /* 0x000fe40000000f00 */
[----:B------:R-:W-:Y:S02]  /*15510*/  MOV R3, 0x15530 ;  /* 0x0001553000037802 */ /* 0x000fe40000000f00 */
[----:B------:R-:W-:Y:S05]  /*15520*/  CALL.REL.NOINC `($__internal_19_$__cuda_sm70_shflsync_idx_p) ;  /* 0x0000531000007944 */ /* 0x000fea0003c00000 */
[C---:B------:R-:W-:Y:S01]  /*15530*/  IADD3 R2, -R5.reuse, 0x10, RZ ;  /* 0x0000001005027810 */ /* 0x040fe20007ffe1ff */
[----:B------:R-:W-:Y:S01]  /*15540*/  IMAD.MOV.U32 R56, RZ, RZ, R4 ;  /* 0x000000ffff387224 */ /* 0x000fe200078e0004 */
[----:B------:R-:W-:-:S02]  /*15550*/  ISETP.NE.U32.AND P2, PT, R5, RZ, PT ;  /* 0x000000ff0500720c */ /* 0x000fc40003f45070 */
[----:B------:R-:W-:-:S04]  /*15560*/  LOP3.LUT R2, R2, 0xf, RZ, 0xc0, !PT ;  /* 0x0000000f02027812 */ /* 0x000fc800078ec0ff */
[----:B------:R-:W-:Y:S01]  /*15570*/  IADD3 R2, P1, P0, R2, R62, R135 ;  /* 0x0000003e02027210 */ /* 0x000fe2000783e087 */
[----:B------:R-:W-:-:S03]  /*15580*/  IMAD.MOV.U32 R62, RZ, RZ, 0x181f ;  /* 0x0000181fff3e7424 */ /* 0x000fc600078e00ff */
[----:B------:R-:W-:-:S05]  /*15590*/  IADD3.X R3, RZ, R6, R36, P1, P0 ;  /* 0x00000006ff037210 */ /* 0x000fca0000fe0424 */
[----:B------:R-:W-:Y:S01]  /*155a0*/  @!PT LDS RZ, [RZ] ;  /* 0x00000000fffff984 */ /* 0x000fe20000000800 */
[----:B------:R-:W-:Y:S01]  /*155b0*/  @!PT LDS RZ, [RZ] ;  /* 0x00000000fffff984 */ /* 0x000fe20000000800 */
[----:B------:R-:W-:Y:S01]  /*155c0*/  @!PT LDS RZ, [RZ] ;  /* 0x00000000fffff984 */ /* 0x000fe20000000800 */
[----:B------:R1:W-:Y:S02]  /*155d0*/  LDGSTS.E.BYPASS.LTC128B.128.ZFILL [R202+0x3100], [R2.64], P2 ;  /* 0x0310000002ca7fae */ /* 0x0003e40009141d46 */
        /* <DEDUP_REMOVED lines=49> */
[----:B------:R-:W-:Y:S01]  /*158f0*/  MOV R0, R62 ;  /* 0x0000003e00007202 */ /* 0x000fe20000000f00 */
[----:B------:R-:W-:Y:S05]  /*15900*/  BRA `(.L_x_1567) ;  /* 0xfffef42000007947 */ /* 0x000fea000383ffff */
.L_x_1458:
[----:B------:R-:W-:Y:S01]  /*15910*/  IMAD.MOV.U32 R56, RZ, RZ, R0 ;  /* 0x000000ffff387224 */ /* 0x000fe200078e0000 */
[----:B------:R-:W-:Y:S01]  /*15920*/  MOV R2, RZ ;  /* 0x000000ff00027202 */ /* 0x000fe20000000f00 */
[----:B------:R-:W-:Y:S01]  /*15930*/  IMAD.MOV.U32 R62, RZ, RZ, 0x1c1f ;  /* 0x00001c1fff3e7424 */ /* 0x000fe200078e00ff */
[----:B------:R-:W-:-:S02]  /*15940*/  MOV R3, 0x15960 ;  /* 0x0001596000037802 */ /* 0x000fc40000000f00 */
[----:B------:R-:W-:Y:S05]  /*15950*/  CALL.REL.NOINC `($__internal_19_$__cuda_sm70_shflsync_idx_p) ;  /* 0x00004ee000007944 */ /* 0x000fea0003c00000 */
[----:B------:R-:W-:Y:S01]  /*15960*/  MOV R2, R62 ;  /* 0x0000003e00027202 */ /* 0x000fe20000000f00 */
[----:B------:R-:W-:Y:S05]  /*15970*/  BRA `(.L_x_1568) ;  /* 0xfffef51000007947 */ /* 0x000fea000383ffff */
.L_x_1459:
[----:B------:R-:W-:Y:S01]  /*15980*/  IMAD.MOV.U32 R56, RZ, RZ, R0 ;  /* 0x000000ffff387224 */ /* 0x000fe200078e0000 */
[----:B------:R-:W-:Y:S01]  /*15990*/  MOV R2, 0x1 ;  /* 0x0000000100027802 */ /* 0x000fe20000000f00 */
[----:B------:R-:W-:Y:S01]  /*159a0*/  IMAD.MOV.U32 R62, RZ, RZ, 0x1c1f ;  /* 0x00001c1fff3e7424 */ /* 0x000fe200078e00ff */
[----:B------:R-:W-:-:S02]  /*159b0*/  MOV R3, 0x159d0 ;  /* 0x000159d000037802 */ /* 0x000fc40000000f00 */
[----:B-1----:R-:W-:Y:S05]  /*159c0*/  CALL.REL.NOINC `($__internal_19_$__cuda_sm70_shflsync_idx_p) ;  /* 0x00004e7000007944 */ /* 0x002fea0003c00000 */
[----:B------:R-:W-:Y:S01]  /*159d0*/  IMAD.IADD R2, R4, 0x1, R62 ;  /* 0x0000000104027824 */ /* 0x000fe200078e023e */
[----:B------:R-:W-:Y:S01]  /*159e0*/  MOV R3, 0x15cc0 ;  /* 0x00015cc000037802 */ /* 0x000fe20000000f00 */
[----:B------:R-:W-:-:S02]  /*159f0*/  IMAD.MOV.U32 R56, RZ, RZ, R0 ;  /* 0x000000ffff387224 */ /* 0x000fc400078e0000 */
        /* <DEDUP_REMOVED lines=37> */
[----:B------:R-:W-:Y:S01]  /*15c50*/  ISETP.GT.AND P0, PT, R2, 0x49, PT ;  /* 0x000000490200780c */ /* 0x000fe20003f04270 */
[----:B------:R-:W-:Y:S01]  /*15c60*/  IMAD.MOV.U32 R2, RZ, RZ, 0x2 ;  /* 0x00000002ff027424 */ /* 0x000fe200078e00ff */
[----:B------:R-:W-:-:S02]  /*15c70*/  FSEL R140, R44, -INF , P6 ;  /* 0xff8000002c8c7808 */ /* 0x000fc40003000000 */
[----:B------:R-:W-:Y:S02]  /*15c80*/  FSEL R139, R42, -INF , P2 ;  /* 0xff8000002a8b7808 */ /* 0x000fe40001000000 */
[----:B------:R-:W-:Y:S02]  /*15c90*/  FSEL R138, R35, -INF , P1 ;  /* 0xff800000238a7808 */ /* 0x000fe40000800000 */
[----:B------:R-:W-:Y:S02]  /*15ca0*/  FSEL R137, R33, -INF , P0 ;  /* 0xff80000021897808 */ /* 0x000fe40000000000 */
[----:B------:R-:W-:Y:S05]  /*15cb0*/  CALL.REL.NOINC `($__internal_19_$__cuda_sm70_shflsync_idx_p) ;  /* 0x00004b8000007944 */ /* 0x000fea0003c00000 */
[----:B------:R-:W-:Y:S01]  /*15cc0*/  IMAD.IADD R2, R4, 0x1, R62 ;  /* 0x0000000104027824 */ /* 0x000fe200078e023e */
[----:B------:R-:W-:Y:S01]  /*15cd0*/  MOV R3, 0x15fb0 ;  /* 0x00015fb000037802 */ /* 0x000fe20000000f00 */
[----:B------:R-:W-:Y:S02]  /*15ce0*/  IMAD.MOV.U32 R56, RZ, RZ, R0 ;  /* 0x000000ffff387224 */ /* 0x000fe400078e0000 */
        /* <DEDUP_REMOVED lines=45> */
[----:B------:R-:W-:Y:S02]  /*15fc0*/  FMNMX.FTZ R0, R11, R13, !PT ;  /* 0x0000000d0b007209 */ /* 0x000fe40007810000 */
[----:B------:R-:W-:Y:S02]  /*15fd0*/  FMNMX.FTZ R2, R24, R26, !PT ;  /* 0x0000001a18027209 */ /* 0x000fe40007810000 */
[----:B------:R-:W-:Y:S02]  /*15fe0*/  IMNMX R5, R5, R4, PT ;  /* 0x0000000405057217 */ /* 0x000fe40003800200 */
[----:B------:R-:W-:Y:S01]  /*15ff0*/  FMNMX.FTZ R3, R15, R0, !PT ;  /* 0x000000000f037209 */ /* 0x000fe20007810000 */
[----:B------:R-:W-:Y:S01]  /*16000*/  IMAD.MOV.U32 R0, RZ, RZ, 0x2 ;  /* 0x00000002ff007424 */ /* 0x000fe200078e00ff */
[----:B------:R-:W-:-:S02]  /*16010*/  ISETP.GT.AND P6, PT, R5, RZ, PT ;  /* 0x000000ff0500720c */ /* 0x000fc40003fc4270 */
[C---:B------:R-:W-:Y:S02]  /*16020*/  ISETP.GT.AND P2, PT, R5.reuse, 0x1, PT ;  /* 0x000000010500780c */ /* 0x040fe40003f44270 */
[----:B------:R-:W-:Y:S02]  /*16030*/  FMNMX.FTZ R4, R10, R12, !PT ;  /* 0x0000000c0a047209 */ /* 0x000fe40007810000 */
[----:B------:R-:W-:Y:S02]  /*16040*/  ISETP.GT.AND P1, PT, R5, 0x8, PT ;  /* 0x000000080500780c */ /* 0x000fe40003f24270 */
[----:B------:R-:W-:Y:S02]  /*16050*/  FSEL R28, R161, -INF , P6 ;  /* 0xff800000a11c7808 */ /* 0x000fe40003000000 */
[----:B------:R-:W-:Y:S02]  /*16060*/  FSEL R30, R160, -INF , P2 ;  /* 0xff800000a01e7808 */ /* 0x000fe40001000000 */
[----:B------:R-:W-:-:S02]  /*16070*/  FMNMX.FTZ R2, R29, R2, !PT ;  /* 0x000000021d027209 */ /* 0x000fc40007810000 */
[----:B------:R-:W-:Y:S02]  /*16080*/  FMNMX.FTZ R71, R17, R3, !PT ;  /* 0x0000000311477209 */ /* 0x000fe40007810000 */
[----:B------:R-:W-:Y:S02]  /*16090*/  ISETP.GT.AND P0, PT, R5, 0x9, PT ;  /* 0x000000090500780c */ /* 0x000fe40003f04270 */
[----:B------:R-:W-:Y:S02]  /*160a0*/  FSEL R33, R151, -INF , P1 ;  /* 0xff80000097217808 */ /* 0x000fe40000800000 */
[----:B------:R-:W-:Y:S02]  /*160b0*/  FMNMX.FTZ R4, R14, R4, !PT ;  /* 0x000000040e047209 */ /* 0x000fe40007810000 */
[----:B------:R-:W-:Y:S02]  /*160c0*/  FMNMX.FTZ R3, R28, R30, !PT ;  /* 0x0000001e1c037209 */ /* 0x000fe40007810000 */
[----:B------:R-:W-:-:S02]  /*160d0*/  FMNMX.FTZ R70, R31, R2, !PT ;  /* 0x000000021f467209 */ /* 0x000fc40007810000 */
[----:B------:R-:W-:Y:S02]  /*160e0*/  ISETP.GT.AND P6, PT, R5, 0x10, PT ;  /* 0x000000100500780c */ /* 0x000fe40003fc4270 */
[----:B------:R-:W-:Y:S02]  /*160f0*/  FSEL R35, R150, -INF , P0 ;  /* 0xff80000096237808 */ /* 0x000fe40000000000 */
[----:B------:R-:W-:Y:S02]  /*16100*/  FMNMX.FTZ R4, R16, R4, !PT ;  /* 0x0000000410047209 */ /* 0x000fe40007810000 */
[----:B------:R-:W-:Y:S02]  /*16110*/  FMNMX.FTZ R2, R33, R3, !PT ;  /* 0x0000000321027209 */ /* 0x000fe40007810000 */
[----:B------:R-:W-:Y:S02]  /*16120*/  ISETP.GT.AND P2, PT, R5, 0x11, PT ;  /* 0x000000110500780c */ /* 0x000fe40003f44270 */
[----:B------:R-:W-:-:S02]  /*16130*/  FSEL R48, R147, -INF , P6 ;  /* 0xff80000093307808 */ /* 0x000fc40003000000 */
        /* <DEDUP_REMOVED lines=89> */
[----:B------:R-:W-:Y:S01]  /*166d0*/  FMNMX.FTZ R71, R138, R71, !PT ;  /* 0x000000478a477209 */ /* 0x000fe20007810000 */
[----:B------:R-:W-:Y:S01]  /*166e0*/  IMAD.MOV.U32 R4, RZ, RZ, R72 ;  /* 0x000000ffff047224 */ /* 0x000fe200078e0048 */
[----:B------:R-:W-:-:S02]  /*166f0*/  FMNMX.FTZ R70, R157, R70, !PT ;  /* 0x000000469d467209 */ /* 0x000fc40007810000 */
[----:B------:R-:W-:Y:S02]  /*16700*/  FMNMX.FTZ R8, R128, R2, !PT ;  /* 0x0000000280087209 */ /* 0x000fe40007810000 */
[----:B------:R-:W-:Y:S02]  /*16710*/  FMNMX.FTZ R71, R137, R71, !PT ;  /* 0x0000004789477209 */ /* 0x000fe40007810000 */
[----:B------:R-:W-:Y:S02]  /*16720*/  FMNMX.FTZ R70, R156, R70, !PT ;  /* 0x000000469c467209 */ /* 0x000fe40007810000 */
[----:B------:R-:W-:Y:S02]  /*16730*/  MOV R2, 0x16750 ;  /* 0x0001675000027802 */ /* 0x000fe40000000f00 */
[----:B------:R-:W-:Y:S05]  /*16740*/  CALL.REL.NOINC `($__internal_18_$__cuda_sm70_shflsync_bfly_p) ;  /* 0x0000409000007944 */ /* 0x000fea0003c00000 */
[----:B------:R-:W-:Y:S01]  /*16750*/  FMNMX.FTZ R72, R72, R0, !PT ;  /* 0x0000000048487209 */ /* 0x000fe20007810000 */
[----:B------:R-:W-:Y:S01]  /*16760*/  IMAD.MOV.U32 R0, RZ, RZ, 0x1 ;  /* 0x00000001ff007424 */ /* 0x000fe200078e00ff */
[----:B------:R-:W-:-:S03]  /*16770*/  MOV R2, 0x167a0 ;  /* 0x000167a000027802 */ /* 0x000fc60000000f00 */
[----:B------:R-:W-:Y:S02]  /*16780*/  IMAD.MOV.U32 R4, RZ, RZ, R72 ;  /* 0x000000ffff047224 */ /* 0x000fe400078e0048 */
[----:B------:R-:W-:Y:S05]  /*16790*/  CALL.REL.NOINC `($__internal_18_$__cuda_sm70_shflsync_bfly_p) ;  /* 0x0000404000007944 */ /* 0x000fea0003c00000 */
[----:B------:R-:W-:Y:S01]  /*167a0*/  FMNMX.FTZ R72, R72, R0, !PT ;  /* 0x0000000048487209 */ /* 0x000fe20007810000 */
[----:B------:R-:W-:Y:S01]  /*167b0*/  IMAD.MOV.U32 R4, RZ, RZ, R71 ;  /* 0x000000ffff047224 */ /* 0x000fe200078e0047 */
[----:B------:R-:W-:Y:S01]  /*167c0*/  MOV R2, 0x167f0 ;  /* 0x000167f000027802 */ /* 0x000fe20000000f00 */
[----:B------:R-:W-:Y:S02]  /*167d0*/  IMAD.MOV.U32 R0, RZ, RZ, 0x2 ;  /* 0x00000002ff007424 */ /* 0x000fe400078e00ff */
        /* <DEDUP_REMOVED lines=26> */
[----:B------:R-:W-:Y:S01]  /*16980*/  MOV R9, R0 ;  /* 0x0000000000097202 */ /* 0x000fe20000000f00 */
[----:B------:R-:W-:Y:S05]  /*16990*/  BRA `(.L_x_1569) ;  /* 0xfffef56000007947 */ /* 0x000fea000383ffff */
.L_x_1463:
[----:B------:R-:W-:Y:S01]  /*169a0*/  MOV R2, RZ ;  /* 0x000000ff00027202 */ /* 0x000fe20000000f00 */
[----:B------:R-:W-:Y:S01]  /*169b0*/  IMAD.MOV.U32 R56, RZ, RZ, R4 ;  /* 0x000000ffff387224 */ /* 0x000fe200078e0004 */
[----:B------:R-:W-:Y:S01]  /*169c0*/  MOV R3, 0x169f0 ;  /* 0x000169f000037802 */ /* 0x000fe20000000f00 */
[----:B------:R-:W-:Y:S02]  /*169d0*/  IMAD.MOV.U32 R62, RZ, RZ, 0x181f ;  /* 0x0000181fff3e7424 */ /* 0x000fe400078e00ff */
[----:B------:R-:W-:Y:S05]  /*169e0*/  CALL.REL.NOINC `($__internal_19_$__cuda_sm70_shflsync_idx_p) ;  /* 0x00003e5000007944 */ /* 0x000fea0003c00000 */
[----:B------:R-:W-:Y:S01]  /*169f0*/  MOV R7, R62 ;  /* 0x0000003e00077202 */ /* 0x000fe20000000f00 */
[----:B------:R-:W-:-:S05]  /*16a00*/  BRA `(.L_x_1570) ;  /* 0xffff112000007947 */ /* 0x000fca000383ffff */
.L_x_1464:
[----:B------:R-:W-:Y:S01]  /*16a10*/  MOV R2, RZ ;  /* 0x000000ff00027202 */ /* 0x000fe20000000f00 */
[----:B------:R-:W-:Y:S01]  /*16a20*/  IMAD.MOV.U32 R56, RZ, RZ, R0 ;  /* 0x000000ffff387224 */ /* 0x000fe200078e0000 */
[----:B------:R-:W-:Y:S01]  /*16a30*/  MOV R3, 0x16a60 ;  /* 0x00016a6000037802 */ /* 0x000fe20000000f00 */
[----:B------:R-:W-:Y:S02]  /*16a40*/  IMAD.MOV.U32 R62, RZ, RZ, 0x181f ;  /* 0x0000181fff3e7424 */ /* 0x000fe400078e00ff */
[----:B-12---:R-:W-:Y:S05]  /*16a50*/  CALL.REL.NOINC `($__internal_19_$__cuda_sm70_shflsync_idx_p) ;  /* 0x00003de000007944 */ /* 0x006fea0003c00000 */
[----:B------:R-:W-:Y:S01]  /*16a60*/  IMAD.MOV.U32 R56, RZ, RZ, R4 ;  /* 0x000000ffff387224 */ /* 0x000fe200078e0004 */
[----:B------:R-:W-:Y:S02]  /*16a70*/  ISETP.GE.AND P0, PT, R201, c[0x0][0x1d4], PT ;  /* 0x00007500c9007a0c */ /* 0x000fe40003f06270 */
[----:B------:R-:W-:Y:S01]  /*16a80*/  IADD3 R2, P1, R62, R15, RZ ;  /* 0x0000000f3e027210 */ /* 0x000fe20007f3e0ff */
[----:B------:R-:W-:Y:S01]  /*16a90*/  IMAD.MOV.U32 R62, RZ, RZ, 0x181f ;  /* 0x0000181fff3e7424 */ /* 0x000fe200078e00ff */
[----:B------:R-:W-:Y:S03]  /*16aa0*/  SEL R6, RZ, 0x10, P0 ;  /* 0x00000010ff067807 */ /* 0x000fe60000000000 */
[----:B------:R-:W-:Y:S06]  /*16ab0*/  IMAD.X R3, R7, 0x1, R5, P1 ;  /* 0x0000000107037824 */ /* 0x000fec00008e0605 */
[----:B------:R-:W-:Y:S01]  /*16ac0*/  @!PT LDS RZ, [RZ] ;  /* 0x00000000fffff984 */ /* 0x000fe20000000800 */
[----:B------:R-:W-:Y:S01]  /*16ad0*/  @!PT LDS RZ, [RZ] ;  /* 0x00000000fffff984 */ /* 0x000fe20000000800 */
[----:B------:R-:W-:Y:S01]  /*16ae0*/  @!PT LDS RZ, [RZ] ;  /* 0x00000000fffff984 */ /* 0x000fe20000000800 */
[----:B------:R1:W-:Y:S02]  /*16af0*/  LDGSTS.E.BYPASS.LTC128B.128 [R202+0x100], [R2.64], !P0 ;  /* 0x0010000002ca7fae */ /* 0x0003e4000c101d46 */
[----:B-1----:R-:W-:Y:S01]  /*16b00*/  MOV R3, 0x16b30 ;  /* 0x00016b3000037802 */ /* 0x002fe20000000f00 */
[----:B------:R-:W-:Y:S03]  /*16b10*/  IMAD.MOV.U32 R2, RZ, RZ, 0x1 ;  /* 0x00000001ff027424 */ /* 0x000fe600078e00ff */
[----:B------:R-:W-:Y:S05]  /*16b20*/  CALL.REL.NOINC `($__internal_19_$__cuda_sm70_shflsync_idx_p) ;  /* 0x00003d1000007944 */ /* 0x000fea0003c00000 */
[----:B------:R-:W-:Y:S01]  /*16b30*/  MOV R2, 0x1 ;  /* 0x0000000100027802 */ /* 0x000fe20000000f00 */
[----:B------:R-:W-:Y:S01]  /*16b40*/  IMAD.MOV.U32 R7, RZ, RZ, R62 ;  /* 0x000000ffff077224 */ /* 0x000fe200078e003e */
[----:B------:R-:W-:Y:S01]  /*16b50*/  MOV R62, 0x181f ;  /* 0x0000181f003e7802 */ /* 0x000fe20000000f00 */
[----:B------:R-:W-:Y:S01]  /*16b60*/  IMAD.MOV.U32 R56, RZ, RZ, R0 ;  /* 0x000000ffff387224 */ /* 0x000fe200078e0000 */
[----:B------:R-:W-:Y:S02]  /*16b70*/  MOV R3, 0x16b90 ;  /* 0x00016b9000037802 */ /* 0x000fe40000000f00 */
[----:B------:R-:W-:Y:S05]  /*16b80*/  CALL.REL.NOINC `($__internal_19_$__cuda_sm70_shflsync_idx_p) ;  /* 0x00003cb000007944 */ /* 0x000fea0003c00000 */
[C---:B------:R-:W-:Y:S01]  /*16b90*/  IADD3 R2, -R6.reuse, 0x10, RZ ;  /* 0x0000001006027810 */ /* 0x040fe20007ffe1ff */
[----:B------:R-:W-:Y:S01]  /*16ba0*/  IMAD.MOV.U32 R56, RZ, RZ, R4 ;  /* 0x000000ffff387224 */ /* 0x000fe200078e0004 */
[----:B------:R-:W-:Y:S02]  /*16bb0*/  ISETP.NE.U32.AND P2, PT, R6, RZ, PT ;  /* 0x000000ff0600720c */ /* 0x000fe40003f45070 */
[----:B------:R-:W-:Y:S04]  /*16bc0*/  LOP3.LUT R2, R2, 0xf, RZ, 0xc0, !PT ;  /* 0x0000000f02027812 */ /* 0x000fe800078ec0ff */
[----:B------:R-:W-:Y:S01]  /*16bd0*/  IADD3 R2, P1, P0, R2, R62, R15 ;  /* 0x0000003e02027210 */ /* 0x000fe2000783e00f */
[----:B------:R-:W-:Y:S03]  /*16be0*/  IMAD.MOV.U32 R62, RZ, RZ, 0x181f ;  /* 0x0000181fff3e7424 */ /* 0x000fe600078e00ff */
[----:B------:R-:W-:Y:S05]  /*16bf0*/  IADD3.X R3, RZ, R7, R5, P1, P0 ;  /* 0x00000007ff037210 */ /* 0x000fea0000fe0405 */
[----:B------:R-:W-:Y:S01]  /*16c00*/  @!PT LDS RZ, [RZ] ;  /* 0x00000000fffff984 */ /* 0x000fe20000000800 */
[----:B------:R-:W-:Y:S01]  /*16c10*/  @!PT LDS RZ, [RZ] ;  /* 0x00000000fffff984 */ /* 0x000fe20000000800 */
[----:B------:R-:W-:Y:S01]  /*16c20*/  @!PT LDS RZ, [RZ] ;  /* 0x00000000fffff984 */ /* 0x000fe20000000800 */
[----:B------:R1:W-:Y:S02]  /*16c30*/  LDGSTS.E.BYPASS.LTC128B.128.ZFILL [R202+0x900], [R2.64], P2 ;  /* 0x0090000002ca7fae */ /* 0x0003e40009141d46 */
[----:B-1----:R-:W-:Y:S01]  /*16c40*/  MOV R3, 0x16c70 ;  /* 0x00016c7000037802 */ /* 0x002fe20000000f00 */
[----:B------:R-:W-:Y:S04]  /*16c50*/  IMAD.MOV.U32 R2, RZ, RZ, 0x2 ;  /* 0x00000002ff027424 */ /* 0x000fe800078e00ff */
        /* <DEDUP_REMOVED lines=47> */
[----:B------:R-:W-:Y:S01]  /*16f50*/  MOV R0, R62 ;  /* 0x0000003e00007202 */ /* 0x000fe20000000f00 */
[----:B------:R-:W-:-:S05]  /*16f60*/  BRA `(.L_x_1571) ;  /* 0xffff0d4000007947 */ /* 0x000fca000383ffff */
.L_x_1467:
[----:B------:R-:W-:Y:S01]  /*16f70*/  MOV R2, RZ ;  /* 0x000000ff00027202 */ /* 0x000fe20000000f00 */
[----:B------:R-:W-:Y:S01]  /*16f80*/  IMAD.MOV.U32 R56, RZ, RZ, R4 ;  /* 0x000000ffff387224 */ /* 0x000fe200078e0004 */
[----:B------:R-:W-:Y:S01]  /*16f90*/  MOV R3, 0x16fc0 ;  /* 0x00016fc000037802 */ /* 0x000fe20000000f00 */
[----:B------:R-:W-:Y:S02]  /*16fa0*/  IMAD.MOV.U32 R62, RZ, RZ, 0x181f ;  /* 0x0000181fff3e7424 */ /* 0x000fe400078e00ff */
[----:B------:R-:W-:Y:S05]  /*16fb0*/  CALL.REL.NOINC `($__internal_19_$__cuda_sm70_shflsync_idx_p) ;  /* 0x0000388000007944 */ /* 0x000fea0003c00000 */
[----:B------:R-:W-:Y:S01]  /*16fc0*/  MOV R7, R62 ;  /* 0x0000003e00077202 */ /* 0x000fe20000000f00 */
[----:B------:R-:W-:-:S05]  /*16fd0*/  BRA `(.L_x_1572) ;  /* 0xffff202000007947 */ /* 0x000fca000383ffff */
.L_x_1468:
        /* <DEDUP_REMOVED lines=86> */
.L_x_1469:
[----:B------:R-:W-:Y:S01]  /*17540*/  MOV R2, RZ ;  /* 0x000000ff00027202 */ /* 0x000fe20000000f00 */
[----:B------:R-:W-:Y:S01]  /*17550*/  IMAD.MOV.U32 R56, RZ, RZ, R4 ;  /* 0x000000ffff387224 */ /* 0x000fe200078e0004 */
[----:B------:R-:W-:Y:S01]  /*17560*/  MOV R3, 0x17590 ;  /* 0x0001759000037802 */ /* 0x000fe20000000f00 */
[----:B------:R-:W-:Y:S02]  /*17570*/  IMAD.MOV.U32 R62, RZ, RZ, 0x1c1f ;  /* 0x00001c1fff3e7424 */ /* 0x000fe400078e00ff */
[----:B------:R-:W-:Y:S05]  /*17580*/  CALL.REL.NOINC `($__internal_19_$__cuda_sm70_shflsync_idx_p) ;  /* 0x000032b000007944 */ /* 0x000fea0003c00000 */
[----:B------:R-:W-:Y:S01]  /*17590*/  MOV R0, R62 ;  /* 0x0000003e00007202 */ /* 0x000fe20000000f00 */
[----:B------:R-:W-:-:S05]  /*175a0*/  BRA `(.L_x_1574) ;  /* 0xffff1d3000007947 */ /* 0x000fca000383ffff */
.L_x_1470:
[----:B------:R-:W-:Y:S01]  /*175b0*/  MOV R2, 0x1 ;  /* 0x0000000100027802 */ /* 0x000fe20000000f00 */
[----:B------:R-:W-:Y:S01]  /*175c0*/  IMAD.MOV.U32 R56, RZ, RZ, R4 ;  /* 0x000000ffff387224 */ /* 0x000fe200078e0004 */
[----:B------:R-:W-:Y:S01]  /*175d0*/  MOV R3, 0x17600 ;  /* 0x0001760000037802 */ /* 0x000fe20000000f00 */
[----:B------:R-:W-:Y:S02]  /*175e0*/  IMAD.MOV.U32 R62, RZ, RZ, 0x1c1f ;  /* 0x00001c1fff3e7424 */ /* 0x000fe400078e00ff */
[----:B-1----:R-:W-:Y:S05]  /*175f0*/  CALL.REL.NOINC `($__internal_19_$__cuda_sm70_shflsync_idx_p) ;  /* 0x0000324000007944 */ /* 0x002fea0003c00000 */
[----:B------:R-:W-:Y:S01]  /*17600*/  MOV R3, 0x178e0 ;  /* 0x000178e000037802 */ /* 0x000fe20000000f00 */
[----:B------:R-:W-:Y:S02]  /*17610*/  IMAD.IADD R62, R5, 0x1, R62 ;  /* 0x00000001053e7824 */ /* 0x000fe400078e023e */
[----:B------:R-:W-:Y:S02]  /*17620*/  IMAD.MOV.U32 R56, RZ, RZ, R4 ;  /* 0x000000ffff387224 */ /* 0x000fe400078e0004 */
[----:B------:R-:W-:Y:S01]  /*17630*/  IMAD.MOV.U32 R2, RZ, RZ, 0x2 ;  /* 0x00000002ff027424 */ /* 0x000fe200078e00ff */
        /* <DEDUP_REMOVED lines=41> */
[----:B------:R-:W-:Y:S05]  /*178d0*/  CALL.REL.NOINC `($__internal_19_$__cuda_sm70_shflsync_idx_p) ;  /* 0x00002f6000007944 */ /* 0x000fea0003c00000 */
        /* <DEDUP_REMOVED lines=46> */
[----:B------:R-:W-:Y:S01]  /*17bc0*/  FMNMX.FTZ R0, R12, R85, !PT ;  /* 0x000000550c007209 */ /* 0x000fe20007810000 */
[----:B------:R-:W-:Y:S01]  /*17bd0*/  IMAD.IADD R5, R5, 0x1, R62 ;  /* 0x0000000105057824 */ /* 0x000fe200078e023e */
[----:B------:R-:W-:Y:S02]  /*17be0*/  FMNMX.FTZ R2, R13, R84, !PT ;  /* 0x000000540d027209 */ /* 0x000fe40007810000 */
[----:B------:R-:W-:Y:S01]  /*17bf0*/  FMNMX.FTZ R3, R14, R0, !PT ;  /* 0x000000000e037209 */ /* 0x000fe20007810000 */
[----:B------:R-:W-:Y:S01]  /*17c00*/  IMAD.MOV.U32 R0, RZ, RZ, 0x2 ;  /* 0x00000002ff007424 */ /* 0x000fe200078e00ff */
[C---:B------:R-:W-:Y:S02]  /*17c10*/  ISETP.GT.AND P6, PT, R5.reuse, RZ, PT ;  /* 0x000000ff0500720c */ /* 0x040fe40003fc4270 */
[C---:B------:R-:W-:Y:S02]  /*17c20*/  ISETP.GT.AND P2, PT, R5.reuse, 0x1, PT ;  /* 0x000000010500780c */ /* 0x040fe40003f44270 */
[C---:B------:R-:W-:Y:S02]  /*17c30*/  ISETP.GT.AND P1, PT, R5.reuse, 0x8, PT ;  /* 0x000000080500780c */ /* 0x040fe40003f24270 */
        /* <DEDUP_REMOVED lines=115> */
[----:B------:R-:W-:Y:S05]  /*18370*/  CALL.REL.NOINC `($__internal_18_$__cuda_sm70_shflsync_bfly_p) ;  /* 0x0000246000007944 */ /* 0x000fea0003c00000 */
[----:B------:R-:W-:Y:S01]  /*18380*/  FMNMX.FTZ R4, R4, R0, !PT ;  /* 0x0000000004047209 */ /* 0x000fe20007810000 */
[----:B------:R-:W-:Y:S01]  /*18390*/  IMAD.MOV.U32 R0, RZ, RZ, 0x1 ;  /* 0x00000001ff007424 */ /* 0x000fe200078e00ff */
[----:B------:R-:W-:Y:S02]  /*183a0*/  MOV R2, 0x183c0 ;  /* 0x000183c000027802 */ /* 0x000fe40000000f00 */
        /* <DEDUP_REMOVED lines=28> */
[----:B------:R-:W-:-:S05]  /*18570*/  BRA `(.L_x_1575) ;  /* 0xffff1dd000007947 */ /* 0x000fca000383ffff */
.L_x_1473:
[----:B-1--4-:R-:W-:Y:S01]  /*18580*/  MOV R62, 0x181f ;  /* 0x0000181f003e7802 */ /* 0x012fe20000000f00 */
[----:B------:R-:W-:Y:S01]  /*18590*/  IMAD.MOV.U32 R2, RZ, RZ, RZ ;  /* 0x000000ffff027224 */ /* 0x000fe200078e00ff */
[----:B------:R-:W-:Y:S02]  /*185a0*/  MOV R3, 0x185c0 ;  /* 0x000185c000037802 */ /* 0x000fe40000000f00 */
[----:B------:R-:W-:Y:S05]  /*185b0*/  CALL.REL.NOINC `($__internal_19_$__cuda_sm70_shflsync_idx_p) ;  /* 0x0000228000007944 */ /* 0x000fea0003c00000 */
[----:B------:R-:W-:Y:S01]  /*185c0*/  MOV R57, R62 ;  /* 0x0000003e00397202 */ /* 0x000fe20000000f00 */
[----:B------:R-:W-:-:S05]  /*185d0*/  BRA `(.L_x_1576) ;  /* 0xffff3ea000007947 */ /* 0x000fca000383ffff */
.L_x_1476:
[----:B------:R-:W-:Y:S01]  /*185e0*/  MOV R2, RZ ;  /* 0x000000ff00027202 */ /* 0x000fe20000000f00 */
[----:B------:R-:W-:Y:S01]  /*185f0*/  IMAD.MOV.U32 R56, RZ, RZ, R4 ;  /* 0x000000ffff387224 */ /* 0x000fe200078e0004 */
[----:B------:R-:W-:Y:S01]  /*18600*/  MOV R3, 0x18630 ;  /* 0x0001863000037802 */ /* 0x000fe20000000f00 */
[----:B------:R-:W-:Y:S02]  /*18610*/  IMAD.MOV.U32 R62, RZ, RZ, 0x181f ;  /* 0x0000181fff3e7424 */ /* 0x000fe400078e00ff */
[----:B------:R-:W-:Y:S05]  /*18620*/  CALL.REL.NOINC `($__internal_19_$__cuda_sm70_shflsync_idx_p) ;  /* 0x0000221000007944 */ /* 0x000fea0003c00000 */
[----:B------:R-:W-:Y:S01]  /*18630*/  MOV R9, R62 ;  /* 0x0000003e00097202 */ /* 0x000fe20000000f00 */
[----:B------:R-:W-:-:S05]  /*18640*/  BRA `(.L_x_1577) ;  /* 0xffff52a000007947 */ /* 0x000fca000383ffff */
.L_x_1477:
[----:B------:R-:W-:Y:S01]  /*18650*/  MOV R2, RZ ;  /* 0x000000ff00027202 */ /* 0x000fe20000000f00 */
[----:B------:R-:W-:Y:S01]  /*18660*/  IMAD.MOV.U32 R56, RZ, RZ, R0 ;  /* 0x000000ffff387224 */ /* 0x000fe200078e0000 */
[----:B------:R-:W-:Y:S01]  /*18670*/  MOV R3, 0x186a0 ;  /* 0x000186a000037802 */ /* 0x000fe20000000f00 */
[----:B------:R-:W-:Y:S02]  /*18680*/  IMAD.MOV.U32 R62, RZ, RZ, 0x181f ;  /* 0x0000181fff3e7424 */ /* 0x000fe400078e00ff */
[----:B-12---:R-:W-:Y:S05]  /*18690*/  CALL.REL.NOINC `($__internal_19_$__cuda_sm70_shflsync_idx_p) ;  /* 0x000021a000007944 */ /* 0x006fea0003c00000 */
        /* <DEDUP_REMOVED lines=82> */
.L_x_1478:
[----:B------:R-:W-:Y:S02]  /*18bc0*/  MOV R0, 0x2 ;  /* 0x0000000200007802 */ /* 0x000fe40000000f00 */
        /* <DEDUP_REMOVED lines=34> */
.L_x_1480:
[----:B------:R-:W-:Y:S01]  /*18df0*/  IMAD.MOV.U32 R4, RZ, RZ, R246 ;  /* 0x000000ffff047224 */ /* 0x000fe200078e00f6 */
[----:B------:R-:W-:-:S02]  /*18e00*/  MOV R0, 0x2 ;  /* 0x0000000200007802 */ /* 0x000fc40000000f00 */
[----:B------:R-:W-:Y:S02]  /*18e10*/  MOV R2, 0x18e30 ;  /* 0x00018e3000027802 */ /* 0x000fe40000000f00 */
[----:B------:R-:W-:Y:S05]  /*18e20*/  CALL.REL.NOINC `($__internal_18_$__cuda_sm70_shflsync_bfly_p) ;  /* 0x000019b000007944 */ /* 0x000fea0003c00000 */
[----:B------:R-:W-:Y:S05]  /*18e30*/  BRA `(.L_x_1580) ;  /* 0xffff70f000007947 */ /* 0x000fea000383ffff */
.L_x_1481:
[----:B------:R-:W-:Y:S01]  /*18e40*/  IMAD.MOV.U32 R4, RZ, RZ, R5 ;  /* 0x000000ffff047224 */ /* 0x000fe200078e0005 */
[----:B------:R-:W-:Y:S02]  /*18e50*/  MOV R0, 0x1 ;  /* 0x0000000100007802 */ /* 0x000fe40000000f00 */
[----:B------:R-:W-:Y:S02]  /*18e60*/  MOV R2, 0x18e80 ;  /* 0x00018e8000027802 */ /* 0x000fe40000000f00 */
[----:B-1----:R-:W-:Y:S05]  /*18e70*/  CALL.REL.NOINC `($__internal_18_$__cuda_sm70_shflsync_bfly_p) ;  /* 0x0000196000007944 */ /* 0x002fea0003c00000 */
[----:B------:R1:W5:Y:S01]  /*18e80*/  LDL R4, [R1] ;  /* 0x0000000001047983 */ /* 0x0003620000100800 */
[----:B------:R-:W-:Y:S01]  /*18e90*/  FADD.FTZ R5, R5, R0 ;  /* 0x0000000005057221 */ /* 0x000fe20000010000 */
[----:B------:R-:W-:Y:S02]  /*18ea0*/  MOV R0, 0x2 ;  /* 0x0000000200007802 */ /* 0x000fe40000000f00 */
[----:B------:R-:W-:Y:S02]  /*18eb0*/  MOV R2, 0x18ed0 ;  /* 0x00018ed000027802 */ /* 0x000fe40000000f00 */
[----:B-1---5:R-:W-:Y:S05]  /*18ec0*/  CALL.REL.NOINC `($__internal_18_$__cuda_sm70_shflsync_bfly_p) ;  /* 0x0000191000007944 */ /* 0x022fea0003c00000 */
[----:B------:R-:W2:Y:S02]  /*18ed0*/  LDL.LU R2, [R1] ;  /* 0x0000000001027983 */ /* 0x000ea40000300800 */
[----:B--2---:R-:W-:Y:S01]  /*18ee0*/  FADD.FTZ R6, R2, R0 ;  /* 0x0000000002067221 */ /* 0x004fe20000010000 */
[----:B------:R-:W-:-:S02]  /*18ef0*/  MOV R0, 0x1 ;  /* 0x0000000100007802 */ /* 0x000fc40000000f00 */
[----:B------:R-:W-:Y:S02]  /*18f00*/  MOV R2, 0x18f30 ;  /* 0x00018f3000027802 */ /* 0x000fe40000000f00 */
[----:B------:R-:W-:Y:S02]  /*18f10*/  MOV R4, R6 ;  /* 0x0000000600047202 */ /* 0x000fe40000000f00 */
[----:B------:R-:W-:Y:S05]  /*18f20*/  CALL.REL.NOINC `($__internal_18_$__cuda_sm70_shflsync_bfly_p) ;  /* 0x000018b000007944 */ /* 0x000fea0003c00000 */
[----:B------:R1:W5:Y:S01]  /*18f30*/  LDL R4, [R1+0x8] ;  /* 0x0000080001047983 */ /* 0x0003620000100800 */
[----:B------:R-:W-:Y:S01]  /*18f40*/  FADD.FTZ R6, R6, R0 ;  /* 0x0000000006067221 */ /* 0x000fe20000010000 */
[----:B------:R-:W-:Y:S02]  /*18f50*/  MOV R0, 0x2 ;  /* 0x0000000200007802 */ /* 0x000fe40000000f00 */
[----:B------:R-:W-:Y:S02]  /*18f60*/  MOV R2, 0x18f80 ;  /* 0x00018f8000027802 */ /* 0x000fe40000000f00 */
[----:B-1---5:R-:W-:Y:S05]  /*18f70*/  CALL.REL.NOINC `($__internal_18_$__cuda_sm70_shflsync_bfly_p) ;  /* 0x0000186000007944 */ /* 0x022fea0003c00000 */
[----:B------:R-:W2:Y:S02]  /*18f80*/  LDL.LU R2, [R1+0x8] ;  /* 0x0000080001027983 */ /* 0x000ea40000300800 */
[----:B--2---:R-:W-:Y:S01]  /*18f90*/  FADD.FTZ R7, R2, R0 ;  /* 0x0000000002077221 */ /* 0x004fe20000010000 */
[----:B------:R-:W-:Y:S02]  /*18fa0*/  MOV R0, 0x1 ;  /* 0x0000000100007802 */ /* 0x000fe40000000f00 */
[----:B------:R-:W-:-:S02]  /*18fb0*/  MOV R2, 0x18fe0 ;  /* 0x00018fe000027802 */ /* 0x000fc40000000f00 */
        /* <DEDUP_REMOVED lines=10> */
[----:B------:R-:W-:Y:S02]  /*19060*/  MOV R2, 0x19080 ;  /* 0x0001908000027802 */ /* 0x000fe40000000f00 */
[----:B------:R-:W-:Y:S05]  /*19070*/  CALL.REL.NOINC `($__internal_18_$__cuda_sm70_shflsync_bfly_p) ;  /* 0x0000176000007944 */ /* 0x000fea0003c00000 */
[----:B------:R-:W-:Y:S01]  /*19080*/  MOV R8, R0 ;  /* 0x0000000000087202 */ /* 0x000fe20000000f00 */
[----:B------:R-:W-:Y:S05]  /*19090*/  BRA `(.L_x_1581) ;  /* 0xffff6fb000007947 */ /* 0x000fea000383ffff */
.L_x_1488:
[----:B-1-34-:R-:W-:Y:S01]  /*190a0*/  IMAD.MOV.U32 R56, RZ, RZ, R5 ;  /* 0x000000ffff387224 */ /* 0x01afe200078e0005 */
[----:B------:R-:W-:Y:S01]  /*190b0*/  MOV R2, RZ ;  /* 0x000000ff00027202 */ /* 0x000fe20000000f00 */
[----:B------:R-:W-:Y:S01]  /*190c0*/  IMAD.MOV.U32 R62, RZ, RZ, 0x181f ;  /* 0x0000181fff3e7424 */ /* 0x000fe200078e00ff */
[----:B------:R-:W-:-:S02]  /*190d0*/  MOV R3, 0x190f0 ;  /* 0x000190f000037802 */ /* 0x000fc40000000f00 */
[----:B------:R-:W-:Y:S05]  /*190e0*/  CALL.REL.NOINC `($__internal_19_$__cuda_sm70_shflsync_idx_p) ;  /* 0x0000175000007944 */ /* 0x000fea0003c00000 */
[----:B------:R-:W-:Y:S01]  /*190f0*/  MOV R7, R62 ;  /* 0x0000003e00077202 */ /* 0x000fe20000000f00 */
[----:B------:R-:W-:Y:S05]  /*19100*/  BRA `(.L_x_1582) ;  /* 0xffff856000007947 */ /* 0x000fea000383ffff */
.L_x_1489:
[----:B------:R-:W-:Y:S01]  /*19110*/  IMAD.MOV.U32 R56, RZ, RZ, R6 ;  /* 0x000000ffff387224 */ /* 0x000fe200078e0006 */
[----:B------:R-:W-:Y:S01]  /*19120*/  MOV R2, RZ ;  /* 0x000000ff00027202 */ /* 0x000fe20000000f00 */
[----:B------:R-:W-:Y:S01]  /*19130*/  IMAD.MOV.U32 R62, RZ, RZ, 0x181f ;  /* 0x0000181fff3e7424 */ /* 0x000fe200078e00ff */
[----:B------:R-:W-:-:S02]  /*19140*/  MOV R3, 0x19160 ;  /* 0x0001916000037802 */ /* 0x000fc40000000f00 */
[----:B-12---:R-:W-:Y:S05]  /*19150*/  CALL.REL.NOINC `($__internal_19_$__cuda_sm70_shflsync_idx_p) ;  /* 0x000016e000007944 */ /* 0x006fea0003c00000 */
[----:B------:R-:W-:Y:S01]  /*19160*/  MOV R2, R62 ;  /* 0x0000003e00027202 */ /* 0x000fe20000000f00 */
[----:B------:R-:W-:Y:S05]  /*19170*/  BRA `(.L_x_1583) ;  /* 0xffff851000007947 */ /* 0x000fea000383ffff */
.L_x_1490:
[----:B------:R-:W-:Y:S01]  /*19180*/  IMAD.MOV.U32 R56, RZ, RZ, R5 ;  /* 0x000000ffff387224 */ /* 0x000fe200078e0005 */
[----:B-1----:R-:W-:Y:S01]  /*19190*/  MOV R2, 0x1 ;  /* 0x0000000100027802 */ /* 0x002fe20000000f00 */
[----:B------:R-:W-:Y:S01]  /*191a0*/  IMAD.MOV.U32 R62, RZ, RZ, 0x181f ;  /* 0x0000181fff3e7424 */ /* 0x000fe200078e00ff */
[----:B------:R-:W-:-:S02]  /*191b0*/  MOV R3, 0x191d0 ;  /* 0x000191d000037802 */ /* 0x000fc40000000f00 */
[----:B---3--:R-:W-:Y:S05]  /*191c0*/  CALL.REL.NOINC `($__internal_19_$__cuda_sm70_shflsync_idx_p) ;  /* 0x0000167000007944 */ /* 0x008fea0003c00000 */
        /* <DEDUP_REMOVED lines=8> */
.L_x_1491:
[----:B------:R-:W-:Y:S01]  /*19250*/  IMAD.MOV.U32 R56, RZ, RZ, R5 ;  /* 0x000000ffff387224 */ /* 0x000fe200078e0005 */
[----:B-1----:R-:W-:Y:S01]  /*19260*/  MOV R2, 0x2 ;  /* 0x0000000200027802 */ /* 0x002fe20000000f00 */
[----:B------:R-:W-:Y:S01]  /*19270*/  IMAD.MOV.U32 R62, RZ, RZ, 0x181f ;  /* 0x0000181fff3e7424 */ /* 0x000fe200078e00ff */
[----:B------:R-:W-:Y:S02]  /*19280*/  MOV R3, 0x192a0 ;  /* 0x000192a000037802 */ /* 0x000fe40000000f00 */
[----:B--23--:R-:W-:Y:S05]  /*19290*/  CALL.REL.NOINC `($__internal_19_$__cuda_sm70_shflsync_idx_p) ;  /* 0x000015a000007944 */ /* 0x00cfea0003c00000 */
[----:B------:R-:W-:Y:S01]  /*192a0*/  MOV R7, R62 ;  /* 0x0000003e00077202 */ /* 0x000fe20000000f00 */
[----:B------:R-:W-:Y:S05]  /*192b0*/  BRA `(.L_x_1585) ;  /* 0xffff853000007947 */ /* 0x000fea000383ffff */
.L_x_1492:
[----:B------:R-:W-:Y:S01]  /*192c0*/  IMAD.MOV.U32 R56, RZ, RZ, R6 ;  /* 0x000000ffff387224 */ /* 0x000fe200078e0006 */
[----:B-1----:R-:W-:Y:S01]  /*192d0*/  MOV R2, 0x2 ;  /* 0x0000000200027802 */ /* 0x002fe20000000f00 */
[----:B------:R-:W-:Y:S01]  /*192e0*/  IMAD.MOV.U32 R62, RZ, RZ, 0x181f ;  /* 0x0000181fff3e7424 */ /* 0x000fe200078e00ff */
[----:B------:R-:W-:Y:S02]  /*192f0*/  MOV R3, 0x19310 ;  /* 0x0001931000037802 */ /* 0x000fe40000000f00 */
[----:B--234-:R-:W-:Y:S05]  /*19300*/  CALL.REL.NOINC `($__internal_19_$__cuda_sm70_shflsync_idx_p) ;  /* 0x0000153000007944 */ /* 0x01cfea0003c00000 */
[----:B------:R-:W-:Y:S01]  /*19310*/  MOV R2, R62 ;  /* 0x0000003e00027202 */ /* 0x000fe20000000f00 */
[----:B------:R-:W-:Y:S05]  /*19320*/  BRA `(.L_x_1586) ;  /* 0xffff84e000007947 */ /* 0x000fea000383ffff */
.L_x_1493:
[----:B------:R-:W-:Y:S01]  /*19330*/  IMAD.MOV.U32 R56, RZ, RZ, R5 ;  /* 0x000000ffff387224 */ /* 0x000fe200078e0005 */
[----:B--2---:R-:W-:Y:S01]  /*19340*/  MOV R2, 0x3 ;  /* 0x0000000300027802 */ /* 0x004fe20000000f00 */
[----:B------:R-:W-:Y:S01]  /*19350*/  IMAD.MOV.U32 R62, RZ, RZ, 0x181f ;  /* 0x0000181fff3e7424 */ /* 0x000fe200078e00ff */
[----:B------:R-:W-:-:S02]  /*19360*/  MOV R3, 0x19380 ;  /* 0x0001938000037802 */ /* 0x000fc40000000f00 */
[----:B-1-34-:R-:W-:Y:S05]  /*19370*/  CALL.REL.NOINC `($__internal_19_$__cuda_sm70_shflsync_idx_p) ;  /* 0x000014c000007944 */ /* 0x01afea0003c00000 */
        /* <DEDUP_REMOVED lines=8> */
.L_x_1494:
[----:B------:R-:W-:Y:S01]  /*19400*/  IMAD.MOV.U32 R56, RZ, RZ, R5 ;  /* 0x000000ffff387224 */ /* 0x000fe200078e0005 */
[----:B--2---:R-:W-:Y:S01]  /*19410*/  MOV R2, 0x4 ;  /* 0x0000000400027802 */ /* 0x004fe20000000f00 */
[----:B------:R-:W-:Y:S01]  /*19420*/  IMAD.MOV.U32 R62, RZ, RZ, 0x181f ;  /* 0x0000181fff3e7424 */ /* 0x000fe200078e00ff */
[----:B------:R-:W-:Y:S02]  /*19430*/  MOV R3, 0x19450 ;  /* 0x0001945000037802 */ /* 0x000fe40000000f00 */
[----:B-1-34-:R-:W-:Y:S05]  /*19440*/  CALL.REL.NOINC `($__internal_19_$__cuda_sm70_shflsync_idx_p) ;  /* 0x000013f000007944 */ /* 0x01afea0003c00000 */
[----:B------:R-:W-:Y:S01]  /*19450*/  MOV R7, R62 ;  /* 0x0000003e00077202 */ /* 0x000fe20000000f00 */
[----:B------:R-:W-:Y:S05]  /*19460*/  BRA `(.L_x_1588) ;  /* 0xffff84b000007947 */ /* 0x000fea000383ffff */
.L_x_1495:
[----:B------:R-:W-:Y:S01]  /*19470*/  IMAD.MOV.U32 R56, RZ, RZ, R6 ;  /* 0x000000ffff387224 */ /* 0x000fe200078e0006 */
[----:B--2---:R-:W-:Y:S01]  /*19480*/  MOV R2, 0x4 ;  /* 0x0000000400027802 */ /* 0x004fe20000000f00 */
[----:B------:R-:W-:Y:S01]  /*19490*/  IMAD.MOV.U32 R62, RZ, RZ, 0x181f ;  /* 0x0000181fff3e7424 */ /* 0x000fe200078e00ff */
[----:B------:R-:W-:Y:S02]  /*194a0*/  MOV R3, 0x194c0 ;  /* 0x000194c000037802 */ /* 0x000fe40000000f00 */
[----:B-1-34-:R-:W-:Y:S05]  /*194b0*/  CALL.REL.NOINC `($__internal_19_$__cuda_sm70_shflsync_idx_p) ;  /* 0x0000138000007944 */ /* 0x01afea0003c00000 */
[----:B------:R-:W-:Y:S01]  /*194c0*/  MOV R2, R62 ;  /* 0x0000003e00027202 */ /* 0x000fe20000000f00 */
[----:B------:R-:W-:Y:S05]  /*194d0*/  BRA `(.L_x_1589) ;  /* 0xffff846000007947 */ /* 0x000fea000383ffff */
.L_x_1496:
[----:B------:R-:W-:Y:S01]  /*194e0*/  IMAD.MOV.U32 R56, RZ, RZ, R5 ;  /* 0x000000ffff387224 */ /* 0x000fe200078e0005 */
[----:B-1----:R-:W-:Y:S01]  /*194f0*/  MOV R2, 0x5 ;  /* 0x0000000500027802 */ /* 0x002fe20000000f00 */
[----:B------:R-:W-:Y:S01]  /*19500*/  IMAD.MOV.U32 R62, RZ, RZ, 0x181f ;  /* 0x0000181fff3e7424 */ /* 0x000fe200078e00ff */
[----:B------:R-:W-:-:S02]  /*19510*/  MOV R3, 0x19530 ;  /* 0x0001953000037802 */ /* 0x000fc40000000f00 */
[----:B--234-:R-:W-:Y:S05]  /*19520*/  CALL.REL.NOINC `($__internal_19_$__cuda_sm70_shflsync_idx_p) ;  /* 0x0000131000007944 */ /* 0x01cfea0003c00000 */
        /* <DEDUP_REMOVED lines=8> */
.L_x_1497:
[----:B------:R-:W-:Y:S01]  /*195b0*/  IMAD.MOV.U32 R56, RZ, RZ, R5 ;  /* 0x000000ffff387224 */ /* 0x000fe200078e0005 */
[----:B--2---:R-:W-:Y:S01]  /*195c0*/  MOV R2, 0x6 ;  /* 0x0000000600027802 */ /* 0x004fe20000000f00 */
[----:B------:R-:W-:Y:S01]  /*195d0*/  IMAD.MOV.U32 R62, RZ, RZ, 0x181f ;  /* 0x0000181fff3e7424 */ /* 0x000fe200078e00ff */
[----:B------:R-:W-:Y:S02]  /*195e0*/  MOV R3, 0x19600 ;  /* 0x0001960000037802 */ /* 0x000fe40000000f00 */
[----:B-1--4-:R-:W-:Y:S05]  /*195f0*/  CALL.REL.NOINC `($__internal_19_$__cuda_sm70_shflsync_idx_p) ;  /* 0x0000124000007944 */ /* 0x012fea0003c00000 */
[----:B------:R-:W-:Y:S01]  /*19600*/  MOV R7, R62 ;  /* 0x0000003e00077202 */ /* 0x000fe20000000f00 */
[----:B------:R-:W-:Y:S05]  /*19610*/  BRA `(.L_x_1591) ;  /* 0xffff843000007947 */ /* 0x000fea000383ffff */
.L_x_1498:
[----:B------:R-:W-:Y:S01]  /*19620*/  IMAD.MOV.U32 R56, RZ, RZ, R6 ;  /* 0x000000ffff387224 */ /* 0x000fe200078e0006 */
[----:B--2---:R-:W-:Y:S01]  /*19630*/  MOV R2, 0x6 ;  /* 0x0000000600027802 */ /* 0x004fe20000000f00 */
[----:B------:R-:W-:Y:S01]  /*19640*/  IMAD.MOV.U32 R62, RZ, RZ, 0x181f ;  /* 0x0000181fff3e7424 */ /* 0x000fe200078e00ff */
[----:B------:R-:W-:Y:S02]  /*19650*/  MOV R3, 0x19670 ;  /* 0x0001967000037802 */ /* 0x000fe40000000f00 */
[----:B-1-34-:R-:W-:Y:S05]  /*19660*/  CALL.REL.NOINC `($__internal_19_$__cuda_sm70_shflsync_idx_p) ;  /* 0x000011d000007944 */ /* 0x01afea0003c00000 */
[----:B------:R-:W-:Y:S01]  /*19670*/  MOV R2, R62 ;  /* 0x0000003e00027202 */ /* 0x000fe20000000f00 */
[----:B------:R-:W-:Y:S05]  /*19680*/  BRA `(.L_x_1592) ;  /* 0xffff83e000007947 */ /* 0x000fea000383ffff */
.L_x_1499:
[----:B------:R-:W-:Y:S01]  /*19690*/  IMAD.MOV.U32 R56, RZ, RZ, R5 ;  /* 0x000000ffff387224 */ /* 0x000fe200078e0005 */
[----:B-1----:R-:W-:Y:S01]  /*196a0*/  MOV R2, 0x7 ;  /* 0x0000000700027802 */ /* 0x002fe20000000f00 */
[----:B------:R-:W-:Y:S01]  /*196b0*/  IMAD.MOV.U32 R62, RZ, RZ, 0x181f ;  /* 0x0000181fff3e7424 */ /* 0x000fe200078e00ff */
[----:B------:R-:W-:-:S02]  /*196c0*/  MOV R3, 0x196e0 ;  /* 0x000196e000037802 */ /* 0x000fc40000000f00 */
[----:B--2-4-:R-:W-:Y:S05]  /*196d0*/  CALL.REL.NOINC `($__internal_19_$__cuda_sm70_shflsync_idx_p) ;  /* 0x0000116000007944 */ /* 0x014fea0003c00000 */
        /* <DEDUP_REMOVED lines=8> */
.L_x_1501:
[----:B------:R-:W-:Y:S01]  /*19760*/  IMAD.MOV.U32 R56, RZ, RZ, R5 ;  /* 0x000000ffff387224 */ /* 0x000fe200078e0005 */
[----:B------:R-:W-:Y:S01]  /*19770*/  MOV R2, RZ ;  /* 0x000000ff00027202 */ /* 0x000fe20000000f00 */
[----:B------:R-:W-:Y:S01]  /*19780*/  IMAD.MOV.U32 R62, RZ, RZ, 0x1c1f ;  /* 0x00001c1fff3e7424 */ /* 0x000fe200078e00ff */
[----:B------:R-:W-:Y:S02]  /*19790*/  MOV R3, 0x197b0 ;  /* 0x000197b000037802 */ /* 0x000fe40000000f00 */
[----:B------:R-:W-:Y:S05]  /*197a0*/  CALL.REL.NOINC `($__internal_19_$__cuda_sm70_shflsync_idx_p) ;  /* 0x0000109000007944 */ /* 0x000fea0003c00000 */
[----:B------:R-:W-:Y:S01]  /*197b0*/  MOV R4, R62 ;  /* 0x0000003e00047202 */ /* 0x000fe20000000f00 */
[----:B------:R-:W-:Y:S05]  /*197c0*/  BRA `(.L_x_1594) ;  /* 0xffff85c000007947 */ /* 0x000fea000383ffff */
.L_x_1502:
[----:B------:R-:W-:Y:S01]  /*197d0*/  IMAD.MOV.U32 R56, RZ, RZ, R12 ;  /* 0x000000ffff387224 */ /* 0x000fe200078e000c */
[----:B------:R-:W-:Y:S01]  /*197e0*/  MOV R2, RZ ;  /* 0x000000ff00027202 */ /* 0x000fe20000000f00 */
[----:B------:R-:W-:Y:S01]  /*197f0*/  IMAD.MOV.U32 R62, RZ, RZ, 0x1c1f ;  /* 0x00001c1fff3e7424 */ /* 0x000fe200078e00ff */
[----:B------:R-:W-:Y:S02]  /*19800*/  MOV R3, 0x19820 ;  /* 0x0001982000037802 */ /* 0x000fe40000000f00 */
[----:B-12---:R-:W-:Y:S05]  /*19810*/  CALL.REL.NOINC `($__internal_19_$__cuda_sm70_shflsync_idx_p) ;  /* 0x0000102000007944 */ /* 0x006fea0003c00000 */
[----:B------:R-:W-:Y:S01]  /*19820*/  MOV R0, R62 ;  /* 0x0000003e00007202 */ /* 0x000fe20000000f00 */
[----:B------:R-:W-:Y:S05]  /*19830*/  BRA `(.L_x_1595) ;  /* 0xffff857000007947 */ /* 0x000fea000383ffff */
.L_x_1505:
[----:B------:R-:W-:Y:S01]  /*19840*/  IMAD.MOV.U32 R56, RZ, RZ, R5 ;  /* 0x000000ffff387224 */ /* 0x000fe200078e0005 */
[----:B---3--:R-:W-:Y:S01]  /*19850*/  MOV R2, 0x1 ;  /* 0x0000000100027802 */ /* 0x008fe20000000f00 */
        /* <DEDUP_REMOVED lines=11> */
.L_x_1508:
[----:B------:R-:W-:Y:S01]  /*19910*/  IMAD.MOV.U32 R56, RZ, RZ, R5 ;  /* 0x000000ffff387224 */ /* 0x000fe200078e0005 */
[----:B--23--:R-:W-:Y:S01]  /*19920*/  MOV R2, 0x2 ;  /* 0x0000000200027802 */ /* 0x00cfe20000000f00 */
[----:B------:R-:W-:Y:S01]  /*19930*/  IMAD.MOV.U32 R62, RZ, RZ, 0x1c1f ;  /* 0x00001c1fff3e7424 */ /* 0x000fe200078e00ff */
[----:B------:R-:W-:Y:S02]  /*19940*/  MOV R3, 0x19960 ;  /* 0x0001996000037802 */ /* 0x000fe40000000f00 */
[----:B-1--4-:R-:W-:Y:S05]  /*19950*/  CALL.REL.NOINC `($__internal_19_$__cuda_sm70_shflsync_idx_p) ;  /* 0x00000ee000007944 */ /* 0x012fea0003c00000 */
[----:B------:R-:W-:Y:S01]  /*19960*/  MOV R4, R62 ;  /* 0x0000003e00047202 */ /* 0x000fe20000000f00 */
[----:B------:R-:W-:Y:S05]  /*19970*/  BRA `(.L_x_1597) ;  /* 0xffff8ae000007947 */ /* 0x000fea000383ffff */
.L_x_1509:
[----:B------:R-:W-:Y:S01]  /*19980*/  IMAD.MOV.U32 R56, RZ, RZ, R12 ;  /* 0x000000ffff387224 */ /* 0x000fe200078e000c */
[----:B--23--:R-:W-:Y:S01]  /*19990*/  MOV R2, 0x2 ;  /* 0x0000000200027802 */ /* 0x00cfe20000000f00 */
[----:B------:R-:W-:Y:S01]  /*199a0*/  IMAD.MOV.U32 R62, RZ, RZ, 0x1c1f ;  /* 0x00001c1fff3e7424 */ /* 0x000fe200078e00ff */
[----:B------:R-:W-:Y:S02]  /*199b0*/  MOV R3, 0x199d0 ;  /* 0x000199d000037802 */ /* 0x000fe40000000f00 */
[----:B-1--4-:R-:W-:Y:S05]  /*199c0*/  CALL.REL.NOINC `($__internal_19_$__cuda_sm70_shflsync_idx_p) ;  /* 0x00000e7000007944 */ /* 0x012fea0003c00000 */
[----:B------:R-:W-:Y:S01]  /*199d0*/  MOV R0, R62 ;  /* 0x0000003e00007202 */ /* 0x000fe20000000f00 */
[----:B------:R-:W-:Y:S05]  /*199e0*/  BRA `(.L_x_1598) ;  /* 0xffff8a9000007947 */ /* 0x000fea000383ffff */
.L_x_1512:
[----:B------:R-:W-:Y:S01]  /*199f0*/  IMAD.MOV.U32 R56, RZ, RZ, R5 ;  /* 0x000000ffff387224 */ /* 0x000fe200078e0005 */
[----:B--23--:R-:W-:Y:S01]  /*19a00*/  MOV R2, 0x3 ;  /* 0x0000000300027802 */ /* 0x00cfe20000000f00 */
[----:B------:R-:W-:Y:S01]  /*19a10*/  IMAD.MOV.U32 R62, RZ, RZ, 0x1c1f ;  /* 0x00001c1fff3e7424 */ /* 0x000fe200078e00ff */
[----:B------:R-:W-:-:S02]  /*19a20*/  MOV R3, 0x19a40 ;  /* 0x00019a4000037802 */ /* 0x000fc40000000f00 */
[----:B-1--4-:R-:W-:Y:S05]  /*19a30*/  CALL.REL.NOINC `($__internal_19_$__cuda_sm70_shflsync_idx_p) ;  /* 0x00000e0000007944 */ /* 0x012fea0003c00000 */
        /* <DEDUP_REMOVED lines=8> */
.L_x_1516:
[----:B------:R-:W-:Y:S01]  /*19ac0*/  IMAD.MOV.U32 R56, RZ, RZ, R5 ;  /* 0x000000ffff387224 */ /* 0x000fe200078e0005 */
[----:B------:R-:W-:Y:S01]  /*19ad0*/  MOV R2, RZ ;  /* 0x000000ff00027202 */ /* 0x000fe20000000f00 */
[----:B------:R-:W-:Y:S01]  /*19ae0*/  IMAD.MOV.U32 R62, RZ, RZ, 0x181f ;  /* 0x0000181fff3e7424 */ /* 0x000fe200078e00ff */
[----:B------:R-:W-:Y:S02]  /*19af0*/  MOV R3, 0x19b10 ;  /* 0x00019b1000037802 */ /* 0x000fe40000000f00 */
[----:B------:R-:W-:Y:S05]  /*19b00*/  CALL.REL.NOINC `($__internal_19_$__cuda_sm70_shflsync_idx_p) ;  /* 0x00000d3000007944 */ /* 0x000fea0003c00000 */
[----:B------:R-:W-:Y:S01]  /*19b10*/  MOV R7, R62 ;  /* 0x0000003e00077202 */ /* 0x000fe20000000f00 */
[----:B------:R-:W-:Y:S05]  /*19b20*/  BRA `(.L_x_1600) ;  /* 0xffff976000007947 */ /* 0x000fea000383ffff */
.L_x_1517:
[----:B------:R-:W-:Y:S01]  /*19b30*/  IMAD.MOV.U32 R56, RZ, RZ, R6 ;  /* 0x000000ffff387224 */ /* 0x000fe200078e0006 */
[----:B------:R-:W-:Y:S01]  /*19b40*/  MOV R2, RZ ;  /* 0x000000ff00027202 */ /* 0x000fe20000000f00 */
[----:B------:R-:W-:Y:S01]  /*19b50*/  IMAD.MOV.U32 R62, RZ, RZ, 0x181f ;  /* 0x0000181fff3e7424 */ /* 0x000fe200078e00ff */
[----:B------:R-:W-:Y:S02]  /*19b60*/  MOV R3, 0x19b80 ;  /* 0x00019b8000037802 */ /* 0x000fe40000000f00 */
[----:B-12---:R-:W-:Y:S05]  /*19b70*/  CALL.REL.NOINC `($__internal_19_$__cuda_sm70_shflsync_idx_p) ;  /* 0x00000cc000007944 */ /* 0x006fea0003c00000 */
[----:B------:R-:W-:Y:S01]  /*19b80*/  MOV R2, R62 ;  /* 0x0000003e00027202 */ /* 0x000fe20000000f00 */
[----:B------:R-:W-:Y:S05]  /*19b90*/  BRA `(.L_x_1601) ;  /* 0xffff971000007947 */ /* 0x000fea000383ffff */
.L_x_1518:
        /* <DEDUP_REMOVED lines=13> */
.L_x_1519:
[----:B------:R-:W-:Y:S01]  /*19c70*/  IMAD.MOV.U32 R56, RZ, RZ, R5 ;  /* 0x000000ffff387224 */ /* 0x000fe200078e0005 */
[----:B-1----:R-:W-:Y:S01]  /*19c80*/  MOV R2, 0x2 ;  /* 0x0000000200027802 */ /* 0x002fe20000000f00 */
[----:B------:R-:W-:Y:S01]  /*19c90*/  IMAD.MOV.U32 R62, RZ, RZ, 0x181f ;  /* 0x0000181fff3e7424 */ /* 0x000fe200078e00ff */
[----:B------:R-:W-:Y:S02]  /*19ca0*/  MOV R3, 0x19cc0 ;  /* 0x00019cc000037802 */ /* 0x000fe40000000f00 */
[----:B--23--:R-:W-:Y:S05]  /*19cb0*/  CALL.REL.NOINC `($__internal_19_$__cuda_sm70_shflsync_idx_p) ;  /* 0x00000b8000007944 */ /* 0x00cfea0003c00000 */
[----:B------:R-:W-:Y:S01]  /*19cc0*/  MOV R7, R62 ;  /* 0x0000003e00077202 */ /* 0x000fe20000000f00 */
[----:B------:R-:W-:Y:S05]  /*19cd0*/  BRA `(.L_x_1603) ;  /* 0xffff974000007947 */ /* 0x000fea000383ffff */
.L_x_1520:
[----:B------:R-:W-:Y:S01]  /*19ce0*/  IMAD.MOV.U32 R56, RZ, RZ, R6 ;  /* 0x000000ffff387224 */ /* 0x000fe200078e0006 */
[----:B-1----:R-:W-:Y:S01]  /*19cf0*/  MOV R2, 0x2 ;  /* 0x0000000200027802 */ /* 0x002fe20000000f00 */
[----:B------:R-:W-:Y:S01]  /*19d00*/  IMAD.MOV.U32 R62, RZ, RZ, 0x181f ;  /* 0x0000181fff3e7424 */ /* 0x000fe200078e00ff */
[----:B------:R-:W-:Y:S02]  /*19d10*/  MOV R3, 0x19d30 ;  /* 0x00019d3000037802 */ /* 0x000fe40000000f00 */
[----:B--234-:R-:W-:Y:S05]  /*19d20*/  CALL.REL.NOINC `($__internal_19_$__cuda_sm70_shflsync_idx_p) ;  /* 0x00000b1000007944 */ /* 0x01cfea0003c00000 */
[----:B------:R-:W-:Y:S01]  /*19d30*/  MOV R2, R62 ;  /* 0x0000003e00027202 */ /* 0x000fe20000000f00 */
[----:B------:R-:W-:Y:S05]  /*19d40*/  BRA `(.L_x_1604) ;  /* 0xffff96f000007947 */ /* 0x000fea000383ffff */
.L_x_1521:
        /* <DEDUP_REMOVED lines=13> */
.L_x_1522:
[----:B------:R-:W-:Y:S01]  /*19e20*/  IMAD.MOV.U32 R56, RZ, RZ, R5 ;  /* 0x000000ffff387224 */ /* 0x000fe200078e0005 */
[----:B--2---:R-:W-:Y:S01]  /*19e30*/  MOV R2, 0x4 ;  /* 0x0000000400027802 */ /* 0x004fe20000000f00 */
[----:B------:R-:W-:Y:S01]  /*19e40*/  IMAD.MOV.U32 R62, RZ, RZ, 0x181f ;  /* 0x0000181fff3e7424 */ /* 0x000fe200078e00ff */
[----:B------:R-:W-:Y:S02]  /*19e50*/  MOV R3, 0x19e70 ;  /* 0x00019e7000037802 */ /* 0x000fe40000000f00 */
[----:B-1-34-:R-:W-:Y:S05]  /*19e60*/  CALL.REL.NOINC `($__internal_19_$__cuda_sm70_shflsync_idx_p) ;  /* 0x000009d000007944 */ /* 0x01afea0003c00000 */
[----:B------:R-:W-:Y:S01]  /*19e70*/  MOV R7, R62 ;  /* 0x0000003e00077202 */ /* 0x000fe20000000f00 */
[----:B------:R-:W-:Y:S05]  /*19e80*/  BRA `(.L_x_1606) ;  /* 0xffff96c000007947 */ /* 0x000fea000383ffff */
.L_x_1523:
[----:B------:R-:W-:Y:S01]  /*19e90*/  IMAD.MOV.U32 R56, RZ, RZ, R6 ;  /* 0x000000ffff387224 */ /* 0x000fe200078e0006 */
[----:B--2---:R-:W-:Y:S01]  /*19ea0*/  MOV R2, 0x4 ;  /* 0x0000000400027802 */ /* 0x004fe20000000f00 */
[----:B------:R-:W-:Y:S01]  /*19eb0*/  IMAD.MOV.U32 R62, RZ, RZ, 0x181f ;  /* 0x0000181fff3e7424 */ /* 0x000fe200078e00ff */
[----:B------:R-:W-:Y:S02]  /*19ec0*/  MOV R3, 0x19ee0 ;  /* 0x00019ee000037802 */ /* 0x000fe40000000f00 */
[----:B-1-34-:R-:W-:Y:S05]  /*19ed0*/  CALL.REL.NOINC `($__internal_19_$__cuda_sm70_shflsync_idx_p) ;  /* 0x0000096000007944 */ /* 0x01afea0003c00000 */
[----:B------:R-:W-:Y:S01]  /*19ee0*/  MOV R2, R62 ;  /* 0x0000003e00027202 */ /* 0x000fe20000000f00 */
[----:B------:R-:W-:Y:S05]  /*19ef0*/  BRA `(.L_x_1607) ;  /* 0xffff967000007947 */ /* 0x000fea000383ffff */
.L_x_1524:
        /* <DEDUP_REMOVED lines=13> */
.L_x_1525:
[----:B------:R-:W-:Y:S01]  /*19fd0*/  IMAD.MOV.U32 R56, RZ, RZ, R5 ;  /* 0x000000ffff387224 */ /* 0x000fe200078e0005 */
[----:B--2---:R-:W-:Y:S01]  /*19fe0*/  MOV R2, 0x6 ;  /* 0x0000000600027802 */ /* 0x004fe20000000f00 */
[----:B------:R-:W-:Y:S01]  /*19ff0*/  IMAD.MOV.U32 R62, RZ, RZ, 0x181f ;  /* 0x0000181fff3e7424 */ /* 0x000fe200078e00ff */
[----:B------:R-:W-:Y:S02]  /*1a000*/  MOV R3, 0x1a020 ;  /* 0x0001a02000037802 */ /* 0x000fe40000000f00 */
[----:B-1--4-:R-:W-:Y:S05]  /*1a010*/  CALL.REL.NOINC `($__internal_19_$__cuda_sm70_shflsync_idx_p) ;  /* 0x0000082000007944 */ /* 0x012fea0003c00000 */
[----:B------:R-:W-:Y:S01]  /*1a020*/  MOV R7, R62 ;  /* 0x0000003e00077202 */ /* 0x000fe20000000f00 */
[----:B------:R-:W-:Y:S05]  /*1a030*/  BRA `(.L_x_1609) ;  /* 0xffff964000007947 */ /* 0x000fea000383ffff */
.L_x_1526:
[----:B------:R-:W-:Y:S01]  /*1a040*/  IMAD.MOV.U32 R56, RZ, RZ, R6 ;  /* 0x000000ffff387224 */ /* 0x000fe200078e0006 */
[----:B--2---:R-:W-:Y:S01]  /*1a050*/  MOV R2, 0x6 ;  /* 0x0000000600027802 */ /* 0x004fe20000000f00 */
[----:B------:R-:W-:Y:S01]  /*1a060*/  IMAD.MOV.U32 R62, RZ, RZ, 0x181f ;  /* 0x0000181fff3e7424 */ /* 0x000fe200078e00ff */
[----:B------:R-:W-:Y:S02]  /*1a070*/  MOV R3, 0x1a090 ;  /* 0x0001a09000037802 */ /* 0x000fe40000000f00 */
[----:B-1-34-:R-:W-:Y:S05]  /*1a080*/  CALL.REL.NOINC `($__internal_19_$__cuda_sm70_shflsync_idx_p) ;  /* 0x000007b000007944 */ /* 0x01afea0003c00000 */
[----:B------:R-:W-:Y:S01]  /*1a090*/  MOV R2, R62 ;  /* 0x0000003e00027202 */ /* 0x000fe20000000f00 */
[----:B------:R-:W-:Y:S05]  /*1a0a0*/  BRA `(.L_x_1610) ;  /* 0xffff95f000007947 */ /* 0x000fea000383ffff */
.L_x_1527:
        /* <DEDUP_REMOVED lines=13> */
.L_x_1529:
[----:B------:R-:W-:Y:S01]  /*1a180*/  IMAD.MOV.U32 R56, RZ, RZ, R57 ;  /* 0x000000ffff387224 */ /* 0x000fe200078e0039 */
[----:B------:R-:W-:Y:S01]  /*1a190*/  MOV R2, RZ ;  /* 0x000000ff00027202 */ /* 0x000fe20000000f00 */
[----:B------:R-:W-:Y:S01]  /*1a1a0*/  IMAD.MOV.U32 R62, RZ, RZ, 0x1f ;  /* 0x0000001fff3e7424 */ /* 0x000fe200078e00ff */
[----:B------:R-:W-:Y:S02]  /*1a1b0*/  MOV R3, 0x1a1d0 ;  /* 0x0001a1d000037802 */ /* 0x000fe40000000f00 */
[----:B------:R-:W-:Y:S05]  /*1a1c0*/  CALL.REL.NOINC `($__internal_19_$__cuda_sm70_shflsync_idx_p) ;  /* 0x0000067000007944 */ /* 0x000fea0003c00000 */
[----:B------:R-:W-:Y:S01]  /*1a1d0*/  MOV R9, R62 ;  /* 0x0000003e00097202 */ /* 0x000fe20000000f00 */
[----:B------:R-:W-:Y:S05]  /*1a1e0*/  BRA `(.L_x_1612) ;  /* 0xffff96a000007947 */ /* 0x000fea000383ffff */
.L_x_1530:
[----:B------:R-:W-:Y:S01]  /*1a1f0*/  IMAD.MOV.U32 R56, RZ, RZ, R57 ;  /* 0x000000ffff387224 */ /* 0x000fe200078e0039 */
[----:B------:R-:W-:Y:S01]  /*1a200*/  MOV R2, 0x1 ;  /* 0x0000000100027802 */ /* 0x000fe20000000f00 */
[----:B------:R-:W-:Y:S01]  /*1a210*/  IMAD.MOV.U32 R62, RZ, RZ, 0x1f ;  /* 0x0000001fff3e7424 */ /* 0x000fe200078e00ff */
[----:B------:R-:W-:Y:S02]  /*1a220*/  MOV R3, 0x1a240 ;  /* 0x0001a24000037802 */ /* 0x000fe40000000f00 */
[----:B-12---:R-:W-:Y:S05]  /*1a230*/  CALL.REL.NOINC `($__internal_19_$__cuda_sm70_shflsync_idx_p) ;  /* 0x0000060000007944 */ /* 0x006fea0003c00000 */
[----:B------:R-:W-:Y:S01]  /*1a240*/  MOV R8, R62 ;  /* 0x0000003e00087202 */ /* 0x000fe20000000f00 */
[----:B------:R-:W-:Y:S05]  /*1a250*/  BRA `(.L_x_1613) ;  /* 0xffff965000007947 */ /* 0x000fea000383ffff */
.L_x_1531:
[----:B------:R-:W-:Y:S02]  /*1a260*/  MOV R2, 0x1 ;  /* 0x0000000100027802 */ /* 0x000fe40000000f00 */
[----:B------:R-:W-:-:S02]  /*1a270*/  MOV R3, 0x1a290 ;  /* 0x0001a29000037802 */ /* 0x000fc40000000f00 */
[----:B-1234-:R-:W-:Y:S05]  /*1a280*/  CALL.REL.NOINC `($__internal_20_$__cuda_sm70_shflsync_up_p) ;  /* 0x0000061000007944 */ /* 0x01efea0003c00000 */
[----:B------:R-:W-:Y:S05]  /*1a290*/  BRA `(.L_x_1614) ;  /* 0xffff974000007947 */ /* 0x000fea000383ffff */
.L_x_1532:
[----:B------:R-:W-:Y:S02]  /*1a2a0*/  MOV R2, 0x2 ;  /* 0x0000000200027802 */ /* 0x000fe40000000f00 */
[----:B------:R-:W-:-:S02]  /*1a2b0*/  MOV R3, 0x1a2d0 ;  /* 0x0001a2d000037802 */ /* 0x000fc40000000f00 */
[----:B--2-4-:R-:W-:Y:S05]  /*1a2c0*/  CALL.REL.NOINC `($__internal_20_$__cuda_sm70_shflsync_up_p) ;  /* 0x000005d000007944 */ /* 0x014fea0003c00000 */
        /* <DEDUP_REMOVED lines=24> */
.L_x_1536:
[----:B------:R-:W-:Y:S02]  /*1a450*/  MOV R2, 0x1 ;  /* 0x0000000100027802 */ /* 0x000fe40000000f00 */
[----:B------:R-:W-:Y:S02]  /*1a460*/  MOV R3, 0x1a480 ;  /* 0x0001a48000037802 */ /* 0x000fe40000000f00 */
[----:B------:R-:W-:Y:S05]  /*1a470*/  CALL.REL.NOINC `($__internal_20_$__cuda_sm70_shflsync_up_p) ;  /* 0x0000042000007944 */ /* 0x000fea0003c00000 */
[----:B------:R-:W-:Y:S01]  /*1a480*/  MOV R2, R4 ;  /* 0x0000000400027202 */ /* 0x000fe20000000f00 */
[----:B------:R-:W-:Y:S05]  /*1a490*/  BRA `(.L_x_1616) ;  /* 0xffff97a000007947 */ /* 0x000fea000383ffff */
.L_x_1537:
        /* <DEDUP_REMOVED lines=27> */
.L_x_1539:
[----:B------:R-:W-:Y:S02]  /*1a650*/  SEL R0, RZ, 0x1, P0 ;  /* 0x00000001ff007807 */ /* 0x000fe40000000000 */
[----:B------:R-:W-:Y:S02]  /*1a660*/  MOV R2, 0x1a680 ;  /* 0x0001a68000027802 */ /* 0x000fe40000000f00 */
[----:B-1----:R-:W-:Y:S05]  /*1a670*/  CALL.REL.NOINC `($__internal_21_$__cuda_sm70_votesync_ballot) ;  /* 0x0000029000007944 */ /* 0x002fea0003c00000 */
[----:B------:R-:W-:Y:S01]  /*1a680*/  MOV R10, R0 ;  /* 0x00000000000a7202 */ /* 0x000fe20000000f00 */
[----:B------:R-:W-:Y:S05]  /*1a690*/  BRA `(.L_x_1618) ;  /* 0xffff973000007947 */ /* 0x000fea000383ffff */
.L_x_1540:
[----:B------:R-:W-:Y:S01]  /*1a6a0*/  IMAD.MOV.U32 R56, RZ, RZ, R6 ;  /* 0x000000ffff387224 */ /* 0x000fe200078e0006 */
[----:B--2---:R-:W-:Y:S01]  /*1a6b0*/  MOV R2, R0 ;  /* 0x0000000000027202 */ /* 0x004fe20000000f00 */
[----:B------:R-:W-:Y:S01]  /*1a6c0*/  IMAD.MOV.U32 R62, RZ, RZ, 0x1f ;  /* 0x0000001fff3e7424 */ /* 0x000fe200078e00ff */
[----:B------:R-:W-:Y:S02]  /*1a6d0*/  MOV R3, 0x1a6f0 ;  /* 0x0001a6f000037802 */ /* 0x000fe40000000f00 */
[----:B-1----:R-:W-:Y:S05]  /*1a6e0*/  CALL.REL.NOINC `($__internal_19_$__cuda_sm70_shflsync_idx_p) ;  /* 0x0000015000007944 */ /* 0x002fea0003c00000 */
[----:B------:R-:W-:Y:S01]  /*1a6f0*/  IMAD.MOV.U32 R8, RZ, RZ, R62 ;  /* 0x000000ffff087224 */ /* 0x000fe200078e003e */
[----:B------:R-:W-:Y:S01]  /*1a700*/  MOV R2, R0 ;  /* 0x0000000000027202 */ /* 0x000fe20000000f00 */
[----:B------:R-:W-:Y:S01]  /*1a710*/  IMAD.MOV.U32 R56, RZ, RZ, R7 ;  /* 0x000000ffff387224 */ /* 0x000fe200078e0007 */
[----:B------:R-:W-:-:S02]  /*1a720*/  MOV R62, 0x1f ;  /* 0x0000001f003e7802 */ /* 0x000fc40000000f00 */
[----:B------:R-:W-:Y:S02]  /*1a730*/  MOV R3, 0x1a750 ;  /* 0x0001a75000037802 */ /* 0x000fe40000000f00 */
[----:B------:R-:W-:Y:S05]  /*1a740*/  CALL.REL.NOINC `($__internal_19_$__cuda_sm70_shflsync_idx_p) ;  /* 0x000000f000007944 */ /* 0x000fea0003c00000 */
[----:B------:R-:W-:Y:S01]  /*1a750*/  MOV R7, R62 ;  /* 0x0000003e00077202 */ /* 0x000fe20000000f00 */
[----:B------:R-:W-:Y:S05]  /*1a760*/  BRA `(.L_x_1619) ;  /* 0xffff96d000007947 */ /* 0x000fea000383ffff */
.L_x_1543:
[----:B------:R-:W-:Y:S01]  /*1a770*/  IMAD.MOV.U32 R56, RZ, RZ, R4 ;  /* 0x000000ffff387224 */ /* 0x000fe200078e0004 */
[----:B--2---:R-:W-:Y:S01]  /*1a780*/  MOV R2, R0 ;  /* 0x0000000000027202 */ /* 0x004fe20000000f00 */
[----:B------:R-:W-:Y:S01]  /*1a790*/  IMAD.MOV.U32 R62, RZ, RZ, 0x1f ;  /* 0x0000001fff3e7424 */ /* 0x000fe200078e00ff */
[----:B------:R-:W-:Y:S02]  /*1a7a0*/  MOV R3, 0x1a7c0 ;  /* 0x0001a7c000037802 */ /* 0x000fe40000000f00 */
[----:B-1--4-:R-:W-:Y:S05]  /*1a7b0*/  CALL.REL.NOINC `($__internal_19_$__cuda_sm70_shflsync_idx_p) ;  /* 0x0000008000007944 */ /* 0x012fea0003c00000 */
[----:B------:R-:W-:Y:S01]  /*1a7c0*/  MOV R11, R62 ;  /* 0x0000003e000b7202 */ /* 0x000fe20000000f00 */
[----:B------:R-:W-:Y:S05]  /*1a7d0*/  BRA `(.L_x_1542) ;  /* 0xffff96c000007947 */ /* 0x000fea000383ffff */
        .weak           $__internal_18_$__cuda_sm70_shflsync_bfly_p
        .type           $__internal_18_$__cuda_sm70_shflsync_bfly_p,@function
        .size           $__internal_18_$__cuda_sm70_shflsync_bfly_p,($__internal_19_$__cuda_sm70_shflsync_idx_p - $__internal_18_$__cuda_sm70_shflsync_bfly_p)
$__internal_18_$__cuda_sm70_shflsync_bfly_p:
[----:B------:R-:W-:Y:S02]  /*1a7e0*/  MOV R9, 0xffffffff ;  /* 0xffffffff00097802 */ /* 0x000fe40000000f00 */
[----:B------:R-:W-:Y:S02]  /*1a7f0*/  MOV R3, 0x1f ;  /* 0x0000001f00037802 */ /* 0x000fe40000000f00 */
[----:B------:R-:W-:Y:S04]  /*1a800*/  WARPSYNC R9 ;  /* 0x0000000900007348 */ /* 0x000fe80003800000 */
[----:B------:R1:W2:Y:S02]  /*1a810*/  SHFL.BFLY PT, R0, R4, R0, R3 ;  /* 0x0c00000004007389 */ /* 0x0002a400000e0003 */
[----:B-1----:R-:W-:-:S04]  /*1a820*/  MOV R3, 0x0 ;  /* 0x0000000000037802 */ /* 0x002fc80000000f00 */
[----:B--2---:R-:W-:Y:S05]  /*1a830*/  RET.REL.NODEC R2 `(_ZN7cutlass13device_kernelIN5flash19enable_sm80_to_sm89INS1_16FlashAttnFwdSm80INS1_25CollectiveMainloopFwdSm80ILi4ELi1ELb0EN4cute5tupleIJNS5_1CILi128EEENS7_ILi80EEENS7_ILi64EEEEEELi64ENS_10bfloat16_tEfNS_4arch4Sm80ELb1ELb0ELb1ELb1ELb1ELb0ELb1ELb1EEENS1_21CollectiveEpilogueFwdINS6_IJS8_SA_S9_EEENS6_IJNS7_ILi1EEESI_SI_EEESC_SE_Li128ELb1ELb1ELb1ELb0EEENS1_36VarlenDynamicPersistentTileSchedulerILi128ELi80ELi128ELi128ELb1ELb1ELb0ELb1ELb1ELb1EEEEEEEEEvNT_6ParamsE) ;  /* 0xfffe57c002007950 */ /* 0x004fea0003c3ffff */
        .weak           $__internal_19_$__cuda_sm70_shflsync_idx_p
        .type           $__internal_19_$__cuda_sm70_shflsync_idx_p,@function
        .size           $__internal_19_$__cuda_sm70_shflsync_idx_p,($__internal_20_$__cuda_sm70_shflsync_up_p - $__internal_19_$__cuda_sm70_shflsync_idx_p)
$__internal_19_$__cuda_sm70_shflsync_idx_p:
[----:B------:R-:W-:-:S04]  /*1a840*/  MOV R69, 0xffffffff ;  /* 0xffffffff00457802 */ /* 0x000fc80000000f00 */
[----:B------:R-:W-:Y:S04]  /*1a850*/  WARPSYNC R69 ;  /* 0x0000004500007348 */ /* 0x000fe80003800000 */
[----:B------:R1:W2:Y:S02]  /*1a860*/  SHFL.IDX PT, R62, R56, R2, R62 ;  /* 0x00000002383e7389 */ /* 0x0002a400000e003e */
[----:B-1----:R-:W-:Y:S02]  /*1a870*/  MOV R2, R3 ;  /* 0x0000000300027202 */ /* 0x002fe40000000f00 */
[----:B------:R-:W-:-:S04]  /*1a880*/  MOV R3, 0x0 ;  /* 0x0000000000037802 */ /* 0x000fc80000000f00 */
[----:B--2---:R-:W-:Y:S05]  /*1a890*/  RET.REL.NODEC R2 `(_ZN7cutlass13device_kernelIN5flash19enable_sm80_to_sm89INS1_16FlashAttnFwdSm80INS1_25CollectiveMainloopFwdSm80ILi4ELi1ELb0EN4cute5tupleIJNS5_1CILi128EEENS7_ILi80EEENS7_ILi64EEEEEELi64ENS_10bfloat16_tEfNS_4arch4Sm80ELb1ELb0ELb1ELb1ELb1ELb0ELb1ELb1EEENS1_21CollectiveEpilogueFwdINS6_IJS8_SA_S9_EEENS6_IJNS7_ILi1EEESI_SI_EEESC_SE_Li128ELb1ELb1ELb1ELb0EEENS1_36VarlenDynamicPersistentTileSchedulerILi128ELi80ELi128ELi128ELb1ELb1ELb0ELb1ELb1ELb1EEEEEEEEEvNT_6ParamsE) ;  /* 0xfffe576002007950 */ /* 0x004fea0003c3ffff */
        .weak           $__internal_20_$__cuda_sm70_shflsync_up_p
        .type           $__internal_20_$__cuda_sm70_shflsync_up_p,@function
        .size           $__internal_20_$__cuda_sm70_shflsync_up_p,($__internal_21_$__cuda_sm70_votesync_ballot - $__internal_20_$__cuda_sm70_shflsync_up_p)
$__internal_20_$__cuda_sm70_shflsync_up_p:
[----:B------:R-:W-:Y:S02]  /*1a8a0*/  IMAD.MOV.U32 R4, RZ, RZ, RZ ;  /* 0x000000ffff047224 */ /* 0x000fe400078e00ff */
[----:B------:R-:W-:-:S04]  /*1a8b0*/  IMAD.MOV.U32 R10, RZ, RZ, -0x1 ;  /* 0xffffffffff0a7424 */ /* 0x000fc800078e00ff */
[----:B------:R-:W-:Y:S04]  /*1a8c0*/  WARPSYNC R10 ;  /* 0x0000000a00007348 */ /* 0x000fe80003800000 */
[----:B------:R1:W2:Y:S02]  /*1a8d0*/  SHFL.UP PT, R4, R0, R2, R4 ;  /* 0x0400000200047389 */ /* 0x0002a400000e0004 */
[----:B-1----:R-:W-:Y:S02]  /*1a8e0*/  MOV R2, R3 ;  /* 0x0000000300027202 */ /* 0x002fe40000000f00 */
[----:B------:R-:W-:-:S04]  /*1a8f0*/  MOV R3, 0x0 ;  /* 0x0000000000037802 */ /* 0x000fc80000000f00 */
[----:B--2---:R-:W-:Y:S05]  /*1a900*/  RET.REL.NODEC R2 `(_ZN7cutlass13device_kernelIN5flash19enable_sm80_to_sm89INS1_16FlashAttnFwdSm80INS1_25CollectiveMainloopFwdSm80ILi4ELi1ELb0EN4cute5tupleIJNS5_1CILi128EEENS7_ILi80EEENS7_ILi64EEEEEELi64ENS_10bfloat16_tEfNS_4arch4Sm80ELb1ELb0ELb1ELb1ELb1ELb0ELb1ELb1EEENS1_21CollectiveEpilogueFwdINS6_IJS8_SA_S9_EEENS6_IJNS7_ILi1EEESI_SI_EEESC_SE_Li128ELb1ELb1ELb1ELb0EEENS1_36VarlenDynamicPersistentTileSchedulerILi128ELi80ELi128ELi128ELb1ELb1ELb0ELb1ELb1ELb1EEEEEEEEEvNT_6ParamsE) ;  /* 0xfffe56f002007950 */ /* 0x004fea0003c3ffff */
        .weak           $__internal_21_$__cuda_sm70_votesync_ballot
        .type           $__internal_21_$__cuda_sm70_votesync_ballot,@function
        .size           $__internal_21_$__cuda_sm70_votesync_ballot,(.L_x_3843 - $__internal_21_$__cuda_sm70_votesync_ballot)
$__internal_21_$__cuda_sm70_votesync_ballot:
[----:B------:R-:W-:Y:S01]  /*1a910*/  ISETP.NE.U32.AND P0, PT, R0, 0x1, PT ;  /* 0x000000010000780c */ /* 0x000fe20003f05070 */
[----:B------:R-:W-:-:S04]  /*1a920*/  IMAD.MOV.U32 R3, RZ, RZ, -0x1 ;  /* 0xffffffffff037424 */ /* 0x000fc800078e00ff */
[----:B------:R-:W-:Y:S08]  /*1a930*/  WARPSYNC R3 ;  /* 0x0000000300007348 */ /* 0x000ff00003800000 */
[----:B------:R-:W-:-:S04]  /*1a940*/  VOTE.ANY R0, PT, !P0 ;  /* 0x0000000000007806 */ /* 0x000fc800040e0100 */
[----:B------:R-:W-:Y:S01]  /*1a950*/  LOP3.LUT R0, R0, R3, RZ, 0xc0, !PT ;  /* 0x0000000300007212 */ /* 0x000fe200078ec0ff */
[----:B------:R-:W-:-:S04]  /*1a960*/  IMAD.MOV.U32 R3, RZ, RZ, 0x0 ;  /* 0x00000000ff037424 */ /* 0x000fc800078e00ff */
[----:B------:R-:W-:Y:S05]  /*1a970*/  RET.REL.NODEC R2 `(_ZN7cutlass13device_kernelIN5flash19enable_sm80_to_sm89INS1_16FlashAttnFwdSm80INS1_25CollectiveMainloopFwdSm80ILi4ELi1ELb0EN4cute5tupleIJNS5_1CILi128EEENS7_ILi80EEENS7_ILi64EEEEEELi64ENS_10bfloat16_tEfNS_4arch4Sm80ELb1ELb0ELb1ELb1ELb1ELb0ELb1ELb1EEENS1_21CollectiveEpilogueFwdINS6_IJS8_SA_S9_EEENS6_IJNS7_ILi1EEESI_SI_EEESC_SE_Li128ELb1ELb1ELb1ELb0EEENS1_36VarlenDynamicPersistentTileSchedulerILi128ELi80ELi128ELi128ELb1ELb1ELb0ELb1ELb1ELb1EEEEEEEEEvNT_6ParamsE) ;  /* 0xfffe568002007950 */ /* 0x000fea0003c3ffff */
.L_x_1620:
        /* <DEDUP_REMOVED lines=16> */
.L_x_3843:


//--------------------- .text._ZN7cutlass13device_kernelIN5flash19enable_sm80_to_sm89INS1_16FlashAttnFwdSm80INS1_25CollectiveMainloopFwdSm80ILi4ELi1ELb0EN4cute5tupleIJNS5_1CILi128EEENS7_ILi80EEENS7_ILi64EEEEEELi64ENS_10bfloat16_tEfNS_4arch4Sm80ELb1ELb0ELb1ELb1ELb1ELb1ELb1ELb1EEENS1_21CollectiveEpilogueFwdINS6_IJS8_SA_S9_EEENS6_IJNS7_ILi1EEESI_SI_EEESC_SE_Li128ELb1ELb1ELb1ELb0EEENS1_36VarlenDynamicPersistentTileSchedulerILi128ELi80ELi128ELi128ELb1ELb1ELb0ELb1ELb1ELb1EEEEEEEEEvNT_6ParamsE --------------------------
	.section	.text._ZN7cutlass13device_kernelIN5flash19enable_sm80_to_sm89INS1_16FlashAttnFwdSm80INS1_25CollectiveMainloopFwdSm80ILi4ELi1ELb0EN4cute5tupleIJNS5_1CILi128EEENS7_ILi80EEENS7_ILi64EEEEEELi64ENS_10bfloat16_tEfNS_4arch4Sm80ELb1ELb0ELb1ELb1ELb1ELb1ELb1ELb1EEENS1_21CollectiveEpilogueFwdINS6_IJS8_SA_S9_EEENS6_IJNS7_ILi1EEESI_SI_EEESC_SE_Li128ELb1ELb1ELb1ELb0EEENS1_36VarlenDynamicPersistentTileSchedulerILi128ELi80ELi128ELi128ELb1ELb1ELb0ELb1ELb1ELb1EEEEEEEEEvNT_6ParamsE,"ax",@progbits
	.sectioninfo	@"SHI_REGISTERS=255"
	.align	128
.text._ZN7cutlass13device_kernelIN5flash19enable_sm80_to_sm89INS1_16FlashAttnFwdSm80INS1_25CollectiveMainloopFwdSm80ILi4ELi1ELb0EN4cute5tupleIJNS5_1CILi128EEENS7_ILi80EEENS7_ILi64EEEEEELi64ENS_10bfloat16_tEfNS_4arch4Sm80ELb1ELb0ELb1ELb1ELb1ELb1ELb1ELb1EEENS1_21CollectiveEpilogueFwdINS6_IJS8_SA_S9_EEENS6_IJNS7_ILi1EEESI_SI_EEESC_SE_Li128ELb1ELb1ELb1ELb0EEENS1_36VarlenDynamicPersistentTileSchedulerILi128ELi80ELi128ELi128ELb1ELb1ELb0ELb1ELb1ELb1EEEEEEEEEvNT_6ParamsE:
        .type           _ZN7cutlass13device_kernelIN5flash19enable_sm80_to_sm89INS1_16FlashAttnFwdSm80INS1_25CollectiveMainloopFwdSm80ILi4ELi1ELb0EN4cute5tupleIJNS5_1CILi128EEENS7_ILi80EEENS7_ILi64EEEEEELi64ENS_10bfloat16_tEfNS_4arch4Sm80ELb1ELb0ELb1ELb1ELb1ELb1ELb1ELb1EEENS1_21CollectiveEpilogueFwdINS6_IJS8_SA_S9_EEENS6_IJNS7_ILi1EEESI_SI_EEESC_SE_Li128ELb1ELb1ELb1ELb0EEENS1_36VarlenDynamicPersistentTileSchedulerILi128ELi80ELi128ELi128ELb1ELb1ELb0ELb1ELb1ELb1EEEEEEEEEvNT_6ParamsE,@function
        .size           _ZN7cutlass13device_kernelIN5flash19enable_sm80_to_sm89INS1_16FlashAttnFwdSm80INS1_25CollectiveMainloopFwdSm80ILi4ELi1ELb0EN4cute5tupleIJNS5_1CILi128EEENS7_ILi80EEENS7_ILi64EEEEEELi64ENS_10bfloat16_tEfNS_4arch4Sm80ELb1ELb0ELb1ELb1ELb1ELb1ELb1ELb1EEENS1_21CollectiveEpilogueFwdINS6_IJS8_SA_S9_EEENS6_IJNS7_ILi1EEESI_SI_EEESC_SE_Li128ELb1ELb1ELb1ELb0EEENS1_36VarlenDynamicPersistentTileSchedulerILi128ELi80ELi128ELi128ELb1ELb1ELb0ELb1ELb1ELb1EEEEEEEEEvNT_6ParamsE,(.L_x_3848 - _ZN7cutlass13device_kernelIN5flash19enable_sm80_to_sm89INS1_16FlashAttnFwdSm80INS1_25CollectiveMainloopFwdSm80ILi4ELi1ELb0EN4cute5tupleIJNS5_1CILi128EEENS7_ILi80EEENS7_ILi64EEEEEELi64ENS_10bfloat16_tEfNS_4arch4Sm80ELb1ELb0ELb1ELb1ELb1ELb1ELb1ELb1EEENS1_21CollectiveEpilogueFwdINS6_IJS8_SA_S9_EEENS6_IJNS7_ILi1EEESI_SI_EEESC_SE_Li128ELb1ELb1ELb1ELb0EEENS1_36VarlenDynamicPersistentTileSchedulerILi128ELi80ELi128ELi128ELb1ELb1ELb0ELb1ELb1ELb1EEEEEEEEEvNT_6ParamsE)
        .other          _ZN7cutlass13device_kernelIN5flash19enable_sm80_to_sm89INS1_16FlashAttnFwdSm80INS1_25CollectiveMainloopFwdSm80ILi4ELi1ELb0EN4cute5tupleIJNS5_1CILi128EEENS7_ILi80EEENS7_ILi64EEEEEELi64ENS_10bfloat16_tEfNS_4arch4Sm80ELb1ELb0ELb1ELb1ELb1ELb1ELb1ELb1EEENS1_21CollectiveEpilogueFwdINS6_IJS8_SA_S9_EEENS6_IJNS7_ILi1EEESI_SI_EEESC_SE_Li128ELb1ELb1ELb1ELb0EEENS1_36VarlenDynamicPersistentTileSchedulerILi128ELi80ELi128ELi128ELb1ELb1ELb0ELb1ELb1ELb1EEEEEEEEEvNT_6ParamsE,@"STO_CUDA_ENTRY STV_DEFAULT"
_ZN7cutlass13device_kernelIN5flash19enable_sm80_to_sm89INS1_16FlashAttnFwdSm80INS1_25CollectiveMainloopFwdSm80ILi4ELi1ELb0EN4cute5tupleIJNS5_1CILi128EEENS7_ILi80EEENS7_ILi64EEEEEELi64ENS_10bfloat16_tEfNS_4arch4Sm80ELb1ELb0ELb1ELb1ELb1ELb1ELb1ELb1EEENS1_21CollectiveEpilogueFwdINS6_IJS8_SA_S9_EEENS6_IJNS7_ILi1EEESI_SI_EEESC_SE_Li128ELb1ELb1ELb1ELb0EEENS1_36VarlenDynamicPersistentTileSchedulerILi128ELi80ELi128ELi128ELb1ELb1ELb0ELb1ELb1ELb1EEEEEEEEEvNT_6ParamsE:
        /* <DEDUP_REMOVED lines=54> */
.L_x_1626:
        /* <DEDUP_REMOVED lines=16> */
.L_x_1838:
        /* <DEDUP_REMOVED lines=16> */
.L_x_1839:
[----:B--2---:R-:W-:-:S05]  /*0560*/  IMAD R0, R0, c[0x0][0x538], RZ ;  /* 0x00014e0000007a24 */ /* 0x004fca00078e02ff */
[----:B------:R-:W-:-:S04]  /*0570*/  IADD3 R7, R0, R7, RZ ;  /* 0x0000000700077210 */ /* 0x000fc80007ffe0ff */
[----:B------:R-:W-:-:S13]  /*0580*/  ISETP.GT.AND P0, PT, R7, UR4, PT ;  /* 0x0000000407007c0c */ /* 0x000fda000bf04270 */
[----:B-1----:R-:W-:Y:S05]  /*0590*/  @!P0 BRA `(.L_x_1626) ;  /* 0xfffffdc000008947 */ /* 0x002fea000383ffff */
.L_x_1622:
[----:B------:R-:W-:-:S05]  /*05a0*/  IADD3 R10, -R0, R7, RZ ;  /* 0x00000007000a7210 */ /* 0x000fca0007ffe1ff */
[----:B------:R-:W-:-:S05]  /*05b0*/  IMAD R0, R4, c[0x0][0x538], R10 ;  /* 0x00014e0004007a24 */ /* 0x000fca00078e020a */
[----:B------:R-:W-:Y:S01]  /*05c0*/  ISETP.GT.AND P0, PT, R0, UR4, PT ;  /* 0x0000000400007c0c */ /* 0x000fe2000bf04270 */
[----:B------:R-:W-:-:S12]  /*05d0*/  BRA.DIV ~URZ, `(.L_x_1627) ;  /* 0x0001f4a27f007947 */ /* 0x000fd8000b800000 */
[----:B------:R-:W-:-:S04]  /*05e0*/  VOTE.ANY R7, PT, !P0 ;  /* 0x0000000000077806 */ /* 0x000fc800040e0100 */
.L_x_1840:
[----:B------:R-:W1:Y:S02]  /*05f0*/  POPC R0, R7 ;  /* 0x0000000700007309 */ /* 0x000e640000000000 */
[----:B-1----:R-:W-:-:S05]  /*0600*/  IADD3 R2, R0, R6, RZ ;  /* 0x0000000600027210 */ /* 0x002fca0007ffe0ff */
[----:B------:R1:W-:Y:S01]  /*0610*/  STL [R1+0x4c], R2 ;  /* 0x00004c0201007387 */ /* 0x0003e20000100800 */
[----:B------:R-:W-:Y:S05]  /*0620*/  BRA.DIV ~URZ, `(.L_x_1628) ;  /* 0x0001f4a27f007947 */ /* 0x000fea000b800000 */
[----:B------:R2:W3:Y:S01]  /*0630*/  SHFL.IDX PT, R12, R9, R0, 0x1f ;  /* 0x00001f00090c7589 */ /* 0x0004e200000e0000 */
[----:B------:R-:W-:-:S03]  /*0640*/  MOV R5, RZ ;  /* 0x000000ff00057202 */ /* 0x000fc60000000f00 */
[----:B------:R2:W4:Y:S04]  /*0650*/  SHFL.IDX PT, R9, R8, R0, 0x1f ;  /* 0x00001f0008097589 */ /* 0x00052800000e0000 */
.L_x_1841:
[----:B------:R-:W-:Y:S01]  /*0660*/  ISETP.NE.AND P0, PT, R7, RZ, PT ;  /* 0x000000ff0700720c */ /* 0x000fe20003f05270 */
[----:B------:R-:W-:-:S12]  /*0670*/  BSSY B0, `(.L_x_1629) ;  /* 0x0000005000007945 */ /* 0x000fd80003800000 */
[----:B------:R-:W-:Y:S05]  /*0680*/  @!P0 BRA `(.L_x_1630) ;  /* 0x0000003000008947 */ /* 0x000fea0003800000 */
[----:B--2---:R-:W-:Y:S01]  /*0690*/  IADD3 R0, R0, -0x1, RZ ;  /* 0xffffffff00007810 */ /* 0x004fe20007ffe0ff */
[----:B------:R-:W-:Y:S05]  /*06a0*/  BRA.DIV ~URZ, `(.L_x_1631) ;  /* 0x0001f5027f007947 */ /* 0x000fea000b800000 */
[----:B------:R2:W1:Y:S02]  /*06b0*/  SHFL.IDX PT, R5, R4, R0, 0x1f ;  /* 0x00001f0004057589 */ /* 0x00046400000e0000 */
.L_x_1630:
[----:B------:R-:W-:Y:S05]  /*06c0*/  BSYNC B0 ;  /* 0x0000000000007941 */ /* 0x000fea0003800000 */
.L_x_1629:
        /* <DEDUP_REMOVED lines=69> */
.L_x_1633:
        /* <DEDUP_REMOVED lines=70> */
.L_x_1634:
[----:B------:R-:W-:Y:S05]  /*0f80*/  BSYNC B0 ;  /* 0x0000000000007941 */ /* 0x000fea0003800000 */
.L_x_1632:
[----:B------:R-:W-:-:S04]  /*0f90*/  LOP3.LUT R0, RZ, R0, RZ, 0x33, !PT ;  /* 0x00000000ff007212 */ /* 0x000fc800078e33ff */
[----:B------:R-:W-:-:S05]  /*0fa0*/  IADD3 R0, R0, R12, RZ ;  /* 0x0000000c00007210 */ /* 0x000fca0007ffe0ff */
[----:B------:R2:W-:Y:S01]  /*0fb0*/  STL [R1+0x44], R0 ;  /* 0x0000440001007387 */ /* 0x0005e20000100800 */
[----:B------:R-:W-:Y:S05]  /*0fc0*/  BRA `(.L_x_1635) ;  /* 0x0000006000007947 */ /* 0x000fea0003800000 */
.L_x_1623:
[----:B------:R-:W-:Y:S01]  /*0fd0*/  MOV R0, UR4 ;  /* 0x0000000400007c02 */ /* 0x000fe20008000f00 */
[----:B------:R-:W-:Y:S04]  /*0fe0*/  STL [R1+0x44], RZ ;  /* 0x000044ff01007387 */ /* 0x000fe80000100800 */
[----:B------:R-:W-:Y:S04]  /*0ff0*/  STL [R1+0x48], RZ ;  /* 0x000048ff01007387 */ /* 0x000fe80000100800 */
[----:B------:R1:W-:Y:S02]  /*1000*/  STL [R1+0x40], R0 ;  /* 0x0000400001007387 */ /* 0x0003e40000100800 */
[----:B-1----:R-:W-:-:S05]  /*1010*/  MOV R0, c[0x0][0x53c] ;  /* 0x00014f0000007a02 */ /* 0x002fca0000000f00 */
[----:B------:R1:W-:Y:S02]  /*1020*/  STL [R1+0x4c], R0 ;  /* 0x00004c0001007387 */ /* 0x0003e40000100800 */
.L_x_1635:
        /* <DEDUP_REMOVED lines=8> */
.L_x_1621:
[----:B-12---:R-:W2:Y:S02]  /*10b0*/  LDL R0, [R1+0x4c] ;  /* 0x00004c0001007983 */ /* 0x006ea40000100800 */
[----:B--2---:R-:W-:-:S13]  /*10c0*/  ISETP.GE.AND P0, PT, R0, c[0x0][0x53c], PT ;  /* 0x00014f0000007a0c */ /* 0x004fda0003f06270 */
[----:B------:R-:W-:Y:S05]  /*10d0*/  @P0 EXIT ;  /* 0x000000000000094d */ /* 0x000fea0003800000 */
[----:B------:R-:W1:Y:S01]  /*10e0*/  S2R R15, SR_TID.X ;  /* 0x00000000000f7919 */ /* 0x000e620000002100 */
[----:B------:R-:W-:Y:S01]  /*10f0*/  IMAD.MOV.U32 R18, RZ, RZ, -0x10 ;  /* 0xfffffff0ff127424 */ /* 0x000fe200078e00ff */
[----:B------:R-:W-:Y:S01]  /*1100*/  ULDC UR4, c[0x0][0x2ac] ;  /* 0x0000ab0000047ab9 */ /* 0x000fe20000000800 */
[----:B------:R-:W-:Y:S01]  /*1110*/  IMAD.MOV.U32 R17, RZ, RZ, 0x20 ;  /* 0x00000020ff117424 */ /* 0x000fe200078e00ff */
[----:B------:R-:W-:Y:S01]  /*1120*/  ULDC UR6, c[0x0][0x1d0] ;  /* 0x0000740000067ab9 */ /* 0x000fe20000000800 */
[----:B------:R-:W-:Y:S01]  /*1130*/  IMAD.MOV.U32 R16, RZ, RZ, 0x40 ;  /* 0x00000040ff107424 */ /* 0x000fe200078e00ff */
[----:B------:R-:W-:Y:S01]  /*1140*/  UIMAD UR6, UR4, UR6, URZ ;  /* 0x00000006040672a4 */ /* 0x000fe2000f8e023f */
[----:B-1----:R-:W-:-:S04]  /*1150*/  SHF.R.S32.HI R14, RZ, 0x1f, R15 ;  /* 0x0000001fff0e7819 */ /* 0x002fc8000001140f */
[CC--:B------:R-:W-:Y:S02]  /*1160*/  LEA.HI R10, R14.reuse, R15.reuse, RZ, 0x3 ;  /* 0x0000000f0e0a7211 */ /* 0x0c0fe400078f18ff */
[----:B------:R-:W-:Y:S02]  /*1170*/  LEA.HI R2, R14, R15, RZ, 0x4 ;  /* 0x0000000f0e027211 */ /* 0x000fe400078f20ff */
[----:B------:R-:W-:Y:S02]  /*1180*/  SHF.R.S32.HI R27, RZ, 0x3, R10 ;  /* 0x00000003ff1b7819 */ /* 0x000fe4000001140a */
[----:B---3--:R-:W-:Y:S02]  /*1190*/  LOP3.LUT R4, R10, 0xfffffff8, RZ, 0xc0, !PT ;  /* 0xfffffff80a047812 */ /* 0x008fe400078ec0ff */
        /* <DEDUP_REMOVED lines=73> */
[----:B------:R-:W-:Y:S01]  /*1630*/  IADD3 R25, R93, 0x20, RZ ;  /* 0x000000205d197810 */ /* 0x000fe20007ffe0ff */
[----:B------:R-:W-:Y:S01]  /*1640*/  STL [R1+0x50], R22 ;  /* 0x0000501601007387 */ /* 0x000fe20000100800 */
[----:B------:R-:W-:Y:S01]  /*1650*/  LOP3.LUT R0, R2, R0, RZ, 0x3c, !PT ;  /* 0x0000000002007212 */ /* 0x000fe200078e3cff */
[----:B------:R-:W-:Y:S01]  /*1660*/  IMAD.IADD R15, R6, 0x1, R4 ;  /* 0x00000001060f7824 */ /* 0x000fe200078e0204 */
[----:B------:R-:W-:Y:S01]  /*1670*/  LOP3.LUT R3, R3, 0xfffffe00, RZ, 0xc0, !PT ;  /* 0xfffffe0003037812 */ /* 0x000fe200078ec0ff */
[----:B------:R-:W-:Y:S01]  /*1680*/  IMAD.SHL.U32 R6, R25, 0x40, RZ ;  /* 0x0000004019067824 */ /* 0x000fe200078e00ff */
[C---:B------:R-:W-:Y:S01]  /*1690*/  IADD3 R23, R93.reuse, 0x40, RZ ;  /* 0x000000405d177810 */ /* 0x040fe20007ffe0ff */
[----:B------:R-:W-:Y:S01]  /*16a0*/  IMAD R2, R12, 0x200, R13 ;  /* 0x000002000c027824 */ /* 0x000fe200078e020d */
[----:B------:R-:W-:Y:S01]  /*16b0*/  IADD3 R4, R0, R3, R5 ;  /* 0x0000000300047210 */ /* 0x000fe20007ffe005 */
[----:B------:R-:W-:Y:S01]  /*16c0*/  STL [R1+0x54], R21 ;  /* 0x0000541501007387 */ /* 0x000fe20000100800 */
[----:B------:R-:W-:-:S02]  /*16d0*/  IADD3 R24, R93, 0x60, RZ ;  /* 0x000000605d187810 */ /* 0x000fc40007ffe0ff */
[C---:B------:R-:W-:Y:S02]  /*16e0*/  LOP3.LUT P6, RZ, R8.reuse, 0x2, RZ, 0xc0, !PT ;  /* 0x0000000208ff7812 */ /* 0x040fe400078cc0ff */
[----:B------:R-:W-:Y:S02]  /*16f0*/  LOP3.LUT P5, RZ, R8, 0x4, RZ, 0xc0, !PT ;  /* 0x0000000408ff7812 */ /* 0x000fe400078ac0ff */
[----:B------:R-:W-:Y:S01]  /*1700*/  LOP3.LUT R5, R0, R3, RZ, 0xfc, !PT ;  /* 0x0000000300057212 */ /* 0x000fe200078efcff */
[----:B------:R-:W-:Y:S01]  /*1710*/  IMAD.SHL.U32 R3, R23, 0x40, RZ ;  /* 0x0000004017037824 */ /* 0x000fe200078e00ff */
[----:B------:R-:W-:Y:S01]  /*1720*/  SHF.R.S32.HI R7, RZ, 0x1f, R25 ;  /* 0x0000001fff077819 */ /* 0x000fe20000011419 */
[----:B------:R-:W-:Y:S01]  /*1730*/  IMAD.SHL.U32 R0, R24, 0x40, RZ ;  /* 0x0000004018007824 */ /* 0x000fe200078e00ff */
[----:B------:R-:W-:Y:S02]  /*1740*/  SHF.R.S32.HI R8, RZ, 0x1f, R23 ;  /* 0x0000001fff087819 */ /* 0x000fe40000011417 */
[----:B------:R-:W-:-:S02]  /*1750*/  LOP3.LUT P4, RZ, R9, 0x2, RZ, 0xc0, !PT ;  /* 0x0000000209ff7812 */ /* 0x000fc4000788c0ff */
[----:B------:R-:W-:Y:S02]  /*1760*/  LOP3.LUT P3, RZ, R9, 0x4, RZ, 0xc0, !PT ;  /* 0x0000000409ff7812 */ /* 0x000fe4000786c0ff */
[----:B------:R-:W-:Y:S02]  /*1770*/  SHF.R.S32.HI R9, RZ, 0x1f, R24 ;  /* 0x0000001fff097819 */ /* 0x000fe40000011418 */
[----:B------:R-:W-:Y:S02]  /*1780*/  LOP3.LUT R11, R6, 0x1c0, RZ, 0xc0, !PT ;  /* 0x000001c0060b7812 */ /* 0x000fe400078ec0ff */
[----:B------:R-:W-:Y:S02]  /*1790*/  LEA.HI R7, R7, R25, RZ, 0x3 ;  /* 0x0000001907077211 */ /* 0x000fe400078f18ff */
[----:B------:R-:W-:Y:S02]  /*17a0*/  LEA.HI R6, R8, R23, RZ, 0x3 ;  /* 0x0000001708067211 */ /* 0x000fe400078f18ff */
[----:B------:R-:W-:Y:S01]  /*17b0*/  LOP3.LUT R23, R3, 0x1c0, RZ, 0xc0, !PT ;  /* 0x000001c003177812 */ /* 0x000fe200078ec0ff */
[----:B------:R-:W-:Y:S01]  /*17c0*/  IMAD.SHL.U32 R7, R7, 0x40, RZ ;  /* 0x0000004007077824 */ /* 0x000fe200078e00ff */
[----:B------:R-:W-:Y:S01]  /*17d0*/  LEA.HI R3, R9, R24, RZ, 0x3 ;  /* 0x0000001809037211 */ /* 0x000fe200078f18ff */
[----:B------:R-:W-:Y:S01]  /*17e0*/  IMAD.SHL.U32 R6, R6, 0x40, RZ ;  /* 0x0000004006067824 */ /* 0x000fe200078e00ff */
[----:B------:R-:W-:-:S02]  /*17f0*/  LOP3.LUT R8, R0, 0x1c0, RZ, 0xc0, !PT ;  /* 0x000001c000087812 */ /* 0x000fc400078ec0ff */
[----:B------:R-:W-:Y:S01]  /*1800*/  IADD3 R92, R90, 0x10, RZ ;  /* 0x000000105a5c7810 */ /* 0x000fe20007ffe0ff */
[----:B------:R-:W-:Y:S01]  /*1810*/  IMAD.SHL.U32 R3, R3, 0x40, RZ ;  /* 0x0000004003037824 */ /* 0x000fe200078e00ff */
[----:B------:R-:W-:Y:S02]  /*1820*/  LOP3.LUT R9, R10, 0x7ffffffc, RZ, 0xc0, !PT ;  /* 0x7ffffffc0a097812 */ /* 0x000fe400078ec0ff */
[--C-:B------:R-:W-:Y:S02]  /*1830*/  LOP3.LUT R12, R11, 0x38, R84.reuse, 0xf8, !PT ;  /* 0x000000380b0c7812 */ /* 0x100fe400078ef854 */
[----:B------:R-:W-:Y:S01]  /*1840*/  SHF.R.U32.HI R13, RZ, 0x3, R11 ;  /* 0x00000003ff0d7819 */ /* 0x000fe2000001160b */
[----:B------:R-:W-:Y:S01]  /*1850*/  IMAD.IADD R9, R19, 0x1, -R9 ;  /* 0x0000000113097824 */ /* 0x000fe200078e0a09 */
[--C-:B------:R-:W-:Y:S02]  /*1860*/  LOP3.LUT R11, R23, 0x38, R84.reuse, 0xf8, !PT ;  /* 0x00000038170b7812 */ /* 0x100fe400078ef854 */
[----:B------:R-:W-:Y:S01]  /*1870*/  SHF.R.U32.HI R25, RZ, 0x3, R23 ;  /* 0x00000003ff197819 */ /* 0x000fe20000011617 */
[----:B------:R-:W-:Y:S01]  /*1880*/  IMAD.SHL.U32 R19, R9, 0x2, RZ ;  /* 0x0000000209137824 */ /* 0x000fe200078e00ff */
[----:B------:R-:W-:Y:S01]  /*1890*/  LOP3.LUT R10, R8, 0x38, R84, 0xf8, !PT ;  /* 0x00000038080a7812 */ /* 0x000fe200078ef854 */
[----:B------:R-:W-:Y:S01]  /*18a0*/  IMAD.IADD R9, R26, 0x1, R14 ;  /* 0x000000011a097824 */ /* 0x000fe200078e020e */
[----:B------:R-:W-:-:S02]  /*18b0*/  SHF.R.U32.HI R23, RZ, 0x3, R8 ;  /* 0x00000003ff177819 */ /* 0x000fc40000011608 */
[----:B------:R-:W-:Y:S02]  /*18c0*/  SHF.R.S32.HI R8, RZ, 0x1f, R92 ;  /* 0x0000001fff087819 */ /* 0x000fe4000001145c */
[----:B------:R-:W-:Y:S02]  /*18d0*/  LOP3.LUT R7, R7, 0xfffffe00, RZ, 0xc0, !PT ;  /* 0xfffffe0007077812 */ /* 0x000fe400078ec0ff */
[----:B------:R-:W-:Y:S01]  /*18e0*/  LOP3.LUT R24, R6, 0xfffffe00, RZ, 0xc0, !PT ;  /* 0xfffffe0006187812 */ /* 0x000fe200078ec0ff */
[----:B------:R1:W-:Y:S01]  /*18f0*/  STL [R1+0x98], R8 ;  /* 0x0000980801007387 */ /* 0x0003e20000100800 */
[----:B------:R-:W-:Y:S02]  /*1900*/  LOP3.LUT R3, R3, 0xfffffe00, RZ, 0xc0, !PT ;  /* 0xfffffe0003037812 */ /* 0x000fe400078ec0ff */
[----:B------:R-:W-:Y:S01]  /*1910*/  LOP3.LUT R13, R7, R12, R13, 0xf6, !PT ;  /* 0x0000000c070d7212 */ /* 0x000fe200078ef60d */
[----:B------:R2:W-:Y:S01]  /*1920*/  STL [R1+0x5c], R7 ;  /* 0x00005c0701007387 */ /* 0x0005e20000100800 */
[----:B------:R-:W-:-:S02]  /*1930*/  LOP3.LUT R12, R24, R11, R25, 0xf6, !PT ;  /* 0x0000000b180c7212 */ /* 0x000fc400078ef619 */
[----:B------:R-:W-:Y:S01]  /*1940*/  LOP3.LUT R11, R3, R10, R23, 0xf6, !PT ;  /* 0x0000000a030b7212 */ /* 0x000fe200078ef617 */
[----:B------:R-:W-:Y:S01]  /*1950*/  STL [R1+0x58], R24 ;  /* 0x0000581801007387 */ /* 0x000fe20000100800 */
[----:B------:R-:W-:Y:S02]  /*1960*/  LEA R14, R13, 0x5100, 0x1 ;  /* 0x000051000d0e7811 */ /* 0x000fe400078e08ff */
[----:B------:R-:W-:Y:S01]  /*1970*/  LEA R13, R12, 0x5100, 0x1 ;  /* 0x000051000c0d7811 */ /* 0x000fe200078e08ff */
[----:B------:R3:W-:Y:S01]  /*1980*/  STL [R1+0xf4], R3 ;  /* 0x0000f40301007387 */ /* 0x0007e20000100800 */
[----:B------:R-:W-:Y:S02]  /*1990*/  LOP3.LUT R10, R22, 0x38, R84, 0xf8, !PT ;  /* 0x00000038160a7812 */ /* 0x000fe400078ef854 */
[----:B------:R-:W-:Y:S01]  /*19a0*/  LEA R12, R11, 0x5100, 0x1 ;  /* 0x000051000b0c7811 */ /* 0x000fe200078e08ff */
[----:B------:R4:W-:Y:S01]  /*19b0*/  STL [R1+0x60], R9 ;  /* 0x0000600901007387 */ /* 0x0009e20000100800 */
[----:B------:R-:W-:-:S02]  /*19c0*/  LEA R95, R2, 0x2900, 0x1 ;  /* 0x00002900025f7811 */ /* 0x000fc400078e08ff */
[----:B------:R-:W-:Y:S01]  /*19d0*/  SHF.R.S32.HI R11, RZ, 0x1f, R19 ;  /* 0x0000001fff0b7819 */ /* 0x000fe20000011413 */
[----:B------:R-:W-:Y:S01]  /*19e0*/  STL [R1+0x34], R19 ;  /* 0x0000341301007387 */ /* 0x000fe20000100800 */
[C---:B------:R-:W-:Y:S02]  /*19f0*/  SEL R6, R17.reuse, 0xffffffe0, !P0 ;  /* 0xffffffe011067807 */ /* 0x040fe40004000000 */
[----:B------:R-:W-:Y:S01]  /*1a00*/  SEL R2, R17, 0xffffffe0, !P6 ;  /* 0xffffffe011027807 */ /* 0x000fe20007000000 */
[----:B------:R5:W-:Y:S01]  /*1a10*/  STL [R1+0xec], R14 ;  /* 0x0000ec0e01007387 */ /* 0x000be20000100800 */
[C---:B------:R-:W-:Y:S02]  /*1a20*/  SEL R0, R16.reuse, 0xffffffc0, !P3 ;  /* 0xffffffc010007807 */ /* 0x040fe40005800000 */
[----:B-1----:R-:W-:Y:S01]  /*1a30*/  SEL R8, R16, 0xffffffc0, !P2 ;  /* 0xffffffc010087807 */ /* 0x002fe20005000000 */
[----:B------:R1:W-:Y:S01]  /*1a40*/  STL [R1+0xe8], R13 ;  /* 0x0000e80d01007387 */ /* 0x0003e20000100800 */
[----:B--2---:R-:W-:Y:S01]  /*1a50*/  SEL R7, R18, 0x10, !P1 ;  /* 0x0000001012077807 */ /* 0x004fe20004800000 */
[----:B------:R-:W-:Y:S01]  /*1a60*/  IMAD.IADD R197, R95, 0x1, R0 ;  /* 0x000000015fc57824 */ /* 0x000fe200078e0200 */
[C---:B------:R-:W-:Y:S01]  /*1a70*/  IADD3 R18, R19.reuse, 0x8, RZ ;  /* 0x0000000813127810 */ /* 0x040fe20007ffe0ff */
[----:B------:R2:W-:Y:S01]  /*1a80*/  STL [R1+0xe4], R12 ;  /* 0x0000e40c01007387 */ /* 0x0005e20000100800 */
[----:B------:R-:W-:-:S02]  /*1a90*/  IADD3 R17, R19, 0x10, RZ ;  /* 0x0000001013117810 */ /* 0x000fc40007ffe0ff */
[--C-:B------:R-:W-:Y:S01]  /*1aa0*/  LOP3.LUT R10, R20, R10, R21.reuse, 0xf6, !PT ;  /* 0x0000000a140a7212 */ /* 0x100fe200078ef615 */
[----:B------:R2:W-:Y:S01]  /*1ab0*/  STL [R1+0xd4], R11 ;  /* 0x0000d40b01007387 */ /* 0x0005e20000100800 */
[----:B---3--:R-:W-:Y:S02]  /*1ac0*/  LOP3.LUT R3, R22, 0x18, R84, 0xf8, !PT ;  /* 0x0000001816037812 */ /* 0x008fe400078ef854 */
[----:B------:R-:W-:Y:S01]  /*1ad0*/  IADD3 R202, R95, 0x20, RZ ;  /* 0x000000205fca7810 */ /* 0x000fe20007ffe0ff */
[----:B------:R3:W-:Y:S01]  /*1ae0*/  STL [R1+0x8c], R18 ;  /* 0x00008c1201007387 */ /* 0x0007e20000100800 */
[----:B----4-:R-:W-:Y:S02]  /*1af0*/  LOP3.LUT R9, R20, R3, R21, 0xf6, !PT ;  /* 0x0000000314097212 */ /* 0x010fe400078ef615 */
[----:B------:R-:W-:Y:S01]  /*1b00*/  SEL R3, R16, 0xffffffc0, !P5 ;  /* 0xffffffc010037807 */ /* 0x000fe20006800000 */
[----:B------:R-:W-:Y:S01]  /*1b10*/  STL [R1+0x88], R17 ;  /* 0x0000881101007387 */ /* 0x000fe20000100800 */
[----:B------:R-:W-:-:S02]  /*1b20*/  IADD3 R16, R19, 0x18, RZ ;  /* 0x0000001813107810 */ /* 0x000fc40007ffe0ff */
[----:B------:R-:W-:Y:S02]  /*1b30*/  LEA R248, R9, 0x100, 0x1 ;  /* 0x0000010009f87811 */ /* 0x000fe400078e08ff */
[C---:B-----5:R-:W-:Y:S01]  /*1b40*/  IADD3 R14, R19.reuse, 0x20, RZ ;  /* 0x00000020130e7810 */ /* 0x060fe20007ffe0ff */
[----:B------:R-:W-:Y:S01]  /*1b50*/  STL [R1+0x84], R16 ;  /* 0x0000841001007387 */ /* 0x000fe20000100800 */
[----:B------:R-:W-:Y:S01]  /*1b60*/  LEA R9, R10, 0x5100, 0x1 ;  /* 0x000051000a097811 */ /* 0x000fe200078e08ff */
[----:B------:R-:W-:Y:S01]  /*1b70*/  IMAD.IADD R249, R8, 0x1, R248 ;  /* 0x0000000108f97824 */ /* 0x000fe200078e02f8 */
[C---:B-1----:R-:W-:Y:S01]  /*1b80*/  IADD3 R13, R19.reuse, 0x28, RZ ;  /* 0x00000028130d7810 */ /* 0x042fe20007ffe0ff */
[----:B------:R1:W-:Y:S01]  /*1b90*/  STL [R1+0x80], R14 ;  /* 0x0000800e01007387 */ /* 0x0003e20000100800 */
[----:B------:R-:W-:Y:S02]  /*1ba0*/  SHF.R.S32.HI R10, RZ, 0x1f, R17 ;  /* 0x0000001fff0a7819 */ /* 0x000fe40000011411 */
[----:B--2---:R-:W-:Y:S01]  /*1bb0*/  IADD3 R12, R19, 0x38, RZ ;  /* 0x00000038130c7810 */ /* 0x004fe20007ffe0ff */
[----:B------:R-:W-:Y:S01]  /*1bc0*/  STL [R1+0x7c], R13 ;  /* 0x00007c0d01007387 */ /* 0x000fe20000100800 */
[----:B------:R-:W-:-:S02]  /*1bd0*/  @P4 IADD3 R202, R95, -0x20, RZ ;  /* 0xffffffe05fca4810 */ /* 0x000fc40007ffe0ff */
[----:B------:R-:W-:Y:S02]  /*1be0*/  IADD3 R11, R19, 0x30, RZ ;  /* 0x00000030130b7810 */ /* 0x000fe40007ffe0ff */
[----:B------:R-:W-:Y:S01]  /*1bf0*/  LEA R198, R4, 0x5100, 0x1 ;  /* 0x0000510004c67811 */ /* 0x000fe200078e08ff */
[----:B------:R-:W-:Y:S01]  /*1c00*/  IMAD.IADD R194, R0, 0x1, R202 ;  /* 0x0000000100c27824 */ /* 0x000fe200078e02ca */
[----:B---3--:R-:W-:Y:S01]  /*1c10*/  SHF.R.S32.HI R18, RZ, 0x1f, R18 ;  /* 0x0000001fff127819 */ /* 0x008fe20000011412 */
[----:B------:R-:W-:Y:S01]  /*1c20*/  STL [R1+0x78], R11 ;  /* 0x0000780b01007387 */ /* 0x000fe20000100800 */
[----:B------:R-:W-:Y:S01]  /*1c30*/  LEA R192, R5, 0x100, 0x1 ;  /* 0x0000010005c07811 */ /* 0x000fe200078e08ff */
[----:B------:R-:W-:Y:S01]  /*1c40*/  IMAD.IADD R199, R198, 0x1, R3 ;  /* 0x00000001c6c77824 */ /* 0x000fe200078e0203 */
[----:B------:R-:W-:Y:S01]  /*1c50*/  IADD3 R219, R84, 0x20, RZ ;  /* 0x0000002054db7810 */ /* 0x000fe20007ffe0ff */
[----:B------:R2:W-:Y:S01]  /*1c60*/  STL [R1+0xe0], R9 ;  /* 0x0000e00901007387 */ /* 0x0005e20000100800 */
[----:B------:R-:W-:Y:S01]  /*1c70*/  SHF.R.S32.HI R245, RZ, 0x1f, R244 ;  /* 0x0000001ffff57819 */ /* 0x000fe200000114f4 */
[----:B------:R-:W-:Y:S01]  /*1c80*/  IMAD.IADD R193, R3, 0x1, R192 ;  /* 0x0000000103c17824 */ /* 0x000fe200078e02c0 */
[----:B------:R-:W-:Y:S01]  /*1c90*/  SHF.R.S32.HI R85, RZ, 0x1f, R84 ;  /* 0x0000001fff557819 */ /* 0x000fe20000011454 */
[----:B------:R-:W-:Y:S01]  /*1ca0*/  STL [R1+0x74], R12 ;  /* 0x0000740c01007387 */ /* 0x000fe20000100800 */
[----:B------:R-:W-:Y:S01]  /*1cb0*/  SHF.R.S32.HI R91, RZ, 0x1f, R90 ;  /* 0x0000001fff5b7819 */ /* 0x000fe2000001145a */
[----:B------:R-:W-:Y:S01]  /*1cc0*/  IMAD.IADD R201, R198, 0x1, R2 ;  /* 0x00000001c6c97824 */ /* 0x000fe200078e0202 */
[----:B------:R-:W-:Y:S01]  /*1cd0*/  SHF.R.S32.HI R250, RZ, 0x1f, R219 ;  /* 0x0000001ffffa7819 */ /* 0x000fe200000114db */
[----:B------:R-:W-:Y:S01]  /*1ce0*/  STL [R1+0xd0], R18 ;  /* 0x0000d01201007387 */ /* 0x000fe20000100800 */
[----:B-1----:R-:W-:Y:S01]  /*1cf0*/  SHF.R.S32.HI R14, RZ, 0x1f, R14 ;  /* 0x0000001fff0e7819 */ /* 0x002fe2000001140e */
[----:B------:R-:W-:Y:S01]  /*1d00*/  IMAD.IADD R196, R2, 0x1, R192 ;  /* 0x0000000102c47824 */ /* 0x000fe200078e02c0 */
[C---:B------:R-:W-:Y:S01]  /*1d10*/  IADD3 R206, R202.reuse, 0x800, RZ ;  /* 0x00000800cace7810 */ /* 0x040fe20007ffe0ff */
[----:B------:R1:W-:Y:S01]  /*1d20*/  STL [R1+0xcc], R10 ;  /* 0x0000cc0a01007387 */ /* 0x0003e20000100800 */
[----:B------:R-:W-:Y:S01]  /*1d30*/  IADD3 R205, R202, 0x1000, RZ ;  /* 0x00001000cacd7810 */ /* 0x000fe20007ffe0ff */
[----:B------:R-:W-:Y:S01]  /*1d40*/  IMAD.IADD R200, R2, 0x1, R199 ;  /* 0x0000000102c87824 */ /* 0x000fe200078e02c7 */
[----:B------:R-:W-:Y:S01]  /*1d50*/  IADD3 R204, R202, 0x1800, RZ ;  /* 0x00001800cacc7810 */ /* 0x000fe20007ffe0ff */
[----:B------:R-:W-:Y:S01]  /*1d60*/  IMAD.IADD R195, R2, 0x1, R193 ;  /* 0x0000000102c37824 */ /* 0x000fe200078e02c1 */
[----:B------:R-:W-:-:S02]  /*1d70*/  IADD3 R203, R202, 0x2000, RZ ;  /* 0x00002000cacb7810 */ /* 0x000fc40007ffe0ff */
[----:B--2---:R-:W-:-:S05]  /*1d80*/  SHF.R.S32.HI R9, RZ, 0x1f, R16 ;  /* 0x0000001fff097819 */ /* 0x004fca0000011410 */
[----:B------:R2:W-:Y:S04]  /*1d90*/  STL [R1+0xc8], R9 ;  /* 0x0000c80901007387 */ /* 0x0005e80000100800 */
[----:B------:R-:W-:Y:S01]  /*1da0*/  STL [R1+0xc4], R14 ;  /* 0x0000c40e01007387 */ /* 0x000fe20000100800 */
[----:B-1----:R-:W-:-:S05]  /*1db0*/  SHF.R.S32.HI R10, RZ, 0x1f, R13 ;  /* 0x0000001fff0a7819 */ /* 0x002fca000001140d */
[----:B------:R1:W-:Y:S01]  /*1dc0*/  STL [R1+0xc0], R10 ;  /* 0x0000c00a01007387 */ /* 0x0003e20000100800 */
[----:B--2---:R-:W-:Y:S02]  /*1dd0*/  SHF.R.S32.HI R9, RZ, 0x1f, R11 ;  /* 0x0000001fff097819 */ /* 0x004fe4000001140b */
[----:B------:R-:W-:-:S03]  /*1de0*/  LEA R11, R15, 0x80, 0x1 ;  /* 0x000000800f0b7811 */ /* 0x000fc600078e08ff */
[----:B------:R2:W-:Y:S02]  /*1df0*/  STL [R1+0xbc], R9 ;  /* 0x0000bc0901007387 */ /* 0x0005e40000100800 */
[C---:B------:R-:W-:Y:S02]  /*1e00*/  IMAD.IADD R0, R11.reuse, 0x1, R6 ;  /* 0x000000010b007824 */ /* 0x040fe400078e0206 */
[----:B-1----:R-:W-:-:S04]  /*1e10*/  IMAD.IADD R10, R11, 0x1, R8 ;  /* 0x000000010b0a7824 */ /* 0x002fc800078e0208 */
[----:B------:R-:W-:-:S04]  /*1e20*/  IMAD.IADD R4, R6, 0x1, R10 ;  /* 0x0000000106047824 */ /* 0x000fc800078e020a */
[----:B------:R-:W-:Y:S01]  /*1e30*/  IMAD.IADD R3, R7, 0x1, R4 ;  /* 0x0000000107037824 */ /* 0x000fe200078e0204 */
[----:B--2---:R-:W-:-:S05]  /*1e40*/  SHF.R.S32.HI R9, RZ, 0x1f, R12 ;  /* 0x0000001fff097819 */ /* 0x004fca000001140c */
        /* <DEDUP_REMOVED lines=14> */
.L_x_1837:
[----:B--2---:R-:W2:Y:S01]  /*1f30*/  LDL R0, [R1+0x4c] ;  /* 0x00004c0001007983 */ /* 0x004ea20000100800 */
[----:B------:R-:W-:Y:S01]  /*1f40*/  IMAD.MOV.U32 R149, RZ, RZ, 0x4 ;  /* 0x00000004ff957424 */ /* 0x000fe200078e00ff */
[----:B------:R-:W-:Y:S02]  /*1f50*/  ISETP.NE.U32.AND P0, PT, RZ, c[0x0][0x370], PT ;  /* 0x0000dc00ff007a0c */ /* 0x000fe40003f05070 */
[----:B------:R-:W-:Y:S02]  /*1f60*/  ISETP.NE.U32.AND P4, PT, RZ, c[0x0][0x360], PT ;  /* 0x0000d800ff007a0c */ /* 0x000fe40003f85070 */
[----:B------:R-:W-:Y:S01]  /*1f70*/  ISETP.NE.AND.EX P1, PT, RZ, c[0x0][0x374], PT, P0 ;  /* 0x0000dd00ff007a0c */ /* 0x000fe20003f25300 */
[----:B--2---:R-:W-:-:S05]  /*1f80*/  IMAD.WIDE R2, R0, R149, c[0x0][0x588] ;  /* 0x0001620000027625 */ /* 0x004fca00078e0295 */
[----:B------:R-:W2:Y:S01]  /*1f90*/  LDG.E R25, [R2.64] ;  /* 0x0000000802197981 */ /* 0x000ea2000c1e1900 */
[----:B------:R-:W-:Y:S01]  /*1fa0*/  ISETP.NE.AND.EX P4, PT, RZ, c[0x0][0x364], PT, P4 ;  /* 0x0000d900ff007a0c */ /* 0x000fe20003f85340 */
[----:B------:R-:W-:Y:S01]  /*1fb0*/  IMAD.MOV.U32 R9, RZ, RZ, RZ ;  /* 0x000000ffff097224 */ /* 0x000fe200078e00ff */
[----:B------:R-:W-:Y:S02]  /*1fc0*/  ISETP.NE.U32.AND P3, PT, RZ, c[0x0][0x348], PT ;  /* 0x0000d200ff007a0c */ /* 0x000fe40003f65070 */
[----:B------:R-:W-:Y:S02]  /*1fd0*/  ISETP.NE.U32.AND P5, PT, RZ, c[0x0][0x350], PT ;  /* 0x0000d400ff007a0c */ /* 0x000fe40003fa5070 */
[----:B------:R-:W-:Y:S02]  /*1fe0*/  ISETP.NE.U32.AND P6, PT, RZ, c[0x0][0x358], PT ;  /* 0x0000d600ff007a0c */ /* 0x000fe40003fc5070 */
[----:B------:R-:W-:Y:S02]  /*1ff0*/  ISETP.NE.AND.EX P3, PT, RZ, c[0x0][0x34c], PT, P3 ;  /* 0x0000d300ff007a0c */ /* 0x000fe40003f65330 */
[----:B------:R-:W-:-:S02]  /*2000*/  ISETP.NE.AND.EX P5, PT, RZ, c[0x0][0x354], PT, P5 ;  /* 0x0000d500ff007a0c */ /* 0x000fc40003fa5350 */
[----:B------:R-:W-:Y:S01]  /*2010*/  ISETP.NE.AND.EX P6, PT, RZ, c[0x0][0x35c], PT, P6 ;  /* 0x0000d700ff007a0c */ /* 0x000fe20003fc5360 */
[----:B------:R-:W-:Y:S02]  /*2020*/  IMAD.MOV.U32 R141, RZ, RZ, RZ ;  /* 0x000000ffff8d7224 */ /* 0x000fe400078e00ff */
[----:B------:R-:W-:Y:S02]  /*2030*/  IMAD.MOV.U32 R15, RZ, RZ, RZ ;  /* 0x000000ffff0f7224 */ /* 0x000fe400078e00ff */
[----:B------:R-:W-:Y:S01]  /*2040*/  IMAD.MOV.U32 R13, RZ, RZ, RZ ;  /* 0x000000ffff0d7224 */ /* 0x000fe200078e00ff */
[----:B--2---:R-:W-:Y:S01]  /*2050*/  SHF.R.S32.HI R26, RZ, 0x1f, R25 ;  /* 0x0000001fff1a7819 */ /* 0x004fe20000011419 */
[C---:B------:R-:W-:Y:S01]  /*2060*/  IMAD.SHL.U32 R17, R25.reuse, 0x4, RZ ;  /* 0x0000000419117824 */ /* 0x040fe200078e00ff */
[C---:B------:R-:W-:Y:S01]  /*2070*/  @P1 LEA R4, P0, R25.reuse, c[0x0][0x370], 0x2 ;  /* 0x0000dc0019041a11 */ /* 0x040fe200078010ff */
[----:B------:R1:W-:Y:S01]  /*2080*/  STL [R1+0x70], R25 ;  /* 0x0000701901007387 */ /* 0x0003e20000100800 */
[----:B------:R-:W-:-:S02]  /*2090*/  SHF.L.U64.HI R16, R25, 0x2, R26 ;  /* 0x0000000219107819 */ /* 0x000fc4000001021a */
[----:B------:R-:W-:Y:S01]  /*20a0*/  @P1 LEA.HI.X R5, R25, c[0x0][0x374], R26, 0x2, P0 ;  /* 0x0000dd0019051a11 */ /* 0x000fe200000f141a */
[----:B------:R1:W-:Y:S01]  /*20b0*/  STL [R1+0x90], R26 ;  /* 0x0000901a01007387 */ /* 0x0003e20000100800 */
[----:B------:R-:W-:-:S03]  /*20c0*/  @P4 IADD3 R2, P0, R17, c[0x0][0x360], RZ ;  /* 0x0000d80011024a10 */ /* 0x000fc60007f1e0ff */
[----:B------:R2:W3:Y:S01]  /*20d0*/  @P1 LDG.E R9, [R4.64] ;  /* 0x0000000804091981 */ /* 0x0004e2000c1e1900 */
[C---:B------:R-:W-:Y:S02]  /*20e0*/  @P4 IADD3.X R3, R16.reuse, c[0x0][0x364], RZ, P0, !PT ;  /* 0x0000d90010034a10 */ /* 0x040fe400007fe4ff */
[----:B------:R-:W-:Y:S01]  /*20f0*/  IADD3 R6, P2, R17, c[0x0][0x348], RZ ;  /* 0x0000d20011067a10 */ /* 0x000fe20007f5e0ff */
[----:B------:R1:W-:Y:S04]  /*2100*/  STL [R1+0x64], R17 ;  /* 0x0000641101007387 */ /* 0x0003e80000100800 */
[----:B------:R4:W3:Y:S01]  /*2110*/  @P4 LDG.E R0, [R2.64] ;  /* 0x0000000802004981 */ /* 0x0008e2000c1e1900 */
        /* <DEDUP_REMOVED lines=10> */
[----:B---3--:R1:W-:Y:S04]  /*21c0*/  STL [R1+0x28], R9 ;  /* 0x0000280901007387 */ /* 0x0083e80000100800 */
[----:B------:R1:W-:Y:S01]  /*21d0*/  @P4 STL [R1+0x30], R0 ;  /* 0x0000300001004387 */ /* 0x0003e20000100800 */
[----:B------:R-:W-:Y:S05]  /*21e0*/  @P4 BRA `(.L_x_1636) ;  /* 0x0000007000004947 */ /* 0x000fea0003800000 */
[----:B-1----:R-:W-:-:S05]  /*21f0*/  MOV R0, c[0x0][0x168] ;  /* 0x00005a0000007a02 */ /* 0x002fca0000000f00 */
[----:B------:R1:W-:Y:S01]  /*2200*/  STL [R1+0x30], R0 ;  /* 0x0000300001007387 */ /* 0x0003e20000100800 */
[----:B------:R-:W-:Y:S05]  /*2210*/  @!P3 BRA `(.L_x_1636) ;  /* 0x000000400000b947 */ /* 0x000fea0003800000 */
[----:B------:R-:W2:Y:S04]  /*2220*/  LDG.E R8, [R6.64] ;  /* 0x0000000806087981 */ /* 0x000ea8000c1e1900 */
[----:B-1----:R-:W2:Y:S02]  /*2230*/  LDG.E R0, [R6.64+0x4] ;  /* 0x0000040806007981 */ /* 0x002ea4000c1e1900 */
[----:B--2---:R-:W-:-:S05]  /*2240*/  IADD3 R0, -R8, R0, RZ ;  /* 0x0000000008007210 */ /* 0x004fca0007ffe1ff */
[----:B------:R1:W-:Y:S02]  /*2250*/  STL [R1+0x30], R0 ;  /* 0x0000300001007387 */ /* 0x0003e40000100800 */
.L_x_1636:
[----:B------:R-:W-:-:S04]  /*2260*/  ISETP.NE.U32.AND P0, PT, RZ, c[0x0][0x368], PT ;  /* 0x0000da00ff007a0c */ /* 0x000fc80003f05070 */
[----:B------:R-:W-:-:S13]  /*2270*/  ISETP.NE.AND.EX P0, PT, RZ, c[0x0][0x36c], PT, P0 ;  /* 0x0000db00ff007a0c */ /* 0x000fda0003f05300 */
[----:B------:R-:W-:Y:S05]  /*2280*/  @!P0 BRA `(.L_x_1637) ;  /* 0x0000004000008947 */ /* 0x000fea0003800000 */
[----:B-1----:R-:W-:-:S04]  /*2290*/  IADD3 R4, P0, R17, c[0x0][0x368], RZ ;  /* 0x0000da0011047a10 */ /* 0x002fc80007f1e0ff */
[----:B------:R-:W-:-:S05]  /*22a0*/  IADD3.X R5, R16, c[0x0][0x36c], RZ, P0, !PT ;  /* 0x0000db0010057a10 */ /* 0x000fca00007fe4ff */
[----:B------:R1:W5:Y:S01]  /*22b0*/  LDG.E R12, [R4.64] ;  /* 0x00000008040c7981 */ /* 0x000362000c1e1900 */
[----:B------:R-:W-:Y:S05]  /*22c0*/  BRA `(.L_x_1638) ;  /* 0x0000005000007947 */ /* 0x000fea0003800000 */
.L_x_1637:
[----:B------:R-:W-:Y:S01]  /*22d0*/  MOV R12, UR6 ;  /* 0x00000006000c7c02 */ /* 0x000fe20008000f00 */
[----:B------:R-:W-:Y:S05]  /*22e0*/  @!P5 BRA `(.L_x_1638) ;  /* 0x000000300000d947 */ /* 0x000fea0003800000 */
[----:B-1----:R-:W2:Y:S04]  /*22f0*/  LDG.E R6, [R4.64] ;  /* 0x0000000804067981 */ /* 0x002ea8000c1e1900 */
[----:B------:R-:W2:Y:S02]  /*2300*/  LDG.E R0, [R4.64+0x4] ;  /* 0x0000040804007981 */ /* 0x000ea4000c1e1900 */
[----:B--2---:R-:W-:Y:S02]  /*2310*/  IADD3 R12, -R6, R0, RZ ;  /* 0x00000000060c7210 */ /* 0x004fe40007ffe1ff */
.L_x_1638:
[----:B-1----:R-:W2:Y:S04]  /*2320*/  LDL R4, [R1+0x30] ;  /* 0x0000300001047983 */ /* 0x002ea80000100800 */
[----:B------:R-:W3:Y:S04]  /*2330*/  LDL.LU R0, [R1+0x44] ;  /* 0x0000440001007983 */ /* 0x000ee80000300800 */
[----:B------:R-:W4:Y:S04]  /*2340*/  LDL.LU R7, [R1+0x6c] ;  /* 0x00006c0001077983 */ /* 0x000f280000300800 */
[----:B------:R1:W3:Y:S04]  /*2350*/  @P6 LDG.E R5, [R2.64] ;  /* 0x0000000802056981 */ /* 0x0002e8000c1e1900 */
[----:B------:R-:W3:Y:S01]  /*2360*/  LDL R14, [R1+0x48] ;  /* 0x00004800010e7983 */ /* 0x000ee20000100800 */
[----:B------:R-:W-:Y:S01]  /*2370*/  ISETP.NE.U32.AND P0, PT, RZ, c[0x0][0x378], PT ;  /* 0x0000de00ff007a0c */ /* 0x000fe20003f05070 */
[----:B------:R-:W-:-:S03]  /*2380*/  IMAD.MOV.U32 R8, RZ, RZ, c[0x0][0x2c4] ;  /* 0x0000b100ff087624 */ /* 0x000fc600078e00ff */
[----:B------:R-:W-:Y:S01]  /*2390*/  ISETP.NE.AND.EX P1, PT, RZ, c[0x0][0x37c], PT, P0 ;  /* 0x0000df00ff007a0c */ /* 0x000fe20003f25300 */
[----:B--2---:R-:W-:Y:S02]  /*23a0*/  IMAD.MOV.U32 R6, RZ, RZ, R4 ;  /* 0x000000ffff067224 */ /* 0x004fe400078e0004 */
[----:B------:R1:W2:Y:S01]  /*23b0*/  @P6 LDG.E R4, [R2.64+0x4] ;  /* 0x0000040802046981 */ /* 0x0002a2000c1e1900 */
[----:B------:R-:W-:Y:S01]  /*23c0*/  ISETP.NE.AND P2, PT, R8, 0x1, PT ;  /* 0x000000010800780c */ /* 0x000fe20003f45270 */
[----:B-----5:R-:W-:Y:S01]  /*23d0*/  IMAD.MOV.U32 R140, RZ, RZ, R12 ;  /* 0x000000ffff8c7224 */ /* 0x020fe200078e000c */
[----:B----4-:R-:W-:Y:S01]  /*23e0*/  LOP3.LUT R7, R7, 0xffffffdf, RZ, 0xc0, !PT ;  /* 0xffffffdf07077812 */ /* 0x010fe200078ec0ff */
[----:B---3--:R-:W-:-:S10]  /*23f0*/  IMAD.SHL.U32 R0, R0, 0x80, RZ ;  /* 0x0000008000007824 */ /* 0x008fd400078e00ff */
[----:B------:R-:W-:Y:S01]  /*2400*/  @P2 LOP3.LUT R7, R7, 0x20, RZ, 0xfc, !PT ;  /* 0x0000002007072812 */ /* 0x000fe200078efcff */
[----:B------:R3:W-:Y:S01]  /*2410*/  STL [R1+0x2c], R0 ;  /* 0x00002c0001007387 */ /* 0x0007e20000100800 */
[----:B-1----:R-:W-:-:S04]  /*2420*/  @P1 IADD3 R2, P0, R17, c[0x0][0x378], RZ ;  /* 0x0000de0011021a10 */ /* 0x002fc80007f1e0ff */
[----:B------:R-:W-:Y:S01]  /*2430*/  @P1 IADD3.X R3, R16, c[0x0][0x37c], RZ, P0, !PT ;  /* 0x0000df0010031a10 */ /* 0x000fe200007fe4ff */
[----:B------:R1:W-:Y:S04]  /*2440*/  STL [R1+0x6c], R7 ;  /* 0x00006c0701007387 */ /* 0x0003e80000100800 */
[----:B------:R4:W5:Y:S01]  /*2450*/  @P1 LDG.E R140, [R2.64] ;  /* 0x00000008028c1981 */ /* 0x000962000c1e1900 */
[----:B---3--:R-:W-:Y:S01]  /*2460*/  IADD3 R0, R0, 0x7f, RZ ;  /* 0x0000007f00007810 */ /* 0x008fe20007ffe0ff */
[----:B-1----:R-:W-:Y:S02]  /*2470*/  IMAD.IADD R7, R12, 0x1, -R9 ;  /* 0x000000010c077824 */ /* 0x002fe400078e0a09 */
[----:B----4-:R-:W-:Y:S02]  /*2480*/  IMAD.MOV.U32 R2, RZ, RZ, c[0x0][0x228] ;  /* 0x00008a00ff027624 */ /* 0x010fe400078e00ff */
[----:B------:R-:W-:-:S05]  /*2490*/  @P2 IMAD.HI.U32 R3, R0, c[0x0][0x2c8], RZ ;  /* 0x0000b20000032a27 */ /* 0x000fca00078e00ff */
[----:B------:R-:W-:Y:S01]  /*24a0*/  @P2 SHF.R.U32.HI R0, RZ, c[0x0][0x2cc], R3 ;  /* 0x0000b300ff002a19 */ /* 0x000fe20000011603 */
[----:B------:R-:W-:Y:S01]  /*24b0*/  BSSY B0, `(.L_x_1639) ;  /* 0x0000037000007945 */ /* 0x000fe20003800000 */
[----:B--2---:R-:W-:-:S04]  /*24c0*/  @P6 IMAD.IADD R2, R4, 0x1, -R5 ;  /* 0x0000000104026824 */ /* 0x004fc800078e0a05 */
[----:B------:R-:W-:-:S05]  /*24d0*/  IMAD.IADD R4, R7, 0x1, R2 ;  /* 0x0000000107047824 */ /* 0x000fca00078e0202 */
[----:B------:R-:W-:Y:S01]  /*24e0*/  IADD3 R145, R4, 0x50, -R6 ;  /* 0x0000005004917810 */ /* 0x000fe20007ffe806 */
[----:B------:R1:W-:Y:S01]  /*24f0*/  STL [R1+0x38], R4 ;  /* 0x0000380401007387 */ /* 0x0003e20000100800 */
[----:B------:R-:W-:-:S03]  /*2500*/  LOP3.LUT R5, R14, 0xff000000, RZ, 0xc0, !PT ;  /* 0xff0000000e057812 */ /* 0x000fc600078ec0ff */
[----:B------:R-:W-:-:S04]  /*2510*/  IMAD.IADD R3, R145, 0x1, R0 ;  /* 0x0000000191037824 */ /* 0x000fc800078e0200 */
[----:B------:R-:W-:Y:S01]  /*2520*/  IMAD.HI R6, R3, 0x66666667, RZ ;  /* 0x6666666703067827 */ /* 0x000fe200078e02ff */
[----:B------:R-:W-:Y:S02]  /*2530*/  LOP3.LUT R3, R14, 0xff0000, RZ, 0xc0, !PT ;  /* 0x00ff00000e037812 */ /* 0x000fe400078ec0ff */
[----:B-1----:R-:W-:-:S05]  /*2540*/  IADD3 R4, R4, 0x4f, RZ ;  /* 0x0000004f04047810 */ /* 0x002fca0007ffe0ff */
[----:B------:R-:W-:Y:S01]  /*2550*/  IMAD.HI R0, R4, 0x66666667, RZ ;  /* 0x6666666704007827 */ /* 0x000fe200078e02ff */
[----:B------:R-:W-:-:S04]  /*2560*/  SHF.R.U32.HI R4, RZ, 0x8, R5 ;  /* 0x00000008ff047819 */ /* 0x000fc80000011605 */
[----:B------:R-:W-:Y:S02]  /*2570*/  LEA.HI R3, R3, R4, RZ, 0x10 ;  /* 0x0000000403037211 */ /* 0x000fe400078f80ff */
[----:B------:R-:W-:Y:S02]  /*2580*/  SHF.R.U32.HI R5, RZ, 0x1f, R0 ;  /* 0x0000001fff057819 */ /* 0x000fe40000011600 */
[----:B------:R-:W-:Y:S02]  /*2590*/  SHF.R.U32.HI R8, RZ, 0x1f, R6 ;  /* 0x0000001fff087819 */ /* 0x000fe40000011606 */
[----:B------:R-:W-:Y:S02]  /*25a0*/  SHF.R.U32.HI R9, RZ, 0x10, R3 ;  /* 0x00000010ff097819 */ /* 0x000fe40000011603 */
[----:B------:R-:W-:Y:S02]  /*25b0*/  LOP3.LUT R18, R3, 0xff, RZ, 0xc0, !PT ;  /* 0x000000ff03127812 */ /* 0x000fe400078ec0ff */
[----:B------:R-:W-:-:S02]  /*25c0*/  LEA.HI.SX32 R144, R0, R5, 0x1b ;  /* 0x0000000500907211 */ /* 0x000fc400078fdaff */
[----:B------:R-:W-:Y:S01]  /*25d0*/  LEA.HI.SX32 R0, R6, R8, 0x1b ;  /* 0x0000000806007211 */ /* 0x000fe200078fdaff */
[----:B------:R1:W-:Y:S03]  /*25e0*/  STL [R1+0x44], R9 ;  /* 0x0000440901007387 */ /* 0x0003e60000100800 */
[----:B------:R-:W-:Y:S01]  /*25f0*/  IMNMX R6, R144, R0, PT ;  /* 0x0000000090067217 */ /* 0x000fe20003800200 */
[----:B------:R1:W-:Y:S03]  /*2600*/  STL [R1+0x94], R18 ;  /* 0x0000941201007387 */ /* 0x0003e60000100800 */
[----:B------:R-:W-:Y:S02]  /*2610*/  ISETP.GE.AND P0, PT, R6, 0x1, PT ;  /* 0x000000010600780c */ /* 0x000fe40003f06270 */
[----:B------:R-:W-:Y:S01]  /*2620*/  ISETP.NE.AND P1, PT, R9, RZ, PT ;  /* 0x000000ff0900720c */ /* 0x000fe20003f25270 */
[----:B------:R-:W-:-:S03]  /*2630*/  IMAD.MOV.U32 R0, RZ, RZ, RZ ;  /* 0x000000ffff007224 */ /* 0x000fc600078e00ff */
[----:B------:R-:W-:-:S07]  /*2640*/  SEL R130, R9, c[0x0][0x338], P1 ;  /* 0x0000ce0009827a07 */ /* 0x000fce0000800000 */
[----:B------:R-:W-:Y:S05]  /*2650*/  @!P0 BRA `(.L_x_1640) ;  /* 0x000001c000008947 */ /* 0x000fea0003800000 */
[----:B------:R-:W-:Y:S02]  /*2660*/  IABS R3, R130 ;  /* 0x0000008200037213 */ /* 0x000fe40000000000 */
[----:B------:R-:W-:Y:S02]  /*2670*/  IADD3 R8, R130, -0x1, R6 ;  /* 0xffffffff82087810 */ /* 0x000fe40007ffe006 */
[----:B------:R-:W2:Y:S02]  /*2680*/  I2F.RP R0, R3 ;  /* 0x0000000300007306 */ /* 0x000ea40000209400 */
[----:B------:R-:W-:-:S06]  /*2690*/  IABS R11, R8 ;  /* 0x00000008000b7213 */ /* 0x000fcc0000000000 */
[----:B--2---:R-:W2:Y:S02]  /*26a0*/  MUFU.RCP R0, R0 ;  /* 0x0000000000007308 */ /* 0x004ea40000001000 */
[----:B--2---:R-:W-:-:S06]  /*26b0*/  IADD3 R0, R0, 0xffffffe, RZ ;  /* 0x0ffffffe00007810 */ /* 0x004fcc0007ffe0ff */
[----:B------:R-:W2:Y:S02]  /*26c0*/  F2I.FTZ.U32.TRUNC.NTZ R5, R0 ;  /* 0x0000000000057305 */ /* 0x000ea4000021f000 */
[----:B--2---:R-:W-:-:S04]  /*26d0*/  IMAD.MOV R0, RZ, RZ, -R5 ;  /* 0x000000ffff007224 */ /* 0x004fc800078e0a05 */
[----:B------:R-:W-:Y:S01]  /*26e0*/  IMAD.MOV.U32 R4, RZ, RZ, R0 ;  /* 0x000000ffff047224 */ /* 0x000fe200078e0000 */
[----:B------:R-:W-:-:S03]  /*26f0*/  IABS R0, R130 ;  /* 0x0000008200007213 */ /* 0x000fc60000000000 */
[----:B-1----:R-:W-:Y:S02]  /*2700*/  IMAD R9, R4, R3, RZ ;  /* 0x0000000304097224 */ /* 0x002fe400078e02ff */
        /* <DEDUP_REMOVED lines=17> */
.L_x_1640:
[----:B------:R-:W-:Y:S05]  /*2820*/  BSYNC B0 ;  /* 0x0000000000007941 */ /* 0x000fea0003800000 */
.L_x_1639:
[----:B------:R-:W-:-:S04]  /*2830*/  IMAD R3, R18, R0, RZ ;  /* 0x0000000012037224 */ /* 0x000fc800078e02ff */
        /* <DEDUP_REMOVED lines=17> */
[----:B-1----:R-:W1:Y:S03]  /*2950*/  S2R R9, SR_TID.X ;  /* 0x0000000000097919 */ /* 0x002e660000002100 */
        /* <DEDUP_REMOVED lines=49> */
[----:B------:R-:W-:-:S02]  /*2c70*/  ISETP.GE.AND P0, PT, R3, 0x31, PT ;  /* 0x000000310300780c */ /* 0x000fc40003f06270 */
[----:B------:R-:W-:Y:S01]  /*2c80*/  SHF.R.S32.HI R17, RZ, 0x1f, R93 ;  /* 0x0000001fff117819 */ /* 0x000fe2000001145d */
[----:B-1----:R-:W-:Y:S01]  /*2c90*/  @P1 IMAD.X R7, R5, 0x1, R149, P2 ;  /* 0x0000000105071824 */ /* 0x002fe200010e0695 */
[----:B------:R-:W-:Y:S02]  /*2ca0*/  ISETP.GE.AND P2, PT, R3, 0x21, PT ;  /* 0x000000210300780c */ /* 0x000fe40003f46270 */
[----:B------:R-:W-:-:S04]  /*2cb0*/  @P1 LEA R6, P3, R0, c[0x0][0x220], 0x1 ;  /* 0x0000880000061a11 */ /* 0x000fc800078608ff */
[----:B------:R-:W-:-:S05]  /*2cc0*/  @P1 LEA.HI.X R7, R0, c[0x0][0x224], R7, 0x1, P3 ;  /* 0x0000890000071a11 */ /* 0x000fca00018f0c07 */
[----:B------:R1:W-:Y:S02]  /*2cd0*/  @P1 LDGSTS.E.BYPASS.LTC128B.128 [R208+0x3100], [R6.64], !P6 ;  /* 0x0310000006d01fae */ /* 0x0003e4000f101d48 */
[----:B------:R-:W-:-:S04]  /*2ce0*/  @P2 LEA R0, P1, R24, R4, 0x5 ;  /* 0x0000000418002211 */ /* 0x000fc800078228ff */
[----:B------:R-:W-:Y:S01]  /*2cf0*/  @P2 LEA R18, P3, R0, c[0x0][0x220], 0x1 ;  /* 0x0000880000122a11 */ /* 0x000fe200078608ff */
[----:B------:R-:W-:Y:S01]  /*2d00*/  IMAD R10, R17, c[0x0][0x280], RZ ;  /* 0x0000a000110a7a24 */ /* 0x000fe200078e02ff */
[----:B------:R-:W-:Y:S01]  /*2d10*/  IADD3 R128, R12, R15, RZ ;  /* 0x0000000f0c807210 */ /* 0x000fe20007ffe0ff */
[----:B-1----:R-:W-:Y:S01]  /*2d20*/  @P2 IMAD.MOV.U32 R7, RZ, RZ, c[0x0][0x23c] ;  /* 0x00008f00ff072624 */ /* 0x002fe200078e00ff */
[----:B------:R-:W-:-:S04]  /*2d30*/  @P0 MOV R6, c[0x0][0x23c] ;  /* 0x00008f0000060a02 */ /* 0x000fc80000000f00 */
[----:B------:R-:W-:Y:S01]  /*2d40*/  @P2 LEA.HI.X R14, R24, R5, R7, 0x5, P1 ;  /* 0x00000005180e2211 */ /* 0x000fe200008f2c07 */
[----:B------:R-:W-:Y:S01]  /*2d50*/  @P0 IMAD R11, R6, 0x30, RZ ;  /* 0x00000030060b0824 */ /* 0x000fe200078e02ff */
[----:B------:R-:W-:Y:S01]  /*2d60*/  ISETP.GE.AND P1, PT, R3, 0x41, PT ;  /* 0x000000410300780c */ /* 0x000fe20003f26270 */
[----:B------:R-:W-:Y:S01]  /*2d70*/  @P0 IMAD.WIDE.U32 R6, R24, 0x30, R4 ;  /* 0x0000003018060825 */ /* 0x000fe200078e0004 */
[----:B------:R-:W-:-:S03]  /*2d80*/  @P2 LEA.HI.X R19, R0, c[0x0][0x224], R14, 0x1, P3 ;  /* 0x0000890000132a11 */ /* 0x000fc600018f0c0e */
[----:B------:R-:W-:Y:S01]  /*2d90*/  @P0 IMAD.IADD R3, R7, 0x1, R11 ;  /* 0x0000000107030824 */ /* 0x000fe200078e020b */
[C---:B------:R-:W-:Y:S01]  /*2da0*/  @P0 LEA R16, P3, R6.reuse, c[0x0][0x220], 0x1 ;  /* 0x0000880006100a11 */ /* 0x040fe200078608ff */
[----:B------:R-:W-:Y:S01]  /*2db0*/  IMAD R0, R17, c[0x0][0x290], RZ ;  /* 0x0000a40011007a24 */ /* 0x000fe200078e02ff */
[----:B------:R1:W-:Y:S02]  /*2dc0*/  @P2 LDGSTS.E.BYPASS.LTC128B.128 [R208+0x3900], [R18.64], !P6 ;  /* 0x0390000012d02fae */ /* 0x0003e4000f101d48 */
[----:B------:R-:W-:Y:S01]  /*2dd0*/  @P0 LEA.HI.X R17, R6, c[0x0][0x224], R3, 0x1, P3 ;  /* 0x0000890006110a11 */ /* 0x000fe200018f0c03 */
[C---:B------:R-:W-:Y:S02]  /*2de0*/  IMAD.WIDE.U32 R6, R93.reuse, c[0x0][0x290], R90 ;  /* 0x0000a4005d067a25 */ /* 0x040fe400078e005a */
[----:B------:R-:W-:Y:S02]  /*2df0*/  @P1 LEA R3, P3, R24, R4, 0x6 ;  /* 0x0000000418031211 */ /* 0x000fe400078630ff */
[C---:B------:R-:W-:Y:S01]  /*2e00*/  IMAD R0, R93.reuse, c[0x0][0x294], R0 ;  /* 0x0000a5005d007a24 */ /* 0x040fe200078e0200 */
[----:B------:R-:W-:Y:S01]  /*2e10*/  @P1 MOV R4, c[0x0][0x23c] ;  /* 0x00008f0000041a02 */ /* 0x000fe20000000f00 */
[----:B------:R-:W-:Y:S01]  /*2e20*/  IMAD.WIDE.U32 R14, R93, c[0x0][0x290], R84 ;  /* 0x0000a4005d0e7a25 */ /* 0x000fe200078e0054 */
[----:B------:R1:W-:Y:S03]  /*2e30*/  @P0 LDGSTS.E.BYPASS.LTC128B.128 [R208+0x4100], [R16.64], !P6 ;  /* 0x0410000010d00fae */ /* 0x0003e6000f101d48 */
[----:B------:R-:W-:-:S02]  /*2e40*/  IMAD.IADD R11, R7, 0x1, R0 ;  /* 0x00000001070b7824 */ /* 0x000fc400078e0200 */
[----:B------:R-:W-:Y:S01]  /*2e50*/  IMAD.IADD R7, R0, 0x1, R15 ;  /* 0x0000000100077824 */ /* 0x000fe200078e020f */
[----:B------:R-:W-:Y:S01]  /*2e60*/  @P1 LEA.HI.X R0, R24, R5, R4, 0x6, P3 ;  /* 0x0000000518001211 */ /* 0x000fe200018f3404 */
[----:B------:R-:W-:Y:S01]  /*2e70*/  IMAD.WIDE.U32 R8, R93, c[0x0][0x280], R90 ;  /* 0x0000a0005d087a25 */ /* 0x000fe200078e005a */
[----:B------:R-:W-:-:S03]  /*2e80*/  @P1 LEA R4, P3, R3, c[0x0][0x220], 0x1 ;  /* 0x0000880003041a11 */ /* 0x000fc600078608ff */
[----:B------:R-:W-:Y:S01]  /*2e90*/  IMAD R10, R93, c[0x0][0x284], R10 ;  /* 0x0000a1005d0a7a24 */ /* 0x000fe200078e020a */
[----:B------:R-:W-:Y:S01]  /*2ea0*/  @P1 LEA.HI.X R5, R3, c[0x0][0x224], R0, 0x1, P3 ;  /* 0x0000890003051a11 */ /* 0x000fe200018f0c00 */
[----:B------:R-:W-:Y:S01]  /*2eb0*/  IMAD.MOV.U32 R12, RZ, RZ, R8 ;  /* 0x000000ffff0c7224 */ /* 0x000fe200078e0008 */
[----:B-----5:R-:W-:Y:S02]  /*2ec0*/  SHF.R.S32.HI R0, RZ, 0x1f, R140 ;  /* 0x0000001fff007819 */ /* 0x020fe4000001148c */
[----:B------:R-:W-:Y:S01]  /*2ed0*/  IADD3 R13, R9, R10, RZ ;  /* 0x0000000a090d7210 */ /* 0x000fe20007ffe0ff */
[----:B------:R-:W-:Y:S01]  /*2ee0*/  IMAD.WIDE.U32 R8, R93, c[0x0][0x280], R84 ;  /* 0x0000a0005d087a25 */ /* 0x000fe200078e0054 */
[----:B------:R2:W-:Y:S03]  /*2ef0*/  @P1 LDGSTS.E.BYPASS.LTC128B.128 [R208+0x4900], [R4.64], !P6 ;  /* 0x0490000004d01fae */ /* 0x0005e6000f101d48 */
[----:B------:R-:W-:Y:S01]  /*2f00*/  IMAD R3, R0, c[0x0][0x280], RZ ;  /* 0x0000a00000037a24 */ /* 0x000fe200078e02ff */
[----:B------:R-:W-:Y:S01]  /*2f10*/  IADD3 R9, R10, R9, RZ ;  /* 0x000000090a097210 */ /* 0x000fe20007ffe0ff */
[----:B------:R-:W-:Y:S01]  /*2f20*/  IMAD R0, R0, c[0x0][0x290], RZ ;  /* 0x0000a40000007a24 */ /* 0x000fe200078e02ff */
[----:B------:R-:W-:Y:S01]  /*2f30*/  MOV R10, R6 ;  /* 0x00000006000a7202 */ /* 0x000fe20000000f00 */
[----:B------:R-:W-:Y:S01]  /*2f40*/  IMAD.MOV.U32 R6, RZ, RZ, R14 ;  /* 0x000000ffff067224 */ /* 0x000fe200078e000e */
[----:B------:R-:W-:Y:S01]  /*2f50*/  MOV R143, 0x5 ;  /* 0x00000005008f7802 */ /* 0x000fe20000000f00 */
[----:B------:R-:W-:-:S02]  /*2f60*/  IMAD.MOV.U32 R131, RZ, RZ, c[0x0][0x280] ;  /* 0x0000a000ff837624 */ /* 0x000fc400078e00ff */
[C---:B------:R-:W-:Y:S02]  /*2f70*/  IMAD R146, R134.reuse, c[0x0][0x284], RZ ;  /* 0x0000a10086927a24 */ /* 0x040fe400078e02ff */
        /* <DEDUP_REMOVED lines=43> */
[C---:B------:R-:W-:Y:S01]  /*3230*/  ISETP.GE.AND P0, PT, R84.reuse, c[0x0][0x27c], PT ;  /* 0x00009f0054007a0c */ /* 0x040fe20003f06270 */
[----:B------:R-:W-:Y:S01]  /*3240*/  IMAD R0, R21, c[0x0][0x268], RZ ;  /* 0x00009a0015007a24 */ /* 0x000fe200078e02ff */
[----:B------:R-:W-:Y:S01]  /*3250*/  IADD3 R15, R93, 0x20, RZ ;  /* 0x000000205d0f7810 */ /* 0x000fe20007ffe0ff */
        /* <DEDUP_REMOVED lines=55> */
.L_x_1676:
[----:B------:R-:W-:Y:S01]  /*35d0*/  IMAD R3, R29, 0x50, R0 ;  /* 0x000000501d037824 */ /* 0x000fe200078e0200 */
[----:B------:R-:W-:Y:S01]  /*35e0*/  ISETP.NE.AND P1, PT, R156, 0x1, PT ;  /* 0x000000019c00780c */ /* 0x000fe20003f25270 */
[----:B------:R-:W-:Y:S01]  /*35f0*/  IMAD.MOV.U32 R75, RZ, RZ, RZ ;  /* 0x000000ffff4b7224 */ /* 0x000fe200078e00ff */
[----:B------:R-:W-:Y:S04]  /*3600*/  DEPBAR.LE SB0, 0x0 ;  /* 0x000080000000791a */ /* 0x000fe80000000000 */
[----:B---3--:R-:W-:Y:S01]  /*3610*/  IMAD.IADD R4, R128, 0x1, R3 ;  /* 0x0000000180047824 */ /* 0x008fe200078e0203 */
        /* <DEDUP_REMOVED lines=29> */
[----:B-1----:R-:W-:-:S05]  /*37f0*/  @!P2 BRA `(.L_x_1643) ;  /* 0x00003c400000a947 */ /* 0x002fca0003800000 */
[-C--:B------:R-:W-:Y:S01]  /*3800*/  IMAD R6, R146, R29.reuse, RZ ;  /* 0x0000001d92067224 */ /* 0x080fe200078e02ff */
        /* <DEDUP_REMOVED lines=40> */
.L_x_1646:
[----:B------:R-:W-:Y:S05]  /*3a90*/  BSYNC B0 ;  /* 0x0000000000007941 */ /* 0x000fea0003800000 */
.L_x_1645:
        /* <DEDUP_REMOVED lines=39> */
.L_x_1648:
[----:B------:R-:W-:Y:S05]  /*3d10*/  BSYNC B0 ;  /* 0x0000000000007941 */ /* 0x000fea0003800000 */
.L_x_1647:
        /* <DEDUP_REMOVED lines=38> */
.L_x_1650:
[----:B------:R-:W-:Y:S05]  /*3f80*/  BSYNC B0 ;  /* 0x0000000000007941 */ /* 0x000fea0003800000 */
.L_x_1649:
        /* <DEDUP_REMOVED lines=74> */
.L_x_1654:
[----:B------:R-:W-:Y:S05]  /*4430*/  BSYNC B0 ;  /* 0x0000000000007941 */ /* 0x000fea0003800000 */
.L_x_1653:
        /* <DEDUP_REMOVED lines=57> */
.L_x_1652:
[----:B------:R-:W-:Y:S05]  /*47d0*/  BSYNC B1 ;  /* 0x0000000000017941 */ /* 0x000fea0003800000 */
.L_x_1651:
        /* <DEDUP_REMOVED lines=62> */
.L_x_1658:
[----:B------:R-:W-:Y:S05]  /*4bc0*/  BSYNC B0 ;  /* 0x0000000000007941 */ /* 0x000fea0003800000 */
.L_x_1657:
        /* <DEDUP_REMOVED lines=57> */
.L_x_1656:
[----:B------:R-:W-:Y:S05]  /*4f60*/  BSYNC B1 ;  /* 0x0000000000017941 */ /* 0x000fea0003800000 */
.L_x_1655:
        /* <DEDUP_REMOVED lines=61> */
.L_x_1661:
[----:B------:R-:W-:Y:S05]  /*5340*/  BSYNC B0 ;  /* 0x0000000000007941 */ /* 0x000fea0003800000 */
.L_x_1660:
        /* <DEDUP_REMOVED lines=58> */
.L_x_1644:
        /* <DEDUP_REMOVED lines=19> */
[----:B------:R-:W-:Y:S02]  /*5820*/  @!P2 IADD3.X R4, R103, R34, R142, P1, P0 ;  /* 0x000000226704a210 */ /* 0x000fe40000fe048e */
        /* <DEDUP_REMOVED lines=193> */
.L_x_1663:
[----:B----4-:R-:W-:Y:S05]  /*6440*/  BSYNC B0 ;  /* 0x0000000000007941 */ /* 0x010fea0003800000 */
.L_x_1662:
        /* <DEDUP_REMOVED lines=126> */
.L_x_1665:
[----:B------:R-:W-:Y:S05]  /*6c30*/  BSYNC B0 ;  /* 0x0000000000007941 */ /* 0x000fea0003800000 */
.L_x_1664:
        /* <DEDUP_REMOVED lines=128> */
.L_x_1643:
        /* <DEDUP_REMOVED lines=21> */
.L_x_1667:
[----:B-12---:R-:W-:Y:S05]  /*7590*/  BSYNC B0 ;  /* 0x0000000000007941 */ /* 0x006fea0003800000 */
.L_x_1666:
        /* <DEDUP_REMOVED lines=17> */
.L_x_1669:
[----:B------:R-:W-:Y:S05]  /*76b0*/  BSYNC B0 ;  /* 0x0000000000007941 */ /* 0x000fea0003800000 */
.L_x_1668:
        /* <DEDUP_REMOVED lines=16> */
.L_x_1659:
[----:B------:R-:W-:Y:S05]  /*77c0*/  BSYNC B2 ;  /* 0x0000000000027941 */ /* 0x000fea0003800000 */
.L_x_1642:
[----:B------:R-:W-:Y:S01]  /*77d0*/  IMAD R20, R29, -0x50, RZ ;  /* 0xffffffb01d147824 */ /* 0x000fe200078e02ff */
[----:B------:R-:W-:Y:S01]  /*77e0*/  BSSY B0, `(.L_x_1670) ;  /* 0x0000063000007945 */ /* 0x000fe20003800000 */
[----:B--23--:R-:W-:Y:S02]  /*77f0*/  IMAD R4, R98, c[0x0][0x208], RZ ;  /* 0x0000820062047a24 */ /* 0x00cfe400078e02ff */
        /* <DEDUP_REMOVED lines=12> */
[----:B-1----:R-:W-:Y:S02]  /*78c0*/  @P3 IADD3.X R12, RZ, R7, RZ, P0, !PT ;  /* 0x00000007ff0c3210 */ /* 0x002fe400007fe4ff */
        /* <DEDUP_REMOVED lines=80> */
[----:B------:R-:W-:Y:S01]  /*7dd0*/  @!P0 LEA.HI.X R5, R219, R5, R250, 0x1, P2 ;  /* 0x00000005db058211 */ /* 0x000fe200010f0cfa */
[----:B-1----:R-:W-:Y:S04]  /*7de0*/  @!P1 ST.E.128 [R6.64], R8 ;  /* 0x0000000806009985 */ /* 0x002fe8000c101d08 */
[----:B------:R-:W1:Y:S04]  /*7df0*/  @!P0 LDS.128 R8, [R249] ;  /* 0x00000000f9088984 */ /* 0x000e680000000c00 */
[----:B-1----:R1:W-:Y:S02]  /*7e00*/  @!P0 ST.E.128 [R4.64], R8 ;  /* 0x0000000804008985 */ /* 0x0023e4000c101d08 */
.L_x_1671:
[----:B-123--:R-:W-:Y:S05]  /*7e10*/  BSYNC B0 ;  /* 0x0000000000007941 */ /* 0x00efea0003800000 */
.L_x_1670:
        /* <DEDUP_REMOVED lines=17> */
.L_x_1673:
[----:B------:R-:W-:Y:S05]  /*7f30*/  BSYNC B0 ;  /* 0x0000000000007941 */ /* 0x000fea0003800000 */
.L_x_1672:
[----:B--2---:R2:W4:Y:S01]  /*7f40*/  SHFL.IDX PT, R5, R17, 0x2, 0x1c1f ;  /* 0x005c1f0011057f89 */ /* 0x00452200000e0000 */
[----:B------:R-:W-:Y:S01]  /*7f50*/  ISETP.GE.AND P0, PT, R3, 0x41, PT ;  /* 0x000000410300780c */ /* 0x000fe20003f06270 */
[----:B------:R-:W-:Y:S02]  /*7f60*/  BSSY B0, `(.L_x_1674) ;  /* 0x000000f000007945 */ /* 0x000fe40003800000 */
        /* <DEDUP_REMOVED lines=14> */
.L_x_1675:
[----:B------:R-:W-:Y:S05]  /*8050*/  BSYNC B0 ;  /* 0x0000000000007941 */ /* 0x000fea0003800000 */
.L_x_1674:
[C---:B------:R-:W-:Y:S02]  /*8060*/  ISETP.GT.AND P0, PT, R29.reuse, R120, PT ;  /* 0x000000781d00720c */ /* 0x040fe40003f04270 */
[----:B------:R-:W-:Y:S11]  /*8070*/  IADD3 R29, R29, -0x1, RZ ;  /* 0xffffffff1d1d7810 */ /* 0x000ff60007ffe0ff */
[----:B------:R-:W-:Y:S01]  /*8080*/  @P0 SHF.R.S32.HI R6, RZ, 0x1f, R29 ;  /* 0x0000001fff060819 */ /* 0x000fe2000001141d */
[----:B------:R-:W-:Y:S02]  /*8090*/  @P0 IMAD R3, R148, R29, RZ ;  /* 0x0000001d94030224 */ /* 0x000fe400078e02ff */
[----:B---3--:R-:W-:Y:S02]  /*80a0*/  @P0 IMAD.MOV.U32 R4, RZ, RZ, R112 ;  /* 0x000000ffff040224 */ /* 0x008fe400078e0070 */
[----:B----4-:R-:W-:Y:S02]  /*80b0*/  @P0 IMAD.MOV.U32 R5, RZ, RZ, R111 ;  /* 0x000000ffff050224 */ /* 0x010fe400078e006f */
[-C--:B------:R-:W-:Y:S02]  /*80c0*/  @P0 IMAD R3, R6, R132.reuse, R3 ;  /* 0x0000008406030224 */ /* 0x080fe400078e0203 */
[----:B------:R-:W-:Y:S04]  /*80d0*/  @P0 IMAD.WIDE.U32 R4, R29, R132, R4 ;  /* 0x000000841d040225 */ /* 0x000fe800078e0004 */
[----:B------:R-:W-:Y:S01]  /*80e0*/  @P0 IMAD.IADD R3, R5, 0x1, R3 ;  /* 0x0000000105030824 */ /* 0x000fe200078e0203 */
[----:B------:R-:W-:Y:S01]  /*80f0*/  @P0 LEA R10, P1, R4, c[0x0][0x220], 0x1 ;  /* 0x00008800040a0a11 */ /* 0x000fe200078208ff */
[----:B------:R-:W-:Y:S03]  /*8100*/  @P0 IMAD.SHL.U32 R12, R154, 0x2, RZ ;  /* 0x000000029a0c0824 */ /* 0x000fe600078e00ff */
        /* <DEDUP_REMOVED lines=22> */
.L_x_1641:
[----:B---3--:R-:W3:Y:S01]  /*8270*/  LDL R11, [R1+0x2c] ;  /* 0x00002c00010b7983 */ /* 0x008ee20000100800 */
[----:B------:R-:W-:-:S05]  /*8280*/  IMAD.MOV.U32 R0, RZ, RZ, c[0x0][0x2c4] ;  /* 0x0000b100ff007624 */ /* 0x000fca00078e00ff */
[----:B------:R-:W-:Y:S01]  /*8290*/  ISETP.NE.AND P3, PT, R0, 0x1, PT ;  /* 0x000000010000780c */ /* 0x000fe20003f65270 */
[----:B------:R-:W-:Y:S01]  /*82a0*/  BSSY B0, `(.L_x_1677) ;  /* 0x0000028000007945 */ /* 0x000fe20003800000 */
[----:B---3--:R-:W-:-:S11]  /*82b0*/  IADD3 R0, R11, 0x7f, RZ ;  /* 0x0000007f0b007810 */ /* 0x008fd60007ffe0ff */
[----:B------:R-:W-:-:S05]  /*82c0*/  @P3 IMAD.HI.U32 R2, R0, c[0x0][0x2c8], RZ ;  /* 0x0000b20000023a27 */ /* 0x000fca00078e00ff */
[----:B------:R-:W-:-:S05]  /*82d0*/  @P3 SHF.R.U32.HI R0, RZ, c[0x0][0x2cc], R2 ;  /* 0x0000b300ff003a19 */ /* 0x000fca0000011602 */
[----:B------:R-:W-:-:S04]  /*82e0*/  IMAD.IADD R0, R145, 0x1, R0 ;  /* 0x0000000191007824 */ /* 0x000fc800078e0200 */
[----:B------:R-:W-:-:S05]  /*82f0*/  IMAD.HI R0, R0, 0x66666667, RZ ;  /* 0x6666666700007827 */ /* 0x000fca00078e02ff */
[----:B------:R-:W-:-:S04]  /*8300*/  SHF.R.U32.HI R2, RZ, 0x1f, R0 ;  /* 0x0000001fff027819 */ /* 0x000fc80000011600 */
[----:B------:R-:W-:-:S04]  /*8310*/  LEA.HI.SX32 R0, R0, R2, 0x1b ;  /* 0x0000000200007211 */ /* 0x000fc800078fdaff */
[----:B------:R-:W-:-:S04]  /*8320*/  IMNMX R6, R144, R0, PT ;  /* 0x0000000090067217 */ /* 0x000fc80003800200 */
[----:B------:R-:W-:Y:S01]  /*8330*/  ISETP.GE.AND P0, PT, R6, 0x1, PT ;  /* 0x000000010600780c */ /* 0x000fe20003f06270 */
[----:B------:R-:W-:-:S12]  /*8340*/  IMAD.MOV.U32 R0, RZ, RZ, RZ ;  /* 0x000000ffff007224 */ /* 0x000fd800078e00ff */
[----:B------:R-:W-:Y:S05]  /*8350*/  @!P0 BRA `(.L_x_1678) ;  /* 0x000001c000008947 */ /* 0x000fea0003800000 */
[----:B------:R-:W-:Y:S01]  /*8360*/  IABS R2, R130 ;  /* 0x0000008200027213 */ /* 0x000fe20000000000 */
[----:B------:R-:W-:Y:S01]  /*8370*/  IMAD.MOV.U32 R4, RZ, RZ, RZ ;  /* 0x000000ffff047224 */ /* 0x000fe200078e00ff */
[----:B------:R-:W-:Y:S02]  /*8380*/  IADD3 R7, R130, -0x1, R6 ;  /* 0xffffffff82077810 */ /* 0x000fe40007ffe006 */
[----:B------:R-:W3:Y:S02]  /*8390*/  I2F.RP R0, R2 ;  /* 0x0000000200007306 */ /* 0x000ee40000209400 */
[----:B-1----:R-:W-:-:S06]  /*83a0*/  IABS R9, R7 ;  /* 0x0000000700097213 */ /* 0x002fcc0000000000 */
[----:B---3--:R-:W1:Y:S02]  /*83b0*/  MUFU.RCP R0, R0 ;  /* 0x0000000000007308 */ /* 0x008e640000001000 */
        /* <DEDUP_REMOVED lines=22> */
.L_x_1678:
[----:B------:R-:W-:Y:S05]  /*8520*/  BSYNC B0 ;  /* 0x0000000000007941 */ /* 0x000fea0003800000 */
.L_x_1677:
        /* <DEDUP_REMOVED lines=35> */
[----:B---3--:R-:W-:-:S04]  /*8760*/  IMAD R252, R2, R0, RZ ;  /* 0x0000000002fc7224 */ /* 0x008fc800078e02ff */
[--C-:B------:R-:W-:Y:S01]  /*8770*/  IMAD.IADD R2, R252, 0x1, R0.reuse ;  /* 0x00000001fc027824 */ /* 0x100fe200078e0200 */
[----:B------:R-:W-:-:S04]  /*8780*/  PRMT R0, RZ, 0x7610, R0 ;  /* 0x00007610ff007816 */ /* 0x000fc80000000000 */
[----:B------:R-:W-:-:S04]  /*8790*/  IMNMX R223, R6, R2, PT ;  /* 0x0000000206df7217 */ /* 0x000fc80003800200 */
[----:B------:R-:W-:-:S13]  /*87a0*/  ISETP.GT.AND P0, PT, R223, R252, PT ;  /* 0x000000fcdf00720c */ /* 0x000fda0003f04270 */
[----:B------:R-:W-:Y:S05]  /*87b0*/  @!P0 BRA `(.L_x_1679) ;  /* 0x00012f1000008947 */ /* 0x000fea0003800000 */
[----:B------:R-:W3:Y:S04]  /*87c0*/  LDL R3, [R1+0x64] ;  /* 0x0000640001037983 */ /* 0x000ee80000100800 */
[----:B------:R-:W4:Y:S04]  /*87d0*/  LDL R7, [R1+0x68] ;  /* 0x0000680001077983 */ /* 0x000f280000100800 */
[----:B--2---:R-:W2:Y:S04]  /*87e0*/  LDL R4, [R1+0x48] ;  /* 0x0000480001047983 */ /* 0x004ea80000100800 */
[----:B------:R-:W2:Y:S04]  /*87f0*/  LDL R5, [R1+0x90] ;  /* 0x0000900001057983 */ /* 0x000ea80000100800 */
[----:B-1----:R-:W2:Y:S01]  /*8800*/  LDL R9, [R1+0x70] ;  /* 0x0000700001097983 */ /* 0x002ea20000100800 */
[----:B------:R-:W-:-:S04]  /*8810*/  ISETP.NE.U32.AND P0, PT, RZ, c[0x0][0x340], PT ;  /* 0x0000d000ff007a0c */ /* 0x000fc80003f05070 */
[----:B------:R-:W-:Y:S02]  /*8820*/  ISETP.NE.AND.EX P1, PT, RZ, c[0x0][0x344], PT, P0 ;  /* 0x0000d100ff007a0c */ /* 0x000fe40003f25300 */
[----:B------:R-:W-:-:S05]  /*8830*/  SHF.R.S32.HI R0, RZ, 0x1f, R141 ;  /* 0x0000001fff007819 */ /* 0x000fca000001148d */
[----:B------:R-:W-:-:S04]  /*8840*/  IMAD R0, R0, c[0x0][0x178], RZ ;  /* 0x00005e0000007a24 */ /* 0x000fc800078e02ff */
[----:B------:R-:W-:Y:S02]  /*8850*/  IMAD R0, R141, c[0x0][0x17c], R0 ;  /* 0x00005f008d007a24 */ /* 0x000fe400078e0200 */
[----:B---3--:R-:W-:-:S04]  /*8860*/  @P1 IADD3 R2, P0, R3, c[0x0][0x340], RZ ;  /* 0x0000d00003021a10 */ /* 0x008fc80007f1e0ff */
[----:B----4-:R-:W-:-:S05]  /*8870*/  @P1 IADD3.X R3, R7, c[0x0][0x344], RZ, P0, !PT ;  /* 0x0000d10007031a10 */ /* 0x010fca00007fe4ff */
[----:B------:R1:W5:Y:S01]  /*8880*/  @P1 LDG.E R8, [R2.64] ;  /* 0x0000000802081981 */ /* 0x000362000c1e1900 */
[----:B------:R-:W-:Y:S02]  /*8890*/  ISETP.NE.U32.AND P0, PT, RZ, c[0x0][0x348], PT ;  /* 0x0000d200ff007a0c */ /* 0x000fe40003f05070 */
[----:B--2---:R-:W-:Y:S01]  /*88a0*/  LOP3.LUT R68, R4, 0xffff, RZ, 0xc0, !PT ;  /* 0x0000ffff04447812 */ /* 0x004fe200078ec0ff */
[----:B------:R-:W-:Y:S01]  /*88b0*/  IMAD.IADD R4, R251, 0x1, R11 ;  /* 0x00000001fb047824 */ /* 0x000fe200078e020b */
[----:B------:R-:W-:Y:S01]  /*88c0*/  ISETP.NE.AND.EX P0, PT, RZ, c[0x0][0x34c], PT, P0 ;  /* 0x0000d300ff007a0c */ /* 0x000fe20003f05300 */
[----:B------:R-:W2:Y:S01]  /*88d0*/  S2R R12, SR_TID.X ;  /* 0x00000000000c7919 */ /* 0x000ea20000002100 */
[----:B------:R-:W-:Y:S01]  /*88e0*/  ISETP.GE.AND P2, PT, R244, c[0x0][0x198], PT ;  /* 0x00006600f4007a0c */ /* 0x000fe20003f46270 */
[----:B------:R-:W-:Y:S01]  /*88f0*/  @P3 IMAD.HI.U32 R7, R4, c[0x0][0x2c8], RZ ;  /* 0x0000b20004073a27 */ /* 0x000fe200078e00ff */
[----:B------:R-:W-:Y:S02]  /*8900*/  SEL R6, R5, RZ, !P0 ;  /* 0x000000ff05067207 */ /* 0x000fe40004000000 */
[----:B------:R-:W-:-:S02]  /*8910*/  SEL R5, R9, RZ, !P0 ;  /* 0x000000ff09057207 */ /* 0x000fc40004000000 */
[----:B------:R-:W-:Y:S01]  /*8920*/  IADD3 R161, R223, -0x1, RZ ;  /* 0xffffffffdfa17810 */ /* 0x000fe20007ffe0ff */
[----:B------:R-:W-:-:S04]  /*8930*/  IMAD R6, R6, c[0x0][0x1c0], RZ ;  /* 0x0000700006067a24 */ /* 0x000fc800078e02ff */
[----:B------:R-:W-:Y:S02]  /*8940*/  IMAD R6, R5, c[0x0][0x1c4], R6 ;  /* 0x0000710005067a24 */ /* 0x000fe400078e0206 */
[----:B-1----:R-:W-:-:S04]  /*8950*/  IMAD.WIDE.U32 R2, R141, c[0x0][0x178], RZ ;  /* 0x00005e008d027a25 */ /* 0x002fc800078e00ff */
[----:B------:R-:W-:Y:S01]  /*8960*/  IMAD.IADD R3, R3, 0x1, R0 ;  /* 0x0000000103037824 */ /* 0x000fe200078e0200 */
[----:B------:R-:W-:Y:S02]  /*8970*/  MOV R0, R4 ;  /* 0x0000000400007202 */ /* 0x000fe40000000f00 */
[----:B------:R-:W-:Y:S01]  /*8980*/  @P3 SHF.R.U32.HI R0, RZ, c[0x0][0x2cc], R7 ;  /* 0x0000b300ff003a19 */ /* 0x000fe20000011607 */
[C---:B------:R-:W-:Y:S01]  /*8990*/  IMAD.WIDE.U32 R2, R68.reuse, c[0x0][0x1b8], R2 ;  /* 0x00006e0044027a25 */ /* 0x040fe200078e0002 */
[----:B--2---:R-:W-:Y:S02]  /*89a0*/  SHF.R.S32.HI R10, RZ, 0x1f, R12 ;  /* 0x0000001fff0a7819 */ /* 0x004fe4000001140c */
[----:B------:R-:W-:Y:S01]  /*89b0*/  SHF.R.S32.HI R7, RZ, 0x1f, R0 ;  /* 0x0000001fff077819 */ /* 0x000fe20000011400 */
[----:B------:R-:W-:Y:S01]  /*89c0*/  IMAD R3, R68, c[0x0][0x1bc], R3 ;  /* 0x00006f0044037a24 */ /* 0x000fe200078e0203 */
[----:B------:R-:W-:-:S03]  /*89d0*/  LEA.HI R10, R10, R12, RZ, 0x3 ;  /* 0x0000000c0a0a7211 */ /* 0x000fc600078f18ff */
[----:B------:R-:W-:Y:S01]  /*89e0*/  IMAD.WIDE.U32 R2, R5, c[0x0][0x1c0], R2 ;  /* 0x0000700005027a25 */ /* 0x000fe200078e0002 */
[----:B------:R-:W-:-:S03]  /*89f0*/  SHF.R.S32.HI R10, RZ, 0x3, R10 ;  /* 0x00000003ff0a7819 */ /* 0x000fc6000001140a */
[----:B------:R-:W-:Y:S01]  /*8a00*/  IMAD.MOV R5, RZ, RZ, -R0 ;  /* 0x000000ffff057224 */ /* 0x000fe200078e0a00 */
[----:B------:R-:W-:-:S03]  /*8a10*/  IADD3 R3, R3, R6, RZ ;  /* 0x0000000603037210 */ /* 0x000fc60007ffe0ff */
[----:B------:R-:W-:Y:S02]  /*8a20*/  IMAD R4, R5, c[0x0][0x2c4], R4 ;  /* 0x0000b10005047a24 */ /* 0x000fe400078e0204 */
[----:B------:R-:W-:Y:S02]  /*8a30*/  IMAD R5, R7, c[0x0][0x1b0], RZ ;  /* 0x00006c0007057a24 */ /* 0x000fe400078e02ff */
[----:B------:R-:W-:-:S04]  /*8a40*/  IMAD.WIDE.U32 R2, R0, c[0x0][0x1b0], R2 ;  /* 0x00006c0000027a25 */ /* 0x000fc800078e0002 */
[----:B------:R-:W-:Y:S01]  /*8a50*/  IMAD R6, R0, c[0x0][0x1b4], R5 ;  /* 0x00006d0000067a24 */ /* 0x000fe200078e0205 */
[----:B------:R-:W-:-:S03]  /*8a60*/  SHF.R.S32.HI R5, RZ, 0x1f, R4 ;  /* 0x0000001fff057819 */ /* 0x000fc60000011404 */
[----:B------:R-:W-:Y:S02]  /*8a70*/  IMAD.IADD R3, R3, 0x1, R6 ;  /* 0x0000000103037824 */ /* 0x000fe400078e0206 */
[----:B------:R-:W-:Y:S02]  /*8a80*/  IMAD R0, R5, c[0x0][0x1a8], RZ ;  /* 0x00006a0005007a24 */ /* 0x000fe400078e02ff */
[----:B------:R-:W-:-:S04]  /*8a90*/  IMAD.WIDE.U32 R2, R4, c[0x0][0x1a8], R2 ;  /* 0x00006a0004027a25 */ /* 0x000fc800078e0002 */
[----:B------:R-:W-:Y:S01]  /*8aa0*/  IMAD R0, R4, c[0x0][0x1ac], R0 ;  /* 0x00006b0004007a24 */ /* 0x000fe200078e0200 */
[----:B------:R-:W-:Y:S01]  /*8ab0*/  LEA R6, P0, R2, c[0x0][0x160], 0x1 ;  /* 0x0000580002067a11 */ /* 0x000fe200078008ff */
[----:B------:R-:W-:-:S03]  /*8ac0*/  IMAD.IADD R4, R10, 0x1, R11 ;  /* 0x000000010a047824 */ /* 0x000fc600078e020b */
[----:B------:R-:W-:-:S04]  /*8ad0*/  IADD3 R0, R3, R0, RZ ;  /* 0x0000000003007210 */ /* 0x000fc80007ffe0ff */
[----:B------:R-:W-:Y:S02]  /*8ae0*/  LEA.HI.X R5, R2, c[0x0][0x164], R0, 0x1, P0 ;  /* 0x0000590002057a11 */ /* 0x000fe400000f0c00 */
[----:B------:R-:W-:Y:S01]  /*8af0*/  @!P1 MOV R8, R9 ;  /* 0x0000000900089202 */ /* 0x000fe20000000f00 */
[----:B------:R-:W-:Y:S05]  /*8b00*/  BRA.DIV ~URZ, `(.L_x_1680) ;  /* 0x000171127f007947 */ /* 0x000fea000b800000 */
[----:B------:R1:W2:Y:S02]  /*8b10*/  SHFL.IDX PT, R7, R5, RZ, 0x181f ;  /* 0x00181fff05077589 */ /* 0x0002a400000e0000 */
.L_x_1842:
[----:B------:R-:W-:Y:S05]  /*8b20*/  BRA.DIV ~URZ, `(.L_x_1681) ;  /* 0x000171627f007947 */ /* 0x000fea000b800000 */
[----:B------:R3:W4:Y:S02]  /*8b30*/  SHFL.IDX PT, R2, R6, RZ, 0x181f ;  /* 0x00181fff06027589 */ /* 0x00072400000e0000 */
.L_x_1843:
[----:B---3--:R-:W3:Y:S01]  /*8b40*/  LDL R0, [R1+0x30] ;  /* 0x0000300001007983 */ /* 0x008ee20000100800 */
[----:B------:R-:W-:Y:S01]  /*8b50*/  BSSY B0, `(.L_x_1682) ;  /* 0x000000a000007945 */ /* 0x000fe20003800000 */
[----:B---3--:R-:W-:-:S05]  /*8b60*/  IMAD R0, R0, c[0x0][0x2c4], RZ ;  /* 0x0000b10000007a24 */ /* 0x008fca00078e02ff */
        /* <DEDUP_REMOVED lines=8> */
.L_x_1683:
[----:B------:R-:W-:Y:S05]  /*8bf0*/  BSYNC B0 ;  /* 0x0000000000007941 */ /* 0x000fea0003800000 */
.L_x_1682:
[----:B------:R-:W-:Y:S05]  /*8c00*/  BRA.DIV ~URZ, `(.L_x_1684) ;  /* 0x000170f27f007947 */ /* 0x000fea000b800000 */
[----:B--2---:R2:W3:Y:S04]  /*8c10*/  SHFL.IDX PT, R7, R5, 0x1, 0x181f ;  /* 0x00381f0005077f89 */ /* 0x0044e800000e0000 */
[----:B----4-:R2:W4:Y:S02]  /*8c20*/  SHFL.IDX PT, R2, R6, 0x1, 0x181f ;  /* 0x00381f0006027f89 */ /* 0x01052400000e0000 */
.L_x_1844:
        /* <DEDUP_REMOVED lines=10> */
.L_x_1686:
[----:B------:R-:W-:Y:S05]  /*8cd0*/  BSYNC B0 ;  /* 0x0000000000007941 */ /* 0x000fea0003800000 */
.L_x_1685:
[----:B------:R-:W-:Y:S05]  /*8ce0*/  BRA.DIV ~URZ, `(.L_x_1687) ;  /* 0x000170e27f007947 */ /* 0x000fea000b800000 */
[----:B---3--:R3:W1:Y:S02]  /*8cf0*/  SHFL.IDX PT, R7, R5, 0x2, 0x181f ;  /* 0x00581f0005077f89 */ /* 0x00866400000e0000 */
.L_x_1845:
[----:B------:R-:W-:Y:S05]  /*8d00*/  BRA.DIV ~URZ, `(.L_x_1688) ;  /* 0x000171327f007947 */ /* 0x000fea000b800000 */
[----:B----4-:R4:W2:Y:S02]  /*8d10*/  SHFL.IDX PT, R2, R6, 0x2, 0x181f ;  /* 0x00581f0006027f89 */ /* 0x0108a400000e0000 */
.L_x_1846:
        /* <DEDUP_REMOVED lines=10> */
.L_x_1690:
[----:B------:R-:W-:Y:S05]  /*8dc0*/  BSYNC B0 ;  /* 0x0000000000007941 */ /* 0x000fea0003800000 */
.L_x_1689:
[----:B------:R-:W-:Y:S05]  /*8dd0*/  BRA.DIV ~URZ, `(.L_x_1691) ;  /* 0x000170d27f007947 */ /* 0x000fea000b800000 */
[----:B-1----:R1:W3:Y:S04]  /*8de0*/  SHFL.IDX PT, R7, R5, 0x3, 0x181f ;  /* 0x00781f0005077f89 */ /* 0x0022e800000e0000 */
[----:B--2---:R1:W2:Y:S02]  /*8df0*/  SHFL.IDX PT, R2, R6, 0x3, 0x181f ;  /* 0x00781f0006027f89 */ /* 0x0042a400000e0000 */
.L_x_1847:
        /* <DEDUP_REMOVED lines=10> */
.L_x_1693:
[----:B------:R-:W-:Y:S05]  /*8ea0*/  BSYNC B0 ;  /* 0x0000000000007941 */ /* 0x000fea0003800000 */
.L_x_1692:
[----:B------:R-:W-:Y:S05]  /*8eb0*/  BRA.DIV ~URZ, `(.L_x_1694) ;  /* 0x000170c27f007947 */ /* 0x000fea000b800000 */
[----:B---3--:R3:W1:Y:S02]  /*8ec0*/  SHFL.IDX PT, R7, R5, 0x4, 0x181f ;  /* 0x00981f0005077f89 */ /* 0x00866400000e0000 */
.L_x_1848:
[----:B------:R-:W-:Y:S05]  /*8ed0*/  BRA.DIV ~URZ, `(.L_x_1695) ;  /* 0x000171127f007947 */ /* 0x000fea000b800000 */
[----:B--2---:R2:W3:Y:S02]  /*8ee0*/  SHFL.IDX PT, R2, R6, 0x4, 0x181f ;  /* 0x00981f0006027f89 */ /* 0x0044e400000e0000 */
.L_x_1849:
        /* <DEDUP_REMOVED lines=10> */
.L_x_1697:
[----:B------:R-:W-:Y:S05]  /*8f90*/  BSYNC B0 ;  /* 0x0000000000007941 */ /* 0x000fea0003800000 */
.L_x_1696:
[----:B------:R-:W-:Y:S05]  /*8fa0*/  BRA.DIV ~URZ, `(.L_x_1698) ;  /* 0x000170b27f007947 */ /* 0x000fea000b800000 */
[----:B-1----:R1:W2:Y:S04]  /*8fb0*/  SHFL.IDX PT, R7, R5, 0x5, 0x181f ;  /* 0x00b81f0005077f89 */ /* 0x0022a800000e0000 */
[----:B---3--:R1:W3:Y:S02]  /*8fc0*/  SHFL.IDX PT, R2, R6, 0x5, 0x181f ;  /* 0x00b81f0006027f89 */ /* 0x0082e400000e0000 */
.L_x_1850:
        /* <DEDUP_REMOVED lines=10> */
.L_x_1700:
[----:B------:R-:W-:Y:S05]  /*9070*/  BSYNC B0 ;  /* 0x0000000000007941 */ /* 0x000fea0003800000 */
.L_x_1699:
[----:B------:R-:W-:Y:S05]  /*9080*/  BRA.DIV ~URZ, `(.L_x_1701) ;  /* 0x000170a27f007947 */ /* 0x000fea000b800000 */
[----:B--2---:R2:W1:Y:S02]  /*9090*/  SHFL.IDX PT, R7, R5, 0x6, 0x181f ;  /* 0x00d81f0005077f89 */ /* 0x00446400000e0000 */
.L_x_1851:
[----:B------:R-:W-:Y:S05]  /*90a0*/  BRA.DIV ~URZ, `(.L_x_1702) ;  /* 0x000170f27f007947 */ /* 0x000fea000b800000 */
[----:B---3--:R3:W2:Y:S02]  /*90b0*/  SHFL.IDX PT, R2, R6, 0x6, 0x181f ;  /* 0x00d81f0006027f89 */ /* 0x0086a400000e0000 */
.L_x_1852:
        /* <DEDUP_REMOVED lines=10> */
.L_x_1704:
[----:B------:R-:W-:Y:S05]  /*9160*/  BSYNC B0 ;  /* 0x0000000000007941 */ /* 0x000fea0003800000 */
.L_x_1703:
[----:B------:R-:W-:Y:S05]  /*9170*/  BRA.DIV ~URZ, `(.L_x_1705) ;  /* 0x000170927f007947 */ /* 0x000fea000b800000 */
[----:B-12---:R-:W1:Y:S04]  /*9180*/  SHFL.IDX PT, R5, R5, 0x7, 0x181f ;  /* 0x00f81f0005057f89 */ /* 0x006e6800000e0000 */
[----:B------:R2:W3:Y:S02]  /*9190*/  SHFL.IDX PT, R3, R6, 0x7, 0x181f ;  /* 0x00f81f0006037f89 */ /* 0x0004e400000e0000 */
.L_x_1853:
        /* <DEDUP_REMOVED lines=21> */
[----:B------:R-:W-:Y:S02]  /*92f0*/  IMAD R160, R223, R160, -0x50 ;  /* 0xffffffb0dfa07424 */ /* 0x000fe400078e02a0 */
[----:B------:R-:W-:Y:S01]  /*9300*/  IMAD.MOV.U32 R220, RZ, RZ, RZ ;  /* 0x000000ffffdc7224 */ /* 0x000fe200078e00ff */
[----:B------:R-:W-:Y:S01]  /*9310*/  BAR.SYNC.DEFER_BLOCKING 0x0 ;  /* 0x0000000000007b1d */ /* 0x000fe20000010000 */
[----:B------:R-:W-:Y:S01]  /*9320*/  ISETP.NE.AND P6, PT, R2, 0x1, PT ;  /* 0x000000010200780c */ /* 0x000fe20003fc5270 */
[----:B------:R-:W-:-:S05]  /*9330*/  IMAD.IADD R3, R251, 0x1, R160 ;  /* 0x00000001fb037824 */ /* 0x000fca00078e02a0 */
[C---:B---3--:R-:W-:Y:S01]  /*9340*/  ISETP.GE.AND P0, PT, R3.reuse, R7, PT ;  /* 0x000000070300720c */ /* 0x048fe20003f06270 */
[----:B-----5:R-:W-:-:S03]  /*9350*/  IMAD.IADD R3, R3, 0x1, R168 ;  /* 0x0000000103037824 */ /* 0x020fc600078e02a8 */
[----:B------:R-:W-:-:S03]  /*9360*/  ISETP.GT.OR P0, PT, R251, 0x4f, P0 ;  /* 0x0000004ffb00780c */ /* 0x000fc60000704670 */
[----:B------:R-:W-:-:S04]  /*9370*/  @P6 IMAD.HI.U32 R4, R3, c[0x0][0x2bc], RZ ;  /* 0x0000af0003046a27 */ /* 0x000fc800078e00ff */
[----:B------:R-:W-:Y:S01]  /*9380*/  IMAD.MOV.U32 R2, RZ, RZ, R3 ;  /* 0x000000ffff027224 */ /* 0x000fe200078e0003 */
[----:B------:R-:W-:-:S05]  /*9390*/  @P6 SHF.R.U32.HI R2, RZ, c[0x0][0x2c0], R4 ;  /* 0x0000b000ff026a19 */ /* 0x000fca0000011604 */
[----:B------:R-:W-:-:S04]  /*93a0*/  @!P0 IADD3 R5, P1, R2, R166, RZ ;  /* 0x000000a602058210 */ /* 0x000fc80007f3e0ff */
[----:B--2-4-:R-:W-:Y:S02]  /*93b0*/  @!P0 LEA.HI.X.SX32 R6, R2, R163, 0x1, P1 ;  /* 0x000000a302068211 */ /* 0x014fe400008f0eff */
[----:B------:R-:W-:-:S04]  /*93c0*/  @!P0 LEA R4, P1, R5, c[0x0][0x2a0], 0x2 ;  /* 0x0000a80005048a11 */ /* 0x000fc800078210ff */
[----:B------:R-:W-:-:S05]  /*93d0*/  @!P0 LEA.HI.X R5, R5, c[0x0][0x2a4], R6, 0x2, P1 ;  /* 0x0000a90005058a11 */ /* 0x000fca00008f1406 */
[----:B------:R1:W2:Y:S01]  /*93e0*/  @!P0 LDG.E R220, [R4.64] ;  /* 0x0000000804dc8981 */ /* 0x0002a2000c1e1900 */
[----:B------:R-:W-:Y:S02]  /*93f0*/  IMAD.MOV R2, RZ, RZ, -R2 ;  /* 0x000000ffff027224 */ /* 0x000fe400078e0a02 */
[----:B------:R-:W-:Y:S01]  /*9400*/  IMAD.WIDE.U32 R164, R68, c[0x0][0x1e8], RZ ;  /* 0x00007a0044a47a25 */ /* 0x000fe200078e00ff */
        /* <DEDUP_REMOVED lines=15> */
[----:B------:R-:W-:-:S13]  /*9500*/  ISETP.GE.AND P1, PT, R60, 0x1, PT ;  /* 0x000000013c00780c */ /* 0x000fda0003f26270 */
        /* <DEDUP_REMOVED lines=10> */
[----:B------:R-:W-:-:S03]  /*95b0*/  ISETP.GE.AND P0, PT, R60, 0x11, PT ;  /* 0x000000113c00780c */ /* 0x000fc60003f06270 */
[----:B------:R-:W2:Y:S04]  /*95c0*/  SHFL.IDX PT, R4, R2, 0x1, 0x181f ;  /* 0x00381f0002047f89 */ /* 0x000ea800000e0000 */
[----:B------:R-:W3:Y:S04]  /*95d0*/  SHFL.IDX PT, R7, R3, RZ, 0x181f ;  /* 0x00181fff03077589 */ /* 0x000ee800000e0000 */
[----:B------:R-:W4:Y:S04]  /*95e0*/  SHFL.IDX PT, R5, R3, 0x1, 0x181f ;  /* 0x00381f0003057f89 */ /* 0x000f2800000e0000 */
[----:B------:R-:W5:Y:S04]  /*95f0*/  SHFL.IDX PT, R11, R2, 0x2, 0x181f ;  /* 0x00581f00020b7f89 */ /* 0x000f6800000e0000 */
[----:B------:R-:W-:Y:S01]  /*9600*/  SHFL.IDX PT, R12, R3, 0x2, 0x181f ;  /* 0x00581f00030c7f89 */ /* 0x000fe200000e0000 */
[----:B-1----:R-:W-:-:S03]  /*9610*/  @P1 LEA R6, P2, R244, R6, 0x1 ;  /* 0x00000006f4061211 */ /* 0x002fc600078408ff */
[----:B------:R-:W1:Y:S01]  /*9620*/  SHFL.IDX PT, R9, R2, 0x3, 0x181f ;  /* 0x00781f0002097f89 */ /* 0x000e6200000e0000 */
[----:B--2---:R-:W-:-:S03]  /*9630*/  @P0 LEA R4, P3, R244, R4, 0x1 ;  /* 0x00000004f4040211 */ /* 0x004fc600078608ff */
[----:B------:R-:W2:Y:S01]  /*9640*/  SHFL.IDX PT, R10, R3, 0x3, 0x181f ;  /* 0x00781f00030a7f89 */ /* 0x000ea200000e0000 */
[----:B---3--:R-:W-:-:S03]  /*9650*/  @P1 LEA.HI.X R7, R244, R7, R245, 0x1, P2 ;  /* 0x00000007f4071211 */ /* 0x008fc600010f0cf5 */
[----:B------:R5:W3:Y:S01]  /*9660*/  SHFL.IDX PT, R8, R2, 0x4, 0x181f ;  /* 0x00981f0002087f89 */ /* 0x000ae200000e0000 */
[----:B------:R-:W-:Y:S02]  /*9670*/  ISETP.GE.AND P2, PT, R60, 0x21, PT ;  /* 0x000000213c00780c */ /* 0x000fe40003f46270 */
[C---:B----4-:R-:W-:Y:S01]  /*9680*/  @P0 LEA.HI.X R5, R244.reuse, R5, R245, 0x1, P3 ;  /* 0x00000005f4050211 */ /* 0x050fe200018f0cf5 */
[----:B------:R4:W-:Y:S01]  /*9690*/  @P1 LDGSTS.E.BYPASS.LTC128B.128 [R208+0x2900], [R6.64], !P4 ;  /* 0x0290000006d01fae */ /* 0x0009e2000e101d48 */
[----:B------:R-:W-:Y:S02]  /*96a0*/  @P0 ISETP.GE.AND P3, PT, R244, c[0x0][0x1d4], PT ;  /* 0x00007500f4000a0c */ /* 0x000fe40003f66270 */
[C---:B------:R-:W-:Y:S02]  /*96b0*/  ISETP.GE.AND P4, PT, R60.reuse, 0x31, PT ;  /* 0x000000313c00780c */ /* 0x040fe40003f86270 */
[----:B------:R-:W-:-:S05]  /*96c0*/  ISETP.GE.AND P1, PT, R60, 0x41, PT ;  /* 0x000000413c00780c */ /* 0x000fca0003f26270 */
[----:B------:R-:W-:-:S04]  /*96d0*/  @P2 ISETP.GE.AND P5, PT, R244, c[0x0][0x1d4], PT ;  /* 0x00007500f4002a0c */ /* 0x000fc80003fa6270 */
[----:B------:R1:W-:Y:S01]  /*96e0*/  @P0 LDGSTS.E.BYPASS.LTC128B.128 [R208+0x3100], [R4.64], !P3 ;  /* 0x0310000004d00fae */ /* 0x0003e2000d901d48 */
[----:B-----5:R-:W-:-:S03]  /*96f0*/  @P2 LEA R2, P0, R244, R11, 0x1 ;  /* 0x0000000bf4022211 */ /* 0x020fc600078008ff */
[----:B----4-:R4:W5:Y:S01]  /*9700*/  SHFL.IDX PT, R6, R3, 0x4, 0x181f ;  /* 0x00981f0003067f89 */ /* 0x01096200000e0000 */
[----:B-1----:R-:W-:-:S04]  /*9710*/  @P4 LEA R4, P3, R244, R9, 0x1 ;  /* 0x00000009f4044211 */ /* 0x002fc800078608ff */
[C-C-:B--2---:R-:W-:Y:S02]  /*9720*/  @P4 LEA.HI.X R5, R244.reuse, R10, R245.reuse, 0x1, P3 ;  /* 0x0000000af4054211 */ /* 0x144fe400018f0cf5 */
[C---:B----4-:R-:W-:Y:S02]  /*9730*/  @P2 LEA.HI.X R3, R244.reuse, R12, R245, 0x1, P0 ;  /* 0x0000000cf4032211 */ /* 0x050fe400000f0cf5 */
[----:B------:R-:W-:-:S03]  /*9740*/  @P1 ISETP.GE.AND P0, PT, R244, c[0x0][0x1d4], PT ;  /* 0x00007500f4001a0c */ /* 0x000fc60003f06270 */
[----:B------:R3:W-:Y:S01]  /*9750*/  @P2 LDGSTS.E.BYPASS.LTC128B.128 [R208+0x3900], [R2.64], !P5 ;  /* 0x0390000002d02fae */ /* 0x0007e2000e901d48 */
[----:B------:R-:W-:Y:S02]  /*9760*/  @P4 ISETP.GE.AND P2, PT, R244, c[0x0][0x1d4], PT ;  /* 0x00007500f4004a0c */ /* 0x000fe40003f46270 */
[----:B------:R-:W-:-:S11]  /*9770*/  ISETP.GT.AND P5, PT, R251, 0x4f, PT ;  /* 0x0000004ffb00780c */ /* 0x000fd60003fa4270 */
[----:B------:R1:W-:Y:S01]  /*9780*/  @P4 LDGSTS.E.BYPASS.LTC128B.128 [R208+0x4100], [R4.64], !P2 ;  /* 0x0410000004d04fae */ /* 0x0003e2000d101d48 */
[----:B---3--:R-:W-:-:S04]  /*9790*/  @P1 LEA R2, P3, R244, R8, 0x1 ;  /* 0x00000008f4021211 */ /* 0x008fc800078608ff */
[----:B-----5:R-:W-:-:S05]  /*97a0*/  @P1 LEA.HI.X R3, R244, R6, R245, 0x1, P3 ;  /* 0x00000006f4031211 */ /* 0x020fca00018f0cf5 */
[----:B------:R1:W-:Y:S01]  /*97b0*/  @P1 LDGSTS.E.BYPASS.LTC128B.128 [R208+0x4900], [R2.64], !P0 ;  /* 0x0490000002d01fae */ /* 0x0003e2000c101d48 */
[----:B------:R-:W-:-:S03]  /*97c0*/  ISETP.LT.AND P0, PT, RZ, c[0x0][0x27c], PT ;  /* 0x00009f00ff007a0c */ /* 0x000fc60003f01270 */
[----:B------:R-:W0:Y:S10]  /*97d0*/  LDGDEPBAR ;  /* 0x00000000000079af */ /* 0x000e340000000000 */
[----:B------:R-:W-:Y:S05]  /*97e0*/  @P0 BRA `(.L_x_1706) ;  /* 0x0000002000000947 */ /* 0x000fea0003800000 */
[----:B------:R-:W-:-:S04]  /*97f0*/  DEPBAR.LE SB0, 0x1 ;  /* 0x000080400000791a */ /* 0x000fc80000000000 */
[----:B------:R-:W-:Y:S05]  /*9800*/  BRA `(.L_x_1707) ;  /* 0x00004d9000007947 */ /* 0x000fea0003800000 */
.L_x_1706:
[----:B------:R-:W2:Y:S01]  /*9810*/  LDL R75, [R1+0x2c] ;  /* 0x00002c00014b7983 */ /* 0x000ea20000100800 */
[----:B------:R-:W-:Y:S01]  /*9820*/  ULDC.U8 UR4, c[0x0][0x298] ;  /* 0x0000a60000047ab9 */ /* 0x000fe20000000000 */
[----:B-1----:R-:W-:Y:S01]  /*9830*/  SHF.R.S32.HI R2, RZ, 0x1f, R140 ;  /* 0x0000001fff027819 */ /* 0x002fe2000001148c */
        /* <DEDUP_REMOVED lines=48> */
[----:B------:R-:W-:Y:S01]  /*9b40*/  ISETP.GE.AND P0, PT, R92, c[0x0][0x27c], PT ;  /* 0x00009f005c007a0c */ /* 0x000fe20003f06270 */
[----:B------:R-:W-:-:S10]  /*9b50*/  CS2R R10, SRZ ;  /* 0x00000000000a7805 */ /* 0x000fd4000001ff00 */
[C---:B------:R-:W-:Y:S01]  /*9b60*/  @!P1 IMAD.SHL.U32 R2, R90.reuse, 0x2, RZ ;  /* 0x000000025a029824 */ /* 0x040fe200078e00ff */
[----:B------:R-:W-:Y:S01]  /*9b70*/  @!P1 SHF.L.U64.HI R3, R90, 0x1, R91 ;  /* 0x000000015a039819 */ /* 0x000fe2000001025b */
[C---:B------:R-:W-:Y:S01]  /*9b80*/  @!P0 IMAD.SHL.U32 R4, R92.reuse, 0x2, RZ ;  /* 0x000000025c048824 */ /* 0x040fe200078e00ff */
[----:B-----5:R-:W-:Y:S02]  /*9b90*/  @!P0 SHF.L.U64.HI R5, R92, 0x1, R59 ;  /* 0x000000015c058819 */ /* 0x020fe4000001023b */
[CC--:B--2---:R-:W-:Y:S02]  /*9ba0*/  @!P1 IADD3 R16, P2, R15.reuse, R2.reuse, RZ ;  /* 0x000000020f109210 */ /* 0x0c4fe40007f5e0ff */
[----:B---3--:R-:W-:Y:S02]  /*9bb0*/  @!P1 IADD3 R14, P4, R18, R2, RZ ;  /* 0x00000002120e9210 */ /* 0x008fe40007f9e0ff */
[-C--:B------:R-:W-:Y:S01]  /*9bc0*/  @!P0 IADD3 R2, P3, R15, R4.reuse, RZ ;  /* 0x000000040f028210 */ /* 0x080fe20007f7e0ff */
[--C-:B----4-:R-:W-:Y:S01]  /*9bd0*/  @!P1 IMAD.X R17, R22, 0x1, R3.reuse, P2 ;  /* 0x0000000116119824 */ /* 0x110fe200010e0603 */
[----:B------:R-:W-:Y:S01]  /*9be0*/  @!P0 IADD3 R4, P2, R18, R4, RZ ;  /* 0x0000000412048210 */ /* 0x000fe20007f5e0ff */
[C---:B-1----:R-:W-:Y:S01]  /*9bf0*/  @!P1 IMAD.X R15, R19.reuse, 0x1, R3, P4 ;  /* 0x00000001130f9824 */ /* 0x042fe200020e0603 */
[----:B------:R-:W-:Y:S01]  /*9c00*/  CS2R R6, SRZ ;  /* 0x0000000000067805 */ /* 0x000fe2000001ff00 */
[--C-:B------:R-:W-:Y:S01]  /*9c10*/  @!P0 IMAD.X R3, R22, 0x1, R5.reuse, P3 ;  /* 0x0000000116038824 */ /* 0x100fe200018e0605 */
[----:B------:R-:W-:Y:S01]  /*9c20*/  CS2R R8, SRZ ;  /* 0x0000000000087805 */ /* 0x000fe2000001ff00 */
[----:B------:R-:W-:Y:S01]  /*9c30*/  @!P0 IMAD.X R5, R19, 0x1, R5, P2 ;  /* 0x0000000113058824 */ /* 0x000fe200010e0605 */
[----:B------:R1:W5:Y:S04]  /*9c40*/  @!P1 LD.E.64 R10, [R16.64] ;  /* 0x00000008100a9980 */ /* 0x000368000c101b00 */
[----:B------:R1:W5:Y:S04]  /*9c50*/  @!P0 LD.E.64 R12, [R2.64] ;  /* 0x00000008020c8980 */ /* 0x000368000c101b00 */
[----:B------:R1:W5:Y:S04]  /*9c60*/  @!P1 LD.E.64 R6, [R14.64] ;  /* 0x000000080e069980 */ /* 0x000368000c101b00 */
[----:B------:R1:W5:Y:S02]  /*9c70*/  @!P0 LD.E.64 R8, [R4.64] ;  /* 0x0000000804088980 */ /* 0x000364000c101b00 */
.L_x_1710:
[----:B------:R-:W-:Y:S05]  /*9c80*/  BSYNC B0 ;  /* 0x0000000000007941 */ /* 0x000fea0003800000 */
.L_x_1709:
[----:B-1----:R-:W-:Y:S01]  /*9c90*/  IADD3 R2, R20, 0x20, RZ ;  /* 0x0000002014027810 */ /* 0x002fe20007ffe0ff */
[----:B-----5:R-:W-:Y:S01]  /*9ca0*/  IMAD.MOV.U32 R5, RZ, RZ, R12 ;  /* 0x000000ffff057224 */ /* 0x020fe200078e000c */
[----:B------:R1:W4:Y:S01]  /*9cb0*/  SHFL.IDX PT, R23, R24, 0x1, 0x1c1f ;  /* 0x003c1f0018177f89 */ /* 0x00032200000e0000 */
        /* <DEDUP_REMOVED lines=8> */
[----:B----4-:R1:W4:Y:S01]  /*9d40*/  SHFL.IDX PT, R22, R21, 0x1, 0x1c1f ;  /* 0x003c1f0015167f89 */ /* 0x01032200000e0000 */
[----:B------:R-:W-:Y:S01]  /*9d50*/  PRMT R49, R2, 0x5410, R3 ;  /* 0x0000541002317816 */ /* 0x000fe20000000003 */
[----:B------:R-:W-:Y:S01]  /*9d60*/  IMAD.MOV.U32 R3, RZ, RZ, R6 ;  /* 0x000000ffff037224 */ /* 0x000fe200078e0006 */
[----:B------:R-:W-:Y:S01]  /*9d70*/  MOV R2, R7 ;  /* 0x0000000700027202 */ /* 0x000fe20000000f00 */
[----:B--2---:R1:W2:Y:S01]  /*9d80*/  SHFL.IDX PT, R15, R30, 0x1, 0x1c1f ;  /* 0x003c1f001e0f7f89 */ /* 0x0042a200000e0000 */
        /* <DEDUP_REMOVED lines=8> */
[----:B------:R-:W-:Y:S01]  /*9e10*/  CS2R R38, SRZ ;  /* 0x0000000000267805 */ /* 0x000fe2000001ff00 */
[----:B------:R-:W-:-:S11]  /*9e20*/  ISETP.GE.AND P0, PT, R92, c[0x0][0x27c], PT ;  /* 0x00009f005c007a0c */ /* 0x000fd60003f06270 */
[C---:B------:R-:W-:Y:S01]  /*9e30*/  @!P1 IMAD.SHL.U32 R2, R90.reuse, 0x2, RZ ;  /* 0x000000025a029824 */ /* 0x040fe200078e00ff */
[----:B------:R-:W-:Y:S01]  /*9e40*/  @!P1 SHF.L.U64.HI R4, R90, 0x1, R91 ;  /* 0x000000015a049819 */ /* 0x000fe2000001025b */
[C---:B------:R-:W-:Y:S01]  /*9e50*/  @!P0 IMAD.SHL.U32 R3, R92.reuse, 0x2, RZ ;  /* 0x000000025c038824 */ /* 0x040fe200078e00ff */
[----:B------:R-:W-:Y:S02]  /*9e60*/  @!P0 SHF.L.U64.HI R5, R92, 0x1, R59 ;  /* 0x000000015c058819 */ /* 0x000fe4000001023b */
[CC--:B---3--:R-:W-:Y:S02]  /*9e70*/  @!P1 IADD3 R18, P2, R14.reuse, R2.reuse, RZ ;  /* 0x000000020e129210 */ /* 0x0c8fe40007f5e0ff */
[----:B--2---:R-:W-:Y:S02]  /*9e80*/  @!P1 IADD3 R16, P4, R15, R2, RZ ;  /* 0x000000020f109210 */ /* 0x004fe40007f9e0ff */
[-C--:B------:R-:W-:Y:S01]  /*9e90*/  @!P0 IADD3 R2, P3, R14, R3.reuse, RZ ;  /* 0x000000030e028210 */ /* 0x080fe20007f7e0ff */
[--C-:B------:R-:W-:Y:S01]  /*9ea0*/  @!P1 IMAD.X R19, R23, 0x1, R4.reuse, P2 ;  /* 0x0000000117139824 */ /* 0x100fe200010e0604 */
[----:B------:R-:W-:Y:S01]  /*9eb0*/  @!P0 IADD3 R14, P2, R15, R3, RZ ;  /* 0x000000030f0e8210 */ /* 0x000fe20007f5e0ff */
[----:B----4-:R-:W-:-:S02]  /*9ec0*/  @!P1 IMAD.X R17, R22, 0x1, R4, P4 ;  /* 0x0000000116119824 */ /* 0x010fc400020e0604 */
[--C-:B------:R-:W-:Y:S01]  /*9ed0*/  @!P0 IMAD.X R3, R23, 0x1, R5.reuse, P3 ;  /* 0x0000000117038824 */ /* 0x100fe200018e0605 */
[----:B------:R-:W-:Y:S01]  /*9ee0*/  CS2R R32, SRZ ;  /* 0x0000000000207805 */ /* 0x000fe2000001ff00 */
[----:B------:R-:W-:Y:S02]  /*9ef0*/  @!P0 IMAD.X R15, R22, 0x1, R5, P2 ;  /* 0x00000001160f8824 */ /* 0x000fe400010e0605 */
[----:B------:R-:W-:Y:S01]  /*9f00*/  CS2R R4, SRZ ;  /* 0x0000000000047805 */ /* 0x000fe2000001ff00 */
[----:B------:R2:W5:Y:S04]  /*9f10*/  @!P0 LD.E.64 R38, [R2.64] ;  /* 0x0000000802268980 */ /* 0x000568000c101b00 */
[----:B------:R3:W5:Y:S04]  /*9f20*/  @!P0 LD.E.64 R32, [R14.64] ;  /* 0x000000080e208980 */ /* 0x000768000c101b00 */
[----:B------:R3:W5:Y:S01]  /*9f30*/  @!P1 LD.E.64 R4, [R18.64] ;  /* 0x0000000812049980 */ /* 0x000762000c101b00 */
[----:B--2---:R-:W-:-:S06]  /*9f40*/  CS2R R2, SRZ ;  /* 0x0000000000027805 */ /* 0x004fcc000001ff00 */
[----:B------:R3:W5:Y:S02]  /*9f50*/  @!P1 LD.E.64 R2, [R16.64] ;  /* 0x0000000810029980 */ /* 0x000764000c101b00 */
.L_x_1712:
[----:B------:R-:W-:Y:S05]  /*9f60*/  BSYNC B0 ;  /* 0x0000000000007941 */ /* 0x000fea0003800000 */
.L_x_1711:
[----:B---3--:R-:W-:Y:S01]  /*9f70*/  IADD3 R14, R20, 0x40, RZ ;  /* 0x00000040140e7810 */ /* 0x008fe20007ffe0ff */
[----:B-----5:R-:W-:Y:S01]  /*9f80*/  IMAD.MOV.U32 R18, RZ, RZ, R38 ;  /* 0x000000ffff127224 */ /* 0x020fe200078e0026 */
[----:B------:R3:W1:Y:S01]  /*9f90*/  SHFL.IDX PT, R29, R24, 0x2, 0x1c1f ;  /* 0x005c1f00181d7f89 */ /* 0x00066200000e0000 */
[----:B------:R-:W-:Y:S01]  /*9fa0*/  IMAD.MOV.U32 R17, RZ, RZ, R39 ;  /* 0x000000ffff117224 */ /* 0x000fe200078e0027 */
[----:B------:R-:W-:Y:S01]  /*9fb0*/  ISETP.GE.AND P0, PT, R14, R0, PT ;  /* 0x000000000e00720c */ /* 0x000fe20003f06270 */
[----:B------:R-:W-:Y:S01]  /*9fc0*/  IMAD.MOV.U32 R16, RZ, RZ, R4 ;  /* 0x000000ffff107224 */ /* 0x000fe200078e0004 */
[----:B--2---:R3:W2:Y:S01]  /*9fd0*/  SHFL.IDX PT, R15, R25, 0x2, 0x1c1f ;  /* 0x005c1f00190f7f89 */ /* 0x0046a200000e0000 */
        /* <DEDUP_REMOVED lines=25> */
[----:B------:R-:W-:Y:S02]  /*a170*/  @!P0 SHF.L.U64.HI R27, R92, 0x1, R59 ;  /* 0x000000015c1b8819 */ /* 0x000fe4000001023b */
[CC--:B--2-4-:R-:W-:Y:S02]  /*a180*/  @!P1 IADD3 R22, P2, R15.reuse, R14.reuse, RZ ;  /* 0x0000000e0f169210 */ /* 0x0d4fe40007f5e0ff */
[C---:B-1----:R-:W-:Y:S02]  /*a190*/  @!P1 IADD3 R18, P4, R26.reuse, R14, RZ ;  /* 0x0000000e1a129210 */ /* 0x042fe40007f9e0ff */
[-C--:B------:R-:W-:Y:S01]  /*a1a0*/  @!P0 IADD3 R16, P3, R15, R17.reuse, RZ ;  /* 0x000000110f108210 */ /* 0x080fe20007f7e0ff */
[C-C-:B------:R-:W-:Y:S01]  /*a1b0*/  @!P1 IMAD.X R23, R29.reuse, 0x1, R19.reuse, P2 ;  /* 0x000000011d179824 */ /* 0x140fe200010e0613 */
[----:B------:R-:W-:Y:S01]  /*a1c0*/  @!P0 IADD3 R14, P2, R26, R17, RZ ;  /* 0x000000111a0e8210 */ /* 0x000fe20007f5e0ff */
[----:B------:R-:W-:Y:S01]  /*a1d0*/  CS2R R36, SRZ ;  /* 0x0000000000247805 */ /* 0x000fe2000001ff00 */
[----:B------:R-:W-:Y:S01]  /*a1e0*/  CS2R R40, SRZ ;  /* 0x0000000000287805 */ /* 0x000fe2000001ff00 */
[----:B------:R-:W-:Y:S01]  /*a1f0*/  @!P1 IMAD.X R19, R28, 0x1, R19, P4 ;  /* 0x000000011c139824 */ /* 0x000fe200020e0613 */
[----:B------:R1:W5:Y:S01]  /*a200*/  @!P1 LD.E.64 R34, [R22.64] ;  /* 0x0000000816229980 */ /* 0x000362000c101b00 */
[----:B------:R-:W-:-:S02]  /*a210*/  @!P0 IMAD.X R17, R29, 0x1, R27, P3 ;  /* 0x000000011d118824 */ /* 0x000fc400018e061b */
[----:B------:R-:W-:Y:S01]  /*a220*/  @!P0 IMAD.X R15, R28, 0x1, R27, P2 ;  /* 0x000000011c0f8824 */ /* 0x000fe200010e061b */
[----:B------:R1:W5:Y:S04]  /*a230*/  @!P1 LD.E.64 R36, [R18.64] ;  /* 0x0000000812249980 */ /* 0x000368000c101b00 */
[----:B------:R1:W5:Y:S04]  /*a240*/  @!P0 LD.E.64 R42, [R16.64] ;  /* 0x00000008102a8980 */ /* 0x000368000c101b00 */
[----:B------:R1:W5:Y:S02]  /*a250*/  @!P0 LD.E.64 R40, [R14.64] ;  /* 0x000000080e288980 */ /* 0x000364000c101b00 */
.L_x_1714:
[----:B------:R-:W-:Y:S05]  /*a260*/  BSYNC B0 ;  /* 0x0000000000007941 */ /* 0x000fea0003800000 */
.L_x_1713:
[----:B-1----:R-:W-:Y:S01]  /*a270*/  IADD3 R14, R20, 0x60, RZ ;  /* 0x00000060140e7810 */ /* 0x002fe20007ffe0ff */
[----:B-----5:R-:W-:Y:S01]  /*a280*/  IMAD.MOV.U32 R18, RZ, RZ, R42 ;  /* 0x000000ffff127224 */ /* 0x020fe200078e002a */
[----:B------:R-:W1:Y:S01]  /*a290*/  SHFL.IDX PT, R26, R24, 0x3, 0x1c1f ;  /* 0x007c1f00181a7f89 */ /* 0x000e6200000e0000 */
[----:B------:R-:W-:Y:S01]  /*a2a0*/  IMAD.MOV.U32 R17, RZ, RZ, R43 ;  /* 0x000000ffff117224 */ /* 0x000fe200078e002b */
[----:B------:R-:W-:Y:S01]  /*a2b0*/  ISETP.GE.AND P0, PT, R14, R0, PT ;  /* 0x000000000e00720c */ /* 0x000fe20003f06270 */
[----:B------:R-:W-:Y:S01]  /*a2c0*/  IMAD.MOV.U32 R16, RZ, RZ, R34 ;  /* 0x000000ffff107224 */ /* 0x000fe200078e0022 */
[----:B--2---:R-:W2:Y:S01]  /*a2d0*/  SHFL.IDX PT, R15, R25, 0x3, 0x1c1f ;  /* 0x007c1f00190f7f89 */ /* 0x004ea200000e0000 */
[----:B------:R-:W-:Y:S01]  /*a2e0*/  IMAD.MOV.U32 R14, RZ, RZ, R35 ;  /* 0x000000ffff0e7224 */ /* 0x000fe200078e0023 */
[----:B------:R-:W-:Y:S01]  /*a2f0*/  PRMT R58, R17, 0x5410, R18 ;  /* 0x00005410113a7816 */ /* 0x000fe20000000012 */
[----:B------:R-:W-:Y:S01]  /*a300*/  IMAD.MOV.U32 R17, RZ, RZ, R41 ;  /* 0x000000ffff117224 */ /* 0x000fe200078e0029 */
[----:B------:R-:W-:Y:S01]  /*a310*/  MOV R18, R40 ;  /* 0x0000002800127202 */ /* 0x000fe20000000f00 */
[----:B---3--:R-:W3:Y:S01]  /*a320*/  SHFL.IDX PT, R24, R21, 0x3, 0x1c1f ;  /* 0x007c1f0015187f89 */ /* 0x008ee200000e0000 */
[----:B------:R-:W-:Y:S01]  /*a330*/  PRMT R56, R14, 0x5410, R16 ;  /* 0x000054100e387816 */ /* 0x000fe20000000010 */
[----:B------:R-:W-:Y:S01]  /*a340*/  IMAD.MOV.U32 R16, RZ, RZ, R36 ;  /* 0x000000ffff107224 */ /* 0x000fe200078e0024 */
[----:B------:R-:W-:Y:S01]  /*a350*/  MOV R14, R37 ;  /* 0x00000025000e7202 */ /* 0x000fe20000000f00 */
[----:B----4-:R4:W1:Y:S01]  /*a360*/  SHFL.IDX PT, R22, R30, 0x3, 0x1c1f ;  /* 0x007c1f001e167f89 */ /* 0x01086200000e0000 */
[----:B------:R-:W-:Y:S01]  /*a370*/  BSSY B0, `(.L_x_1715) ;  /* 0x000001d000007945 */ /* 0x000fe20003800000 */
[----:B------:R-:W-:Y:S01]  /*a380*/  PRMT R57, R17, 0x5410, R18 ;  /* 0x0000541011397816 */ /* 0x000fe20000000012 */
[----:B------:R-:W-:Y:S01]  /*a390*/  CS2R R28, SRZ ;  /* 0x00000000001c7805 */ /* 0x000fe2000001ff00 */
[----:B------:R-:W-:Y:S01]  /*a3a0*/  PRMT R27, R14, 0x5410, R16 ;  /* 0x000054100e1b7816 */ /* 0x000fe20000000010 */
[----:B------:R-:W-:Y:S01]  /*a3b0*/  CS2R R44, SRZ ;  /* 0x00000000002c7805 */ /* 0x000fe2000001ff00 */
[----:B----4-:R-:W-:Y:S01]  /*a3c0*/  CS2R R30, SRZ ;  /* 0x00000000001e7805 */ /* 0x010fe2000001ff00 */
[----:B------:R-:W-:Y:S05]  /*a3d0*/  @P0 BRA `(.L_x_1716) ;  /* 0x0000016000000947 */ /* 0x000fea0003800000 */
[----:B-123--:R-:W-:Y:S01]  /*a3e0*/  ISETP.GE.AND P1, PT, R90, c[0x0][0x27c], PT ;  /* 0x00009f005a007a0c */ /* 0x00efe20003f26270 */
[----:B------:R-:W-:Y:S01]  /*a3f0*/  CS2R R46, SRZ ;  /* 0x00000000002e7805 */ /* 0x000fe2000001ff00 */
[----:B------:R-:W-:Y:S01]  /*a400*/  ISETP.GE.AND P0, PT, R92, c[0x0][0x27c], PT ;  /* 0x00009f005c007a0c */ /* 0x000fe20003f06270 */
[----:B------:R-:W-:-:S10]  /*a410*/  CS2R R28, SRZ ;  /* 0x00000000001c7805 */ /* 0x000fd4000001ff00 */
[C---:B------:R-:W-:Y:S01]  /*a420*/  @!P1 IMAD.SHL.U32 R14, R90.reuse, 0x2, RZ ;  /* 0x000000025a0e9824 */ /* 0x040fe200078e00ff */
[----:B------:R-:W-:Y:S01]  /*a430*/  @!P1 SHF.L.U64.HI R19, R90, 0x1, R91 ;  /* 0x000000015a139819 */ /* 0x000fe2000001025b */
[C---:B------:R-:W-:Y:S01]  /*a440*/  @!P0 IMAD.SHL.U32 R17, R92.reuse, 0x2, RZ ;  /* 0x000000025c118824 */ /* 0x040fe200078e00ff */
[----:B------:R-:W-:Y:S02]  /*a450*/  @!P0 SHF.L.U64.HI R23, R92, 0x1, R59 ;  /* 0x000000015c178819 */ /* 0x000fe4000001023b */
[CC--:B------:R-:W-:Y:S02]  /*a460*/  @!P1 IADD3 R20, P2, R15.reuse, R14.reuse, RZ ;  /* 0x0000000e0f149210 */ /* 0x0c0fe40007f5e0ff */
[----:B------:R-:W-:Y:S02]  /*a470*/  @!P1 IADD3 R18, P4, R22, R14, RZ ;  /* 0x0000000e16129210 */ /* 0x000fe40007f9e0ff */
[-C--:B------:R-:W-:Y:S01]  /*a480*/  @!P0 IADD3 R16, P3, R15, R17.reuse, RZ ;  /* 0x000000110f108210 */ /* 0x080fe20007f7e0ff */
[--C-:B------:R-:W-:Y:S01]  /*a490*/  @!P1 IMAD.X R21, R26, 0x1, R19.reuse, P2 ;  /* 0x000000011a159824 */ /* 0x100fe200010e0613 */
        /* <DEDUP_REMOVED lines=10> */
.L_x_1716:
[----:B-123--:R-:W-:Y:S05]  /*a540*/  BSYNC B0 ;  /* 0x0000000000007941 */ /* 0x00efea0003800000 */
.L_x_1715:
[----:B-----5:R-:W-:Y:S01]  /*a550*/  IMAD.MOV.U32 R14, RZ, RZ, R46 ;  /* 0x000000ffff0e7224 */ /* 0x020fe200078e002e */
        /* <DEDUP_REMOVED lines=67> */
.L_x_1720:
[----:B------:R-:W-:Y:S05]  /*a990*/  BSYNC B0 ;  /* 0x0000000000007941 */ /* 0x000fea0003800000 */
.L_x_1719:
[----:B------:R-:W-:-:S13]  /*a9a0*/  ISETP.GE.AND P0, PT, R92, c[0x0][0x27c], PT ;  /* 0x00009f005c007a0c */ /* 0x000fda0003f06270 */
[----:B------:R-:W-:Y:S05]  /*a9b0*/  @P0 BRA `(.L_x_1718) ;  /* 0x000002e000000947 */ /* 0x000fea0003800000 */
[----:B-1----:R-:W1:Y:S01]  /*a9c0*/  LDS.128 R16, [R249+0x5000] ;  /* 0x00500000f9107984 */ /* 0x002e620000000c00 */
        /* <DEDUP_REMOVED lines=9> */
[----:B------:R-:W-:Y:S02]  /*aa60*/  PRMT R13, R51, 0x5432, R7 ;  /* 0x00005432330d7816 */ /* 0x000fe40000000007 */
        /* <DEDUP_REMOVED lines=35> */
.L_x_1718:
[----:B------:R-:W-:Y:S05]  /*aca0*/  BSYNC B1 ;  /* 0x0000000000017941 */ /* 0x000fea0003800000 */
.L_x_1717:
        /* <DEDUP_REMOVED lines=53> */
.L_x_1724:
[----:B------:R-:W-:Y:S05]  /*b000*/  BSYNC B0 ;  /* 0x0000000000007941 */ /* 0x000fea0003800000 */
.L_x_1723:
[----:B------:R-:W-:-:S13]  /*b010*/  ISETP.GE.AND P0, PT, R92, c[0x0][0x27c], PT ;  /* 0x00009f005c007a0c */ /* 0x000fda0003f06270 */
        /* <DEDUP_REMOVED lines=47> */
.L_x_1722:
[----:B------:R-:W-:Y:S05]  /*b310*/  BSYNC B1 ;  /* 0x0000000000017941 */ /* 0x000fea0003800000 */
.L_x_1721:
        /* <DEDUP_REMOVED lines=53> */
.L_x_1728:
[----:B------:R-:W-:Y:S05]  /*b670*/  BSYNC B0 ;  /* 0x0000000000007941 */ /* 0x000fea0003800000 */
.L_x_1727:
        /* <DEDUP_REMOVED lines=48> */
.L_x_1726:
[----:B------:R-:W-:Y:S05]  /*b980*/  BSYNC B1 ;  /* 0x0000000000017941 */ /* 0x000fea0003800000 */
.L_x_1725:
        /* <DEDUP_REMOVED lines=52> */
.L_x_1731:
[----:B------:R-:W-:Y:S05]  /*bcd0*/  BSYNC B0 ;  /* 0x0000000000007941 */ /* 0x000fea0003800000 */
.L_x_1730:
        /* <DEDUP_REMOVED lines=49> */
.L_x_1708:
        /* <DEDUP_REMOVED lines=20> */
[----:B------:R-:W-:Y:S01]  /*c130*/  LEA.HI.X R21, R6, c[0x0][0x274], R7, 0x1, P0 ;  /* 0x00009d0006157a11 */ /* 0x000fe200000f0c07 */
[----:B------:R-:W-:Y:S01]  /*c140*/  IMAD.IADD R2, R5, 0x1, R2 ;  /* 0x0000000105027824 */ /* 0x000fe200078e0202 */
[----:B------:R-:W-:-:S03]  /*c150*/  LEA R3, P0, R4, c[0x0][0x288], 0x1 ;  /* 0x0000a20004037a11 */ /* 0x000fc600078008ff */
[----:B------:R-:W2:Y:S01]  /*c160*/  SHFL.IDX PT, R5, R21, RZ, 0x1c1f ;  /* 0x001c1fff15057589 */ /* 0x000ea200000e0000 */
[----:B------:R-:W-:Y:S02]  /*c170*/  LEA.HI.X R2, R4, c[0x0][0x28c], R2, 0x1, P0 ;  /* 0x0000a30004027a11 */ /* 0x000fe400000f0c02 */
[----:B------:R-:W-:Y:S01]  /*c180*/  ISETP.GE.OR P0, PT, R20, R0, P2 ;  /* 0x000000001400720c */ /* 0x000fe20001706670 */
[----:B------:R-:W3:Y:S04]  /*c190*/  SHFL.IDX PT, R9, R3, RZ, 0x1c1f ;  /* 0x001c1fff03097589 */ /* 0x000ee800000e0000 */
[----:B------:R-:W4:Y:S08]  /*c1a0*/  SHFL.IDX PT, R10, R2, RZ, 0x1c1f ;  /* 0x001c1fff020a7589 */ /* 0x000f3000000e0000 */
[C---:B------:R-:W-:Y:S01]  /*c1b0*/  @!P0 IMAD.SHL.U32 R6, R84.reuse, 0x2, RZ ;  /* 0x0000000254068824 */ /* 0x040fe200078e00ff */
[----:B------:R-:W-:-:S04]  /*c1c0*/  @!P0 SHF.L.U64.HI R7, R84, 0x1, R85 ;  /* 0x0000000154078819 */ /* 0x000fc80000010255 */
[----:B-1----:R-:W-:-:S05]  /*c1d0*/  @!P0 IADD3 R4, P1, R8, R6, RZ ;  /* 0x0000000608048210 */ /* 0x002fca0007f3e0ff */
[----:B--2---:R-:W-:Y:S01]  /*c1e0*/  @!P0 IMAD.X R5, R5, 0x1, R7, P1 ;  /* 0x0000000105058824 */ /* 0x004fe200008e0607 */
[----:B---3--:R-:W-:Y:S01]  /*c1f0*/  @!P0 IADD3 R6, P1, R9, R6, RZ ;  /* 0x0000000609068210 */ /* 0x008fe20007f3e0ff */
[----:B------:R-:W-:Y:S01]  /*c200*/  CS2R R14, SRZ ;  /* 0x00000000000e7805 */ /* 0x000fe2000001ff00 */
[----:B------:R-:W-:Y:S02]  /*c210*/  CS2R R12, SRZ ;  /* 0x00000000000c7805 */ /* 0x000fe4000001ff00 */
[----:B------:R1:W2:Y:S01]  /*c220*/  @!P0 LD.E.128 R16, [R4.64] ;  /* 0x0000000804108980 */ /* 0x0002a2000c101d00 */
[----:B----4-:R-:W-:-:S05]  /*c230*/  @!P0 IADD3.X R7, R10, R7, RZ, P1, !PT ;  /* 0x000000070a078210 */ /* 0x010fca0000ffe4ff */
[----:B------:R2:W3:Y:S01]  /*c240*/  @!P0 LD.E.128 R12, [R6.64] ;  /* 0x00000008060c8980 */ /* 0x0004e2000c101d00 */
[----:B------:R-:W-:Y:S01]  /*c250*/  BSSY B0, `(.L_x_1732) ;  /* 0x0000028000007945 */ /* 0x000fe20003800000 */
[----:B------:R-:W-:Y:S01]  /*c260*/  CS2R R10, SRZ ;  /* 0x00000000000a7805 */ /* 0x000fe2000001ff00 */
[----:B------:R-:W-:Y:S01]  /*c270*/  CS2R R8, SRZ ;  /* 0x0000000000087805 */ /* 0x000fe2000001ff00 */
[----:B------:R4:W2:Y:S04]  /*c280*/  SHFL.IDX PT, R23, R22, 0x1, 0x1c1f ;  /* 0x003c1f0016177f89 */ /* 0x0008a800000e0000 */
[----:B------:R4:W2:Y:S04]  /*c290*/  SHFL.IDX PT, R24, R3, 0x1, 0x1c1f ;  /* 0x003c1f0003187f89 */ /* 0x0008a800000e0000 */
[----:B------:R4:W2:Y:S04]  /*c2a0*/  SHFL.IDX PT, R26, R21, 0x1, 0x1c1f ;  /* 0x003c1f00151a7f89 */ /* 0x0008a800000e0000 */
[----:B------:R4:W2:Y:S01]  /*c2b0*/  SHFL.IDX PT, R25, R2, 0x1, 0x1c1f ;  /* 0x003c1f0002197f89 */ /* 0x0008a200000e0000 */
[----:B-1----:R-:W-:-:S04]  /*c2c0*/  IADD3 R4, R20, 0x20, RZ ;  /* 0x0000002014047810 */ /* 0x002fc80007ffe0ff */
[----:B------:R-:W-:Y:S01]  /*c2d0*/  ISETP.GE.AND P0, PT, R4, R0, PT ;  /* 0x000000000400720c */ /* 0x000fe20003f06270 */
[----:B--2---:R-:W-:Y:S02]  /*c2e0*/  IMAD.MOV.U32 R6, RZ, RZ, R19 ;  /* 0x000000ffff067224 */ /* 0x004fe400078e0013 */
[----:B------:R-:W-:Y:S02]  /*c2f0*/  IMAD.MOV.U32 R5, RZ, RZ, R16 ;  /* 0x000000ffff057224 */ /* 0x000fe400078e0010 */
[----:B------:R-:W-:Y:S01]  /*c300*/  IMAD.MOV.U32 R4, RZ, RZ, R17 ;  /* 0x000000ffff047224 */ /* 0x000fe200078e0011 */
[----:B------:R-:W-:Y:S01]  /*c310*/  PRMT R29, R29, 0x5410, R6 ;  /* 0x000054101d1d7816 */ /* 0x000fe20000000006 */
[----:B------:R-:W-:Y:S01]  /*c320*/  IMAD.MOV.U32 R7, RZ, RZ, R18 ;  /* 0x000000ffff077224 */ /* 0x000fe200078e0012 */
[----:B------:R-:W-:Y:S01]  /*c330*/  PRMT R31, R5, 0x7610, R31 ;  /* 0x00007610051f7816 */ /* 0x000fe2000000001f */
[----:B---3--:R-:W-:Y:S01]  /*c340*/  IMAD.MOV.U32 R6, RZ, RZ, R15 ;  /* 0x000000ffff067224 */ /* 0x008fe200078e000f */
[----:B------:R-:W-:Y:S01]  /*c350*/  PRMT R30, R4, 0x7610, R30 ;  /* 0x00007610041e7816 */ /* 0x000fe2000000001e */
[----:B------:R-:W-:Y:S01]  /*c360*/  IMAD.MOV.U32 R5, RZ, RZ, R12 ;  /* 0x000000ffff057224 */ /* 0x000fe200078e000c */
[----:B------:R-:W-:Y:S01]  /*c370*/  PRMT R32, R32, 0x5410, R7 ;  /* 0x0000541020207816 */ /* 0x000fe20000000007 */
[----:B------:R-:W-:Y:S01]  /*c380*/  IMAD.MOV.U32 R4, RZ, RZ, R13 ;  /* 0x000000ffff047224 */ /* 0x000fe200078e000d */
[----:B------:R-:W-:-:S02]  /*c390*/  MOV R7, R14 ;  /* 0x0000000e00077202 */ /* 0x000fc40000000f00 */
[----:B------:R-:W-:Y:S02]  /*c3a0*/  PRMT R34, R6, 0x7610, R34 ;  /* 0x0000761006227816 */ /* 0x000fe40000000022 */
[----:B------:R-:W-:Y:S02]  /*c3b0*/  PRMT R35, R7, 0x7610, R35 ;  /* 0x0000761007237816 */ /* 0x000fe40000000023 */
[----:B------:R-:W-:Y:S01]  /*c3c0*/  PRMT R29, R5, 0x7610, R29 ;  /* 0x00007610051d7816 */ /* 0x000fe2000000001d */
[----:B------:R-:W-:Y:S01]  /*c3d0*/  CS2R R6, SRZ ;  /* 0x0000000000067805 */ /* 0x000fe2000001ff00 */
[----:B------:R-:W-:Y:S02]  /*c3e0*/  PRMT R32, R4, 0x7610, R32 ;  /* 0x0000761004207816 */ /* 0x000fe40000000020 */
[----:B------:R-:W-:Y:S01]  /*c3f0*/  CS2R R4, SRZ ;  /* 0x0000000000047805 */ /* 0x000fe2000001ff00 */
[----:B------:R-:W-:Y:S05]  /*c400*/  @P0 BRA `(.L_x_1733) ;  /* 0x000000c000000947 */ /* 0x000fea0003800000 */
[----:B----4-:R-:W-:Y:S01]  /*c410*/  CS2R R8, SRZ ;  /* 0x0000000000087805 */ /* 0x010fe2000001ff00 */
[----:B------:R-:W-:Y:S01]  /*c420*/  CS2R R6, SRZ ;  /* 0x0000000000067805 */ /* 0x000fe2000001ff00 */
[----:B------:R-:W-:Y:S01]  /*c430*/  CS2R R4, SRZ ;  /* 0x0000000000047805 */ /* 0x000fe2000001ff00 */
[----:B------:R-:W-:Y:S05]  /*c440*/  @P2 BRA `(.L_x_1733) ;  /* 0x0000008000002947 */ /* 0x000fea0003800000 */
[C---:B------:R-:W-:Y:S01]  /*c450*/  IMAD.SHL.U32 R6, R84.reuse, 0x2, RZ ;  /* 0x0000000254067824 */ /* 0x040fe200078e00ff */
[----:B------:R-:W-:-:S04]  /*c460*/  SHF.L.U64.HI R7, R84, 0x1, R85 ;  /* 0x0000000154077819 */ /* 0x000fc80000010255 */
[-C--:B------:R-:W-:Y:S02]  /*c470*/  IADD3 R4, P1, R23, R6.reuse, RZ ;  /* 0x0000000617047210 */ /* 0x080fe40007f3e0ff */
[----:B------:R-:W-:-:S03]  /*c480*/  IADD3 R6, P0, R24, R6, RZ ;  /* 0x0000000618067210 */ /* 0x000fc60007f1e0ff */
[--C-:B------:R-:W-:Y:S02]  /*c490*/  IMAD.X R5, R26, 0x1, R7.reuse, P1 ;  /* 0x000000011a057824 */ /* 0x100fe400008e0607 */
[----:B------:R-:W-:-:S03]  /*c4a0*/  IMAD.X R7, R25, 0x1, R7, P0 ;  /* 0x0000000119077824 */ /* 0x000fc600000e0607 */
[----:B------:R1:W5:Y:S04]  /*c4b0*/  LD.E.128 R8, [R4.64] ;  /* 0x0000000804087980 */ /* 0x000368000c101d00 */
[----:B-1----:R-:W5:Y:S02]  /*c4c0*/  LD.E.128 R4, [R6.64] ;  /* 0x0000000806047980 */ /* 0x002f64000c101d00 */
.L_x_1733:
[----:B----4-:R-:W-:Y:S05]  /*c4d0*/  BSYNC B0 ;  /* 0x0000000000007941 */ /* 0x010fea0003800000 */
.L_x_1732:
[----:B------:R-:W1:Y:S01]  /*c4e0*/  SHFL.IDX PT, R26, R22, 0x2, 0x1c1f ;  /* 0x005c1f00161a7f89 */ /* 0x000e6200000e0000 */
[----:B------:R-:W-:Y:S01]  /*c4f0*/  IADD3 R23, R20, 0x40, RZ ;  /* 0x0000004014177810 */ /* 0x000fe20007ffe0ff */
[----:B------:R-:W-:Y:S01]  /*c500*/  CS2R R46, SRZ ;  /* 0x00000000002e7805 */ /* 0x000fe2000001ff00 */
[----:B------:R-:W-:Y:S01]  /*c510*/  CS2R R44, SRZ ;  /* 0x00000000002c7805 */ /* 0x000fe2000001ff00 */
[----:B------:R-:W2:Y:S01]  /*c520*/  SHFL.IDX PT, R27, R21, 0x2, 0x1c1f ;  /* 0x005c1f00151b7f89 */ /* 0x000ea200000e0000 */
[----:B------:R-:W-:-:S03]  /*c530*/  ISETP.GE.OR P0, PT, R23, R0, P2 ;  /* 0x000000001700720c */ /* 0x000fc60001706670 */
[----:B------:R-:W3:Y:S04]  /*c540*/  SHFL.IDX PT, R24, R3, 0x2, 0x1c1f ;  /* 0x005c1f0003187f89 */ /* 0x000ee800000e0000 */
[----:B------:R-:W4:Y:S06]  /*c550*/  SHFL.IDX PT, R28, R2, 0x2, 0x1c1f ;  /* 0x005c1f00021c7f89 */ /* 0x000f2c00000e0000 */
[C---:B------:R-:W-:Y:S01]  /*c560*/  @!P0 IMAD.SHL.U32 R23, R84.reuse, 0x2, RZ ;  /* 0x0000000254178824 */ /* 0x040fe200078e00ff */
[----:B------:R-:W-:-:S04]  /*c570*/  @!P0 SHF.L.U64.HI R25, R84, 0x1, R85 ;  /* 0x0000000154198819 */ /* 0x000fc80000010255 */
[----:B-1----:R-:W-:-:S05]  /*c580*/  @!P0 IADD3 R26, P1, R26, R23, RZ ;  /* 0x000000171a1a8210 */ /* 0x002fca0007f3e0ff */
[----:B--2---:R-:W-:Y:S01]  /*c590*/  @!P0 IMAD.X R27, R27, 0x1, R25, P1 ;  /* 0x000000011b1b8824 */ /* 0x004fe200008e0619 */
[----:B---3--:R-:W-:Y:S01]  /*c5a0*/  @!P0 IADD3 R24, P1, R24, R23, RZ ;  /* 0x0000001718188210 */ /* 0x008fe20007f3e0ff */
[----:B------:R-:W-:-:S03]  /*c5b0*/  CS2R R42, SRZ ;  /* 0x00000000002a7805 */ /* 0x000fc6000001ff00 */
[----:B------:R-:W2:Y:S01]  /*c5c0*/  @!P0 LD.E.128 R44, [R26.64] ;  /* 0x000000081a2c8980 */ /* 0x000ea2000c101d00 */
[----:B------:R-:W-:Y:S01]  /*c5d0*/  CS2R R40, SRZ ;  /* 0x0000000000287805 */ /* 0x000fe2000001ff00 */
[----:B----4-:R-:W-:-:S05]  /*c5e0*/  @!P0 IMAD.X R25, R28, 0x1, R25, P1 ;  /* 0x000000011c198824 */ /* 0x010fca00008e0619 */
[----:B------:R1:W3:Y:S01]  /*c5f0*/  @!P0 LD.E.128 R40, [R24.64] ;  /* 0x0000000818288980 */ /* 0x0002e2000c101d00 */
[----:B------:R-:W-:Y:S01]  /*c600*/  IADD3 R20, R20, 0x60, RZ ;  /* 0x0000006014147810 */ /* 0x000fe20007ffe0ff */
[----:B-----5:R-:W-:Y:S01]  /*c610*/  IMAD.MOV.U32 R23, RZ, RZ, R8 ;  /* 0x000000ffff177224 */ /* 0x020fe200078e0008 */
[----:B------:R-:W-:Y:S01]  /*c620*/  BSSY B0, `(.L_x_1734) ;  /* 0x000002e000007945 */ /* 0x000fe20003800000 */
[----:B------:R-:W4:Y:S01]  /*c630*/  SHFL.IDX PT, R22, R22, 0x3, 0x1c1f ;  /* 0x007c1f0016167f89 */ /* 0x000f2200000e0000 */
[----:B------:R-:W-:Y:S01]  /*c640*/  ISETP.GE.AND P0, PT, R20, R0, PT ;  /* 0x000000001400720c */ /* 0x000fe20003f06270 */
[----:B------:R-:W-:Y:S01]  /*c650*/  CS2R R54, SRZ ;  /* 0x0000000000367805 */ /* 0x000fe2000001ff00 */
[----:B------:R-:W-:Y:S01]  /*c660*/  MOV R20, R9 ;  /* 0x0000000900147202 */ /* 0x000fe20000000f00 */
[----:B------:R-:W-:Y:S01]  /*c670*/  CS2R R52, SRZ ;  /* 0x0000000000347805 */ /* 0x000fe2000001ff00 */
[----:B------:R-:W-:Y:S01]  /*c680*/  CS2R R50, SRZ ;  /* 0x0000000000327805 */ /* 0x000fe2000001ff00 */
[----:B------:R-:W-:Y:S01]  /*c690*/  CS2R R48, SRZ ;  /* 0x0000000000307805 */ /* 0x000fe2000001ff00 */
[----:B------:R-:W-:Y:S01]  /*c6a0*/  PRMT R61, R20, 0x5410, R23 ;  /* 0x00005410143d7816 */ /* 0x000fe20000000017 */
[----:B------:R-:W-:-:S02]  /*c6b0*/  IMAD.MOV.U32 R23, RZ, RZ, R4 ;  /* 0x000000ffff177224 */ /* 0x000fc400078e0004 */
[----:B------:R-:W-:-:S05]  /*c6c0*/  IMAD.MOV.U32 R20, RZ, RZ, R5 ;  /* 0x000000ffff147224 */ /* 0x000fca00078e0005 */
[----:B------:R-:W-:Y:S02]  /*c6d0*/  PRMT R59, R20, 0x5410, R23 ;  /* 0x00005410143b7816 */ /* 0x000fe40000000017 */
[----:B------:R-:W2:Y:S01]  /*c6e0*/  SHFL.IDX PT, R23, R3, 0x3, 0x1c1f ;  /* 0x007c1f0003177f89 */ /* 0x000ea200000e0000 */
[----:B-1----:R-:W-:Y:S02]  /*c6f0*/  IMAD.MOV.U32 R25, RZ, RZ, R10 ;  /* 0x000000ffff197224 */ /* 0x002fe400078e000a */
[----:B------:R-:W-:-:S05]  /*c700*/  IMAD.MOV.U32 R24, RZ, RZ, R11 ;  /* 0x000000ffff187224 */ /* 0x000fca00078e000b */
[----:B------:R-:W-:Y:S01]  /*c710*/  PRMT R63, R24, 0x5410, R25 ;  /* 0x00005410183f7816 */ /* 0x000fe20000000019 */
[----:B------:R-:W-:Y:S02]  /*c720*/  IMAD.MOV.U32 R25, RZ, RZ, R6 ;  /* 0x000000ffff197224 */ /* 0x000fe400078e0006 */
[----:B------:R-:W-:-:S05]  /*c730*/  IMAD.MOV.U32 R24, RZ, RZ, R7 ;  /* 0x000000ffff187224 */ /* 0x000fca00078e0007 */
[----:B------:R-:W-:Y:S02]  /*c740*/  PRMT R62, R24, 0x5410, R25 ;  /* 0x00005410183e7816 */ /* 0x000fe40000000019 */
[----:B------:R-:W1:Y:S04]  /*c750*/  SHFL.IDX PT, R24, R2, 0x3, 0x1c1f ;  /* 0x007c1f0002187f89 */ /* 0x000e6800000e0000 */
[----:B------:R1:W1:Y:S01]  /*c760*/  SHFL.IDX PT, R25, R21, 0x3, 0x1c1f ;  /* 0x007c1f0015197f89 */ /* 0x00026200000e0000 */
[----:B--2---:R-:W-:Y:S01]  /*c770*/  IMAD.MOV.U32 R20, RZ, RZ, R47 ;  /* 0x000000ffff147224 */ /* 0x004fe200078e002f */
[----:B-1----:R-:W-:Y:S01]  /*c780*/  MOV R21, R46 ;  /* 0x0000002e00157202 */ /* 0x002fe20000000f00 */
[----:B------:R-:W-:Y:S02]  /*c790*/  IMAD.MOV.U32 R3, RZ, RZ, R44 ;  /* 0x000000ffff037224 */ /* 0x000fe400078e002c */
[----:B------:R-:W-:Y:S01]  /*c7a0*/  IMAD.MOV.U32 R2, RZ, RZ, R45 ;  /* 0x000000ffff027224 */ /* 0x000fe200078e002d */
[----:B------:R-:W-:Y:S01]  /*c7b0*/  PRMT R67, R20, 0x5410, R21 ;  /* 0x0000541014437816 */ /* 0x000fe20000000015 */
[----:B---3--:R-:W-:-:S03]  /*c7c0*/  IMAD.MOV.U32 R21, RZ, RZ, R42 ;  /* 0x000000ffff157224 */ /* 0x008fc600078e002a */
[----:B------:R-:W-:Y:S01]  /*c7d0*/  PRMT R65, R2, 0x5410, R3 ;  /* 0x0000541002417816 */ /* 0x000fe20000000003 */
[----:B------:R-:W-:Y:S01]  /*c7e0*/  IMAD.MOV.U32 R3, RZ, RZ, R40 ;  /* 0x000000ffff037224 */ /* 0x000fe200078e0028 */
[----:B------:R-:W-:Y:S01]  /*c7f0*/  MOV R20, R43 ;  /* 0x0000002b00147202 */ /* 0x000fe20000000f00 */
[----:B------:R-:W-:-:S03]  /*c800*/  IMAD.MOV.U32 R2, RZ, RZ, R41 ;  /* 0x000000ffff027224 */ /* 0x000fc600078e0029 */
[----:B------:R-:W-:Y:S02]  /*c810*/  PRMT R66, R20, 0x5410, R21 ;  /* 0x0000541014427816 */ /* 0x000fe40000000015 */
        /* <DEDUP_REMOVED lines=13> */
[----:B------:R1:W5:Y:S02]  /*c8f0*/  LD.E.128 R48, [R2.64] ;  /* 0x0000000802307980 */ /* 0x000364000c101d00 */
.L_x_1735:
[----:B----4-:R-:W-:Y:S05]  /*c900*/  BSYNC B0 ;  /* 0x0000000000007941 */ /* 0x010fea0003800000 */
.L_x_1734:
        /* <DEDUP_REMOVED lines=28> */
[----:B------:R-:W-:Y:S02]  /*cad0*/  SHF.R.U32.HI R2, RZ, 0x10, R19 ;  /* 0x00000010ff027819 */ /* 0x000fe40000011613 */
[----:B------:R-:W-:Y:S02]  /*cae0*/  SHF.R.U64 R16, R16, 0x10, R17 ;  /* 0x0000001010107819 */ /* 0x000fe40000001211 */
[--C-:B------:R-:W-:Y:S02]  /*caf0*/  SHF.R.U64 R12, R12, 0x10, R13.reuse ;  /* 0x000000100c0c7819 */ /* 0x100fe4000000120d */
[----:B------:R-:W-:Y:S02]  /*cb00*/  SHF.R.U32.HI R3, RZ, 0x10, R13 ;  /* 0x00000010ff037819 */ /* 0x000fe4000001160d */
[C---:B------:R-:W-:Y:S02]  /*cb10*/  PRMT R36, R29.reuse, 0x5432, R2 ;  /* 0x000054321d247816 */ /* 0x040fe40000000002 */
[----:B------:R-:W-:-:S02]  /*cb20*/  PRMT R29, R29, 0x5410, R12 ;  /* 0x000054101d1d7816 */ /* 0x000fc4000000000c */
[----:B------:R-:W-:Y:S02]  /*cb30*/  PRMT R28, R32, 0x5410, R3 ;  /* 0x00005410201c7816 */ /* 0x000fe40000000003 */
[--C-:B------:R-:W-:Y:S02]  /*cb40*/  SHF.R.U64 R13, R14, 0x10, R15.reuse ;  /* 0x000000100e0d7819 */ /* 0x100fe4000000120f */
[----:B------:R-:W-:Y:S02]  /*cb50*/  SHF.R.U32.HI R14, RZ, 0x10, R15 ;  /* 0x00000010ff0e7819 */ /* 0x000fe4000001160f */
[----:B------:R-:W-:Y:S02]  /*cb60*/  PRMT R31, R31, 0x5410, R16 ;  /* 0x000054101f1f7816 */ /* 0x000fe40000000010 */
[----:B------:R-:W-:Y:S02]  /*cb70*/  PRMT R35, R35, 0x5410, R13 ;  /* 0x0000541023237816 */ /* 0x000fe4000000000d */
[----:B------:R-:W-:-:S05]  /*cb80*/  PRMT R34, R34, 0x5410, R14 ;  /* 0x0000541022227816 */ /* 0x000fca000000000e */
[----:B------:R-:W-:Y:S01]  /*cb90*/  IMAD.U32 R58, R34, 0x10000, RZ ;  /* 0x00010000223a7824 */ /* 0x000fe200078e00ff */
[----:B--2---:R-:W-:-:S04]  /*cba0*/  LOP3.LUT R0, R23, 0x38, R0, 0xf8, !PT ;  /* 0x0000003817007812 */ /* 0x004fc800078ef800 */
[----:B---3--:R-:W-:Y:S01]  /*cbb0*/  LOP3.LUT R0, R0, R22, RZ, 0x3c, !PT ;  /* 0x0000001600007212 */ /* 0x008fe200078e3cff */
[----:B----4-:R-:W1:Y:S04]  /*cbc0*/  LDS.128 R24, [R75] ;  /* 0x000000004b187984 */ /* 0x010e680000000c00 */
[----:B------:R-:W-:-:S04]  /*cbd0*/  IMAD.IADD R0, R21, 0x1, R0 ;  /* 0x0000000115007824 */ /* 0x000fc800078e0200 */
[----:B------:R-:W-:-:S05]  /*cbe0*/  IMAD.SHL.U32 R38, R0, 0x2, RZ ;  /* 0x0000000200267824 */ /* 0x000fca00078e00ff */
[----:B------:R-:W2:Y:S01]  /*cbf0*/  LDS.128 R20, [R38+0x5100] ;  /* 0x0051000026147984 */ /* 0x000ea20000000c00 */
[----:B------:R-:W-:Y:S02]  /*cc00*/  SHF.R.U32.HI R0, RZ, 0x10, R17 ;  /* 0x00000010ff007819 */ /* 0x000fe40000011611 */
[----:B------:R-:W-:-:S04]  /*cc10*/  SHF.R.U64 R17, R18, 0x10, R19 ;  /* 0x0000001012117819 */ /* 0x000fc80000001213 */
[----:B------:R-:W-:Y:S02]  /*cc20*/  PRMT R37, R32, 0x5432, R17 ;  /* 0x0000543220257816 */ /* 0x000fe40000000011 */
[----:B------:R-:W-:Y:S02]  /*cc30*/  PRMT R30, R30, 0x5410, R0 ;  /* 0x000054101e1e7816 */ /* 0x000fe40000000000 */
[C---:B-1----:R-:W-:Y:S01]  /*cc40*/  SHF.L.U32 R32, R25.reuse, 0x10, RZ ;  /* 0x0000001019207819 */ /* 0x042fe200000006ff */
[C---:B------:R-:W-:Y:S01]  /*cc50*/  IMAD.U32 R18, R26.reuse, 0x10000, RZ ;  /* 0x000100001a127824 */ /* 0x040fe200078e00ff */
[----:B------:R-:W-:Y:S01]  /*cc60*/  LOP3.LUT R19, R25, 0xffff0000, RZ, 0xc0, !PT ;  /* 0xffff000019137812 */ /* 0x000fe200078ec0ff */
[C---:B------:R-:W-:Y:S01]  /*cc70*/  IMAD.U32 R17, R27.reuse, 0x10000, RZ ;  /* 0x000100001b117824 */ /* 0x040fe200078e00ff */
[----:B------:R-:W-:Y:S02]  /*cc80*/  LOP3.LUT R25, R26, 0xffff0000, RZ, 0xc0, !PT ;  /* 0xffff00001a197812 */ /* 0x000fe400078ec0ff */
[----:B------:R-:W-:Y:S01]  /*cc90*/  LOP3.LUT R26, R27, 0xffff0000, RZ, 0xc0, !PT ;  /* 0xffff00001b1a7812 */ /* 0x000fe200078ec0ff */
[----:B------:R-:W-:-:S02]  /*cca0*/  IMAD.U32 R27, R29, 0x10000, RZ ;  /* 0x000100001d1b7824 */ /* 0x000fc400078e00ff */
[----:B--2---:R-:W-:Y:S01]  /*ccb0*/  IMAD.U32 R16, R20, 0x10000, RZ ;  /* 0x0001000014107824 */ /* 0x004fe200078e00ff */
[C---:B------:R-:W-:Y:S01]  /*ccc0*/  SHF.L.U32 R14, R21.reuse, 0x10, RZ ;  /* 0x00000010150e7819 */ /* 0x040fe200000006ff */
[----:B------:R-:W-:Y:S01]  /*ccd0*/  IMAD.U32 R33, R24, 0x10000, RZ ;  /* 0x0001000018217824 */ /* 0x000fe200078e00ff */
[----:B------:R-:W-:Y:S01]  /*cce0*/  LOP3.LUT R15, R20, 0xffff0000, RZ, 0xc0, !PT ;  /* 0xffff0000140f7812 */ /* 0x000fe200078ec0ff */
[----:B------:R-:W-:Y:S01]  /*ccf0*/  FMUL.FTZ R20, R16, R27 ;  /* 0x0000001b10147220 */ /* 0x000fe20000410000 */
[----:B------:R-:W-:Y:S01]  /*cd00*/  LOP3.LUT R13, R21, 0xffff0000, RZ, 0xc0, !PT ;  /* 0xffff0000150d7812 */ /* 0x000fe200078ec0ff */
[----:B------:R-:W-:Y:S01]  /*cd10*/  IMAD.U32 R21, R31, 0x10000, RZ ;  /* 0x000100001f157824 */ /* 0x000fe200078e00ff */
[C---:B------:R-:W-:Y:S01]  /*cd20*/  LOP3.LUT R0, R23.reuse, 0xffff0000, RZ, 0xc0, !PT ;  /* 0xffff000017007812 */ /* 0x040fe200078ec0ff */
[----:B------:R-:W-:Y:S02]  /*cd30*/  IMAD.U32 R2, R23, 0x10000, RZ ;  /* 0x0001000017027824 */ /* 0x000fe400078e00ff */
[----:B------:R-:W-:Y:S01]  /*cd40*/  IMAD.U32 R23, R28, 0x10000, RZ ;  /* 0x000100001c177824 */ /* 0x000fe200078e00ff */
[----:B------:R-:W-:Y:S01]  /*cd50*/  SHF.L.U32 R12, R22, 0x10, RZ ;  /* 0x00000010160c7819 */ /* 0x000fe200000006ff */
[-C--:B------:R-:W-:Y:S01]  /*cd60*/  FMUL.FTZ R16, R16, R21.reuse ;  /* 0x0000001510107220 */ /* 0x080fe20000410000 */
[----:B------:R-:W-:Y:S01]  /*cd70*/  LOP3.LUT R3, R22, 0xffff0000, RZ, 0xc0, !PT ;  /* 0xffff000016037812 */ /* 0x000fe200078ec0ff */
[----:B------:R-:W-:Y:S01]  /*cd80*/  FFMA.FTZ R56, R33, R21, -R20 ;  /* 0x0000001521387223 */ /* 0x000fe20000010814 */
[----:B------:R-:W-:Y:S01]  /*cd90*/  SHF.L.U32 R22, R36, 0x10, RZ ;  /* 0x0000001024167819 */ /* 0x000fe200000006ff */
[----:B------:R-:W-:-:S02]  /*cda0*/  IMAD.U32 R21, R30, 0x10000, RZ ;  /* 0x000100001e157824 */ /* 0x000fc400078e00ff */
[C---:B------:R-:W-:Y:S02]  /*cdb0*/  FMUL.FTZ R20, R14.reuse, R23 ;  /* 0x000000170e147220 */ /* 0x040fe40000410000 */
[----:B------:R-:W-:Y:S02]  /*cdc0*/  FFMA.FTZ R39, R33, R27, R16 ;  /* 0x0000001b21277223 */ /* 0x000fe40000010010 */
[-C--:B------:R-:W-:Y:S02]  /*cdd0*/  FMUL.FTZ R16, R14, R21.reuse ;  /* 0x000000150e107220 */ /* 0x080fe40000410000 */
[----:B------:R-:W-:Y:S01]  /*cde0*/  FFMA.FTZ R33, R32, R21, -R20 ;  /* 0x0000001520217223 */ /* 0x000fe20000010814 */
[----:B------:R-:W-:Y:S01]  /*cdf0*/  LOP3.LUT R21, R29, 0xffff0000, RZ, 0xc0, !PT ;  /* 0xffff00001d157812 */ /* 0x000fe200078ec0ff */
[C---:B------:R-:W-:Y:S02]  /*ce00*/  FMUL.FTZ R14, R2.reuse, R58 ;  /* 0x0000003a020e7220 */ /* 0x040fe40000410000 */
[-C--:B------:R-:W-:Y:S01]  /*ce10*/  FMUL.FTZ R2, R2, R22.reuse ;  /* 0x0000001602027220 */ /* 0x080fe20000410000 */
[----:B------:R-:W-:Y:S01]  /*ce20*/  LOP3.LUT R24, R24, 0xffff0000, RZ, 0xc0, !PT ;  /* 0xffff000018187812 */ /* 0x000fe200078ec0ff */
[----:B------:R-:W-:Y:S01]  /*ce30*/  FFMA.FTZ R27, R17, R22, -R14 ;  /* 0x00000016111b7223 */ /* 0x000fe2000001080e */
[----:B------:R-:W-:Y:S01]  /*ce40*/  LOP3.LUT R14, R31, 0xffff0000, RZ, 0xc0, !PT ;  /* 0xffff00001f0e7812 */ /* 0x000fe200078ec0ff */
[----:B------:R-:W-:Y:S01]  /*ce50*/  FFMA.FTZ R22, R17, R58, R2 ;  /* 0x0000003a11167223 */ /* 0x000fe20000010002 */
[----:B------:R-:W-:Y:S01]  /*ce60*/  LOP3.LUT R17, R30, 0xffff0000, RZ, 0xc0, !PT ;  /* 0xffff00001e117812 */ /* 0x000fe200078ec0ff */
[----:B------:R-:W-:Y:S01]  /*ce70*/  FMUL.FTZ R2, R15, R21 ;  /* 0x000000150f027220 */ /* 0x000fe20000410000 */
[----:B------:R-:W-:Y:S01]  /*ce80*/  LOP3.LUT R20, R28, 0xffff0000, RZ, 0xc0, !PT ;  /* 0xffff00001c147812 */ /* 0x000fe200078ec0ff */
[----:B------:R-:W-:-:S02]  /*ce90*/  IMAD.U32 R29, R35, 0x10000, RZ ;  /* 0x00010000231d7824 */ /* 0x000fc400078e00ff */
[----:B------:R-:W-:Y:S02]  /*cea0*/  FFMA.FTZ R23, R32, R23, R16 ;  /* 0x0000001720177223 */ /* 0x000fe40000010010 */
[-C--:B------:R-:W-:Y:S02]  /*ceb0*/  FMUL.FTZ R15, R15, R14.reuse ;  /* 0x0000000e0f0f7220 */ /* 0x080fe40000410000 */
[----:B------:R-:W-:Y:S02]  /*cec0*/  FFMA.FTZ R16, R24, R14, -R2 ;  /* 0x0000000e18107223 */ /* 0x000fe40000010802 */
[C---:B------:R-:W-:Y:S02]  /*ced0*/  FMUL.FTZ R14, R13.reuse, R20 ;  /* 0x000000140d0e7220 */ /* 0x040fe40000410000 */
[----:B------:R-:W-:Y:S02]  /*cee0*/  FMUL.FTZ R2, R13, R17 ;  /* 0x000000110d027220 */ /* 0x000fe40000410000 */
[----:B------:R-:W-:-:S02]  /*cef0*/  IMAD.U32 R28, R37, 0x10000, RZ ;  /* 0x00010000251c7824 */ /* 0x000fc400078e00ff */
[C---:B------:R-:W-:Y:S02]  /*cf00*/  FMUL.FTZ R13, R12.reuse, R29 ;  /* 0x0000001d0c0d7220 */ /* 0x040fe40000410000 */
[C---:B------:R-:W-:Y:S02]  /*cf10*/  FFMA.FTZ R17, R19.reuse, R17, -R14 ;  /* 0x0000001113117223 */ /* 0x040fe4000001080e */
[----:B------:R-:W-:Y:S02]  /*cf20*/  FFMA.FTZ R20, R19, R20, R2 ;  /* 0x0000001413147223 */ /* 0x000fe40000010002 */
[-C--:B------:R-:W-:Y:S02]  /*cf30*/  FMUL.FTZ R2, R12, R28.reuse ;  /* 0x0000001c0c027220 */ /* 0x080fe40000410000 */
[----:B------:R-:W-:Y:S01]  /*cf40*/  FFMA.FTZ R19, R18, R28, -R13 ;  /* 0x0000001c12137223 */ /* 0x000fe2000001080d */
[----:B------:R-:W-:Y:S01]  /*cf50*/  LOP3.LUT R28, R35, 0xffff0000, RZ, 0xc0, !PT ;  /* 0xffff0000231c7812 */ /* 0x000fe200078ec0ff */
[----:B------:R-:W-:Y:S01]  /*cf60*/  FFMA.FTZ R21, R24, R21, R15 ;  /* 0x0000001518157223 */ /* 0x000fe2000001000f */
[----:B------:R-:W-:-:S02]  /*cf70*/  LOP3.LUT R14, R37, 0xffff0000, RZ, 0xc0, !PT ;  /* 0xffff0000250e7812 */ /* 0x000fc400078ec0ff */
[----:B------:R-:W-:Y:S02]  /*cf80*/  LOP3.LUT R24, R34, 0xffff0000, RZ, 0xc0, !PT ;  /* 0xffff000022187812 */ /* 0x000fe400078ec0ff */
[----:B------:R-:W-:Y:S01]  /*cf90*/  LOP3.LUT R13, R36, 0xffff0000, RZ, 0xc0, !PT ;  /* 0xffff0000240d7812 */ /* 0x000fe200078ec0ff */
[----:B------:R-:W-:Y:S02]  /*cfa0*/  FFMA.FTZ R15, R18, R29, R2 ;  /* 0x0000001d120f7223 */ /* 0x000fe40000010002 */
[C---:B------:R-:W-:Y:S02]  /*cfb0*/  FMUL.FTZ R12, R3.reuse, R28 ;  /* 0x0000001c030c7220 */ /* 0x040fe40000410000 */
[----:B------:R-:W-:Y:S02]  /*cfc0*/  FMUL.FTZ R3, R3, R14 ;  /* 0x0000000e03037220 */ /* 0x000fe40000410000 */
[C---:B------:R-:W-:Y:S02]  /*cfd0*/  FMUL.FTZ R2, R0.reuse, R24 ;  /* 0x0000001800027220 */ /* 0x040fe40000410000 */
[----:B------:R-:W-:-:S02]  /*cfe0*/  FMUL.FTZ R0, R0, R13 ;  /* 0x0000000d00007220 */ /* 0x000fc40000410000 */
[C---:B------:R-:W-:Y:S02]  /*cff0*/  FFMA.FTZ R14, R25.reuse, R14, -R12 ;  /* 0x0000000e190e7223 */ /* 0x040fe4000001080c */
[----:B------:R-:W-:Y:S02]  /*d000*/  FFMA.FTZ R3, R25, R28, R3 ;  /* 0x0000001c19037223 */ /* 0x000fe40000010003 */
[C---:B------:R-:W-:Y:S02]  /*d010*/  FFMA.FTZ R2, R26.reuse, R13, -R2 ;  /* 0x0000000d1a027223 */ /* 0x040fe40000010802 */
[----:B------:R-:W-:Y:S01]  /*d020*/  FFMA.FTZ R0, R26, R24, R0 ;  /* 0x000000181a007223 */ /* 0x000fe20000010000 */
[----:B------:R-:W-:Y:S02]  /*d030*/  F2FP.BF16.PACK_AB R18, R14, R19 ;  /* 0x000000130e12723e */ /* 0x000fe400000010ff */
[----:B------:R-:W-:Y:S02]  /*d040*/  F2FP.BF16.PACK_AB R16, R16, R56 ;  /* 0x000000381010723e */ /* 0x000fe400000010ff */
[----:B------:R-:W-:-:S02]  /*d050*/  F2FP.BF16.PACK_AB R17, R17, R33 ;  /* 0x000000211111723e */ /* 0x000fc400000010ff */
[----:B------:R-:W-:Y:S02]  /*d060*/  F2FP.BF16.PACK_AB R14, R3, R15 ;  /* 0x0000000f030e723e */ /* 0x000fe400000010ff */
[----:B------:R-:W-:Y:S02]  /*d070*/  F2FP.BF16.PACK_AB R19, R2, R27 ;  /* 0x0000001b0213723e */ /* 0x000fe400000010ff */
[----:B------:R-:W-:Y:S02]  /*d080*/  F2FP.BF16.PACK_AB R12, R21, R39 ;  /* 0x00000027150c723e */ /* 0x000fe400000010ff */
[----:B------:R-:W-:Y:S02]  /*d090*/  F2FP.BF16.PACK_AB R13, R20, R23 ;  /* 0x00000017140d723e */ /* 0x000fe400000010ff */
[----:B------:R-:W-:Y:S01]  /*d0a0*/  F2FP.BF16.PACK_AB R15, R0, R22 ;  /* 0x00000016000f723e */ /* 0x000fe200000010ff */
[----:B------:R1:W-:Y:S04]  /*d0b0*/  STS.128 [R75], R16 ;  /* 0x000000104b007388 */ /* 0x0003e80000000c00 */
[----:B------:R1:W-:Y:S02]  /*d0c0*/  STS.128 [R38+0x5100], R12 ;  /* 0x0051000c26007388 */ /* 0x0003e40000000c00 */
.L_x_1737:
[----:B------:R-:W-:Y:S05]  /*d0d0*/  BSYNC B0 ;  /* 0x0000000000007941 */ /* 0x000fea0003800000 */
.L_x_1736:
        /* <DEDUP_REMOVED lines=32> */
[----:B------:R-:W-:Y:S02]  /*d2e0*/  PRMT R11, R59, 0x5432, R4 ;  /* 0x000054323b0b7816 */ /* 0x000fe40000000004 */
        /* <DEDUP_REMOVED lines=77> */
.L_x_1739:
[----:B------:R-:W-:Y:S05]  /*d7c0*/  BSYNC B0 ;  /* 0x0000000000007941 */ /* 0x000fea0003800000 */
.L_x_1738:
        /* <DEDUP_REMOVED lines=110> */
.L_x_1741:
[----:B------:R-:W-:Y:S05]  /*deb0*/  BSYNC B0 ;  /* 0x0000000000007941 */ /* 0x000fea0003800000 */
.L_x_1740:
        /* <DEDUP_REMOVED lines=109> */
.L_x_1729:
[----:B------:R-:W-:Y:S05]  /*e590*/  BSYNC B2 ;  /* 0x0000000000027941 */ /* 0x000fea0003800000 */
.L_x_1707:
[----:B------:R-:W-:Y:S01]  /*e5a0*/  IMAD R0, R73, c[0x0][0x208], RZ ;  /* 0x0000820049007a24 */ /* 0x000fe200078e02ff */
[----:B------:R-:W-:-:S04]  /*e5b0*/  DEPBAR.LE SB0, 0x0 ;  /* 0x000080000000791a */ /* 0x000fc80000000000 */
[C---:B-1----:R-:W-:Y:S01]  /*e5c0*/  IMAD.WIDE.U32 R2, R231.reuse, c[0x0][0x208], RZ ;  /* 0x00008200e7027a25 */ /* 0x042fe200078e00ff */
[----:B------:R-:W-:Y:S01]  /*e5d0*/  BAR.SYNC.DEFER_BLOCKING 0x0 ;  /* 0x0000000000007b1d */ /* 0x000fe20000010000 */
[C---:B------:R-:W-:Y:S02]  /*e5e0*/  SHF.L.U32 R37, R244.reuse, 0x1, RZ ;  /* 0x00000001f4257819 */ /* 0x040fe400000006ff */
[----:B------:R-:W-:Y:S01]  /*e5f0*/  IMAD R0, R231, c[0x0][0x20c], R0 ;  /* 0x00008300e7007a24 */ /* 0x000fe200078e0200 */
[----:B------:R-:W-:Y:S01]  /*e600*/  SHF.L.U64.HI R36, R244, 0x1, R245 ;  /* 0x00000001f4247819 */ /* 0x000fe200000102f5 */
[----:B------:R-:W-:Y:S01]  /*e610*/  IMAD.WIDE.U32 R6, R68, c[0x0][0x210], RZ ;  /* 0x0000840044067a25 */ /* 0x000fe200078e00ff */
[----:B------:R-:W-:Y:S02]  /*e620*/  BSSY B0, `(.L_x_1742) ;  /* 0x0000189000007945 */ /* 0x000fe40003800000 */
[----:B------:R-:W-:Y:S01]  /*e630*/  IADD3 R3, R3, R0, RZ ;  /* 0x0000000003037210 */ /* 0x000fe20007ffe0ff */
[----:B------:R-:W-:Y:S01]  /*e640*/  IMAD R0, R74, c[0x0][0x218], RZ ;  /* 0x000086004a007a24 */ /* 0x000fe200078e02ff */
[----:B------:R-:W-:Y:S01]  /*e650*/  STL.64 [R1+0x8], R6 ;  /* 0x0000080601007387 */ /* 0x000fe20000100a00 */
[----:B------:R-:W-:-:S02]  /*e660*/  IMAD R4, R68, c[0x0][0x214], R7 ;  /* 0x0000850044047a24 */ /* 0x000fc400078e0207 */
[----:B------:R-:W-:-:S03]  /*e670*/  IMAD.WIDE.U32 R2, R220, c[0x0][0x218], R2 ;  /* 0x00008600dc027a25 */ /* 0x000fc600078e0002 */
[----:B------:R-:W-:Y:S01]  /*e680*/  STL [R1+0x4], R4 ;  /* 0x0000040401007387 */ /* 0x000fe20000100800 */
[----:B------:R-:W-:Y:S01]  /*e690*/  IMAD R0, R220, c[0x0][0x21c], R0 ;  /* 0x00008700dc007a24 */ /* 0x000fe200078e0200 */
[----:B------:R-:W-:-:S04]  /*e6a0*/  IADD3 R2, P0, R2, R6, RZ ;  /* 0x0000000602027210 */ /* 0x000fc80007f1e0ff */
[----:B------:R-:W-:Y:S02]  /*e6b0*/  IADD3.X R3, R4, R3, R0, P0, !PT ;  /* 0x0000000304037210 */ /* 0x000fe400007fe400 */
[C---:B------:R-:W-:Y:S01]  /*e6c0*/  LEA R0, P0, R2.reuse, c[0x0][0x1f8], 0x1 ;  /* 0x00007e0002007a11 */ /* 0x040fe200078008ff */
[----:B------:R-:W-:Y:S03]  /*e6d0*/  LDSM.16.M88.4 R32, [R198] ;  /* 0x00000000c620783b */ /* 0x000fe60000000200 */
[----:B------:R-:W-:Y:S01]  /*e6e0*/  LEA.HI.X R2, R2, c[0x0][0x1fc], R3, 0x1, P0 ;  /* 0x00007f0002027a11 */ /* 0x000fe200000f0c03 */
[----:B------:R-:W1:Y:S01]  /*e6f0*/  SHFL.IDX PT, R4, R0, 0x1, 0x181f ;  /* 0x00381f0000047f89 */ /* 0x000e6200000e0000 */
[----:B------:R-:W-:-:S03]  /*e700*/  ISETP.GE.AND P0, PT, R244, c[0x0][0x1d4], PT ;  /* 0x00007500f4007a0c */ /* 0x000fc60003f06270 */
[----:B------:R-:W2:Y:S04]  /*e710*/  SHFL.IDX PT, R3, R0, RZ, 0x181f ;  /* 0x00181fff00037589 */ /* 0x000ea800000e0000 */
[----:B------:R-:W3:Y:S04]  /*e720*/  SHFL.IDX PT, R6, R0, 0x2, 0x181f ;  /* 0x00581f0000067f89 */ /* 0x000ee800000e0000 */
[----:B------:R-:W4:Y:S04]  /*e730*/  SHFL.IDX PT, R7, R2, RZ, 0x181f ;  /* 0x00181fff02077589 */ /* 0x000f2800000e0000 */
[----:B------:R-:W5:Y:S04]  /*e740*/  SHFL.IDX PT, R9, R2, 0x1, 0x181f ;  /* 0x00381f0002097f89 */ /* 0x000f6800000e0000 */
[----:B------:R-:W-:Y:S04]  /*e750*/  LDSM.16.M88.4 R52, [R95] ;  /* 0x000000005f34783b */ /* 0x000fe80000000200 */
[----:B------:R-:W5:Y:S01]  /*e760*/  SHFL.IDX PT, R14, R2, 0x2, 0x181f ;  /* 0x00581f00020e7f89 */ /* 0x000f6200000e0000 */
[----:B-1----:R-:W-:-:S03]  /*e770*/  IADD3 R8, P3, R4, R37, RZ ;  /* 0x0000002504087210 */ /* 0x002fc60007f7e0ff */
[----:B------:R-:W1:Y:S01]  /*e780*/  SHFL.IDX PT, R5, R0, 0x3, 0x181f ;  /* 0x00781f0000057f89 */ /* 0x000e6200000e0000 */
[----:B--2---:R-:W-:-:S03]  /*e790*/  IADD3 R10, P1, R3, R37, RZ ;  /* 0x00000025030a7210 */ /* 0x004fc60007f3e0ff */
[----:B------:R-:W-:Y:S01]  /*e7a0*/  SHFL.IDX PT, R0, R0, 0x4, 0x181f ;  /* 0x00981f0000007f89 */ /* 0x000fe200000e0000 */
[----:B---3--:R-:W-:-:S03]  /*e7b0*/  IADD3 R6, P4, R6, R37, RZ ;  /* 0x0000002506067210 */ /* 0x008fc60007f9e0ff */
[----:B------:R-:W2:Y:S01]  /*e7c0*/  SHFL.IDX PT, R13, R2, 0x3, 0x181f ;  /* 0x00781f00020d7f89 */ /* 0x000ea200000e0000 */
[----:B----4-:R-:W-:-:S03]  /*e7d0*/  IADD3.X R11, R7, R36, RZ, P1, !PT ;  /* 0x00000024070b7210 */ /* 0x010fc60000ffe4ff */
[----:B------:R3:W4:Y:S01]  /*e7e0*/  SHFL.IDX PT, R12, R2, 0x4, 0x181f ;  /* 0x00981f00020c7f89 */ /* 0x00072200000e0000 */
[-C--:B-----5:R-:W-:Y:S02]  /*e7f0*/  IADD3.X R9, R9, R36.reuse, RZ, P3, !PT ;  /* 0x0000002409097210 */ /* 0x0a0fe40001ffe4ff */
[----:B------:R-:W-:Y:S01]  /*e800*/  ISETP.LT.OR P3, PT, R60, 0x1, P0 ;  /* 0x000000013c00780c */ /* 0x000fe20000761670 */
[----:B------:R-:W5:Y:S04]  /*e810*/  LDSM.16.M88.4 R28, [R198+0x2000] ;  /* 0x00200000c61c783b */ /* 0x000f680000000200 */
[----:B------:R-:W-:Y:S01]  /*e820*/  LDSM.16.M88.4 R24, [R201] ;  /* 0x00000000c918783b */ /* 0x000fe20000000200 */
[----:B------:R-:W-:Y:S02]  /*e830*/  IADD3.X R7, R14, R36, RZ, P4, !PT ;  /* 0x000000240e077210 */ /* 0x000fe400027fe4ff */
[----:B------:R-:W-:Y:S01]  /*e840*/  ISETP.LT.OR P4, PT, R60, 0x11, P0 ;  /* 0x000000113c00780c */ /* 0x000fe20000781670 */
[----:B------:R-:W5:Y:S01]  /*e850*/  LDSM.16.M88.4 R48, [R202] ;  /* 0x00000000ca30783b */ /* 0x000f620000000200 */
[----:B-1----:R-:W-:-:S03]  /*e860*/  IADD3 R4, P2, R5, R37, RZ ;  /* 0x0000002505047210 */ /* 0x002fc60007f5e0ff */
[----:B------:R-:W-:Y:S01]  /*e870*/  LDSM.16.M88.4 R56, [R95+0x800] ;  /* 0x000800005f38783b */ /* 0x000fe20000000200 */
[----:B--2---:R-:W-:-:S03]  /*e880*/  IADD3.X R5, R13, R36, RZ, P2, !PT ;  /* 0x000000240d057210 */ /* 0x004fc600017fe4ff */
[----:B------:R-:W-:Y:S01]  /*e890*/  LDSM.16.M88.4 R100, [R95+0x1000] ;  /* 0x001000005f64783b */ /* 0x000fe20000000200 */
[----:B------:R-:W-:Y:S01]  /*e8a0*/  ISETP.LT.OR P2, PT, R60, 0x21, P0 ;  /* 0x000000213c00780c */ /* 0x000fe20000741670 */
[----:B------:R-:W-:Y:S01]  /*e8b0*/  HMMA.16816.F32.BF16 R72, R32, R54, RZ ;  /* 0x000000362048723c */ /* 0x000fe200000418ff */
[----:B---3--:R-:W-:Y:S01]  /*e8c0*/  IADD3 R2, P1, R0, R37, RZ ;  /* 0x0000002500027210 */ /* 0x008fe20007f3e0ff */
[----:B------:R-:W-:Y:S03]  /*e8d0*/  LDSM.16.M88.4 R108, [R95+0x1800] ;  /* 0x001800005f6c783b */ /* 0x000fe60000000200 */
[----:B----4-:R-:W-:Y:S01]  /*e8e0*/  IADD3.X R3, R12, R36, RZ, P1, !PT ;  /* 0x000000240c037210 */ /* 0x010fe20000ffe4ff */
[----:B------:R-:W-:Y:S01]  /*e8f0*/  LDSM.16.M88.4 R116, [R95+0x2000] ;  /* 0x002000005f74783b */ /* 0x000fe20000000200 */
[C---:B------:R-:W-:Y:S02]  /*e900*/  ISETP.LT.OR P1, PT, R60.reuse, 0x31, P0 ;  /* 0x000000313c00780c */ /* 0x040fe40000721670 */
[----:B------:R-:W-:Y:S01]  /*e910*/  ISETP.LT.OR P0, PT, R60, 0x41, P0 ;  /* 0x000000413c00780c */ /* 0x000fe20000701670 */
[----:B------:R-:W1:Y:S04]  /*e920*/  LDSM.16.M88.4 R20, [R201+0x2000] ;  /* 0x00200000c914783b */ /* 0x000e680000000200 */
[----:B------:R-:W-:Y:S04]  /*e930*/  LDSM.16.M88.4 R76, [R206] ;  /* 0x00000000ce4c783b */ /* 0x000fe80000000200 */
        /* <DEDUP_REMOVED lines=9> */
[----:B------:R5:W-:Y:S04]  /*e9d0*/  LDGSTS.E.BYPASS.LTC128B.128 [R208+0x1900], [R4.64], !P1 ;  /* 0x0190000004d07fae */ /* 0x000be8000c901d48 */
[----:B------:R3:W-:Y:S01]  /*e9e0*/  LDGSTS.E.BYPASS.LTC128B.128 [R208+0x2100], [R2.64], !P0 ;  /* 0x0210000002d07fae */ /* 0x0007e2000c101d48 */
[----:B------:R-:W-:-:S03]  /*e9f0*/  ISETP.GT.AND P0, PT, R161, R252, PT ;  /* 0x000000fca100720c */ /* 0x000fc60003f04270 */
[----:B------:R-:W-:Y:S04]  /*ea00*/  LDSM.16.M88.4 R44, [R197] ;  /* 0x00000000c52c783b */ /* 0x000fe80000000200 */
[----:B------:R-:W4:Y:S04]  /*ea10*/  LDSM.16.M88.4 R16, [R199] ;  /* 0x00000000c710783b */ /* 0x000f280000000200 */
[----:B------:R-:W3:Y:S01]  /*ea20*/  LDSM.16.M88.4 R12, [R199+0x2000] ;  /* 0x00200000c70c783b */ /* 0x000ee20000000200 */
[-C--:B--2---:R-:W-:Y:S03]  /*ea30*/  HMMA.16816.F32.BF16 R8, R32, R52.reuse, RZ ;  /* 0x000000342008723c */ /* 0x084fe600000418ff */
[----:B------:R-:W-:Y:S04]  /*ea40*/  LDSM.16.M88.4 R40, [R194] ;  /* 0x00000000c228783b */ /* 0x000fe80000000200 */
[----:B------:R-:W0:Y:S01]  /*ea50*/  LDGDEPBAR ;  /* 0x00000000000079af */ /* 0x000e220000000000 */
[C---:B-----5:R-:W-:Y:S08]  /*ea60*/  HMMA.16816.F32.BF16 R4, R28.reuse, R52, RZ ;  /* 0x000000341c04723c */ /* 0x060ff000000418ff */
[----:B------:R-:W-:Y:S08]  /*ea70*/  HMMA.16816.F32.BF16 R52, R28, R54, RZ ;  /* 0x000000361c34723c */ /* 0x000ff000000418ff */
[-C--:B------:R-:W-:Y:S01]  /*ea80*/  HMMA.16816.F32.BF16 R60, R24, R48.reuse, R8 ;  /* 0x00000030183c723c */ /* 0x080fe20000041808 */
[----:B------:R-:W2:Y:S07]  /*ea90*/  LDSM.16.M88.4 R8, [R200] ;  /* 0x00000000c808783b */ /* 0x000eae0000000200 */
[----:B-1----:R-:W-:Y:S01]  /*eaa0*/  HMMA.16816.F32.BF16 R68, R20, R48, R4 ;  /* 0x000000301444723c */ /* 0x002fe20000041804 */
[----:B------:R-:W1:Y:S11]  /*eab0*/  LDSM.16.M88.4 R4, [R200+0x2000] ;  /* 0x00200000c804783b */ /* 0x000e760000000200 */
[----:B------:R-:W-:Y:S04]  /*eac0*/  @!UPT UIADD3 URZ, URZ, URZ, URZ ;  /* 0x0000003f3f3ff290 */ /* 0x000fe8000fffe03f */
[-C--:B----4-:R-:W-:Y:S08]  /*ead0*/  HMMA.16816.F32.BF16 R64, R16, R44.reuse, R60 ;  /* 0x0000002c1040723c */ /* 0x090ff0000004183c */
[----:B---3--:R-:W-:Y:S08]  /*eae0*/  HMMA.16816.F32.BF16 R60, R12, R44, R68 ;  /* 0x0000002c0c3c723c */ /* 0x008ff00000041844 */
[-C--:B------:R-:W-:Y:S08]  /*eaf0*/  HMMA.16816.F32.BF16 R68, R24, R50.reuse, R72 ;  /* 0x000000321844723c */ /* 0x080ff00000041848 */
[----:B------:R-:W-:Y:S08]  /*eb00*/  HMMA.16816.F32.BF16 R48, R20, R50, R52 ;  /* 0x000000321430723c */ /* 0x000ff00000041834 */
[----:B--2---:R-:W-:Y:S08]  /*eb10*/  HMMA.16816.F32.BF16 R72, R8, R40, R64 ;  /* 0x000000280848723c */ /* 0x004ff00000041840 */
[----:B------:R-:W-:Y:S08]  /*eb20*/  HMMA.16816.F32.BF16 R64, R32, R56, RZ ;  /* 0x000000382040723c */ /* 0x000ff000000418ff */
[-C--:B------:R-:W-:Y:S08]  /*eb30*/  HMMA.16816.F32.BF16 R52, R16, R46.reuse, R68 ;  /* 0x0000002e1034723c */ /* 0x080ff00000041844 */
[----:B------:R-:W-:Y:S01]  /*eb40*/  HMMA.16816.F32.BF16 R48, R12, R46, R48 ;  /* 0x0000002e0c30723c */ /* 0x000fe20000041830 */
[----:B------:R-:W2:Y:S01]  /*eb50*/  LDSM.16.M88.4 R44, [R197+0x800] ;  /* 0x00080000c52c783b */ /* 0x000ea20000000200 */
[----:B------:R-:W-:-:S04]  /*eb60*/  FMUL.FTZ R0, R72, c[0x0][0x320] ;  /* 0x0000c80048007a20 */ /* 0x000fc80000410000 */
[----:B------:R3:W4:Y:S02]  /*eb70*/  MUFU.TANH R152, R0 ;  /* 0x0000000000987308 */ /* 0x0007240000002400 */
[----:B-1----:R-:W-:Y:S08]  /*eb80*/  HMMA.16816.F32.BF16 R96, R4, R40, R60 ;  /* 0x000000280460723c */ /* 0x002ff0000004183c */
[----:B------:R-:W-:Y:S01]  /*eb90*/  HMMA.16816.F32.BF16 R60, R28, R56, RZ ;  /* 0x000000381c3c723c */ /* 0x000fe200000418ff */
[----:B---3--:R-:W-:-:S07]  /*eba0*/  FMUL.FTZ R0, R73, c[0x0][0x320] ;  /* 0x0000c80049007a20 */ /* 0x008fce0000410000 */
[----:B------:R-:W-:Y:S01]  /*ebb0*/  HMMA.16816.F32.BF16 R68, R24, R76, R64 ;  /* 0x0000004c1844723c */ /* 0x000fe20000041840 */
[----:B------:R1:W3:Y:S07]  /*ebc0*/  MUFU.TANH R151, R0 ;  /* 0x0000000000977308 */ /* 0x0002ee0000002400 */
[----:B------:R-:W-:Y:S08]  /*ebd0*/  HMMA.16816.F32.BF16 R80, R4, R42, R48 ;  /* 0x0000002a0450723c */ /* 0x000ff00000041830 */
[----:B------:R-:W-:Y:S01]  /*ebe0*/  HMMA.16816.F32.BF16 R64, R20, R76, R60 ;  /* 0x0000004c1440723c */ /* 0x000fe2000004183c */
[----:B-1----:R-:W-:-:S04]  /*ebf0*/  FMUL.FTZ R0, R74, c[0x0][0x320] ;  /* 0x0000c8004a007a20 */ /* 0x002fc80000410000 */
[----:B------:R1:W1:Y:S03]  /*ec00*/  MUFU.TANH R158, R0 ;  /* 0x00000000009e7308 */ /* 0x0002660000002400 */
[-C--:B------:R-:W-:Y:S08]  /*ec10*/  HMMA.16816.F32.BF16 R48, R32, R58.reuse, RZ ;  /* 0x0000003a2030723c */ /* 0x080ff000000418ff */
[----:B------:R-:W-:Y:S01]  /*ec20*/  HMMA.16816.F32.BF16 R60, R28, R58, RZ ;  /* 0x0000003a1c3c723c */ /* 0x000fe200000418ff */
[----:B-1----:R-:W-:-:S07]  /*ec30*/  FMUL.FTZ R0, R75, c[0x0][0x320] ;  /* 0x0000c8004b007a20 */ /* 0x002fce0000410000 */
[----:B------:R-:W-:Y:S01]  /*ec40*/  HMMA.16816.F32.BF16 R72, R8, R42, R52 ;  /* 0x0000002a0848723c */ /* 0x000fe20000041834 */
[----:B------:R-:W1:Y:S01]  /*ec50*/  LDSM.16.M88.4 R40, [R194+0x800] ;  /* 0x00080000c228783b */ /* 0x000e620000000200 */
[----:B------:R5:W1:Y:S06]  /*ec60*/  MUFU.TANH R155, R0 ;  /* 0x00000000009b7308 */ /* 0x000a6c0000002400 */
[-C--:B--2---:R-:W-:Y:S08]  /*ec70*/  HMMA.16816.F32.BF16 R56, R16, R44.reuse, R68 ;  /* 0x0000002c1038723c */ /* 0x084ff00000041844 */
[----:B------:R-:W-:Y:S01]  /*ec80*/  HMMA.16816.F32.BF16 R52, R12, R44, R64 ;  /* 0x0000002c0c34723c */ /* 0x000fe20000041840 */
[----:B-----5:R-:W-:-:S04]  /*ec90*/  FMUL.FTZ R0, R96, c[0x0][0x320] ;  /* 0x0000c80060007a20 */ /* 0x020fc80000410000 */
[----:B------:R2:W1:Y:S03]  /*eca0*/  MUFU.TANH R154, R0 ;  /* 0x00000000009a7308 */ /* 0x0004660000002400 */
[-C--:B------:R-:W-:Y:S08]  /*ecb0*/  HMMA.16816.F32.BF16 R48, R24, R78.reuse, R48 ;  /* 0x0000004e1830723c */ /* 0x080ff00000041830 */
[----:B------:R-:W-:Y:S01]  /*ecc0*/  HMMA.16816.F32.BF16 R68, R20, R78, R60 ;  /* 0x0000004e1444723c */ /* 0x000fe2000004183c */
[----:B--2---:R-:W-:-:S07]  /*ecd0*/  FMUL.FTZ R0, R97, c[0x0][0x320] ;  /* 0x0000c80061007a20 */ /* 0x004fce0000410000 */
[----:B------:R-:W-:Y:S01]  /*ece0*/  HMMA.16816.F32.BF16 R60, R32, R100, RZ ;  /* 0x00000064203c723c */ /* 0x000fe200000418ff */
[----:B------:R2:W2:Y:S07]  /*ecf0*/  MUFU.TANH R153, R0 ;  /* 0x0000000000997308 */ /* 0x0004ae0000002400 */
[-C--:B-1----:R-:W-:Y:S08]  /*ed00*/  HMMA.16816.F32.BF16 R64, R8, R40.reuse, R56 ;  /* 0x000000280840723c */ /* 0x082ff00000041838 */
[----:B------:R-:W-:Y:S01]  /*ed10*/  HMMA.16816.F32.BF16 R76, R4, R40, R52 ;  /* 0x00000028044c723c */ /* 0x000fe20000041834 */
[----:B--2---:R-:W-:-:S04]  /*ed20*/  FMUL.FTZ R0, R98, c[0x0][0x320] ;  /* 0x0000c80062007a20 */ /* 0x004fc80000410000 */
[----:B------:R1:W2:Y:S03]  /*ed30*/  MUFU.TANH R157, R0 ;  /* 0x00000000009d7308 */ /* 0x0002a60000002400 */
[-C--:B------:R-:W-:Y:S08]  /*ed40*/  HMMA.16816.F32.BF16 R52, R16, R46.reuse, R48 ;  /* 0x0000002e1034723c */ /* 0x080ff00000041830 */
[----:B------:R-:W-:Y:S01]  /*ed50*/  HMMA.16816.F32.BF16 R48, R12, R46, R68 ;  /* 0x0000002e0c30723c */ /* 0x000fe20000041844 */
[----:B------:R-:W5:Y:S01]  /*ed60*/  LDSM.16.M88.4 R44, [R197+0x1000] ;  /* 0x00100000c52c783b */ /* 0x000f620000000200 */
[----:B-1----:R-:W-:-:S06]  /*ed70*/  FMUL.FTZ R0, R99, c[0x0][0x320] ;  /* 0x0000c80063007a20 */ /* 0x002fcc0000410000 */
[----:B------:R-:W-:Y:S01]  /*ed80*/  HMMA.16816.F32.BF16 R56, R28, R100, RZ ;  /* 0x000000641c38723c */ /* 0x000fe200000418ff */
[----:B------:R1:W1:Y:S07]  /*ed90*/  MUFU.TANH R156, R0 ;  /* 0x00000000009c7308 */ /* 0x00026e0000002400 */
[----:B------:R-:W-:Y:S01]  /*eda0*/  HMMA.16816.F32.BF16 R60, R24, R104, R60 ;  /* 0x00000068183c723c */ /* 0x000fe2000004183c */
[----:B-1----:R-:W-:-:S04]  /*edb0*/  FMUL.FTZ R0, R72, c[0x0][0x320] ;  /* 0x0000c80048007a20 */ /* 0x002fc80000410000 */
[----:B------:R1:W1:Y:S11]  /*edc0*/  MUFU.TANH R144, R0 ;  /* 0x0000000000907308 */ /* 0x0002760000002400 */
[----:B------:R-:W-:Y:S08]  /*edd0*/  HMMA.16816.F32.BF16 R56, R20, R104, R56 ;  /* 0x000000681438723c */ /* 0x000ff00000041838 */
[----:B-----5:R-:W-:Y:S01]  /*ede0*/  HMMA.16816.F32.BF16 R60, R16, R44, R60 ;  /* 0x0000002c103c723c */ /* 0x020fe2000004183c */
[----:B-1----:R-:W-:-:S04]  /*edf0*/  FMUL.FTZ R0, R73, c[0x0][0x320] ;  /* 0x0000c80049007a20 */ /* 0x002fc80000410000 */
[----:B------:R1:W1:Y:S11]  /*ee00*/  MUFU.TANH R143, R0 ;  /* 0x00000000008f7308 */ /* 0x0002760000002400 */
[----:B------:R-:W-:Y:S01]  /*ee10*/  HMMA.16816.F32.BF16 R56, R12, R44, R56 ;  /* 0x0000002c0c38723c */ /* 0x000fe20000041838 */
        /* <DEDUP_REMOVED lines=31> */
[----:B-----5:R-:W-:-:S07]  /*f010*/  FMUL.FTZ R0, R77, c[0x0][0x320] ;  /* 0x0000c8004d007a20 */ /* 0x020fce0000410000 */
[-C--:B------:R-:W-:Y:S01]  /*f020*/  HMMA.16816.F32.BF16 R52, R16, R46.reuse, R48 ;  /* 0x0000002e1034723c */ /* 0x080fe20000041830 */
[----:B------:R5:W1:Y:S11]  /*f030*/  MUFU.TANH R137, R0 ;  /* 0x0000000000897308 */ /* 0x000a760000002400 */
[----:B------:R-:W-:Y:S04]  /*f040*/  @!UPT UIADD3 URZ, URZ, URZ, URZ ;  /* 0x0000003f3f3ff290 */ /* 0x000fe8000fffe03f */
[----:B------:R-:W-:Y:S01]  /*f050*/  HMMA.16816.F32.BF16 R48, R12, R46, R68 ;  /* 0x0000002e0c30723c */ /* 0x000fe20000041844 */
[----:B------:R-:W2:Y:S01]  /*f060*/  LDSM.16.M88.4 R44, [R197+0x1800] ;  /* 0x00180000c52c783b */ /* 0x000ea20000000200 */
[----:B-----5:R-:W-:-:S04]  /*f070*/  FMUL.FTZ R0, R78, c[0x0][0x320] ;  /* 0x0000c8004e007a20 */ /* 0x020fc80000410000 */
[----:B------:R5:W1:Y:S02]  /*f080*/  MUFU.TANH R141, R0 ;  /* 0x00000000008d7308 */ /* 0x000a640000002400 */
[----:B-----5:R-:W-:Y:S02]  /*f090*/  FMUL.FTZ R0, R79, c[0x0][0x320] ;  /* 0x0000c8004f007a20 */ /* 0x020fe40000410000 */
[----:B-1----:R-:W-:Y:S04]  /*f0a0*/  HMMA.16816.F32.BF16 R76, R4, R40, R56 ;  /* 0x00000028044c723c */ /* 0x002fe80000041838 */
        /* <DEDUP_REMOVED lines=9> */
[----:B--2---:R-:W-:Y:S01]  /*f140*/  HMMA.16816.F32.BF16 R56, R12, R44, R56 ;  /* 0x0000002c0c38723c */ /* 0x004fe20000041838 */
[----:B-1----:R-:W-:-:S04]  /*f150*/  FMUL.FTZ R0, R66, c[0x0][0x320] ;  /* 0x0000c80042007a20 */ /* 0x002fc80000410000 */
[----:B------:R1:W2:Y:S02]  /*f160*/  MUFU.TANH R134, R0 ;  /* 0x0000000000867308 */ /* 0x0002a40000002400 */
        /* <DEDUP_REMOVED lines=46> */
[C---:B------:R-:W-:Y:S08]  /*f450*/  HMMA.16816.F32.BF16 R56, R32.reuse, R116, RZ ;  /* 0x000000742038723c */ /* 0x040ff000000418ff */
        /* <DEDUP_REMOVED lines=18> */
[----:B------:R-:W-:Y:S01]  /*f580*/  HMMA.16816.F32.BF16 R60, R8, R42, R52 ;  /* 0x0000002a083c723c */ /* 0x000fe20000041834 */
[----:B------:R1:W1:Y:S07]  /*f590*/  MUFU.TANH R87, R0 ;  /* 0x0000000000577308 */ /* 0x00026e0000002400 */
[----:B------:R-:W-:Y:S08]  /*f5a0*/  HMMA.16816.F32.BF16 R52, R28, R118, RZ ;  /* 0x000000761c34723c */ /* 0x000ff000000418ff */
[----:B--2---:R-:W-:Y:S01]  /*f5b0*/  HMMA.16816.F32.BF16 R28, R12, R44, R68 ;  /* 0x0000002c0c1c723c */ /* 0x004fe20000041844 */
[----:B-1----:R-:W-:-:S04]  /*f5c0*/  FMUL.FTZ R0, R74, c[0x0][0x320] ;  /* 0x0000c8004a007a20 */ /* 0x002fc80000410000 */
[----:B------:R1:W2:Y:S11]  /*f5d0*/  MUFU.TANH R125, R0 ;  /* 0x00000000007d7308 */ /* 0x0002b60000002400 */
[----:B------:R-:W-:Y:S01]  /*f5e0*/  HMMA.16816.F32.BF16 R32, R20, R122, R52 ;  /* 0x0000007a1420723c */ /* 0x000fe20000041834 */
        /* <DEDUP_REMOVED lines=19> */
[----:B-----5:R-:W-:-:S09]  /*f720*/  FMUL.FTZ R0, R77, c[0x0][0x320] ;  /* 0x0000c8004d007a20 */ /* 0x020fd20000410000 */
[-C--:B-1----:R-:W-:Y:S01]  /*f730*/  HMMA.16816.F32.BF16 R48, R8, R40.reuse, R48 ;  /* 0x000000280830723c */ /* 0x082fe20000041830 */
[----:B------:R1:W1:Y:S07]  /*f740*/  MUFU.TANH R80, R0 ;  /* 0x0000000000507308 */ /* 0x00026e0000002400 */
[----:B------:R-:W-:Y:S08]  /*f750*/  HMMA.16816.F32.BF16 R20, R4, R40, R28 ;  /* 0x000000280414723c */ /* 0x000ff0000004181c */
        /* <DEDUP_REMOVED lines=54> */
[----:B------:R-:W-:Y:S06]  /*fac0*/  BAR.SYNC.DEFER_BLOCKING 0x0 ;  /* 0x0000000000007b1d */ /* 0x000fec0000010000 */
        /* <DEDUP_REMOVED lines=29> */
.L_x_1854:
        /* <DEDUP_REMOVED lines=24> */
.L_x_1855:
        /* <DEDUP_REMOVED lines=9> */
.L_x_1743:
[----:B--234-:R-:W-:Y:S05]  /*feb0*/  BSYNC B0 ;  /* 0x0000000000007941 */ /* 0x01cfea0003800000 */
.L_x_1742:
[----:B-1----:R-:W2:Y:S01]  /*fec0*/  LDL R2, [R1+0x2c] ;  /* 0x00002c0001027983 */ /* 0x002ea20000100800 */
[----:B------:R-:W-:-:S03]  /*fed0*/  IMAD.MOV.U32 R3, RZ, RZ, c[0x0][0x2c4] ;  /* 0x0000b100ff037624 */ /* 0x000fc600078e00ff */
[----:B------:R-:W2:Y:S04]  /*fee0*/  LDL R0, [R1+0x60] ;  /* 0x0000600001007983 */ /* 0x000ea80000100800 */
[----:B------:R-:W3:Y:S04]  /*fef0*/  LDL R5, [R1+0x34] ;  /* 0x0000340001057983 */ /* 0x000ee80000100800 */
[----:B------:R-:W4:Y:S01]  /*ff00*/  LDL R4, [R1+0x30] ;  /* 0x0000300001047983 */ /* 0x000f220000100800 */
[----:B------:R-:W-:-:S03]  /*ff10*/  ISETP.NE.AND P0, PT, R3, 0x1, PT ;  /* 0x000000010300780c */ /* 0x000fc60003f05270 */
[----:B------:R-:W0:Y:S01]  /*ff20*/  LDGDEPBAR ;  /* 0x00000000000079af */ /* 0x000e220000000000 */
[----:B--2---:R-:W-:-:S09]  /*ff30*/  IMAD.IADD R0, R0, 0x1, R2 ;  /* 0x0000000100007824 */ /* 0x004fd200078e0202 */
[----:B------:R-:W-:Y:S01]  /*ff40*/  @P0 IMAD.HI.U32 R3, R0, c[0x0][0x2c8], RZ ;  /* 0x0000b20000030a27 */ /* 0x000fe200078e00ff */
[C---:B---3--:R-:W-:Y:S02]  /*ff50*/  IADD3 R2, -R5.reuse, 0x1, R159 ;  /* 0x0000000105027810 */ /* 0x048fe40007ffe19f */
[----:B------:R-:W-:Y:S02]  /*ff60*/  IADD3 R5, -R5, R159, RZ ;  /* 0x0000009f05057210 */ /* 0x000fe40007ffe1ff */
[----:B------:R-:W-:Y:S01]  /*ff70*/  @P0 SHF.R.U32.HI R0, RZ, c[0x0][0x2cc], R3 ;  /* 0x0000b300ff000a19 */ /* 0x000fe20000011603 */
[----:B----4-:R-:W-:Y:S01]  /*ff80*/  IMAD.IADD R4, R2, 0x1, -R4 ;  /* 0x0000000102047824 */ /* 0x010fe200078e0a04 */
[----:B------:R-:W-:Y:S05]  /*ff90*/  BRA.DIV ~URZ, `(.L_x_1746) ;  /* 0x000109127f007947 */ /* 0x000fea000b800000 */
[----:B------:R1:W2:Y:S02]  /*ffa0*/  SHFL.IDX PT, R2, R0, RZ, 0x1c1f ;  /* 0x001c1fff00027589 */ /* 0x0002a400000e0000 */
.L_x_1856:
[----:B--2---:R-:W-:-:S05]  /*ffb0*/  IMAD.IADD R2, R4, 0x1, R2 ;  /* 0x0000000104027824 */ /* 0x004fca00078e0202 */
[----:B------:R-:W-:-:S04]  /*ffc0*/  IMNMX R2, R5, R2, PT ;  /* 0x0000000205027217 */ /* 0x000fc80003800200 */
[C---:B------:R-:W-:Y:S02]  /*ffd0*/  ISETP.GT.AND P0, PT, R2.reuse, RZ, PT ;  /* 0x000000ff0200720c */ /* 0x040fe40003f04270 */
[----:B------:R-:W-:Y:S02]  /*ffe0*/  ISETP.GT.AND P1, PT, R2, 0x1, PT ;  /* 0x000000010200780c */ /* 0x000fe40003f24270 */
[----:B------:R-:W-:Y:S02]  /*fff0*/  FSEL R10, R152, -INF , P0 ;  /* 0xff800000980a7808 */ /* 0x000fe40000000000 */
        /* <DEDUP_REMOVED lines=27> */
[C---:B------:R-:W-:Y:S02]  /*101b0*/  ISETP.GT.AND P4, PT, R2.reuse, 0x39, PT ;  /* 0x000000390200780c */ /* 0x040fe40003f84270 */
        /* <DEDUP_REMOVED lines=18> */
[----:B------:R-:W-:Y:S02]  /*102e0*/  ISETP.GT.AND P1, PT, R2, 0x1, PT ;  /* 0x000000010200780c */ /* 0x000fe40003f24270 */
[----:B------:R-:W-:Y:S02]  /*102f0*/  FSEL R26, R154, -INF , P0 ;  /* 0xff8000009a1a7808 */ /* 0x000fe40000000000 */
[C---:B------:R-:W-:Y:S02]  /*10300*/  ISETP.GT.AND P3, PT, R2.reuse, 0x8, PT ;  /* 0x000000080200780c */ /* 0x040fe40003f64270 */
[C---:B------:R-:W-:Y:S02]  /*10310*/  ISETP.GT.AND P0, PT, R2.reuse, 0x10, PT ;  /* 0x000000100200780c */ /* 0x040fe40003f04270 */
[----:B------:R-:W-:-:S02]  /*10320*/  ISETP.GT.AND P4, PT, R2, 0x9, PT ;  /* 0x000000090200780c */ /* 0x000fc40003f84270 */
[----:B------:R-:W-:Y:S02]  /*10330*/  FSEL R27, R153, -INF , P1 ;  /* 0xff800000991b7808 */ /* 0x000fe40000800000 */
[----:B------:R-:W-:Y:S02]  /*10340*/  ISETP.GT.AND P2, PT, R2, 0x11, PT ;  /* 0x000000110200780c */ /* 0x000fe40003f44270 */
[----:B------:R-:W-:Y:S02]  /*10350*/  FSEL R30, R146, -INF , P3 ;  /* 0xff800000921e7808 */ /* 0x000fe40001800000 */
[----:B------:R-:W-:Y:S02]  /*10360*/  FSEL R32, R138, -INF , P0 ;  /* 0xff8000008a207808 */ /* 0x000fe40000000000 */
[C---:B------:R-:W-:Y:S02]  /*10370*/  ISETP.GT.AND P3, PT, R2.reuse, 0x18, PT ;  /* 0x000000180200780c */ /* 0x040fe40003f64270 */
[----:B------:R-:W-:-:S02]  /*10380*/  ISETP.GT.AND P1, PT, R2, 0x20, PT ;  /* 0x000000200200780c */ /* 0x000fc40003f24270 */
[C---:B------:R-:W-:Y:S02]  /*10390*/  ISETP.GT.AND P0, PT, R2.reuse, 0x21, PT ;  /* 0x000000210200780c */ /* 0x040fe40003f04270 */
[----:B------:R-:W-:Y:S02]  /*103a0*/  FSEL R31, R145, -INF , P4 ;  /* 0xff800000911f7808 */ /* 0x000fe40002000000 */
[----:B------:R-:W-:Y:S02]  /*103b0*/  FSEL R33, R137, -INF , P2 ;  /* 0xff80000089217808 */ /* 0x000fe40001000000 */
[----:B------:R-:W-:Y:S02]  /*103c0*/  ISETP.GT.AND P4, PT, R2, 0x19, PT ;  /* 0x000000190200780c */ /* 0x000fe40003f84270 */
[----:B------:R-:W-:Y:S02]  /*103d0*/  FSEL R34, R101, -INF , P3 ;  /* 0xff80000065227808 */ /* 0x000fe40001800000 */
[----:B------:R-:W-:-:S02]  /*103e0*/  FSEL R82, R97, -INF , P1 ;  /* 0xff80000061527808 */ /* 0x000fc40000800000 */
[----:B------:R-:W-:Y:S02]  /*103f0*/  ISETP.GT.AND P2, PT, R2, 0x30, PT ;  /* 0x000000300200780c */ /* 0x000fe40003f44270 */
[----:B------:R-:W-:Y:S02]  /*10400*/  FSEL R86, R96, -INF , P0 ;  /* 0xff80000060567808 */ /* 0x000fe40000000000 */
[C---:B------:R-:W-:Y:S02]  /*10410*/  ISETP.GT.AND P3, PT, R2.reuse, 0x28, PT ;  /* 0x000000280200780c */ /* 0x040fe40003f64270 */
[C---:B------:R-:W-:Y:S02]  /*10420*/  ISETP.GT.AND P1, PT, R2.reuse, 0x31, PT ;  /* 0x000000310200780c */ /* 0x040fe40003f24270 */
[----:B------:R-:W-:Y:S02]  /*10430*/  ISETP.GT.AND P0, PT, R2, 0x38, PT ;  /* 0x000000380200780c */ /* 0x000fe40003f04270 */
[----:B------:R-:W-:-:S02]  /*10440*/  FSEL R35, R100, -INF , P4 ;  /* 0xff80000064237808 */ /* 0x000fc40002000000 */
[----:B------:R-:W-:Y:S02]  /*10450*/  FSEL R101, R81, -INF , P2 ;  /* 0xff80000051657808 */ /* 0x000fe40001000000 */
[----:B------:R-:W-:Y:S02]  /*10460*/  ISETP.GT.AND P4, PT, R2, 0x29, PT ;  /* 0x000000290200780c */ /* 0x000fe40003f84270 */
[----:B------:R-:W-:Y:S02]  /*10470*/  FSEL R88, R88, -INF , P3 ;  /* 0xff80000058587808 */ /* 0x000fe40001800000 */
[----:B------:R-:W-:Y:S02]  /*10480*/  FSEL R100, R80, -INF , P1 ;  /* 0xff80000050647808 */ /* 0x000fe40000800000 */
[----:B------:R-:W-:Y:S02]  /*10490*/  ISETP.GT.AND P2, PT, R2, 0x41, PT ;  /* 0x000000410200780c */ /* 0x000fe40003f44270 */
[----:B------:R-:W-:-:S02]  /*104a0*/  FSEL R113, R60, -INF , P0 ;  /* 0xff8000003c717808 */ /* 0x000fc40000000000 */
[----:B------:R-:W-:Y:S02]  /*104b0*/  IMNMX R3, R5, R3, PT ;  /* 0x0000000305037217 */ /* 0x000fe40003800200 */
[C---:B------:R-:W-:Y:S02]  /*104c0*/  ISETP.GT.AND P3, PT, R2.reuse, 0x40, PT ;  /* 0x000000400200780c */ /* 0x040fe40003f64270 */
[C---:B------:R-:W-:Y:S02]  /*104d0*/  ISETP.GT.AND P1, PT, R2.reuse, 0x48, PT ;  /* 0x000000480200780c */ /* 0x040fe40003f24270 */
[----:B------:R-:W-:Y:S02]  /*104e0*/  ISETP.GT.AND P0, PT, R2, 0x49, PT ;  /* 0x000000490200780c */ /* 0x000fe40003f04270 */
[----:B------:R-:W-:Y:S02]  /*104f0*/  FSEL R97, R87, -INF , P4 ;  /* 0xff80000057617808 */ /* 0x000fe40002000000 */
[----:B------:R-:W-:-:S02]  /*10500*/  FSEL R96, R41, -INF , P2 ;  /* 0xff80000029607808 */ /* 0x000fc40001000000 */
[----:B------:R-:W-:Y:S02]  /*10510*/  FSEL R99, R44, -INF , P3 ;  /* 0xff8000002c637808 */ /* 0x000fe40001800000 */
[----:B------:R-:W-:Y:S02]  /*10520*/  ISETP.GT.AND P2, PT, R3, 0x1, PT ;  /* 0x000000010300780c */ /* 0x000fe40003f44270 */
[----:B------:R-:W-:Y:S02]  /*10530*/  FSEL R87, R25, -INF , P1 ;  /* 0xff80000019577808 */ /* 0x000fe40000800000 */
[----:B------:R-:W-:Y:S02]  /*10540*/  FSEL R83, R24, -INF , P0 ;  /* 0xff80000018537808 */ /* 0x000fe40000000000 */
[C---:B------:R-:W-:Y:S02]  /*10550*/  ISETP.GT.AND P3, PT, R3.reuse, RZ, PT ;  /* 0x000000ff0300720c */ /* 0x040fe40003f64270 */
[----:B------:R-:W-:-:S02]  /*10560*/  ISETP.GT.AND P1, PT, R3, 0x8, PT ;  /* 0x000000080300780c */ /* 0x000fc40003f24270 */
[----:B------:R-:W-:Y:S02]  /*10570*/  ISETP.GT.AND P0, PT, R3, 0x9, PT ;  /* 0x000000090300780c */ /* 0x000fe40003f04270 */
[----:B------:R-:W-:Y:S02]  /*10580*/  FSEL R13, R155, -INF , P2 ;  /* 0xff8000009b0d7808 */ /* 0x000fe40001000000 */
[----:B------:R-:W-:Y:S02]  /*10590*/  FSEL R11, R158, -INF , P3 ;  /* 0xff8000009e0b7808 */ /* 0x000fe40001800000 */
[----:B------:R-:W-:Y:S02]  /*105a0*/  ISETP.GT.AND P2, PT, R3, 0x11, PT ;  /* 0x000000110300780c */ /* 0x000fe40003f44270 */
[----:B------:R-:W-:Y:S02]  /*105b0*/  FSEL R15, R150, -INF , P1 ;  /* 0xff800000960f7808 */ /* 0x000fe40000800000 */
[----:B------:R-:W-:-:S02]  /*105c0*/  FSEL R17, R147, -INF , P0 ;  /* 0xff80000093117808 */ /* 0x000fc40000000000 */
[C---:B------:R-:W-:Y:S02]  /*105d0*/  ISETP.GT.AND P3, PT, R3.reuse, 0x10, PT ;  /* 0x000000100300780c */ /* 0x040fe40003f64270 */
[C---:B------:R-:W-:Y:S02]  /*105e0*/  ISETP.GT.AND P1, PT, R3.reuse, 0x18, PT ;  /* 0x000000180300780c */ /* 0x040fe40003f24270 */
[----:B------:R-:W-:Y:S02]  /*105f0*/  ISETP.GT.AND P0, PT, R3, 0x19, PT ;  /* 0x000000190300780c */ /* 0x000fe40003f04270 */
[----:B------:R-:W-:Y:S02]  /*10600*/  FSEL R21, R139, -INF , P2 ;  /* 0xff8000008b157808 */ /* 0x000fe40001000000 */
[----:B------:R-:W-:Y:S02]  /*10610*/  FSEL R19, R142, -INF , P3 ;  /* 0xff8000008e137808 */ /* 0x000fe40001800000 */
[----:B------:R-:W-:-:S02]  /*10620*/  ISETP.GT.AND P2, PT, R3, 0x21, PT ;  /* 0x000000210300780c */ /* 0x000fc40003f44270 */
[----:B------:R-:W-:Y:S02]  /*10630*/  FSEL R23, R134, -INF , P1 ;  /* 0xff80000086177808 */ /* 0x000fe40000800000 */
[----:B------:R-:W-:Y:S02]  /*10640*/  FSEL R28, R131, -INF , P0 ;  /* 0xff800000831c7808 */ /* 0x000fe40000000000 */
[C---:B------:R-:W-:Y:S02]  /*10650*/  ISETP.GT.AND P3, PT, R3.reuse, 0x20, PT ;  /* 0x000000200300780c */ /* 0x040fe40003f64270 */
[C---:B------:R-:W-:Y:S02]  /*10660*/  ISETP.GT.AND P1, PT, R3.reuse, 0x28, PT ;  /* 0x000000280300780c */ /* 0x040fe40003f24270 */
[----:B------:R-:W-:Y:S02]  /*10670*/  ISETP.GT.AND P0, PT, R3, 0x29, PT ;  /* 0x000000290300780c */ /* 0x000fe40003f04270 */
[----:B------:R-:W-:-:S02]  /*10680*/  FSEL R64, R127, -INF , P2 ;  /* 0xff8000007f407808 */ /* 0x000fc40001000000 */
[----:B------:R-:W-:Y:S02]  /*10690*/  FSEL R65, R130, -INF , P3 ;  /* 0xff80000082417808 */ /* 0x000fe40001800000 */
[C---:B------:R-:W-:Y:S02]  /*106a0*/  ISETP.GT.AND P2, PT, R3.reuse, 0x31, PT ;  /* 0x000000310300780c */ /* 0x040fe40003f44270 */
[----:B------:R-:W-:Y:S02]  /*106b0*/  FSEL R78, R126, -INF , P1 ;  /* 0xff8000007e4e7808 */ /* 0x000fe40000800000 */
[----:B------:R-:W-:Y:S02]  /*106c0*/  FSEL R77, R124, -INF , P0 ;  /* 0xff8000007c4d7808 */ /* 0x000fe40000000000 */
[C---:B------:R-:W-:Y:S02]  /*106d0*/  ISETP.GT.AND P3, PT, R3.reuse, 0x30, PT ;  /* 0x000000300300780c */ /* 0x040fe40003f64270 */
[----:B------:R-:W-:-:S02]  /*106e0*/  ISETP.GT.AND P1, PT, R3, 0x38, PT ;  /* 0x000000380300780c */ /* 0x000fc40003f24270 */
[----:B------:R-:W-:Y:S02]  /*106f0*/  ISETP.GT.AND P0, PT, R3, 0x39, PT ;  /* 0x000000390300780c */ /* 0x000fe40003f04270 */
[----:B------:R-:W-:Y:S02]  /*10700*/  FSEL R75, R75, -INF , P2 ;  /* 0xff8000004b4b7808 */ /* 0x000fe40001000000 */
[----:B------:R-:W-:Y:S02]  /*10710*/  FSEL R76, R115, -INF , P3 ;  /* 0xff800000734c7808 */ /* 0x000fe40001800000 */
[----:B------:R-:W-:Y:S02]  /*10720*/  ISETP.GT.AND P2, PT, R3, 0x41, PT ;  /* 0x000000410300780c */ /* 0x000fe40003f44270 */
[----:B------:R-:W-:Y:S02]  /*10730*/  FSEL R74, R74, -INF , P1 ;  /* 0xff8000004a4a7808 */ /* 0x000fe40000800000 */
[----:B------:R-:W-:-:S02]  /*10740*/  FSEL R73, R63, -INF , P0 ;  /* 0xff8000003f497808 */ /* 0x000fc40000000000 */
[----:B------:R-:W-:Y:S02]  /*10750*/  IMNMX R0, R5, R0, PT ;  /* 0x0000000005007217 */ /* 0x000fe40003800200 */
[C---:B------:R-:W-:Y:S02]  /*10760*/  ISETP.GT.AND P3, PT, R3.reuse, 0x40, PT ;  /* 0x000000400300780c */ /* 0x040fe40003f64270 */
[C---:B------:R-:W-:Y:S02]  /*10770*/  ISETP.GT.AND P1, PT, R3.reuse, 0x48, PT ;  /* 0x000000480300780c */ /* 0x040fe40003f24270 */
[----:B------:R-:W-:Y:S02]  /*10780*/  ISETP.GT.AND P0, PT, R3, 0x49, PT ;  /* 0x000000490300780c */ /* 0x000fe40003f04270 */
[----:B------:R-:W-:Y:S02]  /*10790*/  FSEL R67, R45, -INF , P2 ;  /* 0xff8000002d437808 */ /* 0x000fe40001000000 */
[----:B------:R-:W-:-:S02]  /*107a0*/  FSEL R72, R48, -INF , P3 ;  /* 0xff80000030487808 */ /* 0x000fc40001800000 */
[----:B------:R-:W-:Y:S02]  /*107b0*/  ISETP.GT.AND P2, PT, R0, 0x1, PT ;  /* 0x000000010000780c */ /* 0x000fe40003f44270 */
[----:B------:R-:W-:Y:S02]  /*107c0*/  FSEL R66, R39, -INF , P1 ;  /* 0xff80000027427808 */ /* 0x000fe40000800000 */
[----:B------:R-:W-:Y:S02]  /*107d0*/  FSEL R63, R38, -INF , P0 ;  /* 0xff800000263f7808 */ /* 0x000fe40000000000 */
[C---:B------:R-:W-:Y:S02]  /*107e0*/  ISETP.GT.AND P3, PT, R0.reuse, RZ, PT ;  /* 0x000000ff0000720c */ /* 0x040fe40003f64270 */
[C---:B------:R-:W-:Y:S02]  /*107f0*/  ISETP.GT.AND P1, PT, R0.reuse, 0x8, PT ;  /* 0x000000080000780c */ /* 0x040fe40003f24270 */
[----:B------:R-:W-:-:S02]  /*10800*/  ISETP.GT.AND P0, PT, R0, 0x9, PT ;  /* 0x000000090000780c */ /* 0x000fc40003f04270 */
[----:B------:R-:W-:Y:S02]  /*10810*/  FSEL R25, R156, -INF , P2 ;  /* 0xff8000009c197808 */ /* 0x000fe40001000000 */
[----:B------:R-:W-:Y:S02]  /*10820*/  FSEL R24, R157, -INF , P3 ;  /* 0xff8000009d187808 */ /* 0x000fe40001800000 */
[----:B------:R-:W-:Y:S02]  /*10830*/  ISETP.GT.AND P2, PT, R0, 0x11, PT ;  /* 0x000000110000780c */ /* 0x000fe40003f44270 */
[----:B------:R-:W-:Y:S02]  /*10840*/  FSEL R36, R149, -INF , P1 ;  /* 0xff80000095247808 */ /* 0x000fe40000800000 */
[----:B------:R-:W-:Y:S02]  /*10850*/  FSEL R37, R148, -INF , P0 ;  /* 0xff80000094257808 */ /* 0x000fe40000000000 */
[----:B------:R-:W-:-:S02]  /*10860*/  ISETP.GT.AND P3, PT, R0, 0x10, PT ;  /* 0x000000100000780c */ /* 0x000fc40003f64270 */
[C---:B------:R-:W-:Y:S02]  /*10870*/  ISETP.GT.AND P1, PT, R0.reuse, 0x18, PT ;  /* 0x000000180000780c */ /* 0x040fe40003f24270 */
[----:B------:R-:W-:Y:S02]  /*10880*/  ISETP.GT.AND P0, PT, R0, 0x19, PT ;  /* 0x000000190000780c */ /* 0x000fe40003f04270 */
[----:B------:R-:W-:Y:S02]  /*10890*/  FSEL R39, R140, -INF , P2 ;  /* 0xff8000008c277808 */ /* 0x000fe40001000000 */
[----:B------:R-:W-:Y:S02]  /*108a0*/  FSEL R38, R141, -INF , P3 ;  /* 0xff8000008d267808 */ /* 0x000fe40001800000 */
[----:B------:R-:W-:Y:S02]  /*108b0*/  ISETP.GT.AND P2, PT, R0, 0x21, PT ;  /* 0x000000210000780c */ /* 0x000fe40003f44270 */
[----:B------:R-:W-:-:S02]  /*108c0*/  FSEL R53, R133, -INF , P1 ;  /* 0xff80000085357808 */ /* 0x000fc40000800000 */
[----:B------:R-:W-:Y:S02]  /*108d0*/  FSEL R54, R132, -INF , P0 ;  /* 0xff80000084367808 */ /* 0x000fe40000000000 */
        /* <DEDUP_REMOVED lines=8> */
[C---:B------:R-:W-:Y:S02]  /*10960*/  ISETP.GT.AND P3, PT, R0.reuse, 0x30, PT ;  /* 0x000000300000780c */ /* 0x040fe40003f64270 */
[C---:B------:R-:W-:Y:S02]  /*10970*/  ISETP.GT.AND P1, PT, R0.reuse, 0x38, PT ;  /* 0x000000380000780c */ /* 0x040fe40003f24270 */
[----:B------:R-:W-:-:S02]  /*10980*/  ISETP.GT.AND P0, PT, R0, 0x39, PT ;  /* 0x000000390000780c */ /* 0x000fc40003f04270 */
[----:B------:R-:W-:Y:S02]  /*10990*/  FMNMX.FTZ R4, R10, R12, !PT ;  /* 0x0000000c0a047209 */ /* 0x000fe40007810000 */
[----:B------:R-:W-:Y:S02]  /*109a0*/  FSEL R80, R79, -INF , P2 ;  /* 0xff8000004f507808 */ /* 0x000fe40001000000 */
[----:B------:R-:W-:Y:S02]  /*109b0*/  ISETP.GT.AND P4, PT, R2, 0x39, PT ;  /* 0x000000390200780c */ /* 0x000fe40003f84270 */
[----:B------:R-:W-:Y:S02]  /*109c0*/  FSEL R81, R114, -INF , P3 ;  /* 0xff80000072517808 */ /* 0x000fe40001800000 */
[----:B------:R-:W-:Y:S02]  /*109d0*/  FSEL R79, R55, -INF , P1 ;  /* 0xff800000374f7808 */ /* 0x000fe40000800000 */
[----:B------:R-:W-:-:S02]  /*109e0*/  FSEL R62, R52, -INF , P0 ;  /* 0xff800000343e7808 */ /* 0x000fc40000000000 */
[----:B------:R-:W-:Y:S02]  /*109f0*/  FMNMX.FTZ R2, R14, R4, !PT ;  /* 0x000000040e027209 */ /* 0x000fe40007810000 */
[C---:B------:R-:W-:Y:S02]  /*10a00*/  ISETP.GT.AND P3, PT, R0.reuse, 0x40, PT ;  /* 0x000000400000780c */ /* 0x040fe40003f64270 */
[C---:B------:R-:W-:Y:S02]  /*10a10*/  ISETP.GT.AND P2, PT, R0.reuse, 0x41, PT ;  /* 0x000000410000780c */ /* 0x040fe40003f44270 */
[C---:B------:R-:W-:Y:S02]  /*10a20*/  ISETP.GT.AND P1, PT, R0.reuse, 0x48, PT ;  /* 0x000000480000780c */ /* 0x040fe40003f24270 */
[----:B------:R-:W-:Y:S02]  /*10a30*/  ISETP.GT.AND P0, PT, R0, 0x49, PT ;  /* 0x000000490000780c */ /* 0x000fe40003f04270 */
        /* <DEDUP_REMOVED lines=94> */
.L_x_1857:
[C---:B------:R-:W-:Y:S01]  /*11020*/  FMUL.FTZ R0, R71.reuse, c[0x0][0x2d0] ;  /* 0x0000b40047007a20 */ /* 0x040fe20000410000 */
[----:B------:R-:W-:Y:S01]  /*11030*/  FSETP.NEU.FTZ.AND P0, PT, R71, -INF , PT ;  /* 0xff8000004700780b */ /* 0x000fe20003f1d000 */
[----:B------:R-:W2:Y:S03]  /*11040*/  LDL R218, [R1+0x2c] ;  /* 0x00002c0001da7983 */ /* 0x000ea60000100800 */
[----:B------:R-:W-:Y:S01]  /*11050*/  FSEL R4, R0, RZ, P0 ;  /* 0x000000ff00047208 */ /* 0x000fe20000000000 */
[----:B------:R-:W3:Y:S04]  /*11060*/  LDL R217, [R1+0x30] ;  /* 0x0000300001d97983 */ /* 0x000ee80000100800 */
[--C-:B------:R-:W-:Y:S01]  /*11070*/  FFMA.FTZ R0, R10, c[0x0][0x2d0], -R4.reuse ;  /* 0x0000b4000a007a23 */ /* 0x100fe20000010804 */
[----:B------:R-:W3:Y:S01]  /*11080*/  LDL R216, [R1+0x38] ;  /* 0x0000380001d87983 */ /* 0x000ee20000100800 */
[C---:B------:R-:W-:Y:S01]  /*11090*/  FMUL.FTZ R3, R70.reuse, c[0x0][0x2d0] ;  /* 0x0000b40046037a20 */ /* 0x040fe20000410000 */
[----:B------:R-:W-:Y:S01]  /*110a0*/  FSETP.NEU.FTZ.AND P0, PT, R70, -INF , PT ;  /* 0xff8000004600780b */ /* 0x000fe20003f1d000 */
[----:B------:R1:W-:Y:S01]  /*110b0*/  MUFU.EX2 R121, R0 ;  /* 0x0000000000797308 */ /* 0x0003e20000000800 */
[--C-:B------:R-:W-:Y:S01]  /*110c0*/  FFMA.FTZ R2, R22, c[0x0][0x2d0], -R4.reuse ;  /* 0x0000b40016027a23 */ /* 0x100fe20000010804 */
[----:B----4-:R-:W-:Y:S01]  /*110d0*/  FMNMX.FTZ R68, R9, R8, !PT ;  /* 0x0000000809447209 */ /* 0x010fe20007810000 */
[----:B------:R-:W-:Y:S01]  /*110e0*/  WARPSYNC 0xffffffff ;  /* 0xffffffff00007948 */ /* 0x000fe20003800000 */
[----:B------:R-:W-:Y:S01]  /*110f0*/  FSEL R3, R3, RZ, P0 ;  /* 0x000000ff03037208 */ /* 0x000fe20000000000 */
[----:B------:R-:W4:Y:S01]  /*11100*/  LDSM.16.MT88.4 R48, [R192] ;  /* 0x00000000c030783b */ /* 0x000f220000004200 */
[----:B------:R-:W-:Y:S01]  /*11110*/  FSETP.NEU.FTZ.AND P0, PT, R69, -INF , PT ;  /* 0xff8000004500780b */ /* 0x000fe20003f1d000 */
[--C-:B------:R-:W-:Y:S01]  /*11120*/  FFMA.FTZ R111, R111, c[0x0][0x2d0], -R4.reuse ;  /* 0x0000b4006f6f7a23 */ /* 0x100fe20000010804 */
[----:B------:R5:W-:Y:S01]  /*11130*/  MUFU.EX2 R213, R2 ;  /* 0x0000000200d57308 */ /* 0x000be20000000800 */
[----:B------:R-:W-:Y:S01]  /*11140*/  FFMA.FTZ R5, R23, c[0x0][0x2d0], -R3 ;  /* 0x0000b40017057a23 */ /* 0x000fe20000010803 */
[----:B------:R-:W2:Y:S01]  /*11150*/  LDSM.16.MT88.4 R44, [R192+0x800] ;  /* 0x00080000c02c783b */ /* 0x000ea20000004200 */
[--C-:B------:R-:W-:Y:S01]  /*11160*/  FFMA.FTZ R110, R110, c[0x0][0x2d0], -R4.reuse ;  /* 0x0000b4006e6e7a23 */ /* 0x100fe20000010804 */
[----:B------:R-:W-:Y:S01]  /*11170*/  MOV R221, c[0x0][0x2c4] ;  /* 0x0000b10000dd7a02 */ /* 0x000fe20000000f00 */
[--C-:B------:R-:W-:Y:S01]  /*11180*/  FFMA.FTZ R109, R109, c[0x0][0x2d0], -R4.reuse ;  /* 0x0000b4006d6d7a23 */ /* 0x100fe20000010804 */
[----:B------:R-:W-:Y:S01]  /*11190*/  LDSM.16.MT88.4 R40, [R196+0x800] ;  /* 0x00080000c428783b */ /* 0x000fe20000004200 */
[--C-:B------:R-:W-:Y:S01]  /*111a0*/  FFMA.FTZ R108, R108, c[0x0][0x2d0], -R4.reuse ;  /* 0x0000b4006c6c7a23 */ /* 0x100fe20000010804 */
[----:B------:R5:W-:Y:S01]  /*111b0*/  MUFU.EX2 R211, R5 ;  /* 0x0000000500d37308 */ /* 0x000be20000000800 */
[--C-:B-1----:R-:W-:Y:S01]  /*111c0*/  FFMA.FTZ R0, R12, c[0x0][0x2d0], -R4.reuse ;  /* 0x0000b4000c007a23 */ /* 0x102fe20000010804 */
[----:B------:R-:W-:Y:S01]  /*111d0*/  ISETP.NE.AND P1, PT, R221, 0x1, PT ;  /* 0x00000001dd00780c */ /* 0x000fe20003f25270 */
[--C-:B------:R-:W-:Y:S01]  /*111e0*/  FFMA.FTZ R146, R107, c[0x0][0x2d0], -R4.reuse ;  /* 0x0000b4006b927a23 */ /* 0x100fe20000010804 */
[----:B------:R-:W-:Y:S01]  /*111f0*/  IADD3 R223, R223, -0x2, RZ ;  /* 0xfffffffedfdf7810 */ /* 0x000fe20007ffe0ff */
[----:B------:R-:W-:-:S02]  /*11200*/  FFMA.FTZ R145, R106, c[0x0][0x2d0], -R4 ;  /* 0x0000b4006a917a23 */ /* 0x000fc40000010804 */
[--C-:B------:R-:W-:Y:S01]  /*11210*/  FFMA.FTZ R144, R105, c[0x0][0x2d0], -R4.reuse ;  /* 0x0000b40069907a23 */ /* 0x100fe20000010804 */
[----:B------:R1:W-:Y:S01]  /*11220*/  MUFU.EX2 R120, R0 ;  /* 0x0000000000787308 */ /* 0x0003e20000000800 */
[----:B-----5:R-:W-:Y:S02]  /*11230*/  FMUL.FTZ R2, R69, c[0x0][0x2d0] ;  /* 0x0000b40045027a20 */ /* 0x020fe40000410000 */
[--C-:B------:R-:W-:Y:S02]  /*11240*/  FFMA.FTZ R143, R104, c[0x0][0x2d0], -R4.reuse ;  /* 0x0000b400688f7a23 */ /* 0x100fe40000010804 */
[--C-:B------:R-:W-:Y:S01]  /*11250*/  FFMA.FTZ R168, R103, c[0x0][0x2d0], -R4.reuse ;  /* 0x0000b40067a87a23 */ /* 0x100fe20000010804 */
[----:B------:R-:W-:Y:S01]  /*11260*/  FSEL R2, R2, RZ, P0 ;  /* 0x000000ff02027208 */ /* 0x000fe20000000000 */
[--C-:B------:R-:W-:Y:S01]  /*11270*/  FFMA.FTZ R172, R102, c[0x0][0x2d0], -R4.reuse ;  /* 0x0000b40066ac7a23 */ /* 0x100fe20000010804 */
[----:B------:R-:W-:Y:S01]  /*11280*/  FSETP.NEU.FTZ.AND P0, PT, R68, -INF , PT ;  /* 0xff8000004400780b */ /* 0x000fe20003f1d000 */
[----:B------:R-:W-:Y:S01]  /*11290*/  FFMA.FTZ R171, R98, c[0x0][0x2d0], -R4 ;  /* 0x0000b40062ab7a23 */ /* 0x000fe20000010804 */
[----:B------:R-:W-:Y:S01]  /*112a0*/  MUFU.EX2 R110, R110 ;  /* 0x0000006e006e7308 */ /* 0x000fe20000000800 */
[----:B------:R-:W-:-:S02]  /*112b0*/  FFMA.FTZ R5, R35, c[0x0][0x2d0], -R2 ;  /* 0x0000b40023057a23 */ /* 0x000fc40000010802 */
[--C-:B------:R-:W-:Y:S02]  /*112c0*/  FFMA.FTZ R170, R89, c[0x0][0x2d0], -R4.reuse ;  /* 0x0000b40059aa7a23 */ /* 0x100fe40000010804 */
[--C-:B------:R-:W-:Y:S02]  /*112d0*/  FFMA.FTZ R89, R65, c[0x0][0x2d0], -R3.reuse ;  /* 0x0000b40041597a23 */ /* 0x100fe40000010803 */
[----:B-1----:R-:W-:Y:S01]  /*112e0*/  FFMA.FTZ R0, R14, c[0x0][0x2d0], -R4 ;  /* 0x0000b4000e007a23 */ /* 0x002fe20000010804 */
[----:B------:R-:W-:Y:S01]  /*112f0*/  MUFU.EX2 R210, R5 ;  /* 0x0000000500d27308 */ /* 0x000fe20000000800 */
[--C-:B------:R-:W-:Y:S02]  /*11300*/  FFMA.FTZ R104, R64, c[0x0][0x2d0], -R3.reuse ;  /* 0x0000b40040687a23 */ /* 0x100fe40000010803 */
[----:B------:R-:W-:Y:S02]  /*11310*/  FFMA.FTZ R169, R66, c[0x0][0x2d0], -R3 ;  /* 0x0000b40042a97a23 */ /* 0x000fe40000010803 */
        /* <DEDUP_REMOVED lines=10> */
[--C-:B------:R-:W-:Y:S02]  /*113c0*/  FFMA.FTZ R182, R96, c[0x0][0x2d0], -R2.reuse ;  /* 0x0000b40060b67a23 */ /* 0x100fe40000010802 */
[----:B------:R-:W-:Y:S01]  /*113d0*/  FFMA.FTZ R181, R87, c[0x0][0x2d0], -R2 ;  /* 0x0000b40057b57a23 */ /* 0x000fe20000010802 */
[----:B------:R-:W-:Y:S01]  /*113e0*/  MUFU.EX2 R187, R143 ;  /* 0x0000008f00bb7308 */ /* 0x000fe20000000800 */
[----:B-1----:R-:W-:Y:S02]  /*113f0*/  FFMA.FTZ R0, R16, c[0x0][0x2d0], -R4 ;  /* 0x0000b40010007a23 */ /* 0x002fe40000010804 */
[----:B------:R-:W-:Y:S02]  /*11400*/  FFMA.FTZ R180, R83, c[0x0][0x2d0], -R2 ;  /* 0x0000b40053b47a23 */ /* 0x000fe40000010802 */
[----:B------:R-:W-:-:S02]  /*11410*/  FFMA.FTZ R175, R63, c[0x0][0x2d0], -R3 ;  /* 0x0000b4003faf7a23 */ /* 0x000fc40000010803 */
[--C-:B------:R-:W-:Y:S01]  /*11420*/  FFMA.FTZ R103, R78, c[0x0][0x2d0], -R3.reuse ;  /* 0x0000b4004e677a23 */ /* 0x100fe20000010803 */
[----:B------:R1:W5:Y:S01]  /*11430*/  MUFU.EX2 R162, R0 ;  /* 0x0000000000a27308 */ /* 0x0003620000000800 */
[--C-:B------:R-:W-:Y:S02]  /*11440*/  FFMA.FTZ R102, R77, c[0x0][0x2d0], -R3.reuse ;  /* 0x0000b4004d667a23 */ /* 0x100fe40000010803 */
[--C-:B------:R-:W-:Y:S02]  /*11450*/  FFMA.FTZ R140, R76, c[0x0][0x2d0], -R3.reuse ;  /* 0x0000b4004c8c7a23 */ /* 0x100fe40000010803 */
[--C-:B------:R-:W-:Y:S02]  /*11460*/  FFMA.FTZ R141, R75, c[0x0][0x2d0], -R3.reuse ;  /* 0x0000b4004b8d7a23 */ /* 0x100fe40000010803 */
[--C-:B------:R-:W-:Y:S02]  /*11470*/  FFMA.FTZ R142, R74, c[0x0][0x2d0], -R3.reuse ;  /* 0x0000b4004a8e7a23 */ /* 0x100fe40000010803 */
[----:B------:R-:W-:-:S02]  /*11480*/  FFMA.FTZ R147, R73, c[0x0][0x2d0], -R3 ;  /* 0x0000b40049937a23 */ /* 0x000fc40000010803 */
[--C-:B------:R-:W-:Y:S02]  /*11490*/  FFMA.FTZ R165, R72, c[0x0][0x2d0], -R3.reuse ;  /* 0x0000b40048a57a23 */ /* 0x100fe40000010803 */
[----:B------:R-:W-:Y:S02]  /*114a0*/  FFMA.FTZ R164, R67, c[0x0][0x2d0], -R3 ;  /* 0x0000b40043a47a23 */ /* 0x000fe40000010803 */
[----:B-1----:R-:W-:Y:S01]  /*114b0*/  FFMA.FTZ R0, R18, c[0x0][0x2d0], -R4 ;  /* 0x0000b40012007a23 */ /* 0x002fe20000010804 */
[----:B-----5:R-:W-:-:S03]  /*114c0*/  F2FP.BF16.PACK_AB R22, R162, R161 ;  /* 0x000000a1a216723e */ /* 0x020fc600000010ff */
[----:B------:R1:W-:Y:S02]  /*114d0*/  MUFU.EX2 R163, R0 ;  /* 0x0000000000a37308 */ /* 0x0003e40000000800 */
[----:B-1----:R-:W-:Y:S01]  /*114e0*/  FFMA.FTZ R0, R20, c[0x0][0x2d0], -R4 ;  /* 0x0000b40014007a23 */ /* 0x002fe20000010804 */
[----:B------:R-:W-:-:S05]  /*114f0*/  F2FP.BF16.PACK_AB R20, R120, R121 ;  /* 0x000000797814723e */ /* 0x000fca00000010ff */
        /* <DEDUP_REMOVED lines=8> */
[----:B------:R1:W-:Y:S02]  /*11580*/  MUFU.EX2 R6, R0 ;  /* 0x0000000000067308 */ /* 0x0003e40000000800 */
[----:B-1----:R-:W-:-:S06]  /*11590*/  FFMA.FTZ R0, R15, c[0x0][0x2d0], -R3 ;  /* 0x0000b4000f007a23 */ /* 0x002fcc0000010803 */
        /* <DEDUP_REMOVED lines=9> */
[----:B----4-:R-:W-:Y:S01]  /*11630*/  HMMA.16816.F32.BF16 R8, R20, R48, RZ ;  /* 0x000000301408723c */ /* 0x010fe200000418ff */
[----:B-1----:R-:W-:Y:S01]  /*11640*/  FFMA.FTZ R0, R28, c[0x0][0x2d0], -R3 ;  /* 0x0000b4001c007a23 */ /* 0x002fe20000010803 */
[----:B-----5:R-:W-:-:S04]  /*11650*/  F2FP.BF16.PACK_AB R13, R173, R160 ;  /* 0x000000a0ad0d723e */ /* 0x020fc800000010ff */
[----:B------:R1:W4:Y:S02]  /*11660*/  MUFU.EX2 R212, R0 ;  /* 0x0000000000d47308 */ /* 0x0003240000000800 */
[----:B-1----:R-:W-:Y:S01]  /*11670*/  FFMA.FTZ R0, R26, c[0x0][0x2d0], -R2 ;  /* 0x0000b4001a007a23 */ /* 0x002fe20000010802 */
[----:B----4-:R-:W-:-:S05]  /*11680*/  F2FP.BF16.PACK_AB R15, R212, R211 ;  /* 0x000000d3d40f723e */ /* 0x010fca00000010ff */
[----:B------:R1:W-:Y:S10]  /*11690*/  MUFU.EX2 R151, R0 ;  /* 0x0000000000977308 */ /* 0x0003f40000000800 */
[----:B--2---:R-:W-:Y:S01]  /*116a0*/  HMMA.16816.F32.BF16 R116, R12, R44, R8 ;  /* 0x0000002c0c74723c */ /* 0x004fe20000041808 */
[----:B-1----:R-:W-:-:S04]  /*116b0*/  FFMA.FTZ R0, R27, c[0x0][0x2d0], -R2 ;  /* 0x0000b4001b007a23 */ /* 0x002fc80000010802 */
[----:B------:R1:W2:Y:S02]  /*116c0*/  MUFU.EX2 R150, R0 ;  /* 0x0000000000967308 */ /* 0x0002a40000000800 */
[----:B-1----:R-:W-:Y:S01]  /*116d0*/  FFMA.FTZ R0, R30, c[0x0][0x2d0], -R2 ;  /* 0x0000b4001e007a23 */ /* 0x002fe20000010802 */
[----:B--2---:R-:W-:Y:S01]  /*116e0*/  F2FP.BF16.PACK_AB R16, R150, R151 ;  /* 0x000000979610723e */ /* 0x004fe200000010ff */
[----:B------:R-:W-:-:S04]  /*116f0*/  FADD.FTZ R3, R151, R150 ;  /* 0x0000009697037221 */ /* 0x000fc80000010000 */
[----:B------:R1:W2:Y:S08]  /*11700*/  MUFU.EX2 R152, R0 ;  /* 0x0000000000987308 */ /* 0x0002b00000000800 */
[----:B------:R-:W-:Y:S01]  /*11710*/  MUFU.EX2 R150, R64 ;  /* 0x0000004000967308 */ /* 0x000fe20000000800 */
[----:B-1----:R-:W-:-:S07]  /*11720*/  FFMA.FTZ R0, R31, c[0x0][0x2d0], -R2 ;  /* 0x0000b4001f007a23 */ /* 0x002fce0000010802 */
[----:B------:R-:W-:Y:S01]  /*11730*/  MUFU.EX2 R151, R103 ;  /* 0x0000006700977308 */ /* 0x000fe20000000800 */
[----:B--2---:R-:W-:-:S07]  /*11740*/  FADD.FTZ R3, R152, R3 ;  /* 0x0000000398037221 */ /* 0x004fce0000010000 */
[----:B------:R1:W2:Y:S02]  /*11750*/  MUFU.EX2 R154, R0 ;  /* 0x00000000009a7308 */ /* 0x0002a40000000800 */
[----:B-1----:R-:W-:Y:S01]  /*11760*/  FFMA.FTZ R0, R32, c[0x0][0x2d0], -R2 ;  /* 0x0000b40020007a23 */ /* 0x002fe20000010802 */
[C---:B--2---:R-:W-:Y:S01]  /*11770*/  F2FP.BF16.PACK_AB R18, R154.reuse, R152 ;  /* 0x000000989a12723e */ /* 0x044fe200000010ff */
[----:B------:R-:W-:-:S04]  /*11780*/  FADD.FTZ R3, R154, R3 ;  /* 0x000000039a037221 */ /* 0x000fc80000010000 */
[----:B------:R-:W-:Y:S08]  /*11790*/  MUFU.EX2 R152, R102 ;  /* 0x0000006600987308 */ /* 0x000ff00000000800 */
[----:B------:R1:W2:Y:S08]  /*117a0*/  MUFU.EX2 R167, R0 ;  /* 0x0000000000a77308 */ /* 0x0002b00000000800 */
[----:B------:R-:W-:Y:S01]  /*117b0*/  MUFU.EX2 R154, R109 ;  /* 0x0000006d009a7308 */ /* 0x000fe20000000800 */
[----:B-1----:R-:W-:-:S02]  /*117c0*/  FFMA.FTZ R0, R33, c[0x0][0x2d0], -R2 ;  /* 0x0000b40021007a23 */ /* 0x002fc40000010802 */
[----:B--2---:R-:W-:-:S05]  /*117d0*/  FADD.FTZ R3, R167, R3 ;  /* 0x00000003a7037221 */ /* 0x004fca0000010000 */
[----:B------:R1:W2:Y:S02]  /*117e0*/  MUFU.EX2 R191, R0 ;  /* 0x0000000000bf7308 */ /* 0x0002a40000000800 */
[----:B-1----:R-:W-:Y:S01]  /*117f0*/  FFMA.FTZ R0, R34, c[0x0][0x2d0], -R2 ;  /* 0x0000b40022007a23 */ /* 0x002fe20000010802 */
[C---:B--2---:R-:W-:Y:S01]  /*11800*/  F2FP.BF16.PACK_AB R8, R191.reuse, R167 ;  /* 0x000000a7bf08723e */ /* 0x044fe200000010ff */
[----:B------:R-:W1:Y:S01]  /*11810*/  LDSM.16.MT88.4 R32, [R196] ;  /* 0x00000000c420783b */ /* 0x000e620000004200 */
[----:B------:R-:W-:-:S03]  /*11820*/  FADD.FTZ R3, R191, R3 ;  /* 0x00000003bf037221 */ /* 0x000fc60000010000 */
[----:B------:R2:W4:Y:S02]  /*11830*/  MUFU.EX2 R209, R0 ;  /* 0x0000000000d17308 */ /* 0x0005240000000800 */
[----:B--2---:R-:W-:Y:S01]  /*11840*/  FMUL.FTZ R0, R68, c[0x0][0x2d0] ;  /* 0x0000b40044007a20 */ /* 0x004fe20000410000 */
[----:B----4-:R-:W-:-:S04]  /*11850*/  F2FP.BF16.PACK_AB R10, R210, R209 ;  /* 0x000000d1d20a723e */ /* 0x010fc800000010ff */
[----:B------:R-:W-:-:S05]  /*11860*/  FSEL R0, R0, RZ, P0 ;  /* 0x000000ff00007208 */ /* 0x000fca0000000000 */
[--C-:B------:R-:W-:Y:S02]  /*11870*/  FFMA.FTZ R5, R24, c[0x0][0x2d0], -R0.reuse ;  /* 0x0000b40018057a23 */ /* 0x100fe40000010800 */
[--C-:B------:R-:W-:Y:S02]  /*11880*/  FFMA.FTZ R177, R55, c[0x0][0x2d0], -R0.reuse ;  /* 0x0000b40037b17a23 */ /* 0x100fe40000010800 */
[----:B------:R2:W-:Y:S01]  /*11890*/  MUFU.EX2 R115, R5 ;  /* 0x0000000500737308 */ /* 0x0005e20000000800 */
[--C-:B------:R-:W-:Y:S02]  /*118a0*/  FFMA.FTZ R176, R52, c[0x0][0x2d0], -R0.reuse ;  /* 0x0000b40034b07a23 */ /* 0x100fe40000010800 */
[--C-:B------:R-:W-:Y:S02]  /*118b0*/  FFMA.FTZ R179, R59, c[0x0][0x2d0], -R0.reuse ;  /* 0x0000b4003bb37a23 */ /* 0x100fe40000010800 */
[--C-:B------:R-:W-:Y:S02]  /*118c0*/  FFMA.FTZ R178, R56, c[0x0][0x2d0], -R0.reuse ;  /* 0x0000b40038b27a23 */ /* 0x100fe40000010800 */
[--C-:B------:R-:W-:Y:S01]  /*118d0*/  FFMA.FTZ R86, R62, c[0x0][0x2d0], -R0.reuse ;  /* 0x0000b4003e567a23 */ /* 0x100fe20000010800 */
[----:B-1----:R-:W-:Y:S01]  /*118e0*/  HMMA.16816.F32.BF16 R28, R20, R32, RZ ;  /* 0x00000020141c723c */ /* 0x002fe200000418ff */
[----:B------:R-:W-:-:S02]  /*118f0*/  FFMA.FTZ R149, R81, c[0x0][0x2d0], -R0 ;  /* 0x0000b40051957a23 */ /* 0x000fc40000010800 */
[--C-:B------:R-:W-:Y:S02]  /*11900*/  FFMA.FTZ R88, R80, c[0x0][0x2d0], -R0.reuse ;  /* 0x0000b40050587a23 */ /* 0x100fe40000010800 */
[--C-:B------:R-:W-:Y:S02]  /*11910*/  FFMA.FTZ R87, R79, c[0x0][0x2d0], -R0.reuse ;  /* 0x0000b4004f577a23 */ /* 0x100fe40000010800 */
[--C-:B--2---:R-:W-:Y:S02]  /*11920*/  FFMA.FTZ R5, R25, c[0x0][0x2d0], -R0.reuse ;  /* 0x0000b40019057a23 */ /* 0x104fe40000010800 */
[----:B------:R-:W-:Y:S08]  /*11930*/  MUFU.EX2 R167, R87 ;  /* 0x0000005700a77308 */ /* 0x000ff00000000800 */
[----:B------:R1:W2:Y:S07]  /*11940*/  MUFU.EX2 R114, R5 ;  /* 0x0000000500727308 */ /* 0x0002ae0000000800 */
[----:B------:R-:W-:Y:S01]  /*11950*/  HMMA.16816.F32.BF16 R136, R12, R40, R28 ;  /* 0x000000280c88723c */ /* 0x000fe2000004181c */
[----:B------:R-:W-:Y:S01]  /*11960*/  MUFU.EX2 R87, R175 ;  /* 0x000000af00577308 */ /* 0x000fe20000000800 */
[----:B-1----:R-:W-:Y:S01]  /*11970*/  FFMA.FTZ R5, R36, c[0x0][0x2d0], -R0 ;  /* 0x0000b40024057a23 */ /* 0x002fe20000010800 */
[----:B--2---:R-:W-:-:S06]  /*11980*/  F2FP.BF16.PACK_AB R17, R114, R115 ;  /* 0x000000737211723e */ /* 0x004fcc00000010ff */
[----:B------:R1:W-:Y:S02]  /*11990*/  MUFU.EX2 R148, R5 ;  /* 0x0000000500947308 */ /* 0x0003e40000000800 */
[----:B-1----:R-:W-:-:S06]  /*119a0*/  FFMA.FTZ R5, R37, c[0x0][0x2d0], -R0 ;  /* 0x0000b40025057a23 */ /* 0x002fcc0000010800 */
[----:B------:R1:W2:Y:S02]  /*119b0*/  MUFU.EX2 R166, R5 ;  /* 0x0000000500a67308 */ /* 0x0002a40000000800 */
[----:B-1----:R-:W-:Y:S01]  /*119c0*/  FFMA.FTZ R5, R38, c[0x0][0x2d0], -R0 ;  /* 0x0000b40026057a23 */ /* 0x002fe20000010800 */
[----:B--2---:R-:W-:-:S05]  /*119d0*/  F2FP.BF16.PACK_AB R19, R166, R148 ;  /* 0x00000094a613723e */ /* 0x004fca00000010ff */
[----:B------:R1:W-:Y:S02]  /*119e0*/  MUFU.EX2 R184, R5 ;  /* 0x0000000500b87308 */ /* 0x0003e40000000800 */
[----:B------:R-:W-:Y:S07]  /*119f0*/  HMMA.16816.F32.BF16 R24, R16, R32, RZ ;  /* 0x000000201018723c */ /* 0x000fee00000418ff */
[----:B------:R-:W-:Y:S02]  /*11a00*/  FADD.FTZ R32, R7, R6 ;  /* 0x0000000607207221 */ /* 0x000fe40000010000 */
[----:B-1----:R-:W-:-:S02]  /*11a10*/  FFMA.FTZ R5, R39, c[0x0][0x2d0], -R0 ;  /* 0x0000b40027057a23 */ /* 0x002fc40000010800 */
[----:B------:R-:W-:Y:S02]  /*11a20*/  HMMA.16816.F32.BF16 R36, R16, R48, RZ ;  /* 0x000000301024723c */ /* 0x000fe400000418ff */
[----:B------:R1:W2:Y:S02]  /*11a30*/  MUFU.EX2 R185, R5 ;  /* 0x0000000500b97308 */ /* 0x0002a40000000800 */
[----:B-1----:R-:W-:Y:S01]  /*11a40*/  FFMA.FTZ R5, R53, c[0x0][0x2d0], -R0 ;  /* 0x0000b40035057a23 */ /* 0x002fe20000010800 */
[----:B--2---:R-:W-:-:S05]  /*11a50*/  F2FP.BF16.PACK_AB R9, R185, R184 ;  /* 0x000000b8b909723e */ /* 0x004fca00000010ff */
        /* <DEDUP_REMOVED lines=8> */
[----:B------:R-:W2:Y:S01]  /*11ae0*/  LDSM.16.MT88.4 R24, [R193+0x800] ;  /* 0x00080000c118783b */ /* 0x000ea20000004200 */
[----:B------:R-:W-:Y:S01]  /*11af0*/  FADD.FTZ R2, R121, R120 ;  /* 0x0000007879027221 */ /* 0x000fe20000010000 */
[----:B------:R-:W-:Y:S01]  /*11b00*/  MUFU.EX2 R189, R45 ;  /* 0x0000002d00bd7308 */ /* 0x000fe20000000800 */
[----:B------:R-:W-:-:S02]  /*11b10*/  FFMA.FTZ R44, R57, c[0x0][0x2d0], -R0 ;  /* 0x0000b400392c7a23 */ /* 0x000fc40000010800 */
[----:B------:R-:W-:Y:S02]  /*11b20*/  FADD.FTZ R2, R161, R2 ;  /* 0x00000002a1027221 */ /* 0x000fe40000010000 */
[--C-:B------:R-:W-:Y:S02]  /*11b30*/  FFMA.FTZ R41, R58, c[0x0][0x2d0], -R0.reuse ;  /* 0x0000b4003a297a23 */ /* 0x100fe40000010800 */
[----:B------:R-:W-:Y:S01]  /*11b40*/  FFMA.FTZ R40, R60, c[0x0][0x2d0], -R0 ;  /* 0x0000b4003c287a23 */ /* 0x000fe20000010800 */
[----:B------:R-:W-:Y:S01]  /*11b50*/  MUFU.EX2 R109, R44 ;  /* 0x0000002c006d7308 */ /* 0x000fe20000000800 */
[----:B------:R-:W-:-:S04]  /*11b60*/  FADD.FTZ R2, R162, R2 ;  /* 0x00000002a2027221 */ /* 0x000fc80000010000 */
        /* <DEDUP_REMOVED lines=11> */
[-C--:B--2---:R-:W-:Y:S01]  /*11c20*/  HMMA.16816.F32.BF16 R128, R12, R24.reuse, R28 ;  /* 0x000000180c80723c */ /* 0x084fe2000004181c */
[----:B------:R-:W1:Y:S05]  /*11c30*/  LDSM.16.MT88.4 R28, [R195] ;  /* 0x00000000c31c783b */ /* 0x000e6a0000004200 */
[----:B------:R-:W-:Y:S02]  /*11c40*/  MUFU.EX2 R88, R168 ;  /* 0x000000a800587308 */ /* 0x000fe40000000800 */
[----:B------:R-:W-:Y:S01]  /*11c50*/  HMMA.16816.F32.BF16 R120, R8, R24, R4 ;  /* 0x000000180878723c */ /* 0x000fe20000041804 */
[----:B------:R-:W2:Y:S05]  /*11c60*/  LDSM.16.MT88.4 R4, [R195+0x800] ;  /* 0x00080000c304783b */ /* 0x000eaa0000004200 */
[----:B------:R-:W-:Y:S01]  /*11c70*/  MUFU.EX2 R86, R164 ;  /* 0x000000a400567308 */ /* 0x000fe20000000800 */
[----:B------:R-:W-:-:S02]  /*11c80*/  FADD.FTZ R24, R115, R114 ;  /* 0x0000007273187221 */ /* 0x000fc40000010000 */
[----:B------:R-:W-:Y:S02]  /*11c90*/  FFMA.FTZ R25, R61, c[0x0][0x2d0], -R0 ;  /* 0x0000b4003d197a23 */ /* 0x000fe40000010800 */
[----:B------:R-:W-:Y:S02]  /*11ca0*/  FADD.FTZ R0, R158, R32 ;  /* 0x000000209e007221 */ /* 0x000fe40000010000 */
[----:B------:R-:W-:Y:S01]  /*11cb0*/  FADD.FTZ R24, R148, R24 ;  /* 0x0000001894187221 */ /* 0x000fe20000010000 */
[----:B------:R-:W-:Y:S01]  /*11cc0*/  MUFU.EX2 R158, R108 ;  /* 0x0000006c009e7308 */ /* 0x000fe20000000800 */
[----:B------:R-:W-:-:S04]  /*11cd0*/  FADD.FTZ R0, R159, R0 ;  /* 0x000000009f007221 */ /* 0x000fc80000010000 */
[----:B------:R-:W-:-:S03]  /*11ce0*/  FADD.FTZ R0, R160, R0 ;  /* 0x00000000a0007221 */ /* 0x000fc60000010000 */
[----:B------:R-:W4:Y:S01]  /*11cf0*/  MUFU.EX2 R148, R41 ;  /* 0x0000002900947308 */ /* 0x000f220000000800 */
        /* <DEDUP_REMOVED lines=9> */
[----:B--2---:R-:W-:Y:S08]  /*11d90*/  HMMA.16816.F32.BF16 R96, R8, R4, R52 ;  /* 0x000000040860723c */ /* 0x004ff00000041834 */
[----:B------:R-:W-:Y:S08]  /*11da0*/  HMMA.16816.F32.BF16 R52, R16, R50, RZ ;  /* 0x000000321034723c */ /* 0x000ff000000418ff */
[----:B------:R-:W-:Y:S07]  /*11db0*/  HMMA.16816.F32.BF16 R112, R12, R4, R56 ;  /* 0x000000040c70723c */ /* 0x000fee0000041838 */
[----:B----4-:R-:W-:Y:S01]  /*11dc0*/  F2FP.BF16.PACK_AB R5, R148, R109 ;  /* 0x0000006d9405723e */ /* 0x010fe200000010ff */
        /* <DEDUP_REMOVED lines=13> */
[----:B------:R-:W-:Y:S08]  /*11ea0*/  HMMA.16816.F32.BF16 R16, R16, R30, RZ ;  /* 0x0000001e1010723c */ /* 0x000ff000000418ff */
[C---:B------:R-:W-:Y:S01]  /*11eb0*/  HMMA.16816.F32.BF16 R72, R8.reuse, R26, R52 ;  /* 0x0000001a0848723c */ /* 0x040fe20000041834 */
[----:B------:R-:W2:Y:S08]  /*11ec0*/  MUFU.EX2 R27, R111 ;  /* 0x0000006f001b7308 */ /* 0x000eb00000000800 */
[----:B------:R-:W4:Y:S07]  /*11ed0*/  MUFU.EX2 R26, R89 ;  /* 0x00000059001a7308 */ /* 0x000f2e0000000800 */
[----:B------:R-:W-:Y:S01]  /*11ee0*/  HMMA.16816.F32.BF16 R76, R8, R6, R16 ;  /* 0x00000006084c723c */ /* 0x000fe20000041810 */
[----:B------:R-:W-:Y:S01]  /*11ef0*/  MUFU.EX2 R89, R66 ;  /* 0x0000004200597308 */ /* 0x000fe20000000800 */
[----:B--2---:R-:W-:-:S04]  /*11f00*/  FADD.FTZ R2, R27, R2 ;  /* 0x000000021b027221 */ /* 0x004fc80000010000 */
[----:B------:R-:W-:Y:S01]  /*11f10*/  FADD.FTZ R2, R110, R2 ;  /* 0x000000026e027221 */ /* 0x000fe20000010000 */
[----:B------:R-:W-:Y:S01]  /*11f20*/  F2FP.BF16.PACK_AB R6, R189, R150 ;  /* 0x00000096bd06723e */ /* 0x000fe200000010ff */
[----:B------:R-:W-:Y:S01]  /*11f30*/  FADD.FTZ R16, R166, R24 ;  /* 0x00000018a6107221 */ /* 0x000fe20000010000 */
[----:B------:R-:W2:Y:S01]  /*11f40*/  MUFU.EX2 R111, R65 ;  /* 0x00000041006f7308 */ /* 0x000ea20000000800 */
[----:B------:R-:W-:Y:S01]  /*11f50*/  F2FP.BF16.PACK_AB R7, R190, R188 ;  /* 0x000000bcbe07723e */ /* 0x000fe200000010ff */
[----:B----4-:R-:W-:Y:S01]  /*11f60*/  FADD.FTZ R0, R26, R0 ;  /* 0x000000001a007221 */ /* 0x010fe20000010000 */
[----:B------:R-:W-:Y:S01]  /*11f70*/  F2FP.BF16.PACK_AB R8, R110, R27 ;  /* 0x0000001b6e08723e */ /* 0x000fe200000010ff */
[----:B------:R-:W-:Y:S01]  /*11f80*/  FADD.FTZ R2, R154, R2 ;  /* 0x000000029a027221 */ /* 0x000fe20000010000 */
[C---:B------:R-:W-:Y:S01]  /*11f90*/  F2FP.BF16.PACK_AB R9, R108.reuse, R26 ;  /* 0x0000001a6c09723e */ /* 0x040fe200000010ff */
[----:B------:R-:W-:Y:S01]  /*11fa0*/  FADD.FTZ R0, R108, R0 ;  /* 0x000000006c007221 */ /* 0x000fe20000010000 */
[----:B------:R-:W-:Y:S01]  /*11fb0*/  F2FP.BF16.PACK_AB R10, R158, R154 ;  /* 0x0000009a9e0a723e */ /* 0x000fe200000010ff */
[----:B------:R-:W-:Y:S01]  /*11fc0*/  MUFU.EX2 R166, R155 ;  /* 0x0000009b00a67308 */ /* 0x000fe20000000800 */
[----:B------:R-:W-:Y:S01]  /*11fd0*/  F2FP.BF16.PACK_AB R11, R152, R151 ;  /* 0x00000097980b723e */ /* 0x000fe200000010ff */
[----:B------:R-:W-:-:S02]  /*11fe0*/  FADD.FTZ R0, R151, R0 ;  /* 0x0000000097007221 */ /* 0x000fc40000010000 */
[----:B------:R-:W-:Y:S02]  /*11ff0*/  FADD.FTZ R2, R158, R2 ;  /* 0x000000029e027221 */ /* 0x000fe40000010000 */
[----:B------:R-:W-:Y:S01]  /*12000*/  FADD.FTZ R0, R152, R0 ;  /* 0x0000000098007221 */ /* 0x000fe20000010000 */
[----:B--2---:R-:W-:Y:S01]  /*12010*/  F2FP.BF16.PACK_AB R4, R111, R89 ;  /* 0x000000596f04723e */ /* 0x004fe200000010ff */
[----:B-1----:R-:W-:Y:S01]  /*12020*/  HMMA.16816.F32.BF16 R64, R8, R12, R116 ;  /* 0x0000000c0840723c */ /* 0x002fe20000041874 */
[----:B------:R-:W-:Y:S07]  /*12030*/  MUFU.EX2 R26, R180 ;  /* 0x000000b4001a7308 */ /* 0x000fee0000000800 */
[C---:B------:R-:W-:Y:S01]  /*12040*/  HMMA.16816.F32.BF16 R104, R4.reuse, R14, R56 ;  /* 0x0000000e0468723c */ /* 0x040fe20000041838 */
[----:B------:R-:W-:Y:S07]  /*12050*/  MUFU.EX2 R27, R176 ;  /* 0x000000b0001b7308 */ /* 0x000fee0000000800 */
[----:B------:R-:W-:Y:S08]  /*12060*/  HMMA.16816.F32.BF16 R124, R4, R12, R124 ;  /* 0x0000000c047c723c */ /* 0x000ff0000004187c */
[C---:B------:R-:W-:Y:S01]  /*12070*/  HMMA.16816.F32.BF16 R56, R8.reuse, R14, R48 ;  /* 0x0000000e0838723c */ /* 0x040fe20000041830 */
[----:B------:R-:W1:Y:S07]  /*12080*/  LDSM.16.MT88.4 R12, [R196+0x1000] ;  /* 0x00100000c40c783b */ /* 0x000e6e0000004200 */
[-C--:B-1----:R-:W-:Y:S08]  /*12090*/  HMMA.16816.F32.BF16 R52, R8, R12.reuse, R136 ;  /* 0x0000000c0834723c */ /* 0x082ff00000041888 */
[C---:B------:R-:W-:Y:S08]  /*120a0*/  HMMA.16816.F32.BF16 R116, R4.reuse, R12, R132 ;  /* 0x0000000c0474723c */ /* 0x040ff00000041884 */
[-C--:B------:R-:W-:Y:S08]  /*120b0*/  HMMA.16816.F32.BF16 R100, R4, R14.reuse, R60 ;  /* 0x0000000e0464723c */ /* 0x080ff0000004183c */
[C---:B------:R-:W-:Y:S01]  /*120c0*/  HMMA.16816.F32.BF16 R48, R8.reuse, R14, R32 ;  /* 0x0000000e0830723c */ /* 0x040fe20000041820 */
[----:B------:R-:W1:Y:S07]  /*120d0*/  LDSM.16.MT88.4 R12, [R193+0x1000] ;  /* 0x00100000c10c783b */ /* 0x000e6e0000004200 */
[-C--:B-1----:R-:W-:Y:S08]  /*120e0*/  HMMA.16816.F32.BF16 R44, R8, R12.reuse, R128 ;  /* 0x0000000c082c723c */ /* 0x082ff00000041880 */
[C---:B------:R-:W-:Y:S01]  /*120f0*/  HMMA.16816.F32.BF16 R80, R4.reuse, R12, R120 ;  /* 0x0000000c0450723c */ /* 0x040fe20000041878 */
[----:B------:R-:W-:Y:S07]  /*12100*/  LDSM.16.MT88.4 R120, [R192+0x2000] ;  /* 0x00200000c078783b */ /* 0x000fee0000004200 */
[-C--:B------:R-:W-:Y:S08]  /*12110*/  HMMA.16816.F32.BF16 R72, R4, R14.reuse, R72 ;  /* 0x0000000e0448723c */ /* 0x080ff00000041848 */
[----:B------:R-:W-:Y:S01]  /*12120*/  HMMA.16816.F32.BF16 R36, R8, R14, R36 ;  /* 0x0000000e0824723c */ /* 0x000fe20000041824 */
[----:B------:R-:W1:Y:S07]  /*12130*/  LDSM.16.MT88.4 R12, [R195+0x1000] ;  /* 0x00100000c30c783b */ /* 0x000e6e0000004200 */
[C---:B-1----:R-:W-:Y:S01]  /*12140*/  HMMA.16816.F32.BF16 R60, R4.reuse, R12, R96 ;  /* 0x0000000c043c723c */ /* 0x042fe20000041860 */
[----:B------:R-:W-:Y:S07]  /*12150*/  MUFU.EX2 R98, R146 ;  /* 0x0000009200627308 */ /* 0x000fee0000000800 */
[----:B------:R-:W-:Y:S01]  /*12160*/  HMMA.16816.F32.BF16 R40, R4, R14, R76 ;  /* 0x0000000e0428723c */ /* 0x000fe2000004184c */
[----:B------:R-:W1:Y:S06]  /*12170*/  MUFU.EX2 R99, R145 ;  /* 0x0000009100637308 */ /* 0x000e6c0000000800 */
[----:B------:R-:W-:Y:S01]  /*12180*/  FADD.FTZ R4, R184, R16 ;  /* 0x00000010b8047221 */ /* 0x000fe20000010000 */
[C---:B------:R-:W-:Y:S01]  /*12190*/  HMMA.16816.F32.BF16 R32, R8.reuse, R12, R112 ;  /* 0x0000000c0820723c */ /* 0x040fe20000041870 */
[----:B------:R-:W-:Y:S01]  /*121a0*/  LDSM.16.MT88.4 R16, [R196+0x1800] ;  /* 0x00180000c410783b */ /* 0x000fe20000004200 */
[----:B------:R-:W-:Y:S01]  /*121b0*/  FADD.FTZ R5, R209, R3 ;  /* 0x00000003d1057221 */ /* 0x000fe20000010000 */
[----:B------:R-:W2:Y:S01]  /*121c0*/  MUFU.EX2 R97, R140 ;  /* 0x0000008c00617308 */ /* 0x000ea20000000800 */
[----:B------:R-:W-:Y:S01]  /*121d0*/  FADD.FTZ R3, R185, R4 ;  /* 0x00000004b9037221 */ /* 0x000fe20000010000 */
[----:B------:R-:W-:Y:S01]  /*121e0*/  F2FP.BF16.PACK_AB R6, R187, R186 ;  /* 0x000000babb06723e */ /* 0x000fe200000010ff */
[----:B------:R-:W-:Y:S01]  /*121f0*/  FADD.FTZ R24, R210, R5 ;  /* 0x00000005d2187221 */ /* 0x000fe20000010000 */
[----:B------:R-:W-:Y:S01]  /*12200*/  LDSM.16.MT88.4 R112, [R196+0x2000] ;  /* 0x00200000c470783b */ /* 0x000fe20000004200 */
[----:B------:R-:W-:Y:S01]  /*12210*/  HMMA.16816.F32.BF16 R28, R8, R14, R20 ;  /* 0x0000000e081c723c */ /* 0x000fe20000041814 */
[----:B-1----:R-:W-:Y:S01]  /*12220*/  F2FP.BF16.PACK_AB R4, R99, R98 ;  /* 0x000000626304723e */ /* 0x002fe200000010ff */
[----:B------:R-:W-:Y:S01]  /*12230*/  FADD.FTZ R3, R207, R3 ;  /* 0x00000003cf037221 */ /* 0x000fe20000010000 */
[----:B------:R-:W1:Y:S01]  /*12240*/  LDSM.16.MT88.4 R20, [R192+0x1800] ;  /* 0x00180000c014783b */ /* 0x000e620000004200 */
[----:B------:R-:W4:Y:S01]  /*12250*/  MUFU.EX2 R96, R141 ;  /* 0x0000008d00607308 */ /* 0x000f220000000800 */
[----:B------:R-:W-:-:S02]  /*12260*/  FADD.FTZ R2, R98, R2 ;  /* 0x0000000262027221 */ /* 0x000fc40000010000 */
[----:B------:R-:W5:Y:S01]  /*12270*/  LDSM.16.MT88.4 R12, [R193+0x1800] ;  /* 0x00180000c10c783b */ /* 0x000f620000004200 */
[----:B------:R-:W-:Y:S02]  /*12280*/  FADD.FTZ R25, R215, R3 ;  /* 0x00000003d7197221 */ /* 0x000fe40000010000 */
[----:B------:R-:W-:Y:S01]  /*12290*/  FADD.FTZ R24, R89, R24 ;  /* 0x0000001859187221 */ /* 0x000fe20000010000 */
[----:B------:R-:W3:Y:S01]  /*122a0*/  LDSM.16.MT88.4 R8, [R195+0x1800] ;  /* 0x00180000c308783b */ /* 0x000ee20000004200 */
[----:B------:R-:W-:Y:S01]  /*122b0*/  MUFU.EX2 R184, R142 ;  /* 0x0000008e00b87308 */ /* 0x000fe20000000800 */
[----:B--2---:R-:W-:Y:S02]  /*122c0*/  FADD.FTZ R0, R97, R0 ;  /* 0x0000000061007221 */ /* 0x004fe40000010000 */
[----:B------:R-:W-:-:S04]  /*122d0*/  FADD.FTZ R3, R111, R24 ;  /* 0x000000186f037221 */ /* 0x000fc80000010000 */
[----:B------:R-:W-:Y:S01]  /*122e0*/  FADD.FTZ R3, R150, R3 ;  /* 0x0000000396037221 */ /* 0x000fe20000010000 */
[----:B------:R-:W2:Y:S01]  /*122f0*/  MUFU.EX2 R185, R147 ;  /* 0x0000009300b97308 */ /* 0x000ea20000000800 */
[----:B----4-:R-:W-:Y:S02]  /*12300*/  F2FP.BF16.PACK_AB R5, R96, R97 ;  /* 0x000000616005723e */ /* 0x010fe400000010ff */
[----:B------:R-:W-:-:S05]  /*12310*/  FADD.FTZ R3, R189, R3 ;  /* 0x00000003bd037221 */ /* 0x000fca0000010000 */
[----:B------:R-:W4:Y:S01]  /*12320*/  MUFU.EX2 R76, R157 ;  /* 0x0000009d004c7308 */ /* 0x000f220000000800 */
[----:B--2---:R-:W-:-:S07]  /*12330*/  F2FP.BF16.PACK_AB R7, R185, R184 ;  /* 0x000000b8b907723e */ /* 0x004fce00000010ff */
[----:B------:R-:W2:Y:S01]  /*12340*/  MUFU.EX2 R79, R172 ;  /* 0x000000ac004f7308 */ /* 0x000ea20000000800 */
[----:B-1----:R-:W-:Y:S01]  /*12350*/  HMMA.16816.F32.BF16 R64, R4, R20, R64 ;  /* 0x000000140440723c */ /* 0x002fe20000041840 */
[----:B----4-:R-:W-:-:S06]  /*12360*/  FADD.FTZ R3, R76, R3 ;  /* 0x000000034c037221 */ /* 0x010fcc0000010000 */
[----:B------:R-:W1:Y:S01]  /*12370*/  MUFU.EX2 R89, R171 ;  /* 0x000000ab00597308 */ /* 0x000e620000000800 */
[C---:B------:R-:W-:Y:S07]  /*12380*/  HMMA.16816.F32.BF16 R56, R4.reuse, R22, R56 ;  /* 0x000000160438723c */ /* 0x040fee0000041838 */
[----:B------:R-:W4:Y:S01]  /*12390*/  MUFU.EX2 R77, R165 ;  /* 0x000000a5004d7308 */ /* 0x000f220000000800 */
[----:B--2---:R-:W-:Y:S01]  /*123a0*/  F2FP.BF16.PACK_AB R156, R79, R88 ;  /* 0x000000584f9c723e */ /* 0x004fe200000010ff */
[C---:B------:R-:W-:Y:S06]  /*123b0*/  HMMA.16816.F32.BF16 R52, R4.reuse, R16, R52 ;  /* 0x000000100434723c */ /* 0x040fec0000041834 */
[----:B------:R-:W2:Y:S01]  /*123c0*/  MUFU.EX2 R78, R169 ;  /* 0x000000a9004e7308 */ /* 0x000ea20000000800 */
[----:B-1----:R-:W-:Y:S01]  /*123d0*/  F2FP.BF16.PACK_AB R158, R160, R89 ;  /* 0x00000059a09e723e */ /* 0x002fe200000010ff */
[C---:B------:R-:W-:Y:S06]  /*123e0*/  HMMA.16816.F32.BF16 R48, R4.reuse, R18, R48 ;  /* 0x000000120430723c */ /* 0x040fec0000041830 */
[----:B------:R-:W1:Y:S01]  /*123f0*/  MUFU.EX2 R24, R181 ;  /* 0x000000b500187308 */ /* 0x000e620000000800 */
[----:B----4-:R-:W-:Y:S01]  /*12400*/  F2FP.BF16.PACK_AB R157, R86, R77 ;  /* 0x0000004d569d723e */ /* 0x010fe200000010ff */
[----:B-----5:R-:W-:Y:S01]  /*12410*/  HMMA.16816.F32.BF16 R44, R4, R12, R44 ;  /* 0x0000000c042c723c */ /* 0x020fe2000004182c */
[----:B--2---:R-:W-:-:S07]  /*12420*/  F2FP.BF16.PACK_AB R159, R87, R78 ;  /* 0x0000004e579f723e */ /* 0x004fce00000010ff */
[----:B------:R-:W-:Y:S01]  /*12430*/  HMMA.16816.F32.BF16 R36, R4, R14, R36 ;  /* 0x0000000e0424723c */ /* 0x000fe20000041824 */
[----:B-1----:R-:W-:-:S07]  /*12440*/  F2FP.BF16.PACK_AB R98, R26, R24 ;  /* 0x000000181a62723e */ /* 0x002fce00000010ff */
[C---:B---3--:R-:W-:Y:S08]  /*12450*/  HMMA.16816.F32.BF16 R32, R4.reuse, R8, R32 ;  /* 0x000000080420723c */ /* 0x048ff00000041820 */
        /* <DEDUP_REMOVED lines=19> */
[----:B------:R-:W3:Y:S01]  /*12590*/  MUFU.EX2 R15, R178 ;  /* 0x000000b2000f7308 */ /* 0x000ee20000000800 */
[----:B------:R-:W4:Y:S05]  /*125a0*/  LDSM.16.MT88.4 R8, [R195+0x2000] ;  /* 0x00200000c308783b */ /* 0x000f2a0000004200 */
[----:B------:R-:W-:Y:S01]  /*125b0*/  FADD.FTZ R4, R109, R25 ;  /* 0x000000196d047221 */ /* 0x000fe20000010000 */
[----:B------:R-:W-:Y:S01]  /*125c0*/  HMMA.16816.F32.BF16 R128, R156, R120, R64 ;  /* 0x000000789c80723c */ /* 0x000fe20000041840 */
[----:B------:R-:W5:Y:S01]  /*125d0*/  MUFU.EX2 R25, R177 ;  /* 0x000000b100197308 */ /* 0x000f620000000800 */
[----:B------:R-:W-:Y:S01]  /*125e0*/  FADD.FTZ R5, R96, R0 ;  /* 0x0000000060057221 */ /* 0x000fe20000010000 */
[----:B------:R-:W-:Y:S01]  /*125f0*/  MOV R0, R218 ;  /* 0x000000da00007202 */ /* 0x000fe20000000f00 */
[----:B------:R-:W-:Y:S01]  /*12600*/  FADD.FTZ R4, R148, R4 ;  /* 0x0000000494047221 */ /* 0x000fe20000010000 */
[----:B--2---:R-:W-:Y:S01]  /*12610*/  F2FP.BF16.PACK_AB R96, R13, R12 ;  /* 0x0000000c0d60723e */ /* 0x004fe200000010ff */
[----:B------:R-:W-:-:S02]  /*12620*/  FADD.FTZ R5, R184, R5 ;  /* 0x00000005b8057221 */ /* 0x000fc40000010000 */
[----:B------:R-:W-:Y:S01]  /*12630*/  FADD.FTZ R4, R188, R4 ;  /* 0x00000004bc047221 */ /* 0x000fe20000010000 */
[----:B---3--:R-:W-:Y:S01]  /*12640*/  F2FP.BF16.PACK_AB R97, R15, R14 ;  /* 0x0000000e0f61723e */ /* 0x008fe200000010ff */
[C---:B------:R-:W-:Y:S02]  /*12650*/  HMMA.16816.F32.BF16 R132, R156.reuse, R122, R56 ;  /* 0x0000007a9c84723c */ /* 0x040fe40000041838 */
[----:B------:R-:W-:Y:S02]  /*12660*/  FADD.FTZ R6, R190, R4 ;  /* 0x00000004be067221 */ /* 0x000fe40000010000 */
[----:B------:R-:W-:Y:S02]  /*12670*/  FADD.FTZ R4, R99, R2 ;  /* 0x0000000263047221 */ /* 0x000fe40000010000 */
[----:B------:R-:W-:Y:S01]  /*12680*/  @P1 IMAD.HI.U32 R2, R218, c[0x0][0x2c8], RZ ;  /* 0x0000b200da021a27 */ /* 0x000fe200078e00ff */
[----:B-----5:R-:W-:Y:S01]  /*12690*/  F2FP.BF16.PACK_AB R99, R27, R25 ;  /* 0x000000191b63723e */ /* 0x020fe200000010ff */
[----:B-1----:R-:W-:Y:S03]  /*126a0*/  HMMA.16816.F32.BF16 R144, R156, R104, R44 ;  /* 0x000000689c90723c */ /* 0x002fe6000004182c */
[----:B------:R-:W-:-:S04]  /*126b0*/  @P1 SHF.R.U32.HI R0, RZ, c[0x0][0x2cc], R2 ;  /* 0x0000b300ff001a19 */ /* 0x000fc80000011602 */
[----:B------:R-:W-:Y:S01]  /*126c0*/  IADD3 R0, R0, R216, -R217 ;  /* 0x000000d800007210 */ /* 0x000fe20007ffe8d9 */
[----:B------:R-:W-:Y:S04]  /*126d0*/  HMMA.16816.F32.BF16 R116, R96, R112, R116 ;  /* 0x000000706074723c */ /* 0x000fe80000041874 */
[----:B------:R-:W-:-:S04]  /*126e0*/  IMAD.HI R0, R0, 0x66666667, RZ ;  /* 0x6666666700007827 */ /* 0x000fc800078e02ff */
[----:B------:R-:W-:Y:S01]  /*126f0*/  HMMA.16816.F32.BF16 R112, R96, R114, R16 ;  /* 0x000000726070723c */ /* 0x000fe20000041810 */
[----:B------:R-:W-:-:S04]  /*12700*/  SHF.R.U32.HI R2, RZ, 0x1f, R0 ;  /* 0x0000001fff027819 */ /* 0x000fc80000011600 */
[----:B------:R-:W-:Y:S01]  /*12710*/  LEA.HI.SX32 R7, R0, R2, 0x1b ;  /* 0x0000000200077211 */ /* 0x000fe200078fdaff */
[----:B------:R-:W-:Y:S02]  /*12720*/  FADD.FTZ R2, R162, R3 ;  /* 0x00000003a2027221 */ /* 0x000fe40000010000 */
[----:B------:R-:W-:Y:S01]  /*12730*/  FADD.FTZ R3, R161, R6 ;  /* 0x00000006a1037221 */ /* 0x000fe20000010000 */
[----:B------:R-:W-:Y:S01]  /*12740*/  IMNMX R16, R252, R7, !PT ;  /* 0x00000007fc107217 */ /* 0x000fe20007800200 */
[----:B------:R-:W-:Y:S01]  /*12750*/  FADD.FTZ R0, R186, R4 ;  /* 0x00000004ba007221 */ /* 0x000fe20000010000 */
[----:B------:R-:W-:Y:S01]  /*12760*/  HMMA.16816.F32.BF16 R148, R156, R106, R36 ;  /* 0x0000006a9c94723c */ /* 0x000fe20000041824 */
[----:B------:R-:W-:Y:S01]  /*12770*/  FADD.FTZ R4, R166, R2 ;  /* 0x00000002a6047221 */ /* 0x000fe20000010000 */
[----:B------:R-:W-:Y:S01]  /*12780*/  ISETP.GE.AND P0, PT, R223, R16, PT ;  /* 0x00000010df00720c */ /* 0x000fe20003f06270 */
[----:B------:R-:W-:Y:S01]  /*12790*/  FADD.FTZ R6, R163, R3 ;  /* 0x00000003a3067221 */ /* 0x000fe20000010000 */
[----:B------:R1:W-:Y:S01]  /*127a0*/  STL [R1], R16 ;  /* 0x0000001001007387 */ /* 0x0003e20000100800 */
        /* <DEDUP_REMOVED lines=12> */
[----:B----4-:R-:W-:Y:S01]  /*12870*/  HMMA.16816.F32.BF16 R152, R156, R8, R32 ;  /* 0x000000089c98723c */ /* 0x010fe20000041820 */
        /* <DEDUP_REMOVED lines=12> */
[----:B------:R-:W-:-:S03]  /*12940*/  FADD.FTZ R247, R27, R0 ;  /* 0x000000001bf77221 */ /* 0x000fc60000010000 */
[----:B------:R-:W-:Y:S08]  /*12950*/  HMMA.16816.F32.BF16 R100, R96, R8, R60 ;  /* 0x000000086064723c */ /* 0x000ff0000004183c */
[-C--:B------:R-:W-:Y:S08]  /*12960*/  HMMA.16816.F32.BF16 R156, R156, R10.reuse, R28 ;  /* 0x0000000a9c9c723c */ /* 0x080ff0000004181c */
[----:B------:R-:W-:Y:S01]  /*12970*/  HMMA.16816.F32.BF16 R96, R96, R10, R40 ;  /* 0x0000000a6060723c */ /* 0x000fe20000041828 */
[----:B------:R-:W-:Y:S02]  /*12980*/  @!UPT UIADD3 URZ, URZ, URZ, URZ ;  /* 0x0000003f3f3ff290 */ /* 0x000fe4000fffe03f */
[----:B------:R-:W-:Y:S11]  /*12990*/  @!P0 BRA `(.L_x_1748) ;  /* 0x0000493000008947 */ /* 0x000ff60003800000 */
[----:B-1----:R-:W-:Y:S01]  /*129a0*/  IMAD.MOV.U32 R87, RZ, RZ, R70 ;  /* 0x000000ffff577224 */ /* 0x002fe200078e0046 */
[----:B------:R-:W-:Y:S01]  /*129b0*/  MOV R89, R68 ;  /* 0x0000004400597202 */ /* 0x000fe20000000f00 */
[----:B------:R-:W-:Y:S01]  /*129c0*/  IMAD.MOV.U32 R86, RZ, RZ, R71 ;  /* 0x000000ffff567224 */ /* 0x000fe200078e0047 */
[----:B------:R-:W-:-:S07]  /*129d0*/  MOV R88, R69 ;  /* 0x0000004500587202 */ /* 0x000fce0000000f00 */
.L_x_1759:
[----:B------:R-:W-:Y:S04]  /*129e0*/  DEPBAR.LE SB0, 0x0 ;  /* 0x000080000000791a */ /* 0x000fe80000000000 */
[----:B------:R-:W-:Y:S01]  /*129f0*/  WARPSYNC 0xffffffff ;  /* 0xffffffff00007948 */ /* 0x000fe20003800000 */
[----:B------:R-:W-:Y:S01]  /*12a00*/  BAR.SYNC.DEFER_BLOCKING 0x0 ;  /* 0x0000000000007b1d */ /* 0x000fe20000010000 */
[----:B------:R-:W-:Y:S05]  /*12a10*/  ISETP.GT.AND P0, PT, R252, R223, PT ;  /* 0x000000dffc00720c */ /* 0x000fea0003f04270 */
[----:B------:R1:W2:Y:S01]  /*12a20*/  LDSM.16.M88.4 R80, [R198] ;  /* 0x00000000c650783b */ /* 0x0002a20000000200 */
[----:B------:R-:W-:Y:S03]  /*12a30*/  BSSY B0, `(.L_x_1749) ;  /* 0x0000045000007945 */ /* 0x000fe60003800000 */
[----:B------:R1:W3:Y:S04]  /*12a40*/  LDSM.16.M88.4 R76, [R198+0x2000] ;  /* 0x00200000c64c783b */ /* 0x0002e80000000200 */
[----:B------:R1:W4:Y:S04]  /*12a50*/  LDSM.16.M88.4 R16, [R95] ;  /* 0x000000005f10783b */ /* 0x0003280000000200 */
        /* <DEDUP_REMOVED lines=11> */
[----:B------:R-:W-:-:S05]  /*12b10*/  @P0 BRA `(.L_x_1750) ;  /* 0x0000036000000947 */ /* 0x000fca0003800000 */
[C---:B--234-:R-:W-:Y:S01]  /*12b20*/  IMAD.WIDE.U32 R2, R231.reuse, c[0x0][0x208], RZ ;  /* 0x00008200e7027a25 */ /* 0x05cfe200078e00ff */
        /* <DEDUP_REMOVED lines=17> */
[----:B------:R2:W3:Y:S02]  /*12c40*/  SHFL.IDX PT, R7, R4, RZ, 0x181f ;  /* 0x00181fff04077589 */ /* 0x0004e400000e0000 */
.L_x_1858:
[----:B------:R-:W-:-:S05]  /*12c50*/  BRA.DIV ~URZ, `(.L_x_1752) ;  /* 0x0000ed527f007947 */ /* 0x000fca000b800000 */
[----:B------:R-:W4:Y:S01]  /*12c60*/  SHFL.IDX PT, R2, R0, RZ, 0x181f ;  /* 0x00181fff00027589 */ /* 0x000f2200000e0000 */
[----:B------:R-:W-:Y:S02]  /*12c70*/  ISETP.GE.AND P1, PT, R244, c[0x0][0x1d4], PT ;  /* 0x00007500f4007a0c */ /* 0x000fe40003f26270 */
[-C--:B----4-:R-:W-:Y:S05]  /*12c80*/  IADD3 R2, P0, R2, R5.reuse, RZ ;  /* 0x0000000502027210 */ /* 0x090fea0007f1e0ff */
[--C-:B---3--:R-:W-:Y:S01]  /*12c90*/  IMAD.X R3, R7, 0x1, R6.reuse, P0 ;  /* 0x0000000107037824 */ /* 0x108fe200000e0606 */
[----:B------:R-:W-:Y:S05]  /*12ca0*/  SEL R7, RZ, 0x10, P1 ;  /* 0x00000010ff077807 */ /* 0x000fea0000800000 */
[----:B------:R-:W-:Y:S01]  /*12cb0*/  @!PT LDS RZ, [RZ] ;  /* 0x00000000fffff984 */ /* 0x000fe20000000800 */
[----:B------:R-:W-:Y:S01]  /*12cc0*/  @!PT LDS RZ, [RZ] ;  /* 0x00000000fffff984 */ /* 0x000fe20000000800 */
[----:B------:R3:W-:Y:S04]  /*12cd0*/  LDGSTS.E.BYPASS.LTC128B.128 [R208+0x100], [R2.64], !P1 ;  /* 0x0010000002d07fae */ /* 0x0007e8000c901d48 */
[----:B---3--:R-:W3:Y:S04]  /*12ce0*/  SHFL.IDX PT, R2, R0, 0x1, 0x181f ;  /* 0x00381f0000027f89 */ /* 0x008ee800000e0000 */
[----:B------:R-:W4:Y:S01]  /*12cf0*/  SHFL.IDX PT, R3, R4, 0x1, 0x181f ;  /* 0x00381f0004037f89 */ /* 0x000f2200000e0000 */
[-C--:B---3--:R-:W-:Y:S05]  /*12d00*/  IADD3 R2, P0, R2, R5.reuse, RZ ;  /* 0x0000000502027210 */ /* 0x088fea0007f1e0ff */
[--C-:B----4-:R-:W-:Y:S05]  /*12d10*/  IMAD.X R3, R3, 0x1, R6.reuse, P0 ;  /* 0x0000000103037824 */ /* 0x110fea00000e0606 */
[----:B------:R3:W-:Y:S04]  /*12d20*/  LDGSTS.E.BYPASS.LTC128B.128 [R208+0x900], [R2.64], !P1 ;  /* 0x0090000002d07fae */ /* 0x0007e8000c901d48 */
[----:B---3--:R-:W3:Y:S04]  /*12d30*/  SHFL.IDX PT, R2, R0, 0x2, 0x181f ;  /* 0x00581f0000027f89 */ /* 0x008ee800000e0000 */
[----:B------:R-:W4:Y:S01]  /*12d40*/  SHFL.IDX PT, R3, R4, 0x2, 0x181f ;  /* 0x00581f0004037f89 */ /* 0x000f2200000e0000 */
[-C--:B---3--:R-:W-:Y:S05]  /*12d50*/  IADD3 R2, P0, R2, R5.reuse, RZ ;  /* 0x0000000502027210 */ /* 0x088fea0007f1e0ff */
[--C-:B----4-:R-:W-:Y:S05]  /*12d60*/  IMAD.X R3, R3, 0x1, R6.reuse, P0 ;  /* 0x0000000103037824 */ /* 0x110fea00000e0606 */
[----:B------:R3:W-:Y:S04]  /*12d70*/  LDGSTS.E.BYPASS.LTC128B.128 [R208+0x1100], [R2.64], !P1 ;  /* 0x0110000002d07fae */ /* 0x0007e8000c901d48 */
[----:B---3--:R-:W3:Y:S04]  /*12d80*/  SHFL.IDX PT, R2, R0, 0x3, 0x181f ;  /* 0x00781f0000027f89 */ /* 0x008ee800000e0000 */
[----:B------:R-:W4:Y:S04]  /*12d90*/  SHFL.IDX PT, R3, R4, 0x3, 0x181f ;  /* 0x00781f0004037f89 */ /* 0x000f2800000e0000 */
[----:B------:R-:W2:Y:S04]  /*12da0*/  SHFL.IDX PT, R0, R0, 0x4, 0x181f ;  /* 0x00981f0000007f89 */ /* 0x000ea800000e0000 */
[----:B--2---:R-:W2:Y:S01]  /*12db0*/  SHFL.IDX PT, R4, R4, 0x4, 0x181f ;  /* 0x00981f0004047f89 */ /* 0x004ea200000e0000 */
[----:B---3--:R-:W-:Y:S05]  /*12dc0*/  IADD3 R2, P0, R2, R5, RZ ;  /* 0x0000000502027210 */ /* 0x008fea0007f1e0ff */
[----:B----4-:R-:W-:Y:S05]  /*12dd0*/  IMAD.X R3, R3, 0x1, R6, P0 ;  /* 0x0000000103037824 */ /* 0x010fea00000e0606 */
[----:B------:R3:W-:Y:S03]  /*12de0*/  LDGSTS.E.BYPASS.LTC128B.128 [R208+0x1900], [R2.64], !P1 ;  /* 0x0190000002d07fae */ /* 0x0007e6000c901d48 */
.L_x_1859:
[C---:B---3--:R-:W-:Y:S02]  /*12df0*/  IADD3 R2, -R7.reuse, 0x10, RZ ;  /* 0x0000001007027810 */ /* 0x048fe40007ffe1ff */
[----:B------:R-:W-:Y:S02]  /*12e00*/  ISETP.NE.U32.AND P2, PT, R7, RZ, PT ;  /* 0x000000ff0700720c */ /* 0x000fe40003f45070 */
[----:B------:R-:W-:Y:S04]  /*12e10*/  LOP3.LUT R2, R2, 0xf, RZ, 0xc0, !PT ;  /* 0x0000000f02027812 */ /* 0x000fe800078ec0ff */
[----:B------:R-:W-:Y:S04]  /*12e20*/  IADD3 R2, P1, P0, R2, R0, R5 ;  /* 0x0000000002027210 */ /* 0x000fe8000783e005 */
[----:B--2---:R-:W-:Y:S05]  /*12e30*/  IADD3.X R3, RZ, R4, R6, P1, P0 ;  /* 0x00000004ff037210 */ /* 0x004fea0000fe0406 */
[----:B------:R-:W-:Y:S01]  /*12e40*/  @!PT LDS RZ, [RZ] ;  /* 0x00000000fffff984 */ /* 0x000fe20000000800 */
[----:B------:R-:W-:Y:S01]  /*12e50*/  @!PT LDS RZ, [RZ] ;  /* 0x00000000fffff984 */ /* 0x000fe20000000800 */
[----:B------:R-:W-:Y:S01]  /*12e60*/  @!PT LDS RZ, [RZ] ;  /* 0x00000000fffff984 */ /* 0x000fe20000000800 */
[----:B------:R2:W-:Y:S04]  /*12e70*/  LDGSTS.E.BYPASS.LTC128B.128.ZFILL [R208+0x2100], [R2.64], P2 ;  /* 0x0210000002d07fae */ /* 0x0005e80009141d48 */
.L_x_1750:
[----:B--234-:R-:W-:Y:S05]  /*12e80*/  BSYNC B0 ;  /* 0x0000000000007941 */ /* 0x01cfea0003800000 */
.L_x_1749:
[----:B------:R-:W0:Y:S01]  /*12e90*/  LDGDEPBAR ;  /* 0x00000000000079af */ /* 0x000e220000000000 */
[----:B------:R-:W-:Y:S01]  /*12ea0*/  WARPSYNC 0xffffffff ;  /* 0xffffffff00007948 */ /* 0x000fe20003800000 */
[-C--:B------:R-:W-:Y:S01]  /*12eb0*/  HMMA.16816.F32.BF16 R4, R80, R16.reuse, RZ ;  /* 0x000000105004723c */ /* 0x080fe200000418ff */
[----:B------:R-:W-:Y:S02]  /*12ec0*/  BSSY B0, `(.L_x_1753) ;  /* 0x0000147000007945 */ /* 0x000fe40003800000 */
[----:B------:R-:W-:Y:S05]  /*12ed0*/  ISETP.GT.AND P0, PT, R223, R252, PT ;  /* 0x000000fcdf00720c */ /* 0x000fea0003f04270 */
[C---:B------:R-:W-:Y:S08]  /*12ee0*/  HMMA.16816.F32.BF16 R8, R76.reuse, R16, RZ ;  /* 0x000000104c08723c */ /* 0x040ff000000418ff */
[-C--:B------:R-:W-:Y:S08]  /*12ef0*/  HMMA.16816.F32.BF16 R12, R76, R18.reuse, RZ ;  /* 0x000000124c0c723c */ /* 0x080ff000000418ff */
[C---:B------:R-:W-:Y:S08]  /*12f00*/  HMMA.16816.F32.BF16 R16, R80.reuse, R18, RZ ;  /* 0x000000125010723c */ /* 0x040ff000000418ff */
[-C--:B-1----:R-:W-:Y:S08]  /*12f10*/  HMMA.16816.F32.BF16 R20, R80, R32.reuse, RZ ;  /* 0x000000205014723c */ /* 0x082ff000000418ff */
        /* <DEDUP_REMOVED lines=41> */
[----:B------:R-:W5:Y:S07]  /*131b0*/  LDSM.16.M88.4 R164, [R197+0x1800] ;  /* 0x00180000c5a4783b */ /* 0x000f6e0000000200 */
        /* <DEDUP_REMOVED lines=210> */
[----:B--234-:R-:W-:Y:S01]  /*13ee0*/  MOV R220, RZ ;  /* 0x000000ff00dc7202 */ /* 0x01cfe20000000f00 */
[----:B------:R-:W2:Y:S01]  /*13ef0*/  LDL R238, [R1+0x28] ;  /* 0x0000280001ee7983 */ /* 0x000ea20000100800 */
[C---:B------:R-:W-:Y:S02]  /*13f00*/  SHF.L.U64.HI R6, R244.reuse, 0x1, R245 ;  /* 0x00000001f4067819 */ /* 0x040fe400000102f5 */
[----:B------:R-:W-:Y:S01]  /*13f10*/  SHF.L.U32 R5, R244, 0x1, RZ ;  /* 0x00000001f4057819 */ /* 0x000fe200000006ff */
[----:B------:R-:W3:Y:S04]  /*13f20*/  LDL.64 R240, [R1+0x18] ;  /* 0x0000180001f07983 */ /* 0x000ee80000100a00 */
[----:B------:R-:W4:Y:S04]  /*13f30*/  LDL R235, [R1+0x24] ;  /* 0x0000240001eb7983 */ /* 0x000f280000100800 */
[----:B------:R-:W5:Y:S04]  /*13f40*/  LDL.64 R236, [R1+0x10] ;  /* 0x0000100001ec7983 */ /* 0x000f680000100a00 */
[----:B------:R-:W3:Y:S01]  /*13f50*/  LDL R234, [R1+0x20] ;  /* 0x0000200001ea7983 */ /* 0x000ee20000100800 */
[----:B--2---:R-:W-:Y:S05]  /*13f60*/  IMAD R2, R223, 0x50, R238 ;  /* 0x00000050df027824 */ /* 0x004fea00078e02ee */
[----:B------:R-:W-:Y:S05]  /*13f70*/  IADD3 R2, R2, -0x50, R251 ;  /* 0xffffffb002027810 */ /* 0x000fea0007ffe0fb */
[----:B------:R-:W-:Y:S04]  /*13f80*/  @P6 IMAD.HI.U32 R3, R2, c[0x0][0x2bc], RZ ;  /* 0x0000af0002036a27 */ /* 0x000fe800078e00ff */
[----:B-1----:R-:W-:Y:S01]  /*13f90*/  IMAD.MOV.U32 R0, RZ, RZ, R2 ;  /* 0x000000ffff007224 */ /* 0x002fe200078e0002 */
        /* <DEDUP_REMOVED lines=23> */
.L_x_1860:
[----:B------:R-:W-:-:S05]  /*14110*/  BRA.DIV ~URZ, `(.L_x_1756) ;  /* 0x0000de627f007947 */ /* 0x000fca000b800000 */
[----:B------:R-:W3:Y:S01]  /*14120*/  SHFL.IDX PT, R2, R0, RZ, 0x181f ;  /* 0x00181fff00027589 */ /* 0x000ee200000e0000 */
[----:B------:R-:W-:Y:S03]  /*14130*/  ISETP.GE.AND P1, PT, R244, c[0x0][0x1d4], PT ;  /* 0x00007500f4007a0c */ /* 0x000fe60003f26270 */
[----:B------:R-:W-:Y:S01]  /*14140*/  SHFL.IDX PT, R8, R0, 0x4, 0x181f ;  /* 0x00981f0000087f89 */ /* 0x000fe200000e0000 */
[-C--:B---3--:R-:W-:Y:S05]  /*14150*/  IADD3 R2, P0, R2, R5.reuse, RZ ;  /* 0x0000000502027210 */ /* 0x088fea0007f1e0ff */
[--C-:B--2---:R-:W-:Y:S01]  /*14160*/  IMAD.X R3, R7, 0x1, R6.reuse, P0 ;  /* 0x0000000107037824 */ /* 0x104fe200000e0606 */
[----:B------:R-:W-:Y:S04]  /*14170*/  SEL R7, RZ, 0x10, P1 ;  /* 0x00000010ff077807 */ /* 0x000fe80000800000 */
        /* <DEDUP_REMOVED lines=14> */
[----:B-1----:R-:W1:Y:S01]  /*14260*/  SHFL.IDX PT, R4, R4, 0x4, 0x181f ;  /* 0x00981f0004047f89 */ /* 0x002e6200000e0000 */
[----:B--2---:R-:W-:Y:S05]  /*14270*/  IADD3 R2, P0, R2, R5, RZ ;  /* 0x0000000502027210 */ /* 0x004fea0007f1e0ff */
[----:B---3--:R-:W-:Y:S05]  /*14280*/  IMAD.X R3, R3, 0x1, R6, P0 ;  /* 0x0000000103037824 */ /* 0x008fea00000e0606 */
[----:B------:R2:W-:Y:S03]  /*14290*/  LDGSTS.E.BYPASS.LTC128B.128 [R208+0x4100], [R2.64], !P1 ;  /* 0x0410000002d07fae */ /* 0x0005e6000c901d48 */
.L_x_1861:
[C---:B-1----:R-:W-:Y:S02]  /*142a0*/  IADD3 R0, -R7.reuse, 0x10, RZ ;  /* 0x0000001007007810 */ /* 0x042fe40007ffe1ff */
[----:B------:R-:W-:Y:S02]  /*142b0*/  ISETP.NE.U32.AND P2, PT, R7, RZ, PT ;  /* 0x000000ff0700720c */ /* 0x000fe40003f45070 */
[----:B------:R-:W-:Y:S04]  /*142c0*/  LOP3.LUT R0, R0, 0xf, RZ, 0xc0, !PT ;  /* 0x0000000f00007812 */ /* 0x000fe800078ec0ff */
[----:B--2---:R-:W-:Y:S04]  /*142d0*/  IADD3 R2, P1, P0, R0, R8, R5 ;  /* 0x0000000800027210 */ /* 0x004fe8000783e005 */
[----:B------:R-:W-:Y:S05]  /*142e0*/  IADD3.X R3, RZ, R4, R6, P1, P0 ;  /* 0x00000004ff037210 */ /* 0x000fea0000fe0406 */
[----:B------:R-:W-:Y:S01]  /*142f0*/  @!PT LDS RZ, [RZ] ;  /* 0x00000000fffff984 */ /* 0x000fe20000000800 */
[----:B------:R-:W-:Y:S01]  /*14300*/  @!PT LDS RZ, [RZ] ;  /* 0x00000000fffff984 */ /* 0x000fe20000000800 */
[----:B------:R-:W-:Y:S01]  /*14310*/  @!PT LDS RZ, [RZ] ;  /* 0x00000000fffff984 */ /* 0x000fe20000000800 */
[----:B------:R1:W-:Y:S04]  /*14320*/  LDGSTS.E.BYPASS.LTC128B.128.ZFILL [R208+0x4900], [R2.64], P2 ;  /* 0x0490000002d07fae */ /* 0x0003e80009141d48 */
.L_x_1754:
[----:B--234-:R-:W-:Y:S05]  /*14330*/  BSYNC B0 ;  /* 0x0000000000007941 */ /* 0x01cfea0003800000 */
.L_x_1753:
[----:B------:R-:W2:Y:S01]  /*14340*/  LDL R4, [R1+0x2c] ;  /* 0x00002c0001047983 */ /* 0x000ea20000100800 */
[----:B------:R-:W-:Y:S03]  /*14350*/  IMAD.MOV.U32 R6, RZ, RZ, c[0x0][0x2c4] ;  /* 0x0000b100ff067624 */ /* 0x000fe600078e00ff */
[----:B-1----:R-:W2:Y:S02]  /*14360*/  LDL R0, [R1+0x60] ;  /* 0x0000600001007983 */ /* 0x002ea40000100800 */
[----:B------:R-:W-:Y:S02]  /*14370*/  ISETP.NE.AND P0, PT, R6, 0x1, PT ;  /* 0x000000010600780c */ /* 0x000fe40003f05270 */
[----:B------:R-:W3:Y:S04]  /*14380*/  LDL R5, [R1+0x34] ;  /* 0x0000340001057983 */ /* 0x000ee80000100800 */
[----:B------:R-:W4:Y:S04]  /*14390*/  LDL R3, [R1+0x38] ;  /* 0x0000380001037983 */ /* 0x000f280000100800 */
[----:B------:R-:W4:Y:S04]  /*143a0*/  LDL R2, [R1+0x30] ;  /* 0x0000300001027983 */ /* 0x000f280000100800 */
[----:B------:R-:W0:Y:S01]  /*143b0*/  LDGDEPBAR ;  /* 0x00000000000079af */ /* 0x000e220000000000 */
[----:B--2---:R-:W-:Y:S04]  /*143c0*/  IMAD.IADD R4, R0, 0x1, R4 ;  /* 0x0000000100047824 */ /* 0x004fe800078e0204 */
[----:B------:R-:W-:Y:S05]  /*143d0*/  @P0 IMAD.HI.U32 R0, R4, c[0x0][0x2c8], RZ ;  /* 0x0000b20004000a27 */ /* 0x000fea00078e00ff */
[----:B------:R-:W-:Y:S01]  /*143e0*/  @P0 SHF.R.U32.HI R4, RZ, c[0x0][0x2cc], R0 ;  /* 0x0000b300ff040a19 */ /* 0x000fe20000011600 */
[----:B------:R-:W-:Y:S05]  /*143f0*/  IMAD R0, R223, -0x50, RZ ;  /* 0xffffffb0df007824 */ /* 0x000fea00078e02ff */
[----:B---3--:R-:W-:Y:S04]  /*14400*/  IADD3 R0, -R5, 0x1, R0 ;  /* 0x0000000105007810 */ /* 0x008fe80007ffe100 */
[----:B----4-:R-:W-:Y:S01]  /*14410*/  IADD3 R5, -R2, R0, R3 ;  /* 0x0000000002057210 */ /* 0x010fe20007ffe103 */
[----:B------:R-:W-:-:S05]  /*14420*/  BRA.DIV ~URZ, `(.L_x_1757) ;  /* 0x0000e0b27f007947 */ /* 0x000fca000b800000 */
[----:B------:R1:W2:Y:S02]  /*14430*/  SHFL.IDX PT, R0, R4, RZ, 0x1c1f ;  /* 0x001c1fff04007589 */ /* 0x0002a400000e0000 */
.L_x_1862:
[----:B--2---:R-:W-:Y:S05]  /*14440*/  IMAD.IADD R0, R5, 0x1, R0 ;  /* 0x0000000105007824 */ /* 0x004fea00078e0200 */
[C---:B------:R-:W-:Y:S02]  /*14450*/  ISETP.GT.AND P0, PT, R0.reuse, RZ, PT ;  /* 0x000000ff0000720c */ /* 0x040fe40003f04270 */
[C---:B------:R-:W-:Y:S02]  /*14460*/  ISETP.GT.AND P1, PT, R0.reuse, 0x1, PT ;  /* 0x000000010000780c */ /* 0x040fe40003f24270 */
[C---:B------:R-:W-:Y:S02]  /*14470*/  ISETP.GT.AND P3, PT, R0.reuse, 0x8, PT ;  /* 0x000000080000780c */ /* 0x040fe40003f64270 */
        /* <DEDUP_REMOVED lines=11> */
[C---:B------:R-:W-:Y:S02]  /*14530*/  ISETP.GT.AND P0, PT, R0.reuse, 0x21, PT ;  /* 0x000000210000780c */ /* 0x040fe40003f04270 */
[----:B------:R-:W-:Y:S02]  /*14540*/  FSEL R28, R165, -INF , P2 ;  /* 0xff800000a51c7808 */ /* 0x000fe40001000000 */
        /* <DEDUP_REMOVED lines=8> */
[----:B------:R-:W-:Y:S02]  /*145d0*/  ISETP.GT.AND P0, PT, R0, 0x38, PT ;  /* 0x000000380000780c */ /* 0x000fe40003f04270 */
[----:B------:R-:W-:Y:S02]  /*145e0*/  FSEL R23, R23, -INF , P3 ;  /* 0xff80000017177808 */ /* 0x000fe40001800000 */
        /* <DEDUP_REMOVED lines=8> */
[----:B------:R-:W-:Y:S02]  /*14670*/  ISETP.GT.AND P0, PT, R0, 0x49, PT ;  /* 0x000000490000780c */ /* 0x000fe40003f04270 */
[----:B------:R-:W-:Y:S02]  /*14680*/  FSEL R17, R17, -INF , P4 ;  /* 0xff80000011117808 */ /* 0x000fe40002000000 */
        /* <DEDUP_REMOVED lines=12> */
[C---:B------:R-:W-:Y:S02]  /*14750*/  ISETP.GT.AND P1, PT, R3.reuse, 0x1, PT ;  /* 0x000000010300780c */ /* 0x040fe40003f24270 */
[C---:B------:R-:W-:Y:S02]  /*14760*/  ISETP.GT.AND P2, PT, R3.reuse, 0x8, PT ;  /* 0x000000080300780c */ /* 0x040fe40003f44270 */
        /* <DEDUP_REMOVED lines=34> */
[----:B------:R-:W-:Y:S02]  /*14990*/  ISETP.GT.AND P0, PT, R2, RZ, PT ;  /* 0x000000ff0200720c */ /* 0x000fe40003f04270 */
        /* <DEDUP_REMOVED lines=37> */
[----:B------:R-:W-:Y:S02]  /*14bf0*/  FMNMX.FTZ R2, R9, R86, !PT ;  /* 0x0000005609027209 */ /* 0x000fe40007810000 */
[----:B------:R-:W-:Y:S02]  /*14c00*/  FSEL R74, R58, -INF , P0 ;  /* 0xff8000003a4a7808 */ /* 0x000fe40000000000 */
[----:B------:R-:W-:Y:S02]  /*14c10*/  FMNMX.FTZ R2, R10, R2, !PT ;  /* 0x000000020a027209 */ /* 0x000fe40007810000 */
[----:B------:R-:W-:Y:S02]  /*14c20*/  ISETP.GT.AND P0, PT, R0, RZ, PT ;  /* 0x000000ff0000720c */ /* 0x000fe40003f04270 */
[----:B------:R-:W-:Y:S02]  /*14c30*/  FMNMX.FTZ R2, R11, R2, !PT ;  /* 0x000000020b027209 */ /* 0x000fe40007810000 */
[----:B------:R-:W-:Y:S02]  /*14c40*/  FSEL R80, R60, -INF , P3 ;  /* 0xff8000003c507808 */ /* 0x000fe40001800000 */
[----:B------:R-:W-:Y:S02]  /*14c50*/  FMNMX.FTZ R2, R16, R2, !PT ;  /* 0x0000000210027209 */ /* 0x000fe40007810000 */
[----:B------:R-:W-:Y:S02]  /*14c60*/  FSEL R67, R57, -INF , P1 ;  /* 0xff80000039437808 */ /* 0x000fe40000800000 */
[----:B------:R-:W-:Y:S02]  /*14c70*/  FMNMX.FTZ R2, R29, R2, !PT ;  /* 0x000000021d027209 */ /* 0x000fe40007810000 */
[----:B------:R-:W-:Y:S02]  /*14c80*/  ISETP.GT.AND P1, PT, R0, 0x1, PT ;  /* 0x000000010000780c */ /* 0x000fe40003f24270 */
        /* <DEDUP_REMOVED lines=14> */
[----:B------:R-:W-:Y:S02]  /*14d70*/  FMNMX.FTZ R2, R21, R2, !PT ;  /* 0x0000000215027209 */ /* 0x000fe40007810000 */
[----:B------:R-:W-:Y:S02]  /*14d80*/  ISETP.GT.AND P2, PT, R0, 0x11, PT ;  /* 0x000000110000780c */ /* 0x000fe40003f44270 */
[----:B------:R-:W-:Y:S02]  /*14d90*/  FMNMX.FTZ R2, R20, R2, !PT ;  /* 0x0000000214027209 */ /* 0x000fe40007810000 */
[----:B------:R-:W-:Y:S02]  /*14da0*/  FSEL R61, R230, -INF , P3 ;  /* 0xff800000e63d7808 */ /* 0x000fe40001800000 */
        /* <DEDUP_REMOVED lines=8> */
[C---:B------:R-:W-:Y:S02]  /*14e30*/  ISETP.GT.AND P1, PT, R0.reuse, 0x20, PT ;  /* 0x000000200000780c */ /* 0x040fe40003f24270 */
[----:B------:R-:W-:Y:S02]  /*14e40*/  ISETP.GT.AND P0, PT, R0, 0x21, PT ;  /* 0x000000210000780c */ /* 0x000fe40003f04270 */
[----:B------:R-:W-:Y:S02]  /*14e50*/  FMNMX.FTZ R2, R13, R2, !PT ;  /* 0x000000020d027209 */ /* 0x000fe40007810000 */
        /* <DEDUP_REMOVED lines=21> */
[----:B------:R-:W-:Y:S01]  /*14fb0*/  FSEL R31, R171, -INF , P4 ;  /* 0xff800000ab1f7808 */ /* 0x000fe20002000000 */
[----:B------:R-:W2:Y:S01]  /*14fc0*/  SHFL.BFLY PT, R0, R2, 0x2, 0x1f ;  /* 0x0c401f0002007f89 */ /* 0x000ea200000e0000 */
[----:B------:R-:W-:Y:S02]  /*14fd0*/  FSEL R8, R73, -INF , P3 ;  /* 0xff80000049087808 */ /* 0x000fe40001800000 */
[----:B------:R-:W-:Y:S02]  /*14fe0*/  FSEL R7, R72, -INF , P2 ;  /* 0xff80000048077808 */ /* 0x000fe40001000000 */
[----:B------:R-:W-:Y:S02]  /*14ff0*/  FSEL R6, R68, -INF , P1 ;  /* 0xff80000044067808 */ /* 0x000fe40000800000 */
[----:B------:R-:W-:Y:S02]  /*15000*/  FSEL R5, R65, -INF , P0 ;  /* 0xff80000041057808 */ /* 0x000fe40000000000 */
[----:B--2---:R-:W-:Y:S05]  /*15010*/  FMNMX.FTZ R0, R0, R2, !PT ;  /* 0x0000000200007209 */ /* 0x004fea0007810000 */
        /* <DEDUP_REMOVED lines=71> */
[----:B-12---:R-:W-:Y:S06]  /*15490*/  FMNMX.FTZ R4, R0, R2, !PT ;  /* 0x0000000200047209 */ /* 0x006fec0007810000 */
[----:B------:R1:W2:Y:S02]  /*154a0*/  SHFL.BFLY PT, R0, R4, 0x1, 0x1f ;  /* 0x0c201f0004007f89 */ /* 0x0002a400000e0000 */
.L_x_1863:
        /* <DEDUP_REMOVED lines=18> */
[--C-:B-1----:R-:W-:Y:S02]  /*155d0*/  FFMA.FTZ R4, R10, c[0x0][0x2d0], -R2.reuse ;  /* 0x0000b4000a047a23 */ /* 0x102fe40000010802 */
        /* <DEDUP_REMOVED lines=14> */
[----:B------:R-:W1:Y:S10]  /*156c0*/  MUFU.EX2 R2, R4 ;  /* 0x0000000400027308 */ /* 0x000e740000000800 */
[----:B------:R-:W-:Y:S01]  /*156d0*/  MUFU.EX2 R11, R11 ;  /* 0x0000000b000b7308 */ /* 0x000fe20000000800 */
[----:B--2---:R-:W-:Y:S01]  /*156e0*/  FFMA.FTZ R0, R65, R239, R3 ;  /* 0x000000ef41007223 */ /* 0x004fe20000010003 */
[C---:B-1----:R-:W-:Y:S03]  /*156f0*/  F2FP.BF16.PACK_AB R72, R2.reuse, R3 ;  /* 0x000000030248723e */ /* 0x042fe600000010ff */
        /* <DEDUP_REMOVED lines=32> */
[----:B-1----:R-:W-:Y:S02]  /*15900*/  FFMA.FTZ R0, R3, R243, R9 ;  /* 0x000000f303007223 */ /* 0x002fe40000010009 */
[C---:B------:R-:W-:Y:S02]  /*15910*/  FMUL.FTZ R48, R65.reuse, R148 ;  /* 0x0000009441307220 */ /* 0x040fe40000410000 */
[----:B------:R-:W-:Y:S02]  /*15920*/  FMUL.FTZ R49, R65, R149 ;  /* 0x0000009541317220 */ /* 0x000fe40000410000 */
[C---:B------:R-:W-:Y:S02]  /*15930*/  FMUL.FTZ R50, R3.reuse, R150 ;  /* 0x0000009603327220 */ /* 0x040fe40000410000 */
[----:B------:R-:W-:Y:S01]  /*15940*/  FMUL.FTZ R51, R3, R151 ;  /* 0x0000009703337220 */ /* 0x000fe20000410000 */
[----:B------:R-:W-:Y:S01]  /*15950*/  MUFU.EX2 R243, R168 ;  /* 0x000000a800f37308 */ /* 0x000fe20000000800 */
[----:B------:R-:W-:Y:S09]  /*15960*/  LDSM.16.MT88.4 R148, [R193+0x2000] ;  /* 0x00200000c194783b */ /* 0x000ff20000004200 */
[----:B------:R-:W-:Y:S01]  /*15970*/  MUFU.EX2 R169, R228 ;  /* 0x000000e400a97308 */ /* 0x000fe20000000800 */
[C---:B--2---:R-:W-:Y:S01]  /*15980*/  FADD.FTZ R38, R2.reuse, R0 ;  /* 0x0000000002267221 */ /* 0x044fe20000010000 */
[----:B------:R-:W-:Y:S01]  /*15990*/  F2FP.BF16.PACK_AB R73, R2, R9 ;  /* 0x000000090249723e */ /* 0x000fe200000010ff */
[C---:B------:R-:W-:Y:S01]  /*159a0*/  FMUL.FTZ R2, R69.reuse, c[0x0][0x2d0] ;  /* 0x0000b40045027a20 */ /* 0x040fe20000410000 */
[----:B------:R-:W-:Y:S06]  /*159b0*/  FSEL R0, R69, RZ, P0 ;  /* 0x000000ff45007208 */ /* 0x000fec0000000000 */
[----:B------:R-:W-:Y:S01]  /*159c0*/  MUFU.EX2 R168, R229 ;  /* 0x000000e500a87308 */ /* 0x000fe20000000800 */
        /* <DEDUP_REMOVED lines=12> */
[----:B------:R-:W-:Y:S01]  /*15a90*/  FMUL.FTZ R0, R0, c[0x0][0x2d0] ;  /* 0x0000b40000007a20 */ /* 0x000fe20000410000 */
[----:B------:R-:W-:Y:S01]  /*15aa0*/  LDSM.16.MT88.4 R80, [R195] ;  /* 0x00000000c350783b */ /* 0x000fe20000004200 */
[--C-:B------:R-:W-:Y:S02]  /*15ab0*/  FFMA.FTZ R19, R79, c[0x0][0x2d0], -R2.reuse ;  /* 0x0000b4004f137a23 */ /* 0x100fe40000010802 */
[--C-:B------:R-:W-:Y:S02]  /*15ac0*/  FFMA.FTZ R237, R63, c[0x0][0x2d0], -R2.reuse ;  /* 0x0000b4003fed7a23 */ /* 0x100fe40000010802 */
[--C-:B------:R-:W-:Y:S02]  /*15ad0*/  FFMA.FTZ R166, R166, c[0x0][0x2d0], -R2.reuse ;  /* 0x0000b400a6a67a23 */ /* 0x100fe40000010802 */
[--C-:B------:R-:W-:Y:S01]  /*15ae0*/  FFMA.FTZ R165, R165, c[0x0][0x2d0], -R2.reuse ;  /* 0x0000b400a5a57a23 */ /* 0x100fe20000010802 */
[----:B------:R-:W3:Y:S01]  /*15af0*/  MUFU.EX2 R0, R0 ;  /* 0x0000000000007308 */ /* 0x000ee20000000800 */
[--C-:B------:R-:W-:Y:S02]  /*15b00*/  FFMA.FTZ R164, R164, c[0x0][0x2d0], -R2.reuse ;  /* 0x0000b400a4a47a23 */ /* 0x100fe40000010802 */
[--C-:B------:R-:W-:Y:S02]  /*15b10*/  FFMA.FTZ R175, R162, c[0x0][0x2d0], -R2.reuse ;  /* 0x0000b400a2af7a23 */ /* 0x100fe40000010802 */
[----:B-1----:R-:W-:Y:S02]  /*15b20*/  FMUL.FTZ R4, R68, c[0x0][0x2d0] ;  /* 0x0000b40044047a20 */ /* 0x002fe40000410000 */
[--C-:B------:R-:W-:Y:S02]  /*15b30*/  FFMA.FTZ R177, R161, c[0x0][0x2d0], -R2.reuse ;  /* 0x0000b400a1b17a23 */ /* 0x100fe40000010802 */
[--C-:B------:R-:W-:Y:S01]  /*15b40*/  FFMA.FTZ R187, R160, c[0x0][0x2d0], -R2.reuse ;  /* 0x0000b400a0bb7a23 */ /* 0x100fe20000010802 */
[----:B------:R-:W-:Y:S01]  /*15b50*/  FSEL R4, R4, RZ, P0 ;  /* 0x000000ff04047208 */ /* 0x000fe20000000000 */
[--C-:B------:R-:W-:Y:S01]  /*15b60*/  FFMA.FTZ R233, R74, c[0x0][0x2d0], -R2.reuse ;  /* 0x0000b4004ae97a23 */ /* 0x100fe20000010802 */
[----:B------:R-:W-:Y:S01]  /*15b70*/  F2FP.BF16.PACK_AB R74, R10, R11 ;  /* 0x0000000b0a4a723e */ /* 0x000fe200000010ff */
[--C-:B------:R-:W-:Y:S02]  /*15b80*/  FFMA.FTZ R234, R67, c[0x0][0x2d0], -R2.reuse ;  /* 0x0000b40043ea7a23 */ /* 0x100fe40000010802 */
[--C-:B------:R-:W-:Y:S02]  /*15b90*/  FFMA.FTZ R239, R58, c[0x0][0x2d0], -R2.reuse ;  /* 0x0000b4003aef7a23 */ /* 0x100fe40000010802 */
[--C-:B------:R-:W-:Y:S02]  /*15ba0*/  FFMA.FTZ R167, R167, c[0x0][0x2d0], -R2.reuse ;  /* 0x0000b400a7a77a23 */ /* 0x100fe40000010802 */
[----:B------:R-:W-:Y:S01]  /*15bb0*/  FFMA.FTZ R163, R163, c[0x0][0x2d0], -R2 ;  /* 0x0000b400a3a37a23 */ /* 0x000fe20000010802 */
[----:B------:R-:W-:Y:S01]  /*15bc0*/  FSEL R2, R68, RZ, P0 ;  /* 0x000000ff44027208 */ /* 0x000fe20000000000 */
[--C-:B--2---:R-:W-:Y:S02]  /*15bd0*/  FFMA.FTZ R9, R30, c[0x0][0x2d0], -R4.reuse ;  /* 0x0000b4001e097a23 */ /* 0x104fe40000010804 */
[--C-:B------:R-:W-:Y:S02]  /*15be0*/  FFMA.FTZ R225, R32, c[0x0][0x2d0], -R4.reuse ;  /* 0x0000b40020e17a23 */ /* 0x100fe40000010804 */
[----:B------:R1:W-:Y:S01]  /*15bf0*/  MUFU.EX2 R32, R9 ;  /* 0x0000000900207308 */ /* 0x0003e20000000800 */
[----:B------:R-:W-:Y:S02]  /*15c00*/  FADD.FTZ R2, -R2, R89 ;  /* 0x0000005902027221 */ /* 0x000fe40000010100 */
[--C-:B------:R-:W-:Y:S02]  /*15c10*/  FFMA.FTZ R207, R36, c[0x0][0x2d0], -R4.reuse ;  /* 0x0000b40024cf7a23 */ /* 0x100fe40000010804 */
[----:B------:R-:W-:Y:S02]  /*15c20*/  FMUL.FTZ R2, R2, c[0x0][0x2d0] ;  /* 0x0000b40002027a20 */ /* 0x000fe40000410000 */
[----:B---3--:R-:W-:Y:S02]  /*15c30*/  FMUL.FTZ R45, R0, R105 ;  /* 0x00000069002d7220 */ /* 0x008fe40000410000 */
[--C-:B------:R-:W-:Y:S02]  /*15c40*/  FFMA.FTZ R18, R62, c[0x0][0x2d0], -R4.reuse ;  /* 0x0000b4003e127a23 */ /* 0x100fe40000010804 */
[----:B------:R-:W2:Y:S01]  /*15c50*/  MUFU.EX2 R2, R2 ;  /* 0x0000000200027308 */ /* 0x000ea20000000800 */
[--C-:B------:R-:W-:Y:S02]  /*15c60*/  FFMA.FTZ R17, R61, c[0x0][0x2d0], -R4.reuse ;  /* 0x0000b4003d117a23 */ /* 0x100fe40000010804 */
[--C-:B------:R-:W-:Y:S01]  /*15c70*/  FFMA.FTZ R16, R76, c[0x0][0x2d0], -R4.reuse ;  /* 0x0000b4004c107a23 */ /* 0x100fe20000010804 */
[----:B------:R-:W-:Y:S01]  /*15c80*/  F2FP.BF16.PACK_AB R76, R20, R21 ;  /* 0x00000015144c723e */ /* 0x000fe200000010ff */
        /* <DEDUP_REMOVED lines=17> */
[C---:B------:R-:W-:Y:S02]  /*15da0*/  FFMA.FTZ R4, R0.reuse, R246, R21 ;  /* 0x000000f600047223 */ /* 0x040fe40000010015 */
[----:B------:R-:W-:Y:S02]  /*15db0*/  FMUL.FTZ R56, R0, R100 ;  /* 0x0000006400387220 */ /* 0x000fe40000410000 */
[----:B------:R-:W-:Y:S02]  /*15dc0*/  FADD.FTZ R100, R20, R4 ;  /* 0x0000000414647221 */ /* 0x000fe40000010000 */
[----:B------:R-:W3:Y:S01]  /*15dd0*/  LDSM.16.MT88.4 R20, [R192] ;  /* 0x00000000c014783b */ /* 0x000ee20000004200 */
[----:B------:R-:W-:Y:S01]  /*15de0*/  FADD.FTZ R8, R11, R12 ;  /* 0x0000000c0b087221 */ /* 0x000fe20000010000 */
[----:B------:R-:W-:Y:S01]  /*15df0*/  MUFU.EX2 R176, R188 ;  /* 0x000000bc00b07308 */ /* 0x000fe20000000800 */
[C---:B------:R-:W-:Y:S02]  /*15e00*/  FMUL.FTZ R60, R0.reuse, R96 ;  /* 0x00000060003c7220 */ /* 0x040fe40000410000 */
[C---:B------:R-:W-:Y:S02]  /*15e10*/  FMUL.FTZ R61, R0.reuse, R97 ;  /* 0x00000061003d7220 */ /* 0x040fe40000410000 */
[C---:B------:R-:W-:Y:S02]  /*15e20*/  FMUL.FTZ R40, R0.reuse, R108 ;  /* 0x0000006c00287220 */ /* 0x040fe40000410000 */
[C---:B------:R-:W-:Y:S02]  /*15e30*/  FMUL.FTZ R41, R0.reuse, R109 ;  /* 0x0000006d00297220 */ /* 0x040fe40000410000 */
[C---:B------:R-:W-:Y:S01]  /*15e40*/  FMUL.FTZ R44, R0.reuse, R104 ;  /* 0x00000068002c7220 */ /* 0x040fe20000410000 */
[----:B------:R-:W-:Y:S01]  /*15e50*/  MUFU.EX2 R109, R180 ;  /* 0x000000b4006d7308 */ /* 0x000fe20000000800 */
[----:B------:R-:W-:Y:S02]  /*15e60*/  FMUL.FTZ R57, R0, R101 ;  /* 0x0000006500397220 */ /* 0x000fe40000410000 */
[----:B------:R-:W-:Y:S02]  /*15e70*/  FADD.FTZ R66, R10, R8 ;  /* 0x000000080a427221 */ /* 0x000fe40000010000 */
[C---:B------:R-:W-:Y:S02]  /*15e80*/  FMUL.FTZ R8, R0.reuse, R124 ;  /* 0x0000007c00087220 */ /* 0x040fe40000410000 */
[C---:B-1----:R-:W-:Y:S02]  /*15e90*/  FMUL.FTZ R9, R0.reuse, R125 ;  /* 0x0000007d00097220 */ /* 0x042fe40000410000 */
[C---:B------:R-:W-:Y:S01]  /*15ea0*/  FMUL.FTZ R12, R0.reuse, R120 ;  /* 0x00000078000c7220 */ /* 0x040fe20000410000 */
[----:B------:R1:W-:Y:S01]  /*15eb0*/  MUFU.EX2 R104, R55 ;  /* 0x0000003700687308 */ /* 0x0003e20000000800 */
[C---:B------:R-:W-:Y:S02]  /*15ec0*/  FMUL.FTZ R13, R0.reuse, R121 ;  /* 0x00000079000d7220 */ /* 0x040fe40000410000 */
[C---:B------:R-:W-:Y:S02]  /*15ed0*/  FMUL.FTZ R24, R0.reuse, R116 ;  /* 0x0000007400187220 */ /* 0x040fe40000410000 */
[C---:B------:R-:W-:Y:S02]  /*15ee0*/  FMUL.FTZ R25, R0.reuse, R117 ;  /* 0x0000007500197220 */ /* 0x040fe40000410000 */
[C---:B------:R-:W-:Y:S02]  /*15ef0*/  FMUL.FTZ R28, R0.reuse, R112 ;  /* 0x00000070001c7220 */ /* 0x040fe40000410000 */
[----:B------:R-:W-:Y:S01]  /*15f00*/  FMUL.FTZ R29, R0, R113 ;  /* 0x00000071001d7220 */ /* 0x000fe20000410000 */
[----:B------:R-:W4:Y:S01]  /*15f10*/  MUFU.EX2 R101, R18 ;  /* 0x0000001200657308 */ /* 0x000f220000000800 */
[C---:B--2---:R-:W-:Y:S02]  /*15f20*/  FMUL.FTZ R59, R2.reuse, R103 ;  /* 0x00000067023b7220 */ /* 0x044fe40000410000 */
[C---:B------:R-:W-:Y:S02]  /*15f30*/  FMUL.FTZ R58, R2.reuse, R102 ;  /* 0x00000066023a7220 */ /* 0x040fe40000410000 */
[C---:B------:R-:W-:Y:S02]  /*15f40*/  FMUL.FTZ R6, R3.reuse, R130 ;  /* 0x0000008203067220 */ /* 0x040fe40000410000 */
[----:B------:R-:W-:Y:S02]  /*15f50*/  FMUL.FTZ R7, R3, R131 ;  /* 0x0000008303077220 */ /* 0x000fe40000410000 */
[C---:B------:R-:W-:Y:S01]  /*15f60*/  FMUL.FTZ R4, R65.reuse, R128 ;  /* 0x0000008041047220 */ /* 0x040fe20000410000 */
[----:B------:R-:W2:Y:S01]  /*15f70*/  MUFU.EX2 R0, R14 ;  /* 0x0000000e00007308 */ /* 0x000ea20000000800 */
[C---:B------:R-:W-:Y:S02]  /*15f80*/  FMUL.FTZ R5, R65.reuse, R129 ;  /* 0x0000008141057220 */ /* 0x040fe40000410000 */
[C---:B------:R-:W-:Y:S01]  /*15f90*/  FMUL.FTZ R10, R2.reuse, R126 ;  /* 0x0000007e020a7220 */ /* 0x040fe20000410000 */
[----:B-1----:R-:W-:Y:S01]  /*15fa0*/  LDSM.16.MT88.4 R52, [R193] ;  /* 0x00000000c134783b */ /* 0x002fe20000004200 */
[C---:B------:R-:W-:Y:S02]  /*15fb0*/  FMUL.FTZ R11, R2.reuse, R127 ;  /* 0x0000007f020b7220 */ /* 0x040fe40000410000 */
[C---:B------:R-:W-:Y:S02]  /*15fc0*/  FMUL.FTZ R15, R2.reuse, R123 ;  /* 0x0000007b020f7220 */ /* 0x040fe40000410000 */
[C---:B------:R-:W-:Y:S01]  /*15fd0*/  FFMA.FTZ R89, R2.reuse, R247, R32 ;  /* 0x000000f702597223 */ /* 0x040fe20000010020 */
[----:B------:R1:W-:Y:S01]  /*15fe0*/  MUFU.EX2 R103, R37 ;  /* 0x0000002500677308 */ /* 0x0003e20000000800 */
[----:B------:R-:W-:Y:S01]  /*15ff0*/  FMUL.FTZ R33, R65, R141 ;  /* 0x0000008d41217220 */ /* 0x000fe20000410000 */
[----:B------:R-:W5:Y:S01]  /*16000*/  LDL R247, [R1] ;  /* 0x0000000001f77983 */ /* 0x000f620000100800 */
[----:B------:R-:W-:Y:S01]  /*16010*/  FMUL.FTZ R34, R3, R142 ;  /* 0x0000008e03227220 */ /* 0x000fe20000410000 */
[----:B----4-:R-:W-:Y:S01]  /*16020*/  F2FP.BF16.PACK_AB R77, R101, R32 ;  /* 0x00000020654d723e */ /* 0x010fe200000010ff */
[----:B------:R-:W-:Y:S02]  /*16030*/  FMUL.FTZ R18, R3, R134 ;  /* 0x0000008603127220 */ /* 0x000fe40000410000 */
[----:B------:R-:W-:Y:S02]  /*16040*/  FMUL.FTZ R32, R65, R140 ;  /* 0x0000008c41207220 */ /* 0x000fe40000410000 */
[----:B------:R-:W-:Y:S01]  /*16050*/  FMUL.FTZ R35, R3, R143 ;  /* 0x0000008f03237220 */ /* 0x000fe20000410000 */
[----:B------:R4:W-:Y:S01]  /*16060*/  MUFU.EX2 R102, R17 ;  /* 0x0000001100667308 */ /* 0x0009e20000000800 */
[----:B------:R-:W-:Y:S01]  /*16070*/  LDSM.16.MT88.4 R140, [R196+0x2000] ;  /* 0x00200000c48c783b */ /* 0x000fe20000004200 */
[----:B------:R-:W-:Y:S01]  /*16080*/  FMUL.FTZ R46, R2, R106 ;  /* 0x0000006a022e7220 */ /* 0x000fe20000410000 */
[----:B--2---:R-:W-:Y:S01]  /*16090*/  F2FP.BF16.PACK_AB R75, R104, R0 ;  /* 0x00000000684b723e */ /* 0x004fe200000010ff */
[----:B------:R-:W-:Y:S02]  /*160a0*/  FADD.FTZ R88, R0, R38 ;  /* 0x0000002600587221 */ /* 0x000fe40000010000 */
[C---:B------:R-:W-:Y:S02]  /*160b0*/  FMUL.FTZ R47, R2.reuse, R107 ;  /* 0x0000006b022f7220 */ /* 0x040fe40000410000 */
[C---:B------:R-:W-:Y:S02]  /*160c0*/  FMUL.FTZ R62, R2.reuse, R98 ;  /* 0x00000062023e7220 */ /* 0x040fe40000410000 */
[----:B------:R-:W2:Y:S01]  /*160d0*/  MUFU.EX2 R121, R19 ;  /* 0x0000001300797308 */ /* 0x000ea20000000800 */
[-C--:B---3--:R-:W-:Y:S01]  /*160e0*/  HMMA.16816.F32.BF16 R4, R72, R20.reuse, R4 ;  /* 0x000000144804723c */ /* 0x088fe20000041804 */
[----:B-1----:R-:W1:Y:S04]  /*160f0*/  LDSM.16.MT88.4 R36, [R196] ;  /* 0x00000000c424783b */ /* 0x002e680000004200 */
[C---:B------:R-:W-:Y:S02]  /*16100*/  FMUL.FTZ R14, R2.reuse, R122 ;  /* 0x0000007a020e7220 */ /* 0x040fe40000410000 */
[C---:B------:R-:W-:Y:S02]  /*16110*/  FMUL.FTZ R26, R2.reuse, R118 ;  /* 0x00000076021a7220 */ /* 0x040fe40000410000 */
[----:B------:R-:W3:Y:S03]  /*16120*/  MUFU.EX2 R120, R16 ;  /* 0x0000001000787308 */ /* 0x000ee60000000800 */
[C---:B------:R-:W-:Y:S02]  /*16130*/  FMUL.FTZ R27, R2.reuse, R119 ;  /* 0x00000077021b7220 */ /* 0x040fe40000410000 */
[----:B----4-:R-:W-:Y:S02]  /*16140*/  FMUL.FTZ R17, R65, R133 ;  /* 0x0000008541117220 */ /* 0x010fe40000410000 */
[C---:B------:R-:W-:Y:S02]  /*16150*/  FMUL.FTZ R63, R2.reuse, R99 ;  /* 0x00000063023f7220 */ /* 0x040fe40000410000 */
[----:B------:R-:W4:Y:S01]  /*16160*/  LDSM.16.MT88.4 R96, [R192+0x800] ;  /* 0x00080000c060783b */ /* 0x000f220000004200 */
[----:B------:R-:W-:Y:S01]  /*16170*/  MUFU.EX2 R108, R178 ;  /* 0x000000b2006c7308 */ /* 0x000fe20000000800 */
[C---:B------:R-:W-:Y:S02]  /*16180*/  FMUL.FTZ R42, R2.reuse, R110 ;  /* 0x0000006e022a7220 */ /* 0x040fe40000410000 */
[C---:B------:R-:W-:Y:S01]  /*16190*/  FMUL.FTZ R43, R2.reuse, R111 ;  /* 0x0000006f022b7220 */ /* 0x040fe20000410000 */
[----:B--2---:R-:W-:Y:S01]  /*161a0*/  F2FP.BF16.PACK_AB R78, R121, R103 ;  /* 0x00000067794e723e */ /* 0x004fe200000010ff */
[C---:B------:R-:W-:Y:S02]  /*161b0*/  FMUL.FTZ R19, R3.reuse, R135 ;  /* 0x0000008703137220 */ /* 0x040fe40000410000 */
[----:B------:R-:W-:Y:S02]  /*161c0*/  FMUL.FTZ R67, R3, R159 ;  /* 0x0000009f03437220 */ /* 0x000fe40000410000 */
[C---:B------:R-:W-:Y:S01]  /*161d0*/  FMUL.FTZ R30, R2.reuse, R114 ;  /* 0x00000072021e7220 */ /* 0x040fe20000410000 */
[----:B------:R-:W-:Y:S01]  /*161e0*/  MUFU.EX2 R111, R182 ;  /* 0x000000b6006f7308 */ /* 0x000fe20000000800 */
[----:B------:R-:W-:Y:S02]  /*161f0*/  FMUL.FTZ R31, R2, R115 ;  /* 0x00000073021f7220 */ /* 0x000fe40000410000 */
[----:B------:R-:W-:Y:S01]  /*16200*/  FADD.FTZ R0, R64, R66 ;  /* 0x0000004240007221 */ /* 0x000fe20000010000 */
[----:B---3--:R-:W-:Y:S01]  /*16210*/  F2FP.BF16.PACK_AB R79, R120, R102 ;  /* 0x00000066784f723e */ /* 0x008fe200000010ff */
[----:B------:R-:W-:Y:S02]  /*16220*/  FMUL.FTZ R16, R65, R132 ;  /* 0x0000008441107220 */ /* 0x000fe40000410000 */
[----:B------:R-:W-:Y:S01]  /*16230*/  LDSM.16.MT88.4 R132, [R192+0x2000] ;  /* 0x00200000c084783b */ /* 0x000fe20000004200 */
[----:B------:R-:W-:Y:S02]  /*16240*/  FMUL.FTZ R66, R3, R158 ;  /* 0x0000009e03427220 */ /* 0x000fe40000410000 */
[----:B------:R-:W-:Y:S01]  /*16250*/  MUFU.EX2 R110, R179 ;  /* 0x000000b3006e7308 */ /* 0x000fe20000000800 */
[C---:B------:R-:W-:Y:S07]  /*16260*/  HMMA.16816.F32.BF16 R8, R76.reuse, R20, R8 ;  /* 0x000000144c08723c */ /* 0x040fee0000041808 */
[C---:B------:R-:W-:Y:S01]  /*16270*/  FMUL.FTZ R20, R65.reuse, R136 ;  /* 0x0000008841147220 */ /* 0x040fe20000410000 */
[-C--:B------:R-:W-:Y:S01]  /*16280*/  HMMA.16816.F32.BF16 R12, R76, R22.reuse, R12 ;  /* 0x000000164c0c723c */ /* 0x080fe2000004180c */
[----:B------:R-:W2:Y:S03]  /*16290*/  MUFU.EX2 R2, R184 ;  /* 0x000000b800027308 */ /* 0x000ea60000000800 */
[----:B------:R-:W-:Y:S04]  /*162a0*/  FMUL.FTZ R21, R65, R137 ;  /* 0x0000008941157220 */ /* 0x000fe80000410000 */
[C---:B------:R-:W-:Y:S03]  /*162b0*/  HMMA.16816.F32.BF16 R16, R72.reuse, R22, R16 ;  /* 0x000000164810723c */ /* 0x040fe60000041810 */
[----:B------:R-:W-:Y:S04]  /*162c0*/  MUFU.EX2 R179, R186 ;  /* 0x000000ba00b37308 */ /* 0x000fe80000000800 */
[C---:B------:R-:W-:Y:S02]  /*162d0*/  FMUL.FTZ R22, R3.reuse, R138 ;  /* 0x0000008a03167220 */ /* 0x040fe40000410000 */
[----:B------:R-:W-:Y:S04]  /*162e0*/  FMUL.FTZ R23, R3, R139 ;  /* 0x0000008b03177220 */ /* 0x000fe80000410000 */
[----:B------:R-:W-:Y:S03]  /*162f0*/  MUFU.EX2 R115, R173 ;  /* 0x000000ad00737308 */ /* 0x000fe60000000800 */
[-C--:B-1----:R-:W-:Y:S03]  /*16300*/  HMMA.16816.F32.BF16 R20, R72, R36.reuse, R20 ;  /* 0x000000244814723c */ /* 0x082fe60000041814 */
[----:B--2---:R-:W-:Y:S04]  /*16310*/  FADD.FTZ R0, R2, R0 ;  /* 0x0000000002007221 */ /* 0x004fe80000010000 */
[----:B------:R-:W-:Y:S01]  /*16320*/  FADD.FTZ R0, R87, R0 ;  /* 0x0000000057007221 */ /* 0x000fe20000010000 */
[C---:B------:R-:W-:Y:S01]  /*16330*/  HMMA.16816.F32.BF16 R24, R76.reuse, R36, R24 ;  /* 0x000000244c18723c */ /* 0x040fe20000041818 */
[----:B------:R-:W1:Y:S03]  /*16340*/  MUFU.EX2 R123, R172 ;  /* 0x000000ac007b7308 */ /* 0x000e660000000800 */
[----:B------:R-:W-:Y:S03]  /*16350*/  FADD.FTZ R0, R86, R0 ;  /* 0x0000000056007221 */ /* 0x000fe60000010000 */
[----:B------:R-:W-:Y:S01]  /*16360*/  FMUL.FTZ R36, R65, R144 ;  /* 0x0000009041247220 */ /* 0x000fe20000410000 */
[-C--:B------:R-:W-:Y:S03]  /*16370*/  HMMA.16816.F32.BF16 R28, R76, R38.reuse, R28 ;  /* 0x000000264c1c723c */ /* 0x080fe6000004181c */
[----:B------:R-:W-:Y:S01]  /*16380*/  MUFU.EX2 R126, R171 ;  /* 0x000000ab007e7308 */ /* 0x000fe20000000800 */
[----:B------:R-:W-:Y:S02]  /*16390*/  FADD.FTZ R0, R111, R0 ;  /* 0x000000006f007221 */ /* 0x000fe40000010000 */
[----:B------:R-:W-:Y:S02]  /*163a0*/  FMUL.FTZ R37, R65, R145 ;  /* 0x0000009141257220 */ /* 0x000fe40000410000 */
[C---:B------:R-:W-:Y:S04]  /*163b0*/  HMMA.16816.F32.BF16 R32, R72.reuse, R38, R32 ;  /* 0x000000264820723c */ /* 0x040fe80000041820 */
[----:B------:R-:W-:Y:S01]  /*163c0*/  FADD.FTZ R0, R109, R0 ;  /* 0x000000006d007221 */ /* 0x000fe20000010000 */
[----:B------:R-:W-:Y:S02]  /*163d0*/  MUFU.EX2 R171, R190 ;  /* 0x000000be00ab7308 */ /* 0x000fe40000000800 */
[C---:B------:R-:W-:Y:S02]  /*163e0*/  FMUL.FTZ R38, R3.reuse, R146 ;  /* 0x0000009203267220 */ /* 0x040fe40000410000 */
[----:B------:R-:W-:Y:S03]  /*163f0*/  FMUL.FTZ R39, R3, R147 ;  /* 0x0000009303277220 */ /* 0x000fe60000410000 */
[----:B------:R-:W-:Y:S03]  /*16400*/  FADD.FTZ R0, R110, R0 ;  /* 0x000000006e007221 */ /* 0x000fe60000010000 */
[----:B------:R-:W2:Y:S01]  /*16410*/  MUFU.EX2 R128, R170 ;  /* 0x000000aa00807308 */ /* 0x000ea20000000800 */
[-C--:B------:R-:W-:Y:S08]  /*16420*/  HMMA.16816.F32.BF16 R36, R72, R52.reuse, R36 ;  /* 0x000000344824723c */ /* 0x080ff00000041824 */
[C---:B------:R-:W-:Y:S01]  /*16430*/  HMMA.16816.F32.BF16 R40, R76.reuse, R52, R40 ;  /* 0x000000344c28723c */ /* 0x040fe20000041828 */
[----:B------:R-:W-:Y:S06]  /*16440*/  MUFU.EX2 R114, R167 ;  /* 0x000000a700727308 */ /* 0x000fec0000000800 */
[C---:B------:R-:W-:Y:S01]  /*16450*/  FMUL.FTZ R52, R65.reuse, R152 ;  /* 0x0000009841347220 */ /* 0x040fe20000410000 */
[-C--:B------:R-:W-:Y:S03]  /*16460*/  HMMA.16816.F32.BF16 R44, R76, R54.reuse, R44 ;  /* 0x000000364c2c723c */ /* 0x080fe6000004182c */
[----:B------:R-:W3:Y:S01]  /*16470*/  MUFU.EX2 R124, R166 ;  /* 0x000000a6007c7308 */ /* 0x000ee20000000800 */
[----:B------:R-:W-:Y:S04]  /*16480*/  FMUL.FTZ R53, R65, R153 ;  /* 0x0000009941357220 */ /* 0x000fe80000410000 */
[C---:B------:R-:W-:Y:S05]  /*16490*/  HMMA.16816.F32.BF16 R48, R72.reuse, R54, R48 ;  /* 0x000000364830723c */ /* 0x040fea0000041830 */
[----:B------:R-:W-:Y:S02]  /*164a0*/  MUFU.EX2 R127, R165 ;  /* 0x000000a5007f7308 */ /* 0x000fe40000000800 */
[C---:B------:R-:W-:Y:S02]  /*164b0*/  FMUL.FTZ R54, R3.reuse, R154 ;  /* 0x0000009a03367220 */ /* 0x040fe40000410000 */
[----:B------:R-:W-:Y:S03]  /*164c0*/  FMUL.FTZ R55, R3, R155 ;  /* 0x0000009b03377220 */ /* 0x000fe60000410000 */
[----:B------:R-:W-:Y:S03]  /*164d0*/  FADD.FTZ R3, R103, R100 ;  /* 0x0000006467037221 */ /* 0x000fe60000010000 */
[----:B------:R-:W-:Y:S01]  /*164e0*/  MUFU.EX2 R166, R222 ;  /* 0x000000de00a67308 */ /* 0x000fe20000000800 */
[-C--:B------:R-:W-:Y:S08]  /*164f0*/  HMMA.16816.F32.BF16 R52, R72, R80.reuse, R52 ;  /* 0x000000504834723c */ /* 0x080ff00000041834 */
[C---:B------:R-:W-:Y:S01]  /*16500*/  HMMA.16816.F32.BF16 R56, R76.reuse, R80, R56 ;  /* 0x000000504c38723c */ /* 0x040fe20000041838 */
[----:B------:R-:W2:Y:S07]  /*16510*/  MUFU.EX2 R246, R164 ;  /* 0x000000a400f67308 */ /* 0x000eae0000000800 */
[-C--:B------:R-:W-:Y:S03]  /*16520*/  HMMA.16816.F32.BF16 R60, R76, R82.reuse, R60 ;  /* 0x000000524c3c723c */ /* 0x080fe6000004183c */
[----:B------:R-:W-:Y:S04]  /*16530*/  MUFU.EX2 R117, R162 ;  /* 0x000000a200757308 */ /* 0x000fe80000000800 */
[----:B------:R-:W-:Y:S01]  /*16540*/  F2FP.BF16.PACK_AB R76, R2, R64 ;  /* 0x00000040024c723e */ /* 0x000fe200000010ff */
[C---:B------:R-:W-:Y:S01]  /*16550*/  FMUL.FTZ R64, R65.reuse, R156 ;  /* 0x0000009c41407220 */ /* 0x040fe20000410000 */
[----:B------:R-:W-:Y:S03]  /*16560*/  F2FP.BF16.PACK_AB R78, R86, R87 ;  /* 0x00000057564e723e */ /* 0x000fe600000010ff */
[----:B------:R-:W-:Y:S01]  /*16570*/  FMUL.FTZ R65, R65, R157 ;  /* 0x0000009d41417220 */ /* 0x000fe20000410000 */
[----:B------:R-:W3:Y:S01]  /*16580*/  MUFU.EX2 R118, R161 ;  /* 0x000000a100767308 */ /* 0x000ee20000000800 */
[----:B------:R-:W-:Y:S01]  /*16590*/  FADD.FTZ R2, R101, R89 ;  /* 0x0000005965027221 */ /* 0x000fe20000010000 */
[----:B-1----:R-:W-:Y:S01]  /*165a0*/  F2FP.BF16.PACK_AB R77, R123, R115 ;  /* 0x000000737b4d723e */ /* 0x002fe200000010ff */
[----:B------:R-:W-:Y:S01]  /*165b0*/  FADD.FTZ R87, R104, R88 ;  /* 0x0000005868577221 */ /* 0x000fe20000010000 */
[----:B--2---:R-:W-:Y:S01]  /*165c0*/  F2FP.BF16.PACK_AB R79, R128, R126 ;  /* 0x0000007e804f723e */ /* 0x004fe200000010ff */
[----:B------:R-:W-:Y:S01]  /*165d0*/  LDSM.16.MT88.4 R104, [R193+0x1000] ;  /* 0x00100000c168783b */ /* 0x000fe20000004200 */
[----:B------:R-:W-:Y:S04]  /*165e0*/  HMMA.16816.F32.BF16 R64, R72, R82, R64 ;  /* 0x000000524840723c */ /* 0x000fe80000041840 */
[----:B------:R-:W1:Y:S01]  /*165f0*/  MUFU.EX2 R125, R160 ;  /* 0x000000a0007d7308 */ /* 0x000e620000000800 */
[----:B------:R-:W-:Y:S01]  /*16600*/  FADD.FTZ R86, R102, R2 ;  /* 0x0000000266567221 */ /* 0x000fe20000010000 */
[----:B------:R-:W-:Y:S01]  /*16610*/  F2FP.BF16.PACK_AB R157, R168, R169 ;  /* 0x000000a9a89d723e */ /* 0x000fe200000010ff */
[----:B------:R-:W2:Y:S01]  /*16620*/  LDSM.16.MT88.4 R80, [R196+0x800] ;  /* 0x00080000c450783b */ /* 0x000ea20000004200 */
[-C--:B----4-:R-:W-:Y:S05]  /*16630*/  HMMA.16816.F32.BF16 R4, R76, R96.reuse, R4 ;  /* 0x000000604c04723c */ /* 0x090fea0000041804 */
[----:B---3--:R-:W-:Y:S01]  /*16640*/  F2FP.BF16.PACK_AB R72, R124, R114 ;  /* 0x000000727c48723e */ /* 0x008fe200000010ff */
[----:B------:R-:W-:Y:S01]  /*16650*/  FADD.FTZ R2, R108, R0 ;  /* 0x000000006c027221 */ /* 0x000fe20000010000 */
[----:B------:R-:W-:Y:S01]  /*16660*/  F2FP.BF16.PACK_AB R74, R246, R127 ;  /* 0x0000007ff64a723e */ /* 0x000fe200000010ff */
[----:B------:R-:W3:Y:S01]  /*16670*/  LDSM.16.MT88.4 R100, [R193+0x800] ;  /* 0x00080000c164783b */ /* 0x000ee20000004200 */
[----:B------:R-:W-:Y:S03]  /*16680*/  MUFU.EX2 R165, R224 ;  /* 0x000000e000a57308 */ /* 0x000fe60000000800 */
[----:B------:R-:W-:Y:S01]  /*16690*/  F2FP.BF16.PACK_AB R73, R118, R117 ;  /* 0x000000757649723e */ /* 0x000fe200000010ff */
[----:B------:R-:W-:Y:S02]  /*166a0*/  FADD.FTZ R0, R121, R3 ;  /* 0x0000000379007221 */ /* 0x000fe40000010000 */
[----:B------:R-:W-:Y:S02]  /*166b0*/  FADD.FTZ R3, R115, R87 ;  /* 0x0000005773037221 */ /* 0x000fe40000010000 */
[----:B------:R-:W-:Y:S02]  /*166c0*/  FADD.FTZ R87, R114, R0 ;  /* 0x0000000072577221 */ /* 0x000fe40000010000 */
[----:B------:R-:W-:Y:S01]  /*166d0*/  MUFU.EX2 R164, R225 ;  /* 0x000000e100a47308 */ /* 0x000fe20000000800 */
[----:B-1----:R-:W-:Y:S01]  /*166e0*/  F2FP.BF16.PACK_AB R75, R183, R125 ;  /* 0x0000007db74b723e */ /* 0x002fe200000010ff */
[----:B------:R-:W-:Y:S02]  /*166f0*/  FADD.FTZ R86, R120, R86 ;  /* 0x0000005678567221 */ /* 0x000fe40000010000 */
[----:B------:R-:W-:Y:S02]  /*16700*/  FADD.FTZ R3, R123, R3 ;  /* 0x000000037b037221 */ /* 0x000fe40000010000 */
[----:B------:R-:W-:Y:S02]  /*16710*/  FADD.FTZ R87, R124, R87 ;  /* 0x000000577c577221 */ /* 0x000fe40000010000 */
[C---:B------:R-:W-:Y:S02]  /*16720*/  HMMA.16816.F32.BF16 R8, R72.reuse, R96, R8 ;  /* 0x000000604808723c */ /* 0x040fe40000041808 */
[----:B------:R-:W-:Y:S06]  /*16730*/  MUFU.EX2 R162, R226 ;  /* 0x000000e200a27308 */ /* 0x000fec0000000800 */
[-C--:B------:R-:W-:Y:S04]  /*16740*/  HMMA.16816.F32.BF16 R12, R72, R98.reuse, R12 ;  /* 0x00000062480c723c */ /* 0x080fe8000004180c */
[----:B------:R-:W1:Y:S04]  /*16750*/  MUFU.EX2 R184, R174 ;  /* 0x000000ae00b87308 */ /* 0x000e680000000800 */
[C---:B------:R-:W-:Y:S01]  /*16760*/  HMMA.16816.F32.BF16 R16, R76.reuse, R98, R16 ;  /* 0x000000624c10723c */ /* 0x040fe20000041810 */
[----:B------:R-:W4:Y:S05]  /*16770*/  LDSM.16.MT88.4 R96, [R195+0x800] ;  /* 0x00080000c360783b */ /* 0x000f2a0000004200 */
[----:B------:R-:W-:Y:S02]  /*16780*/  MUFU.EX2 R174, R189 ;  /* 0x000000bd00ae7308 */ /* 0x000fe40000000800 */
[-C--:B--2---:R-:W-:Y:S08]  /*16790*/  HMMA.16816.F32.BF16 R20, R76, R80.reuse, R20 ;  /* 0x000000504c14723c */ /* 0x084ff00000041814 */
[C---:B------:R-:W-:Y:S01]  /*167a0*/  HMMA.16816.F32.BF16 R24, R72.reuse, R80, R24 ;  /* 0x000000504818723c */ /* 0x040fe20000041818 */
[----:B------:R-:W-:Y:S07]  /*167b0*/  MUFU.EX2 R182, R163 ;  /* 0x000000a300b67308 */ /* 0x000fee0000000800 */
[-C--:B------:R-:W-:Y:S03]  /*167c0*/  HMMA.16816.F32.BF16 R28, R72, R82.reuse, R28 ;  /* 0x00000052481c723c */ /* 0x080fe6000004181c */
[----:B------:R-:W2:Y:S05]  /*167d0*/  MUFU.EX2 R180, R175 ;  /* 0x000000af00b47308 */ /* 0x000eaa0000000800 */
[C---:B------:R-:W-:Y:S01]  /*167e0*/  HMMA.16816.F32.BF16 R32, R76.reuse, R82, R32 ;  /* 0x000000524c20723c */ /* 0x040fe20000041820 */
[----:B------:R-:W1:Y:S04]  /*167f0*/  LDSM.16.MT88.4 R80, [R192+0x1000] ;  /* 0x00100000c050783b */ /* 0x000e680000004200 */
[----:B------:R-:W-:Y:S03]  /*16800*/  MUFU.EX2 R155, R177 ;  /* 0x000000b1009b7308 */ /* 0x000fe60000000800 */
[-C--:B---3--:R-:W-:Y:S03]  /*16810*/  HMMA.16816.F32.BF16 R36, R76, R100.reuse, R36 ;  /* 0x000000644c24723c */ /* 0x088fe60000041824 */
[C---:B-----5:R-:W-:Y:S02]  /*16820*/  ISETP.GT.AND P0, PT, R223.reuse, R247, PT ;  /* 0x000000f7df00720c */ /* 0x060fe40003f04270 */
[----:B------:R-:W-:Y:S02]  /*16830*/  IADD3 R223, R223, -0x1, RZ ;  /* 0xffffffffdfdf7810 */ /* 0x000fe40007ffe0ff */
[----:B------:R-:W3:Y:S01]  /*16840*/  MUFU.EX2 R175, R187 ;  /* 0x000000bb00af7308 */ /* 0x000ee20000000800 */
[C---:B------:R-:W-:Y:S08]  /*16850*/  HMMA.16816.F32.BF16 R40, R72.reuse, R100, R40 ;  /* 0x000000644828723c */ /* 0x040ff00000041828 */
[-C--:B------:R-:W-:Y:S01]  /*16860*/  HMMA.16816.F32.BF16 R44, R72, R102.reuse, R44 ;  /* 0x00000066482c723c */ /* 0x080fe2000004182c */
[----:B------:R-:W-:Y:S07]  /*16870*/  MUFU.EX2 R154, R181 ;  /* 0x000000b5009a7308 */ /* 0x000fee0000000800 */
[C---:B------:R-:W-:Y:S01]  /*16880*/  HMMA.16816.F32.BF16 R48, R76.reuse, R102, R48 ;  /* 0x000000664c30723c */ /* 0x040fe20000041830 */
[----:B------:R-:W5:Y:S02]  /*16890*/  LDSM.16.MT88.4 R100, [R196+0x1000] ;  /* 0x00100000c464783b */ /* 0x000f640000004200 */
[----:B------:R-:W1:Y:S05]  /*168a0*/  MUFU.EX2 R153, R191 ;  /* 0x000000bf00997308 */ /* 0x000e6a0000000800 */
[-C--:B----4-:R-:W-:Y:S05]  /*168b0*/  HMMA.16816.F32.BF16 R52, R76, R96.reuse, R52 ;  /* 0x000000604c34723c */ /* 0x090fea0000041834 */
[----:B------:R-:W-:Y:S03]  /*168c0*/  MUFU.EX2 R152, R207 ;  /* 0x000000cf00987308 */ /* 0x000fe60000000800 */
[C---:B------:R-:W-:Y:S07]  /*168d0*/  HMMA.16816.F32.BF16 R56, R72.reuse, R96, R56 ;  /* 0x000000604838723c */ /* 0x040fee0000041838 */
[----:B------:R-:W4:Y:S01]  /*168e0*/  MUFU.EX2 R170, R209 ;  /* 0x000000d100aa7308 */ /* 0x000f220000000800 */
[-C--:B------:R-:W-:Y:S07]  /*168f0*/  HMMA.16816.F32.BF16 R60, R72, R98.reuse, R60 ;  /* 0x00000062483c723c */ /* 0x080fee000004183c */
[----:B------:R-:W-:Y:S01]  /*16900*/  F2FP.BF16.PACK_AB R72, R109, R111 ;  /* 0x0000006f6d48723e */ /* 0x000fe200000010ff */
[----:B------:R-:W-:Y:S01]  /*16910*/  HMMA.16816.F32.BF16 R64, R76, R98, R64 ;  /* 0x000000624c40723c */ /* 0x000fe20000041840 */
[----:B------:R-:W5:Y:S01]  /*16920*/  LDSM.16.MT88.4 R96, [R195+0x1000] ;  /* 0x00100000c360783b */ /* 0x000f620000004200 */
[----:B------:R-:W4:Y:S02]  /*16930*/  MUFU.EX2 R89, R218 ;  /* 0x000000da00597308 */ /* 0x000f240000000800 */
[----:B------:R-:W-:Y:S02]  /*16940*/  F2FP.BF16.PACK_AB R74, R108, R110 ;  /* 0x0000006e6c4a723e */ /* 0x000fe400000010ff */
[----:B------:R-:W-:Y:S02]  /*16950*/  F2FP.BF16.PACK_AB R73, R243, R242 ;  /* 0x000000f2f349723e */ /* 0x000fe400000010ff */
[----:B-1----:R-:W-:Y:S01]  /*16960*/  F2FP.BF16.PACK_AB R75, R185, R184 ;  /* 0x000000b8b94b723e */ /* 0x002fe200000010ff */
[----:B------:R-:W-:Y:S03]  /*16970*/  LDSM.16.MT88.4 R108, [R195+0x1800] ;  /* 0x00180000c36c783b */ /* 0x000fe60000004200 */
[----:B--2---:R-:W-:Y:S01]  /*16980*/  F2FP.BF16.PACK_AB R76, R180, R182 ;  /* 0x000000b6b44c723e */ /* 0x004fe200000010ff */
[----:B------:R-:W1:Y:S01]  /*16990*/  MUFU.EX2 R88, R217 ;  /* 0x000000d900587308 */ /* 0x000e620000000800 */
[----:B---3--:R-:W-:Y:S01]  /*169a0*/  F2FP.BF16.PACK_AB R78, R175, R155 ;  /* 0x0000009baf4e723e */ /* 0x008fe200000010ff */
[-C--:B------:R-:W-:Y:S05]  /*169b0*/  HMMA.16816.F32.BF16 R4, R72, R80.reuse, R4 ;  /* 0x000000504804723c */ /* 0x080fea0000041804 */
[----:B------:R-:W-:Y:S02]  /*169c0*/  F2FP.BF16.PACK_AB R77, R153, R154 ;  /* 0x0000009a994d723e */ /* 0x000fe400000010ff */
[----:B----4-:R-:W-:Y:S01]  /*169d0*/  F2FP.BF16.PACK_AB R79, R170, R152 ;  /* 0x00000098aa4f723e */ /* 0x010fe200000010ff */
[----:B------:R-:W2:Y:S01]  /*169e0*/  MUFU.EX2 R113, R216 ;  /* 0x000000d800717308 */ /* 0x000ea20000000800 */
[----:B------:R-:W-:Y:S05]  /*169f0*/  FADD.FTZ R0, R89, R2 ;  /* 0x0000000259007221 */ /* 0x000fea0000010000 */
[C---:B------:R-:W-:Y:S04]  /*16a00*/  HMMA.16816.F32.BF16 R8, R76.reuse, R80, R8 ;  /* 0x000000504c08723c */ /* 0x040fe80000041808 */
[----:B------:R-:W3:Y:S04]  /*16a10*/  MUFU.EX2 R112, R215 ;  /* 0x000000d700707308 */ /* 0x000ee80000000800 */
[-C--:B------:R-:W-:Y:S04]  /*16a20*/  HMMA.16816.F32.BF16 R12, R76, R82.reuse, R12 ;  /* 0x000000524c0c723c */ /* 0x080fe8000004180c */
[----:B-1----:R-:W-:Y:S02]  /*16a30*/  FADD.FTZ R0, R88, R0 ;  /* 0x0000000058007221 */ /* 0x002fe40000010000 */
[----:B------:R-:W-:Y:S02]  /*16a40*/  MUFU.EX2 R172, R213 ;  /* 0x000000d500ac7308 */ /* 0x000fe40000000800 */
[C---:B------:R-:W-:Y:S01]  /*16a50*/  HMMA.16816.F32.BF16 R16, R72.reuse, R82, R16 ;  /* 0x000000524810723c */ /* 0x040fe20000041810 */
[----:B------:R-:W1:Y:S03]  /*16a60*/  LDSM.16.MT88.4 R80, [R192+0x1800] ;  /* 0x00180000c050783b */ /* 0x000e660000004200 */
[----:B--2---:R-:W-:Y:S04]  /*16a70*/  FADD.FTZ R0, R113, R0 ;  /* 0x0000000071007221 */ /* 0x004fe80000010000 */
[-C--:B-----5:R-:W-:Y:S01]  /*16a80*/  HMMA.16816.F32.BF16 R20, R72, R100.reuse, R20 ;  /* 0x000000644814723c */ /* 0x0a0fe20000041814 */
        /* <DEDUP_REMOVED lines=9> */
[----:B------:R-:W2:Y:S06]  /*16b20*/  LDSM.16.MT88.4 R100, [R196+0x1800] ;  /* 0x00180000c464783b */ /* 0x000eac0000004200 */
        /* <DEDUP_REMOVED lines=17> */
[----:B------:R-:W-:Y:S03]  /*16c40*/  MUFU.EX2 R167, R230 ;  /* 0x000000e600a77308 */ /* 0x000fe60000000800 */
[----:B-----5:R-:W-:Y:S02]  /*16c50*/  FADD.FTZ R0, R116, R0 ;  /* 0x0000000074007221 */ /* 0x020fe40000010000 */
[----:B------:R-:W-:Y:S02]  /*16c60*/  FADD.FTZ R2, R154, R2 ;  /* 0x000000029a027221 */ /* 0x000fe40000010000 */
[-C--:B------:R-:W-:Y:S03]  /*16c70*/  HMMA.16816.F32.BF16 R60, R76, R98.reuse, R60 ;  /* 0x000000624c3c723c */ /* 0x080fe6000004183c */
[----:B------:R-:W4:Y:S01]  /*16c80*/  MUFU.EX2 R163, R235 ;  /* 0x000000eb00a37308 */ /* 0x000f220000000800 */
[----:B------:R-:W-:Y:S01]  /*16c90*/  FADD.FTZ R2, R153, R2 ;  /* 0x0000000299027221 */ /* 0x000fe20000010000 */
[----:B-1----:R-:W-:Y:S03]  /*16ca0*/  F2FP.BF16.PACK_AB R158, R114, R116 ;  /* 0x00000074729e723e */ /* 0x002fe600000010ff */
[----:B------:R-:W-:Y:S04]  /*16cb0*/  HMMA.16816.F32.BF16 R64, R72, R98, R64 ;  /* 0x000000624840723c */ /* 0x000fe80000041840 */
[----:B------:R-:W-:Y:S01]  /*16cc0*/  F2FP.BF16.PACK_AB R76, R88, R89 ;  /* 0x00000059584c723e */ /* 0x000fe200000010ff */
[----:B------:R-:W-:Y:S01]  /*16cd0*/  MUFU.EX2 R161, R233 ;  /* 0x000000e900a17308 */ /* 0x000fe20000000800 */
        /* <DEDUP_REMOVED lines=9> */
[----:B------:R-:W-:Y:S01]  /*16d70*/  F2FP.BF16.PACK_AB R73, R165, R166 ;  /* 0x000000a6a549723e */ /* 0x000fe200000010ff */
[-C--:B------:R-:W-:Y:S05]  /*16d80*/  HMMA.16816.F32.BF16 R4, R76, R80.reuse, R4 ;  /* 0x000000504c04723c */ /* 0x080fea0000041804 */
[----:B------:R-:W-:Y:S01]  /*16d90*/  F2FP.BF16.PACK_AB R75, R162, R164 ;  /* 0x000000a4a24b723e */ /* 0x000fe200000010ff */
[----:B------:R-:W5:Y:S01]  /*16da0*/  MUFU.EX2 R160, R234 ;  /* 0x000000ea00a07308 */ /* 0x000f620000000800 */
[----:B----4-:R-:W-:Y:S01]  /*16db0*/  F2FP.BF16.PACK_AB R159, R163, R167 ;  /* 0x000000a7a39f723e */ /* 0x010fe200000010ff */
[----:B------:R-:W-:Y:S04]  /*16dc0*/  FADD.FTZ R2, R165, R2 ;  /* 0x00000002a5027221 */ /* 0x000fe80000010000 */
[C---:B------:R-:W-:Y:S04]  /*16dd0*/  HMMA.16816.F32.BF16 R8, R72.reuse, R80, R8 ;  /* 0x000000504808723c */ /* 0x040fe80000041808 */
[----:B------:R-:W4:Y:S01]  /*16de0*/  MUFU.EX2 R89, R237 ;  /* 0x000000ed00597308 */ /* 0x000f220000000800 */
[----:B------:R-:W-:Y:S03]  /*16df0*/  FADD.FTZ R2, R164, R2 ;  /* 0x00000002a4027221 */ /* 0x000fe60000010000 */
[-C--:B------:R-:W-:Y:S04]  /*16e00*/  HMMA.16816.F32.BF16 R12, R72, R82.reuse, R12 ;  /* 0x00000052480c723c */ /* 0x080fe8000004180c */
[----:B-1----:R-:W-:Y:S02]  /*16e10*/  FADD.FTZ R239, R114, R0 ;  /* 0x0000000072ef7221 */ /* 0x002fe40000010000 */
[----:B------:R-:W-:Y:S01]  /*16e20*/  MUFU.EX2 R81, R240 ;  /* 0x000000f000517308 */ /* 0x000fe20000000800 */
[----:B------:R-:W-:Y:S01]  /*16e30*/  FADD.FTZ R0, R126, R3 ;  /* 0x000000037e007221 */ /* 0x000fe20000010000 */
[C---:B------:R-:W-:Y:S04]  /*16e40*/  HMMA.16816.F32.BF16 R16, R76.reuse, R82, R16 ;  /* 0x000000524c10723c */ /* 0x040fe80000041810 */
[----:B------:R-:W-:Y:S01]  /*16e50*/  FADD.FTZ R0, R128, R0 ;  /* 0x0000000080007221 */ /* 0x000fe20000010000 */
[----:B-----5:R-:W-:Y:S01]  /*16e60*/  F2FP.BF16.PACK_AB R96, R160, R161 ;  /* 0x000000a1a060723e */ /* 0x020fe200000010ff */
[----:B------:R-:W-:Y:S01]  /*16e70*/  FADD.FTZ R3, R127, R87 ;  /* 0x000000577f037221 */ /* 0x000fe20000010000 */
[----:B------:R-:W-:Y:S01]  /*16e80*/  MOV R87, R70 ;  /* 0x0000004600577202 */ /* 0x000fe20000000f00 */
[-C--:B--2---:R-:W-:Y:S01]  /*16e90*/  HMMA.16816.F32.BF16 R20, R76, R100.reuse, R20 ;  /* 0x000000644c14723c */ /* 0x084fe20000041814 */
[----:B------:R-:W-:Y:S03]  /*16ea0*/  MUFU.EX2 R82, R236 ;  /* 0x000000ec00527308 */ /* 0x000fe60000000800 */
[----:B----4-:R-:W-:Y:S01]  /*16eb0*/  F2FP.BF16.PACK_AB R98, R88, R89 ;  /* 0x000000595862723e */ /* 0x010fe200000010ff */
[----:B------:R-:W-:Y:S02]  /*16ec0*/  FADD.FTZ R3, R246, R3 ;  /* 0x00000003f6037221 */ /* 0x000fe40000010000 */
[----:B------:R-:W-:Y:S01]  /*16ed0*/  FADD.FTZ R0, R242, R0 ;  /* 0x00000000f2007221 */ /* 0x000fe20000010000 */
[C---:B------:R-:W-:Y:S03]  /*16ee0*/  HMMA.16816.F32.BF16 R24, R72.reuse, R100, R24 ;  /* 0x000000644818723c */ /* 0x040fe60000041818 */
[----:B------:R-:W1:Y:S01]  /*16ef0*/  MUFU.EX2 R83, R238 ;  /* 0x000000ee00537308 */ /* 0x000e620000000800 */
[----:B------:R-:W-:Y:S02]  /*16f00*/  FADD.FTZ R3, R182, R3 ;  /* 0x00000003b6037221 */ /* 0x000fe40000010000 */
[----:B------:R-:W-:Y:S02]  /*16f10*/  FADD.FTZ R0, R243, R0 ;  /* 0x00000000f3007221 */ /* 0x000fe40000010000 */
[-C--:B------:R-:W-:Y:S04]  /*16f20*/  HMMA.16816.F32.BF16 R28, R72, R102.reuse, R28 ;  /* 0x00000066481c723c */ /* 0x080fe8000004181c */
[----:B------:R-:W-:Y:S01]  /*16f30*/  FADD.FTZ R3, R180, R3 ;  /* 0x00000003b4037221 */ /* 0x000fe20000010000 */
[----:B------:R-:W2:Y:S01]  /*16f40*/  MUFU.EX2 R80, R241 ;  /* 0x000000f100507308 */ /* 0x000ea20000000800 */
[----:B------:R-:W-:Y:S02]  /*16f50*/  FADD.FTZ R0, R184, R0 ;  /* 0x00000000b8007221 */ /* 0x000fe40000010000 */
[C---:B------:R-:W-:Y:S04]  /*16f60*/  HMMA.16816.F32.BF16 R32, R76.reuse, R102, R32 ;  /* 0x000000664c20723c */ /* 0x040fe80000041820 */
[----:B------:R-:W-:Y:S02]  /*16f70*/  FADD.FTZ R3, R155, R3 ;  /* 0x000000039b037221 */ /* 0x000fe40000010000 */
[----:B------:R-:W-:Y:S02]  /*16f80*/  FADD.FTZ R0, R185, R0 ;  /* 0x00000000b9007221 */ /* 0x000fe40000010000 */
[-C--:B---3--:R-:W-:Y:S04]  /*16f90*/  HMMA.16816.F32.BF16 R36, R76, R104.reuse, R36 ;  /* 0x000000684c24723c */ /* 0x088fe80000041824 */
[----:B-1----:R-:W-:Y:S01]  /*16fa0*/  F2FP.BF16.PACK_AB R97, R83, R82 ;  /* 0x000000525361723e */ /* 0x002fe200000010ff */
[----:B------:R-:W-:Y:S02]  /*16fb0*/  FADD.FTZ R3, R175, R3 ;  /* 0x00000003af037221 */ /* 0x000fe40000010000 */
[----:B------:R-:W-:Y:S01]  /*16fc0*/  FADD.FTZ R0, R172, R0 ;  /* 0x00000000ac007221 */ /* 0x000fe20000010000 */
[C---:B------:R-:W-:Y:S04]  /*16fd0*/  HMMA.16816.F32.BF16 R40, R72.reuse, R104, R40 ;  /* 0x000000684828723c */ /* 0x040fe80000041828 */
[----:B------:R-:W-:Y:S01]  /*16fe0*/  FADD.FTZ R3, R171, R3 ;  /* 0x00000003ab037221 */ /* 0x000fe20000010000 */
[----:B--2---:R-:W-:Y:S01]  /*16ff0*/  F2FP.BF16.PACK_AB R99, R80, R81 ;  /* 0x000000515063723e */ /* 0x004fe200000010ff */
        /* <DEDUP_REMOVED lines=45> */
.L_x_1748:
[----:B-1----:R-:W-:-:S13]  /*172d0*/  ISETP.GE.AND P0, PT, R223, R252, PT ;  /* 0x000000fcdf00720c */ /* 0x002fda0003f06270 */
[----:B------:R-:W-:Y:S05]  /*172e0*/  @!P0 BRA `(.L_x_1760) ;  /* 0x00003c7000008947 */ /* 0x000fea0003800000 */
[----:B------:R-:W-:Y:S01]  /*172f0*/  IMAD.MOV.U32 R87, RZ, RZ, R70 ;  /* 0x000000ffff577224 */ /* 0x000fe200078e0046 */
[----:B------:R-:W-:Y:S01]  /*17300*/  MOV R89, R68 ;  /* 0x0000004400597202 */ /* 0x000fe20000000f00 */
[----:B------:R-:W-:Y:S01]  /*17310*/  IMAD.MOV.U32 R86, RZ, RZ, R71 ;  /* 0x000000ffff567224 */ /* 0x000fe200078e0047 */
[----:B------:R-:W-:Y:S02]  /*17320*/  MOV R88, R69 ;  /* 0x0000004500587202 */ /* 0x000fe40000000f00 */
.L_x_1767:
[----:B------:R-:W2:Y:S01]  /*17330*/  LDL.64 R6, [R1+0x8] ;  /* 0x0000080001067983 */ /* 0x000ea20000100a00 */
        /* <DEDUP_REMOVED lines=35> */
.L_x_1864:
        /* <DEDUP_REMOVED lines=324> */
.L_x_1865:
        /* <DEDUP_REMOVED lines=25> */
.L_x_1866:
        /* <DEDUP_REMOVED lines=9> */
.L_x_1763:
[----:B--234-:R-:W-:Y:S05]  /*18bd0*/  BSYNC B0 ;  /* 0x0000000000007941 */ /* 0x01cfea0003800000 */
.L_x_1762:
        /* <DEDUP_REMOVED lines=97> */
.L_x_1867:
[C---:B------:R-:W-:Y:S01]  /*191f0*/  FMUL.FTZ R2, R71.reuse, c[0x0][0x2d0] ;  /* 0x0000b40047027a20 */ /* 0x040fe20000410000 */
[----:B--2---:R-:W-:Y:S01]  /*19200*/  FMNMX.FTZ R68, R0, R4, !PT ;  /* 0x0000000400447209 */ /* 0x004fe20007810000 */
[----:B------:R-:W-:Y:S01]  /*19210*/  FADD.FTZ R0, -R71, R86 ;  /* 0x0000005647007221 */ /* 0x000fe20000010100 */
[----:B------:R-:W-:Y:S01]  /*19220*/  WARPSYNC 0xffffffff ;  /* 0xffffffff00007948 */ /* 0x000fe20003800000 */
[--C-:B-1----:R-:W-:Y:S01]  /*19230*/  FFMA.FTZ R4, R188, c[0x0][0x2d0], -R2.reuse ;  /* 0x0000b400bc047a23 */ /* 0x102fe20000010802 */
[----:B------:R-:W-:Y:S01]  /*19240*/  LDSM.16.MT88.4 R52, [R193] ;  /* 0x00000000c134783b */ /* 0x000fe20000004200 */
[----:B------:R-:W-:Y:S01]  /*19250*/  FMUL.FTZ R0, R0, c[0x0][0x2d0] ;  /* 0x0000b40000007a20 */ /* 0x000fe20000410000 */
[----:B------:R-:W-:Y:S01]  /*19260*/  ISETP.GT.AND P0, PT, R223, R252, PT ;  /* 0x000000fcdf00720c */ /* 0x000fe20003f04270 */
        /* <DEDUP_REMOVED lines=183> */
[C---:B------:R-:W-:Y:S02]  /*19de0*/  FMUL.FTZ R7, R3.reuse, R131 ;  /* 0x0000008303077220 */ /* 0x040fe40000410000 */
        /* <DEDUP_REMOVED lines=58> */
[----:B---3--:R-:W-:Y:S01]  /*1a190*/  FADD.FTZ R3, R123, R3 ;  /* 0x000000037b037221 */ /* 0x008fe20000010000 */
        /* <DEDUP_REMOVED lines=122> */
[----:B------:R-:W-:Y:S01]  /*1a940*/  MUFU.EX2 R167, R241 ;  /* 0x000000f100a77308 */ /* 0x000fe20000000800 */
[----:B------:R-:W-:Y:S01]  /*1a950*/  F2FP.BF16.PACK_AB R72, R175, R172 ;  /* 0x000000acaf48723e */ /* 0x000fe200000010ff */
[----:B------:R-:W-:Y:S01]  /*1a960*/  FADD.FTZ R2, R166, R2 ;  /* 0x00000002a6027221 */ /* 0x000fe20000010000 */
[----:B------:R-:W-:Y:S01]  /*1a970*/  F2FP.BF16.PACK_AB R74, R178, R177 ;  /* 0x000000b1b24a723e */ /* 0x000fe200000010ff */
[-C--:B------:R-:W-:Y:S05]  /*1a980*/  HMMA.16816.F32.BF16 R4, R76, R80.reuse, R4 ;  /* 0x000000504c04723c */ /* 0x080fea0000041804 */
[C---:B------:R-:W-:Y:S01]  /*1a990*/  F2FP.BF16.PACK_AB R73, R165.reuse, R166 ;  /* 0x000000a6a549723e */ /* 0x040fe200000010ff */
[----:B------:R-:W4:Y:S01]  /*1a9a0*/  MUFU.EX2 R163, R242 ;  /* 0x000000f200a37308 */ /* 0x000f220000000800 */
        /* <DEDUP_REMOVED lines=8> */
[----:B------:R-:W-:Y:S01]  /*1aa30*/  FADD.FTZ R3, R127, R87 ;  /* 0x000000577f037221 */ /* 0x000fe20000010000 */
[----:B------:R-:W-:Y:S01]  /*1aa40*/  MOV R87, R70 ;  /* 0x0000004600577202 */ /* 0x000fe20000000f00 */
[-C--:B------:R-:W-:Y:S04]  /*1aa50*/  HMMA.16816.F32.BF16 R12, R72, R82.reuse, R12 ;  /* 0x00000052480c723c */ /* 0x080fe8000004180c */
[----:B------:R-:W1:Y:S01]  /*1aa60*/  MUFU.EX2 R160, R224 ;  /* 0x000000e000a07308 */ /* 0x000e620000000800 */
[----:B------:R-:W-:Y:S02]  /*1aa70*/  FADD.FTZ R0, R128, R0 ;  /* 0x0000000080007221 */ /* 0x000fe40000010000 */
[----:B------:R-:W-:Y:S01]  /*1aa80*/  FADD.FTZ R3, R243, R3 ;  /* 0x00000003f3037221 */ /* 0x000fe20000010000 */
[C---:B------:R-:W-:Y:S04]  /*1aa90*/  HMMA.16816.F32.BF16 R16, R76.reuse, R82, R16 ;  /* 0x000000524c10723c */ /* 0x040fe80000041810 */
[----:B----4-:R-:W-:Y:S01]  /*1aaa0*/  F2FP.BF16.PACK_AB R159, R163, R167 ;  /* 0x000000a7a39f723e */ /* 0x010fe200000010ff */
[----:B------:R-:W-:Y:S01]  /*1aab0*/  FADD.FTZ R3, R183, R3 ;  /* 0x00000003b7037221 */ /* 0x000fe20000010000 */
[----:B------:R-:W-:Y:S01]  /*1aac0*/  MUFU.EX2 R89, R225 ;  /* 0x000000e100597308 */ /* 0x000fe20000000800 */
[----:B------:R-:W-:Y:S01]  /*1aad0*/  FADD.FTZ R0, R230, R0 ;  /* 0x00000000e6007221 */ /* 0x000fe20000010000 */
[-C--:B--2---:R-:W-:Y:S04]  /*1aae0*/  HMMA.16816.F32.BF16 R20, R76, R100.reuse, R20 ;  /* 0x000000644c14723c */ /* 0x084fe80000041814 */
[----:B------:R-:W-:Y:S02]  /*1aaf0*/  FADD.FTZ R3, R182, R3 ;  /* 0x00000003b6037221 */ /* 0x000fe40000010000 */
        /* <DEDUP_REMOVED lines=70> */
.L_x_1760:
[----:B------:R-:W-:Y:S05]  /*1af60*/  BRA.DIV ~URZ, `(.L_x_1768) ;  /* 0x00008e227f007947 */ /* 0x000fea000b800000 */
[----:B------:R1:W2:Y:S02]  /*1af70*/  SHFL.BFLY PT, R0, R239, 0x2, 0x1f ;  /* 0x0c401f00ef007f89 */ /* 0x0002a400000e0000 */
.L_x_1868:
        /* <DEDUP_REMOVED lines=15> */
.L_x_1869:
        /* <DEDUP_REMOVED lines=102> */
.L_x_1679:
        /* <DEDUP_REMOVED lines=8> */
[----:B------:R-:W3:Y:S08]  /*1b750*/  FLO.U32 R3, UR4 ;  /* 0x0000000400037d00 */ /* 0x000ef000080e0000 */
[----:B------:R-:W4:Y:S01]  /*1b760*/  POPC R2, UR4 ;  /* 0x0000000400027d09 */ /* 0x000f220008000000 */
[----:B---3--:R-:W-:Y:S01]  /*1b770*/  ISETP.EQ.U32.AND P0, PT, R3, R4, PT ;  /* 0x000000040300720c */ /* 0x008fe20003f02070 */
[----:B------:R-:W-:-:S12]  /*1b780*/  IMAD.MOV.U32 R4, RZ, RZ, c[0x0][0x560] ;  /* 0x00015800ff047624 */ /* 0x000fd800078e00ff */
[----:B----4-:R3:W4:Y:S04]  /*1b790*/  @P0 ATOMG.E.ADD.STRONG.GPU PT, R2, [R4.64], R2 ;  /* 0x00000002040209a8 */ /* 0x01072800081ee1c8 */
[----:B---3--:R-:W3:Y:S04]  /*1b7a0*/  S2R R4, SR_LTMASK ;  /* 0x0000000000047919 */ /* 0x008ee80000003900 */
[----:B----4-:R3:W4:Y:S02]  /*1b7b0*/  SHFL.IDX PT, R3, R2, R3, 0x1f ;  /* 0x00001f0302037589 */ /* 0x01072400000e0000 */
[----:B---3--:R-:W-:-:S06]  /*1b7c0*/  LOP3.LUT R2, R4, UR4, RZ, 0xc0, !PT ;  /* 0x0000000404027c12 */ /* 0x008fcc000f8ec0ff */
[----:B------:R-:W4:Y:S02]  /*1b7d0*/  POPC R2, R2 ;  /* 0x0000000200027309 */ /* 0x000f240000000000 */
[----:B----45:R-:W-:-:S05]  /*1b7e0*/  IADD3 R6, R3, c[0x0][0xc], R2 ;  /* 0x0000030003067a10 */ /* 0x030fca0007ffe002 */
[----:B------:R3:W-:Y:S02]  /*1b7f0*/  STL [R1+0x40], R6 ;  /* 0x0000400601007387 */ /* 0x0007e40000100800 */
.L_x_1771:
[----:B---3--:R-:W-:Y:S05]  /*1b800*/  BSYNC B0 ;  /* 0x0000000000007941 */ /* 0x008fea0003800000 */
.L_x_1770:
[----:B------:R-:W-:Y:S01]  /*1b810*/  PRMT R0, R0, 0x9910, RZ ;  /* 0x0000991000007816 */ /* 0x000fe200000000ff */
[----:B------:R-:W-:Y:S01]  /*1b820*/  BSSY B1, `(.L_x_1772) ;  /* 0x00002f1000017945 */ /* 0x000fe20003800000 */
[----:B-----5:R-:W-:Y:S02]  /*1b830*/  IMAD.MOV.U32 R57, RZ, RZ, R6 ;  /* 0x000000ffff397224 */ /* 0x020fe400078e0006 */
[----:B------:R-:W-:-:S13]  /*1b840*/  ISETP.NE.AND P0, PT, R0, RZ, PT ;  /* 0x000000ff0000720c */ /* 0x000fda0003f05270 */
[----:B------:R-:W-:Y:S05]  /*1b850*/  @!P0 BRA `(.L_x_1773) ;  /* 0x000022f000008947 */ /* 0x000fea0003800000 */
[----:B------:R-:W3:Y:S04]  /*1b860*/  LDL R6, [R1+0x9c] ;  /* 0x00009c0001067983 */ /* 0x000ee80000100800 */
[----:B------:R-:W4:Y:S04]  /*1b870*/  LDL R5, [R1+0xac] ;  /* 0x0000ac0001057983 */ /* 0x000f280000100800 */
[----:B-12---:R-:W2:Y:S04]  /*1b880*/  LDL R9, [R1+0xb4] ;  /* 0x0000b40001097983 */ /* 0x006ea80000100800 */
        /* <DEDUP_REMOVED lines=18> */
[----:B------:R-:W-:Y:S04]  /*1b9b0*/  STS [R6+0x2000], R3 ;  /* 0x0020000306007388 */ /* 0x000fe80000000800 */
[----:B------:R3:W-:Y:S01]  /*1b9c0*/  STS [R6+0x2400], R2 ;  /* 0x0024000206007388 */ /* 0x0007e20000000800 */
[----:B-1----:R-:W-:-:S03]  /*1b9d0*/  F2FP.BF16.PACK_AB R0, R35, R34 ;  /* 0x000000222300723e */ /* 0x002fc600000010ff */
[----:B---3--:R-:W3:Y:S01]  /*1b9e0*/  LDL R6, [R1+0xa8] ;  /* 0x0000a80001067983 */ /* 0x008ee20000100800 */
[----:B------:R-:W-:Y:S02]  /*1b9f0*/  F2FP.BF16.PACK_AB R3, R79, R78 ;  /* 0x0000004e4f03723e */ /* 0x000fe400000010ff */
[----:B------:R-:W-:Y:S01]  /*1ba00*/  F2FP.BF16.PACK_AB R2, R131, R130 ;  /* 0x000000828302723e */ /* 0x000fe200000010ff */
[----:B------:R1:W-:Y:S04]  /*1ba10*/  STS [R5+0x2000], R0 ;  /* 0x0020000005007388 */ /* 0x0003e80000000800 */
[----:B------:R4:W-:Y:S04]  /*1ba20*/  STS [R5+0x2400], R4 ;  /* 0x0024000405007388 */ /* 0x0009e80000000800 */
[----:B--2---:R2:W-:Y:S04]  /*1ba30*/  STS [R9], R3 ;  /* 0x0000000309007388 */ /* 0x0045e80000000800 */
[----:B------:R2:W-:Y:S04]  /*1ba40*/  STS [R9+0x400], R2 ;  /* 0x0004000209007388 */ /* 0x0005e80000000800 */
[----:B------:R-:W3:Y:S01]  /*1ba50*/  LDL.LU R11, [R1+0x64] ;  /* 0x00006400010b7983 */ /* 0x000ee20000300800 */
[----:B-1----:R-:W-:-:S02]  /*1ba60*/  F2FP.BF16.PACK_AB R0, R81, R80 ;  /* 0x000000505100723e */ /* 0x002fc400000010ff */
[----:B----4-:R-:W-:-:S03]  /*1ba70*/  F2FP.BF16.PACK_AB R4, R39, R38 ;  /* 0x000000262704723e */ /* 0x010fc600000010ff */
[----:B------:R1:W-:Y:S01]  /*1ba80*/  STS [R8], R0 ;  /* 0x0000000008007388 */ /* 0x0003e20000000800 */
[----:B------:R-:W-:Y:S02]  /*1ba90*/  F2FP.BF16.PACK_AB R5, R59, R58 ;  /* 0x0000003a3b05723e */ /* 0x000fe400000010ff */
[----:B--2---:R-:W-:Y:S02]  /*1baa0*/  F2FP.BF16.PACK_AB R3, R133, R132 ;  /* 0x000000848503723e */ /* 0x004fe400000010ff */
[----:B------:R-:W-:-:S03]  /*1bab0*/  F2FP.BF16.PACK_AB R2, R41, R40 ;  /* 0x000000282902723e */ /* 0x000fc600000010ff */
[----:B------:R-:W-:Y:S04]  /*1bac0*/  STS [R8+0x400], R3 ;  /* 0x0004000308007388 */ /* 0x000fe80000000800 */
[----:B------:R-:W-:Y:S04]  /*1bad0*/  STS [R9+0x2000], R4 ;  /* 0x0020000409007388 */ /* 0x000fe80000000800 */
[----:B------:R2:W-:Y:S01]  /*1bae0*/  STS [R9+0x2400], R2 ;  /* 0x0024000209007388 */ /* 0x0005e20000000800 */
[----:B-1----:R-:W-:-:S03]  /*1baf0*/  F2FP.BF16.PACK_AB R0, R43, R42 ;  /* 0x0000002a2b00723e */ /* 0x002fc600000010ff */
[----:B--2---:R-:W2:Y:S01]  /*1bb00*/  LDL.LU R9, [R1+0x68] ;  /* 0x0000680001097983 */ /* 0x004ea20000300800 */
        /* <DEDUP_REMOVED lines=15> */
[----:B---3--:R1:W-:Y:S04]  /*1bc00*/  STS [R6], R2 ;  /* 0x0000000206007388 */ /* 0x0083e80000000800 */
[----:B------:R3:W-:Y:S04]  /*1bc10*/  STS [R6+0x400], R0 ;  /* 0x0004000006007388 */ /* 0x0007e80000000800 */
[----:B------:R3:W-:Y:S04]  /*1bc20*/  STS [R7+0x2000], R4 ;  /* 0x0020000407007388 */ /* 0x0007e80000000800 */
[----:B------:R3:W-:Y:S01]  /*1bc30*/  STS [R7+0x2400], R3 ;  /* 0x0024000307007388 */ /* 0x0007e20000000800 */
[----:B-1----:R-:W-:-:S02]  /*1bc40*/  F2FP.BF16.PACK_AB R2, R51, R50 ;  /* 0x000000323302723e */ /* 0x002fc400000010ff */
[----:B---3--:R-:W-:-:S03]  /*1bc50*/  F2FP.BF16.PACK_AB R0, R47, R46 ;  /* 0x0000002e2f00723e */ /* 0x008fc600000010ff */
        /* <DEDUP_REMOVED lines=12> */
[----:B---3--:R-:W-:Y:S02]  /*1bd20*/  F2FP.BF16.PACK_AB R3, R29, R28 ;  /* 0x0000001c1d03723e */ /* 0x008fe400000010ff */
[----:B--2---:R-:W-:-:S05]  /*1bd30*/  F2FP.BF16.PACK_AB R2, R33, R32 ;  /* 0x000000202102723e */ /* 0x004fca00000010ff */
        /* <DEDUP_REMOVED lines=20> */
.L_x_1774:
        /* <DEDUP_REMOVED lines=70> */
[----:B---3--:R-:W-:-:S05]  /*1c2e0*/  IMAD.IADD R6, R61, 0x1, R56 ;  /* 0x000000013d067824 */ /* 0x008fca00078e0238 */
        /* <DEDUP_REMOVED lines=25> */
[----:B-1----:R-:W-:Y:S01]  /*1c480*/  IADD3 R8, R251, R56, RZ ;  /* 0x00000038fb087210 */ /* 0x002fe20007ffe0ff */
        /* <DEDUP_REMOVED lines=39> */
[----:B------:R-:W-:Y:S01]  /*1c700*/  IADD3 R4, R10, R56, RZ ;  /* 0x000000380a047210 */ /* 0x000fe20007ffe0ff */
[----:B------:R-:W-:Y:S05]  /*1c710*/  BRA.DIV ~URZ, `(.L_x_1776) ;  /* 0x000078f27f007947 */ /* 0x000fea000b800000 */
[----:B-1234-:R1:W2:Y:S02]  /*1c720*/  SHFL.IDX PT, R7, R5, RZ, 0x181f ;  /* 0x00181fff05077589 */ /* 0x01e2a400000e0000 */
.L_x_1870:
[----:B------:R-:W-:Y:S05]  /*1c730*/  BRA.DIV ~URZ, `(.L_x_1777) ;  /* 0x000079427f007947 */ /* 0x000fea000b800000 */
[----:B------:R3:W4:Y:S02]  /*1c740*/  SHFL.IDX PT, R2, R6, RZ, 0x181f ;  /* 0x00181fff06027589 */ /* 0x00072400000e0000 */
.L_x_1871:
[----:B------:R-:W-:-:S13]  /*1c750*/  ISETP.GE.OR P0, PT, R4, R0, P2 ;  /* 0x000000000400720c */ /* 0x000fda0001706670 */
[----:B----4-:R-:W-:-:S04]  /*1c760*/  @!P0 LEA R2, P1, R244, R2, 0x1 ;  /* 0x00000002f4028211 */ /* 0x010fc800078208ff */
[----:B--2---:R-:W-:-:S05]  /*1c770*/  @!P0 LEA.HI.X R3, R244, R7, R245, 0x1, P1 ;  /* 0x00000007f4038211 */ /* 0x004fca00008f0cf5 */
[----:B------:R2:W-:Y:S01]  /*1c780*/  @!P0 ST.E.128 [R2.64], R12 ;  /* 0x0000000c02008985 */ /* 0x0005e2000c101d08 */
[----:B------:R-:W-:Y:S05]  /*1c790*/  BRA.DIV ~URZ, `(.L_x_1778) ;  /* 0x000079527f007947 */ /* 0x000fea000b800000 */
[----:B------:R4:W1:Y:S04]  /*1c7a0*/  SHFL.IDX PT, R7, R5, 0x1, 0x181f ;  /* 0x00381f0005077f89 */ /* 0x00086800000e0000 */
[----:B--2---:R4:W2:Y:S02]  /*1c7b0*/  SHFL.IDX PT, R2, R6, 0x1, 0x181f ;  /* 0x00381f0006027f89 */ /* 0x0048a400000e0000 */
.L_x_1872:
[----:B------:R-:W-:-:S04]  /*1c7c0*/  IADD3 R3, R4, 0x10, RZ ;  /* 0x0000001004037810 */ /* 0x000fc80007ffe0ff */
[----:B------:R-:W-:-:S13]  /*1c7d0*/  ISETP.GE.OR P0, PT, R3, R0, P2 ;  /* 0x000000000300720c */ /* 0x000fda0001706670 */
[----:B--2---:R-:W-:-:S04]  /*1c7e0*/  @!P0 LEA R2, P1, R244, R2, 0x1 ;  /* 0x00000002f4028211 */ /* 0x004fc800078208ff */
[----:B-1----:R-:W-:-:S05]  /*1c7f0*/  @!P0 LEA.HI.X R3, R244, R7, R245, 0x1, P1 ;  /* 0x00000007f4038211 */ /* 0x002fca00008f0cf5 */
[----:B------:R1:W-:Y:S01]  /*1c800*/  @!P0 ST.E.128 [R2.64], R16 ;  /* 0x0000001002008985 */ /* 0x0003e2000c101d08 */
[----:B------:R-:W-:Y:S05]  /*1c810*/  BRA.DIV ~URZ, `(.L_x_1779) ;  /* 0x000079a27f007947 */ /* 0x000fea000b800000 */
[----:B------:R2:W1:Y:S02]  /*1c820*/  SHFL.IDX PT, R7, R5, 0x2, 0x181f ;  /* 0x00581f0005077f89 */ /* 0x00046400000e0000 */
.L_x_1873:
[----:B------:R-:W-:Y:S05]  /*1c830*/  BRA.DIV ~URZ, `(.L_x_1780) ;  /* 0x000079f27f007947 */ /* 0x000fea000b800000 */
[----:B-1----:R1:W2:Y:S02]  /*1c840*/  SHFL.IDX PT, R2, R6, 0x2, 0x181f ;  /* 0x00581f0006027f89 */ /* 0x0022a400000e0000 */
.L_x_1874:
        /* <DEDUP_REMOVED lines=8> */
.L_x_1875:
[----:B------:R-:W-:-:S04]  /*1c8d0*/  IADD3 R3, R4, 0x30, RZ ;  /* 0x0000003004037810 */ /* 0x000fc80007ffe0ff */
[----:B------:R-:W-:-:S13]  /*1c8e0*/  ISETP.GE.OR P0, PT, R3, R0, P2 ;  /* 0x000000000300720c */ /* 0x000fda0001706670 */
[----:B--2---:R-:W-:-:S04]  /*1c8f0*/  @!P0 LEA R2, P1, R244, R2, 0x1 ;  /* 0x00000002f4028211 */ /* 0x004fc800078208ff */
[----:B------:R-:W-:-:S05]  /*1c900*/  @!P0 LEA.HI.X R3, R244, R7, R245, 0x1, P1 ;  /* 0x00000007f4038211 */ /* 0x000fca00008f0cf5 */
[----:B------:R2:W-:Y:S01]  /*1c910*/  @!P0 ST.E.128 [R2.64], R24 ;  /* 0x0000001802008985 */ /* 0x0005e2000c101d08 */
[----:B------:R-:W-:Y:S05]  /*1c920*/  BRA.DIV ~URZ, `(.L_x_1782) ;  /* 0x00007a427f007947 */ /* 0x000fea000b800000 */
[----:B------:R1:W2:Y:S02]  /*1c930*/  SHFL.IDX PT, R7, R5, 0x4, 0x181f ;  /* 0x00981f0005077f89 */ /* 0x0002a400000e0000 */
.L_x_1876:
[----:B------:R-:W-:Y:S05]  /*1c940*/  BRA.DIV ~URZ, `(.L_x_1783) ;  /* 0x00007a927f007947 */ /* 0x000fea000b800000 */
[----:B--2---:R2:W1:Y:S02]  /*1c950*/  SHFL.IDX PT, R2, R6, 0x4, 0x181f ;  /* 0x00981f0006027f89 */ /* 0x00446400000e0000 */
.L_x_1877:
        /* <DEDUP_REMOVED lines=8> */
.L_x_1878:
[----:B------:R-:W-:-:S04]  /*1c9e0*/  IADD3 R3, R4, 0x50, RZ ;  /* 0x0000005004037810 */ /* 0x000fc80007ffe0ff */
[----:B------:R-:W-:-:S13]  /*1c9f0*/  ISETP.GE.OR P0, PT, R3, R0, P2 ;  /* 0x000000000300720c */ /* 0x000fda0001706670 */
[----:B---3--:R-:W-:-:S04]  /*1ca00*/  @!P0 LEA R2, P1, R244, R2, 0x1 ;  /* 0x00000002f4028211 */ /* 0x008fc800078208ff */
[----:B--2---:R-:W-:-:S05]  /*1ca10*/  @!P0 LEA.HI.X R3, R244, R7, R245, 0x1, P1 ;  /* 0x00000007f4038211 */ /* 0x004fca00008f0cf5 */
[----:B------:R2:W-:Y:S01]  /*1ca20*/  @!P0 ST.E.128 [R2.64], R32 ;  /* 0x0000002002008985 */ /* 0x0005e2000c101d08 */
[----:B------:R-:W-:Y:S05]  /*1ca30*/  BRA.DIV ~URZ, `(.L_x_1785) ;  /* 0x00007ae27f007947 */ /* 0x000fea000b800000 */
[----:B------:R3:W1:Y:S02]  /*1ca40*/  SHFL.IDX PT, R7, R5, 0x6, 0x181f ;  /* 0x00d81f0005077f89 */ /* 0x00066400000e0000 */
.L_x_1879:
[----:B------:R-:W-:Y:S05]  /*1ca50*/  BRA.DIV ~URZ, `(.L_x_1786) ;  /* 0x00007b327f007947 */ /* 0x000fea000b800000 */
[----:B--2---:R2:W3:Y:S02]  /*1ca60*/  SHFL.IDX PT, R2, R6, 0x6, 0x181f ;  /* 0x00d81f0006027f89 */ /* 0x0044e400000e0000 */
.L_x_1880:
        /* <DEDUP_REMOVED lines=8> */
.L_x_1881:
[----:B------:R-:W-:-:S04]  /*1caf0*/  IADD3 R2, R4, 0x70, RZ ;  /* 0x0000007004027810 */ /* 0x000fc80007ffe0ff */
[----:B------:R-:W-:-:S13]  /*1cb00*/  ISETP.GE.OR P0, PT, R2, R0, P2 ;  /* 0x000000000200720c */ /* 0x000fda0001706670 */
[----:B------:R-:W-:Y:S05]  /*1cb10*/  @P0 BRA `(.L_x_1788) ;  /* 0x00001c1000000947 */ /* 0x000fea0003800000 */
[----:B----4-:R-:W-:-:S04]  /*1cb20*/  LEA R2, P0, R244, R3, 0x1 ;  /* 0x00000003f4027211 */ /* 0x010fc800078008ff */
[----:B---3--:R-:W-:-:S05]  /*1cb30*/  LEA.HI.X R3, R244, R5, R245, 0x1, P0 ;  /* 0x00000005f4037211 */ /* 0x008fca00000f0cf5 */
[----:B------:R3:W-:Y:S01]  /*1cb40*/  ST.E.128 [R2.64], R40 ;  /* 0x0000002802007985 */ /* 0x0007e2000c101d08 */
[----:B------:R-:W-:Y:S05]  /*1cb50*/  BRA `(.L_x_1788) ;  /* 0x00001bd000007947 */ /* 0x000fea0003800000 */
.L_x_1775:
        /* <DEDUP_REMOVED lines=33> */
.L_x_1882:
[----:B------:R-:W-:Y:S05]  /*1cd70*/  BRA.DIV ~URZ, `(.L_x_1790) ;  /* 0x000079c27f007947 */ /* 0x000fea000b800000 */
[----:B------:R3:W4:Y:S02]  /*1cd80*/  SHFL.IDX PT, R0, R12, RZ, 0x1c1f ;  /* 0x001c1fff0c007589 */ /* 0x00072400000e0000 */
.L_x_1883:
        /* <DEDUP_REMOVED lines=50> */
.L_x_1792:
[----:B------:R-:W-:Y:S05]  /*1d0b0*/  BSYNC B0 ;  /* 0x0000000000007941 */ /* 0x000fea0003800000 */
.L_x_1791:
[----:B------:R-:W-:Y:S05]  /*1d0c0*/  BRA.DIV ~URZ, `(.L_x_1793) ;  /* 0x000076e27f007947 */ /* 0x000fea000b800000 */
[----:B--2---:R2:W1:Y:S04]  /*1d0d0*/  SHFL.IDX PT, R4, R5, 0x1, 0x1c1f ;  /* 0x003c1f0005047f89 */ /* 0x00446800000e0000 */
[----:B----4-:R2:W4:Y:S02]  /*1d0e0*/  SHFL.IDX PT, R0, R12, 0x1, 0x1c1f ;  /* 0x003c1f000c007f89 */ /* 0x01052400000e0000 */
.L_x_1884:
        /* <DEDUP_REMOVED lines=50> */
.L_x_1795:
[----:B------:R-:W-:Y:S05]  /*1d410*/  BSYNC B0 ;  /* 0x0000000000007941 */ /* 0x000fea0003800000 */
.L_x_1794:
[----:B------:R-:W-:Y:S05]  /*1d420*/  BRA.DIV ~URZ, `(.L_x_1796) ;  /* 0x000074527f007947 */ /* 0x000fea000b800000 */
[----:B-1----:R1:W2:Y:S02]  /*1d430*/  SHFL.IDX PT, R4, R5, 0x2, 0x1c1f ;  /* 0x005c1f0005047f89 */ /* 0x0022a400000e0000 */
.L_x_1885:
[----:B------:R-:W-:Y:S05]  /*1d440*/  BRA.DIV ~URZ, `(.L_x_1797) ;  /* 0x000074a27f007947 */ /* 0x000fea000b800000 */
[----:B----4-:R4:W1:Y:S02]  /*1d450*/  SHFL.IDX PT, R0, R12, 0x2, 0x1c1f ;  /* 0x005c1f000c007f89 */ /* 0x01086400000e0000 */
.L_x_1886:
[----:B--23--:R-:W2:Y:S01]  /*1d460*/  LDL R2, [R1+0x6c] ;  /* 0x00006c0001027983 */ /* 0x00cea20000100800 */
[----:B------:R-:W-:Y:S01]  /*1d470*/  BSSY B0, `(.L_x_1798) ;  /* 0x0000033000007945 */ /* 0x000fe20003800000 */
[----:B--2---:R-:W-:-:S13]  /*1d480*/  LOP3.LUT P0, RZ, R2, 0x1, RZ, 0xc0, !PT ;  /* 0x0000000102ff7812 */ /* 0x004fda000780c0ff */
[----:B------:R-:W-:Y:S05]  /*1d490*/  @P0 BRA `(.L_x_1799) ;  /* 0x0000030000000947 */ /* 0x000fea0003800000 */
[----:B------:R-:W2:Y:S04]  /*1d4a0*/  LDL R8, [R1+0x34] ;  /* 0x0000340001087983 */ /* 0x000ea80000100800 */
        /* <DEDUP_REMOVED lines=47> */
.L_x_1799:
[----:B------:R-:W-:Y:S05]  /*1d7a0*/  BSYNC B0 ;  /* 0x0000000000007941 */ /* 0x000fea0003800000 */
.L_x_1798:
[----:B------:R-:W-:Y:S05]  /*1d7b0*/  BRA.DIV ~URZ, `(.L_x_1800) ;  /* 0x000071a27f007947 */ /* 0x000fea000b800000 */
[----:B------:R3:W2:Y:S04]  /*1d7c0*/  SHFL.IDX PT, R4, R5, 0x3, 0x1c1f ;  /* 0x007c1f0005047f89 */ /* 0x0006a800000e0000 */
[----:B-1----:R3:W1:Y:S02]  /*1d7d0*/  SHFL.IDX PT, R0, R12, 0x3, 0x1c1f ;  /* 0x007c1f000c007f89 */ /* 0x00266400000e0000 */
.L_x_1887:
[----:B--2---:R-:W2:Y:S02]  /*1d7e0*/  LDL R2, [R1+0x6c] ;  /* 0x00006c0001027983 */ /* 0x004ea40000100800 */
[----:B--2---:R-:W-:-:S13]  /*1d7f0*/  LOP3.LUT P0, RZ, R2, 0x2, RZ, 0xc0, !PT ;  /* 0x0000000202ff7812 */ /* 0x004fda000780c0ff */
[----:B------:R-:W-:Y:S05]  /*1d800*/  @P0 BRA `(.L_x_1788) ;  /* 0x00000f2000000947 */ /* 0x000fea0003800000 */
[----:B------:R-:W2:Y:S04]  /*1d810*/  LDL R6, [R1+0x34] ;  /* 0x0000340001067983 */ /* 0x000ea80000100800 */
[----:B------:R-:W5:Y:S04]  /*1d820*/  LDL R10, [R1+0x8c] ;  /* 0x00008c00010a7983 */ /* 0x000f680000100800 */
[----:B---3--:R-:W3:Y:S04]  /*1d830*/  LDL R7, [R1+0xd4] ;  /* 0x0000d40001077983 */ /* 0x008ee80000100800 */
[----:B----4-:R-:W4:Y:S04]  /*1d840*/  LDL R18, [R1+0x84] ;  /* 0x0000840001127983 */ /* 0x010f280000100800 */
[----:B------:R-:W3:Y:S04]  /*1d850*/  LDL R8, [R1+0x88] ;  /* 0x0000880001087983 */ /* 0x000ee80000100800 */
        /* <DEDUP_REMOVED lines=11> */
[----:B-----5:R-:W-:-:S11]  /*1d910*/  ISETP.GE.AND P5, PT, R10, c[0x0][0x3c8], PT ;  /* 0x0000f2000a007a0c */ /* 0x020fd60003fa6270 */
[----:B-1----:R-:W-:-:S04]  /*1d920*/  @!P0 LEA R2, P1, R6, R0, 0x2 ;  /* 0x0000000006028211 */ /* 0x002fc800078210ff */
[----:B---3--:R-:W-:Y:S02]  /*1d930*/  @!P0 LEA.HI.X R3, R6, R4, R7, 0x2, P1 ;  /* 0x0000000406038211 */ /* 0x008fe400008f1407 */
        /* <DEDUP_REMOVED lines=33> */
.L_x_1773:
[----:B------:R-:W3:Y:S04]  /*1db50*/  LDL.LU R0, [R1+0x64] ;  /* 0x0000640001007983 */ /* 0x000ee80000300800 */
[----:B------:R-:W4:Y:S01]  /*1db60*/  LDL.LU R7, [R1+0x68] ;  /* 0x0000680001077983 */ /* 0x000f220000300800 */
[----:B------:R-:W-:Y:S02]  /*1db70*/  ISETP.NE.U32.AND P0, PT, RZ, c[0x0][0x508], PT ;  /* 0x00014200ff007a0c */ /* 0x000fe40003f05070 */
[----:B------:R-:W-:Y:S01]  /*1db80*/  ISETP.NE.U32.AND P3, PT, RZ, c[0x0][0x500], PT ;  /* 0x00014000ff007a0c */ /* 0x000fe20003f65070 */
[----:B--2---:R-:W2:Y:S01]  /*1db90*/  LDL.LU R6, [R1+0x44] ;  /* 0x0000440001067983 */ /* 0x004ea20000300800 */
[----:B------:R-:W-:Y:S01]  /*1dba0*/  ISETP.NE.AND.EX P2, PT, RZ, c[0x0][0x50c], PT, P0 ;  /* 0x00014300ff007a0c */ /* 0x000fe20003f45300 */
[----:B-1----:R-:W-:Y:S01]  /*1dbb0*/  IMAD.MOV.U32 R18, RZ, RZ, c[0x0][0x388] ;  /* 0x0000e200ff127624 */ /* 0x002fe200078e00ff */
[----:B------:R-:W-:-:S02]  /*1dbc0*/  ISETP.NE.AND.EX P3, PT, RZ, c[0x0][0x504], PT, P3 ;  /* 0x00014100ff007a0c */ /* 0x000fc40003f65330 */
[----:B---3--:R-:W-:-:S09]  /*1dbd0*/  IADD3 R2, P1, R0, c[0x0][0x500], RZ ;  /* 0x0001400000027a10 */ /* 0x008fd20007f3e0ff */
[----:B------:R-:W-:Y:S01]  /*1dbe0*/  @P2 IADD3 R4, P0, R0, c[0x0][0x508], RZ ;  /* 0x0001420000042a10 */ /* 0x000fe20007f1e0ff */
[----:B------:R-:W-:Y:S01]  /*1dbf0*/  IMAD.MOV.U32 R0, RZ, RZ, RZ ;  /* 0x000000ffff007224 */ /* 0x000fe200078e00ff */
[C---:B----4-:R-:W-:Y:S02]  /*1dc00*/  IADD3.X R3, R7.reuse, c[0x0][0x504], RZ, P1, !PT ;  /* 0x0001410007037a10 */ /* 0x050fe40000ffe4ff */
[----:B------:R-:W-:-:S03]  /*1dc10*/  @P2 IADD3.X R5, R7, c[0x0][0x50c], RZ, P0, !PT ;  /* 0x0001430007052a10 */ /* 0x000fc600007fe4ff */
[----:B------:R1:W5:Y:S04]  /*1dc20*/  @P3 LDG.E R0, [R2.64] ;  /* 0x0000000802003981 */ /* 0x000368000c1e1900 */
[----:B------:R1:W5:Y:S01]  /*1dc30*/  @P2 LDG.E R18, [R4.64] ;  /* 0x0000000804122981 */ /* 0x000362000c1e1900 */
[----:B--2---:R-:W-:-:S04]  /*1dc40*/  ISETP.NE.AND P0, PT, R6, RZ, PT ;  /* 0x000000ff0600720c */ /* 0x004fc80003f05270 */
[----:B------:R-:W-:Y:S01]  /*1dc50*/  SEL R19, R6, c[0x0][0x3d4], P0 ;  /* 0x0000f50006137a07 */ /* 0x000fe20000000000 */
[----:B------:R-:W-:Y:S05]  /*1dc60*/  @P2 BRA `(.L_x_1801) ;  /* 0x0000004000002947 */ /* 0x000fea0003800000 */
[----:B------:R-:W-:Y:S05]  /*1dc70*/  @!P3 BRA `(.L_x_1801) ;  /* 0x000000300000b947 */ /* 0x000fea0003800000 */
[----:B-1----:R1:W2:Y:S04]  /*1dc80*/  LDG.E R4, [R2.64] ;  /* 0x0000000802047981 */ /* 0x0022a8000c1e1900 */
[----:B-1----:R-:W2:Y:S02]  /*1dc90*/  LDG.E R2, [R2.64+0x4] ;  /* 0x0000040802027981 */ /* 0x002ea4000c1e1900 */
[----:B--2--5:R-:W-:Y:S02]  /*1dca0*/  IADD3 R18, -R4, R2, RZ ;  /* 0x0000000204127210 */ /* 0x024fe40007ffe1ff */
.L_x_1801:
        /* <DEDUP_REMOVED lines=60> */
.L_x_1803:
[----:B------:R-:W-:Y:S05]  /*1e070*/  BSYNC B0 ;  /* 0x0000000000007941 */ /* 0x000fea0003800000 */
.L_x_1802:
        /* <DEDUP_REMOVED lines=20> */
[----:B--2---:R-:W-:-:S04]  /*1e1c0*/  IADD3 R4, R251, R11, RZ ;  /* 0x0000000bfb047210 */ /* 0x004fc80007ffe0ff */
        /* <DEDUP_REMOVED lines=20> */
.L_x_1888:
[----:B------:R-:W-:Y:S05]  /*1e310*/  BRA.DIV ~URZ, `(.L_x_1805) ;  /* 0x000067827f007947 */ /* 0x000fea000b800000 */
[----:B------:R3:W4:Y:S02]  /*1e320*/  SHFL.IDX PT, R2, R6, RZ, 0x181f ;  /* 0x00181fff06027589 */ /* 0x00072400000e0000 */
.L_x_1889:
        /* <DEDUP_REMOVED lines=8> */
.L_x_1890:
[----:B------:R-:W-:-:S04]  /*1e3b0*/  IADD3 R3, R0, 0x10, RZ ;  /* 0x0000001000037810 */ /* 0x000fc80007ffe0ff */
[----:B------:R-:W-:-:S13]  /*1e3c0*/  ISETP.GE.OR P0, PT, R3, R4, P2 ;  /* 0x000000040300720c */ /* 0x000fda0001706670 */
[----:B--2---:R-:W-:-:S04]  /*1e3d0*/  @!P0 LEA R2, P1, R244, R2, 0x1 ;  /* 0x00000002f4028211 */ /* 0x004fc800078208ff */
[----:B-1----:R-:W-:-:S05]  /*1e3e0*/  @!P0 LEA.HI.X R3, R244, R7, R245, 0x1, P1 ;  /* 0x00000007f4038211 */ /* 0x002fca00008f0cf5 */
[----:B------:R1:W-:Y:S01]  /*1e3f0*/  @!P0 ST.E.128 [R2.64], RZ ;  /* 0x000000ff02008985 */ /* 0x0003e2000c101d08 */
[----:B------:R-:W-:Y:S05]  /*1e400*/  BRA.DIV ~URZ, `(.L_x_1807) ;  /* 0x000067d27f007947 */ /* 0x000fea000b800000 */
[----:B------:R2:W1:Y:S02]  /*1e410*/  SHFL.IDX PT, R7, R5, 0x2, 0x181f ;  /* 0x00581f0005077f89 */ /* 0x00046400000e0000 */
.L_x_1891:
[----:B------:R-:W-:Y:S05]  /*1e420*/  BRA.DIV ~URZ, `(.L_x_1808) ;  /* 0x000068227f007947 */ /* 0x000fea000b800000 */
[----:B-1----:R1:W2:Y:S02]  /*1e430*/  SHFL.IDX PT, R2, R6, 0x2, 0x181f ;  /* 0x00581f0006027f89 */ /* 0x0022a400000e0000 */
.L_x_1892:
        /* <DEDUP_REMOVED lines=8> */
.L_x_1893:
[----:B------:R-:W-:-:S04]  /*1e4c0*/  IADD3 R3, R0, 0x30, RZ ;  /* 0x0000003000037810 */ /* 0x000fc80007ffe0ff */
[----:B------:R-:W-:-:S13]  /*1e4d0*/  ISETP.GE.OR P0, PT, R3, R4, P2 ;  /* 0x000000040300720c */ /* 0x000fda0001706670 */
[----:B--2---:R-:W-:-:S04]  /*1e4e0*/  @!P0 LEA R2, P1, R244, R2, 0x1 ;  /* 0x00000002f4028211 */ /* 0x004fc800078208ff */
[----:B------:R-:W-:-:S05]  /*1e4f0*/  @!P0 LEA.HI.X R3, R244, R7, R245, 0x1, P1 ;  /* 0x00000007f4038211 */ /* 0x000fca00008f0cf5 */
[----:B------:R2:W-:Y:S01]  /*1e500*/  @!P0 ST.E.128 [R2.64], RZ ;  /* 0x000000ff02008985 */ /* 0x0005e2000c101d08 */
[----:B------:R-:W-:Y:S05]  /*1e510*/  BRA.DIV ~URZ, `(.L_x_1810) ;  /* 0x000068727f007947 */ /* 0x000fea000b800000 */
[----:B------:R1:W2:Y:S02]  /*1e520*/  SHFL.IDX PT, R7, R5, 0x4, 0x181f ;  /* 0x00981f0005077f89 */ /* 0x0002a400000e0000 */
.L_x_1894:
[----:B------:R-:W-:Y:S05]  /*1e530*/  BRA.DIV ~URZ, `(.L_x_1811) ;  /* 0x000068c27f007947 */ /* 0x000fea000b800000 */
[----:B--2---:R2:W1:Y:S02]  /*1e540*/  SHFL.IDX PT, R2, R6, 0x4, 0x181f ;  /* 0x00981f0006027f89 */ /* 0x00446400000e0000 */
.L_x_1895:
        /* <DEDUP_REMOVED lines=8> */
.L_x_1896:
[----:B------:R-:W-:-:S04]  /*1e5d0*/  IADD3 R3, R0, 0x50, RZ ;  /* 0x0000005000037810 */ /* 0x000fc80007ffe0ff */
[----:B------:R-:W-:-:S13]  /*1e5e0*/  ISETP.GE.OR P0, PT, R3, R4, P2 ;  /* 0x000000040300720c */ /* 0x000fda0001706670 */
[----:B---3--:R-:W-:-:S04]  /*1e5f0*/  @!P0 LEA R2, P1, R244, R2, 0x1 ;  /* 0x00000002f4028211 */ /* 0x008fc800078208ff */
[----:B--2---:R-:W-:-:S05]  /*1e600*/  @!P0 LEA.HI.X R3, R244, R7, R245, 0x1, P1 ;  /* 0x00000007f4038211 */ /* 0x004fca00008f0cf5 */
[----:B------:R2:W-:Y:S01]  /*1e610*/  @!P0 ST.E.128 [R2.64], RZ ;  /* 0x000000ff02008985 */ /* 0x0005e2000c101d08 */
[----:B------:R-:W-:Y:S05]  /*1e620*/  BRA.DIV ~URZ, `(.L_x_1813) ;  /* 0x000069127f007947 */ /* 0x000fea000b800000 */
[----:B------:R3:W1:Y:S02]  /*1e630*/  SHFL.IDX PT, R7, R5, 0x6, 0x181f ;  /* 0x00d81f0005077f89 */ /* 0x00066400000e0000 */
.L_x_1897:
[----:B------:R-:W-:Y:S05]  /*1e640*/  BRA.DIV ~URZ, `(.L_x_1814) ;  /* 0x000069627f007947 */ /* 0x000fea000b800000 */
[----:B--2---:R2:W3:Y:S02]  /*1e650*/  SHFL.IDX PT, R2, R6, 0x6, 0x181f ;  /* 0x00d81f0006027f89 */ /* 0x0044e400000e0000 */
.L_x_1898:
        /* <DEDUP_REMOVED lines=8> */
.L_x_1899:
[----:B------:R-:W-:-:S04]  /*1e6e0*/  IADD3 R0, R0, 0x70, RZ ;  /* 0x0000007000007810 */ /* 0x000fc80007ffe0ff */
[----:B------:R-:W-:-:S13]  /*1e6f0*/  ISETP.GE.OR P0, PT, R0, R4, P2 ;  /* 0x000000040000720c */ /* 0x000fda0001706670 */
[----:B----4-:R-:W-:-:S04]  /*1e700*/  @!P0 LEA R2, P1, R244, R2, 0x1 ;  /* 0x00000002f4028211 */ /* 0x010fc800078208ff */
[----:B---3--:R-:W-:-:S05]  /*1e710*/  @!P0 LEA.HI.X R3, R244, R5, R245, 0x1, P1 ;  /* 0x00000005f4038211 */ /* 0x008fca00008f0cf5 */
[----:B------:R3:W-:Y:S04]  /*1e720*/  @!P0 ST.E.128 [R2.64], RZ ;  /* 0x000000ff02008985 */ /* 0x0007e8000c101d08 */
.L_x_1788:
[----:B------:R-:W-:Y:S05]  /*1e730*/  BSYNC B1 ;  /* 0x0000000000017941 */ /* 0x000fea0003800000 */
.L_x_1772:
        /* <DEDUP_REMOVED lines=15> */
.L_x_1900:
[----:B------:R-:W-:Y:S05]  /*1e830*/  BRA.DIV ~URZ, `(.L_x_1818) ;  /* 0x000069227f007947 */ /* 0x000fea000b800000 */
[----:B------:R3:W4:Y:S02]  /*1e840*/  SHFL.IDX PT, R8, R57, 0x1, 0x1f ;  /* 0x00201f0039087f89 */ /* 0x00072400000e0000 */
.L_x_1901:
        /* <DEDUP_REMOVED lines=19> */
.L_x_1902:
        /* <DEDUP_REMOVED lines=16> */
.L_x_1903:
[----:B---3--:R-:W-:Y:S01]  /*1ea80*/  IMAD R0, R0, c[0x0][0x538], RZ ;  /* 0x00014e0000007a24 */ /* 0x008fe200078e02ff */
[----:B------:R-:W-:Y:S04]  /*1ea90*/  BSSY B1, `(.L_x_1821) ;  /* 0x00000ce000017945 */ /* 0x000fe80003800000 */
[----:B----4-:R-:W-:-:S04]  /*1eaa0*/  IADD3 R8, R0, R8, RZ ;  /* 0x0000000800087210 */ /* 0x010fc80007ffe0ff */
[----:B--2---:R-:W-:-:S13]  /*1eab0*/  ISETP.GT.AND P0, PT, R8, R9, PT ;  /* 0x000000090800720c */ /* 0x004fda0003f04270 */
[----:B------:R-:W-:Y:S05]  /*1eac0*/  @P0 BRA `(.L_x_1822) ;  /* 0x0000025000000947 */ /* 0x000fea0003800000 */
.L_x_1826:
        /* <DEDUP_REMOVED lines=17> */
.L_x_1904:
        /* <DEDUP_REMOVED lines=16> */
.L_x_1905:
[----:B--2---:R-:W-:-:S05]  /*1ece0*/  IMAD R0, R0, c[0x0][0x538], RZ ;  /* 0x00014e0000007a24 */ /* 0x004fca00078e02ff */
[----:B------:R-:W-:-:S04]  /*1ecf0*/  IADD3 R8, R0, R8, RZ ;  /* 0x0000000800087210 */ /* 0x000fc80007ffe0ff */
[----:B------:R-:W-:-:S13]  /*1ed00*/  ISETP.GT.AND P0, PT, R8, R9, PT ;  /* 0x000000090800720c */ /* 0x000fda0003f04270 */
[----:B-1----:R-:W-:Y:S05]  /*1ed10*/  @!P0 BRA `(.L_x_1826) ;  /* 0xfffffdb000008947 */ /* 0x002fea000383ffff */
.L_x_1822:
[----:B------:R-:W-:-:S05]  /*1ed20*/  IADD3 R8, -R0, R8, RZ ;  /* 0x0000000800087210 */ /* 0x000fca0007ffe1ff */
[----:B------:R-:W-:-:S05]  /*1ed30*/  IMAD R0, R4, c[0x0][0x538], R8 ;  /* 0x00014e0004007a24 */ /* 0x000fca00078e0208 */
[----:B------:R-:W-:Y:S01]  /*1ed40*/  ISETP.GT.AND P0, PT, R0, R9, PT ;  /* 0x000000090000720c */ /* 0x000fe20003f04270 */
[----:B------:R-:W-:-:S12]  /*1ed50*/  BRA.DIV ~URZ, `(.L_x_1827) ;  /* 0x000068627f007947 */ /* 0x000fd8000b800000 */
[----:B------:R-:W-:-:S03]  /*1ed60*/  VOTE.ANY R5, PT, !P0 ;  /* 0x0000000000057806 */ /* 0x000fc600040e0100 */
.L_x_1906:
[----:B------:R-:W2:Y:S01]  /*1ed70*/  LDL.LU R2, [R1+0x4c] ;  /* 0x00004c0001027983 */ /* 0x000ea20000300800 */
[----:B------:R-:W2:Y:S02]  /*1ed80*/  POPC R0, R5 ;  /* 0x0000000500007309 */ /* 0x000ea40000000000 */
[----:B--2---:R-:W-:-:S05]  /*1ed90*/  IADD3 R2, R0, R2, RZ ;  /* 0x0000000200027210 */ /* 0x004fca0007ffe0ff */
[----:B------:R2:W-:Y:S01]  /*1eda0*/  STL [R1+0x4c], R2 ;  /* 0x00004c0201007387 */ /* 0x0005e20000100800 */
[----:B------:R-:W-:Y:S05]  /*1edb0*/  BRA.DIV ~URZ, `(.L_x_1828) ;  /* 0x000068527f007947 */ /* 0x000fea000b800000 */
[----:B------:R3:W4:Y:S04]  /*1edc0*/  SHFL.IDX PT, R6, R6, R0, 0x1f ;  /* 0x00001f0006067589 */ /* 0x00072800000e0000 */
[----:B------:R3:W1:Y:S02]  /*1edd0*/  SHFL.IDX PT, R7, R7, R0, 0x1f ;  /* 0x00001f0007077589 */ /* 0x00066400000e0000 */
.L_x_1907:
[----:B------:R-:W-:Y:S01]  /*1ede0*/  ISETP.NE.AND P0, PT, R5, RZ, PT ;  /* 0x000000ff0500720c */ /* 0x000fe20003f05270 */
[----:B------:R-:W-:-:S12]  /*1edf0*/  BSSY B0, `(.L_x_1829) ;  /* 0x0000005000007945 */ /* 0x000fd80003800000 */
[----:B------:R-:W-:Y:S05]  /*1ee00*/  @!P0 BRA `(.L_x_1830) ;  /* 0x0000003000008947 */ /* 0x000fea0003800000 */
[----:B---3--:R-:W-:Y:S01]  /*1ee10*/  IADD3 R0, R0, -0x1, RZ ;  /* 0xffffffff00007810 */ /* 0x008fe20007ffe0ff */
[----:B------:R-:W-:Y:S05]  /*1ee20*/  BRA.DIV ~URZ, `(.L_x_1831) ;  /* 0x000068b27f007947 */ /* 0x000fea000b800000 */
[----:B------:R3:W2:Y:S02]  /*1ee30*/  SHFL.IDX PT, R10, R4, R0, 0x1f ;  /* 0x00001f00040a7589 */ /* 0x0006a400000e0000 */
.L_x_1830:
[----:B------:R-:W-:Y:S05]  /*1ee40*/  BSYNC B0 ;  /* 0x0000000000007941 */ /* 0x000fea0003800000 */
.L_x_1829:
        /* <DEDUP_REMOVED lines=68> */
.L_x_1833:
        /* <DEDUP_REMOVED lines=68> */
.L_x_1834:
[----:B------:R-:W-:Y:S05]  /*1f6d0*/  BSYNC B0 ;  /* 0x0000000000007941 */ /* 0x000fea0003800000 */
.L_x_1832:
[----:B------:R-:W-:-:S04]  /*1f6e0*/  LOP3.LUT R2, RZ, R2, RZ, 0x33, !PT ;  /* 0x00000002ff027212 */ /* 0x000fc800078e33ff */
[----:B-1----:R-:W-:-:S05]  /*1f6f0*/  IADD3 R0, R2, R6, RZ ;  /* 0x0000000602007210 */ /* 0x002fca0007ffe0ff */
[----:B------:R1:W-:Y:S01]  /*1f700*/  STL [R1+0x44], R0 ;  /* 0x0000440001007387 */ /* 0x0003e20000100800 */
[----:B------:R-:W-:Y:S05]  /*1f710*/  BRA `(.L_x_1835) ;  /* 0x0000005000007947 */ /* 0x000fea0003800000 */
.L_x_1823:
[----:B------:R-:W-:Y:S01]  /*1f720*/  MOV R0, c[0x0][0x53c] ;  /* 0x00014f0000007a02 */ /* 0x000fe20000000f00 */
[----:B------:R2:W-:Y:S04]  /*1f730*/  STL [R1+0x40], R9 ;  /* 0x0000400901007387 */ /* 0x0005e80000100800 */
[----:B------:R2:W-:Y:S04]  /*1f740*/  STL [R1+0x44], RZ ;  /* 0x000044ff01007387 */ /* 0x0005e80000100800 */
[----:B------:R2:W-:Y:S04]  /*1f750*/  STL [R1+0x48], RZ ;  /* 0x000048ff01007387 */ /* 0x0005e80000100800 */
[----:B------:R2:W-:Y:S02]  /*1f760*/  STL [R1+0x4c], R0 ;  /* 0x00004c0001007387 */ /* 0x0005e40000100800 */
.L_x_1835:
[----:B------:R-:W-:Y:S05]  /*1f770*/  BSYNC B1 ;  /* 0x0000000000017941 */ /* 0x000fea0003800000 */
.L_x_1821:
        /* <DEDUP_REMOVED lines=9> */
.L_x_1816:
[----:B--2---:R-:W2:Y:S02]  /*1f810*/  LDL R0, [R1+0x4c] ;  /* 0x00004c0001007983 */ /* 0x004ea40000100800 */
[----:B--2---:R-:W-:-:S13]  /*1f820*/  ISETP.GE.AND P0, PT, R0, c[0x0][0x53c], PT ;  /* 0x00014f0000007a0c */ /* 0x004fda0003f06270 */
[----:B-1--4-:R-:W-:Y:S01]  /*1f830*/  @P0 CALL.REL.NOINC `(.L_x_1836) ;  /* 0x0000001000000944 */ /* 0x012fe20003c00000 */
[----:B------:R-:W-:Y:S05]  /*1f840*/  BRA `(.L_x_1837) ;  /* 0xfffe26e000007947 */ /* 0x000fea000383ffff */
.L_x_1836:
[----:B------:R-:W-:Y:S05]  /*1f850*/  EXIT ;  /* 0x000000000000794d */ /* 0x000fea0003800000 */
.L_x_1624:
[----:B------:R-:W-:Y:S01]  /*1f860*/  IMAD.MOV.U32 R0, RZ, RZ, R5 ;  /* 0x000000ffff007224 */ /* 0x000fe200078e0005 */
[----:B------:R-:W-:Y:S02]  /*1f870*/  MOV R2, 0x1 ;  /* 0x0000000100027802 */ /* 0x000fe40000000f00 */
[----:B------:R-:W-:Y:S02]  /*1f880*/  MOV R3, 0x1f8a0 ;  /* 0x0001f8a000037802 */ /* 0x000fe40000000f00 */
[----:B------:R-:W-:Y:S05]  /*1f890*/  CALL.REL.NOINC `($__internal_24_$__cuda_sm70_shflsync_up_p) ;  /* 0x00005f7000007944 */ /* 0x000fea0003c00000 */
[----:B------:R-:W-:Y:S01]  /*1f8a0*/  MOV R0, R4 ;  /* 0x0000000400007202 */ /* 0x000fe20000000f00 */
[----:B------:R-:W-:Y:S05]  /*1f8b0*/  BRA `(.L_x_1838) ;  /* 0xfffe0ba000007947 */ /* 0x000fea000383ffff */
.L_x_1625:
[----:B------:R-:W-:Y:S01]  /*1f8c0*/  IMAD.MOV.U32 R0, RZ, RZ, R5 ;  /* 0x000000ffff007224 */ /* 0x000fe200078e0005 */
[----:B------:R-:W-:Y:S02]  /*1f8d0*/  MOV R2, 0x2 ;  /* 0x0000000200027802 */ /* 0x000fe40000000f00 */
[----:B------:R-:W-:Y:S02]  /*1f8e0*/  MOV R3, 0x1f900 ;  /* 0x0001f90000037802 */ /* 0x000fe40000000f00 */
[----:B------:R-:W-:Y:S05]  /*1f8f0*/  CALL.REL.NOINC `($__internal_24_$__cuda_sm70_shflsync_up_p) ;  /* 0x00005f1000007944 */ /* 0x000fea0003c00000 */
[----:B------:R-:W-:Y:S01]  /*1f900*/  SEL R0, R4, RZ, P4 ;  /* 0x000000ff04007207 */ /* 0x000fe20002000000 */
[----:B------:R-:W-:Y:S01]  /*1f910*/  IMAD.MOV.U32 R2, RZ, RZ, 0x4 ;  /* 0x00000004ff027424 */ /* 0x000fe200078e00ff */
[----:B------:R-:W-:-:S03]  /*1f920*/  MOV R3, 0x1f950 ;  /* 0x0001f95000037802 */ /* 0x000fc60000000f00 */
[----:B------:R-:W-:Y:S02]  /*1f930*/  IMAD.IADD R0, R5, 0x1, R0 ;  /* 0x0000000105007824 */ /* 0x000fe400078e0200 */
        /* <DEDUP_REMOVED lines=13> */
[----:B------:R-:W-:Y:S02]  /*1fa10*/  MOV R61, 0x1f ;  /* 0x0000001f003d7802 */ /* 0x000fe40000000f00 */
[----:B------:R-:W-:Y:S01]  /*1fa20*/  MOV R3, 0x1fa60 ;  /* 0x0001fa6000037802 */ /* 0x000fe20000000f00 */
[----:B------:R-:W-:-:S04]  /*1fa30*/  IMAD.IADD R4, R0, 0x1, R4 ;  /* 0x0000000100047824 */ /* 0x000fc800078e0204 */
[----:B------:R-:W-:Y:S02]  /*1fa40*/  IMAD.MOV.U32 R56, RZ, RZ, R4 ;  /* 0x000000ffff387224 */ /* 0x000fe400078e0004 */
[----:B------:R-:W-:Y:S05]  /*1fa50*/  CALL.REL.NOINC `($__internal_23_$__cuda_sm70_shflsync_idx_p) ;  /* 0x00005d5000007944 */ /* 0x000fea0003c00000 */
[----:B------:R-:W-:Y:S01]  /*1fa60*/  MOV R0, R62 ;  /* 0x0000003e00007202 */ /* 0x000fe20000000f00 */
[----:B------:R-:W-:Y:S05]  /*1fa70*/  BRA `(.L_x_1839) ;  /* 0xfffe0ae000007947 */ /* 0x000fea000383ffff */
.L_x_1627:
[----:B------:R-:W-:Y:S02]  /*1fa80*/  SEL R0, RZ, 0x1, P0 ;  /* 0x00000001ff007807 */ /* 0x000fe40000000000 */
[----:B------:R-:W-:Y:S02]  /*1fa90*/  MOV R2, 0x1fab0 ;  /* 0x0001fab000027802 */ /* 0x000fe40000000f00 */
[----:B------:R-:W-:Y:S05]  /*1faa0*/  CALL.REL.NOINC `($__internal_25_$__cuda_sm70_votesync_ballot) ;  /* 0x00005dd000007944 */ /* 0x000fea0003c00000 */
[----:B------:R-:W-:Y:S01]  /*1fab0*/  MOV R7, R0 ;  /* 0x0000000000077202 */ /* 0x000fe20000000f00 */
[----:B------:R-:W-:Y:S05]  /*1fac0*/  BRA `(.L_x_1840) ;  /* 0xfffe0b2000007947 */ /* 0x000fea000383ffff */
.L_x_1628:
[----:B------:R-:W-:Y:S01]  /*1fad0*/  IMAD.MOV.U32 R56, RZ, RZ, R9 ;  /* 0x000000ffff387224 */ /* 0x000fe200078e0009 */
[----:B-1----:R-:W-:Y:S01]  /*1fae0*/  MOV R2, R0 ;  /* 0x0000000000027202 */ /* 0x002fe20000000f00 */
[----:B------:R-:W-:Y:S01]  /*1faf0*/  IMAD.MOV.U32 R61, RZ, RZ, 0x1f ;  /* 0x0000001fff3d7424 */ /* 0x000fe200078e00ff */
[----:B------:R-:W-:Y:S02]  /*1fb00*/  MOV R3, 0x1fb20 ;  /* 0x0001fb2000037802 */ /* 0x000fe40000000f00 */
[----:B------:R-:W-:Y:S05]  /*1fb10*/  CALL.REL.NOINC `($__internal_23_$__cuda_sm70_shflsync_idx_p) ;  /* 0x00005c9000007944 */ /* 0x000fea0003c00000 */
[----:B------:R-:W-:Y:S01]  /*1fb20*/  IMAD.MOV.U32 R12, RZ, RZ, R62 ;  /* 0x000000ffff0c7224 */ /* 0x000fe200078e003e */
[----:B------:R-:W-:Y:S01]  /*1fb30*/  MOV R56, R8 ;  /* 0x0000000800387202 */ /* 0x000fe20000000f00 */
[----:B------:R-:W-:Y:S01]  /*1fb40*/  IMAD.MOV.U32 R5, RZ, RZ, RZ ;  /* 0x000000ffff057224 */ /* 0x000fe200078e00ff */
[----:B------:R-:W-:Y:S01]  /*1fb50*/  MOV R2, R0 ;  /* 0x0000000000027202 */ /* 0x000fe20000000f00 */
[----:B------:R-:W-:Y:S01]  /*1fb60*/  IMAD.MOV.U32 R61, RZ, RZ, 0x1f ;  /* 0x0000001fff3d7424 */ /* 0x000fe200078e00ff */
[----:B------:R-:W-:-:S02]  /*1fb70*/  MOV R3, 0x1fb90 ;  /* 0x0001fb9000037802 */ /* 0x000fc40000000f00 */
[----:B------:R-:W-:Y:S05]  /*1fb80*/  CALL.REL.NOINC `($__internal_23_$__cuda_sm70_shflsync_idx_p) ;  /* 0x00005c2000007944 */ /* 0x000fea0003c00000 */
[----:B------:R-:W-:Y:S01]  /*1fb90*/  MOV R9, R62 ;  /* 0x0000003e00097202 */ /* 0x000fe20000000f00 */
[----:B------:R-:W-:Y:S05]  /*1fba0*/  BRA `(.L_x_1841) ;  /* 0xfffe0ab000007947 */ /* 0x000fea000383ffff */
.L_x_1631:
[----:B------:R-:W-:Y:S01]  /*1fbb0*/  IMAD.MOV.U32 R56, RZ, RZ, R4 ;  /* 0x000000ffff387224 */ /* 0x000fe200078e0004 */
[----:B-1----:R-:W-:Y:S01]  /*1fbc0*/  MOV R2, R0 ;  /* 0x0000000000027202 */ /* 0x002fe20000000f00 */
[----:B------:R-:W-:Y:S01]  /*1fbd0*/  IMAD.MOV.U32 R61, RZ, RZ, 0x1f ;  /* 0x0000001fff3d7424 */ /* 0x000fe200078e00ff */
[----:B------:R-:W-:-:S02]  /*1fbe0*/  MOV R3, 0x1fc00 ;  /* 0x0001fc0000037802 */ /* 0x000fc40000000f00 */
[----:B---34-:R-:W-:Y:S05]  /*1fbf0*/  CALL.REL.NOINC `($__internal_23_$__cuda_sm70_shflsync_idx_p) ;  /* 0x00005bb000007944 */ /* 0x018fea0003c00000 */
[----:B------:R-:W-:Y:S01]  /*1fc00*/  MOV R5, R62 ;  /* 0x0000003e00057202 */ /* 0x000fe20000000f00 */
[----:B------:R-:W-:Y:S05]  /*1fc10*/  BRA `(.L_x_1630) ;  /* 0xfffe0aa000007947 */ /* 0x000fea000383ffff */
.L_x_1680:
[----:B------:R-:W-:Y:S01]  /*1fc20*/  IMAD.MOV.U32 R56, RZ, RZ, R5 ;  /* 0x000000ffff387224 */ /* 0x000fe200078e0005 */
[----:B------:R-:W-:Y:S01]  /*1fc30*/  MOV R2, RZ ;  /* 0x000000ff00027202 */ /* 0x000fe20000000f00 */
[----:B------:R-:W-:Y:S01]  /*1fc40*/  IMAD.MOV.U32 R61, RZ, RZ, 0x181f ;  /* 0x0000181fff3d7424 */ /* 0x000fe200078e00ff */
[----:B------:R-:W-:-:S02]  /*1fc50*/  MOV R3, 0x1fc70 ;  /* 0x0001fc7000037802 */ /* 0x000fc40000000f00 */
[----:B-----5:R-:W-:Y:S05]  /*1fc60*/  CALL.REL.NOINC `($__internal_23_$__cuda_sm70_shflsync_idx_p) ;  /* 0x00005b4000007944 */ /* 0x020fea0003c00000 */
[----:B------:R-:W-:Y:S01]  /*1fc70*/  MOV R7, R62 ;  /* 0x0000003e00077202 */ /* 0x000fe20000000f00 */
[----:B------:R-:W-:Y:S05]  /*1fc80*/  BRA `(.L_x_1842) ;  /* 0xfffe8e9000007947 */ /* 0x000fea000383ffff */
.L_x_1681:
[----:B------:R-:W-:Y:S01]  /*1fc90*/  IMAD.MOV.U32 R56, RZ, RZ, R6 ;  /* 0x000000ffff387224 */ /* 0x000fe200078e0006 */
[----:B------:R-:W-:Y:S01]  /*1fca0*/  MOV R2, RZ ;  /* 0x000000ff00027202 */ /* 0x000fe20000000f00 */
[----:B------:R-:W-:Y:S01]  /*1fcb0*/  IMAD.MOV.U32 R61, RZ, RZ, 0x181f ;  /* 0x0000181fff3d7424 */ /* 0x000fe200078e00ff */
[----:B------:R-:W-:-:S02]  /*1fcc0*/  MOV R3, 0x1fce0 ;  /* 0x0001fce000037802 */ /* 0x000fc40000000f00 */
[----:B-12--5:R-:W-:Y:S05]  /*1fcd0*/  CALL.REL.NOINC `($__internal_23_$__cuda_sm70_shflsync_idx_p) ;  /* 0x00005ad000007944 */ /* 0x026fea0003c00000 */
[----:B------:R-:W-:Y:S01]  /*1fce0*/  MOV R2, R62 ;  /* 0x0000003e00027202 */ /* 0x000fe20000000f00 */
[----:B------:R-:W-:Y:S05]  /*1fcf0*/  BRA `(.L_x_1843) ;  /* 0xfffe8e4000007947 */ /* 0x000fea000383ffff */
.L_x_1684:
[----:B------:R-:W-:Y:S01]  /*1fd00*/  IMAD.MOV.U32 R56, RZ, RZ, R5 ;  /* 0x000000ffff387224 */ /* 0x000fe200078e0005 */
[----:B--2-4-:R-:W-:Y:S01]  /*1fd10*/  MOV R2, 0x1 ;  /* 0x0000000100027802 */ /* 0x014fe20000000f00 */
[----:B------:R-:W-:Y:S01]  /*1fd20*/  IMAD.MOV.U32 R61, RZ, RZ, 0x181f ;  /* 0x0000181fff3d7424 */ /* 0x000fe200078e00ff */
[----:B------:R-:W-:-:S02]  /*1fd30*/  MOV R3, 0x1fd50 ;  /* 0x0001fd5000037802 */ /* 0x000fc40000000f00 */
[----:B-1---5:R-:W-:Y:S05]  /*1fd40*/  CALL.REL.NOINC `($__internal_23_$__cuda_sm70_shflsync_idx_p) ;  /* 0x00005a6000007944 */ /* 0x022fea0003c00000 */
[----:B------:R-:W-:Y:S01]  /*1fd50*/  IMAD.MOV.U32 R7, RZ, RZ, R62 ;  /* 0x000000ffff077224 */ /* 0x000fe200078e003e */
[----:B------:R-:W-:Y:S01]  /*1fd60*/  MOV R2, 0x1 ;  /* 0x0000000100027802 */ /* 0x000fe20000000f00 */
[----:B------:R-:W-:Y:S01]  /*1fd70*/  IMAD.MOV.U32 R56, RZ, RZ, R6 ;  /* 0x000000ffff387224 */ /* 0x000fe200078e0006 */
[----:B------:R-:W-:-:S02]  /*1fd80*/  MOV R61, 0x181f ;  /* 0x0000181f003d7802 */ /* 0x000fc40000000f00 */
[----:B------:R-:W-:Y:S02]  /*1fd90*/  MOV R3, 0x1fdb0 ;  /* 0x0001fdb000037802 */ /* 0x000fe40000000f00 */
[----:B------:R-:W-:Y:S05]  /*1fda0*/  CALL.REL.NOINC `($__internal_23_$__cuda_sm70_shflsync_idx_p) ;  /* 0x00005a0000007944 */ /* 0x000fea0003c00000 */
[----:B------:R-:W-:Y:S01]  /*1fdb0*/  MOV R2, R62 ;  /* 0x0000003e00027202 */ /* 0x000fe20000000f00 */
[----:B------:R-:W-:Y:S05]  /*1fdc0*/  BRA `(.L_x_1844) ;  /* 0xfffe8e6000007947 */ /* 0x000fea000383ffff */
.L_x_1687:
[----:B------:R-:W-:Y:S01]  /*1fdd0*/  IMAD.MOV.U32 R56, RZ, RZ, R5 ;  /* 0x000000ffff387224 */ /* 0x000fe200078e0005 */
[----:B---34-:R-:W-:Y:S01]  /*1fde0*/  MOV R2, 0x2 ;  /* 0x0000000200027802 */ /* 0x018fe20000000f00 */
[----:B------:R-:W-:Y:S01]  /*1fdf0*/  IMAD.MOV.U32 R61, RZ, RZ, 0x181f ;  /* 0x0000181fff3d7424 */ /* 0x000fe200078e00ff */
[----:B------:R-:W-:Y:S02]  /*1fe00*/  MOV R3, 0x1fe20 ;  /* 0x0001fe2000037802 */ /* 0x000fe40000000f00 */
[----:B-12--5:R-:W-:Y:S05]  /*1fe10*/  CALL.REL.NOINC `($__internal_23_$__cuda_sm70_shflsync_idx_p) ;  /* 0x0000599000007944 */ /* 0x026fea0003c00000 */
[----:B------:R-:W-:Y:S01]  /*1fe20*/  MOV R7, R62 ;  /* 0x0000003e00077202 */ /* 0x000fe20000000f00 */
[----:B------:R-:W-:Y:S05]  /*1fe30*/  BRA `(.L_x_1845) ;  /* 0xfffe8ec000007947 */ /* 0x000fea000383ffff */
.L_x_1688:
[----:B------:R-:W-:Y:S01]  /*1fe40*/  IMAD.MOV.U32 R56, RZ, RZ, R6 ;  /* 0x000000ffff387224 */ /* 0x000fe200078e0006 */
[----:B----4-:R-:W-:Y:S01]  /*1fe50*/  MOV R2, 0x2 ;  /* 0x0000000200027802 */ /* 0x010fe20000000f00 */
[----:B------:R-:W-:Y:S01]  /*1fe60*/  IMAD.MOV.U32 R61, RZ, RZ, 0x181f ;  /* 0x0000181fff3d7424 */ /* 0x000fe200078e00ff */
[----:B------:R-:W-:Y:S02]  /*1fe70*/  MOV R3, 0x1fe90 ;  /* 0x0001fe9000037802 */ /* 0x000fe40000000f00 */
[----:B-123-5:R-:W-:Y:S05]  /*1fe80*/  CALL.REL.NOINC `($__internal_23_$__cuda_sm70_shflsync_idx_p) ;  /* 0x0000592000007944 */ /* 0x02efea0003c00000 */
[----:B------:R-:W-:Y:S01]  /*1fe90*/  MOV R2, R62 ;  /* 0x0000003e00027202 */ /* 0x000fe20000000f00 */
[----:B------:R-:W-:Y:S05]  /*1fea0*/  BRA `(.L_x_1846) ;  /* 0xfffe8e7000007947 */ /* 0x000fea000383ffff */
.L_x_1691:
[----:B------:R-:W-:Y:S01]  /*1feb0*/  IMAD.MOV.U32 R56, RZ, RZ, R5 ;  /* 0x000000ffff387224 */ /* 0x000fe200078e0005 */
[----:B-12---:R-:W-:Y:S01]  /*1fec0*/  MOV R2, 0x3 ;  /* 0x0000000300027802 */ /* 0x006fe20000000f00 */
[----:B------:R-:W-:Y:S01]  /*1fed0*/  IMAD.MOV.U32 R61, RZ, RZ, 0x181f ;  /* 0x0000181fff3d7424 */ /* 0x000fe200078e00ff */
[----:B------:R-:W-:-:S02]  /*1fee0*/  MOV R3, 0x1ff00 ;  /* 0x0001ff0000037802 */ /* 0x000fc40000000f00 */
[----:B---345:R-:W-:Y:S05]  /*1fef0*/  CALL.REL.NOINC `($__internal_23_$__cuda_sm70_shflsync_idx_p) ;  /* 0x000058b000007944 */ /* 0x038fea0003c00000 */
        /* <DEDUP_REMOVED lines=8> */
.L_x_1694:
[----:B------:R-:W-:Y:S01]  /*1ff80*/  IMAD.MOV.U32 R56, RZ, RZ, R5 ;  /* 0x000000ffff387224 */ /* 0x000fe200078e0005 */
[----:B--2---:R-:W-:Y:S01]  /*1ff90*/  MOV R2, 0x4 ;  /* 0x0000000400027802 */ /* 0x004fe20000000f00 */
[----:B------:R-:W-:Y:S01]  /*1ffa0*/  IMAD.MOV.U32 R61, RZ, RZ, 0x181f ;  /* 0x0000181fff3d7424 */ /* 0x000fe200078e00ff */
[----:B------:R-:W-:Y:S02]  /*1ffb0*/  MOV R3, 0x1ffd0 ;  /* 0x0001ffd000037802 */ /* 0x000fe40000000f00 */
[----:B-1-345:R-:W-:Y:S05]  /*1ffc0*/  CALL.REL.NOINC `($__internal_23_$__cuda_sm70_shflsync_idx_p) ;  /* 0x000057e000007944 */ /* 0x03afea0003c00000 */
[----:B------:R-:W-:Y:S01]  /*1ffd0*/  MOV R7, R62 ;  /* 0x0000003e00077202 */ /* 0x000fe20000000f00 */
[----:B------:R-:W-:Y:S05]  /*1ffe0*/  BRA `(.L_x_1848) ;  /* 0xfffe8ee000007947 */ /* 0x000fea000383ffff */
.L_x_1695:
[----:B------:R-:W-:Y:S01]  /*1fff0*/  IMAD.MOV.U32 R56, RZ, RZ, R6 ;  /* 0x000000ffff387224 */ /* 0x000fe200078e0006 */
[----:B--2---:R-:W-:Y:S01]  /*20000*/  MOV R2, 0x4 ;  /* 0x0000000400027802 */ /* 0x004fe20000000f00 */
[----:B------:R-:W-:Y:S01]  /*20010*/  IMAD.MOV.U32 R61, RZ, RZ, 0x181f ;  /* 0x0000181fff3d7424 */ /* 0x000fe200078e00ff */
[----:B------:R-:W-:Y:S02]  /*20020*/  MOV R3, 0x20040 ;  /* 0x0002004000037802 */ /* 0x000fe40000000f00 */
[----:B-1-345:R-:W-:Y:S05]  /*20030*/  CALL.REL.NOINC `($__internal_23_$__cuda_sm70_shflsync_idx_p) ;  /* 0x0000577000007944 */ /* 0x03afea0003c00000 */
[----:B------:R-:W-:Y:S01]  /*20040*/  MOV R2, R62 ;  /* 0x0000003e00027202 */ /* 0x000fe20000000f00 */
[----:B------:R-:W-:Y:S05]  /*20050*/  BRA `(.L_x_1849) ;  /* 0xfffe8e9000007947 */ /* 0x000fea000383ffff */
.L_x_1698:
[----:B------:R-:W-:Y:S01]  /*20060*/  IMAD.MOV.U32 R56, RZ, RZ, R5 ;  /* 0x000000ffff387224 */ /* 0x000fe200078e0005 */
[----:B-1-3--:R-:W-:Y:S01]  /*20070*/  MOV R2, 0x5 ;  /* 0x0000000500027802 */ /* 0x00afe20000000f00 */
[----:B------:R-:W-:Y:S01]  /*20080*/  IMAD.MOV.U32 R61, RZ, RZ, 0x181f ;  /* 0x0000181fff3d7424 */ /* 0x000fe200078e00ff */
[----:B------:R-:W-:-:S02]  /*20090*/  MOV R3, 0x200b0 ;  /* 0x000200b000037802 */ /* 0x000fc40000000f00 */
[----:B--2-45:R-:W-:Y:S05]  /*200a0*/  CALL.REL.NOINC `($__internal_23_$__cuda_sm70_shflsync_idx_p) ;  /* 0x0000570000007944 */ /* 0x034fea0003c00000 */
        /* <DEDUP_REMOVED lines=8> */
.L_x_1701:
[----:B------:R-:W-:Y:S01]  /*20130*/  IMAD.MOV.U32 R56, RZ, RZ, R5 ;  /* 0x000000ffff387224 */ /* 0x000fe200078e0005 */
[----:B--23--:R-:W-:Y:S01]  /*20140*/  MOV R2, 0x6 ;  /* 0x0000000600027802 */ /* 0x00cfe20000000f00 */
[----:B------:R-:W-:Y:S01]  /*20150*/  IMAD.MOV.U32 R61, RZ, RZ, 0x181f ;  /* 0x0000181fff3d7424 */ /* 0x000fe200078e00ff */
[----:B------:R-:W-:Y:S02]  /*20160*/  MOV R3, 0x20180 ;  /* 0x0002018000037802 */ /* 0x000fe40000000f00 */
[----:B-1--45:R-:W-:Y:S05]  /*20170*/  CALL.REL.NOINC `($__internal_23_$__cuda_sm70_shflsync_idx_p) ;  /* 0x0000563000007944 */ /* 0x032fea0003c00000 */
[----:B------:R-:W-:Y:S01]  /*20180*/  MOV R7, R62 ;  /* 0x0000003e00077202 */ /* 0x000fe20000000f00 */
[----:B------:R-:W-:Y:S05]  /*20190*/  BRA `(.L_x_1851) ;  /* 0xfffe8f0000007947 */ /* 0x000fea000383ffff */
.L_x_1702:
[----:B------:R-:W-:Y:S01]  /*201a0*/  IMAD.MOV.U32 R56, RZ, RZ, R6 ;  /* 0x000000ffff387224 */ /* 0x000fe200078e0006 */
[----:B---3--:R-:W-:Y:S01]  /*201b0*/  MOV R2, 0x6 ;  /* 0x0000000600027802 */ /* 0x008fe20000000f00 */
[----:B------:R-:W-:Y:S01]  /*201c0*/  IMAD.MOV.U32 R61, RZ, RZ, 0x181f ;  /* 0x0000181fff3d7424 */ /* 0x000fe200078e00ff */
[----:B------:R-:W-:Y:S02]  /*201d0*/  MOV R3, 0x201f0 ;  /* 0x000201f000037802 */ /* 0x000fe40000000f00 */
[----:B-12-45:R-:W-:Y:S05]  /*201e0*/  CALL.REL.NOINC `($__internal_23_$__cuda_sm70_shflsync_idx_p) ;  /* 0x000055c000007944 */ /* 0x036fea0003c00000 */
[----:B------:R-:W-:Y:S01]  /*201f0*/  MOV R2, R62 ;  /* 0x0000003e00027202 */ /* 0x000fe20000000f00 */
[----:B------:R-:W-:Y:S05]  /*20200*/  BRA `(.L_x_1852) ;  /* 0xfffe8eb000007947 */ /* 0x000fea000383ffff */
.L_x_1705:
        /* <DEDUP_REMOVED lines=13> */
.L_x_1744:
[----:B------:R-:W-:Y:S01]  /*202e0*/  IMAD.MOV.U32 R56, RZ, RZ, R4 ;  /* 0x000000ffff387224 */ /* 0x000fe200078e0004 */
[----:B------:R-:W-:Y:S01]  /*202f0*/  MOV R2, RZ ;  /* 0x000000ff00027202 */ /* 0x000fe20000000f00 */
[----:B------:R-:W-:Y:S01]  /*20300*/  IMAD.MOV.U32 R61, RZ, RZ, 0x181f ;  /* 0x0000181fff3d7424 */ /* 0x000fe200078e00ff */
[----:B------:R-:W-:Y:S02]  /*20310*/  MOV R3, 0x20330 ;  /* 0x0002033000037802 */ /* 0x000fe40000000f00 */
[----:B------:R-:W-:Y:S05]  /*20320*/  CALL.REL.NOINC `($__internal_23_$__cuda_sm70_shflsync_idx_p) ;  /* 0x0000548000007944 */ /* 0x000fea0003c00000 */
[----:B------:R-:W-:Y:S01]  /*20330*/  MOV R7, R62 ;  /* 0x0000003e00077202 */ /* 0x000fe20000000f00 */
[----:B------:R-:W-:Y:S05]  /*20340*/  BRA `(.L_x_1854) ;  /* 0xfffef95000007947 */ /* 0x000fea000383ffff */
.L_x_1745:
[----:B------:R-:W-:Y:S01]  /*20350*/  IMAD.MOV.U32 R56, RZ, RZ, R0 ;  /* 0x000000ffff387224 */ /* 0x000fe200078e0000 */
[----:B------:R-:W-:Y:S01]  /*20360*/  MOV R2, RZ ;  /* 0x000000ff00027202 */ /* 0x000fe20000000f00 */
[----:B------:R-:W-:Y:S01]  /*20370*/  IMAD.MOV.U32 R61, RZ, RZ, 0x181f ;  /* 0x0000181fff3d7424 */ /* 0x000fe200078e00ff */
[----:B------:R-:W-:Y:S02]  /*20380*/  MOV R3, 0x203a0 ;  /* 0x000203a000037802 */ /* 0x000fe40000000f00 */
[----:B-12---:R-:W-:Y:S05]  /*20390*/  CALL.REL.NOINC `($__internal_23_$__cuda_sm70_shflsync_idx_p) ;  /* 0x0000541000007944 */ /* 0x006fea0003c00000 */
        /* <DEDUP_REMOVED lines=12> */
[----:B------:R-:W-:Y:S05]  /*20460*/  CALL.REL.NOINC `($__internal_23_$__cuda_sm70_shflsync_idx_p) ;  /* 0x0000534000007944 */ /* 0x000fea0003c00000 */
[----:B------:R-:W-:Y:S01]  /*20470*/  IMAD.MOV.U32 R6, RZ, RZ, R62 ;  /* 0x000000ffff067224 */ /* 0x000fe200078e003e */
[----:B------:R-:W-:Y:S01]  /*20480*/  MOV R2, 0x1 ;  /* 0x0000000100027802 */ /* 0x000fe20000000f00 */
[----:B------:R-:W-:Y:S01]  /*20490*/  IMAD.MOV.U32 R56, RZ, RZ, R0 ;  /* 0x000000ffff387224 */ /* 0x000fe200078e0000 */
[----:B------:R-:W-:Y:S02]  /*204a0*/  MOV R61, 0x181f ;  /* 0x0000181f003d7802 */ /* 0x000fe40000000f00 */
[----:B------:R-:W-:Y:S02]  /*204b0*/  MOV R3, 0x204d0 ;  /* 0x000204d000037802 */ /* 0x000fe40000000f00 */
[----:B------:R-:W-:Y:S05]  /*204c0*/  CALL.REL.NOINC `($__internal_23_$__cuda_sm70_shflsync_idx_p) ;  /* 0x000052e000007944 */ /* 0x000fea0003c00000 */
        /* <DEDUP_REMOVED lines=60> */
[----:B------:R-:W-:Y:S01]  /*20890*/  MOV R0, R62 ;  /* 0x0000003e00007202 */ /* 0x000fe20000000f00 */
[----:B------:R-:W-:Y:S05]  /*208a0*/  BRA `(.L_x_1855) ;  /* 0xfffef57000007947 */ /* 0x000fea000383ffff */
.L_x_1746:
[----:B------:R-:W-:Y:S01]  /*208b0*/  IMAD.MOV.U32 R56, RZ, RZ, R0 ;  /* 0x000000ffff387224 */ /* 0x000fe200078e0000 */
[----:B------:R-:W-:Y:S01]  /*208c0*/  MOV R2, RZ ;  /* 0x000000ff00027202 */ /* 0x000fe20000000f00 */
[----:B------:R-:W-:Y:S01]  /*208d0*/  IMAD.MOV.U32 R61, RZ, RZ, 0x1c1f ;  /* 0x00001c1fff3d7424 */ /* 0x000fe200078e00ff */
[----:B------:R-:W-:-:S02]  /*208e0*/  MOV R3, 0x20900 ;  /* 0x0002090000037802 */ /* 0x000fc40000000f00 */
[----:B------:R-:W-:Y:S05]  /*208f0*/  CALL.REL.NOINC `($__internal_23_$__cuda_sm70_shflsync_idx_p) ;  /* 0x00004eb000007944 */ /* 0x000fea0003c00000 */
[----:B------:R-:W-:Y:S01]  /*20900*/  MOV R2, R62 ;  /* 0x0000003e00027202 */ /* 0x000fe20000000f00 */
[----:B------:R-:W-:Y:S05]  /*20910*/  BRA `(.L_x_1856) ;  /* 0xfffef69000007947 */ /* 0x000fea000383ffff */
.L_x_1747:
[----:B------:R-:W-:Y:S01]  /*20920*/  IMAD.MOV.U32 R56, RZ, RZ, R0 ;  /* 0x000000ffff387224 */ /* 0x000fe200078e0000 */
[----:B------:R-:W-:Y:S01]  /*20930*/  MOV R2, 0x1 ;  /* 0x0000000100027802 */ /* 0x000fe20000000f00 */
[----:B------:R-:W-:Y:S01]  /*20940*/  IMAD.MOV.U32 R61, RZ, RZ, 0x1c1f ;  /* 0x00001c1fff3d7424 */ /* 0x000fe200078e00ff */
[----:B------:R-:W-:-:S02]  /*20950*/  MOV R3, 0x20970 ;  /* 0x0002097000037802 */ /* 0x000fc40000000f00 */
[----:B-1----:R-:W-:Y:S05]  /*20960*/  CALL.REL.NOINC `($__internal_23_$__cuda_sm70_shflsync_idx_p) ;  /* 0x00004e4000007944 */ /* 0x002fea0003c00000 */
[----:B------:R-:W-:Y:S01]  /*20970*/  IMAD.IADD R2, R4, 0x1, R62 ;  /* 0x0000000104027824 */ /* 0x000fe200078e023e */
[----:B------:R-:W-:Y:S01]  /*20980*/  MOV R3, 0x20c60 ;  /* 0x00020c6000037802 */ /* 0x000fe20000000f00 */
[----:B------:R-:W-:-:S02]  /*20990*/  IMAD.MOV.U32 R56, RZ, RZ, R0 ;  /* 0x000000ffff387224 */ /* 0x000fc400078e0000 */
[----:B------:R-:W-:Y:S01]  /*209a0*/  IMAD.MOV.U32 R61, RZ, RZ, 0x1c1f ;  /* 0x00001c1fff3d7424 */ /* 0x000fe200078e00ff */
        /* <DEDUP_REMOVED lines=10> */
[----:B------:R-:W-:Y:S02]  /*20a50*/  ISETP.GT.AND P4, PT, R2, 0x19, PT ;  /* 0x000000190200780c */ /* 0x000fe40003f84270 */
        /* <DEDUP_REMOVED lines=30> */
[----:B------:R-:W-:Y:S02]  /*20c40*/  FSEL R63, R38, -INF , P0 ;  /* 0xff800000263f7808 */ /* 0x000fe40000000000 */
[----:B------:R-:W-:Y:S05]  /*20c50*/  CALL.REL.NOINC `($__internal_23_$__cuda_sm70_shflsync_idx_p) ;  /* 0x00004b5000007944 */ /* 0x000fea0003c00000 */
[----:B------:R-:W-:Y:S01]  /*20c60*/  IMAD.IADD R2, R4, 0x1, R62 ;  /* 0x0000000104027824 */ /* 0x000fe200078e023e */
[----:B------:R-:W-:Y:S01]  /*20c70*/  MOV R3, 0x20f50 ;  /* 0x00020f5000037802 */ /* 0x000fe20000000f00 */
[----:B------:R-:W-:Y:S02]  /*20c80*/  IMAD.MOV.U32 R56, RZ, RZ, R0 ;  /* 0x000000ffff387224 */ /* 0x000fe400078e0000 */
        /* <DEDUP_REMOVED lines=45> */
[----:B------:R-:W-:Y:S02]  /*20f60*/  FMNMX.FTZ R0, R10, R12, !PT ;  /* 0x0000000c0a007209 */ /* 0x000fe40007810000 */
[----:B------:R-:W-:Y:S02]  /*20f70*/  FMNMX.FTZ R3, R26, R27, !PT ;  /* 0x0000001b1a037209 */ /* 0x000fe40007810000 */
[----:B------:R-:W-:-:S02]  /*20f80*/  IMNMX R5, R5, R4, PT ;  /* 0x0000000405057217 */ /* 0x000fc40003800200 */
[----:B------:R-:W-:Y:S02]  /*20f90*/  FMNMX.FTZ R71, R14, R0, !PT ;  /* 0x000000000e477209 */ /* 0x000fe40007810000 */
[C---:B------:R-:W-:Y:S02]  /*20fa0*/  ISETP.GT.AND P0, PT, R5.reuse, RZ, PT ;  /* 0x000000ff0500720c */ /* 0x040fe40003f04270 */
[C---:B------:R-:W-:Y:S02]  /*20fb0*/  ISETP.GT.AND P1, PT, R5.reuse, 0x1, PT ;  /* 0x000000010500780c */ /* 0x040fe40003f24270 */
[----:B------:R-:W-:Y:S02]  /*20fc0*/  ISETP.GT.AND P3, PT, R5, 0x8, PT ;  /* 0x000000080500780c */ /* 0x000fe40003f64270 */
[----:B------:R-:W-:Y:S02]  /*20fd0*/  FSEL R24, R157, -INF , P0 ;  /* 0xff8000009d187808 */ /* 0x000fe40000000000 */
[----:B------:R-:W-:-:S02]  /*20fe0*/  FSEL R25, R156, -INF , P1 ;  /* 0xff8000009c197808 */ /* 0x000fc40000800000 */
        /* <DEDUP_REMOVED lines=10> */
[----:B------:R-:W-:Y:S02]  /*21090*/  FMNMX.FTZ R2, R15, R2, !PT ;  /* 0x000000020f027209 */ /* 0x000fe40007810000 */
[----:B------:R-:W-:-:S02]  /*210a0*/  ISETP.GT.AND P2, PT, R5, 0x11, PT ;  /* 0x000000110500780c */ /* 0x000fc40003f44270 */
[----:B------:R-:W-:Y:S02]  /*210b0*/  FSEL R38, R141, -INF , P0 ;  /* 0xff8000008d267808 */ /* 0x000fe40000000000 */
[----:B------:R-:W-:Y:S02]  /*210c0*/  FMNMX.FTZ R0, R37, R0, !PT ;  /* 0x0000000025007209 */ /* 0x000fe40007810000 */
[----:B------:R-:W-:Y:S02]  /*210d0*/  FMNMX.FTZ R71, R18, R71, !PT ;  /* 0x0000004712477209 */ /* 0x000fe40007810000 */
[----:B------:R-:W-:Y:S02]  /*210e0*/  FMNMX.FTZ R2, R17, R2, !PT ;  /* 0x0000000211027209 */ /* 0x000fe40007810000 */
[----:B------:R-:W-:Y:S02]  /*210f0*/  ISETP.GT.AND P3, PT, R5, 0x18, PT ;  /* 0x000000180500780c */ /* 0x000fe40003f64270 */
[----:B------:R-:W-:-:S02]  /*21100*/  FSEL R39, R140, -INF , P2 ;  /* 0xff8000008c277808 */ /* 0x000fc40001000000 */
[----:B------:R-:W-:Y:S02]  /*21110*/  FMNMX.FTZ R0, R38, R0, !PT ;  /* 0x0000000026007209 */ /* 0x000fe40007810000 */
        /* <DEDUP_REMOVED lines=85> */
[----:B------:R-:W-:Y:S01]  /*21670*/  FMNMX.FTZ R69, R87, R69, !PT ;  /* 0x0000004557457209 */ /* 0x000fe20007810000 */
[----:B------:R-:W-:Y:S01]  /*21680*/  IMAD.MOV.U32 R4, RZ, RZ, R71 ;  /* 0x000000ffff047224 */ /* 0x000fe200078e0047 */
[----:B------:R-:W-:Y:S01]  /*21690*/  FMNMX.FTZ R8, R52, R0, !PT ;  /* 0x0000000034087209 */ /* 0x000fe20007810000 */
[----:B------:R-:W-:Y:S01]  /*216a0*/  IMAD.MOV.U32 R0, RZ, RZ, 0x2 ;  /* 0x00000002ff007424 */ /* 0x000fe200078e00ff */
[----:B------:R-:W-:Y:S02]  /*216b0*/  FMNMX.FTZ R70, R63, R70, !PT ;  /* 0x000000463f467209 */ /* 0x000fe40007810000 */
[----:B------:R-:W-:-:S02]  /*216c0*/  FMNMX.FTZ R69, R83, R69, !PT ;  /* 0x0000004553457209 */ /* 0x000fc40007810000 */
[----:B------:R-:W-:Y:S02]  /*216d0*/  MOV R2, 0x216f0 ;  /* 0x000216f000027802 */ /* 0x000fe40000000f00 */
[----:B------:R-:W-:Y:S05]  /*216e0*/  CALL.REL.NOINC `($__internal_22_$__cuda_sm70_shflsync_bfly_p) ;  /* 0x0000406000007944 */ /* 0x000fea0003c00000 */
[----:B------:R-:W-:Y:S01]  /*216f0*/  FMNMX.FTZ R71, R71, R0, !PT ;  /* 0x0000000047477209 */ /* 0x000fe20007810000 */
[----:B------:R-:W-:Y:S01]  /*21700*/  IMAD.MOV.U32 R0, RZ, RZ, 0x1 ;  /* 0x00000001ff007424 */ /* 0x000fe200078e00ff */
[----:B------:R-:W-:-:S03]  /*21710*/  MOV R2, 0x21740 ;  /* 0x0002174000027802 */ /* 0x000fc60000000f00 */
[----:B------:R-:W-:Y:S02]  /*21720*/  IMAD.MOV.U32 R4, RZ, RZ, R71 ;  /* 0x000000ffff047224 */ /* 0x000fe400078e0047 */
[----:B------:R-:W-:Y:S05]  /*21730*/  CALL.REL.NOINC `($__internal_22_$__cuda_sm70_shflsync_bfly_p) ;  /* 0x0000401000007944 */ /* 0x000fea0003c00000 */
[----:B------:R-:W-:Y:S01]  /*21740*/  FMNMX.FTZ R71, R71, R0, !PT ;  /* 0x0000000047477209 */ /* 0x000fe20007810000 */
[----:B------:R-:W-:Y:S01]  /*21750*/  IMAD.MOV.U32 R4, RZ, RZ, R70 ;  /* 0x000000ffff047224 */ /* 0x000fe200078e0046 */
[----:B------:R-:W-:Y:S01]  /*21760*/  MOV R2, 0x21790 ;  /* 0x0002179000027802 */ /* 0x000fe20000000f00 */
[----:B------:R-:W-:Y:S02]  /*21770*/  IMAD.MOV.U32 R0, RZ, RZ, 0x2 ;  /* 0x00000002ff007424 */ /* 0x000fe400078e00ff */
        /* <DEDUP_REMOVED lines=26> */
[----:B------:R-:W-:Y:S01]  /*21920*/  MOV R9, R0 ;  /* 0x0000000000097202 */ /* 0x000fe20000000f00 */
[----:B------:R-:W-:Y:S05]  /*21930*/  BRA `(.L_x_1857) ;  /* 0xfffef6e000007947 */ /* 0x000fea000383ffff */
.L_x_1751:
[----:B------:R-:W-:Y:S01]  /*21940*/  MOV R2, RZ ;  /* 0x000000ff00027202 */ /* 0x000fe20000000f00 */
[----:B------:R-:W-:Y:S01]  /*21950*/  IMAD.MOV.U32 R56, RZ, RZ, R4 ;  /* 0x000000ffff387224 */ /* 0x000fe200078e0004 */
[----:B------:R-:W-:Y:S01]  /*21960*/  MOV R3, 0x21990 ;  /* 0x0002199000037802 */ /* 0x000fe20000000f00 */
[----:B------:R-:W-:Y:S02]  /*21970*/  IMAD.MOV.U32 R61, RZ, RZ, 0x181f ;  /* 0x0000181fff3d7424 */ /* 0x000fe400078e00ff */
[----:B-1----:R-:W-:Y:S05]  /*21980*/  CALL.REL.NOINC `($__internal_23_$__cuda_sm70_shflsync_idx_p) ;  /* 0x00003e2000007944 */ /* 0x002fea0003c00000 */
[----:B------:R-:W-:Y:S01]  /*21990*/  MOV R7, R62 ;  /* 0x0000003e00077202 */ /* 0x000fe20000000f00 */
[----:B------:R-:W-:-:S05]  /*219a0*/  BRA `(.L_x_1858) ;  /* 0xffff12a000007947 */ /* 0x000fca000383ffff */
.L_x_1752:
[----:B------:R-:W-:Y:S01]  /*219b0*/  MOV R2, RZ ;  /* 0x000000ff00027202 */ /* 0x000fe20000000f00 */
[----:B------:R-:W-:Y:S01]  /*219c0*/  IMAD.MOV.U32 R56, RZ, RZ, R0 ;  /* 0x000000ffff387224 */ /* 0x000fe200078e0000 */
[----:B------:R-:W-:Y:S01]  /*219d0*/  MOV R3, 0x21a00 ;  /* 0x00021a0000037802 */ /* 0x000fe20000000f00 */
[----:B------:R-:W-:Y:S02]  /*219e0*/  IMAD.MOV.U32 R61, RZ, RZ, 0x181f ;  /* 0x0000181fff3d7424 */ /* 0x000fe400078e00ff */
[----:B-123--:R-:W-:Y:S05]  /*219f0*/  CALL.REL.NOINC `($__internal_23_$__cuda_sm70_shflsync_idx_p) ;  /* 0x00003db000007944 */ /* 0x00efea0003c00000 */
[----:B------:R-:W-:Y:S01]  /*21a00*/  IMAD.MOV.U32 R56, RZ, RZ, R4 ;  /* 0x000000ffff387224 */ /* 0x000fe200078e0004 */
[----:B------:R-:W-:Y:S01]  /*21a10*/  ISETP.GE.AND P0, PT, R244, c[0x0][0x1d4], PT ;  /* 0x00007500f4007a0c */ /* 0x000fe20003f06270 */
[----:B------:R-:W-:Y:S01]  /*21a20*/  IMAD.MOV.U32 R61, RZ, RZ, 0x181f ;  /* 0x0000181fff3d7424 */ /* 0x000fe200078e00ff */
[----:B------:R-:W-:Y:S05]  /*21a30*/  IADD3 R2, P1, R62, R5, RZ ;  /* 0x000000053e027210 */ /* 0x000fea0007f3e0ff */
[----:B------:R-:W-:Y:S01]  /*21a40*/  IMAD.X R3, R7, 0x1, R6, P1 ;  /* 0x0000000107037824 */ /* 0x000fe200008e0606 */
[----:B------:R-:W-:Y:S05]  /*21a50*/  SEL R7, RZ, 0x10, P0 ;  /* 0x00000010ff077807 */ /* 0x000fea0000000000 */
[----:B------:R-:W-:Y:S01]  /*21a60*/  @!PT LDS RZ, [RZ] ;  /* 0x00000000fffff984 */ /* 0x000fe20000000800 */
[----:B------:R-:W-:Y:S01]  /*21a70*/  @!PT LDS RZ, [RZ] ;  /* 0x00000000fffff984 */ /* 0x000fe20000000800 */
[----:B------:R-:W-:Y:S01]  /*21a80*/  @!PT LDS RZ, [RZ] ;  /* 0x00000000fffff984 */ /* 0x000fe20000000800 */
[----:B------:R1:W-:Y:S02]  /*21a90*/  LDGSTS.E.BYPASS.LTC128B.128 [R208+0x100], [R2.64], !P0 ;  /* 0x0010000002d07fae */ /* 0x0003e4000c101d48 */
[----:B-1----:R-:W-:Y:S01]  /*21aa0*/  MOV R3, 0x21ad0 ;  /* 0x00021ad000037802 */ /* 0x002fe20000000f00 */
[----:B------:R-:W-:Y:S03]  /*21ab0*/  IMAD.MOV.U32 R2, RZ, RZ, 0x1 ;  /* 0x00000001ff027424 */ /* 0x000fe600078e00ff */
[----:B------:R-:W-:Y:S05]  /*21ac0*/  CALL.REL.NOINC `($__internal_23_$__cuda_sm70_shflsync_idx_p) ;  /* 0x00003ce000007944 */ /* 0x000fea0003c00000 */
[----:B------:R-:W-:Y:S01]  /*21ad0*/  MOV R2, 0x1 ;  /* 0x0000000100027802 */ /* 0x000fe20000000f00 */
[----:B------:R-:W-:Y:S01]  /*21ae0*/  IMAD.MOV.U32 R8, RZ, RZ, R62 ;  /* 0x000000ffff087224 */ /* 0x000fe200078e003e */
[----:B------:R-:W-:Y:S01]  /*21af0*/  MOV R61, 0x181f ;  /* 0x0000181f003d7802 */ /* 0x000fe20000000f00 */
[----:B------:R-:W-:Y:S01]  /*21b00*/  IMAD.MOV.U32 R56, RZ, RZ, R0 ;  /* 0x000000ffff387224 */ /* 0x000fe200078e0000 */
[----:B------:R-:W-:Y:S02]  /*21b10*/  MOV R3, 0x21b30 ;  /* 0x00021b3000037802 */ /* 0x000fe40000000f00 */
[----:B------:R-:W-:Y:S05]  /*21b20*/  CALL.REL.NOINC `($__internal_23_$__cuda_sm70_shflsync_idx_p) ;  /* 0x00003c8000007944 */ /* 0x000fea0003c00000 */
        /* <DEDUP_REMOVED lines=60> */
[----:B------:R-:W-:Y:S01]  /*21ef0*/  MOV R0, R62 ;  /* 0x0000003e00007202 */ /* 0x000fe20000000f00 */
[----:B------:R-:W-:-:S05]  /*21f00*/  BRA `(.L_x_1859) ;  /* 0xffff0ee000007947 */ /* 0x000fca000383ffff */
.L_x_1755:
[----:B------:R-:W-:Y:S01]  /*21f10*/  MOV R2, RZ ;  /* 0x000000ff00027202 */ /* 0x000fe20000000f00 */
[----:B------:R-:W-:Y:S01]  /*21f20*/  IMAD.MOV.U32 R56, RZ, RZ, R4 ;  /* 0x000000ffff387224 */ /* 0x000fe200078e0004 */
[----:B------:R-:W-:Y:S01]  /*21f30*/  MOV R3, 0x21f60 ;  /* 0x00021f6000037802 */ /* 0x000fe20000000f00 */
[----:B------:R-:W-:Y:S02]  /*21f40*/  IMAD.MOV.U32 R61, RZ, RZ, 0x181f ;  /* 0x0000181fff3d7424 */ /* 0x000fe400078e00ff */
[----:B------:R-:W-:Y:S05]  /*21f50*/  CALL.REL.NOINC `($__internal_23_$__cuda_sm70_shflsync_idx_p) ;  /* 0x0000385000007944 */ /* 0x000fea0003c00000 */
[----:B------:R-:W-:Y:S01]  /*21f60*/  MOV R7, R62 ;  /* 0x0000003e00077202 */ /* 0x000fe20000000f00 */
[----:B------:R-:W-:-:S05]  /*21f70*/  BRA `(.L_x_1860) ;  /* 0xffff219000007947 */ /* 0x000fca000383ffff */
.L_x_1756:
[----:B------:R-:W-:Y:S01]  /*21f80*/  MOV R2, RZ ;  /* 0x000000ff00027202 */ /* 0x000fe20000000f00 */
[----:B------:R-:W-:Y:S01]  /*21f90*/  IMAD.MOV.U32 R56, RZ, RZ, R0 ;  /* 0x000000ffff387224 */ /* 0x000fe200078e0000 */
[----:B------:R-:W-:Y:S01]  /*21fa0*/  MOV R3, 0x21fd0 ;  /* 0x00021fd000037802 */ /* 0x000fe20000000f00 */
[----:B------:R-:W-:Y:S02]  /*21fb0*/  IMAD.MOV.U32 R61, RZ, RZ, 0x181f ;  /* 0x0000181fff3d7424 */ /* 0x000fe400078e00ff */
[----:B-12---:R-:W-:Y:S05]  /*21fc0*/  CALL.REL.NOINC `($__internal_23_$__cuda_sm70_shflsync_idx_p) ;  /* 0x000037e000007944 */ /* 0x006fea0003c00000 */
        /* <DEDUP_REMOVED lines=81> */
.L_x_1757:
[----:B------:R-:W-:Y:S01]  /*224e0*/  MOV R2, RZ ;  /* 0x000000ff00027202 */ /* 0x000fe20000000f00 */
[----:B------:R-:W-:Y:S01]  /*224f0*/  IMAD.MOV.U32 R56, RZ, RZ, R4 ;  /* 0x000000ffff387224 */ /* 0x000fe200078e0004 */
[----:B------:R-:W-:Y:S01]  /*22500*/  MOV R3, 0x22530 ;  /* 0x0002253000037802 */ /* 0x000fe20000000f00 */
[----:B------:R-:W-:Y:S02]  /*22510*/  IMAD.MOV.U32 R61, RZ, RZ, 0x1c1f ;  /* 0x00001c1fff3d7424 */ /* 0x000fe400078e00ff */
[----:B------:R-:W-:Y:S05]  /*22520*/  CALL.REL.NOINC `($__internal_23_$__cuda_sm70_shflsync_idx_p) ;  /* 0x0000328000007944 */ /* 0x000fea0003c00000 */
[----:B------:R-:W-:Y:S01]  /*22530*/  MOV R0, R62 ;  /* 0x0000003e00007202 */ /* 0x000fe20000000f00 */
[----:B------:R-:W-:-:S05]  /*22540*/  BRA `(.L_x_1862) ;  /* 0xffff1ef000007947 */ /* 0x000fca000383ffff */
.L_x_1758:
[----:B------:R-:W-:Y:S01]  /*22550*/  MOV R2, 0x1 ;  /* 0x0000000100027802 */ /* 0x000fe20000000f00 */
[----:B------:R-:W-:Y:S01]  /*22560*/  IMAD.MOV.U32 R56, RZ, RZ, R4 ;  /* 0x000000ffff387224 */ /* 0x000fe200078e0004 */
[----:B------:R-:W-:Y:S01]  /*22570*/  MOV R3, 0x225a0 ;  /* 0x000225a000037802 */ /* 0x000fe20000000f00 */
[----:B------:R-:W-:Y:S02]  /*22580*/  IMAD.MOV.U32 R61, RZ, RZ, 0x1c1f ;  /* 0x00001c1fff3d7424 */ /* 0x000fe400078e00ff */
[----:B-1----:R-:W-:Y:S05]  /*22590*/  CALL.REL.NOINC `($__internal_23_$__cuda_sm70_shflsync_idx_p) ;  /* 0x0000321000007944 */ /* 0x002fea0003c00000 */
[----:B------:R-:W-:Y:S01]  /*225a0*/  MOV R3, 0x22880 ;  /* 0x0002288000037802 */ /* 0x000fe20000000f00 */
[----:B------:R-:W-:Y:S02]  /*225b0*/  IMAD.IADD R62, R5, 0x1, R62 ;  /* 0x00000001053e7824 */ /* 0x000fe400078e023e */
[----:B------:R-:W-:Y:S02]  /*225c0*/  IMAD.MOV.U32 R56, RZ, RZ, R4 ;  /* 0x000000ffff387224 */ /* 0x000fe400078e0004 */
[----:B------:R-:W-:Y:S01]  /*225d0*/  IMAD.MOV.U32 R2, RZ, RZ, 0x2 ;  /* 0x00000002ff027424 */ /* 0x000fe200078e00ff */
[C---:B------:R-:W-:Y:S01]  /*225e0*/  ISETP.GT.AND P0, PT, R62.reuse, RZ, PT ;  /* 0x000000ff3e00720c */ /* 0x040fe20003f04270 */
[----:B------:R-:W-:Y:S01]  /*225f0*/  IMAD.MOV.U32 R61, RZ, RZ, 0x1c1f ;  /* 0x00001c1fff3d7424 */ /* 0x000fe200078e00ff */
        /* <DEDUP_REMOVED lines=36> */
[----:B------:R-:W-:Y:S02]  /*22840*/  FSEL R40, R32, -INF , P2 ;  /* 0xff80000020287808 */ /* 0x000fe40001000000 */
[----:B------:R-:W-:Y:S02]  /*22850*/  FSEL R39, R31, -INF , P1 ;  /* 0xff8000001f277808 */ /* 0x000fe40000800000 */
[----:B------:R-:W-:Y:S02]  /*22860*/  FSEL R38, R30, -INF , P0 ;  /* 0xff8000001e267808 */ /* 0x000fe40000000000 */
[----:B------:R-:W-:Y:S05]  /*22870*/  CALL.REL.NOINC `($__internal_23_$__cuda_sm70_shflsync_idx_p) ;  /* 0x00002f3000007944 */ /* 0x000fea0003c00000 */
        /* <DEDUP_REMOVED lines=169> */
[----:B------:R-:W-:Y:S05]  /*23310*/  CALL.REL.NOINC `($__internal_22_$__cuda_sm70_shflsync_bfly_p) ;  /* 0x0000243000007944 */ /* 0x000fea0003c00000 */
[----:B------:R-:W-:Y:S01]  /*23320*/  FMNMX.FTZ R4, R4, R0, !PT ;  /* 0x0000000004047209 */ /* 0x000fe20007810000 */
[----:B------:R-:W-:Y:S01]  /*23330*/  IMAD.MOV.U32 R0, RZ, RZ, 0x1 ;  /* 0x00000001ff007424 */ /* 0x000fe200078e00ff */
[----:B------:R-:W-:Y:S02]  /*23340*/  MOV R2, 0x23360 ;  /* 0x0002336000027802 */ /* 0x000fe40000000f00 */
        /* <DEDUP_REMOVED lines=28> */
[----:B------:R-:W-:-:S05]  /*23510*/  BRA `(.L_x_1863) ;  /* 0xffff1f9000007947 */ /* 0x000fca000383ffff */
.L_x_1761:
[----:B-1--4-:R-:W-:Y:S01]  /*23520*/  MOV R61, 0x181f ;  /* 0x0000181f003d7802 */ /* 0x012fe20000000f00 */
[----:B------:R-:W-:Y:S01]  /*23530*/  IMAD.MOV.U32 R2, RZ, RZ, RZ ;  /* 0x000000ffff027224 */ /* 0x000fe200078e00ff */
[----:B------:R-:W-:Y:S02]  /*23540*/  MOV R3, 0x23560 ;  /* 0x0002356000037802 */ /* 0x000fe40000000f00 */
[----:B------:R-:W-:Y:S05]  /*23550*/  CALL.REL.NOINC `($__internal_23_$__cuda_sm70_shflsync_idx_p) ;  /* 0x0000225000007944 */ /* 0x000fea0003c00000 */
[----:B------:R-:W-:Y:S01]  /*23560*/  MOV R58, R62 ;  /* 0x0000003e003a7202 */ /* 0x000fe20000000f00 */
[----:B------:R-:W-:-:S05]  /*23570*/  BRA `(.L_x_1864) ;  /* 0xffff3ff000007947 */ /* 0x000fca000383ffff */
.L_x_1764:
[----:B------:R-:W-:Y:S01]  /*23580*/  MOV R2, RZ ;  /* 0x000000ff00027202 */ /* 0x000fe20000000f00 */
[----:B------:R-:W-:Y:S01]  /*23590*/  IMAD.MOV.U32 R56, RZ, RZ, R4 ;  /* 0x000000ffff387224 */ /* 0x000fe200078e0004 */
[----:B------:R-:W-:Y:S01]  /*235a0*/  MOV R3, 0x235d0 ;  /* 0x000235d000037802 */ /* 0x000fe20000000f00 */
[----:B------:R-:W-:Y:S02]  /*235b0*/  IMAD.MOV.U32 R61, RZ, RZ, 0x181f ;  /* 0x0000181fff3d7424 */ /* 0x000fe400078e00ff */
[----:B------:R-:W-:Y:S05]  /*235c0*/  CALL.REL.NOINC `($__internal_23_$__cuda_sm70_shflsync_idx_p) ;  /* 0x000021e000007944 */ /* 0x000fea0003c00000 */
[----:B------:R-:W-:Y:S01]  /*235d0*/  MOV R7, R62 ;  /* 0x0000003e00077202 */ /* 0x000fe20000000f00 */
[----:B------:R-:W-:-:S05]  /*235e0*/  BRA `(.L_x_1865) ;  /* 0xffff53c000007947 */ /* 0x000fca000383ffff */
.L_x_1765:
[----:B------:R-:W-:Y:S01]  /*235f0*/  MOV R2, RZ ;  /* 0x000000ff00027202 */ /* 0x000fe20000000f00 */
[----:B------:R-:W-:Y:S01]  /*23600*/  IMAD.MOV.U32 R56, RZ, RZ, R0 ;  /* 0x000000ffff387224 */ /* 0x000fe200078e0000 */
[----:B------:R-:W-:Y:S01]  /*23610*/  MOV R3, 0x23640 ;  /* 0x0002364000037802 */ /* 0x000fe20000000f00 */
[----:B------:R-:W-:Y:S02]  /*23620*/  IMAD.MOV.U32 R61, RZ, RZ, 0x181f ;  /* 0x0000181fff3d7424 */ /* 0x000fe400078e00ff */
[----:B-12---:R-:W-:Y:S05]  /*23630*/  CALL.REL.NOINC `($__internal_23_$__cuda_sm70_shflsync_idx_p) ;  /* 0x0000217000007944 */ /* 0x006fea0003c00000 */
        /* <DEDUP_REMOVED lines=82> */
.L_x_1766:
[----:B------:R-:W-:Y:S02]  /*23b60*/  MOV R0, 0x2 ;  /* 0x0000000200007802 */ /* 0x000fe40000000f00 */
        /* <DEDUP_REMOVED lines=34> */
.L_x_1768:
[----:B------:R-:W-:Y:S01]  /*23d90*/  IMAD.MOV.U32 R4, RZ, RZ, R239 ;  /* 0x000000ffff047224 */ /* 0x000fe200078e00ef */
[----:B------:R-:W-:-:S02]  /*23da0*/  MOV R0, 0x2 ;  /* 0x0000000200007802 */ /* 0x000fc40000000f00 */
[----:B------:R-:W-:Y:S02]  /*23db0*/  MOV R2, 0x23dd0 ;  /* 0x00023dd000027802 */ /* 0x000fe40000000f00 */
[----:B------:R-:W-:Y:S05]  /*23dc0*/  CALL.REL.NOINC `($__internal_22_$__cuda_sm70_shflsync_bfly_p) ;  /* 0x0000198000007944 */ /* 0x000fea0003c00000 */
[----:B------:R-:W-:Y:S05]  /*23dd0*/  BRA `(.L_x_1868) ;  /* 0xffff71a000007947 */ /* 0x000fea000383ffff */
.L_x_1769:
[----:B------:R-:W-:Y:S01]  /*23de0*/  IMAD.MOV.U32 R4, RZ, RZ, R5 ;  /* 0x000000ffff047224 */ /* 0x000fe200078e0005 */
[----:B------:R-:W-:Y:S02]  /*23df0*/  MOV R0, 0x1 ;  /* 0x0000000100007802 */ /* 0x000fe40000000f00 */
[----:B------:R-:W-:Y:S02]  /*23e00*/  MOV R2, 0x23e20 ;  /* 0x00023e2000027802 */ /* 0x000fe40000000f00 */
[----:B-1----:R-:W-:Y:S05]  /*23e10*/  CALL.REL.NOINC `($__internal_22_$__cuda_sm70_shflsync_bfly_p) ;  /* 0x0000193000007944 */ /* 0x002fea0003c00000 */
[----:B------:R-:W-:Y:S01]  /*23e20*/  FADD.FTZ R5, R5, R0 ;  /* 0x0000000005057221 */ /* 0x000fe20000010000 */
[----:B------:R-:W-:Y:S02]  /*23e30*/  MOV R4, R243 ;  /* 0x000000f300047202 */ /* 0x000fe40000000f00 */
[----:B------:R-:W-:Y:S02]  /*23e40*/  MOV R0, 0x2 ;  /* 0x0000000200007802 */ /* 0x000fe40000000f00 */
[----:B------:R-:W-:Y:S02]  /*23e50*/  MOV R2, 0x23e70 ;  /* 0x00023e7000027802 */ /* 0x000fe40000000f00 */
[----:B------:R-:W-:Y:S05]  /*23e60*/  CALL.REL.NOINC `($__internal_22_$__cuda_sm70_shflsync_bfly_p) ;  /* 0x000018e000007944 */ /* 0x000fea0003c00000 */
[----:B------:R-:W-:Y:S01]  /*23e70*/  FADD.FTZ R6, R243, R0 ;  /* 0x00000000f3067221 */ /* 0x000fe20000010000 */
[----:B------:R-:W-:Y:S02]  /*23e80*/  MOV R0, 0x1 ;  /* 0x0000000100007802 */ /* 0x000fe40000000f00 */
[----:B------:R-:W-:-:S02]  /*23e90*/  MOV R2, 0x23ec0 ;  /* 0x00023ec000027802 */ /* 0x000fc40000000f00 */
[----:B------:R-:W-:Y:S02]  /*23ea0*/  MOV R4, R6 ;  /* 0x0000000600047202 */ /* 0x000fe40000000f00 */
[----:B------:R-:W-:Y:S05]  /*23eb0*/  CALL.REL.NOINC `($__internal_22_$__cuda_sm70_shflsync_bfly_p) ;  /* 0x0000189000007944 */ /* 0x000fea0003c00000 */
[----:B------:R-:W-:Y:S01]  /*23ec0*/  FADD.FTZ R6, R6, R0 ;  /* 0x0000000006067221 */ /* 0x000fe20000010000 */
[----:B------:R-:W-:Y:S02]  /*23ed0*/  MOV R4, R246 ;  /* 0x000000f600047202 */ /* 0x000fe40000000f00 */
[----:B------:R-:W-:Y:S02]  /*23ee0*/  MOV R0, 0x2 ;  /* 0x0000000200007802 */ /* 0x000fe40000000f00 */
[----:B------:R-:W-:Y:S02]  /*23ef0*/  MOV R2, 0x23f10 ;  /* 0x00023f1000027802 */ /* 0x000fe40000000f00 */
[----:B------:R-:W-:Y:S05]  /*23f00*/  CALL.REL.NOINC `($__internal_22_$__cuda_sm70_shflsync_bfly_p) ;  /* 0x0000184000007944 */ /* 0x000fea0003c00000 */
[----:B------:R-:W-:Y:S01]  /*23f10*/  FADD.FTZ R7, R246, R0 ;  /* 0x00000000f6077221 */ /* 0x000fe20000010000 */
[----:B------:R-:W-:Y:S02]  /*23f20*/  MOV R0, 0x1 ;  /* 0x0000000100007802 */ /* 0x000fe40000000f00 */
[----:B------:R-:W-:Y:S02]  /*23f30*/  MOV R2, 0x23f60 ;  /* 0x00023f6000027802 */ /* 0x000fe40000000f00 */
[----:B------:R-:W-:-:S02]  /*23f40*/  MOV R4, R7 ;  /* 0x0000000700047202 */ /* 0x000fc40000000f00 */
[----:B------:R-:W-:Y:S05]  /*23f50*/  CALL.REL.NOINC `($__internal_22_$__cuda_sm70_shflsync_bfly_p) ;  /* 0x000017f000007944 */ /* 0x000fea0003c00000 */
[----:B------:R-:W-:Y:S01]  /*23f60*/  FADD.FTZ R7, R7, R0 ;  /* 0x0000000007077221 */ /* 0x000fe20000010000 */
[----:B------:R-:W-:-:S02]  /*23f70*/  MOV R4, R247 ;  /* 0x000000f700047202 */ /* 0x000fc40000000f00 */
[----:B------:R-:W-:Y:S02]  /*23f80*/  MOV R0, 0x2 ;  /* 0x0000000200007802 */ /* 0x000fe40000000f00 */
[----:B------:R-:W-:Y:S02]  /*23f90*/  MOV R2, 0x23fb0 ;  /* 0x00023fb000027802 */ /* 0x000fe40000000f00 */
[----:B------:R-:W-:Y:S05]  /*23fa0*/  CALL.REL.NOINC `($__internal_22_$__cuda_sm70_shflsync_bfly_p) ;  /* 0x000017a000007944 */ /* 0x000fea0003c00000 */
[----:B------:R-:W-:Y:S01]  /*23fb0*/  FADD.FTZ R4, R247, R0 ;  /* 0x00000000f7047221 */ /* 0x000fe20000010000 */
[----:B------:R-:W-:Y:S02]  /*23fc0*/  MOV R0, 0x1 ;  /* 0x0000000100007802 */ /* 0x000fe40000000f00 */
[----:B------:R-:W-:Y:S02]  /*23fd0*/  MOV R2, 0x23ff0 ;  /* 0x00023ff000027802 */ /* 0x000fe40000000f00 */
[----:B------:R-:W-:Y:S05]  /*23fe0*/  CALL.REL.NOINC `($__internal_22_$__cuda_sm70_shflsync_bfly_p) ;  /* 0x0000176000007944 */ /* 0x000fea0003c00000 */
[----:B------:R-:W-:Y:S01]  /*23ff0*/  MOV R8, R0 ;  /* 0x0000000000087202 */ /* 0x000fe20000000f00 */
[----:B------:R-:W-:Y:S05]  /*24000*/  BRA `(.L_x_1869) ;  /* 0xffff706000007947 */ /* 0x000fea000383ffff */
.L_x_1776:
[----:B-1234-:R-:W-:Y:S01]  /*24010*/  IMAD.MOV.U32 R56, RZ, RZ, R5 ;  /* 0x000000ffff387224 */ /* 0x01efe200078e0005 */
[----:B------:R-:W-:Y:S01]  /*24020*/  MOV R2, RZ ;  /* 0x000000ff00027202 */ /* 0x000fe20000000f00 */
[----:B------:R-:W-:Y:S01]  /*24030*/  IMAD.MOV.U32 R61, RZ, RZ, 0x181f ;  /* 0x0000181fff3d7424 */ /* 0x000fe200078e00ff */
[----:B------:R-:W-:Y:S02]  /*24040*/  MOV R3, 0x24060 ;  /* 0x0002406000037802 */ /* 0x000fe40000000f00 */
[----:B------:R-:W-:Y:S05]  /*24050*/  CALL.REL.NOINC `($__internal_23_$__cuda_sm70_shflsync_idx_p) ;  /* 0x0000175000007944 */ /* 0x000fea0003c00000 */
[----:B------:R-:W-:Y:S01]  /*24060*/  MOV R7, R62 ;  /* 0x0000003e00077202 */ /* 0x000fe20000000f00 */
[----:B------:R-:W-:Y:S05]  /*24070*/  BRA `(.L_x_1870) ;  /* 0xffff86b000007947 */ /* 0x000fea000383ffff */
.L_x_1777:
[----:B------:R-:W-:Y:S01]  /*24080*/  IMAD.MOV.U32 R56, RZ, RZ, R6 ;  /* 0x000000ffff387224 */ /* 0x000fe200078e0006 */
[----:B------:R-:W-:Y:S01]  /*24090*/  MOV R2, RZ ;  /* 0x000000ff00027202 */ /* 0x000fe20000000f00 */
[----:B------:R-:W-:Y:S01]  /*240a0*/  IMAD.MOV.U32 R61, RZ, RZ, 0x181f ;  /* 0x0000181fff3d7424 */ /* 0x000fe200078e00ff */
[----:B------:R-:W-:-:S02]  /*240b0*/  MOV R3, 0x240d0 ;  /* 0x000240d000037802 */ /* 0x000fc40000000f00 */
[----:B-12---:R-:W-:Y:S05]  /*240c0*/  CALL.REL.NOINC `($__internal_23_$__cuda_sm70_shflsync_idx_p) ;  /* 0x000016e000007944 */ /* 0x006fea0003c00000 */
[----:B------:R-:W-:Y:S01]  /*240d0*/  MOV R2, R62 ;  /* 0x0000003e00027202 */ /* 0x000fe20000000f00 */
[----:B------:R-:W-:Y:S05]  /*240e0*/  BRA `(.L_x_1871) ;  /* 0xffff866000007947 */ /* 0x000fea000383ffff */
.L_x_1778:
[----:B------:R-:W-:Y:S01]  /*240f0*/  IMAD.MOV.U32 R56, RZ, RZ, R5 ;  /* 0x000000ffff387224 */ /* 0x000fe200078e0005 */
[----:B--2---:R-:W-:Y:S01]  /*24100*/  MOV R2, 0x1 ;  /* 0x0000000100027802 */ /* 0x004fe20000000f00 */
[----:B------:R-:W-:Y:S01]  /*24110*/  IMAD.MOV.U32 R61, RZ, RZ, 0x181f ;  /* 0x0000181fff3d7424 */ /* 0x000fe200078e00ff */
[----:B------:R-:W-:-:S02]  /*24120*/  MOV R3, 0x24140 ;  /* 0x0002414000037802 */ /* 0x000fc40000000f00 */
[----:B-1-3--:R-:W-:Y:S05]  /*24130*/  CALL.REL.NOINC `($__internal_23_$__cuda_sm70_shflsync_idx_p) ;  /* 0x0000167000007944 */ /* 0x00afea0003c00000 */
        /* <DEDUP_REMOVED lines=8> */
.L_x_1779:
[----:B------:R-:W-:Y:S01]  /*241c0*/  IMAD.MOV.U32 R56, RZ, RZ, R5 ;  /* 0x000000ffff387224 */ /* 0x000fe200078e0005 */
[----:B-1----:R-:W-:Y:S01]  /*241d0*/  MOV R2, 0x2 ;  /* 0x0000000200027802 */ /* 0x002fe20000000f00 */
[----:B------:R-:W-:Y:S01]  /*241e0*/  IMAD.MOV.U32 R61, RZ, RZ, 0x181f ;  /* 0x0000181fff3d7424 */ /* 0x000fe200078e00ff */
[----:B------:R-:W-:Y:S02]  /*241f0*/  MOV R3, 0x24210 ;  /* 0x0002421000037802 */ /* 0x000fe40000000f00 */
[----:B---34-:R-:W-:Y:S05]  /*24200*/  CALL.REL.NOINC `($__internal_23_$__cuda_sm70_shflsync_idx_p) ;  /* 0x000015a000007944 */ /* 0x018fea0003c00000 */
[----:B------:R-:W-:Y:S01]  /*24210*/  MOV R7, R62 ;  /* 0x0000003e00077202 */ /* 0x000fe20000000f00 */
[----:B------:R-:W-:Y:S05]  /*24220*/  BRA `(.L_x_1873) ;  /* 0xffff860000007947 */ /* 0x000fea000383ffff */
.L_x_1780:
[----:B------:R-:W-:Y:S01]  /*24230*/  IMAD.MOV.U32 R56, RZ, RZ, R6 ;  /* 0x000000ffff387224 */ /* 0x000fe200078e0006 */
[----:B-1----:R-:W-:Y:S01]  /*24240*/  MOV R2, 0x2 ;  /* 0x0000000200027802 */ /* 0x002fe20000000f00 */
[----:B------:R-:W-:Y:S01]  /*24250*/  IMAD.MOV.U32 R61, RZ, RZ, 0x181f ;  /* 0x0000181fff3d7424 */ /* 0x000fe200078e00ff */
[----:B------:R-:W-:Y:S02]  /*24260*/  MOV R3, 0x24280 ;  /* 0x0002428000037802 */ /* 0x000fe40000000f00 */
[----:B--234-:R-:W-:Y:S05]  /*24270*/  CALL.REL.NOINC `($__internal_23_$__cuda_sm70_shflsync_idx_p) ;  /* 0x0000153000007944 */ /* 0x01cfea0003c00000 */
[----:B------:R-:W-:Y:S01]  /*24280*/  MOV R2, R62 ;  /* 0x0000003e00027202 */ /* 0x000fe20000000f00 */
[----:B------:R-:W-:Y:S05]  /*24290*/  BRA `(.L_x_1874) ;  /* 0xffff85b000007947 */ /* 0x000fea000383ffff */
.L_x_1781:
[----:B------:R-:W-:Y:S01]  /*242a0*/  IMAD.MOV.U32 R56, RZ, RZ, R5 ;  /* 0x000000ffff387224 */ /* 0x000fe200078e0005 */
[----:B--2---:R-:W-:Y:S01]  /*242b0*/  MOV R2, 0x3 ;  /* 0x0000000300027802 */ /* 0x004fe20000000f00 */
[----:B------:R-:W-:Y:S01]  /*242c0*/  IMAD.MOV.U32 R61, RZ, RZ, 0x181f ;  /* 0x0000181fff3d7424 */ /* 0x000fe200078e00ff */
[----:B------:R-:W-:-:S02]  /*242d0*/  MOV R3, 0x242f0 ;  /* 0x000242f000037802 */ /* 0x000fc40000000f00 */
[----:B-1-34-:R-:W-:Y:S05]  /*242e0*/  CALL.REL.NOINC `($__internal_23_$__cuda_sm70_shflsync_idx_p) ;  /* 0x000014c000007944 */ /* 0x01afea0003c00000 */
        /* <DEDUP_REMOVED lines=8> */
.L_x_1782:
[----:B------:R-:W-:Y:S01]  /*24370*/  IMAD.MOV.U32 R56, RZ, RZ, R5 ;  /* 0x000000ffff387224 */ /* 0x000fe200078e0005 */
[----:B--2---:R-:W-:Y:S01]  /*24380*/  MOV R2, 0x4 ;  /* 0x0000000400027802 */ /* 0x004fe20000000f00 */
[----:B------:R-:W-:Y:S01]  /*24390*/  IMAD.MOV.U32 R61, RZ, RZ, 0x181f ;  /* 0x0000181fff3d7424 */ /* 0x000fe200078e00ff */
[----:B------:R-:W-:Y:S02]  /*243a0*/  MOV R3, 0x243c0 ;  /* 0x000243c000037802 */ /* 0x000fe40000000f00 */
[----:B-1-34-:R-:W-:Y:S05]  /*243b0*/  CALL.REL.NOINC `($__internal_23_$__cuda_sm70_shflsync_idx_p) ;  /* 0x000013f000007944 */ /* 0x01afea0003c00000 */
[----:B------:R-:W-:Y:S01]  /*243c0*/  MOV R7, R62 ;  /* 0x0000003e00077202 */ /* 0x000fe20000000f00 */
[----:B------:R-:W-:Y:S05]  /*243d0*/  BRA `(.L_x_1876) ;  /* 0xffff856000007947 */ /* 0x000fea000383ffff */
.L_x_1783:
[----:B------:R-:W-:Y:S01]  /*243e0*/  IMAD.MOV.U32 R56, RZ, RZ, R6 ;  /* 0x000000ffff387224 */ /* 0x000fe200078e0006 */
[----:B--2---:R-:W-:Y:S01]  /*243f0*/  MOV R2, 0x4 ;  /* 0x0000000400027802 */ /* 0x004fe20000000f00 */
[----:B------:R-:W-:Y:S01]  /*24400*/  IMAD.MOV.U32 R61, RZ, RZ, 0x181f ;  /* 0x0000181fff3d7424 */ /* 0x000fe200078e00ff */
[----:B------:R-:W-:Y:S02]  /*24410*/  MOV R3, 0x24430 ;  /* 0x0002443000037802 */ /* 0x000fe40000000f00 */
[----:B-1-34-:R-:W-:Y:S05]  /*24420*/  CALL.REL.NOINC `($__internal_23_$__cuda_sm70_shflsync_idx_p) ;  /* 0x0000138000007944 */ /* 0x01afea0003c00000 */
[----:B------:R-:W-:Y:S01]  /*24430*/  MOV R2, R62 ;  /* 0x0000003e00027202 */ /* 0x000fe20000000f00 */
[----:B------:R-:W-:Y:S05]  /*24440*/  BRA `(.L_x_1877) ;  /* 0xffff851000007947 */ /* 0x000fea000383ffff */
.L_x_1784:
[----:B------:R-:W-:Y:S01]  /*24450*/  IMAD.MOV.U32 R56, RZ, RZ, R5 ;  /* 0x000000ffff387224 */ /* 0x000fe200078e0005 */
[----:B-1----:R-:W-:Y:S01]  /*24460*/  MOV R2, 0x5 ;  /* 0x0000000500027802 */ /* 0x002fe20000000f00 */
[----:B------:R-:W-:Y:S01]  /*24470*/  IMAD.MOV.U32 R61, RZ, RZ, 0x181f ;  /* 0x0000181fff3d7424 */ /* 0x000fe200078e00ff */
[----:B------:R-:W-:-:S02]  /*24480*/  MOV R3, 0x244a0 ;  /* 0x000244a000037802 */ /* 0x000fc40000000f00 */
[----:B--234-:R-:W-:Y:S05]  /*24490*/  CALL.REL.NOINC `($__internal_23_$__cuda_sm70_shflsync_idx_p) ;  /* 0x0000131000007944 */ /* 0x01cfea0003c00000 */
        /* <DEDUP_REMOVED lines=8> */
.L_x_1785:
[----:B------:R-:W-:Y:S01]  /*24520*/  IMAD.MOV.U32 R56, RZ, RZ, R5 ;  /* 0x000000ffff387224 */ /* 0x000fe200078e0005 */
[----:B--2---:R-:W-:Y:S01]  /*24530*/  MOV R2, 0x6 ;  /* 0x0000000600027802 */ /* 0x004fe20000000f00 */
[----:B------:R-:W-:Y:S01]  /*24540*/  IMAD.MOV.U32 R61, RZ, RZ, 0x181f ;  /* 0x0000181fff3d7424 */ /* 0x000fe200078e00ff */
[----:B------:R-:W-:Y:S02]  /*24550*/  MOV R3, 0x24570 ;  /* 0x0002457000037802 */ /* 0x000fe40000000f00 */
[----:B-1--4-:R-:W-:Y:S05]  /*24560*/  CALL.REL.NOINC `($__internal_23_$__cuda_sm70_shflsync_idx_p) ;  /* 0x0000124000007944 */ /* 0x012fea0003c00000 */
[----:B------:R-:W-:Y:S01]  /*24570*/  MOV R7, R62 ;  /* 0x0000003e00077202 */ /* 0x000fe20000000f00 */
[----:B------:R-:W-:Y:S05]  /*24580*/  BRA `(.L_x_1879) ;  /* 0xffff84c000007947 */ /* 0x000fea000383ffff */
.L_x_1786:
[----:B------:R-:W-:Y:S01]  /*24590*/  IMAD.MOV.U32 R56, RZ, RZ, R6 ;  /* 0x000000ffff387224 */ /* 0x000fe200078e0006 */
[----:B--2---:R-:W-:Y:S01]  /*245a0*/  MOV R2, 0x6 ;  /* 0x0000000600027802 */ /* 0x004fe20000000f00 */
[----:B------:R-:W-:Y:S01]  /*245b0*/  IMAD.MOV.U32 R61, RZ, RZ, 0x181f ;  /* 0x0000181fff3d7424 */ /* 0x000fe200078e00ff */
[----:B------:R-:W-:Y:S02]  /*245c0*/  MOV R3, 0x245e0 ;  /* 0x000245e000037802 */ /* 0x000fe40000000f00 */
[----:B-1-34-:R-:W-:Y:S05]  /*245d0*/  CALL.REL.NOINC `($__internal_23_$__cuda_sm70_shflsync_idx_p) ;  /* 0x000011d000007944 */ /* 0x01afea0003c00000 */
[----:B------:R-:W-:Y:S01]  /*245e0*/  MOV R2, R62 ;  /* 0x0000003e00027202 */ /* 0x000fe20000000f00 */
[----:B------:R-:W-:Y:S05]  /*245f0*/  BRA `(.L_x_1880) ;  /* 0xffff847000007947 */ /* 0x000fea000383ffff */
.L_x_1787:
[----:B------:R-:W-:Y:S01]  /*24600*/  IMAD.MOV.U32 R56, RZ, RZ, R5 ;  /* 0x000000ffff387224 */ /* 0x000fe200078e0005 */
[----:B-1----:R-:W-:Y:S01]  /*24610*/  MOV R2, 0x7 ;  /* 0x0000000700027802 */ /* 0x002fe20000000f00 */
[----:B------:R-:W-:Y:S01]  /*24620*/  IMAD.MOV.U32 R61, RZ, RZ, 0x181f ;  /* 0x0000181fff3d7424 */ /* 0x000fe200078e00ff */
[----:B------:R-:W-:-:S02]  /*24630*/  MOV R3, 0x24650 ;  /* 0x0002465000037802 */ /* 0x000fc40000000f00 */
[----:B--2-4-:R-:W-:Y:S05]  /*24640*/  CALL.REL.NOINC `($__internal_23_$__cuda_sm70_shflsync_idx_p) ;  /* 0x0000116000007944 */ /* 0x014fea0003c00000 */
        /* <DEDUP_REMOVED lines=8> */
.L_x_1789:
[----:B------:R-:W-:Y:S01]  /*246d0*/  IMAD.MOV.U32 R56, RZ, RZ, R5 ;  /* 0x000000ffff387224 */ /* 0x000fe200078e0005 */
[----:B------:R-:W-:Y:S01]  /*246e0*/  MOV R2, RZ ;  /* 0x000000ff00027202 */ /* 0x000fe20000000f00 */
[----:B------:R-:W-:Y:S01]  /*246f0*/  IMAD.MOV.U32 R61, RZ, RZ, 0x1c1f ;  /* 0x00001c1fff3d7424 */ /* 0x000fe200078e00ff */
[----:B------:R-:W-:Y:S02]  /*24700*/  MOV R3, 0x24720 ;  /* 0x0002472000037802 */ /* 0x000fe40000000f00 */
[----:B------:R-:W-:Y:S05]  /*24710*/  CALL.REL.NOINC `($__internal_23_$__cuda_sm70_shflsync_idx_p) ;  /* 0x0000109000007944 */ /* 0x000fea0003c00000 */
[----:B------:R-:W-:Y:S01]  /*24720*/  MOV R4, R62 ;  /* 0x0000003e00047202 */ /* 0x000fe20000000f00 */
[----:B------:R-:W-:Y:S05]  /*24730*/  BRA `(.L_x_1882) ;  /* 0xffff863000007947 */ /* 0x000fea000383ffff */
.L_x_1790:
[----:B------:R-:W-:Y:S01]  /*24740*/  IMAD.MOV.U32 R56, RZ, RZ, R12 ;  /* 0x000000ffff387224 */ /* 0x000fe200078e000c */
[----:B------:R-:W-:Y:S01]  /*24750*/  MOV R2, RZ ;  /* 0x000000ff00027202 */ /* 0x000fe20000000f00 */
[----:B------:R-:W-:Y:S01]  /*24760*/  IMAD.MOV.U32 R61, RZ, RZ, 0x1c1f ;  /* 0x00001c1fff3d7424 */ /* 0x000fe200078e00ff */
[----:B------:R-:W-:Y:S02]  /*24770*/  MOV R3, 0x24790 ;  /* 0x0002479000037802 */ /* 0x000fe40000000f00 */
[----:B-12---:R-:W-:Y:S05]  /*24780*/  CALL.REL.NOINC `($__internal_23_$__cuda_sm70_shflsync_idx_p) ;  /* 0x0000102000007944 */ /* 0x006fea0003c00000 */
[----:B------:R-:W-:Y:S01]  /*24790*/  MOV R0, R62 ;  /* 0x0000003e00007202 */ /* 0x000fe20000000f00 */
[----:B------:R-:W-:Y:S05]  /*247a0*/  BRA `(.L_x_1883) ;  /* 0xffff85e000007947 */ /* 0x000fea000383ffff */
.L_x_1793:
[----:B------:R-:W-:Y:S01]  /*247b0*/  IMAD.MOV.U32 R56, RZ, RZ, R5 ;  /* 0x000000ffff387224 */ /* 0x000fe200078e0005 */
[----:B---3--:R-:W-:Y:S01]  /*247c0*/  MOV R2, 0x1 ;  /* 0x0000000100027802 */ /* 0x008fe20000000f00 */
        /* <DEDUP_REMOVED lines=11> */
.L_x_1796:
[----:B------:R-:W-:Y:S01]  /*24880*/  IMAD.MOV.U32 R56, RZ, RZ, R5 ;  /* 0x000000ffff387224 */ /* 0x000fe200078e0005 */
[----:B--23--:R-:W-:Y:S01]  /*24890*/  MOV R2, 0x2 ;  /* 0x0000000200027802 */ /* 0x00cfe20000000f00 */
[----:B------:R-:W-:Y:S01]  /*248a0*/  IMAD.MOV.U32 R61, RZ, RZ, 0x1c1f ;  /* 0x00001c1fff3d7424 */ /* 0x000fe200078e00ff */
[----:B------:R-:W-:Y:S02]  /*248b0*/  MOV R3, 0x248d0 ;  /* 0x000248d000037802 */ /* 0x000fe40000000f00 */
[----:B-1--4-:R-:W-:Y:S05]  /*248c0*/  CALL.REL.NOINC `($__internal_23_$__cuda_sm70_shflsync_idx_p) ;  /* 0x00000ee000007944 */ /* 0x012fea0003c00000 */
[----:B------:R-:W-:Y:S01]  /*248d0*/  MOV R4, R62 ;  /* 0x0000003e00047202 */ /* 0x000fe20000000f00 */
[----:B------:R-:W-:Y:S05]  /*248e0*/  BRA `(.L_x_1885) ;  /* 0xffff8b5000007947 */ /* 0x000fea000383ffff */
.L_x_1797:
[----:B------:R-:W-:Y:S01]  /*248f0*/  IMAD.MOV.U32 R56, RZ, RZ, R12 ;  /* 0x000000ffff387224 */ /* 0x000fe200078e000c */
[----:B--23--:R-:W-:Y:S01]  /*24900*/  MOV R2, 0x2 ;  /* 0x0000000200027802 */ /* 0x00cfe20000000f00 */
[----:B------:R-:W-:Y:S01]  /*24910*/  IMAD.MOV.U32 R61, RZ, RZ, 0x1c1f ;  /* 0x00001c1fff3d7424 */ /* 0x000fe200078e00ff */
[----:B------:R-:W-:Y:S02]  /*24920*/  MOV R3, 0x24940 ;  /* 0x0002494000037802 */ /* 0x000fe40000000f00 */
[----:B-1--4-:R-:W-:Y:S05]  /*24930*/  CALL.REL.NOINC `($__internal_23_$__cuda_sm70_shflsync_idx_p) ;  /* 0x00000e7000007944 */ /* 0x012fea0003c00000 */
[----:B------:R-:W-:Y:S01]  /*24940*/  MOV R0, R62 ;  /* 0x0000003e00007202 */ /* 0x000fe20000000f00 */
[----:B------:R-:W-:Y:S05]  /*24950*/  BRA `(.L_x_1886) ;  /* 0xffff8b0000007947 */ /* 0x000fea000383ffff */
.L_x_1800:
[----:B------:R-:W-:Y:S01]  /*24960*/  IMAD.MOV.U32 R56, RZ, RZ, R5 ;  /* 0x000000ffff387224 */ /* 0x000fe200078e0005 */
[----:B--2---:R-:W-:Y:S01]  /*24970*/  MOV R2, 0x3 ;  /* 0x0000000300027802 */ /* 0x004fe20000000f00 */
[----:B------:R-:W-:Y:S01]  /*24980*/  IMAD.MOV.U32 R61, RZ, RZ, 0x1c1f ;  /* 0x00001c1fff3d7424 */ /* 0x000fe200078e00ff */
[----:B------:R-:W-:-:S02]  /*24990*/  MOV R3, 0x249b0 ;  /* 0x000249b000037802 */ /* 0x000fc40000000f00 */
[----:B-1--4-:R-:W-:Y:S05]  /*249a0*/  CALL.REL.NOINC `($__internal_23_$__cuda_sm70_shflsync_idx_p) ;  /* 0x00000e0000007944 */ /* 0x012fea0003c00000 */
        /* <DEDUP_REMOVED lines=8> */
.L_x_1804:
[----:B------:R-:W-:Y:S01]  /*24a30*/  IMAD.MOV.U32 R56, RZ, RZ, R5 ;  /* 0x000000ffff387224 */ /* 0x000fe200078e0005 */
[----:B------:R-:W-:Y:S01]  /*24a40*/  MOV R2, RZ ;  /* 0x000000ff00027202 */ /* 0x000fe20000000f00 */
[----:B------:R-:W-:Y:S01]  /*24a50*/  IMAD.MOV.U32 R61, RZ, RZ, 0x181f ;  /* 0x0000181fff3d7424 */ /* 0x000fe200078e00ff */
[----:B------:R-:W-:Y:S02]  /*24a60*/  MOV R3, 0x24a80 ;  /* 0x00024a8000037802 */ /* 0x000fe40000000f00 */
[----:B------:R-:W-:Y:S05]  /*24a70*/  CALL.REL.NOINC `($__internal_23_$__cuda_sm70_shflsync_idx_p) ;  /* 0x00000d3000007944 */ /* 0x000fea0003c00000 */
[----:B------:R-:W-:Y:S01]  /*24a80*/  MOV R7, R62 ;  /* 0x0000003e00077202 */ /* 0x000fe20000000f00 */
[----:B------:R-:W-:Y:S05]  /*24a90*/  BRA `(.L_x_1888) ;  /* 0xffff987000007947 */ /* 0x000fea000383ffff */
.L_x_1805:
[----:B------:R-:W-:Y:S01]  /*24aa0*/  IMAD.MOV.U32 R56, RZ, RZ, R6 ;  /* 0x000000ffff387224 */ /* 0x000fe200078e0006 */
[----:B------:R-:W-:Y:S01]  /*24ab0*/  MOV R2, RZ ;  /* 0x000000ff00027202 */ /* 0x000fe20000000f00 */
[----:B------:R-:W-:Y:S01]  /*24ac0*/  IMAD.MOV.U32 R61, RZ, RZ, 0x181f ;  /* 0x0000181fff3d7424 */ /* 0x000fe200078e00ff */
[----:B------:R-:W-:Y:S02]  /*24ad0*/  MOV R3, 0x24af0 ;  /* 0x00024af000037802 */ /* 0x000fe40000000f00 */
[----:B-12---:R-:W-:Y:S05]  /*24ae0*/  CALL.REL.NOINC `($__internal_23_$__cuda_sm70_shflsync_idx_p) ;  /* 0x00000cc000007944 */ /* 0x006fea0003c00000 */
[----:B------:R-:W-:Y:S01]  /*24af0*/  MOV R2, R62 ;  /* 0x0000003e00027202 */ /* 0x000fe20000000f00 */
[----:B------:R-:W-:Y:S05]  /*24b00*/  BRA `(.L_x_1889) ;  /* 0xffff982000007947 */ /* 0x000fea000383ffff */
.L_x_1806:
        /* <DEDUP_REMOVED lines=13> */
.L_x_1807:
[----:B------:R-:W-:Y:S01]  /*24be0*/  IMAD.MOV.U32 R56, RZ, RZ, R5 ;  /* 0x000000ffff387224 */ /* 0x000fe200078e0005 */
[----:B-1----:R-:W-:Y:S01]  /*24bf0*/  MOV R2, 0x2 ;  /* 0x0000000200027802 */ /* 0x002fe20000000f00 */
[----:B------:R-:W-:Y:S01]  /*24c00*/  IMAD.MOV.U32 R61, RZ, RZ, 0x181f ;  /* 0x0000181fff3d7424 */ /* 0x000fe200078e00ff */
[----:B------:R-:W-:Y:S02]  /*24c10*/  MOV R3, 0x24c30 ;  /* 0x00024c3000037802 */ /* 0x000fe40000000f00 */
[----:B---34-:R-:W-:Y:S05]  /*24c20*/  CALL.REL.NOINC `($__internal_23_$__cuda_sm70_shflsync_idx_p) ;  /* 0x00000b8000007944 */ /* 0x018fea0003c00000 */
[----:B------:R-:W-:Y:S01]  /*24c30*/  MOV R7, R62 ;  /* 0x0000003e00077202 */ /* 0x000fe20000000f00 */
[----:B------:R-:W-:Y:S05]  /*24c40*/  BRA `(.L_x_1891) ;  /* 0xffff97d000007947 */ /* 0x000fea000383ffff */
.L_x_1808:
[----:B------:R-:W-:Y:S01]  /*24c50*/  IMAD.MOV.U32 R56, RZ, RZ, R6 ;  /* 0x000000ffff387224 */ /* 0x000fe200078e0006 */
[----:B-1----:R-:W-:Y:S01]  /*24c60*/  MOV R2, 0x2 ;  /* 0x0000000200027802 */ /* 0x002fe20000000f00 */
[----:B------:R-:W-:Y:S01]  /*24c70*/  IMAD.MOV.U32 R61, RZ, RZ, 0x181f ;  /* 0x0000181fff3d7424 */ /* 0x000fe200078e00ff */
[----:B------:R-:W-:Y:S02]  /*24c80*/  MOV R3, 0x24ca0 ;  /* 0x00024ca000037802 */ /* 0x000fe40000000f00 */
[----:B--234-:R-:W-:Y:S05]  /*24c90*/  CALL.REL.NOINC `($__internal_23_$__cuda_sm70_shflsync_idx_p) ;  /* 0x00000b1000007944 */ /* 0x01cfea0003c00000 */
[----:B------:R-:W-:Y:S01]  /*24ca0*/  MOV R2, R62 ;  /* 0x0000003e00027202 */ /* 0x000fe20000000f00 */
[----:B------:R-:W-:Y:S05]  /*24cb0*/  BRA `(.L_x_1892) ;  /* 0xffff978000007947 */ /* 0x000fea000383ffff */
.L_x_1809:
        /* <DEDUP_REMOVED lines=13> */
.L_x_1810:
[----:B------:R-:W-:Y:S01]  /*24d90*/  IMAD.MOV.U32 R56, RZ, RZ, R5 ;  /* 0x000000ffff387224 */ /* 0x000fe200078e0005 */
[----:B--2---:R-:W-:Y:S01]  /*24da0*/  MOV R2, 0x4 ;  /* 0x0000000400027802 */ /* 0x004fe20000000f00 */
[----:B------:R-:W-:Y:S01]  /*24db0*/  IMAD.MOV.U32 R61, RZ, RZ, 0x181f ;  /* 0x0000181fff3d7424 */ /* 0x000fe200078e00ff */
[----:B------:R-:W-:Y:S02]  /*24dc0*/  MOV R3, 0x24de0 ;  /* 0x00024de000037802 */ /* 0x000fe40000000f00 */
[----:B-1-34-:R-:W-:Y:S05]  /*24dd0*/  CALL.REL.NOINC `($__internal_23_$__cuda_sm70_shflsync_idx_p) ;  /* 0x000009d000007944 */ /* 0x01afea0003c00000 */
[----:B------:R-:W-:Y:S01]  /*24de0*/  MOV R7, R62 ;  /* 0x0000003e00077202 */ /* 0x000fe20000000f00 */
[----:B------:R-:W-:Y:S05]  /*24df0*/  BRA `(.L_x_1894) ;  /* 0xffff973000007947 */ /* 0x000fea000383ffff */
.L_x_1811:
[----:B------:R-:W-:Y:S01]  /*24e00*/  IMAD.MOV.U32 R56, RZ, RZ, R6 ;  /* 0x000000ffff387224 */ /* 0x000fe200078e0006 */
[----:B--2---:R-:W-:Y:S01]  /*24e10*/  MOV R2, 0x4 ;  /* 0x0000000400027802 */ /* 0x004fe20000000f00 */
[----:B------:R-:W-:Y:S01]  /*24e20*/  IMAD.MOV.U32 R61, RZ, RZ, 0x181f ;  /* 0x0000181fff3d7424 */ /* 0x000fe200078e00ff */
[----:B------:R-:W-:Y:S02]  /*24e30*/  MOV R3, 0x24e50 ;  /* 0x00024e5000037802 */ /* 0x000fe40000000f00 */
[----:B-1-34-:R-:W-:Y:S05]  /*24e40*/  CALL.REL.NOINC `($__internal_23_$__cuda_sm70_shflsync_idx_p) ;  /* 0x0000096000007944 */ /* 0x01afea0003c00000 */
[----:B------:R-:W-:Y:S01]  /*24e50*/  MOV R2, R62 ;  /* 0x0000003e00027202 */ /* 0x000fe20000000f00 */
[----:B------:R-:W-:Y:S05]  /*24e60*/  BRA `(.L_x_1895) ;  /* 0xffff96e000007947 */ /* 0x000fea000383ffff */
.L_x_1812:
        /* <DEDUP_REMOVED lines=13> */
.L_x_1813:
[----:B------:R-:W-:Y:S01]  /*24f40*/  IMAD.MOV.U32 R56, RZ, RZ, R5 ;  /* 0x000000ffff387224 */ /* 0x000fe200078e0005 */
[----:B--2---:R-:W-:Y:S01]  /*24f50*/  MOV R2, 0x6 ;  /* 0x0000000600027802 */ /* 0x004fe20000000f00 */
[----:B------:R-:W-:Y:S01]  /*24f60*/  IMAD.MOV.U32 R61, RZ, RZ, 0x181f ;  /* 0x0000181fff3d7424 */ /* 0x000fe200078e00ff */
[----:B------:R-:W-:Y:S02]  /*24f70*/  MOV R3, 0x24f90 ;  /* 0x00024f9000037802 */ /* 0x000fe40000000f00 */
[----:B-1--4-:R-:W-:Y:S05]  /*24f80*/  CALL.REL.NOINC `($__internal_23_$__cuda_sm70_shflsync_idx_p) ;  /* 0x0000082000007944 */ /* 0x012fea0003c00000 */
[----:B------:R-:W-:Y:S01]  /*24f90*/  MOV R7, R62 ;  /* 0x0000003e00077202 */ /* 0x000fe20000000f00 */
[----:B------:R-:W-:Y:S05]  /*24fa0*/  BRA `(.L_x_1897) ;  /* 0xffff969000007947 */ /* 0x000fea000383ffff */
.L_x_1814:
[----:B------:R-:W-:Y:S01]  /*24fb0*/  IMAD.MOV.U32 R56, RZ, RZ, R6 ;  /* 0x000000ffff387224 */ /* 0x000fe200078e0006 */
[----:B--2---:R-:W-:Y:S01]  /*24fc0*/  MOV R2, 0x6 ;  /* 0x0000000600027802 */ /* 0x004fe20000000f00 */
[----:B------:R-:W-:Y:S01]  /*24fd0*/  IMAD.MOV.U32 R61, RZ, RZ, 0x181f ;  /* 0x0000181fff3d7424 */ /* 0x000fe200078e00ff */
[----:B------:R-:W-:Y:S02]  /*24fe0*/  MOV R3, 0x25000 ;  /* 0x0002500000037802 */ /* 0x000fe40000000f00 */
[----:B-1-34-:R-:W-:Y:S05]  /*24ff0*/  CALL.REL.NOINC `($__internal_23_$__cuda_sm70_shflsync_idx_p) ;  /* 0x000007b000007944 */ /* 0x01afea0003c00000 */
[----:B------:R-:W-:Y:S01]  /*25000*/  MOV R2, R62 ;  /* 0x0000003e00027202 */ /* 0x000fe20000000f00 */
[----:B------:R-:W-:Y:S05]  /*25010*/  BRA `(.L_x_1898) ;  /* 0xffff964000007947 */ /* 0x000fea000383ffff */
.L_x_1815:
        /* <DEDUP_REMOVED lines=13> */
.L_x_1817:
[----:B------:R-:W-:Y:S01]  /*250f0*/  IMAD.MOV.U32 R56, RZ, RZ, R57 ;  /* 0x000000ffff387224 */ /* 0x000fe200078e0039 */
[----:B------:R-:W-:Y:S01]  /*25100*/  MOV R2, RZ ;  /* 0x000000ff00027202 */ /* 0x000fe20000000f00 */
[----:B------:R-:W-:Y:S01]  /*25110*/  IMAD.MOV.U32 R61, RZ, RZ, 0x1f ;  /* 0x0000001fff3d7424 */ /* 0x000fe200078e00ff */
[----:B------:R-:W-:Y:S02]  /*25120*/  MOV R3, 0x25140 ;  /* 0x0002514000037802 */ /* 0x000fe40000000f00 */
[----:B------:R-:W-:Y:S05]  /*25130*/  CALL.REL.NOINC `($__internal_23_$__cuda_sm70_shflsync_idx_p) ;  /* 0x0000067000007944 */ /* 0x000fea0003c00000 */
[----:B------:R-:W-:Y:S01]  /*25140*/  MOV R9, R62 ;  /* 0x0000003e00097202 */ /* 0x000fe20000000f00 */
[----:B------:R-:W-:Y:S05]  /*25150*/  BRA `(.L_x_1900) ;  /* 0xffff96d000007947 */ /* 0x000fea000383ffff */
.L_x_1818:
[----:B------:R-:W-:Y:S01]  /*25160*/  IMAD.MOV.U32 R56, RZ, RZ, R57 ;  /* 0x000000ffff387224 */ /* 0x000fe200078e0039 */
[----:B------:R-:W-:Y:S01]  /*25170*/  MOV R2, 0x1 ;  /* 0x0000000100027802 */ /* 0x000fe20000000f00 */
[----:B------:R-:W-:Y:S01]  /*25180*/  IMAD.MOV.U32 R61, RZ, RZ, 0x1f ;  /* 0x0000001fff3d7424 */ /* 0x000fe200078e00ff */
[----:B------:R-:W-:Y:S02]  /*25190*/  MOV R3, 0x251b0 ;  /* 0x000251b000037802 */ /* 0x000fe40000000f00 */
[----:B-12---:R-:W-:Y:S05]  /*251a0*/  CALL.REL.NOINC `($__internal_23_$__cuda_sm70_shflsync_idx_p) ;  /* 0x0000060000007944 */ /* 0x006fea0003c00000 */
[----:B------:R-:W-:Y:S01]  /*251b0*/  MOV R8, R62 ;  /* 0x0000003e00087202 */ /* 0x000fe20000000f00 */
[----:B------:R-:W-:Y:S05]  /*251c0*/  BRA `(.L_x_1901) ;  /* 0xffff968000007947 */ /* 0x000fea000383ffff */
.L_x_1819:
[----:B------:R-:W-:Y:S02]  /*251d0*/  MOV R2, 0x1 ;  /* 0x0000000100027802 */ /* 0x000fe40000000f00 */
[----:B------:R-:W-:-:S02]  /*251e0*/  MOV R3, 0x25200 ;  /* 0x0002520000037802 */ /* 0x000fc40000000f00 */
[----:B-1234-:R-:W-:Y:S05]  /*251f0*/  CALL.REL.NOINC `($__internal_24_$__cuda_sm70_shflsync_up_p) ;  /* 0x0000061000007944 */ /* 0x01efea0003c00000 */
[----:B------:R-:W-:Y:S05]  /*25200*/  BRA `(.L_x_1902) ;  /* 0xffff977000007947 */ /* 0x000fea000383ffff */
.L_x_1820:
[----:B------:R-:W-:Y:S02]  /*25210*/  MOV R2, 0x2 ;  /* 0x0000000200027802 */ /* 0x000fe40000000f00 */
[----:B------:R-:W-:-:S02]  /*25220*/  MOV R3, 0x25240 ;  /* 0x0002524000037802 */ /* 0x000fc40000000f00 */
[----:B--2-4-:R-:W-:Y:S05]  /*25230*/  CALL.REL.NOINC `($__internal_24_$__cuda_sm70_shflsync_up_p) ;  /* 0x000005d000007944 */ /* 0x014fea0003c00000 */
        /* <DEDUP_REMOVED lines=24> */
.L_x_1824:
[----:B------:R-:W-:Y:S02]  /*253c0*/  MOV R2, 0x1 ;  /* 0x0000000100027802 */ /* 0x000fe40000000f00 */
[----:B------:R-:W-:Y:S02]  /*253d0*/  MOV R3, 0x253f0 ;  /* 0x000253f000037802 */ /* 0x000fe40000000f00 */
[----:B------:R-:W-:Y:S05]  /*253e0*/  CALL.REL.NOINC `($__internal_24_$__cuda_sm70_shflsync_up_p) ;  /* 0x0000042000007944 */ /* 0x000fea0003c00000 */
[----:B------:R-:W-:Y:S01]  /*253f0*/  MOV R2, R4 ;  /* 0x0000000400027202 */ /* 0x000fe20000000f00 */
[----:B------:R-:W-:Y:S05]  /*25400*/  BRA `(.L_x_1904) ;  /* 0xffff97d000007947 */ /* 0x000fea000383ffff */
.L_x_1825:
        /* <DEDUP_REMOVED lines=27> */
.L_x_1827:
[----:B------:R-:W-:Y:S02]  /*255c0*/  SEL R0, RZ, 0x1, P0 ;  /* 0x00000001ff007807 */ /* 0x000fe40000000000 */
[----:B------:R-:W-:Y:S02]  /*255d0*/  MOV R2, 0x255f0 ;  /* 0x000255f000027802 */ /* 0x000fe40000000f00 */
[----:B-1----:R-:W-:Y:S05]  /*255e0*/  CALL.REL.NOINC `($__internal_25_$__cuda_sm70_votesync_ballot) ;  /* 0x0000029000007944 */ /* 0x002fea0003c00000 */
[----:B------:R-:W-:Y:S01]  /*255f0*/  MOV R5, R0 ;  /* 0x0000000000057202 */ /* 0x000fe20000000f00 */
[----:B------:R-:W-:Y:S05]  /*25600*/  BRA `(.L_x_1906) ;  /* 0xffff976000007947 */ /* 0x000fea000383ffff */
.L_x_1828:
[----:B------:R-:W-:Y:S01]  /*25610*/  IMAD.MOV.U32 R56, RZ, RZ, R6 ;  /* 0x000000ffff387224 */ /* 0x000fe200078e0006 */
[----:B--2---:R-:W-:Y:S01]  /*25620*/  MOV R2, R0 ;  /* 0x0000000000027202 */ /* 0x004fe20000000f00 */
[----:B------:R-:W-:Y:S01]  /*25630*/  IMAD.MOV.U32 R61, RZ, RZ, 0x1f ;  /* 0x0000001fff3d7424 */ /* 0x000fe200078e00ff */
[----:B------:R-:W-:Y:S02]  /*25640*/  MOV R3, 0x25660 ;  /* 0x0002566000037802 */ /* 0x000fe40000000f00 */
[----:B-1----:R-:W-:Y:S05]  /*25650*/  CALL.REL.NOINC `($__internal_23_$__cuda_sm70_shflsync_idx_p) ;  /* 0x0000015000007944 */ /* 0x002fea0003c00000 */
[----:B------:R-:W-:Y:S01]  /*25660*/  IMAD.MOV.U32 R6, RZ, RZ, R62 ;  /* 0x000000ffff067224 */ /* 0x000fe200078e003e */
[----:B------:R-:W-:Y:S01]  /*25670*/  MOV R2, R0 ;  /* 0x0000000000027202 */ /* 0x000fe20000000f00 */
[----:B------:R-:W-:Y:S01]  /*25680*/  IMAD.MOV.U32 R56, RZ, RZ, R7 ;  /* 0x000000ffff387224 */ /* 0x000fe200078e0007 */
[----:B------:R-:W-:-:S02]  /*25690*/  MOV R61, 0x1f ;  /* 0x0000001f003d7802 */ /* 0x000fc40000000f00 */
[----:B------:R-:W-:Y:S02]  /*256a0*/  MOV R3, 0x256c0 ;  /* 0x000256c000037802 */ /* 0x000fe40000000f00 */
[----:B------:R-:W-:Y:S05]  /*256b0*/  CALL.REL.NOINC `($__internal_23_$__cuda_sm70_shflsync_idx_p) ;  /* 0x000000f000007944 */ /* 0x000fea0003c00000 */
[----:B------:R-:W-:Y:S01]  /*256c0*/  MOV R7, R62 ;  /* 0x0000003e00077202 */ /* 0x000fe20000000f00 */
[----:B------:R-:W-:Y:S05]  /*256d0*/  BRA `(.L_x_1907) ;  /* 0xffff970000007947 */ /* 0x000fea000383ffff */
.L_x_1831:
[----:B------:R-:W-:Y:S01]  /*256e0*/  IMAD.MOV.U32 R56, RZ, RZ, R4 ;  /* 0x000000ffff387224 */ /* 0x000fe200078e0004 */
[----:B--2---:R-:W-:Y:S01]  /*256f0*/  MOV R2, R0 ;  /* 0x0000000000027202 */ /* 0x004fe20000000f00 */
[----:B------:R-:W-:Y:S01]  /*25700*/  IMAD.MOV.U32 R61, RZ, RZ, 0x1f ;  /* 0x0000001fff3d7424 */ /* 0x000fe200078e00ff */
[----:B------:R-:W-:Y:S02]  /*25710*/  MOV R3, 0x25730 ;  /* 0x0002573000037802 */ /* 0x000fe40000000f00 */
[----:B-1--4-:R-:W-:Y:S05]  /*25720*/  CALL.REL.NOINC `($__internal_23_$__cuda_sm70_shflsync_idx_p) ;  /* 0x0000008000007944 */ /* 0x012fea0003c00000 */
[----:B------:R-:W-:Y:S01]  /*25730*/  MOV R10, R62 ;  /* 0x0000003e000a7202 */ /* 0x000fe20000000f00 */
[----:B------:R-:W-:Y:S05]  /*25740*/  BRA `(.L_x_1830) ;  /* 0xffff96f000007947 */ /* 0x000fea000383ffff */
        .weak           $__internal_22_$__cuda_sm70_shflsync_bfly_p
        .type           $__internal_22_$__cuda_sm70_shflsync_bfly_p,@function
        .size           $__internal_22_$__cuda_sm70_shflsync_bfly_p,($__internal_23_$__cuda_sm70_shflsync_idx_p - $__internal_22_$__cuda_sm70_shflsync_bfly_p)
$__internal_22_$__cuda_sm70_shflsync_bfly_p:
[----:B------:R-:W-:Y:S02]  /*25750*/  MOV R172, 0xffffffff ;  /* 0xffffffff00ac7802 */ /* 0x000fe40000000f00 */
[----:B------:R-:W-:Y:S02]  /*25760*/  MOV R3, 0x1f ;  /* 0x0000001f00037802 */ /* 0x000fe40000000f00 */
[----:B------:R-:W-:Y:S04]  /*25770*/  WARPSYNC R172 ;  /* 0x000000ac00007348 */ /* 0x000fe80003800000 */
[----:B------:R1:W2:Y:S02]  /*25780*/  SHFL.BFLY PT, R0, R4, R0, R3 ;  /* 0x0c00000004007389 */ /* 0x0002a400000e0003 */
[----:B-1----:R-:W-:-:S04]  /*25790*/  MOV R3, 0x0 ;  /* 0x0000000000037802 */ /* 0x002fc80000000f00 */
[----:B--2---:R-:W-:Y:S05]  /*257a0*/  RET.REL.NODEC R2 `(_ZN7cutlass13device_kernelIN5flash19enable_sm80_to_sm89INS1_16FlashAttnFwdSm80INS1_25CollectiveMainloopFwdSm80ILi4ELi1ELb0EN4cute5tupleIJNS5_1CILi128EEENS7_ILi80EEENS7_ILi64EEEEEELi64ENS_10bfloat16_tEfNS_4arch4Sm80ELb1ELb0ELb1ELb1ELb1ELb1ELb1ELb1EEENS1_21CollectiveEpilogueFwdINS6_IJS8_SA_S9_EEENS6_IJNS7_ILi1EEESI_SI_EEESC_SE_Li128ELb1ELb1ELb1ELb0EEENS1_36VarlenDynamicPersistentTileSchedulerILi128ELi80ELi128ELi128ELb1ELb1ELb0ELb1ELb1ELb1EEEEEEEEEvNT_6ParamsE) ;  /* 0xfffda85002007950 */ /* 0x004fea0003c3ffff */
        .weak           $__internal_23_$__cuda_sm70_shflsync_idx_p
        .type           $__internal_23_$__cuda_sm70_shflsync_idx_p,@function
        .size           $__internal_23_$__cuda_sm70_shflsync_idx_p,($__internal_24_$__cuda_sm70_shflsync_up_p - $__internal_23_$__cuda_sm70_shflsync_idx_p)
$__internal_23_$__cuda_sm70_shflsync_idx_p:
[----:B------:R-:W-:-:S04]  /*257b0*/  MOV R62, 0xffffffff ;  /* 0xffffffff003e7802 */ /* 0x000fc80000000f00 */
[----:B------:R-:W-:Y:S04]  /*257c0*/  WARPSYNC R62 ;  /* 0x0000003e00007348 */ /* 0x000fe80003800000 */
[----:B------:R1:W2:Y:S02]  /*257d0*/  SHFL.IDX PT, R62, R56, R2, R61 ;  /* 0x00000002383e7389 */ /* 0x0002a400000e003d */
[----:B-1----:R-:W-:Y:S02]  /*257e0*/  MOV R2, R3 ;  /* 0x0000000300027202 */ /* 0x002fe40000000f00 */
[----:B------:R-:W-:-:S04]  /*257f0*/  MOV R3, 0x0 ;  /* 0x0000000000037802 */ /* 0x000fc80000000f00 */
[----:B--2---:R-:W-:Y:S05]  /*25800*/  RET.REL.NODEC R2 `(_ZN7cutlass13device_kernelIN5flash19enable_sm80_to_sm89INS1_16FlashAttnFwdSm80INS1_25CollectiveMainloopFwdSm80ILi4ELi1ELb0EN4cute5tupleIJNS5_1CILi128EEENS7_ILi80EEENS7_ILi64EEEEEELi64ENS_10bfloat16_tEfNS_4arch4Sm80ELb1ELb0ELb1ELb1ELb1ELb1ELb1ELb1EEENS1_21CollectiveEpilogueFwdINS6_IJS8_SA_S9_EEENS6_IJNS7_ILi1EEESI_SI_EEESC_SE_Li128ELb1ELb1ELb1ELb0EEENS1_36VarlenDynamicPersistentTileSchedulerILi128ELi80ELi128ELi128ELb1ELb1ELb0ELb1ELb1ELb1EEEEEEEEEvNT_6ParamsE) ;  /* 0xfffda7f002007950 */ /* 0x004fea0003c3ffff */
        .weak           $__internal_24_$__cuda_sm70_shflsync_up_p
        .type           $__internal_24_$__cuda_sm70_shflsync_up_p,@function
        .size           $__internal_24_$__cuda_sm70_shflsync_up_p,($__internal_25_$__cuda_sm70_votesync_ballot - $__internal_24_$__cuda_sm70_shflsync_up_p)
$__internal_24_$__cuda_sm70_shflsync_up_p:
[----:B------:R-:W-:Y:S02]  /*25810*/  IMAD.MOV.U32 R4, RZ, RZ, RZ ;  /* 0x000000ffff047224 */ /* 0x000fe400078e00ff */
[----:B------:R-:W-:-:S04]  /*25820*/  IMAD.MOV.U32 R11, RZ, RZ, -0x1 ;  /* 0xffffffffff0b7424 */ /* 0x000fc800078e00ff */
[----:B------:R-:W-:Y:S04]  /*25830*/  WARPSYNC R11 ;  /* 0x0000000b00007348 */ /* 0x000fe80003800000 */
[----:B------:R1:W2:Y:S02]  /*25840*/  SHFL.UP PT, R4, R0, R2, R4 ;  /* 0x0400000200047389 */ /* 0x0002a400000e0004 */
[----:B-1----:R-:W-:Y:S02]  /*25850*/  MOV R2, R3 ;  /* 0x0000000300027202 */ /* 0x002fe40000000f00 */
[----:B------:R-:W-:-:S04]  /*25860*/  MOV R3, 0x0 ;  /* 0x0000000000037802 */ /* 0x000fc80000000f00 */
[----:B--2---:R-:W-:Y:S05]  /*25870*/  RET.REL.NODEC R2 `(_ZN7cutlass13device_kernelIN5flash19enable_sm80_to_sm89INS1_16FlashAttnFwdSm80INS1_25CollectiveMainloopFwdSm80ILi4ELi1ELb0EN4cute5tupleIJNS5_1CILi128EEENS7_ILi80EEENS7_ILi64EEEEEELi64ENS_10bfloat16_tEfNS_4arch4Sm80ELb1ELb0ELb1ELb1ELb1ELb1ELb1ELb1EEENS1_21CollectiveEpilogueFwdINS6_IJS8_SA_S9_EEENS6_IJNS7_ILi1EEESI_SI_EEESC_SE_Li128ELb1ELb1ELb1ELb0EEENS1_36VarlenDynamicPersistentTileSchedulerILi128ELi80ELi128ELi128ELb1ELb1ELb0ELb1ELb1ELb1EEEEEEEEEvNT_6ParamsE) ;  /* 0xfffda78002007950 */ /* 0x004fea0003c3ffff */
        .weak           $__internal_25_$__cuda_sm70_votesync_ballot
        .type           $__internal_25_$__cuda_sm70_votesync_ballot,@function
        .size           $__internal_25_$__cuda_sm70_votesync_ballot,(.L_x_3848 - $__internal_25_$__cuda_sm70_votesync_ballot)
$__internal_25_$__cuda_sm70_votesync_ballot:
[----:B------:R-:W-:Y:S01]  /*25880*/  ISETP.NE.U32.AND P0, PT, R0, 0x1, PT ;  /* 0x000000010000780c */ /* 0x000fe20003f05070 */
[----:B------:R-:W-:-:S04]  /*25890*/  IMAD.MOV.U32 R3, RZ, RZ, -0x1 ;  /* 0xffffffffff037424 */ /* 0x000fc800078e00ff */
[----:B------:R-:W-:Y:S08]  /*258a0*/  WARPSYNC R3 ;  /* 0x0000000300007348 */ /* 0x000ff00003800000 */
[----:B------:R-:W-:-:S04]  /*258b0*/  VOTE.ANY R0, PT, !P0 ;  /* 0x0000000000007806 */ /* 0x000fc800040e0100 */
[----:B------:R-:W-:Y:S01]  /*258c0*/  LOP3.LUT R0, R0, R3, RZ, 0xc0, !PT ;  /* 0x0000000300007212 */ /* 0x000fe200078ec0ff */
[----:B------:R-:W-:-:S04]  /*258d0*/  IMAD.MOV.U32 R3, RZ, RZ, 0x0 ;  /* 0x00000000ff037424 */ /* 0x000fc800078e00ff */
[----:B------:R-:W-:Y:S05]  /*258e0*/  RET.REL.NODEC R2 `(_ZN7cutlass13device_kernelIN5flash19enable_sm80_to_sm89INS1_16FlashAttnFwdSm80INS1_25CollectiveMainloopFwdSm80ILi4ELi1ELb0EN4cute5tupleIJNS5_1CILi128EEENS7_ILi80EEENS7_ILi64EEEEEELi64ENS_10bfloat16_tEfNS_4arch4Sm80ELb1ELb0ELb1ELb1ELb1ELb1ELb1ELb1EEENS1_21CollectiveEpilogueFwdINS6_IJS8_SA_S9_EEENS6_IJNS7_ILi1EEESI_SI_EEESC_SE_Li128ELb1ELb1ELb1ELb0EEENS1_36VarlenDynamicPersistentTileSchedulerILi128ELi80ELi128ELi128ELb1ELb1ELb0ELb1ELb1ELb1EEEEEEEEEvNT_6ParamsE) ;  /* 0xfffda71002007950 */ /* 0x000fea0003c3ffff */
.L_x_1908:
        /* <DEDUP_REMOVED lines=9> */
.L_x_3848:


//--------------------- .text._ZN7cutlass13device_kernelIN5flash19enable_sm80_to_sm89INS1_16FlashAttnFwdSm80INS1_25CollectiveMainloopFwdSm80ILi4ELi1ELb0EN4cute5tupleIJNS5_1CILi128EEENS7_ILi112EEENS7_ILi64EEEEEELi64ENS_10bfloat16_tEfNS_4arch4Sm80ELb0ELb0ELb0ELb0ELb1ELb0ELb1ELb1EEENS1_21CollectiveEpilogueFwdINS6_IJS8_SA_S9_EEENS6_IJNS7_ILi1EEESI_SI_EEESC_SE_Li128ELb0ELb1ELb1ELb0EEENS1_19SingleTileSchedulerILb0ELb1ELb1ELi128EEEEEEEEEvNT_6ParamsE --------------------------
	.section	.text._ZN7cutlass13device_kernelIN5flash19enable_sm80_to_sm89INS1_16FlashAttnFwdSm80INS1_25CollectiveMainloopFwdSm80ILi4ELi1ELb0EN4cute5tupleIJNS5_1CILi128EEENS7_ILi112EEENS7_ILi64EEEEEELi64ENS_10bfloat16_tEfNS_4arch4Sm80ELb0ELb0ELb0ELb0ELb1ELb0ELb1ELb1EEENS1_21CollectiveEpilogueFwdINS6_IJS8_SA_S9_EEENS6_IJNS7_ILi1EEESI_SI_EEESC_SE_Li128ELb0ELb1ELb1ELb0EEENS1_19SingleTileSchedulerILb0ELb1ELb1ELi128EEEEEEEEEvNT_6ParamsE,"ax",@progbits
	.sectioninfo	@"SHI_REGISTERS=255"
	.align	128
.text._ZN7cutlass13device_kernelIN5flash19enable_sm80_to_sm89INS1_16FlashAttnFwdSm80INS1_25CollectiveMainloopFwdSm80ILi4ELi1ELb0EN4cute5tupleIJNS5_1CILi128EEENS7_ILi112EEENS7_ILi64EEEEEELi64ENS_10bfloat16_tEfNS_4arch4Sm80ELb0ELb0ELb0ELb0ELb1ELb0ELb1ELb1EEENS1_21CollectiveEpilogueFwdINS6_IJS8_SA_S9_EEENS6_IJNS7_ILi1EEESI_SI_EEESC_SE_Li128ELb0ELb1ELb1ELb0EEENS1_19SingleTileSchedulerILb0ELb1ELb1ELi128EEEEEEEEEvNT_6ParamsE:
        .type           _ZN7cutlass13device_kernelIN5flash19enable_sm80_to_sm89INS1_16FlashAttnFwdSm80INS1_25CollectiveMainloopFwdSm80ILi4ELi1ELb0EN4cute5tupleIJNS5_1CILi128EEENS7_ILi112EEENS7_ILi64EEEEEELi64ENS_10bfloat16_tEfNS_4arch4Sm80ELb0ELb0ELb0ELb0ELb1ELb0ELb1ELb1EEENS1_21CollectiveEpilogueFwdINS6_IJS8_SA_S9_EEENS6_IJNS7_ILi1EEESI_SI_EEESC_SE_Li128ELb0ELb1ELb1ELb0EEENS1_19SingleTileSchedulerILb0ELb1ELb1ELi128EEEEEEEEEvNT_6ParamsE,@function
        .size           _ZN7cutlass13device_kernelIN5flash19enable_sm80_to_sm89INS1_16FlashAttnFwdSm80INS1_25CollectiveMainloopFwdSm80ILi4ELi1ELb0EN4cute5tupleIJNS5_1CILi128EEENS7_ILi112EEENS7_ILi64EEEEEELi64ENS_10bfloat16_tEfNS_4arch4Sm80ELb0ELb0ELb0ELb0ELb1ELb0ELb1ELb1EEENS1_21CollectiveEpilogueFwdINS6_IJS8_SA_S9_EEENS6_IJNS7_ILi1EEESI_SI_EEESC_SE_Li128ELb0ELb1ELb1ELb0EEENS1_19SingleTileSchedulerILb0ELb1ELb1ELi128EEEEEEEEEvNT_6ParamsE,(.L_x_3853 - _ZN7cutlass13device_kernelIN5flash19enable_sm80_to_sm89INS1_16FlashAttnFwdSm80INS1_25CollectiveMainloopFwdSm80ILi4ELi1ELb0EN4cute5tupleIJNS5_1CILi128EEENS7_ILi112EEENS7_ILi64EEEEEELi64ENS_10bfloat16_tEfNS_4arch4Sm80ELb0ELb0ELb0ELb0ELb1ELb0ELb1ELb1EEENS1_21CollectiveEpilogueFwdINS6_IJS8_SA_S9_EEENS6_IJNS7_ILi1EEESI_SI_EEESC_SE_Li128ELb0ELb1ELb1ELb0EEENS1_19SingleTileSchedulerILb0ELb1ELb1ELi128EEEEEEEEEvNT_6ParamsE)
        .other          _ZN7cutlass13device_kernelIN5flash19enable_sm80_to_sm89INS1_16FlashAttnFwdSm80INS1_25CollectiveMainloopFwdSm80ILi4ELi1ELb0EN4cute5tupleIJNS5_1CILi128EEENS7_ILi112EEENS7_ILi64EEEEEELi64ENS_10bfloat16_tEfNS_4arch4Sm80ELb0ELb0ELb0ELb0ELb1ELb0ELb1ELb1EEENS1_21CollectiveEpilogueFwdINS6_IJS8_SA_S9_EEENS6_IJNS7_ILi1EEESI_SI_EEESC_SE_Li128ELb0ELb1ELb1ELb0EEENS1_19SingleTileSchedulerILb0ELb1ELb1ELi128EEEEEEEEEvNT_6ParamsE,@"STO_CUDA_ENTRY STV_DEFAULT"
_ZN7cutlass13device_kernelIN5flash19enable_sm80_to_sm89INS1_16FlashAttnFwdSm80INS1_25CollectiveMainloopFwdSm80ILi4ELi1ELb0EN4cute5tupleIJNS5_1CILi128EEENS7_ILi112EEENS7_ILi64EEEEEELi64ENS_10bfloat16_tEfNS_4arch4Sm80ELb0ELb0ELb0ELb0ELb1ELb0ELb1ELb1EEENS1_21CollectiveEpilogueFwdINS6_IJS8_SA_S9_EEENS6_IJNS7_ILi1EEESI_SI_EEESC_SE_Li128ELb0ELb1ELb1ELb0EEENS1_19SingleTileSchedulerILb0ELb1ELb1ELi128EEEEEEEEEvNT_6ParamsE:
        /* <DEDUP_REMOVED lines=18> */
.L_x_1909:
[----:B------:R-:W-:Y:S02]  /*0120*/  ULDC.64 UR4, c[0x0][0x550] ;  /* 0x0001540000047ab9 */ /* 0x000fe40000000a00 */
[----:B------:R-:W-:Y:S02]  /*0130*/  UISETP.NE.AND UP0, UPT, UR4, 0x1, UPT ;  /* 0x000000010400788c */ /* 0x000fe4000bf05270 */
[----:B------:R-:W-:-:S02]  /*0140*/  UIMAD.WIDE.U32 UR8, UR7, UR5, URZ ;  /* 0x00000005070872a5 */ /* 0x000fc4000f8e003f */
[----:B------:R-:W-:Y:S02]  /*0150*/  ULDC UR4, c[0x0][0x558] ;  /* 0x0001560000047ab9 */ /* 0x000fe40000000800 */
[----:B------:R-:W-:-:S05]  /*0160*/  UMOV UR10, UR7 ;  /* 0x00000007000a7c82 */ /* 0x000fca0008000000 */
[----:B------:R-:W-:-:S03]  /*0170*/  @UP0 USHF.R.U32.HI UR10, URZ, UR4, UR9 ;  /* 0x000000043f0a0299 */ /* 0x000fc60008011609 */
.L_x_1910:
        /* <DEDUP_REMOVED lines=65> */
.L_x_1911:
        /* <DEDUP_REMOVED lines=101> */
[C---:B------:R-:W-:Y:S01]  /*0be0*/  IMAD R4, R5.reuse, c[0x0][0x1ac], R0 ;  /* 0x00006b0005047a24 */ /* 0x040fe200078e0200 */
        /* <DEDUP_REMOVED lines=33> */
.L_x_1914:
[----:B---3--:R-:W-:Y:S05]  /*0e00*/  BSYNC B0 ;  /* 0x0000000000007941 */ /* 0x008fea0003800000 */
.L_x_1913:
        /* <DEDUP_REMOVED lines=11> */
.L_x_1916:
[----:B------:R-:W-:Y:S05]  /*0ec0*/  BSYNC B0 ;  /* 0x0000000000007941 */ /* 0x000fea0003800000 */
.L_x_1915:
        /* <DEDUP_REMOVED lines=11> */
.L_x_1918:
[----:B------:R-:W-:Y:S05]  /*0f80*/  BSYNC B0 ;  /* 0x0000000000007941 */ /* 0x000fea0003800000 */
.L_x_1917:
        /* <DEDUP_REMOVED lines=11> */
.L_x_1920:
[----:B------:R-:W-:Y:S05]  /*1040*/  BSYNC B0 ;  /* 0x0000000000007941 */ /* 0x000fea0003800000 */
.L_x_1919:
        /* <DEDUP_REMOVED lines=11> */
.L_x_1922:
[----:B------:R-:W-:Y:S05]  /*1100*/  BSYNC B0 ;  /* 0x0000000000007941 */ /* 0x000fea0003800000 */
.L_x_1921:
        /* <DEDUP_REMOVED lines=11> */
.L_x_1924:
[----:B------:R-:W-:Y:S05]  /*11c0*/  BSYNC B0 ;  /* 0x0000000000007941 */ /* 0x000fea0003800000 */
.L_x_1923:
        /* <DEDUP_REMOVED lines=11> */
.L_x_1926:
[----:B------:R-:W-:Y:S05]  /*1280*/  BSYNC B0 ;  /* 0x0000000000007941 */ /* 0x000fea0003800000 */
.L_x_1925:
[----:B-1-3--:R-:W1:Y:S01]  /*1290*/  SHFL.IDX PT, R8, R8, 0x7, 0x181f ;  /* 0x00f81f0008087f89 */ /* 0x00ae6200000e0000 */
[----:B------:R-:W-:Y:S01]  /*12a0*/  UMOV UR6, 0x70 ;  /* 0x0000007000067882 */ /* 0x000fe20000000000 */
[----:B------:R-:W-:Y:S01]  /*12b0*/  IMAD.MOV.U32 R0, RZ, RZ, c[0x0][0x2b8] ;  /* 0x0000ae00ff007624 */ /* 0x000fe200078e00ff */
[----:B------:R-:W-:Y:S01]  /*12c0*/  UIMAD UR6, UR7, UR6, -0x70 ;  /* 0xffffff90070674a4 */ /* 0x000fe2000f8e0206 */
[----:B------:R3:W5:Y:S01]  /*12d0*/  SHFL.IDX PT, R9, R5, 0x7, 0x181f ;  /* 0x00f81f0005097f89 */ /* 0x00076200000e0000 */
[----:B------:R-:W-:Y:S01]  /*12e0*/  IMAD.SHL.U32 R248, R10, 0x2, RZ ;  /* 0x000000020af87824 */ /* 0x000fe200078e00ff */
[----:B------:R-:W-:Y:S01]  /*12f0*/  USHF.R.S32.HI UR18, URZ, 0x1f, UR14 ;  /* 0x0000001f3f127899 */ /* 0x000fe2000801140e */
[----:B------:R-:W-:Y:S01]  /*1300*/  ISETP.NE.AND P5, PT, R0, 0x1, PT ;  /* 0x000000010000780c */ /* 0x000fe20003fa5270 */
[----:B------:R-:W-:Y:S01]  /*1310*/  ULDC.64 UR4, c[0x0][0x2b0] ;  /* 0x0000ac0000047ab9 */ /* 0x000fe20000000a00 */
[----:B------:R-:W-:Y:S01]  /*1320*/  IADD3 R0, R225, UR6, RZ ;  /* 0x00000006e1007c10 */ /* 0x000fe2000fffe0ff */
[----:B------:R-:W-:Y:S01]  /*1330*/  UIMAD UR18, UR18, UR4, URZ ;  /* 0x00000004121272a4 */ /* 0x000fe2000f8e023f */
[----:B------:R-:W-:Y:S01]  /*1340*/  IMAD.MOV.U32 R247, RZ, RZ, RZ ;  /* 0x000000fffff77224 */ /* 0x000fe200078e00ff */
[----:B------:R-:W-:Y:S01]  /*1350*/  UIMAD.WIDE.U32 UR12, UR14, UR4, URZ ;  /* 0x000000040e0c72a5 */ /* 0x000fe2000f8e003f */
[C---:B------:R-:W-:Y:S01]  /*1360*/  ISETP.GE.AND P4, PT, R0.reuse, UR15, PT ;  /* 0x0000000f00007c0c */ /* 0x040fe2000bf86270 */
[----:B------:R-:W-:Y:S01]  /*1370*/  UIMAD UR14, UR14, UR5, UR18 ;  /* 0x000000050e0e72a4 */ /* 0x000fe2000f8e0212 */
[----:B--2---:R-:W-:-:S02]  /*1380*/  IADD3 R2, R0, UR9, RZ ;  /* 0x0000000900027c10 */ /* 0x004fc4000fffe0ff */
[----:B------:R-:W-:Y:S01]  /*1390*/  ISETP.GT.OR P4, PT, R225, 0x6f, P4 ;  /* 0x0000006fe100780c */ /* 0x000fe20002784670 */
[----:B------:R-:W-:Y:S02]  /*13a0*/  UIADD3 UR14, UR13, UR14, URZ ;  /* 0x0000000e0d0e7290 */ /* 0x000fe4000fffe03f */
[----:B------:R-:W-:Y:S01]  /*13b0*/  IMAD.MOV.U32 R0, RZ, RZ, R2 ;  /* 0x000000ffff007224 */ /* 0x000fe200078e0002 */
[----:B------:R-:W-:Y:S01]  /*13c0*/  ULDC.64 UR4, c[0x0][0x1e8] ;  /* 0x00007a0000047ab9 */ /* 0x000fe20000000a00 */
[----:B---3--:R-:W-:-:S04]  /*13d0*/  IADD3 R5, R11, 0x70, RZ ;  /* 0x000000700b057810 */ /* 0x008fc80007ffe0ff */
        /* <DEDUP_REMOVED lines=14> */
[----:B------:R-:W-:Y:S01]  /*14c0*/  IMAD.MOV R0, RZ, RZ, -R0 ;  /* 0x000000ffff007224 */ /* 0x000fe200078e0a00 */
[----:B------:R-:W-:Y:S01]  /*14d0*/  USHF.R.S32.HI UR11, URZ, 0x1f, UR10 ;  /* 0x0000001f3f0b7899 */ /* 0x000fe2000801140a */
[----:B------:R-:W-:Y:S01]  /*14e0*/  ISETP.GE.AND P6, PT, R28, c[0x0][0x1d4], PT ;  /* 0x000075001c007a0c */ /* 0x000fe20003fc6270 */
[----:B------:R-:W-:Y:S01]  /*14f0*/  UIMAD.WIDE.U32 UR20, UR10, UR4, URZ ;  /* 0x000000040a1472a5 */ /* 0x000fe2000f8e003f */
[----:B------:R-:W-:Y:S01]  /*1500*/  IMAD R249, R0, c[0x0][0x2b8], R2 ;  /* 0x0000ae0000f97a24 */ /* 0x000fe200078e0202 */
[----:B------:R-:W-:Y:S01]  /*1510*/  UIMAD UR18, UR11, UR4, URZ ;  /* 0x000000040b1272a4 */ /* 0x000fe2000f8e023f */
[----:B------:R-:W-:Y:S01]  /*1520*/  LEA.HI R138, R21, R224, RZ, 0x5 ;  /* 0x000000e0158a7211 */ /* 0x000fe200078f28ff */
[----:B------:R-:W-:Y:S01]  /*1530*/  UIADD3 UR19, UR7, -0x1, URZ ;  /* 0xffffffff07137890 */ /* 0x000fe2000fffe03f */
[----:B------:R-:W-:Y:S01]  /*1540*/  IMAD R5, R249, c[0x0][0x1e0], RZ ;  /* 0x00007800f9057a24 */ /* 0x000fe200078e02ff */
[----:B------:R-:W-:Y:S01]  /*1550*/  SHF.R.S32.HI R31, RZ, 0x1f, R249 ;  /* 0x0000001fff1f7819 */ /* 0x000fe200000114f9 */
[----:B------:R-:W-:Y:S01]  /*1560*/  UIMAD UR18, UR10, UR5, UR18 ;  /* 0x000000050a1272a4 */ /* 0x000fe2000f8e0212 */
[----:B------:R-:W-:Y:S01]  /*1570*/  IMAD.SHL.U32 R246, R28, 0x2, RZ ;  /* 0x000000021cf67824 */ /* 0x000fe200078e00ff */
[----:B------:R-:W-:Y:S01]  /*1580*/  UIMAD UR15, UR19, -0x70, UR15 ;  /* 0xffffff90130f78a4 */ /* 0x000fe2000f8e020f */
[----:B------:R-:W-:Y:S01]  /*1590*/  IADD3 R250, R248, 0x100, RZ ;  /* 0x00000100f8fa7810 */ /* 0x000fe20007ffe0ff */
[----:B------:R-:W-:Y:S01]  /*15a0*/  IMAD R0, R31, c[0x0][0x1e0], RZ ;  /* 0x000078001f007a24 */ /* 0x000fe200078e02ff */
[----:B------:R-:W-:-:S02]  /*15b0*/  UIADD3 UR18, UR21, UR18, URZ ;  /* 0x0000001215127290 */ /* 0x000fc4000fffe03f */
[----:B------:R-:W-:Y:S01]  /*15c0*/  ULDC.64 UR4, c[0x0][0x210] ;  /* 0x0000840000047ab9 */ /* 0x000fe20000000a00 */
[C---:B------:R-:W-:Y:S01]  /*15d0*/  IMAD R0, R249.reuse, c[0x0][0x1e4], R0 ;  /* 0x00007900f9007a24 */ /* 0x040fe200078e0200 */
[----:B------:R-:W-:Y:S01]  /*15e0*/  IADD3 R30, -R16, UR15, RZ ;  /* 0x0000000f101e7c10 */ /* 0x000fe2000fffe1ff */
[----:B------:R-:W-:Y:S02]  /*15f0*/  UIMAD UR11, UR11, UR4, URZ ;  /* 0x000000040b0b72a4 */ /* 0x000fe4000f8e023f */
[----:B------:R-:W-:Y:S01]  /*1600*/  UIMAD.WIDE.U32 UR22, UR10, UR4, URZ ;  /* 0x000000040a1672a5 */ /* 0x000fe2000f8e003f */
[C---:B------:R-:W-:Y:S01]  /*1610*/  ISETP.GE.AND P1, PT, R30.reuse, 0x1, PT ;  /* 0x000000011e00780c */ /* 0x040fe20003f26270 */
[----:B--2---:R-:W-:Y:S01]  /*1620*/  IMAD.WIDE.U32 R6, R249, c[0x0][0x1e0], RZ ;  /* 0x00007800f9067a25 */ /* 0x004fe200078e00ff */
[C---:B------:R-:W-:Y:S01]  /*1630*/  ISETP.GE.AND P3, PT, R30.reuse, 0x11, PT ;  /* 0x000000111e00780c */ /* 0x040fe20003f66270 */
[----:B------:R-:W-:Y:S01]  /*1640*/  UIMAD UR4, UR10, UR5, UR11 ;  /* 0x000000050a0472a4 */ /* 0x000fe2000f8e020b */
[----:B------:R-:W-:Y:S01]  /*1650*/  ISETP.GE.AND P2, PT, R30, 0x21, PT ;  /* 0x000000211e00780c */ /* 0x000fe20003f46270 */
[----:B------:R-:W-:Y:S01]  /*1660*/  IMAD.IADD R7, R7, 0x1, R0 ;  /* 0x0000000107077824 */ /* 0x000fe200078e0200 */
[----:B------:R-:W-:-:S02]  /*1670*/  UISETP.GT.AND UP0, UPT, UR19, UR8, UPT ;  /* 0x000000081300728c */ /* 0x000fc4000bf04270 */
[----:B------:R-:W-:Y:S01]  /*1680*/  UIADD3 UR4, UR23, UR4, URZ ;  /* 0x0000000417047290 */ /* 0x000fe2000fffe03f */
[----:B---3--:R-:W-:Y:S01]  /*1690*/  SHF.R.S32.HI R56, RZ, 0x1f, R247 ;  /* 0x0000001fff387819 */ /* 0x008fe200000114f7 */
[----:B------:R-:W-:-:S04]  /*16a0*/  IMAD.WIDE.U32 R6, R247, c[0x0][0x1f0], R6 ;  /* 0x00007c00f7067a25 */ /* 0x000fc800078e0006 */
[----:B------:R-:W-:Y:S01]  /*16b0*/  IMAD R2, R56, c[0x0][0x1f0], RZ ;  /* 0x00007c0038027a24 */ /* 0x000fe200078e02ff */
[----:B------:R-:W-:Y:S01]  /*16c0*/  IADD3 R0, P0, R6, UR20, RZ ;  /* 0x0000001406007c10 */ /* 0x000fe2000ff1e0ff */
[C---:B------:R-:W-:Y:S02]  /*16d0*/  IMAD R5, R247.reuse, c[0x0][0x1f0], R5 ;  /* 0x00007c00f7057a24 */ /* 0x040fe400078e0205 */
[----:B------:R-:W-:-:S05]  /*16e0*/  IMAD R2, R247, c[0x0][0x1f4], R2 ;  /* 0x00007d00f7027a24 */ /* 0x000fca00078e0202 */
[----:B------:R-:W-:Y:S02]  /*16f0*/  IADD3.X R6, R7, UR18, R2, P0, !PT ;  /* 0x0000001207067c10 */ /* 0x000fe400087fe402 */
[----:B------:R-:W-:-:S04]  /*1700*/  LEA R2, P0, R0, c[0x0][0x1c8], 0x1 ;  /* 0x0000720000027a11 */ /* 0x000fc800078008ff */
[----:B------:R-:W-:Y:S01]  /*1710*/  LEA.HI.X R0, R0, c[0x0][0x1cc], R6, 0x1, P0 ;  /* 0x0000730000007a11 */ /* 0x000fe200000f0c06 */
[----:B------:R-:W2:Y:S01]  /*1720*/  SHFL.IDX PT, R7, R2, RZ, 0x181f ;  /* 0x00181fff02077589 */ /* 0x000ea200000e0000 */
[----:B------:R-:W-:-:S03]  /*1730*/  IMAD.U32 R6, RZ, RZ, UR10 ;  /* 0x0000000aff067e24 */ /* 0x000fc6000f8e00ff */
[----:B-1----:R-:W1:Y:S01]  /*1740*/  SHFL.IDX PT, R8, R0, RZ, 0x181f ;  /* 0x00181fff00087589 */ /* 0x002e6200000e0000 */
[----:B------:R-:W-:-:S03]  /*1750*/  IMAD R5, R6, c[0x0][0x1e8], R5 ;  /* 0x00007a0006057a24 */ /* 0x000fc600078e0205 */
[----:B------:R-:W-:Y:S02]  /*1760*/  SHFL.IDX PT, R9, R2, 0x1, 0x181f ;  /* 0x00381f0002097f89 */ /* 0x000fe400000e0000 */
[----:B------:R-:W-:Y:S02]  /*1770*/  LEA R5, R5, c[0x0][0x1c8], 0x1 ;  /* 0x0000720005057a11 */ /* 0x000fe400078e08ff */
[----:B------:R-:W3:Y:S04]  /*1780*/  SHFL.IDX PT, R12, R2, 0x2, 0x181f ;  /* 0x00581f00020c7f89 */ /* 0x000ee800000e0000 */
[----:B------:R-:W-:Y:S04]  /*1790*/  SHFL.IDX PT, R13, R0, 0x1, 0x181f ;  /* 0x00381f00000d7f89 */ /* 0x000fe800000e0000 */
[----:B------:R-:W4:Y:S01]  /*17a0*/  SHFL.IDX PT, R17, R0, 0x2, 0x181f ;  /* 0x00581f0000117f89 */ /* 0x000f2200000e0000 */
[----:B--2---:R-:W-:-:S03]  /*17b0*/  @P1 LEA R6, P0, R28, R7, 0x1 ;  /* 0x000000071c061211 */ /* 0x004fc600078008ff */
[----:B------:R-:W2:Y:S01]  /*17c0*/  SHFL.IDX PT, R11, R2, 0x3, 0x181f ;  /* 0x00781f00020b7f89 */ /* 0x000ea200000e0000 */
[----:B-1----:R-:W-:-:S03]  /*17d0*/  @P1 LEA.HI.X R7, R28, R8, R245, 0x1, P0 ;  /* 0x000000081c071211 */ /* 0x002fc600000f0cf5 */
[----:B------:R-:W1:Y:S04]  /*17e0*/  SHFL.IDX PT, R14, R0, 0x3, 0x181f ;  /* 0x00781f00000e7f89 */ /* 0x000e6800000e0000 */
[----:B------:R-:W5:Y:S01]  /*17f0*/  SHFL.IDX PT, R10, R2, 0x4, 0x181f ;  /* 0x00981f00020a7f89 */ /* 0x000f6200000e0000 */
[----:B---3--:R-:W-:-:S03]  /*1800*/  @P2 LEA R8, P0, R28, R12, 0x1 ;  /* 0x0000000c1c082211 */ /* 0x008fc600078008ff */
[----:B------:R3:W-:Y:S01]  /*1810*/  @P1 LDGSTS.E.BYPASS.LTC128B.128 [R248+0x3900], [R6.64], !P6 ;  /* 0x0390000006f81fae */ /* 0x0007e2000f101d50 */
[----:B------:R-:W-:-:S03]  /*1820*/  ISETP.GE.AND P1, PT, R30, 0x31, PT ;  /* 0x000000311e00780c */ /* 0x000fc60003f26270 */
[----:B------:R-:W-:Y:S04]  /*1830*/  SHFL.IDX PT, R15, R5, 0x6, 0x181f ;  /* 0x00d81f00050f7f89 */ /* 0x000fe800000e0000 */
[----:B------:R-:W1:Y:S04]  /*1840*/  SHFL.IDX PT, R2, R2, 0x5, 0x181f ;  /* 0x00b81f0002027f89 */ /* 0x000e6800000e0000 */
[----:B------:R-:W1:Y:S04]  /*1850*/  SHFL.IDX PT, R5, R0, 0x4, 0x181f ;  /* 0x00981f0000057f89 */ /* 0x000e6800000e0000 */
[----:B------:R-:W1:Y:S01]  /*1860*/  SHFL.IDX PT, R12, R0, 0x5, 0x181f ;  /* 0x00b81f00000c7f89 */ /* 0x000e6200000e0000 */
[----:B---3--:R-:W-:-:S02]  /*1870*/  @P3 LEA R6, P4, R28, R9, 0x1 ;  /* 0x000000091c063211 */ /* 0x008fc400078808ff */
[C-C-:B----4-:R-:W-:Y:S02]  /*1880*/  @P2 LEA.HI.X R9, R28.reuse, R17, R245.reuse, 0x1, P0 ;  /* 0x000000111c092211 */ /* 0x150fe400000f0cf5 */
[----:B------:R-:W-:Y:S02]  /*1890*/  @P3 LEA.HI.X R7, R28, R13, R245, 0x1, P4 ;  /* 0x0000000d1c073211 */ /* 0x000fe400020f0cf5 */
[----:B------:R3:W4:Y:S01]  /*18a0*/  SHFL.IDX PT, R13, R0, 0x6, 0x181f ;  /* 0x00d81f00000d7f89 */ /* 0x00072200000e0000 */
[C---:B------:R-:W-:Y:S02]  /*18b0*/  ISETP.GE.AND P4, PT, R30.reuse, 0x41, PT ;  /* 0x000000411e00780c */ /* 0x040fe40003f86270 */
[----:B------:R-:W-:Y:S01]  /*18c0*/  SHF.R.S32.HI R17, RZ, 0x4, R20 ;  /* 0x00000004ff117819 */ /* 0x000fe20000011414 */
[----:B------:R2:W-:Y:S01]  /*18d0*/  @P3 LDGSTS.E.BYPASS.LTC128B.128 [R248+0x4100], [R6.64], !P6 ;  /* 0x0410000006f83fae */ /* 0x0005e2000f101d50 */
[----:B------:R-:W-:-:S03]  /*18e0*/  ISETP.GE.AND P3, PT, R30, 0x51, PT ;  /* 0x000000511e00780c */ /* 0x000fc60003f66270 */
[----:B------:R1:W-:Y:S01]  /*18f0*/  @P2 LDGSTS.E.BYPASS.LTC128B.128 [R248+0x4900], [R8.64], !P6 ;  /* 0x0490000008f82fae */ /* 0x0003e2000f101d50 */
[----:B------:R-:W-:Y:S02]  /*1900*/  ISETP.GE.AND P2, PT, R30, 0x61, PT ;  /* 0x000000611e00780c */ /* 0x000fe40003f46270 */
[----:B---3--:R-:W-:-:S04]  /*1910*/  LEA.HI R0, R20, R17, RZ, 0x1 ;  /* 0x0000001114007211 */ /* 0x008fc800078f08ff */
[----:B------:R-:W-:Y:S02]  /*1920*/  LOP3.LUT R0, R0, 0xfffffffe, RZ, 0xc0, !PT ;  /* 0xfffffffe00007812 */ /* 0x000fe400078ec0ff */
[----:B--2---:R-:W-:-:S04]  /*1930*/  @P1 LEA R6, P0, R28, R11, 0x1 ;  /* 0x0000000b1c061211 */ /* 0x004fc800078008ff */
[C---:B-1----:R-:W-:Y:S02]  /*1940*/  @P1 LEA.HI.X R7, R28.reuse, R14, R245, 0x1, P0 ;  /* 0x0000000e1c071211 */ /* 0x042fe400000f0cf5 */
[----:B-----5:R-:W-:-:S03]  /*1950*/  @P4 LEA R10, P0, R28, R10, 0x1 ;  /* 0x0000000a1c0a4211 */ /* 0x020fc600078008ff */
[----:B------:R1:W-:Y:S01]  /*1960*/  @P1 LDGSTS.E.BYPASS.LTC128B.128 [R248+0x5100], [R6.64], !P6 ;  /* 0x0510000006f81fae */ /* 0x0003e2000f101d50 */
[----:B------:R-:W-:Y:S01]  /*1970*/  @P3 LEA R8, P1, R28, R2, 0x1 ;  /* 0x000000021c083211 */ /* 0x000fe200078208ff */
[----:B------:R-:W-:Y:S01]  /*1980*/  IMAD.SHL.U32 R2, R18, 0x40, RZ ;  /* 0x0000004012027824 */ /* 0x000fe200078e00ff */
[C-C-:B------:R-:W-:Y:S02]  /*1990*/  @P4 LEA.HI.X R11, R28.reuse, R5, R245.reuse, 0x1, P0 ;  /* 0x000000051c0b4211 */ /* 0x140fe400000f0cf5 */
[----:B------:R-:W-:Y:S01]  /*19a0*/  @P3 LEA.HI.X R9, R28, R12, R245, 0x1, P1 ;  /* 0x0000000c1c093211 */ /* 0x000fe200008f0cf5 */
[----:B------:R-:W-:Y:S01]  /*19b0*/  IMAD.IADD R12, R17, 0x1, -R0 ;  /* 0x00000001110c7824 */ /* 0x000fe200078e0a00 */
[----:B------:R-:W-:Y:S01]  /*19c0*/  LOP3.LUT R2, R2, 0x1c0, RZ, 0xc0, !PT ;  /* 0x000001c002027812 */ /* 0x000fe200078ec0ff */
[----:B------:R2:W-:Y:S01]  /*19d0*/  @P4 LDGSTS.E.BYPASS.LTC128B.128 [R248+0x5900], [R10.64], !P6 ;  /* 0x059000000af84fae */ /* 0x0005e2000f101d50 */
[----:B------:R-:W-:Y:S02]  /*19e0*/  IMAD.SHL.U32 R0, R29, 0x40, RZ ;  /* 0x000000401d007824 */ /* 0x000fe400078e00ff */
[----:B------:R-:W-:Y:S01]  /*19f0*/  IMAD.SHL.U32 R5, R12, 0x8, RZ ;  /* 0x000000080c057824 */ /* 0x000fe200078e00ff */
[----:B------:R3:W-:Y:S02]  /*1a00*/  @P3 LDGSTS.E.BYPASS.LTC128B.128 [R248+0x6100], [R8.64], !P6 ;  /* 0x0610000008f83fae */ /* 0x0007e4000f101d50 */
[----:B------:R-:W-:-:S02]  /*1a10*/  LOP3.LUT R0, R0, 0x1c0, RZ, 0xc0, !PT ;  /* 0x000001c000007812 */ /* 0x000fc400078ec0ff */
[----:B-1----:R-:W-:-:S04]  /*1a20*/  @P2 LEA R6, P0, R28, R15, 0x1 ;  /* 0x0000000f1c062211 */ /* 0x002fc800078008ff */
[C-C-:B----4-:R-:W-:Y:S02]  /*1a30*/  @P2 LEA.HI.X R7, R28.reuse, R13, R245.reuse, 0x1, P0 ;  /* 0x0000000d1c072211 */ /* 0x150fe400000f0cf5 */
[----:B------:R-:W-:Y:S02]  /*1a40*/  LOP3.LUT P0, RZ, R29, 0x2, RZ, 0xc0, !PT ;  /* 0x000000021dff7812 */ /* 0x000fe4000780c0ff */
[C---:B------:R-:W-:Y:S01]  /*1a50*/  SHF.L.U64.HI R245, R28.reuse, 0x1, R245 ;  /* 0x000000011cf57819 */ /* 0x040fe200000102f5 */
[----:B------:R1:W-:Y:S01]  /*1a60*/  @P2 LDGSTS.E.BYPASS.LTC128B.128 [R248+0x6900], [R6.64], !P6 ;  /* 0x0690000006f82fae */ /* 0x0003e2000f101d50 */
[----:B------:R-:W-:Y:S01]  /*1a70*/  ISETP.GE.AND P2, PT, R28, c[0x0][0x1d4], PT ;  /* 0x000075001c007a0c */ /* 0x000fe20003f46270 */
[----:B---3--:R-:W-:Y:S02]  /*1a80*/  IMAD.SHL.U32 R8, R16, 0x8, RZ ;  /* 0x0000000810087824 */ /* 0x008fe400078e00ff */
[----:B------:R-:W0:Y:S01]  /*1a90*/  LDGDEPBAR ;  /* 0x00000000000079af */ /* 0x000e220000000000 */
[----:B------:R-:W-:-:S02]  /*1aa0*/  ISETP.LT.OR P4, PT, R30, 0x1, P2 ;  /* 0x000000011e00780c */ /* 0x000fc40001781670 */
[----:B------:R-:W-:Y:S02]  /*1ab0*/  ISETP.LT.OR P1, PT, R30, 0x11, P2 ;  /* 0x000000111e00780c */ /* 0x000fe40001721670 */
[----:B------:R-:W-:Y:S02]  /*1ac0*/  LOP3.LUT R8, R0, 0x8, R8, 0xf8, !PT ;  /* 0x0000000800087812 */ /* 0x000fe400078ef808 */
[----:B-1----:R-:W-:Y:S01]  /*1ad0*/  SHF.R.U32.HI R6, RZ, 0x3, R0 ;  /* 0x00000003ff067819 */ /* 0x002fe20000011600 */
[----:B------:R-:W-:-:S04]  /*1ae0*/  DEPBAR.LE SB0, 0x1 ;  /* 0x000080400000791a */ /* 0x000fc80000000000 */
[----:B------:R-:W-:-:S04]  /*1af0*/  DEPBAR.LE SB0, 0x0 ;  /* 0x000080000000791a */ /* 0x000fc80000000000 */
[----:B------:R-:W-:Y:S01]  /*1b00*/  LOP3.LUT R7, R2, 0x8, R5, 0xf8, !PT ;  /* 0x0000000802077812 */ /* 0x000fe200078ef805 */
[----:B------:R-:W-:Y:S01]  /*1b10*/  IMAD.SHL.U32 R5, R19, 0x40, RZ ;  /* 0x0000004013057824 */ /* 0x000fe200078e00ff */
[----:B------:R-:W-:Y:S01]  /*1b20*/  SHF.R.U32.HI R2, RZ, 0x3, R2 ;  /* 0x00000003ff027819 */ /* 0x000fe20000011602 */
[----:B------:R-:W-:Y:S01]  /*1b30*/  IMAD.SHL.U32 R0, R138, 0x20, RZ ;  /* 0x000000208a007824 */ /* 0x000fe200078e00ff */
[----:B------:R-:W-:Y:S02]  /*1b40*/  LOP3.LUT R6, R8, R6, RZ, 0x3c, !PT ;  /* 0x0000000608067212 */ /* 0x000fe400078e3cff */
[----:B------:R-:W-:Y:S02]  /*1b50*/  LOP3.LUT R137, R7, R2, RZ, 0x3c, !PT ;  /* 0x0000000207897212 */ /* 0x000fe400078e3cff */
[----:B------:R-:W-:Y:S02]  /*1b60*/  LOP3.LUT R136, R5, 0xfffffe00, RZ, 0xc0, !PT ;  /* 0xfffffe0005887812 */ /* 0x000fe400078ec0ff */
[----:B------:R-:W-:Y:S01]  /*1b70*/  LOP3.LUT R2, R0, 0x7ffffc00, RZ, 0xc0, !PT ;  /* 0x7ffffc0000027812 */ /* 0x000fe200078ec0ff */
[----:B------:R-:W-:-:S02]  /*1b80*/  IMAD R0, R12, 0x200, R6 ;  /* 0x000002000c007824 */ /* 0x000fc400078e0206 */
[----:B------:R-:W-:Y:S01]  /*1b90*/  IMAD.WIDE.U32 R6, R249, c[0x0][0x208], RZ ;  /* 0x00008200f9067a25 */ /* 0x000fe200078e00ff */
[----:B------:R-:W-:-:S03]  /*1ba0*/  IADD3 R2, R137, R136, R2 ;  /* 0x0000008889027210 */ /* 0x000fc60007ffe002 */
[----:B------:R-:W-:Y:S01]  /*1bb0*/  IMAD.SHL.U32 R139, R0, 0x2, RZ ;  /* 0x00000002008b7824 */ /* 0x000fe200078e00ff */
[----:B------:R-:W-:Y:S01]  /*1bc0*/  BAR.SYNC.DEFER_BLOCKING 0x0 ;  /* 0x0000000000007b1d */ /* 0x000fe20000010000 */
[----:B------:R-:W-:Y:S02]  /*1bd0*/  IMAD.SHL.U32 R234, R2, 0x2, RZ ;  /* 0x0000000202ea7824 */ /* 0x000fe400078e00ff */
[----:B------:R-:W-:Y:S01]  /*1be0*/  IMAD R2, R56, c[0x0][0x218], RZ ;  /* 0x0000860038027a24 */ /* 0x000fe200078e02ff */
[----:B------:R-:W-:Y:S01]  /*1bf0*/  IADD3 R0, R139, 0x3900, RZ ;  /* 0x000039008b007810 */ /* 0x000fe20007ffe0ff */
[----:B------:R-:W-:Y:S01]  /*1c00*/  IMAD R237, R3, 0x2, R234 ;  /* 0x0000000203ed7824 */ /* 0x000fe200078e02ea */
[----:B------:R-:W-:Y:S01]  /*1c10*/  IADD3 R238, R139, 0x3920, RZ ;  /* 0x000039208bee7810 */ /* 0x000fe20007ffe0ff */
[----:B------:R-:W-:Y:S01]  /*1c20*/  IMAD R2, R247, c[0x0][0x21c], R2 ;  /* 0x00008700f7027a24 */ /* 0x000fe200078e0202 */
[----:B------:R-:W-:Y:S01]  /*1c30*/  @P0 IADD3 R238, R0, -0x20, RZ ;  /* 0xffffffe000ee0810 */ /* 0x000fe20007ffe0ff */
[----:B------:R-:W-:-:S02]  /*1c40*/  IMAD R0, R31, c[0x0][0x208], RZ ;  /* 0x000082001f007a24 */ /* 0x000fc400078e02ff */
[----:B------:R-:W-:Y:S01]  /*1c50*/  IMAD R235, R4, 0x2, R234 ;  /* 0x0000000204eb7824 */ /* 0x000fe200078e02ea */
[C---:B------:R-:W-:Y:S01]  /*1c60*/  IADD3 R244, R238.reuse, 0x800, RZ ;  /* 0x00000800eef47810 */ /* 0x040fe20007ffe0ff */
[----:B------:R-:W-:Y:S01]  /*1c70*/  IMAD R0, R249, c[0x0][0x20c], R0 ;  /* 0x00008300f9007a24 */ /* 0x000fe200078e0200 */
[C---:B------:R-:W-:Y:S01]  /*1c80*/  IADD3 R243, R238.reuse, 0x1000, RZ ;  /* 0x00001000eef37810 */ /* 0x040fe20007ffe0ff */
[----:B------:R-:W-:Y:S01]  /*1c90*/  IMAD R236, R3, 0x2, R235 ;  /* 0x0000000203ec7824 */ /* 0x000fe200078e02eb */
[C---:B------:R-:W-:Y:S01]  /*1ca0*/  IADD3 R242, R238.reuse, 0x1800, RZ ;  /* 0x00001800eef27810 */ /* 0x040fe20007ffe0ff */
[----:B------:R-:W-:Y:S01]  /*1cb0*/  IMAD.IADD R7, R7, 0x1, R0 ;  /* 0x0000000107077824 */ /* 0x000fe200078e0200 */
[C---:B------:R-:W-:Y:S02]  /*1cc0*/  IADD3 R241, R238.reuse, 0x2000, RZ ;  /* 0x00002000eef17810 */ /* 0x040fe40007ffe0ff */
[C---:B------:R-:W-:Y:S01]  /*1cd0*/  IADD3 R240, R238.reuse, 0x2800, RZ ;  /* 0x00002800eef07810 */ /* 0x040fe20007ffe0ff */
[----:B------:R-:W-:Y:S01]  /*1ce0*/  IMAD.WIDE.U32 R6, R247, c[0x0][0x218], R6 ;  /* 0x00008600f7067a25 */ /* 0x000fe200078e0006 */
[----:B------:R-:W-:Y:S01]  /*1cf0*/  IADD3 R239, R238, 0x3000, RZ ;  /* 0x00003000eeef7810 */ /* 0x000fe20007ffe0ff */
[----:B--2---:R-:W-:Y:S03]  /*1d00*/  LDSM.16.M88.4 R8, [R234+0x9100] ;  /* 0x00910000ea08783b */ /* 0x004fe60000000200 */
[----:B------:R-:W-:Y:S01]  /*1d10*/  IADD3 R0, P0, R6, UR22, RZ ;  /* 0x0000001606007c10 */ /* 0x000fe2000ff1e0ff */
[----:B------:R-:W1:Y:S03]  /*1d20*/  LDSM.16.M88.4 R32, [R139+0x3900] ;  /* 0x003900008b20783b */ /* 0x000e660000000200 */
[----:B------:R-:W-:Y:S01]  /*1d30*/  IADD3.X R6, R7, UR4, R2, P0, !PT ;  /* 0x0000000407067c10 */ /* 0x000fe200087fe402 */
[----:B------:R-:W2:Y:S01]  /*1d40*/  LDSM.16.M88.4 R24, [R139+0x4100] ;  /* 0x004100008b18783b */ /* 0x000ea20000000200 */
[----:B------:R-:W-:-:S03]  /*1d50*/  LEA R2, P0, R0, c[0x0][0x1f8], 0x1 ;  /* 0x00007e0000027a11 */ /* 0x000fc600078008ff */
[----:B------:R-:W3:Y:S01]  /*1d60*/  LDSM.16.M88.4 R20, [R139+0x4900] ;  /* 0x004900008b14783b */ /* 0x000ee20000000200 */
[----:B------:R-:W-:-:S03]  /*1d70*/  LEA.HI.X R0, R0, c[0x0][0x1fc], R6, 0x1, P0 ;  /* 0x00007f0000007a11 */ /* 0x000fc600000f0c06 */
[----:B------:R-:W4:Y:S04]  /*1d80*/  LDSM.16.M88.4 R16, [R139+0x5100] ;  /* 0x005100008b10783b */ /* 0x000f280000000200 */
[----:B------:R-:W5:Y:S04]  /*1d90*/  LDSM.16.M88.4 R36, [R139+0x5900] ;  /* 0x005900008b24783b */ /* 0x000f680000000200 */
[----:B------:R-:W4:Y:S04]  /*1da0*/  LDSM.16.M88.4 R40, [R139+0x6100] ;  /* 0x006100008b28783b */ /* 0x000f280000000200 */
[----:B------:R-:W4:Y:S04]  /*1db0*/  LDSM.16.M88.4 R44, [R139+0x6900] ;  /* 0x006900008b2c783b */ /* 0x000f280000000200 */
[----:B------:R-:W5:Y:S04]  /*1dc0*/  LDSM.16.M88.4 R12, [R234+0x7100] ;  /* 0x00710000ea0c783b */ /* 0x000f680000000200 */
[----:B------:R-:W3:Y:S04]  /*1dd0*/  SHFL.IDX PT, R5, R2, RZ, 0x181f ;  /* 0x00181fff02057589 */ /* 0x000ee800000e0000 */
[----:B------:R-:W-:Y:S01]  /*1de0*/  SHFL.IDX PT, R6, R2, 0x1, 0x181f ;  /* 0x00381f0002067f89 */ /* 0x000fe200000e0000 */
[C---:B-1----:R-:W-:Y:S03]  /*1df0*/  HMMA.16816.F32.BF16 R52, R8.reuse, R32, RZ ;  /* 0x000000200834723c */ /* 0x042fe600000418ff */
[----:B------:R-:W-:Y:S04]  /*1e00*/  SHFL.IDX PT, R7, R2, 0x2, 0x181f ;  /* 0x00581f0002077f89 */ /* 0x000fe800000e0000 */
[----:B------:R-:W-:Y:S01]  /*1e10*/  LDSM.16.M88.4 R76, [R238+0x1000] ;  /* 0x00100000ee4c783b */ /* 0x000fe20000000200 */
[C---:B--2---:R-:W-:Y:S03]  /*1e20*/  HMMA.16816.F32.BF16 R60, R8.reuse, R24, RZ ;  /* 0x00000018083c723c */ /* 0x044fe600000418ff */
[----:B------:R-:W-:Y:S04]  /*1e30*/  LDSM.16.M88.4 R48, [R238+0x1800] ;  /* 0x00180000ee30783b */ /* 0x000fe80000000200 */
[----:B------:R-:W-:Y:S01]  /*1e40*/  LDSM.16.M88.4 R80, [R238+0x800] ;  /* 0x00080000ee50783b */ /* 0x000fe20000000200 */
[C---:B---3--:R-:W-:Y:S03]  /*1e50*/  HMMA.16816.F32.BF16 R64, R8.reuse, R20, RZ ;  /* 0x000000140840723c */ /* 0x048fe600000418ff */
[----:B------:R-:W-:Y:S05]  /*1e60*/  LDSM.16.M88.4 R84, [R238] ;  /* 0x00000000ee54783b */ /* 0x000fea0000000200 */
[C---:B----4-:R-:W-:Y:S08]  /*1e70*/  HMMA.16816.F32.BF16 R68, R8.reuse, R16, RZ ;  /* 0x000000100844723c */ /* 0x050ff000000418ff */
[C---:B-----5:R-:W-:Y:S08]  /*1e80*/  HMMA.16816.F32.BF16 R96, R8.reuse, R36, RZ ;  /* 0x000000240860723c */ /* 0x060ff000000418ff */
[C---:B------:R-:W-:Y:S08]  /*1e90*/  HMMA.16816.F32.BF16 R92, R8.reuse, R40, RZ ;  /* 0x00000028085c723c */ /* 0x040ff000000418ff */
[C---:B------:R-:W-:Y:S08]  /*1ea0*/  HMMA.16816.F32.BF16 R72, R8.reuse, R44, RZ ;  /* 0x0000002c0848723c */ /* 0x040ff000000418ff */
[C---:B------:R-:W-:Y:S08]  /*1eb0*/  HMMA.16816.F32.BF16 R104, R8.reuse, R34, RZ ;  /* 0x000000220868723c */ /* 0x040ff000000418ff */
[C---:B------:R-:W-:Y:S08]  /*1ec0*/  HMMA.16816.F32.BF16 R88, R8.reuse, R26, RZ ;  /* 0x0000001a0858723c */ /* 0x040ff000000418ff */
[C---:B------:R-:W-:Y:S08]  /*1ed0*/  HMMA.16816.F32.BF16 R100, R8.reuse, R22, RZ ;  /* 0x000000160864723c */ /* 0x040ff000000418ff */
[C---:B------:R-:W-:Y:S08]  /*1ee0*/  HMMA.16816.F32.BF16 R116, R8.reuse, R18, RZ ;  /* 0x000000120874723c */ /* 0x040ff000000418ff */
[C---:B------:R-:W-:Y:S08]  /*1ef0*/  HMMA.16816.F32.BF16 R112, R8.reuse, R38, RZ ;  /* 0x000000260870723c */ /* 0x040ff000000418ff */
[C---:B------:R-:W-:Y:S08]  /*1f00*/  HMMA.16816.F32.BF16 R108, R8.reuse, R42, RZ ;  /* 0x0000002a086c723c */ /* 0x040ff000000418ff */
[----:B------:R-:W-:Y:S01]  /*1f10*/  HMMA.16816.F32.BF16 R120, R8, R46, RZ ;  /* 0x0000002e0878723c */ /* 0x000fe200000418ff */
[----:B------:R-:W1:Y:S04]  /*1f20*/  SHFL.IDX PT, R8, R0, RZ, 0x181f ;  /* 0x00181fff00087589 */ /* 0x000e6800000e0000 */
[----:B------:R-:W-:Y:S03]  /*1f30*/  SHFL.IDX PT, R10, R0, 0x1, 0x181f ;  /* 0x00381f00000a7f89 */ /* 0x000fe600000e0000 */
[C---:B------:R-:W-:Y:S01]  /*1f40*/  HMMA.16816.F32.BF16 R168, R12.reuse, R32, RZ ;  /* 0x000000200ca8723c */ /* 0x040fe200000418ff */
[----:B------:R-:W-:Y:S04]  /*1f50*/  SHFL.IDX PT, R9, R2, 0x3, 0x181f ;  /* 0x00781f0002097f89 */ /* 0x000fe800000e0000 */
[----:B------:R-:W-:Y:S03]  /*1f60*/  SHFL.IDX PT, R11, R2, 0x4, 0x181f ;  /* 0x00981f00020b7f89 */ /* 0x000fe600000e0000 */
[C---:B------:R-:W-:Y:S01]  /*1f70*/  HMMA.16816.F32.BF16 R220, R12.reuse, R34, RZ ;  /* 0x000000220cdc723c */ /* 0x040fe200000418ff */
[----:B------:R-:W-:Y:S07]  /*1f80*/  LDSM.16.M88.4 R32, [R238+0x3000] ;  /* 0x00300000ee20783b */ /* 0x000fee0000000200 */
[C---:B------:R-:W-:Y:S01]  /*1f90*/  HMMA.16816.F32.BF16 R184, R12.reuse, R24, RZ ;  /* 0x000000180cb8723c */ /* 0x040fe200000418ff */
[----:B------:R-:W-:Y:S07]  /*1fa0*/  SHFL.IDX PT, R25, R0, 0x4, 0x181f ;  /* 0x00981f0000197f89 */ /* 0x000fee00000e0000 */
[C---:B------:R-:W-:Y:S01]  /*1fb0*/  HMMA.16816.F32.BF16 R216, R12.reuse, R26, RZ ;  /* 0x0000001a0cd8723c */ /* 0x040fe200000418ff */
[----:B------:R-:W-:Y:S07]  /*1fc0*/  SHFL.IDX PT, R26, R0, 0x5, 0x181f ;  /* 0x00b81f00001a7f89 */ /* 0x000fee00000e0000 */
[C---:B------:R-:W-:Y:S07]  /*1fd0*/  HMMA.16816.F32.BF16 R164, R12.reuse, R20, RZ ;  /* 0x000000140ca4723c */ /* 0x040fee00000418ff */
[-C--:B------:R-:W-:Y:S01]  /*1fe0*/  IADD3 R20, P3, R5, R246.reuse, RZ ;  /* 0x000000f605147210 */ /* 0x080fe20007f7e0ff */
[C---:B------:R-:W-:Y:S01]  /*1ff0*/  HMMA.16816.F32.BF16 R212, R12.reuse, R22, RZ ;  /* 0x000000160cd4723c */ /* 0x040fe200000418ff */
[----:B------:R-:W-:Y:S03]  /*2000*/  SHFL.IDX PT, R23, R0, 0x3, 0x181f ;  /* 0x00781f0000177f89 */ /* 0x000fe600000e0000 */
[----:B-1----:R-:W-:Y:S01]  /*2010*/  IMAD.X R21, R8, 0x1, R245, P3 ;  /* 0x0000000108157824 */ /* 0x002fe200018e06f5 */
[----:B------:R-:W-:Y:S03]  /*2020*/  SHFL.IDX PT, R22, R2, 0x5, 0x181f ;  /* 0x00b81f0002167f89 */ /* 0x000fe600000e0000 */
[C---:B------:R-:W-:Y:S01]  /*2030*/  HMMA.16816.F32.BF16 R160, R12.reuse, R16, RZ ;  /* 0x000000100ca0723c */ /* 0x040fe200000418ff */
[----:B------:R-:W-:Y:S04]  /*2040*/  SHFL.IDX PT, R2, R2, 0x6, 0x181f ;  /* 0x00d81f0002027f89 */ /* 0x000fe800000e0000 */
[----:B------:R-:W-:Y:S03]  /*2050*/  SHFL.IDX PT, R5, R0, 0x6, 0x181f ;  /* 0x00d81f0000057f89 */ /* 0x000fe600000e0000 */
        /* <DEDUP_REMOVED lines=9> */
[----:B------:R-:W-:Y:S01]  /*20f0*/  HMMA.16816.F32.BF16 R148, R12, R46, RZ ;  /* 0x0000002e0c94723c */ /* 0x000fe200000418ff */
[----:B------:R-:W2:Y:S06]  /*2100*/  SHFL.IDX PT, R13, R0, 0x2, 0x181f ;  /* 0x00581f00000d7f89 */ /* 0x000eac00000e0000 */
[-C--:B------:R-:W-:Y:S01]  /*2110*/  IADD3 R14, P0, R6, R246.reuse, RZ ;  /* 0x000000f6060e7210 */ /* 0x080fe20007f1e0ff */
[----:B-1----:R-:W-:Y:S01]  /*2120*/  HMMA.16816.F32.BF16 R128, R16, R76, R64 ;  /* 0x0000004c1080723c */ /* 0x002fe20000041840 */
[----:B------:R-:W-:-:S03]  /*2130*/  IADD3 R12, P3, R7, R246, RZ ;  /* 0x000000f6070c7210 */ /* 0x000fc60007f7e0ff */
[----:B------:R-:W-:Y:S01]  /*2140*/  IMAD.X R15, R10, 0x1, R245, P0 ;  /* 0x000000010a0f7824 */ /* 0x000fe200000e06f5 */
[----:B------:R-:W-:-:S03]  /*2150*/  IADD3 R6, P0, R9, R246, RZ ;  /* 0x000000f609067210 */ /* 0x000fc60007f1e0ff */
[----:B------:R-:W-:Y:S02]  /*2160*/  HMMA.16816.F32.BF16 R124, R16, R48, R68 ;  /* 0x00000030107c723c */ /* 0x000fe40000041844 */
[----:B------:R-:W-:Y:S01]  /*2170*/  IMAD.X R7, R23, 0x1, R245, P0 ;  /* 0x0000000117077824 */ /* 0x000fe200000e06f5 */
[----:B------:R-:W-:-:S05]  /*2180*/  IADD3 R22, P0, R22, R246, RZ ;  /* 0x000000f616167210 */ /* 0x000fca0007f1e0ff */
[--C-:B------:R-:W-:Y:S01]  /*2190*/  IMAD.X R23, R26, 0x1, R245.reuse, P0 ;  /* 0x000000011a177824 */ /* 0x100fe200000e06f5 */
[C---:B------:R-:W-:Y:S01]  /*21a0*/  ISETP.LT.OR P0, PT, R30.reuse, 0x31, P2 ;  /* 0x000000311e00780c */ /* 0x040fe20001701670 */
[--C-:B--2---:R-:W-:Y:S01]  /*21b0*/  IMAD.X R13, R13, 0x1, R245.reuse, P3 ;  /* 0x000000010d0d7824 */ /* 0x104fe200018e06f5 */
[----:B------:R-:W-:Y:S01]  /*21c0*/  IADD3 R24, P3, R11, R246, RZ ;  /* 0x000000f60b187210 */ /* 0x000fe20007f7e0ff */
[----:B------:R-:W-:Y:S01]  /*21d0*/  IMAD.MOV.U32 R0, RZ, RZ, 0x40 ;  /* 0x00000040ff007424 */ /* 0x000fe200078e00ff */
[----:B------:R-:W1:Y:S01]  /*21e0*/  LDSM.16.M88.4 R8, [R237+0x7100] ;  /* 0x00710000ed08783b */ /* 0x000e620000000200 */
[----:B------:R-:W-:Y:S02]  /*21f0*/  HMMA.16816.F32.BF16 R44, R16, R32, R72 ;  /* 0x00000020102c723c */ /* 0x000fe40000041848 */
[----:B------:R-:W-:Y:S01]  /*2200*/  IMAD.X R25, R25, 0x1, R245, P3 ;  /* 0x0000000119197824 */ /* 0x000fe200018e06f5 */
[C---:B------:R-:W-:Y:S01]  /*2210*/  ISETP.LT.OR P3, PT, R30.reuse, 0x21, P2 ;  /* 0x000000211e00780c */ /* 0x040fe20001761670 */
[----:B------:R-:W-:Y:S01]  /*2220*/  @!PT LDS RZ, [RZ] ;  /* 0x00000000fffff984 */ /* 0x000fe20000000800 */
[----:B------:R-:W-:Y:S01]  /*2230*/  @!PT LDS RZ, [RZ] ;  /* 0x00000000fffff984 */ /* 0x000fe20000000800 */
[----:B------:R-:W-:Y:S01]  /*2240*/  @!PT LDS RZ, [RZ] ;  /* 0x00000000fffff984 */ /* 0x000fe20000000800 */
[----:B------:R2:W-:Y:S01]  /*2250*/  LDGSTS.E.BYPASS.LTC128B.128 [R248+0x100], [R20.64], !P4 ;  /* 0x0010000014f87fae */ /* 0x0005e2000e101d50 */
[----:B------:R-:W-:-:S03]  /*2260*/  ISETP.LT.OR P4, PT, R30, 0x41, P2 ;  /* 0x000000411e00780c */ /* 0x000fc60001781670 */
[----:B------:R3:W-:Y:S01]  /*2270*/  LDGSTS.E.BYPASS.LTC128B.128 [R248+0x900], [R14.64], !P1 ;  /* 0x009000000ef87fae */ /* 0x0007e2000c901d50 */
[----:B------:R-:W-:Y:S01]  /*2280*/  LOP3.LUT P1, RZ, R29, 0x4, RZ, 0xc0, !PT ;  /* 0x000000041dff7812 */ /* 0x000fe2000782c0ff */
[----:B------:R-:W-:Y:S03]  /*2290*/  HMMA.16816.F32.BF16 R204, R16, R78, R100 ;  /* 0x0000004e10cc723c */ /* 0x000fe60000041864 */
[----:B------:R-:W-:-:S03]  /*22a0*/  SEL R0, R0, 0xffffffc0, !P1 ;  /* 0xffffffc000007807 */ /* 0x000fc60004800000 */
[----:B------:R3:W-:Y:S01]  /*22b0*/  LDGSTS.E.BYPASS.LTC128B.128 [R248+0x1100], [R12.64], !P3 ;  /* 0x011000000cf87fae */ /* 0x0007e2000d901d50 */
[C---:B------:R-:W-:Y:S01]  /*22c0*/  ISETP.LT.OR P3, PT, R30.reuse, 0x51, P2 ;  /* 0x000000511e00780c */ /* 0x040fe20001761670 */
[----:B------:R-:W-:Y:S01]  /*22d0*/  IMAD.IADD R233, R139, 0x1, R0 ;  /* 0x000000018be97824 */ /* 0x000fe200078e0200 */
[----:B------:R-:W-:Y:S01]  /*22e0*/  ISETP.LT.OR P2, PT, R30, 0x61, P2 ;  /* 0x000000611e00780c */ /* 0x000fe20001741670 */
[----:B------:R4:W-:Y:S01]  /*22f0*/  LDGSTS.E.BYPASS.LTC128B.128 [R248+0x1900], [R6.64], !P0 ;  /* 0x0190000006f87fae */ /* 0x0009e2000c101d50 */
[----:B------:R-:W-:Y:S01]  /*2300*/  HMMA.16816.F32.BF16 R140, R16, R84, R52 ;  /* 0x00000054108c723c */ /* 0x000fe20000041834 */
[----:B------:R-:W-:Y:S01]  /*2310*/  IMAD.IADD R232, R0, 0x1, R238 ;  /* 0x0000000100e87824 */ /* 0x000fe200078e02ee */
[----:B------:R-:W-:Y:S01]  /*2320*/  LOP3.LUT R0, R137, R136, RZ, 0xfc, !PT ;  /* 0x0000008889007212 */ /* 0x000fe200078efcff */
[----:B------:R5:W-:Y:S01]  /*2330*/  LDGSTS.E.BYPASS.LTC128B.128 [R248+0x2100], [R24.64], !P4 ;  /* 0x0210000018f87fae */ /* 0x000be2000e101d50 */
[----:B------:R-:W-:-:S04]  /*2340*/  ISETP.GT.AND P4, PT, R225, 0x6f, PT ;  /* 0x0000006fe100780c */ /* 0x000fc80003f84270 */
[C---:B------:R-:W-:Y:S01]  /*2350*/  HMMA.16816.F32.BF16 R132, R16.reuse, R80, R60 ;  /* 0x000000501084723c */ /* 0x040fe2000004183c */
[----:B------:R2:W-:Y:S07]  /*2360*/  LDGSTS.E.BYPASS.LTC128B.128 [R248+0x2900], [R22.64], !P3 ;  /* 0x0290000016f87fae */ /* 0x0005ee000d901d50 */
[C---:B------:R-:W-:Y:S08]  /*2370*/  HMMA.16816.F32.BF16 R96, R16.reuse, R40, R96 ;  /* 0x000000281060723c */ /* 0x040ff00000041860 */
[----:B---3--:R-:W-:Y:S01]  /*2380*/  HMMA.16816.F32.BF16 R12, R16, R82, R88 ;  /* 0x00000052100c723c */ /* 0x008fe20000041858 */
[----:B----4-:R-:W-:-:S05]  /*2390*/  IADD3 R6, P0, R2, R246, RZ ;  /* 0x000000f602067210 */ /* 0x010fca0007f1e0ff */
[----:B------:R-:W-:Y:S02]  /*23a0*/  IMAD.X R7, R5, 0x1, R245, P0 ;  /* 0x0000000105077824 */ /* 0x000fe400000e06f5 */
[C---:B------:R-:W-:Y:S01]  /*23b0*/  HMMA.16816.F32.BF16 R92, R16.reuse, R36, R92 ;  /* 0x00000024105c723c */ /* 0x040fe2000004185c */
[----:B------:R-:W-:Y:S02]  /*23c0*/  PLOP3.LUT P0, PT, PT, PT, UP0, 0x80, 0x0 ;  /* 0x000000000000781c */ /* 0x000fe40003f0f008 */
[----:B------:R3:W-:Y:S04]  /*23d0*/  LDGSTS.E.BYPASS.LTC128B.128 [R248+0x3100], [R6.64], !P2 ;  /* 0x0310000006f87fae */ /* 0x0007e8000d101d50 */
[----:B--2---:R-:W-:Y:S01]  /*23e0*/  LDSM.16.M88.4 R20, [R235+0x9100] ;  /* 0x00910000eb14783b */ /* 0x004fe20000000200 */
[C---:B------:R-:W-:Y:S03]  /*23f0*/  HMMA.16816.F32.BF16 R104, R16.reuse, R86, R104 ;  /* 0x000000561068723c */ /* 0x040fe60000041868 */
[----:B------:R-:W2:Y:S04]  /*2400*/  LDSM.16.M88.4 R64, [R233+0x4900] ;  /* 0x00490000e940783b */ /* 0x000ea80000000200 */
[----:B------:R-:W4:Y:S01]  /*2410*/  LDSM.16.M88.4 R68, [R233+0x4100] ;  /* 0x00410000e944783b */ /* 0x000f220000000200 */
[C---:B------:R-:W-:Y:S03]  /*2420*/  HMMA.16816.F32.BF16 R116, R16.reuse, R50, R116 ;  /* 0x000000321074723c */ /* 0x040fe60000041874 */
[----:B------:R-:W2:Y:S04]  /*2430*/  LDSM.16.M88.4 R72, [R233+0x3900] ;  /* 0x00390000e948783b */ /* 0x000ea80000000200 */
[----:B------:R-:W2:Y:S01]  /*2440*/  LDSM.16.M88.4 R88, [R233+0x6900] ;  /* 0x00690000e958783b */ /* 0x000ea20000000200 */
[C---:B------:R-:W-:Y:S03]  /*2450*/  HMMA.16816.F32.BF16 R112, R16.reuse, R42, R112 ;  /* 0x0000002a1070723c */ /* 0x040fe60000041870 */
[----:B------:R-:W2:Y:S04]  /*2460*/  LDSM.16.M88.4 R56, [R233+0x5900] ;  /* 0x00590000e938783b */ /* 0x000ea80000000200 */
[----:B------:R-:W2:Y:S01]  /*2470*/  LDSM.16.M88.4 R52, [R233+0x6100] ;  /* 0x00610000e934783b */ /* 0x000ea20000000200 */
[C---:B------:R-:W-:Y:S03]  /*2480*/  HMMA.16816.F32.BF16 R108, R16.reuse, R38, R108 ;  /* 0x00000026106c723c */ /* 0x040fe6000004186c */
[----:B------:R-:W-:Y:S04]  /*2490*/  LDSM.16.M88.4 R60, [R233+0x5100] ;  /* 0x00510000e93c783b */ /* 0x000fe80000000200 */
[----:B------:R-:W-:Y:S01]  /*24a0*/  LDSM.16.M88.4 R28, [R232+0x2800] ;  /* 0x00280000e81c783b */ /* 0x000fe20000000200 */
[----:B------:R-:W-:Y:S03]  /*24b0*/  HMMA.16816.F32.BF16 R100, R16, R34, R120 ;  /* 0x000000221064723c */ /* 0x000fe60000041878 */
[----:B------:R-:W2:Y:S04]  /*24c0*/  LDSM.16.M88.4 R16, [R235+0x7100] ;  /* 0x00710000eb10783b */ /* 0x000ea80000000200 */
[----:B-----5:R-:W-:Y:S01]  /*24d0*/  LDSM.16.M88.4 R24, [R232+0x3000] ;  /* 0x00300000e818783b */ /* 0x020fe20000000200 */
[C---:B-1----:R-:W-:Y:S03]  /*24e0*/  HMMA.16816.F32.BF16 R120, R8.reuse, R84, R168 ;  /* 0x000000540878723c */ /* 0x042fe600000418a8 */
[----:B------:R-:W0:Y:S05]  /*24f0*/  LDGDEPBAR ;  /* 0x00000000000079af */ /* 0x000e2a0000000000 */
[C---:B------:R-:W-:Y:S08]  /*2500*/  HMMA.16816.F32.BF16 R184, R8.reuse, R80, R184 ;  /* 0x0000005008b8723c */ /* 0x040ff000000418b8 */
[C---:B------:R-:W-:Y:S08]  /*2510*/  HMMA.16816.F32.BF16 R84, R8.reuse, R86, R220 ;  /* 0x000000560854723c */ /* 0x040ff000000418dc */
[C---:B------:R-:W-:Y:S08]  /*2520*/  HMMA.16816.F32.BF16 R188, R8.reuse, R76, R164 ;  /* 0x0000004c08bc723c */ /* 0x040ff000000418a4 */
[C---:B------:R-:W-:Y:S08]  /*2530*/  HMMA.16816.F32.BF16 R196, R8.reuse, R40, R156 ;  /* 0x0000002808c4723c */ /* 0x040ff0000004189c */
[C---:B------:R-:W-:Y:S08]  /*2540*/  HMMA.16816.F32.BF16 R80, R8.reuse, R82, R216 ;  /* 0x000000520850723c */ /* 0x040ff000000418d8 */
[C---:B------:R-:W-:Y:S08]  /*2550*/  HMMA.16816.F32.BF16 R192, R8.reuse, R48, R160 ;  /* 0x0000003008c0723c */ /* 0x040ff000000418a0 */
[C---:B------:R-:W-:Y:S08]  /*2560*/  HMMA.16816.F32.BF16 R76, R8.reuse, R78, R212 ;  /* 0x0000004e084c723c */ /* 0x040ff000000418d4 */
[C---:B------:R-:W-:Y:S01]  /*2570*/  HMMA.16816.F32.BF16 R156, R8.reuse, R50, R176 ;  /* 0x00000032089c723c */ /* 0x040fe200000418b0 */
[----:B------:R-:W-:Y:S07]  /*2580*/  LDSM.16.M88.4 R48, [R232] ;  /* 0x00000000e830783b */ /* 0x000fee0000000200 */
[C---:B------:R-:W-:Y:S01]  /*2590*/  HMMA.16816.F32.BF16 R168, R8.reuse, R42, R172 ;  /* 0x0000002a08a8723c */ /* 0x040fe200000418ac */
[----:B------:R-:W-:Y:S07]  /*25a0*/  LDSM.16.M88.4 R40, [R232+0x1000] ;  /* 0x00100000e828783b */ /* 0x000fee0000000200 */
[C---:B------:R-:W-:Y:S08]  /*25b0*/  HMMA.16816.F32.BF16 R200, R8.reuse, R36, R152 ;  /* 0x0000002408c8723c */ /* 0x040ff00000041898 */
[C---:B------:R-:W-:Y:S01]  /*25c0*/  HMMA.16816.F32.BF16 R180, R8.reuse, R38, R180 ;  /* 0x0000002608b4723c */ /* 0x040fe200000418b4 */
[----:B------:R-:W-:Y:S07]  /*25d0*/  LDSM.16.M88.4 R36, [R232+0x1800] ;  /* 0x00180000e824783b */ /* 0x000fee0000000200 */
[C---:B------:R-:W-:Y:S08]  /*25e0*/  HMMA.16816.F32.BF16 R208, R8.reuse, R32, R144 ;  /* 0x0000002008d0723c */ /* 0x040ff00000041890 */
[----:B------:R-:W-:Y:S01]  /*25f0*/  HMMA.16816.F32.BF16 R176, R8, R34, R148 ;  /* 0x0000002208b0723c */ /* 0x000fe20000041894 */
[----:B------:R-:W1:Y:S04]  /*2600*/  LDSM.16.M88.4 R8, [R236+0x9100] ;  /* 0x00910000ec08783b */ /* 0x000e680000000200 */
[----:B------:R-:W-:Y:S03]  /*2610*/  LDSM.16.M88.4 R32, [R232+0x2000] ;  /* 0x00200000e820783b */ /* 0x000fe60000000200 */
[C---:B--2---:R-:W-:Y:S08]  /*2620*/  HMMA.16816.F32.BF16 R160, R20.reuse, R64, R128 ;  /* 0x0000004014a0723c */ /* 0x044ff00000041880 */
[C---:B----4-:R-:W-:Y:S01]  /*2630*/  HMMA.16816.F32.BF16 R128, R20.reuse, R70, R12 ;  /* 0x000000461480723c */ /* 0x050fe2000004180c */
[----:B------:R-:W2:Y:S07]  /*2640*/  LDSM.16.M88.4 R12, [R236+0x7100] ;  /* 0x00710000ec0c783b */ /* 0x000eae0000000200 */
[C---:B------:R-:W-:Y:S08]  /*2650*/  HMMA.16816.F32.BF16 R172, R20.reuse, R72, R140 ;  /* 0x0000004814ac723c */ /* 0x040ff0000004188c */
[----:B------:R-:W-:Y:S01]  /*2660*/  HMMA.16816.F32.BF16 R140, R20, R88, R44 ;  /* 0x00000058148c723c */ /* 0x000fe2000004182c */
[----:B------:R-:W4:Y:S01]  /*2670*/  LDSM.16.M88.4 R44, [R232+0x800] ;  /* 0x00080000e82c783b */ /* 0x000f220000000200 */
[----:B------:R-:W-:-:S06]  /*2680*/  DEPBAR.LE SB0, 0x0 ;  /* 0x000080000000791a */ /* 0x000fcc0000000000 */
[C---:B------:R-:W-:Y:S08]  /*2690*/  HMMA.16816.F32.BF16 R164, R20.reuse, R68, R132 ;  /* 0x0000004414a4723c */ /* 0x040ff00000041884 */
[C---:B------:R-:W-:Y:S08]  /*26a0*/  HMMA.16816.F32.BF16 R148, R20.reuse, R56, R96 ;  /* 0x000000381494723c */ /* 0x040ff00000041860 */
[C---:B------:R-:W-:Y:S08]  /*26b0*/  HMMA.16816.F32.BF16 R132, R20.reuse, R74, R104 ;  /* 0x0000004a1484723c */ /* 0x040ff00000041868 */
[C---:B------:R-:W-:Y:S08]  /*26c0*/  HMMA.16816.F32.BF16 R144, R20.reuse, R52, R92 ;  /* 0x000000341490723c */ /* 0x040ff0000004185c */
[----:B------:R-:W-:Y:S08]  /*26d0*/  HMMA.16816.F32.BF16 R104, R20, R90, R100 ;  /* 0x0000005a1468723c */ /* 0x000ff00000041864 */
[----:B------:R-:W-:Y:S08]  /*26e0*/  HMMA.16816.F32.BF16 R96, R16, R74, R84 ;  /* 0x0000004a1060723c */ /* 0x000ff00000041854 */
[----:B------:R-:W-:Y:S08]  /*26f0*/  HMMA.16816.F32.BF16 R152, R20, R60, R124 ;  /* 0x0000003c1498723c */ /* 0x000ff0000004187c */
        /* <DEDUP_REMOVED lines=8> */
[----:B------:R-:W-:Y:S08]  /*2780*/  HMMA.16816.F32.BF16 R68, R16, R62, R156 ;  /* 0x0000003e1044723c */ /* 0x000ff0000004189c */
[----:B------:R-:W-:Y:S08]  /*2790*/  HMMA.16816.F32.BF16 R112, R20, R58, R112 ;  /* 0x0000003a1470723c */ /* 0x000ff00000041870 */
[C---:B------:R-:W-:Y:S08]  /*27a0*/  HMMA.16816.F32.BF16 R64, R16.reuse, R56, R196 ;  /* 0x000000381040723c */ /* 0x040ff000000418c4 */
[----:B------:R-:W-:Y:S08]  /*27b0*/  HMMA.16816.F32.BF16 R60, R16, R58, R168 ;  /* 0x0000003a103c723c */ /* 0x000ff000000418a8 */
[----:B------:R-:W-:Y:S08]  /*27c0*/  HMMA.16816.F32.BF16 R108, R20, R54, R108 ;  /* 0x00000036146c723c */ /* 0x000ff0000004186c */
[C---:B------:R-:W-:Y:S08]  /*27d0*/  HMMA.16816.F32.BF16 R56, R16.reuse, R52, R200 ;  /* 0x000000341038723c */ /* 0x040ff000000418c8 */
[C---:B------:R-:W-:Y:S08]  /*27e0*/  HMMA.16816.F32.BF16 R52, R16.reuse, R54, R180 ;  /* 0x000000361034723c */ /* 0x040ff000000418b4 */
[C---:B------:R-:W-:Y:S08]  /*27f0*/  HMMA.16816.F32.BF16 R20, R16.reuse, R88, R208 ;  /* 0x000000581014723c */ /* 0x040ff000000418d0 */
[----:B------:R-:W-:Y:S08]  /*2800*/  HMMA.16816.F32.BF16 R16, R16, R90, R176 ;  /* 0x0000005a1010723c */ /* 0x000ff000000418b0 */
[C---:B-1----:R-:W-:Y:S08]  /*2810*/  HMMA.16816.F32.BF16 R144, R8.reuse, R28, R144 ;  /* 0x0000001c0890723c */ /* 0x042ff00000041890 */
[----:B------:R-:W-:Y:S08]  /*2820*/  HMMA.16816.F32.BF16 R108, R8, R30, R108 ;  /* 0x0000001e086c723c */ /* 0x000ff0000004186c */
[C---:B--2---:R-:W-:Y:S08]  /*2830*/  HMMA.16816.F32.BF16 R56, R12.reuse, R28, R56 ;  /* 0x0000001c0c38723c */ /* 0x044ff00000041838 */
[----:B------:R-:W-:Y:S08]  /*2840*/  HMMA.16816.F32.BF16 R52, R12, R30, R52 ;  /* 0x0000001e0c34723c */ /* 0x000ff00000041834 */
[C---:B------:R-:W-:Y:S08]  /*2850*/  HMMA.16816.F32.BF16 R172, R8.reuse, R48, R172 ;  /* 0x0000003008ac723c */ /* 0x040ff000000418ac */
[C---:B------:R-:W-:Y:S08]  /*2860*/  HMMA.16816.F32.BF16 R132, R8.reuse, R50, R132 ;  /* 0x000000320884723c */ /* 0x040ff00000041884 */
[C---:B------:R-:W-:Y:S08]  /*2870*/  HMMA.16816.F32.BF16 R168, R8.reuse, R36, R152 ;  /* 0x0000002408a8723c */ /* 0x040ff00000041898 */
[----:B------:R-:W-:Y:S08]  /*2880*/  HMMA.16816.F32.BF16 R176, R8, R24, R140 ;  /* 0x0000001808b0723c */ /* 0x000ff0000004188c */
[C---:B------:R-:W-:Y:S08]  /*2890*/  HMMA.16816.F32.BF16 R100, R12.reuse, R48, R100 ;  /* 0x000000300c64723c */ /* 0x040ff00000041864 */
[C---:B------:R-:W-:Y:S08]  /*28a0*/  HMMA.16816.F32.BF16 R96, R12.reuse, R50, R96 ;  /* 0x000000320c60723c */ /* 0x040ff00000041860 */
[----:B------:R-:W-:Y:S08]  /*28b0*/  HMMA.16816.F32.BF16 R28, R12, R24, R20 ;  /* 0x000000180c1c723c */ /* 0x000ff00000041814 */
[C---:B----4-:R-:W-:Y:S08]  /*28c0*/  HMMA.16816.F32.BF16 R164, R8.reuse, R44, R164 ;  /* 0x0000002c08a4723c */ /* 0x050ff000000418a4 */
        /* <DEDUP_REMOVED lines=18> */
[----:B---3--:R-:W-:Y:S02]  /*29f0*/  IMAD.U32 R2, RZ, RZ, UR9 ;  /* 0x00000009ff027e24 */ /* 0x008fe4000f8e00ff */
[----:B------:R-:W-:-:S03]  /*2a00*/  IMAD.MOV.U32 R247, RZ, RZ, RZ ;  /* 0x000000fffff77224 */ /* 0x000fc600078e00ff */
[----:B------:R-:W-:-:S04]  /*2a10*/  IADD3 R2, R225, UR6, R2 ;  /* 0x00000006e1027c10 */ /* 0x000fc8000fffe002 */
[----:B------:R-:W-:-:S05]  /*2a20*/  IADD3 R5, R2, -0x70, RZ ;  /* 0xffffff9002057810 */ /* 0x000fca0007ffe0ff */
[----:B------:R-:W-:-:S04]  /*2a30*/  @P5 IMAD.HI.U32 R6, R5, c[0x0][0x2bc], RZ ;  /* 0x0000af0005065a27 */ /* 0x000fc800078e00ff */
[----:B------:R-:W-:Y:S01]  /*2a40*/  IMAD.MOV.U32 R2, RZ, RZ, R5 ;  /* 0x000000ffff027224 */ /* 0x000fe200078e0005 */
        /* <DEDUP_REMOVED lines=15> */
[----:B------:R-:W-:Y:S01]  /*2b40*/  IMAD R5, R2, c[0x0][0x1f0], RZ ;  /* 0x00007c0002057a24 */ /* 0x000fe200078e02ff */
[----:B------:R-:W-:-:S03]  /*2b50*/  IADD3 R2, P1, R6, UR20, RZ ;  /* 0x0000001406027c10 */ /* 0x000fc6000ff3e0ff */
[----:B------:R-:W-:Y:S01]  /*2b60*/  IMAD R6, R247, c[0x0][0x1f4], R5 ;  /* 0x00007d00f7067a24 */ /* 0x000fe200078e0205 */
[----:B------:R-:W-:-:S04]  /*2b70*/  LEA R5, P0, R2, c[0x0][0x1c8], 0x1 ;  /* 0x0000720002057a11 */ /* 0x000fc800078008ff */
[----:B------:R-:W-:Y:S01]  /*2b80*/  IADD3.X R6, R7, UR18, R6, P1, !PT ;  /* 0x0000001207067c10 */ /* 0x000fe20008ffe406 */
[----:B------:R-:W-:Y:S03]  /*2b90*/  SHFL.IDX PT, R10, R5, 0x2, 0x181f ;  /* 0x00581f00050a7f89 */ /* 0x000fe600000e0000 */
[----:B------:R-:W-:Y:S01]  /*2ba0*/  LEA.HI.X R2, R2, c[0x0][0x1cc], R6, 0x1, P0 ;  /* 0x0000730002027a11 */ /* 0x000fe200000f0c06 */
[----:B------:R-:W1:Y:S04]  /*2bb0*/  SHFL.IDX PT, R7, R5, RZ, 0x181f ;  /* 0x00181fff05077589 */ /* 0x000e6800000e0000 */
[----:B------:R-:W2:Y:S04]  /*2bc0*/  SHFL.IDX PT, R6, R5, 0x1, 0x181f ;  /* 0x00381f0005067f89 */ /* 0x000ea800000e0000 */
[----:B------:R-:W3:Y:S04]  /*2bd0*/  SHFL.IDX PT, R9, R2, RZ, 0x181f ;  /* 0x00181fff02097589 */ /* 0x000ee800000e0000 */
[----:B------:R-:W4:Y:S04]  /*2be0*/  SHFL.IDX PT, R11, R2, 0x1, 0x181f ;  /* 0x00381f00020b7f89 */ /* 0x000f2800000e0000 */
[----:B------:R-:W5:Y:S04]  /*2bf0*/  SHFL.IDX PT, R12, R5, 0x3, 0x181f ;  /* 0x00781f00050c7f89 */ /* 0x000f6800000e0000 */
[----:B------:R-:W5:Y:S04]  /*2c00*/  SHFL.IDX PT, R13, R5, 0x4, 0x181f ;  /* 0x00981f00050d7f89 */ /* 0x000f6800000e0000 */
[----:B------:R-:W5:Y:S01]  /*2c10*/  SHFL.IDX PT, R15, R2, 0x2, 0x181f ;  /* 0x00581f00020f7f89 */ /* 0x000f6200000e0000 */
[----:B-1----:R-:W-:-:S03]  /*2c20*/  IADD3 R8, P1, R7, R246, RZ ;  /* 0x000000f607087210 */ /* 0x002fc60007f3e0ff */
[----:B------:R-:W-:Y:S01]  /*2c30*/  SHFL.IDX PT, R16, R5, 0x5, 0x181f ;  /* 0x00b81f0005107f89 */ /* 0x000fe200000e0000 */
[----:B--2---:R-:W-:-:S03]  /*2c40*/  IADD3 R6, P0, R6, R246, RZ ;  /* 0x000000f606067210 */ /* 0x004fc60007f1e0ff */
[----:B------:R-:W-:Y:S01]  /*2c50*/  SHFL.IDX PT, R5, R5, 0x6, 0x181f ;  /* 0x00d81f0005057f89 */ /* 0x000fe200000e0000 */
[----:B---3--:R-:W-:-:S03]  /*2c60*/  IMAD.X R9, R9, 0x1, R245, P1 ;  /* 0x0000000109097824 */ /* 0x008fc600008e06f5 */
[----:B------:R-:W1:Y:S01]  /*2c70*/  SHFL.IDX PT, R19, R2, 0x3, 0x181f ;  /* 0x00781f0002137f89 */ /* 0x000e6200000e0000 */
[----:B----4-:R-:W-:Y:S01]  /*2c80*/  IMAD.X R7, R11, 0x1, R245, P0 ;  /* 0x000000010b077824 */ /* 0x010fe200000e06f5 */
[-C--:B------:R-:W-:Y:S02]  /*2c90*/  IADD3 R14, P0, R10, R246.reuse, RZ ;  /* 0x000000f60a0e7210 */ /* 0x080fe40007f1e0ff */
[----:B------:R-:W2:Y:S01]  /*2ca0*/  SHFL.IDX PT, R18, R2, 0x4, 0x181f ;  /* 0x00981f0002127f89 */ /* 0x000ea200000e0000 */
[----:B-----5:R-:W-:-:S03]  /*2cb0*/  IADD3 R12, P3, R12, R246, RZ ;  /* 0x000000f60c0c7210 */ /* 0x020fc60007f7e0ff */
[----:B------:R-:W3:Y:S01]  /*2cc0*/  SHFL.IDX PT, R17, R2, 0x5, 0x181f ;  /* 0x00b81f0002117f89 */ /* 0x000ee200000e0000 */
[----:B------:R-:W-:-:S03]  /*2cd0*/  IADD3 R10, P2, R13, R246, RZ ;  /* 0x000000f60d0a7210 */ /* 0x000fc60007f5e0ff */
[----:B------:R-:W4:Y:S01]  /*2ce0*/  SHFL.IDX PT, R2, R2, 0x6, 0x181f ;  /* 0x00d81f0002027f89 */ /* 0x000f2200000e0000 */
[----:B------:R-:W-:-:S03]  /*2cf0*/  IMAD.X R15, R15, 0x1, R245, P0 ;  /* 0x000000010f0f7824 */ /* 0x000fc600000e06f5 */
[----:B------:R5:W-:Y:S04]  /*2d00*/  LDGSTS.E.BYPASS.LTC128B.128 [R248+0x3900], [R8.64], !P6 ;  /* 0x0390000008f87fae */ /* 0x000be8000f101d50 */
[----:B------:R3:W-:Y:S01]  /*2d10*/  LDGSTS.E.BYPASS.LTC128B.128 [R248+0x4100], [R6.64], !P6 ;  /* 0x0410000006f87fae */ /* 0x0007e2000f101d50 */
[----:B-1----:R-:W-:-:S03]  /*2d20*/  IMAD.X R13, R19, 0x1, R245, P3 ;  /* 0x00000001130d7824 */ /* 0x002fc600018e06f5 */
[----:B------:R1:W-:Y:S01]  /*2d30*/  LDGSTS.E.BYPASS.LTC128B.128 [R248+0x4900], [R14.64], !P6 ;  /* 0x049000000ef87fae */ /* 0x0003e2000f101d50 */
[----:B--2---:R-:W-:-:S03]  /*2d40*/  IMAD.X R11, R18, 0x1, R245, P2 ;  /* 0x00000001120b7824 */ /* 0x004fc600010e06f5 */
[----:B------:R1:W-:Y:S04]  /*2d50*/  LDGSTS.E.BYPASS.LTC128B.128 [R248+0x5100], [R12.64], !P6 ;  /* 0x051000000cf87fae */ /* 0x0003e8000f101d50 */
[----:B------:R1:W-:Y:S01]  /*2d60*/  LDGSTS.E.BYPASS.LTC128B.128 [R248+0x5900], [R10.64], !P6 ;  /* 0x059000000af87fae */ /* 0x0003e2000f101d50 */
[-C--:B-----5:R-:W-:Y:S02]  /*2d70*/  IADD3 R8, P1, R16, R246.reuse, RZ ;  /* 0x000000f610087210 */ /* 0x0a0fe40007f3e0ff */
[----:B---3--:R-:W-:-:S03]  /*2d80*/  IADD3 R6, P0, R5, R246, RZ ;  /* 0x000000f605067210 */ /* 0x008fc60007f1e0ff */
[--C-:B------:R-:W-:Y:S02]  /*2d90*/  IMAD.X R9, R17, 0x1, R245.reuse, P1 ;  /* 0x0000000111097824 */ /* 0x100fe400008e06f5 */
[----:B----4-:R-:W-:-:S03]  /*2da0*/  IMAD.X R7, R2, 0x1, R245, P0 ;  /* 0x0000000102077824 */ /* 0x010fc600000e06f5 */
[----:B------:R1:W-:Y:S04]  /*2db0*/  LDGSTS.E.BYPASS.LTC128B.128 [R248+0x6100], [R8.64], !P6 ;  /* 0x0610000008f87fae */ /* 0x0003e8000f101d50 */
[----:B------:R1:W-:Y:S02]  /*2dc0*/  LDGSTS.E.BYPASS.LTC128B.128 [R248+0x6900], [R6.64], !P6 ;  /* 0x0690000006f87fae */ /* 0x0003e4000f101d50 */
.L_x_1927:
[----:B---3--:R-:W-:Y:S01]  /*2dd0*/  LOP3.LUT R2, R138, 0xffffffe0, RZ, 0xc0, !PT ;  /* 0xffffffe08a027812 */ /* 0x008fe200078ec0ff */
[----:B-1----:R-:W-:Y:S01]  /*2de0*/  IMAD.MOV.U32 R6, RZ, RZ, -0x2 ;  /* 0xfffffffeff067424 */ /* 0x002fe200078e00ff */
[----:B------:R-:W-:Y:S01]  /*2df0*/  STL [R1+0x1c], R235 ;  /* 0x00001ceb01007387 */ /* 0x000fe20000100800 */
[----:B------:R-:W-:Y:S02]  /*2e00*/  IMAD.SHL.U32 R228, R0, 0x2, RZ ;  /* 0x0000000200e47824 */ /* 0x000fe400078e00ff */
[----:B------:R-:W-:Y:S01]  /*2e10*/  IMAD.IADD R2, R224, 0x1, -R2 ;  /* 0x00000001e0027824 */ /* 0x000fe200078e0a02 */
[----:B------:R-:W-:Y:S01]  /*2e20*/  STL [R1+0x18], R234 ;  /* 0x000018ea01007387 */ /* 0x000fe20000100800 */
[----:B------:R-:W-:Y:S01]  /*2e30*/  IMAD R229, R4, 0x2, R228 ;  /* 0x0000000204e57824 */ /* 0x000fe200078e02e4 */
[----:B------:R-:W-:-:S02]  /*2e40*/  LEA R231, R3, R228, 0x1 ;  /* 0x000000e403e77211 */ /* 0x000fc400078e08ff */
[----:B------:R-:W-:Y:S01]  /*2e50*/  SHF.R.S32.HI R5, RZ, 0x1f, R2 ;  /* 0x0000001fff057819 */ /* 0x000fe20000011402 */
[----:B------:R-:W-:Y:S01]  /*2e60*/  STL [R1+0x14], R233 ;  /* 0x000014e901007387 */ /* 0x000fe20000100800 */
[----:B------:R-:W-:Y:S02]  /*2e70*/  IMAD R230, R3, 0x2, R229 ;  /* 0x0000000203e67824 */ /* 0x000fe400078e02e5 */
[----:B------:R-:W-:Y:S01]  /*2e80*/  LEA.HI R5, R5, R2, RZ, 0x2 ;  /* 0x0000000205057211 */ /* 0x000fe200078f10ff */
[----:B------:R1:W-:Y:S03]  /*2e90*/  STL [R1+0x10], R232 ;  /* 0x000010e801007387 */ /* 0x0003e60000100800 */
[----:B------:R-:W-:Y:S01]  /*2ea0*/  LOP3.LUT R5, R5, 0x7ffffffc, RZ, 0xc0, !PT ;  /* 0x7ffffffc05057812 */ /* 0x000fe200078ec0ff */
[----:B------:R-:W-:Y:S04]  /*2eb0*/  STL [R1+0xc], R139 ;  /* 0x00000c8b01007387 */ /* 0x000fe80000100800 */
[----:B------:R-:W-:Y:S01]  /*2ec0*/  IMAD.IADD R2, R2, 0x1, -R5 ;  /* 0x0000000102027824 */ /* 0x000fe200078e0a05 */
[----:B------:R-:W-:Y:S03]  /*2ed0*/  LDSM.16.MT88.4 R40, [R230+0x100] ;  /* 0x00010000e628783b */ /* 0x000fe60000004200 */
[----:B------:R-:W-:Y:S01]  /*2ee0*/  IMAD R2, R2, R6, UR15 ;  /* 0x0000000f02027e24 */ /* 0x000fe2000f8e0206 */
[----:B------:R-:W0:Y:S04]  /*2ef0*/  LDGDEPBAR ;  /* 0x00000000000079af */ /* 0x000e280000000000 */
[----:B------:R-:W-:-:S02]  /*2f00*/  ISETP.GT.AND P1, PT, R2, RZ, PT ;  /* 0x000000ff0200720c */ /* 0x000fc40003f24270 */
[----:B------:R-:W-:Y:S02]  /*2f10*/  ISETP.GT.AND P0, PT, R2, 0x1, PT ;  /* 0x000000010200780c */ /* 0x000fe40003f04270 */
[----:B------:R-:W-:Y:S02]  /*2f20*/  FSEL R11, R172, -INF , P1 ;  /* 0xff800000ac0b7808 */ /* 0x000fe40000800000 */
[----:B------:R-:W-:Y:S02]  /*2f30*/  FSEL R12, R173, -INF , P0 ;  /* 0xff800000ad0c7808 */ /* 0x000fe40000000000 */
[----:B------:R-:W-:Y:S02]  /*2f40*/  ISETP.GT.AND P3, PT, R2, 0x8, PT ;  /* 0x000000080200780c */ /* 0x000fe40003f64270 */
[----:B------:R-:W-:Y:S02]  /*2f50*/  FSEL R10, R100, -INF , P1 ;  /* 0xff800000640a7808 */ /* 0x000fe40000800000 */
[----:B------:R-:W-:-:S02]  /*2f60*/  FSEL R25, R101, -INF , P0 ;  /* 0xff80000065197808 */ /* 0x000fc40000000000 */
[----:B------:R-:W-:Y:S02]  /*2f70*/  ISETP.GT.AND P2, PT, R2, 0x9, PT ;  /* 0x000000090200780c */ /* 0x000fe40003f44270 */
[----:B------:R-:W-:Y:S02]  /*2f80*/  FSEL R13, R132, -INF , P3 ;  /* 0xff800000840d7808 */ /* 0x000fe40001800000 */
[----:B------:R-:W-:Y:S02]  /*2f90*/  FSEL R26, R96, -INF , P3 ;  /* 0xff800000601a7808 */ /* 0x000fe40001800000 */
[----:B------:R-:W-:Y:S02]  /*2fa0*/  FMNMX.FTZ R5, R10, R25, !PT ;  /* 0x000000190a057209 */ /* 0x000fe40007810000 */
[----:B------:R-:W-:Y:S02]  /*2fb0*/  FMNMX.FTZ R6, R11, R12, !PT ;  /* 0x0000000c0b067209 */ /* 0x000fe40007810000 */
[----:B------:R-:W-:-:S02]  /*2fc0*/  FSEL R15, R174, -INF , P1 ;  /* 0xff800000ae0f7808 */ /* 0x000fc40000800000 */
[----:B------:R-:W-:Y:S02]  /*2fd0*/  FSEL R32, R102, -INF , P1 ;  /* 0xff80000066207808 */ /* 0x000fe40000800000 */
[----:B------:R-:W-:Y:S02]  /*2fe0*/  FSEL R16, R175, -INF , P0 ;  /* 0xff800000af107808 */ /* 0x000fe40000000000 */
[----:B------:R-:W-:Y:S02]  /*2ff0*/  FSEL R33, R103, -INF , P0 ;  /* 0xff80000067217808 */ /* 0x000fe40000000000 */
[C---:B------:R-:W-:Y:S02]  /*3000*/  ISETP.GT.AND P1, PT, R2.reuse, 0x10, PT ;  /* 0x000000100200780c */ /* 0x040fe40003f24270 */
[----:B------:R-:W-:Y:S02]  /*3010*/  FSEL R14, R133, -INF , P2 ;  /* 0xff800000850e7808 */ /* 0x000fe40001000000 */
[----:B------:R-:W-:-:S02]  /*3020*/  ISETP.GT.AND P0, PT, R2, 0x11, PT ;  /* 0x000000110200780c */ /* 0x000fc40003f04270 */
[----:B------:R-:W-:Y:S02]  /*3030*/  FSEL R27, R97, -INF , P2 ;  /* 0xff800000611b7808 */ /* 0x000fe40001000000 */
[----:B------:R-:W-:Y:S02]  /*3040*/  FMNMX.FTZ R5, R26, R5, !PT ;  /* 0x000000051a057209 */ /* 0x000fe40007810000 */
[----:B------:R-:W-:Y:S02]  /*3050*/  FMNMX.FTZ R6, R13, R6, !PT ;  /* 0x000000060d067209 */ /* 0x000fe40007810000 */
[----:B------:R-:W-:Y:S02]  /*3060*/  FSEL R24, R135, -INF , P2 ;  /* 0xff80000087187808 */ /* 0x000fe40001000000 */
[----:B------:R-:W-:Y:S02]  /*3070*/  FSEL R35, R99, -INF , P2 ;  /* 0xff80000063237808 */ /* 0x000fe40001000000 */
[----:B------:R-:W-:-:S02]  /*3080*/  FSEL R17, R134, -INF , P3 ;  /* 0xff80000086117808 */ /* 0x000fc40001800000 */
[----:B------:R-:W-:Y:S02]  /*3090*/  FSEL R34, R98, -INF , P3 ;  /* 0xff80000062227808 */ /* 0x000fe40001800000 */
[----:B------:R-:W-:Y:S02]  /*30a0*/  FSEL R92, R166, -INF , P1 ;  /* 0xff800000a65c7808 */ /* 0x000fe40000800000 */
[----:B------:R-:W-:Y:S02]  /*30b0*/  FSEL R36, R164, -INF , P1 ;  /* 0xff800000a4247808 */ /* 0x000fe40000800000 */
[----:B------:R-:W-:Y:S02]  /*30c0*/  ISETP.GT.AND P2, PT, R2, 0x19, PT ;  /* 0x000000190200780c */ /* 0x000fe40003f44270 */
[----:B------:R-:W-:Y:S02]  /*30d0*/  FSEL R112, R50, -INF , P1 ;  /* 0xff80000032707808 */ /* 0x000fe40000800000 */
[----:B------:R-:W-:-:S02]  /*30e0*/  FSEL R96, R48, -INF , P1 ;  /* 0xff80000030607808 */ /* 0x000fc40000800000 */
[----:B------:R-:W-:Y:S02]  /*30f0*/  FSEL R93, R167, -INF , P0 ;  /* 0xff800000a75d7808 */ /* 0x000fe40000000000 */
[----:B------:R-:W-:Y:S02]  /*3100*/  FSEL R37, R165, -INF , P0 ;  /* 0xff800000a5257808 */ /* 0x000fe40000000000 */
[C---:B------:R-:W-:Y:S02]  /*3110*/  ISETP.GT.AND P3, PT, R2.reuse, 0x18, PT ;  /* 0x000000180200780c */ /* 0x040fe40003f64270 */
[----:B------:R-:W-:Y:S02]  /*3120*/  FSEL R113, R51, -INF , P0 ;  /* 0xff80000033717808 */ /* 0x000fe40000000000 */
[----:B------:R-:W-:Y:S02]  /*3130*/  FSEL R97, R49, -INF , P0 ;  /* 0xff80000031617808 */ /* 0x000fe40000000000 */
[----:B------:R-:W-:-:S02]  /*3140*/  ISETP.GT.AND P1, PT, R2, 0x20, PT ;  /* 0x000000200200780c */ /* 0x000fc40003f24270 */
[----:B------:R-:W-:Y:S02]  /*3150*/  FMNMX.FTZ R5, R27, R5, !PT ;  /* 0x000000051b057209 */ /* 0x000fe40007810000 */
[----:B------:R-:W-:Y:S02]  /*3160*/  FMNMX.FTZ R6, R14, R6, !PT ;  /* 0x000000060e067209 */ /* 0x000fe40007810000 */
[----:B------:R-:W-:Y:S02]  /*3170*/  ISETP.GT.AND P0, PT, R2, 0x21, PT ;  /* 0x000000210200780c */ /* 0x000fe40003f04270 */
        /* <DEDUP_REMOVED lines=17> */
[C---:B------:R-:W-:Y:S02]  /*3290*/  ISETP.GT.AND P3, PT, R2.reuse, 0x28, PT ;  /* 0x000000280200780c */ /* 0x040fe40003f64270 */
[----:B------:R-:W-:Y:S02]  /*32a0*/  FSEL R130, R83, -INF , P0 ;  /* 0xff80000053827808 */ /* 0x000fe40000000000 */
[----:B------:R-:W-:Y:S02]  /*32b0*/  FSEL R126, R81, -INF , P0 ;  /* 0xff800000517e7808 */ /* 0x000fe40000000000 */
[----:B------:R-:W-:-:S02]  /*32c0*/  ISETP.GT.AND P1, PT, R2, 0x30, PT ;  /* 0x000000300200780c */ /* 0x000fc40003f24270 */
[----:B------:R-:W-:Y:S02]  /*32d0*/  ISETP.GT.AND P0, PT, R2, 0x31, PT ;  /* 0x000000310200780c */ /* 0x000fe40003f04270 */
[----:B------:R-:W-:Y:S02]  /*32e0*/  FSEL R120, R157, -INF , P2 ;  /* 0xff8000009d787808 */ /* 0x000fe40001000000 */
        /* <DEDUP_REMOVED lines=29> */
[C---:B------:R-:W-:Y:S02]  /*34c0*/  ISETP.GT.AND P1, PT, R2.reuse, 0x50, PT ;  /* 0x000000500200780c */ /* 0x040fe40003f24270 */
[C---:B------:R-:W-:Y:S02]  /*34d0*/  ISETP.GT.AND P0, PT, R2.reuse, 0x51, PT ;  /* 0x000000510200780c */ /* 0x040fe40003f04270 */
[----:B------:R-:W-:Y:S02]  /*34e0*/  FMNMX.FTZ R5, R105, R5, !PT ;  /* 0x0000000569057209 */ /* 0x000fe40007810000 */
[----:B------:R-:W-:Y:S02]  /*34f0*/  FMNMX.FTZ R6, R39, R6, !PT ;  /* 0x0000000627067209 */ /* 0x000fe40007810000 */
[----:B------:R-:W-:-:S02]  /*3500*/  ISETP.GT.AND P3, PT, R2, 0x38, PT ;  /* 0x000000380200780c */ /* 0x000fc40003f64270 */
[----:B------:R-:W-:Y:S02]  /*3510*/  ISETP.GT.AND P2, PT, R2, 0x39, PT ;  /* 0x000000390200780c */ /* 0x000fe40003f44270 */
[----:B------:R-:W-:Y:S02]  /*3520*/  FMNMX.FTZ R7, R15, R16, !PT ;  /* 0x000000100f077209 */ /* 0x000fe40007810000 */
        /* <DEDUP_REMOVED lines=19> */
[C---:B------:R-:W-:Y:S02]  /*3660*/  ISETP.GT.AND P3, PT, R2.reuse, 0x48, PT ;  /* 0x000000480200780c */ /* 0x040fe40003f64270 */
[C---:B------:R-:W-:Y:S02]  /*3670*/  ISETP.GT.AND P2, PT, R2.reuse, 0x49, PT ;  /* 0x000000490200780c */ /* 0x040fe40003f44270 */
[----:B------:R-:W-:-:S02]  /*3680*/  ISETP.GT.AND P1, PT, R2, 0x58, PT ;  /* 0x000000580200780c */ /* 0x000fc40003f24270 */
[----:B------:R-:W-:Y:S02]  /*3690*/  ISETP.GT.AND P0, PT, R2, 0x59, PT ;  /* 0x000000590200780c */ /* 0x000fe40003f04270 */
[----:B------:R-:W-:Y:S02]  /*36a0*/  FMNMX.FTZ R5, R126, R5, !PT ;  /* 0x000000057e057209 */ /* 0x000fe40007810000 */
        /* <DEDUP_REMOVED lines=79> */
[----:B-1----:R-:W-:Y:S02]  /*3ba0*/  FSEL R232, R20, -INF , P1 ;  /* 0xff80000014e87808 */ /* 0x002fe40000800000 */
        /* <DEDUP_REMOVED lines=18> */
[----:B------:R-:W-:Y:S01]  /*3cd0*/  FSEL R213, R178, -INF , P3 ;  /* 0xff800000b2d57808 */ /* 0x000fe20001800000 */
[----:B------:R-:W-:Y:S01]  /*3ce0*/  IMAD.MOV.U32 R178, RZ, RZ, R9 ;  /* 0x000000ffffb27224 */ /* 0x000fe200078e0009 */
[----:B------:R-:W-:Y:S02]  /*3cf0*/  FMNMX.FTZ R5, R210, R5, !PT ;  /* 0x00000005d2057209 */ /* 0x000fe40007810000 */
[----:B------:R-:W-:Y:S02]  /*3d00*/  FMNMX.FTZ R6, R160, R6, !PT ;  /* 0x00000006a0067209 */ /* 0x000fe40007810000 */
[----:B------:R-:W-:-:S02]  /*3d10*/  FSEL R211, R179, -INF , P2 ;  /* 0xff800000b3d37808 */ /* 0x000fc40001000000 */
[----:B------:R-:W-:Y:S02]  /*3d20*/  FMNMX.FTZ R5, R213, R5, !PT ;  /* 0x00000005d5057209 */ /* 0x000fe40007810000 */
[----:B------:R-:W-:Y:S02]  /*3d30*/  FMNMX.FTZ R6, R164, R6, !PT ;  /* 0x00000006a4067209 */ /* 0x000fe40007810000 */
[----:B------:R-:W-:Y:S02]  /*3d40*/  FSEL R214, R142, -INF , P1 ;  /* 0xff8000008ed67808 */ /* 0x000fe40000800000 */
[----:B------:R-:W-:Y:S02]  /*3d50*/  FMNMX.FTZ R5, R211, R5, !PT ;  /* 0x00000005d3057209 */ /* 0x000fe40007810000 */
[----:B------:R-:W-:Y:S02]  /*3d60*/  FMNMX.FTZ R6, R169, R6, !PT ;  /* 0x00000006a9067209 */ /* 0x000fe40007810000 */
[----:B------:R-:W-:-:S02]  /*3d70*/  FSEL R226, R143, -INF , P0 ;  /* 0xff8000008fe27808 */ /* 0x000fc40000000000 */
[----:B------:R-:W-:Y:S02]  /*3d80*/  FMNMX.FTZ R5, R214, R5, !PT ;  /* 0x00000005d6057209 */ /* 0x000fe40007810000 */
        /* <DEDUP_REMOVED lines=13> */
[----:B------:R-:W-:Y:S01]  /*3e60*/  FSEL R217, R22, -INF , P1 ;  /* 0xff80000016d97808 */ /* 0x000fe20000800000 */
[----:B------:R-:W-:Y:S01]  /*3e70*/  LDSM.16.MT88.4 R28, [R229+0x100] ;  /* 0x00010000e51c783b */ /* 0x000fe20000004200 */
[----:B------:R-:W-:-:S02]  /*3e80*/  FMNMX.FTZ R6, R195, R6, !PT ;  /* 0x00000006c3067209 */ /* 0x000fc40007810000 */
[----:B------:R-:W-:Y:S02]  /*3e90*/  FSEL R215, R23, -INF , P0 ;  /* 0xff80000017d77808 */ /* 0x000fe40000000000 */
[----:B------:R-:W-:Y:S01]  /*3ea0*/  FMNMX.FTZ R6, R107, R6, !PT ;  /* 0x000000066b067209 */ /* 0x000fe20007810000 */
[----:B------:R-:W-:Y:S03]  /*3eb0*/  LDSM.16.MT88.4 R20, [R228+0x100] ;  /* 0x00010000e414783b */ /* 0x000fe60000004200 */
[----:B------:R-:W-:Y:S02]  /*3ec0*/  FMNMX.FTZ R6, R178, R6, !PT ;  /* 0x00000006b2067209 */ /* 0x000fe40007810000 */
[----:B-1----:R-:W-:Y:S02]  /*3ed0*/  FMNMX.FTZ R5, R5, R7, !PT ;  /* 0x0000000705057209 */ /* 0x002fe40007810000 */
[----:B------:R-:W-:-:S02]  /*3ee0*/  FMNMX.FTZ R6, R191, R6, !PT ;  /* 0x00000006bf067209 */ /* 0x000fc40007810000 */
[----:B--2---:R-:W-:Y:S01]  /*3ef0*/  FMNMX.FTZ R137, R137, R8, !PT ;  /* 0x0000000889897209 */ /* 0x004fe20007810000 */
[----:B------:R-:W-:Y:S01]  /*3f00*/  SHFL.BFLY PT, R9, R5, 0x1, 0x1f ;  /* 0x0c201f0005097f89 */ /* 0x000fe200000e0000 */
[----:B---3--:R-:W-:-:S03]  /*3f10*/  FMNMX.FTZ R135, R2, R135, !PT ;  /* 0x0000008702877209 */ /* 0x008fc60007810000 */
[----:B------:R-:W-:Y:S01]  /*3f20*/  FMUL.FTZ R7, R137, c[0x0][0x2d0] ;  /* 0x0000b40089077a20 */ /* 0x000fe20000410000 */
        /* <DEDUP_REMOVED lines=10> */
[----:B------:R1:W2:Y:S02]  /*3fd0*/  MUFU.EX2 R18, R2 ;  /* 0x0000000200127308 */ /* 0x0002a40000000800 */
[----:B------:R-:W3:Y:S02]  /*3fe0*/  SHFL.BFLY PT, R10, R8, 0x2, 0x1f ;  /* 0x0c401f00080a7f89 */ /* 0x000ee400000e0000 */
[----:B-1----:R-:W-:Y:S02]  /*3ff0*/  FFMA.FTZ R2, R11, c[0x0][0x2d0], -R6 ;  /* 0x0000b4000b027a23 */ /* 0x002fe40000010806 */
[----:B--2---:R-:W-:Y:S02]  /*4000*/  IMAD.MOV.U32 R4, RZ, RZ, R18 ;  /* 0x000000ffff047224 */ /* 0x004fe400078e0012 */
[----:B------:R1:W-:Y:S01]  /*4010*/  MUFU.EX2 R167, R2 ;  /* 0x0000000200a77308 */ /* 0x0003e20000000800 */
[----:B---3--:R-:W-:-:S02]  /*4020*/  FMNMX.FTZ R8, R8, R10, !PT ;  /* 0x0000000a08087209 */ /* 0x008fc40007810000 */
        /* <DEDUP_REMOVED lines=35> */
[----:B------:R-:W-:Y:S01]  /*4260*/  HMMA.16816.F32.BF16 R64, R8, R16, RZ ;  /* 0x000000100840723c */ /* 0x000fe200000418ff */
[----:B-1----:R-:W-:Y:S01]  /*4270*/  FSEL R0, R3, RZ, P0 ;  /* 0x000000ff03007208 */ /* 0x002fe20000000000 */
[----:B------:R-:W-:-:S02]  /*4280*/  FFMA.FTZ R3, R27, c[0x0][0x2d0], -R7 ;  /* 0x0000b4001b037a23 */ /* 0x000fc40000010807 */
[----:B------:R-:W1:Y:S02]  /*4290*/  LDSM.16.MT88.4 R24, [R228+0x900] ;  /* 0x00090000e418783b */ /* 0x000e640000004200 */
[----:B------:R2:W3:Y:S02]  /*42a0*/  MUFU.EX2 R176, R3 ;  /* 0x0000000300b07308 */ /* 0x0004e40000000800 */
[C---:B------:R-:W-:Y:S08]  /*42b0*/  HMMA.16816.F32.BF16 R60, R8.reuse, R18, RZ ;  /* 0x00000012083c723c */ /* 0x040ff000000418ff */
[----:B------:R-:W-:Y:S01]  /*42c0*/  HMMA.16816.F32.BF16 R48, R8, R40, RZ ;  /* 0x000000280830723c */ /* 0x000fe200000418ff */
[----:B--2---:R-:W-:Y:S01]  /*42d0*/  FFMA.FTZ R3, R32, c[0x0][0x2d0], -R0 ;  /* 0x0000b40020037a23 */ /* 0x004fe20000010800 */
[----:B---3--:R-:W-:-:S06]  /*42e0*/  F2FP.BF16.PACK_AB R14, R176, R179 ;  /* 0x000000b3b00e723e */ /* 0x008fcc00000010ff */
[C---:B------:R-:W-:Y:S01]  /*42f0*/  HMMA.16816.F32.BF16 R52, R8.reuse, R30, RZ ;  /* 0x0000001e0834723c */ /* 0x040fe200000418ff */
[----:B------:R2:W-:Y:S07]  /*4300*/  MUFU.EX2 R224, R3 ;  /* 0x0000000300e07308 */ /* 0x0005ee0000000800 */
[----:B------:R-:W-:Y:S01]  /*4310*/  HMMA.16816.F32.BF16 R44, R8, R42, RZ ;  /* 0x0000002a082c723c */ /* 0x000fe200000418ff */
[----:B--2---:R-:W-:-:S04]  /*4320*/  FFMA.FTZ R3, R33, c[0x0][0x2d0], -R0 ;  /* 0x0000b40021037a23 */ /* 0x004fc80000010800 */
[----:B------:R2:W3:Y:S02]  /*4330*/  MUFU.EX2 R221, R3 ;  /* 0x0000000300dd7308 */ /* 0x0004e40000000800 */
[----:B--2---:R-:W-:Y:S01]  /*4340*/  FFMA.FTZ R3, R34, c[0x0][0x2d0], -R0 ;  /* 0x0000b40022037a23 */ /* 0x004fe20000010800 */
[----:B---3--:R-:W-:-:S05]  /*4350*/  F2FP.BF16.PACK_AB R13, R221, R224 ;  /* 0x000000e0dd0d723e */ /* 0x008fca00000010ff */
[----:B------:R2:W-:Y:S02]  /*4360*/  MUFU.EX2 R223, R3 ;  /* 0x0000000300df7308 */ /* 0x0005e40000000800 */
[----:B--2---:R-:W-:Y:S02]  /*4370*/  FFMA.FTZ R3, R35, c[0x0][0x2d0], -R0 ;  /* 0x0000b40023037a23 */ /* 0x004fe40000010800 */
[----:B------:R-:W-:Y:S04]  /*4380*/  LDSM.16.MT88.4 R32, [R230+0x900] ;  /* 0x00090000e620783b */ /* 0x000fe80000004200 */
[----:B------:R2:W3:Y:S02]  /*4390*/  MUFU.EX2 R177, R3 ;  /* 0x0000000300b17308 */ /* 0x0004e40000000800 */
[----:B--2---:R-:W-:Y:S01]  /*43a0*/  FFMA.FTZ R3, R36, c[0x0][0x2d0], -R6 ;  /* 0x0000b40024037a23 */ /* 0x004fe20000010806 */
[----:B---3--:R-:W-:-:S05]  /*43b0*/  F2FP.BF16.PACK_AB R15, R177, R223 ;  /* 0x000000dfb10f723e */ /* 0x008fca00000010ff */
[----:B------:R2:W-:Y:S02]  /*43c0*/  MUFU.EX2 R162, R3 ;  /* 0x0000000300a27308 */ /* 0x0005e40000000800 */
[C---:B------:R-:W-:Y:S07]  /*43d0*/  HMMA.16816.F32.BF16 R76, R12.reuse, R28, RZ ;  /* 0x0000001c0c4c723c */ /* 0x040fee00000418ff */
[----:B------:R-:W-:Y:S01]  /*43e0*/  IMAD.MOV.U32 R29, RZ, RZ, R200 ;  /* 0x000000ffff1d7224 */ /* 0x000fe200078e00c8 */
[----:B------:R-:W-:Y:S01]  /*43f0*/  HMMA.16816.F32.BF16 R84, R12, R20, RZ ;  /* 0x000000140c54723c */ /* 0x000fe200000418ff */
[----:B------:R-:W-:-:S02]  /*4400*/  IMAD.MOV.U32 R28, RZ, RZ, R190 ;  /* 0x000000ffff1c7224 */ /* 0x000fc400078e00be */
[----:B--2---:R-:W-:-:S04]  /*4410*/  FFMA.FTZ R3, R37, c[0x0][0x2d0], -R6 ;  /* 0x0000b40025037a23 */ /* 0x004fc80000010806 */
[----:B------:R2:W3:Y:S01]  /*4420*/  MUFU.EX2 R234, R3 ;  /* 0x0000000300ea7308 */ /* 0x0004e20000000800 */
[C---:B------:R-:W-:Y:S01]  /*4430*/  HMMA.16816.F32.BF16 R88, R12.reuse, R22, RZ ;  /* 0x000000160c58723c */ /* 0x040fe200000418ff */
[----:B------:R-:W4:Y:S07]  /*4440*/  LDSM.16.MT88.4 R20, [R229+0x900] ;  /* 0x00090000e514783b */ /* 0x000f2e0000004200 */
[----:B------:R-:W-:Y:S01]  /*4450*/  HMMA.16816.F32.BF16 R80, R12, R16, RZ ;  /* 0x000000100c50723c */ /* 0x000fe200000418ff */
[----:B--2---:R-:W-:-:S07]  /*4460*/  FFMA.FTZ R3, R38, c[0x0][0x2d0], -R6 ;  /* 0x0000b40026037a23 */ /* 0x004fce0000010806 */
[C---:B------:R-:W-:Y:S01]  /*4470*/  HMMA.16816.F32.BF16 R100, R12.reuse, R18, RZ ;  /* 0x000000120c64723c */ /* 0x040fe200000418ff */
[----:B---3--:R-:W-:Y:S01]  /*4480*/  F2FP.BF16.PACK_AB R8, R234, R162 ;  /* 0x000000a2ea08723e */ /* 0x008fe200000010ff */
[----:B------:R2:W-:Y:S06]  /*4490*/  MUFU.EX2 R193, R3 ;  /* 0x0000000300c17308 */ /* 0x0005ec0000000800 */
[C---:B------:R-:W-:Y:S07]  /*44a0*/  HMMA.16816.F32.BF16 R108, R12.reuse, R30, RZ ;  /* 0x0000001e0c6c723c */ /* 0x040fee00000418ff */
[----:B------:R-:W-:Y:S01]  /*44b0*/  MOV R31, R107 ;  /* 0x0000006b001f7202 */ /* 0x000fe20000000f00 */
[----:B------:R-:W-:Y:S01]  /*44c0*/  HMMA.16816.F32.BF16 R16, R12, R40, RZ ;  /* 0x000000280c10723c */ /* 0x000fe200000418ff */
[----:B------:R-:W-:-:S02]  /*44d0*/  IMAD.MOV.U32 R30, RZ, RZ, R98 ;  /* 0x000000ffff1e7224 */ /* 0x000fc400078e0062 */
[----:B--2---:R-:W-:Y:S02]  /*44e0*/  FFMA.FTZ R3, R39, c[0x0][0x2d0], -R6 ;  /* 0x0000b40027037a23 */ /* 0x004fe40000010806 */
[----:B------:R-:W2:Y:S02]  /*44f0*/  LDSM.16.MT88.4 R36, [R231+0x900] ;  /* 0x00090000e724783b */ /* 0x000ea40000004200 */
[----:B------:R3:W1:Y:S01]  /*4500*/  MUFU.EX2 R192, R3 ;  /* 0x0000000300c07308 */ /* 0x0006620000000800 */
[----:B------:R-:W-:Y:S02]  /*4510*/  IMAD.MOV.U32 R41, RZ, RZ, R106 ;  /* 0x000000ffff297224 */ /* 0x000fe400078e006a */
[----:B---3--:R-:W-:Y:S01]  /*4520*/  FFMA.FTZ R3, R92, c[0x0][0x2d0], -R5 ;  /* 0x0000b4005c037a23 */ /* 0x008fe20000010805 */
[----:B-1----:R-:W-:-:S04]  /*4530*/  F2FP.BF16.PACK_AB R10, R192, R193 ;  /* 0x000000c1c00a723e */ /* 0x002fc800000010ff */
        /* <DEDUP_REMOVED lines=11> */
[C---:B------:R-:W-:Y:S08]  /*45f0*/  HMMA.16816.F32.BF16 R140, R8.reuse, R24, R72 ;  /* 0x00000018088c723c */ /* 0x040ff00000041848 */
[----:B----4-:R-:W-:Y:S01]  /*4600*/  HMMA.16816.F32.BF16 R92, R8, R20, R56 ;  /* 0x00000014085c723c */ /* 0x010fe20000041838 */
[----:B-1----:R-:W-:-:S04]  /*4610*/  FFMA.FTZ R3, R97, c[0x0][0x2d0], -R7 ;  /* 0x0000b40061037a23 */ /* 0x002fc80000010807 */
[----:B------:R1:W3:Y:S03]  /*4620*/  MUFU.EX2 R219, R3 ;  /* 0x0000000300db7308 */ /* 0x0002e60000000800 */
[C---:B------:R-:W-:Y:S08]  /*4630*/  HMMA.16816.F32.BF16 R72, R8.reuse, R32, R48 ;  /* 0x000000200848723c */ /* 0x040ff00000041830 */
[----:B------:R-:W-:Y:S01]  /*4640*/  HMMA.16816.F32.BF16 R68, R8, R26, R68 ;  /* 0x0000001a0844723c */ /* 0x000fe20000041844 */
[----:B-1----:R-:W-:-:S07]  /*4650*/  FFMA.FTZ R3, R104, c[0x0][0x2d0], -R7 ;  /* 0x0000b40068037a23 */ /* 0x002fce0000010807 */
[----:B------:R-:W-:Y:S01]  /*4660*/  HMMA.16816.F32.BF16 R44, R8, R34, R44 ;  /* 0x00000022082c723c */ /* 0x000fe2000004182c */
[----:B------:R1:W-:Y:S07]  /*4670*/  MUFU.EX2 R216, R3 ;  /* 0x0000000300d87308 */ /* 0x0003ee0000000800 */
[----:B------:R-:W-:Y:S01]  /*4680*/  HMMA.16816.F32.BF16 R96, R12, R42, RZ ;  /* 0x0000002a0c60723c */ /* 0x000fe200000418ff */
[----:B------:R-:W-:Y:S01]  /*4690*/  LDSM.16.MT88.4 R12, [R231+0x1100] ;  /* 0x00110000e70c783b */ /* 0x000fe20000004200 */
[----:B-1----:R-:W-:-:S06]  /*46a0*/  FFMA.FTZ R3, R105, c[0x0][0x2d0], -R7 ;  /* 0x0000b40069037a23 */ /* 0x002fcc0000010807 */
[C---:B--2---:R-:W-:Y:S01]  /*46b0*/  HMMA.16816.F32.BF16 R104, R8.reuse, R36, R64 ;  /* 0x000000240868723c */ /* 0x044fe20000041840 */
[----:B------:R1:W2:Y:S07]  /*46c0*/  MUFU.EX2 R218, R3 ;  /* 0x0000000300da7308 */ /* 0x0002ae0000000800 */
[C---:B------:R-:W-:Y:S08]  /*46d0*/  HMMA.16816.F32.BF16 R64, R8.reuse, R38, R60 ;  /* 0x000000260840723c */ /* 0x040ff0000004183c */
[----:B------:R-:W-:Y:S01]  /*46e0*/  HMMA.16816.F32.BF16 R60, R8, R22, R52 ;  /* 0x00000016083c723c */ /* 0x000fe20000041834 */
[----:B-1----:R-:W-:-:S02]  /*46f0*/  FFMA.FTZ R3, R112, c[0x0][0x2d0], -R0 ;  /* 0x0000b40070037a23 */ /* 0x002fc40000010800 */
[----:B------:R-:W-:Y:S02]  /*4700*/  IMAD.MOV.U32 R112, RZ, RZ, R188 ;  /* 0x000000ffff707224 */ /* 0x000fe400078e00bc */
[----:B------:R1:W-:Y:S02]  /*4710*/  MUFU.EX2 R205, R3 ;  /* 0x0000000300cd7308 */ /* 0x0003e40000000800 */
[----:B---3--:R-:W-:Y:S02]  /*4720*/  F2FP.BF16.PACK_AB R8, R219, R220 ;  /* 0x000000dcdb08723e */ /* 0x008fe400000010ff */
[----:B--2---:R-:W-:Y:S01]  /*4730*/  F2FP.BF16.PACK_AB R10, R218, R216 ;  /* 0x000000d8da0a723e */ /* 0x004fe200000010ff */
[----:B-1----:R-:W-:Y:S02]  /*4740*/  FFMA.FTZ R3, R113, c[0x0][0x2d0], -R0 ;  /* 0x0000b40071037a23 */ /* 0x002fe40000010800 */
[----:B------:R-:W-:Y:S02]  /*4750*/  IMAD.MOV.U32 R113, RZ, RZ, R190 ;  /* 0x000000ffff717224 */ /* 0x000fe400078e00be */
[----:B------:R1:W2:Y:S02]  /*4760*/  MUFU.EX2 R207, R3 ;  /* 0x0000000300cf7308 */ /* 0x0002a40000000800 */
[----:B-1----:R-:W-:Y:S01]  /*4770*/  FFMA.FTZ R3, R114, c[0x0][0x2d0], -R0 ;  /* 0x0000b40072037a23 */ /* 0x002fe20000010800 */
[----:B--2---:R-:W-:-:S05]  /*4780*/  F2FP.BF16.PACK_AB R9, R207, R205 ;  /* 0x000000cdcf09723e */ /* 0x004fca00000010ff */
[----:B------:R1:W-:Y:S02]  /*4790*/  MUFU.EX2 R208, R3 ;  /* 0x0000000300d07308 */ /* 0x0003e40000000800 */
[----:B-1----:R-:W-:-:S06]  /*47a0*/  FFMA.FTZ R3, R115, c[0x0][0x2d0], -R0 ;  /* 0x0000b40073037a23 */ /* 0x002fcc0000010800 */
        /* <DEDUP_REMOVED lines=9> */
[----:B------:R1:W-:Y:S02]  /*4840*/  MUFU.EX2 R203, R3 ;  /* 0x0000000300cb7308 */ /* 0x0003e40000000800 */
[----:B------:R-:W-:Y:S01]  /*4850*/  IMAD.MOV.U32 R100, RZ, RZ, R197 ;  /* 0x000000ffff647224 */ /* 0x000fe200078e00c5 */
[----:B------:R-:W-:Y:S01]  /*4860*/  HMMA.16816.F32.BF16 R56, R8, R22, R108 ;  /* 0x000000160838723c */ /* 0x000fe2000004186c */
[----:B------:R-:W-:Y:S02]  /*4870*/  IMAD.MOV.U32 R103, RZ, RZ, R196 ;  /* 0x000000ffff677224 */ /* 0x000fe400078e00c4 */
[----:B------:R-:W-:Y:S02]  /*4880*/  IMAD.MOV.U32 R101, RZ, RZ, R31 ;  /* 0x000000ffff657224 */ /* 0x000fe400078e001f */
[----:B------:R-:W-:-:S02]  /*4890*/  IMAD.MOV.U32 R102, RZ, RZ, R29 ;  /* 0x000000ffff667224 */ /* 0x000fc400078e001d */
[----:B------:R-:W-:Y:S01]  /*48a0*/  IMAD.MOV.U32 R111, RZ, RZ, R195 ;  /* 0x000000ffff6f7224 */ /* 0x000fe200078e00c3 */
[C---:B------:R-:W-:Y:S01]  /*48b0*/  HMMA.16816.F32.BF16 R48, R8.reuse, R24, R84 ;  /* 0x000000180830723c */ /* 0x040fe20000041854 */
[----:B------:R-:W-:Y:S02]  /*48c0*/  IMAD.MOV.U32 R110, RZ, RZ, R194 ;  /* 0x000000ffff6e7224 */ /* 0x000fe400078e00c2 */
[----:B------:R-:W-:Y:S02]  /*48d0*/  IMAD.MOV.U32 R109, RZ, RZ, R193 ;  /* 0x000000ffff6d7224 */ /* 0x000fe400078e00c1 */
[----:B------:R-:W-:Y:S02]  /*48e0*/  IMAD.MOV.U32 R108, RZ, RZ, R191 ;  /* 0x000000ffff6c7224 */ /* 0x000fe400078e00bf */
[--C-:B-1----:R-:W-:Y:S01]  /*48f0*/  FFMA.FTZ R3, R118, c[0x0][0x2d0], -R6.reuse ;  /* 0x0000b40076037a23 */ /* 0x102fe20000010806 */
[C---:B------:R-:W-:Y:S01]  /*4900*/  HMMA.16816.F32.BF16 R84, R8.reuse, R32, R16 ;  /* 0x000000200854723c */ /* 0x040fe20000041810 */
[----:B------:R-:W1:Y:S01]  /*4910*/  LDSM.16.MT88.4 R16, [R228+0x1100] ;  /* 0x00110000e410783b */ /* 0x000e620000004200 */
[----:B------:R-:W-:Y:S01]  /*4920*/  IMAD.MOV.U32 R118, RZ, RZ, R189 ;  /* 0x000000ffff767224 */ /* 0x000fe200078e00bd */
[----:B------:R2:W3:Y:S05]  /*4930*/  MUFU.EX2 R204, R3 ;  /* 0x0000000300cc7308 */ /* 0x0004ea0000000800 */
[C---:B------:R-:W-:Y:S08]  /*4940*/  HMMA.16816.F32.BF16 R76, R8.reuse, R20, R76 ;  /* 0x00000014084c723c */ /* 0x040ff0000004184c */
[----:B------:R-:W-:Y:S01]  /*4950*/  HMMA.16816.F32.BF16 R32, R8, R34, R96 ;  /* 0x000000220820723c */ /* 0x000fe20000041860 */
[----:B--2---:R-:W-:Y:S01]  /*4960*/  FFMA.FTZ R3, R119, c[0x0][0x2d0], -R6 ;  /* 0x0000b40077037a23 */ /* 0x004fe20000010806 */
[----:B------:R-:W-:-:S03]  /*4970*/  MOV R119, R192 ;  /* 0x000000c000777202 */ /* 0x000fc60000000f00 */
[----:B------:R2:W-:Y:S02]  /*4980*/  MUFU.EX2 R202, R3 ;  /* 0x0000000300ca7308 */ /* 0x0005e40000000800 */
[----:B------:R-:W-:Y:S02]  /*4990*/  IMAD.MOV.U32 R99, RZ, RZ, R165 ;  /* 0x000000ffff637224 */ /* 0x000fe400078e00a5 */
[----:B--2---:R-:W-:Y:S01]  /*49a0*/  FFMA.FTZ R3, R120, c[0x0][0x2d0], -R6 ;  /* 0x0000b40078037a23 */ /* 0x004fe20000010806 */
[----:B------:R-:W-:-:S03]  /*49b0*/  MOV R120, R252 ;  /* 0x000000fc00787202 */ /* 0x000fc60000000f00 */
[----:B------:R2:W4:Y:S02]  /*49c0*/  MUFU.EX2 R201, R3 ;  /* 0x0000000300c97308 */ /* 0x0005240000000800 */
[----:B--2---:R-:W-:Y:S02]  /*49d0*/  FFMA.FTZ R3, R121, c[0x0][0x2d0], -R5 ;  /* 0x0000b40079037a23 */ /* 0x004fe40000010805 */
[----:B------:R-:W-:-:S04]  /*49e0*/  IMAD.MOV.U32 R121, RZ, RZ, R41 ;  /* 0x000000ffff797224 */ /* 0x000fc800078e0029 */
[----:B------:R2:W-:Y:S01]  /*49f0*/  MUFU.EX2 R200, R3 ;  /* 0x0000000300c87308 */ /* 0x0005e20000000800 */
[----:B------:R-:W-:Y:S01]  /*4a00*/  HMMA.16816.F32.BF16 R40, R8, R26, R88 ;  /* 0x0000001a0828723c */ /* 0x000fe20000041858 */
[----:B------:R-:W1:Y:S06]  /*4a10*/  LDSM.16.MT88.4 R24, [R229+0x1100] ;  /* 0x00110000e518783b */ /* 0x000e6c0000004200 */
[----:B---3--:R-:W-:Y:S02]  /*4a20*/  F2FP.BF16.PACK_AB R8, R204, R203 ;  /* 0x000000cbcc08723e */ /* 0x008fe400000010ff */
[----:B----4-:R-:W-:Y:S01]  /*4a30*/  F2FP.BF16.PACK_AB R10, R201, R202 ;  /* 0x000000cac90a723e */ /* 0x010fe200000010ff */
[----:B--2---:R-:W-:Y:S01]  /*4a40*/  FFMA.FTZ R3, R122, c[0x0][0x2d0], -R5 ;  /* 0x0000b4007a037a23 */ /* 0x004fe20000010805 */
[----:B------:R-:W-:-:S03]  /*4a50*/  MOV R122, R199 ;  /* 0x000000c7007a7202 */ /* 0x000fc60000000f00 */
[----:B------:R2:W3:Y:S01]  /*4a60*/  MUFU.EX2 R199, R3 ;  /* 0x0000000300c77308 */ /* 0x0004e20000000800 */
[----:B------:R-:W-:Y:S01]  /*4a70*/  MOV R98, R122 ;  /* 0x0000007a00627202 */ /* 0x000fe20000000f00 */
[----:B------:R-:W-:-:S04]  /*4a80*/  IMAD.MOV.U32 R122, RZ, RZ, R161 ;  /* 0x000000ffff7a7224 */ /* 0x000fc800078e00a1 */
[----:B------:R-:W-:Y:S02]  /*4a90*/  IMAD.MOV.U32 R96, RZ, RZ, R98 ;  /* 0x000000ffff607224 */ /* 0x000fe400078e0062 */
[----:B--2---:R-:W-:Y:S01]  /*4aa0*/  FFMA.FTZ R3, R123, c[0x0][0x2d0], -R5 ;  /* 0x0000b4007b037a23 */ /* 0x004fe20000010805 */
[----:B---3--:R-:W-:Y:S01]  /*4ab0*/  F2FP.BF16.PACK_AB R9, R199, R200 ;  /* 0x000000c8c709723e */ /* 0x008fe200000010ff */
[----:B------:R-:W-:Y:S02]  /*4ac0*/  IMAD.MOV.U32 R123, RZ, RZ, R178 ;  /* 0x000000ffff7b7224 */ /* 0x000fe400078e00b2 */
[----:B------:R-:W-:Y:S02]  /*4ad0*/  IMAD.MOV.U32 R178, RZ, RZ, R198 ;  /* 0x000000ffffb27224 */ /* 0x000fe400078e00c6 */
[----:B------:R2:W-:Y:S01]  /*4ae0*/  MUFU.EX2 R198, R3 ;  /* 0x0000000300c67308 */ /* 0x0005e20000000800 */
[----:B------:R-:W-:Y:S01]  /*4af0*/  IMAD.MOV.U32 R97, RZ, RZ, R123 ;  /* 0x000000ffff617224 */ /* 0x000fe200078e007b */
[----:B------:R-:W-:Y:S01]  /*4b00*/  MOV R123, R162 ;  /* 0x000000a2007b7202 */ /* 0x000fe20000000f00 */
[----:B--2---:R-:W-:-:S02]  /*4b10*/  FFMA.FTZ R3, R124, c[0x0][0x2d0], -R5 ;  /* 0x0000b4007c037a23 */ /* 0x004fc40000010805 */
[----:B------:R-:W-:-:S03]  /*4b20*/  IMAD.MOV.U32 R124, RZ, RZ, R28 ;  /* 0x000000ffff7c7224 */ /* 0x000fc600078e001c */
[----:B------:R2:W3:Y:S01]  /*4b30*/  MUFU.EX2 R197, R3 ;  /* 0x0000000300c57308 */ /* 0x0004e20000000800 */
[----:B------:R-:W4:Y:S01]  /*4b40*/  LDSM.16.MT88.4 R28, [R230+0x1100] ;  /* 0x00110000e61c783b */ /* 0x000f220000004200 */
[----:B--2---:R-:W-:Y:S01]  /*4b50*/  FFMA.FTZ R3, R126, c[0x0][0x2d0], -R7 ;  /* 0x0000b4007e037a23 */ /* 0x004fe20000010807 */
[----:B---3--:R-:W-:Y:S01]  /*4b60*/  F2FP.BF16.PACK_AB R11, R197, R198 ;  /* 0x000000c6c50b723e */ /* 0x008fe200000010ff */
[----:B------:R-:W-:-:S04]  /*4b70*/  IMAD.MOV.U32 R126, RZ, RZ, R167 ;  /* 0x000000ffff7e7224 */ /* 0x000fc800078e00a7 */
[----:B------:R2:W3:Y:S01]  /*4b80*/  MUFU.EX2 R196, R3 ;  /* 0x0000000300c47308 */ /* 0x0004e20000000800 */
[----:B------:R-:W-:Y:S01]  /*4b90*/  IMAD.MOV.U32 R98, RZ, RZ, R126 ;  /* 0x000000ffff627224 */ /* 0x000fe200078e007e */
[C---:B-1----:R-:W-:Y:S08]  /*4ba0*/  HMMA.16816.F32.BF16 R80, R8.reuse, R18, R68 ;  /* 0x000000120850723c */ /* 0x042ff00000041844 */
[----:B------:R-:W-:Y:S01]  /*4bb0*/  HMMA.16816.F32.BF16 R68, R8, R14, R64 ;  /* 0x0000000e0844723c */ /* 0x000fe20000041840 */
[----:B--2---:R-:W-:-:S02]  /*4bc0*/  FFMA.FTZ R3, R125, c[0x0][0x2d0], -R7 ;  /* 0x0000b4007d037a23 */ /* 0x004fc40000010807 */
[----:B------:R-:W-:Y:S02]  /*4bd0*/  IMAD.MOV.U32 R125, RZ, RZ, R163 ;  /* 0x000000ffff7d7224 */ /* 0x000fe400078e00a3 */
[----:B------:R1:W-:Y:S03]  /*4be0*/  MUFU.EX2 R195, R3 ;  /* 0x0000000300c37308 */ /* 0x0003e60000000800 */
[C---:B------:R-:W-:Y:S08]  /*4bf0*/  HMMA.16816.F32.BF16 R64, R8.reuse, R26, R60 ;  /* 0x0000001a0840723c */ /* 0x040ff0000004183c */
[----:B------:R-:W-:Y:S01]  /*4c00*/  HMMA.16816.F32.BF16 R140, R8, R16, R140 ;  /* 0x00000010088c723c */ /* 0x000fe2000004188c */
[----:B-1----:R-:W-:-:S07]  /*4c10*/  FFMA.FTZ R3, R127, c[0x0][0x2d0], -R7 ;  /* 0x0000b4007f037a23 */ /* 0x002fce0000010807 */
[C---:B------:R-:W-:Y:S01]  /*4c20*/  HMMA.16816.F32.BF16 R104, R8.reuse, R12, R104 ;  /* 0x0000000c0868723c */ /* 0x040fe20000041868 */
[----:B------:R-:W-:Y:S01]  /*4c30*/  IMAD.MOV.U32 R127, RZ, RZ, R109 ;  /* 0x000000ffff7f7224 */ /* 0x000fe200078e006d */
[----:B------:R1:W2:Y:S06]  /*4c40*/  MUFU.EX2 R194, R3 ;  /* 0x0000000300c27308 */ /* 0x0002ac0000000800 */
[C---:B------:R-:W-:Y:S08]  /*4c50*/  HMMA.16816.F32.BF16 R92, R8.reuse, R24, R92 ;  /* 0x00000018085c723c */ /* 0x040ff0000004185c */
[----:B----4-:R-:W-:Y:S01]  /*4c60*/  HMMA.16816.F32.BF16 R88, R8, R28, R72 ;  /* 0x0000001c0858723c */ /* 0x010fe20000041848 */
[----:B-1----:R-:W-:-:S02]  /*4c70*/  FFMA.FTZ R3, R128, c[0x0][0x2d0], -R7 ;  /* 0x0000b40080037a23 */ /* 0x002fc40000010807 */
[----:B------:R-:W-:Y:S02]  /*4c80*/  IMAD.MOV.U32 R128, RZ, RZ, R176 ;  /* 0x000000ffff807224 */ /* 0x000fe400078e00b0 */
[----:B------:R1:W-:Y:S03]  /*4c90*/  MUFU.EX2 R193, R3 ;  /* 0x0000000300c17308 */ /* 0x0003e60000000800 */
[----:B------:R-:W-:Y:S07]  /*4ca0*/  HMMA.16816.F32.BF16 R60, R8, R30, R44 ;  /* 0x0000001e083c723c */ /* 0x000fee000004182c */
[----:B---3--:R-:W-:-:S02]  /*4cb0*/  F2FP.BF16.PACK_AB R8, R196, R251 ;  /* 0x000000fbc408723e */ /* 0x008fc400000010ff */
[----:B--2---:R-:W-:Y:S01]  /*4cc0*/  F2FP.BF16.PACK_AB R10, R194, R195 ;  /* 0x000000c3c20a723e */ /* 0x004fe200000010ff */
[--C-:B-1----:R-:W-:Y:S02]  /*4cd0*/  FFMA.FTZ R3, R129, c[0x0][0x2d0], -R0.reuse ;  /* 0x0000b40081037a23 */ /* 0x102fe40000010800 */
[----:B------:R-:W-:Y:S02]  /*4ce0*/  IMAD.MOV.U32 R129, RZ, RZ, R177 ;  /* 0x000000ffff817224 */ /* 0x000fe400078e00b1 */
[----:B------:R1:W-:Y:S02]  /*4cf0*/  MUFU.EX2 R252, R3 ;  /* 0x0000000300fc7308 */ /* 0x0003e40000000800 */
[----:B-1----:R-:W-:Y:S02]  /*4d00*/  FFMA.FTZ R3, R130, c[0x0][0x2d0], -R0 ;  /* 0x0000b40082037a23 */ /* 0x002fe40000010800 */
[----:B------:R-:W-:-:S04]  /*4d10*/  IMAD.MOV.U32 R130, RZ, RZ, R124 ;  /* 0x000000ffff827224 */ /* 0x000fc800078e007c */
[----:B------:R1:W2:Y:S01]  /*4d20*/  MUFU.EX2 R192, R3 ;  /* 0x0000000300c07308 */ /* 0x0002a20000000800 */
[----:B------:R-:W-:Y:S02]  /*4d30*/  IMAD.MOV.U32 R124, RZ, RZ, R166 ;  /* 0x000000ffff7c7224 */ /* 0x000fe400078e00a6 */
[----:B-1----:R-:W-:Y:S01]  /*4d40*/  FFMA.FTZ R3, R131, c[0x0][0x2d0], -R0 ;  /* 0x0000b40083037a23 */ /* 0x002fe20000010800 */
[----:B--2---:R-:W-:Y:S01]  /*4d50*/  F2FP.BF16.PACK_AB R9, R192, R252 ;  /* 0x000000fcc009723e */ /* 0x004fe200000010ff */
[----:B------:R-:W-:-:S03]  /*4d60*/  IMAD.MOV.U32 R131, RZ, RZ, R101 ;  /* 0x000000ffff837224 */ /* 0x000fc600078e0065 */
[----:B------:R1:W-:Y:S01]  /*4d70*/  MUFU.EX2 R191, R3 ;  /* 0x0000000300bf7308 */ /* 0x0003e20000000800 */
[----:B------:R-:W-:-:S04]  /*4d80*/  IMAD.MOV.U32 R101, RZ, RZ, R151 ;  /* 0x000000ffff657224 */ /* 0x000fc800078e0097 */
[----:B------:R-:W-:Y:S01]  /*4d90*/  IMAD.MOV.U32 R126, RZ, RZ, R101 ;  /* 0x000000ffff7e7224 */ /* 0x000fe200078e0065 */
[----:B------:R-:W-:Y:S01]  /*4da0*/  MOV R101, R179 ;  /* 0x000000b300657202 */ /* 0x000fe20000000f00 */
[----:B-1----:R-:W-:-:S04]  /*4db0*/  FFMA.FTZ R3, R134, c[0x0][0x2d0], -R0 ;  /* 0x0000b40086037a23 */ /* 0x002fc80000010800 */
[----:B------:R1:W2:Y:S02]  /*4dc0*/  MUFU.EX2 R189, R3 ;  /* 0x0000000300bd7308 */ /* 0x0002a40000000800 */
[----:B-1----:R-:W-:Y:S01]  /*4dd0*/  FFMA.FTZ R3, R133, c[0x0][0x2d0], -R7 ;  /* 0x0000b40085037a23 */ /* 0x002fe20000010807 */
[----:B--2---:R-:W-:-:S05]  /*4de0*/  F2FP.BF16.PACK_AB R11, R189, R191 ;  /* 0x000000bfbd0b723e */ /* 0x004fca00000010ff */
[----:B------:R1:W-:Y:S02]  /*4df0*/  MUFU.EX2 R190, R3 ;  /* 0x0000000300be7308 */ /* 0x0003e40000000800 */
[C---:B------:R-:W-:Y:S08]  /*4e00*/  HMMA.16816.F32.BF16 R20, R8.reuse, R12, R52 ;  /* 0x0000000c0814723c */ /* 0x040ff00000041834 */
[----:B------:R-:W-:Y:S01]  /*4e10*/  HMMA.16816.F32.BF16 R36, R8, R14, R36 ;  /* 0x0000000e0824723c */ /* 0x000fe20000041824 */
[----:B------:R-:W-:Y:S01]  /*4e20*/  LDSM.16.MT88.4 R12, [R231+0x1900] ;  /* 0x00190000e70c783b */ /* 0x000fe20000004200 */
[----:B-1----:R-:W-:-:S04]  /*4e30*/  FFMA.FTZ R3, R132, c[0x0][0x2d0], -R7 ;  /* 0x0000b40084037a23 */ /* 0x002fc80000010807 */
[----:B------:R1:W-:Y:S02]  /*4e40*/  MUFU.EX2 R188, R3 ;  /* 0x0000000300bc7308 */ /* 0x0003e40000000800 */
[C---:B------:R-:W-:Y:S08]  /*4e50*/  HMMA.16816.F32.BF16 R44, R8.reuse, R18, R40 ;  /* 0x00000012082c723c */ /* 0x040ff00000041828 */
[----:B------:R-:W-:Y:S01]  /*4e60*/  HMMA.16816.F32.BF16 R48, R8, R16, R48 ;  /* 0x000000100830723c */ /* 0x000fe20000041830 */
[----:B------:R-:W2:Y:S01]  /*4e70*/  LDSM.16.MT88.4 R16, [R228+0x1900] ;  /* 0x00190000e410783b */ /* 0x000ea20000004200 */
[----:B-1----:R-:W-:-:S06]  /*4e80*/  FFMA.FTZ R3, R138, c[0x0][0x2d0], -R6 ;  /* 0x0000b4008a037a23 */ /* 0x002fcc0000010806 */
[C---:B------:R-:W-:Y:S01]  /*4e90*/  HMMA.16816.F32.BF16 R40, R8.reuse, R24, R76 ;  /* 0x000000180828723c */ /* 0x040fe2000004184c */
[----:B------:R1:W-:Y:S07]  /*4ea0*/  MUFU.EX2 R138, R3 ;  /* 0x00000003008a7308 */ /* 0x0003ee0000000800 */
[C---:B------:R-:W-:Y:S01]  /*4eb0*/  HMMA.16816.F32.BF16 R56, R8.reuse, R26, R56 ;  /* 0x0000001a0838723c */ /* 0x040fe20000041838 */
[----:B------:R-:W-:Y:S07]  /*4ec0*/  LDSM.16.MT88.4 R24, [R229+0x1900] ;  /* 0x00190000e518783b */ /* 0x000fee0000004200 */
[----:B------:R-:W-:Y:S01]  /*4ed0*/  HMMA.16816.F32.BF16 R84, R8, R28, R84 ;  /* 0x0000001c0854723c */ /* 0x000fe20000041854 */
[----:B-1----:R-:W-:Y:S01]  /*4ee0*/  FFMA.FTZ R3, R156, c[0x0][0x2d0], -R6 ;  /* 0x0000b4009c037a23 */ /* 0x002fe20000010806 */
[----:B------:R-:W-:-:S03]  /*4ef0*/  MOV R156, R110 ;  /* 0x0000006e009c7202 */ /* 0x000fc60000000f00 */
[----:B------:R1:W3:Y:S03]  /*4f00*/  MUFU.EX2 R134, R3 ;  /* 0x0000000300867308 */ /* 0x0002e60000000800 */
[----:B------:R-:W-:Y:S01]  /*4f10*/  HMMA.16816.F32.BF16 R72, R8, R30, R32 ;  /* 0x0000001e0848723c */ /* 0x000fe20000041820 */
[----:B------:R-:W4:Y:S04]  /*4f20*/  LDSM.16.MT88.4 R32, [R230+0x1900] ;  /* 0x00190000e620783b */ /* 0x000f280000004200 */
[----:B------:R-:W-:Y:S01]  /*4f30*/  LDSM.16.MT88.4 R28, [R230+0x2100] ;  /* 0x00210000e61c783b */ /* 0x000fe20000004200 */
[----:B-1----:R-:W-:Y:S01]  /*4f40*/  FFMA.FTZ R3, R152, c[0x0][0x2d0], -R6 ;  /* 0x0000b40098037a23 */ /* 0x002fe20000010806 */
[----:B---3--:R-:W-:Y:S01]  /*4f50*/  F2FP.BF16.PACK_AB R8, R134, R138 ;  /* 0x0000008a8608723e */ /* 0x008fe200000010ff */
[----:B------:R-:W-:-:S02]  /*4f60*/  IMAD.MOV.U32 R152, RZ, RZ, R111 ;  /* 0x000000ffff987224 */ /* 0x000fc400078e006f */
[----:B------:R1:W-:Y:S02]  /*4f70*/  MUFU.EX2 R133, R3 ;  /* 0x0000000300857308 */ /* 0x0003e40000000800 */
[----:B-1----:R-:W-:Y:S01]  /*4f80*/  FFMA.FTZ R3, R153, c[0x0][0x2d0], -R6 ;  /* 0x0000b40099037a23 */ /* 0x002fe20000010806 */
[----:B------:R-:W-:-:S05]  /*4f90*/  MOV R153, R101 ;  /* 0x0000006500997202 */ /* 0x000fca0000000f00 */
[----:B------:R1:W3:Y:S02]  /*4fa0*/  MUFU.EX2 R132, R3 ;  /* 0x0000000300847308 */ /* 0x0002e40000000800 */
[----:B-1----:R-:W-:Y:S01]  /*4fb0*/  FFMA.FTZ R3, R157, c[0x0][0x2d0], -R5 ;  /* 0x0000b4009d037a23 */ /* 0x002fe20000010805 */
[----:B---3--:R-:W-:-:S05]  /*4fc0*/  F2FP.BF16.PACK_AB R10, R132, R133 ;  /* 0x00000085840a723e */ /* 0x008fca00000010ff */
[----:B------:R1:W-:Y:S02]  /*4fd0*/  MUFU.EX2 R115, R3 ;  /* 0x0000000300737308 */ /* 0x0003e40000000800 */
[----:B-1----:R-:W-:Y:S02]  /*4fe0*/  FFMA.FTZ R3, R158, c[0x0][0x2d0], -R5 ;  /* 0x0000b4009e037a23 */ /* 0x002fe40000010805 */
[----:B------:R-:W-:-:S04]  /*4ff0*/  IMAD.MOV.U32 R158, RZ, RZ, R98 ;  /* 0x000000ffff9e7224 */ /* 0x000fc800078e0062 */
[----:B------:R1:W3:Y:S02]  /*5000*/  MUFU.EX2 R114, R3 ;  /* 0x0000000300727308 */ /* 0x0002e40000000800 */
[----:B-1----:R-:W-:Y:S01]  /*5010*/  FFMA.FTZ R3, R154, c[0x0][0x2d0], -R5 ;  /* 0x0000b4009a037a23 */ /* 0x002fe20000010805 */
[----:B------:R-:W-:Y:S02]  /*5020*/  MOV R154, R112 ;  /* 0x00000070009a7202 */ /* 0x000fe40000000f00 */
[----:B---3--:R-:W-:-:S03]  /*5030*/  F2FP.BF16.PACK_AB R9, R114, R115 ;  /* 0x000000737209723e */ /* 0x008fc600000010ff */
[----:B------:R1:W-:Y:S02]  /*5040*/  MUFU.EX2 R112, R3 ;  /* 0x0000000300707308 */ /* 0x0003e40000000800 */
[----:B-1----:R-:W-:Y:S02]  /*5050*/  FFMA.FTZ R3, R155, c[0x0][0x2d0], -R5 ;  /* 0x0000b4009b037a23 */ /* 0x002fe40000010805 */
[----:B------:R-:W-:Y:S02]  /*5060*/  IMAD.MOV.U32 R155, RZ, RZ, R118 ;  /* 0x000000ffff9b7224 */ /* 0x000fe400078e0076 */
[----:B------:R-:W-:Y:S02]  /*5070*/  IMAD.MOV.U32 R118, RZ, RZ, R113 ;  /* 0x000000ffff767224 */ /* 0x000fe400078e0071 */
[----:B------:R1:W3:Y:S02]  /*5080*/  MUFU.EX2 R113, R3 ;  /* 0x0000000300717308 */ /* 0x0002e40000000800 */
[----:B-1----:R-:W-:Y:S01]  /*5090*/  FFMA.FTZ R3, R159, c[0x0][0x2d0], -R7 ;  /* 0x0000b4009f037a23 */ /* 0x002fe20000010807 */
[----:B---3--:R-:W-:Y:S01]  /*50a0*/  F2FP.BF16.PACK_AB R11, R113, R112 ;  /* 0x00000070710b723e */ /* 0x008fe200000010ff */
[----:B------:R-:W-:-:S04]  /*50b0*/  IMAD.MOV.U32 R159, RZ, RZ, R108 ;  /* 0x000000ffff9f7224 */ /* 0x000fc800078e006c */
[----:B------:R1:W-:Y:S02]  /*50c0*/  MUFU.EX2 R111, R3 ;  /* 0x00000003006f7308 */ /* 0x0003e40000000800 */
[C---:B--2---:R-:W-:Y:S08]  /*50d0*/  HMMA.16816.F32.BF16 R140, R8.reuse, R16, R140 ;  /* 0x00000010088c723c */ /* 0x044ff0000004188c */
[----:B----4-:R-:W-:Y:S01]  /*50e0*/  HMMA.16816.F32.BF16 R76, R8, R32, R88 ;  /* 0x00000020084c723c */ /* 0x010fe20000041858 */
[----:B-1----:R-:W-:-:S04]  /*50f0*/  FFMA.FTZ R3, R148, c[0x0][0x2d0], -R7 ;  /* 0x0000b40094037a23 */ /* 0x002fc80000010807 */
[----:B------:R1:W-:Y:S02]  /*5100*/  MUFU.EX2 R110, R3 ;  /* 0x00000003006e7308 */ /* 0x0003e40000000800 */
[----:B-1----:R-:W-:-:S06]  /*5110*/  FFMA.FTZ R3, R150, c[0x0][0x2d0], -R7 ;  /* 0x0000b40096037a23 */ /* 0x002fcc0000010807 */
[----:B------:R1:W-:Y:S02]  /*5120*/  MUFU.EX2 R109, R3 ;  /* 0x00000003006d7308 */ /* 0x0003e40000000800 */
[----:B-1----:R-:W-:Y:S02]  /*5130*/  FFMA.FTZ R3, R149, c[0x0][0x2d0], -R7 ;  /* 0x0000b40095037a23 */ /* 0x002fe40000010807 */
[C---:B------:R-:W-:Y:S04]  /*5140*/  HMMA.16816.F32.BF16 R148, R8.reuse, R18, R80 ;  /* 0x000000120894723c */ /* 0x040fe80000041850 */
[----:B------:R1:W-:Y:S04]  /*5150*/  MUFU.EX2 R108, R3 ;  /* 0x00000003006c7308 */ /* 0x0003e80000000800 */
[----:B------:R-:W-:Y:S01]  /*5160*/  HMMA.16816.F32.BF16 R80, R8, R26, R64 ;  /* 0x0000001a0850723c */ /* 0x000fe20000041840 */
[----:B-1----:R-:W-:-:S07]  /*5170*/  FFMA.FTZ R3, R160, c[0x0][0x2d0], -R0 ;  /* 0x0000b400a0037a23 */ /* 0x002fce0000010800 */
[----:B------:R-:W-:Y:S01]  /*5180*/  HMMA.16816.F32.BF16 R160, R8, R12, R104 ;  /* 0x0000000c08a0723c */ /* 0x000fe20000041868 */
[----:B------:R1:W-:Y:S02]  /*5190*/  MUFU.EX2 R106, R3 ;  /* 0x00000003006a7308 */ /* 0x0003e40000000800 */
[----:B-1----:R-:W-:-:S05]  /*51a0*/  FFMA.FTZ R3, R164, c[0x0][0x2d0], -R0 ;  /* 0x0000b400a4037a23 */ /* 0x002fca0000010800 */
[C---:B------:R-:W-:Y:S01]  /*51b0*/  HMMA.16816.F32.BF16 R164, R8.reuse, R14, R68 ;  /* 0x0000000e08a4723c */ /* 0x040fe20000041844 */
[----:B------:R1:W2:Y:S07]  /*51c0*/  MUFU.EX2 R105, R3 ;  /* 0x0000000300697308 */ /* 0x0002ae0000000800 */
[----:B------:R-:W-:Y:S01]  /*51d0*/  HMMA.16816.F32.BF16 R68, R8, R34, R60 ;  /* 0x000000220844723c */ /* 0x000fe2000004183c */
[----:B-1----:R-:W-:Y:S02]  /*51e0*/  FFMA.FTZ R3, R169, c[0x0][0x2d0], -R0 ;  /* 0x0000b400a9037a23 */ /* 0x002fe40000010800 */
[----:B------:R-:W-:Y:S01]  /*51f0*/  IMAD.MOV.U32 R169, RZ, RZ, R97 ;  /* 0x000000ffffa97224 */ /* 0x000fe200078e0061 */
[----:B------:R-:W-:Y:S01]  /*5200*/  MOV R97, R99 ;  /* 0x0000006300617202 */ /* 0x000fe20000000f00 */
[----:B------:R1:W-:Y:S01]  /*5210*/  MUFU.EX2 R104, R3 ;  /* 0x0000000300687308 */ /* 0x0003e20000000800 */
[----:B------:R-:W-:-:S02]  /*5220*/  IMAD.MOV.U32 R99, RZ, RZ, R124 ;  /* 0x000000ffff637224 */ /* 0x000fc400078e007c */
[----:B------:R-:W-:Y:S02]  /*5230*/  IMAD.MOV.U32 R124, RZ, RZ, R4 ;  /* 0x000000ffff7c7224 */ /* 0x000fe400078e0004 */
[----:B------:R-:W-:Y:S02]  /*5240*/  IMAD.MOV.U32 R157, RZ, RZ, R99 ;  /* 0x000000ffff9d7224 */ /* 0x000fe400078e0063 */
[----:B------:R-:W-:Y:S02]  /*5250*/  IMAD.MOV.U32 R4, RZ, RZ, R178 ;  /* 0x000000ffff047224 */ /* 0x000fe400078e00b2 */
[----:B------:R-:W-:Y:S01]  /*5260*/  HMMA.16816.F32.BF16 R176, R8, R24, R92 ;  /* 0x0000001808b0723c */ /* 0x000fe2000004185c */
[----:B-1----:R-:W-:-:S06]  /*5270*/  FFMA.FTZ R3, R170, c[0x0][0x2d0], -R0 ;  /* 0x0000b400aa037a23 */ /* 0x002fcc0000010800 */
[----:B------:R-:W-:Y:S01]  /*5280*/  F2FP.BF16.PACK_AB R8, R190, R193 ;  /* 0x000000c1be08723e */ /* 0x000fe200000010ff */
[----:B------:R-:W-:Y:S01]  /*5290*/  IMAD.MOV.U32 R170, RZ, RZ, R131 ;  /* 0x000000ffffaa7224 */ /* 0x000fe200078e0083 */
[----:B------:R-:W-:Y:S01]  /*52a0*/  MOV R131, R130 ;  /* 0x0000008200837202 */ /* 0x000fe20000000f00 */
[----:B------:R-:W-:Y:S01]  /*52b0*/  IMAD.MOV.U32 R130, RZ, RZ, R100 ;  /* 0x000000ffff827224 */ /* 0x000fe200078e0064 */
[----:B--2---:R-:W-:Y:S01]  /*52c0*/  F2FP.BF16.PACK_AB R9, R105, R106 ;  /* 0x0000006a6909723e */ /* 0x004fe200000010ff */
[----:B------:R-:W-:Y:S01]  /*52d0*/  IMAD.MOV.U32 R100, RZ, RZ, R103 ;  /* 0x000000ffff647224 */ /* 0x000fe200078e0067 */
[----:B------:R-:W-:Y:S01]  /*52e0*/  F2FP.BF16.PACK_AB R10, R111, R188 ;  /* 0x000000bc6f0a723e */ /* 0x000fe200000010ff */
[----:B------:R1:W2:Y:S02]  /*52f0*/  MUFU.EX2 R103, R3 ;  /* 0x0000000300677308 */ /* 0x0002a40000000800 */
[----:B-1----:R-:W-:Y:S01]  /*5300*/  FFMA.FTZ R3, R168, c[0x0][0x2d0], -R7 ;  /* 0x0000b400a8037a23 */ /* 0x002fe20000010807 */
[----:B--2---:R-:W-:Y:S01]  /*5310*/  F2FP.BF16.PACK_AB R11, R103, R104 ;  /* 0x00000068670b723e */ /* 0x004fe200000010ff */
[----:B------:R-:W-:-:S04]  /*5320*/  IMAD.MOV.U32 R168, RZ, RZ, R152 ;  /* 0x000000ffffa87224 */ /* 0x000fc800078e0098 */
[----:B------:R1:W-:Y:S01]  /*5330*/  MUFU.EX2 R107, R3 ;  /* 0x00000003006b7308 */ /* 0x0003e20000000800 */
[----:B------:R-:W-:Y:S01]  /*5340*/  IMAD.MOV.U32 R152, RZ, RZ, R156 ;  /* 0x000000ffff987224 */ /* 0x000fe200078e009c */
[----:B------:R-:W-:Y:S01]  /*5350*/  MOV R156, R127 ;  /* 0x0000007f009c7202 */ /* 0x000fe20000000f00 */
[----:B------:R-:W-:Y:S01]  /*5360*/  IMAD.MOV.U32 R127, RZ, RZ, R97 ;  /* 0x000000ffff7f7224 */ /* 0x000fe200078e0061 */
[C---:B------:R-:W-:Y:S08]  /*5370*/  HMMA.16816.F32.BF16 R64, R8.reuse, R16, R48 ;  /* 0x000000100840723c */ /* 0x040ff00000041830 */
[----:B------:R-:W-:Y:S01]  /*5380*/  HMMA.16816.F32.BF16 R60, R8, R18, R44 ;  /* 0x00000012083c723c */ /* 0x000fe2000004182c */
[----:B------:R-:W-:Y:S01]  /*5390*/  LDSM.16.MT88.4 R16, [R231+0x2100] ;  /* 0x00210000e710783b */ /* 0x000fe20000004200 */
[----:B-1----:R-:W-:-:S02]  /*53a0*/  FFMA.FTZ R3, R171, c[0x0][0x2d0], -R6 ;  /* 0x0000b400ab037a23 */ /* 0x002fc40000010806 */
[----:B------:R-:W-:Y:S02]  /*53b0*/  IMAD.MOV.U32 R171, RZ, RZ, R96 ;  /* 0x000000ffffab7224 */ /* 0x000fe400078e0060 */
[----:B------:R1:W-:Y:S02]  /*53c0*/  MUFU.EX2 R101, R3 ;  /* 0x0000000300657308 */ /* 0x0003e40000000800 */
[C---:B------:R-:W-:Y:S01]  /*53d0*/  HMMA.16816.F32.BF16 R52, R8.reuse, R12, R20 ;  /* 0x0000000c0834723c */ /* 0x040fe20000041814 */
[----:B------:R-:W2:Y:S07]  /*53e0*/  LDSM.16.MT88.4 R20, [R228+0x2100] ;  /* 0x00210000e414783b */ /* 0x000eae0000004200 */
[----:B------:R-:W-:Y:S01]  /*53f0*/  HMMA.16816.F32.BF16 R48, R8, R14, R36 ;  /* 0x0000000e0830723c */ /* 0x000fe20000041824 */
[----:B------:R-:W3:Y:S01]  /*5400*/  LDSM.16.MT88.4 R12, [R229+0x2100] ;  /* 0x00210000e50c783b */ /* 0x000ee20000004200 */
[----:B-1----:R-:W-:-:S06]  /*5410*/  FFMA.FTZ R3, R173, c[0x0][0x2d0], -R6 ;  /* 0x0000b400ad037a23 */ /* 0x002fcc0000010806 */
[C---:B------:R-:W-:Y:S01]  /*5420*/  HMMA.16816.F32.BF16 R44, R8.reuse, R32, R84 ;  /* 0x00000020082c723c */ /* 0x040fe20000041854 */
[----:B------:R-:W-:Y:S02]  /*5430*/  IMAD.MOV.U32 R173, RZ, RZ, R102 ;  /* 0x000000ffffad7224 */ /* 0x000fe400078e0066 */
[----:B------:R1:W4:Y:S05]  /*5440*/  MUFU.EX2 R102, R3 ;  /* 0x0000000300667308 */ /* 0x00032a0000000800 */
[C---:B------:R-:W-:Y:S08]  /*5450*/  HMMA.16816.F32.BF16 R36, R8.reuse, R24, R40 ;  /* 0x000000180824723c */ /* 0x040ff00000041828 */
[----:B------:R-:W-:Y:S01]  /*5460*/  HMMA.16816.F32.BF16 R40, R8, R26, R56 ;  /* 0x0000001a0828723c */ /* 0x000fe20000041838 */
[----:B------:R-:W2:Y:S01]  /*5470*/  LDSM.16.MT88.4 R24, [R228+0x2900] ;  /* 0x00290000e418783b */ /* 0x000ea20000004200 */
[----:B-1----:R-:W-:-:S02]  /*5480*/  FFMA.FTZ R3, R172, c[0x0][0x2d0], -R6 ;  /* 0x0000b400ac037a23 */ /* 0x002fc40000010806 */
[----:B------:R-:W-:Y:S02]  /*5490*/  IMAD.MOV.U32 R172, RZ, RZ, R100 ;  /* 0x000000ffffac7224 */ /* 0x000fe400078e0064 */
[----:B------:R1:W-:Y:S02]  /*54a0*/  MUFU.EX2 R100, R3 ;  /* 0x0000000300647308 */ /* 0x0003e40000000800 */
[----:B------:R-:W-:Y:S07]  /*54b0*/  HMMA.16816.F32.BF16 R32, R8, R34, R72 ;  /* 0x000000220820723c */ /* 0x000fee0000041848 */
[----:B----4-:R-:W-:Y:S01]  /*54c0*/  F2FP.BF16.PACK_AB R8, R102, R101 ;  /* 0x000000656608723e */ /* 0x010fe200000010ff */
[----:B-1----:R-:W-:-:S04]  /*54d0*/  FFMA.FTZ R3, R174, c[0x0][0x2d0], -R6 ;  /* 0x0000b400ae037a23 */ /* 0x002fc80000010806 */
        /* <DEDUP_REMOVED lines=18> */
[C---:B------:R-:W-:Y:S08]  /*5600*/  HMMA.16816.F32.BF16 R160, R8.reuse, R16, R160 ;  /* 0x0000001008a0723c */ /* 0x040ff000000418a0 */
[----:B------:R-:W-:Y:S01]  /*5610*/  HMMA.16816.F32.BF16 R164, R8, R18, R164 ;  /* 0x0000001208a4723c */ /* 0x000fe200000418a4 */
[----:B-1----:R-:W-:-:S07]  /*5620*/  FFMA.FTZ R3, R185, c[0x0][0x2d0], -R0 ;  /* 0x0000b400b9037a23 */ /* 0x002fce0000010800 */
[C---:B---3--:R-:W-:Y:S01]  /*5630*/  HMMA.16816.F32.BF16 R176, R8.reuse, R12, R176 ;  /* 0x0000000c08b0723c */ /* 0x048fe200000418b0 */
[----:B------:R1:W-:Y:S07]  /*5640*/  MUFU.EX2 R92, R3 ;  /* 0x00000003005c7308 */ /* 0x0003ee0000000800 */
[C---:B------:R-:W-:Y:S08]  /*5650*/  HMMA.16816.F32.BF16 R80, R8.reuse, R14, R80 ;  /* 0x0000000e0850723c */ /* 0x040ff00000041850 */
[----:B------:R-:W-:Y:S01]  /*5660*/  HMMA.16816.F32.BF16 R76, R8, R28, R76 ;  /* 0x0000001c084c723c */ /* 0x000fe2000004184c */
[----:B-1----:R-:W-:-:S04]  /*5670*/  FFMA.FTZ R3, R186, c[0x0][0x2d0], -R0 ;  /* 0x0000b400ba037a23 */ /* 0x002fc80000010800 */
[----:B------:R1:W3:Y:S03]  /*5680*/  MUFU.EX2 R91, R3 ;  /* 0x00000003005b7308 */ /* 0x0002e60000000800 */
[----:B------:R-:W-:Y:S07]  /*5690*/  HMMA.16816.F32.BF16 R68, R8, R30, R68 ;  /* 0x0000001e0844723c */ /* 0x000fee0000041844 */
[----:B------:R-:W-:-:S02]  /*56a0*/  F2FP.BF16.PACK_AB R8, R109, R110 ;  /* 0x0000006e6d08723e */ /* 0x000fc400000010ff */
[----:B--2---:R-:W-:Y:S02]  /*56b0*/  F2FP.BF16.PACK_AB R9, R93, R94 ;  /* 0x0000005e5d09723e */ /* 0x004fe400000010ff */
[----:B------:R-:W-:Y:S01]  /*56c0*/  F2FP.BF16.PACK_AB R10, R107, R108 ;  /* 0x0000006c6b0a723e */ /* 0x000fe200000010ff */
[----:B-1----:R-:W-:Y:S01]  /*56d0*/  FFMA.FTZ R3, R146, c[0x0][0x2d0], -R6 ;  /* 0x0000b40092037a23 */ /* 0x002fe20000010806 */
[----:B---3--:R-:W-:-:S03]  /*56e0*/  F2FP.BF16.PACK_AB R11, R91, R92 ;  /* 0x0000005c5b0b723e */ /* 0x008fc600000010ff */
[----:B------:R1:W-:Y:S04]  /*56f0*/  MUFU.EX2 R90, R3 ;  /* 0x00000003005a7308 */ /* 0x0003e80000000800 */
        /* <DEDUP_REMOVED lines=15> */
[----:B------:R1:W-:Y:S03]  /*57f0*/  MUFU.EX2 R87, R3 ;  /* 0x0000000300577308 */ /* 0x0003e60000000800 */
[----:B------:R-:W-:Y:S01]  /*5800*/  HMMA.16816.F32.BF16 R44, R8, R28, R44 ;  /* 0x0000001c082c723c */ /* 0x000fe2000004182c */
[----:B-1----:R-:W-:-:S04]  /*5810*/  FFMA.FTZ R3, R187, c[0x0][0x2d0], -R5 ;  /* 0x0000b400bb037a23 */ /* 0x002fc80000010805 */
[----:B------:R1:W-:Y:S02]  /*5820*/  MUFU.EX2 R86, R3 ;  /* 0x0000000300567308 */ /* 0x0003e40000000800 */
[----:B-1----:R-:W-:-:S06]  /*5830*/  FFMA.FTZ R3, R212, c[0x0][0x2d0], -R5 ;  /* 0x0000b400d4037a23 */ /* 0x002fcc0000010805 */
[----:B------:R1:W1:Y:S02]  /*5840*/  MUFU.EX2 R85, R3 ;  /* 0x0000000300557308 */ /* 0x0002640000000800 */
[----:B-1----:R-:W-:-:S06]  /*5850*/  FFMA.FTZ R3, R209, c[0x0][0x2d0], -R5 ;  /* 0x0000b400d1037a23 */ /* 0x002fcc0000010805 */
[----:B------:R1:W-:Y:S02]  /*5860*/  MUFU.EX2 R75, R3 ;  /* 0x00000003004b7308 */ /* 0x0003e40000000800 */
[----:B-1----:R-:W-:-:S06]  /*5870*/  FFMA.FTZ R3, R210, c[0x0][0x2d0], -R5 ;  /* 0x0000b400d2037a23 */ /* 0x002fcc0000010805 */
[----:B------:R1:W1:Y:S02]  /*5880*/  MUFU.EX2 R84, R3 ;  /* 0x0000000300547308 */ /* 0x0002640000000800 */
[----:B-1----:R-:W-:Y:S02]  /*5890*/  FFMA.FTZ R3, R172, c[0x0][0x2d0], -R7 ;  /* 0x0000b400ac037a23 */ /* 0x002fe40000010807 */
[----:B------:R-:W-:-:S04]  /*58a0*/  IMAD.MOV.U32 R172, RZ, RZ, R173 ;  /* 0x000000ffffac7224 */ /* 0x000fc800078e00ad */
[----:B------:R1:W-:Y:S01]  /*58b0*/  MUFU.EX2 R74, R3 ;  /* 0x00000003004a7308 */ /* 0x0003e20000000800 */
[----:B------:R-:W-:Y:S01]  /*58c0*/  IMAD.MOV.U32 R173, RZ, RZ, R171 ;  /* 0x000000ffffad7224 */ /* 0x000fe200078e00ab */
[----:B------:R-:W-:Y:S01]  /*58d0*/  MOV R171, R168 ;  /* 0x000000a800ab7202 */ /* 0x000fe20000000f00 */
[----:B------:R-:W-:Y:S02]  /*58e0*/  IMAD.MOV.U32 R168, RZ, RZ, R170 ;  /* 0x000000ffffa87224 */ /* 0x000fe400078e00aa */
[----:B------:R-:W-:Y:S02]  /*58f0*/  IMAD.MOV.U32 R170, RZ, RZ, R169 ;  /* 0x000000ffffaa7224 */ /* 0x000fe400078e00a9 */
[----:B------:R-:W-:Y:S02]  /*5900*/  IMAD.MOV.U32 R169, RZ, RZ, R159 ;  /* 0x000000ffffa97224 */ /* 0x000fe400078e009f */
[----:B------:R-:W-:Y:S01]  /*5910*/  IMAD.MOV.U32 R159, RZ, RZ, R155 ;  /* 0x000000ffff9f7224 */ /* 0x000fe200078e009b */
[----:B------:R-:W-:Y:S01]  /*5920*/  MOV R155, R154 ;  /* 0x0000009a009b7202 */ /* 0x000fe20000000f00 */
[----:B------:R-:W-:-:S02]  /*5930*/  IMAD.MOV.U32 R154, RZ, RZ, R121 ;  /* 0x000000ffff9a7224 */ /* 0x000fc400078e0079 */
[----:B------:R-:W-:Y:S01]  /*5940*/  IMAD.MOV.U32 R121, RZ, RZ, R235 ;  /* 0x000000ffff797224 */ /* 0x000fe200078e00eb */
[----:B---3--:R-:W-:Y:S01]  /*5950*/  F2FP.BF16.PACK_AB R8, R89, R90 ;  /* 0x0000005a5908723e */ /* 0x008fe200000010ff */
[--C-:B------:R-:W-:Y:S01]  /*5960*/  FFMA.FTZ R4, R4, c[0x0][0x2d0], -R7.reuse ;  /* 0x0000b40004047a23 */ /* 0x100fe20000010807 */
[----:B------:R-:W-:Y:S01]  /*5970*/  F2FP.BF16.PACK_AB R9, R85, R86 ;  /* 0x000000565509723e */ /* 0x000fe200000010ff */
[----:B-1----:R-:W-:Y:S01]  /*5980*/  FFMA.FTZ R3, R172, c[0x0][0x2d0], -R7 ;  /* 0x0000b400ac037a23 */ /* 0x002fe20000010807 */
[----:B------:R-:W-:Y:S01]  /*5990*/  F2FP.BF16.PACK_AB R10, R87, R88 ;  /* 0x00000058570a723e */ /* 0x000fe200000010ff */
[----:B------:R-:W-:Y:S01]  /*59a0*/  IMAD.MOV.U32 R172, RZ, RZ, R173 ;  /* 0x000000ffffac7224 */ /* 0x000fe200078e00ad */
[----:B------:R-:W-:Y:S01]  /*59b0*/  F2FP.BF16.PACK_AB R11, R84, R75 ;  /* 0x0000004b540b723e */ /* 0x000fe200000010ff */
[----:B------:R1:W3:Y:S01]  /*59c0*/  MUFU.EX2 R73, R3 ;  /* 0x0000000300497308 */ /* 0x0002e20000000800 */
[----:B------:R-:W-:Y:S01]  /*59d0*/  IMAD.MOV.U32 R173, RZ, RZ, R171 ;  /* 0x000000ffffad7224 */ /* 0x000fe200078e00ab */
[----:B------:R-:W-:Y:S01]  /*59e0*/  MOV R171, R168 ;  /* 0x000000a800ab7202 */ /* 0x000fe20000000f00 */
[----:B------:R-:W-:Y:S01]  /*59f0*/  IMAD.MOV.U32 R168, RZ, RZ, R170 ;  /* 0x000000ffffa87224 */ /* 0x000fe200078e00aa */
[----:B------:R2:W5:Y:S01]  /*5a00*/  LDL.LU R235, [R1+0x1c] ;  /* 0x00001c0001eb7983 */ /* 0x0005620000300800 */
[----:B------:R-:W-:-:S02]  /*5a10*/  IMAD.MOV.U32 R170, RZ, RZ, R169 ;  /* 0x000000ffffaa7224 */ /* 0x000fc400078e00a9 */
[----:B------:R-:W-:Y:S02]  /*5a20*/  IMAD.MOV.U32 R169, RZ, RZ, R159 ;  /* 0x000000ffffa97224 */ /* 0x000fe400078e009f */
[----:B------:R-:W-:Y:S01]  /*5a30*/  IMAD.MOV.U32 R159, RZ, RZ, R155 ;  /* 0x000000ffff9f7224 */ /* 0x000fe200078e009b */
[----:B------:R-:W-:Y:S01]  /*5a40*/  MOV R155, R154 ;  /* 0x0000009a009b7202 */ /* 0x000fe20000000f00 */
[----:B------:R-:W-:Y:S01]  /*5a50*/  IMAD.MOV.U32 R154, RZ, RZ, R121 ;  /* 0x000000ffff9a7224 */ /* 0x000fe200078e0079 */
[----:B------:R-:W-:Y:S01]  /*5a60*/  HMMA.16816.F32.BF16 R140, R8, R24, R140 ;  /* 0x00000018088c723c */ /* 0x000fe2000004188c */
[----:B------:R-:W-:Y:S02]  /*5a70*/  IMAD.MOV.U32 R174, RZ, RZ, R129 ;  /* 0x000000ffffae7224 */ /* 0x000fe400078e0081 */
[----:B------:R-:W-:Y:S02]  /*5a80*/  IMAD.MOV.U32 R121, RZ, RZ, R234 ;  /* 0x000000ffff797224 */ /* 0x000fe400078e00ea */
[----:B-1----:R-:W-:-:S03]  /*5a90*/  FFMA.FTZ R3, R227, c[0x0][0x2d0], -R7 ;  /* 0x0000b400e3037a23 */ /* 0x002fc60000010807 */
[C---:B------:R-:W-:Y:S01]  /*5aa0*/  HMMA.16816.F32.BF16 R148, R8.reuse, R26, R148 ;  /* 0x0000001a0894723c */ /* 0x040fe20000041894 */
[----:B------:R1:W-:Y:S07]  /*5ab0*/  MUFU.EX2 R72, R3 ;  /* 0x0000000300487308 */ /* 0x0003ee0000000800 */
[C---:B--2---:R-:W-:Y:S08]  /*5ac0*/  HMMA.16816.F32.BF16 R160, R8.reuse, R20, R160 ;  /* 0x0000001408a0723c */ /* 0x044ff000000418a0 */
[----:B------:R-:W-:Y:S01]  /*5ad0*/  HMMA.16816.F32.BF16 R164, R8, R22, R164 ;  /* 0x0000001608a4723c */ /* 0x000fe200000418a4 */
[----:B-1----:R-:W-:-:S07]  /*5ae0*/  FFMA.FTZ R3, R172, c[0x0][0x2d0], -R7 ;  /* 0x0000b400ac037a23 */ /* 0x002fce0000010807 */
[----:B----4-:R-:W-:Y:S01]  /*5af0*/  HMMA.16816.F32.BF16 R176, R8, R16, R176 ;  /* 0x0000001008b0723c */ /* 0x010fe200000418b0 */
[----:B------:R-:W-:-:S07]  /*5b00*/  IMAD.MOV.U32 R172, RZ, RZ, R173 ;  /* 0x000000ffffac7224 */ /* 0x000fce00078e00ad */
[----:B------:R-:W-:Y:S01]  /*5b10*/  HMMA.16816.F32.BF16 R180, R8, R18, R80 ;  /* 0x0000001208b4723c */ /* 0x000fe20000041850 */
[----:B------:R-:W-:Y:S01]  /*5b20*/  IMAD.MOV.U32 R173, RZ, RZ, R171 ;  /* 0x000000ffffad7224 */ /* 0x000fe200078e00ab */
[----:B------:R-:W-:Y:S01]  /*5b30*/  MOV R171, R168 ;  /* 0x000000a800ab7202 */ /* 0x000fe20000000f00 */
[----:B------:R1:W-:Y:S01]  /*5b40*/  MUFU.EX2 R59, R3 ;  /* 0x00000003003b7308 */ /* 0x0003e20000000800 */
[----:B------:R-:W-:-:S04]  /*5b50*/  IMAD.MOV.U32 R168, RZ, RZ, R170 ;  /* 0x000000ffffa87224 */ /* 0x000fc800078e00aa */
[C---:B------:R-:W-:Y:S08]  /*5b60*/  HMMA.16816.F32.BF16 R76, R8.reuse, R12, R76 ;  /* 0x0000000c084c723c */ /* 0x040ff0000004184c */
[----:B------:R-:W-:Y:S01]  /*5b70*/  HMMA.16816.F32.BF16 R68, R8, R14, R68 ;  /* 0x0000000e0844723c */ /* 0x000fe20000041844 */
[----:B------:R-:W-:Y:S01]  /*5b80*/  MOV R129, R118 ;  /* 0x0000007600817202 */ /* 0x000fe20000000f00 */
[----:B------:R2:W5:Y:S01]  /*5b90*/  LDL.LU R234, [R1+0x18] ;  /* 0x0000180001ea7983 */ /* 0x0005620000300800 */
[----:B-1----:R-:W-:Y:S01]  /*5ba0*/  FFMA.FTZ R3, R172, c[0x0][0x2d0], -R0 ;  /* 0x0000b400ac037a23 */ /* 0x002fe20000010800 */
[----:B------:R-:W-:Y:S01]  /*5bb0*/  MOV R172, R173 ;  /* 0x000000ad00ac7202 */ /* 0x000fe20000000f00 */
[----:B------:R-:W-:-:S02]  /*5bc0*/  IMAD.MOV.U32 R173, RZ, RZ, R171 ;  /* 0x000000ffffad7224 */ /* 0x000fc400078e00ab */
[----:B------:R1:W-:Y:S01]  /*5bd0*/  MUFU.EX2 R58, R3 ;  /* 0x00000003003a7308 */ /* 0x0003e20000000800 */
[----:B------:R-:W-:Y:S02]  /*5be0*/  IMAD.MOV.U32 R171, RZ, RZ, R168 ;  /* 0x000000ffffab7224 */ /* 0x000fe400078e00a8 */
[----:B------:R-:W-:Y:S02]  /*5bf0*/  IMAD.MOV.U32 R170, RZ, RZ, R169 ;  /* 0x000000ffffaa7224 */ /* 0x000fe400078e00a9 */
[----:B------:R-:W-:Y:S02]  /*5c00*/  IMAD.MOV.U32 R169, RZ, RZ, R159 ;  /* 0x000000ffffa97224 */ /* 0x000fe400078e009f */
[----:B------:R-:W-:Y:S02]  /*5c10*/  IMAD.MOV.U32 R168, RZ, RZ, R170 ;  /* 0x000000ffffa87224 */ /* 0x000fe400078e00aa */
[----:B------:R-:W-:Y:S01]  /*5c20*/  IMAD.MOV.U32 R159, RZ, RZ, R155 ;  /* 0x000000ffff9f7224 */ /* 0x000fe200078e009b */
[----:B------:R-:W-:Y:S01]  /*5c30*/  MOV R155, R154 ;  /* 0x0000009a009b7202 */ /* 0x000fe20000000f00 */
[----:B-1----:R-:W-:-:S02]  /*5c40*/  FFMA.FTZ R3, R172, c[0x0][0x2d0], -R0 ;  /* 0x0000b400ac037a23 */ /* 0x002fc40000010800 */
[----:B------:R-:W-:Y:S02]  /*5c50*/  IMAD.MOV.U32 R172, RZ, RZ, R173 ;  /* 0x000000ffffac7224 */ /* 0x000fe400078e00ad */
[----:B------:R1:W4:Y:S01]  /*5c60*/  MUFU.EX2 R57, R3 ;  /* 0x0000000300397308 */ /* 0x0003220000000800 */
        /* <DEDUP_REMOVED lines=8> */
[----:B------:R-:W-:Y:S01]  /*5cf0*/  IMAD.MOV.U32 R159, RZ, RZ, R155 ;  /* 0x000000ffff9f7224 */ /* 0x000fe200078e009b */
[----:B---3--:R-:W-:Y:S01]  /*5d00*/  F2FP.BF16.PACK_AB R8, R73, R74 ;  /* 0x0000004a4908723e */ /* 0x008fe200000010ff */
[----:B------:R-:W-:Y:S02]  /*5d10*/  IMAD.MOV.U32 R158, RZ, RZ, R157 ;  /* 0x000000ffff9e7224 */ /* 0x000fe400078e009d */
[----:B-1----:R-:W-:Y:S01]  /*5d20*/  FFMA.FTZ R3, R173, c[0x0][0x2d0], -R0 ;  /* 0x0000b400ad037a23 */ /* 0x002fe20000010800 */
[----:B----4-:R-:W-:Y:S01]  /*5d30*/  F2FP.BF16.PACK_AB R9, R57, R58 ;  /* 0x0000003a3909723e */ /* 0x010fe200000010ff */
[----:B------:R-:W-:Y:S02]  /*5d40*/  IMAD.MOV.U32 R169, RZ, RZ, R159 ;  /* 0x000000ffffa97224 */ /* 0x000fe400078e009f */
[----:B------:R1:W3:Y:S01]  /*5d50*/  MUFU.EX2 R31, R3 ;  /* 0x00000003001f7308 */ /* 0x0002e20000000800 */
[----:B------:R-:W-:Y:S01]  /*5d60*/  F2FP.BF16.PACK_AB R10, R59, R72 ;  /* 0x000000483b0a723e */ /* 0x000fe200000010ff */
[----:B------:R-:W-:-:S02]  /*5d70*/  IMAD.MOV.U32 R157, RZ, RZ, R153 ;  /* 0x000000ffff9d7224 */ /* 0x000fc400078e0099 */
[----:B------:R-:W-:Y:S02]  /*5d80*/  IMAD.MOV.U32 R153, RZ, RZ, R233 ;  /* 0x000000ffff997224 */ /* 0x000fe400078e00e9 */
[----:B------:R-:W-:Y:S01]  /*5d90*/  IMAD.MOV.U32 R155, RZ, RZ, R154 ;  /* 0x000000ffff9b7224 */ /* 0x000fe200078e009a */
[----:B------:R-:W-:Y:S01]  /*5da0*/  MOV R81, R174 ;  /* 0x000000ae00517202 */ /* 0x000fe20000000f00 */
[----:B-1----:R-:W-:Y:S01]  /*5db0*/  FFMA.FTZ R3, R171, c[0x0][0x2d0], -R6 ;  /* 0x0000b400ab037a23 */ /* 0x002fe20000010806 */
[----:B---3--:R-:W-:Y:S01]  /*5dc0*/  F2FP.BF16.PACK_AB R11, R31, R56 ;  /* 0x000000381f0b723e */ /* 0x008fe200000010ff */
[----:B------:R-:W-:Y:S01]  /*5dd0*/  IMAD.MOV.U32 R172, RZ, RZ, R128 ;  /* 0x000000ffffac7224 */ /* 0x000fe200078e0080 */
[----:B------:R-:W-:Y:S01]  /*5de0*/  MOV R227, R156 ;  /* 0x0000009c00e37202 */ /* 0x000fe20000000f00 */
[----:B------:R1:W-:Y:S01]  /*5df0*/  MUFU.EX2 R29, R3 ;  /* 0x00000003001d7308 */ /* 0x0003e20000000800 */
[----:B------:R-:W-:Y:S01]  /*5e00*/  IMAD.MOV.U32 R212, RZ, RZ, R129 ;  /* 0x000000ffffd47224 */ /* 0x000fe200078e0081 */
[----:B------:R-:W-:Y:S01]  /*5e10*/  UIADD3 UR6, UR7, -0x2, URZ ;  /* 0xfffffffe07067890 */ /* 0x000fe2000fffe03f */
[----:B------:R2:W5:Y:S01]  /*5e20*/  LDL.LU R233, [R1+0x14] ;  /* 0x0000140001e97983 */ /* 0x0005620000300800 */
[----:B------:R-:W-:Y:S01]  /*5e30*/  IMAD.MOV.U32 R154, RZ, RZ, R158 ;  /* 0x000000ffff9a7224 */ /* 0x000fe200078e009e */
[----:B------:R-:W-:Y:S01]  /*5e40*/  HMMA.16816.F32.BF16 R64, R8, R24, R64 ;  /* 0x000000180840723c */ /* 0x000fe20000041840 */
[----:B------:R-:W-:Y:S01]  /*5e50*/  IMAD.MOV.U32 R158, RZ, RZ, R157 ;  /* 0x000000ffff9e7224 */ /* 0x000fe200078e009d */
[----:B------:R-:W-:Y:S01]  /*5e60*/  MOV R157, R153 ;  /* 0x00000099009d7202 */ /* 0x000fe20000000f00 */
[----:B------:R-:W-:-:S02]  /*5e70*/  IMAD.MOV.U32 R153, RZ, RZ, R152 ;  /* 0x000000ffff997224 */ /* 0x000fc400078e0098 */
[----:B------:R-:W-:Y:S02]  /*5e80*/  IMAD.MOV.U32 R152, RZ, RZ, R232 ;  /* 0x000000ffff987224 */ /* 0x000fe400078e00e8 */
[----:B------:R-:W-:Y:S01]  /*5e90*/  IMAD.MOV.U32 R159, RZ, RZ, R155 ;  /* 0x000000ffff9f7224 */ /* 0x000fe200078e009b */
[----:B------:R-:W-:Y:S01]  /*5ea0*/  HMMA.16816.F32.BF16 R48, R8, R22, R48 ;  /* 0x000000160830723c */ /* 0x000fe20000041830 */
[----:B-1----:R-:W-:Y:S01]  /*5eb0*/  FFMA.FTZ R3, R168, c[0x0][0x2d0], -R6 ;  /* 0x0000b400a8037a23 */ /* 0x002fe20000010806 */
[----:B------:R2:W5:Y:S01]  /*5ec0*/  LDL.LU R232, [R1+0x10] ;  /* 0x0000100001e87983 */ /* 0x0005620000300800 */
[----:B------:R-:W-:Y:S01]  /*5ed0*/  IMAD.MOV.U32 R155, RZ, RZ, R154 ;  /* 0x000000ffff9b7224 */ /* 0x000fe200078e009a */
[----:B------:R-:W-:Y:S01]  /*5ee0*/  MOV R154, R153 ;  /* 0x00000099009a7202 */ /* 0x000fe20000000f00 */
[----:B------:R1:W-:Y:S01]  /*5ef0*/  MUFU.EX2 R30, R3 ;  /* 0x00000003001e7308 */ /* 0x0003e20000000800 */
[----:B------:R-:W-:Y:S01]  /*5f00*/  IMAD.MOV.U32 R153, RZ, RZ, R152 ;  /* 0x000000ffff997224 */ /* 0x000fe200078e0098 */
[----:B------:R-:W-:Y:S01]  /*5f10*/  MOV R173, R159 ;  /* 0x0000009f00ad7202 */ /* 0x000fe20000000f00 */
[----:B------:R-:W-:-:S02]  /*5f20*/  IMAD.MOV.U32 R152, RZ, RZ, R131 ;  /* 0x000000ffff987224 */ /* 0x000fc400078e0083 */
[----:B-1----:R-:W-:Y:S02]  /*5f30*/  FFMA.FTZ R3, R170, c[0x0][0x2d0], -R6 ;  /* 0x0000b400aa037a23 */ /* 0x002fe40000010806 */
[----:B------:R-:W-:Y:S02]  /*5f40*/  IMAD.MOV.U32 R186, RZ, RZ, R153 ;  /* 0x000000ffffba7224 */ /* 0x000fe400078e0099 */
[----:B------:R1:W-:Y:S01]  /*5f50*/  MUFU.EX2 R28, R3 ;  /* 0x00000003001c7308 */ /* 0x0003e20000000800 */
[----:B------:R-:W-:Y:S01]  /*5f60*/  IMAD.MOV.U32 R146, RZ, RZ, R154 ;  /* 0x000000ffff927224 */ /* 0x000fe200078e009a */
[----:B------:R-:W-:Y:S01]  /*5f70*/  HMMA.16816.F32.BF16 R52, R8, R20, R52 ;  /* 0x000000140834723c */ /* 0x000fe20000041834 */
[----:B------:R-:W-:Y:S02]  /*5f80*/  IMAD.MOV.U32 R131, RZ, RZ, R130 ;  /* 0x000000ffff837224 */ /* 0x000fe400078e0082 */
[----:B------:R-:W-:Y:S02]  /*5f90*/  IMAD.MOV.U32 R80, RZ, RZ, R172 ;  /* 0x000000ffff507224 */ /* 0x000fe400078e00ac */
[----:B------:R-:W-:-:S02]  /*5fa0*/  IMAD.MOV.U32 R130, RZ, RZ, R139 ;  /* 0x000000ffff827224 */ /* 0x000fc400078e008b */
[----:B-1----:R-:W-:Y:S01]  /*5fb0*/  FFMA.FTZ R3, R169, c[0x0][0x2d0], -R6 ;  /* 0x0000b400a9037a23 */ /* 0x002fe20000010806 */
[C---:B------:R-:W-:Y:S01]  /*5fc0*/  HMMA.16816.F32.BF16 R44, R8.reuse, R12, R44 ;  /* 0x0000000c082c723c */ /* 0x040fe2000004182c */
[----:B------:R-:W-:Y:S01]  /*5fd0*/  MUFU.EX2 R20, R4 ;  /* 0x0000000400147308 */ /* 0x000fe20000000800 */
[----:B------:R-:W-:Y:S02]  /*5fe0*/  IMAD.MOV.U32 R185, RZ, RZ, R152 ;  /* 0x000000ffffb97224 */ /* 0x000fe400078e0098 */
[----:B------:R-:W-:Y:S02]  /*5ff0*/  IMAD.MOV.U32 R174, RZ, RZ, R127 ;  /* 0x000000ffffae7224 */ /* 0x000fe400078e007f */
[----:B------:R-:W-:Y:S02]  /*6000*/  IMAD.MOV.U32 R159, RZ, RZ, R155 ;  /* 0x000000ffff9f7224 */ /* 0x000fe400078e009b */
[----:B------:R-:W-:Y:S01]  /*6010*/  HMMA.16816.F32.BF16 R60, R8, R26, R60 ;  /* 0x0000001a083c723c */ /* 0x000fe2000004183c */
[----:B------:R1:W3:Y:S01]  /*6020*/  MUFU.EX2 R25, R3 ;  /* 0x0000000300197308 */ /* 0x0002e20000000800 */
[--C-:B------:R-:W-:Y:S01]  /*6030*/  FFMA.FTZ R12, R217, c[0x0][0x2d0], -R0.reuse ;  /* 0x0000b400d90c7a23 */ /* 0x100fe20000010800 */
[----:B------:R-:W-:Y:S01]  /*6040*/  MOV R184, R131 ;  /* 0x0000008300b87202 */ /* 0x000fe20000000f00 */
[----:B------:R-:W-:Y:S01]  /*6050*/  FFMA.FTZ R6, R222, c[0x0][0x2d0], -R0 ;  /* 0x0000b400de067a23 */ /* 0x000fe20000010800 */
[----:B------:R-:W4:Y:S01]  /*6060*/  LDSM.16.MT88.4 R152, [R228+0x3100] ;  /* 0x00310000e498783b */ /* 0x000f220000004200 */
[----:B------:R-:W-:-:S02]  /*6070*/  IMAD.MOV.U32 R172, RZ, RZ, R173 ;  /* 0x000000ffffac7224 */ /* 0x000fc400078e00ad */
[C---:B------:R-:W-:Y:S01]  /*6080*/  HMMA.16816.F32.BF16 R36, R8.reuse, R16, R36 ;  /* 0x000000100824723c */ /* 0x040fe20000041824 */
[----:B------:R-:W-:Y:S01]  /*6090*/  IMAD.MOV.U32 R175, RZ, RZ, R130 ;  /* 0x000000ffffaf7224 */ /* 0x000fe200078e0082 */
[----:B------:R-:W2:Y:S06]  /*60a0*/  LDSM.16.MT88.4 R168, [R231+0x3100] ;  /* 0x00310000e7a8783b */ /* 0x000eac0000004200 */
[C---:B------:R-:W-:Y:S01]  /*60b0*/  HMMA.16816.F32.BF16 R40, R8.reuse, R18, R40 ;  /* 0x000000120828723c */ /* 0x040fe20000041828 */
[----:B-1----:R-:W-:Y:S01]  /*60c0*/  FFMA.FTZ R3, R213, c[0x0][0x2d0], -R5 ;  /* 0x0000b400d5037a23 */ /* 0x002fe20000010805 */
[----:B------:R-:W-:Y:S03]  /*60d0*/  LDSM.16.MT88.4 R16, [R230+0x3100] ;  /* 0x00310000e610783b */ /* 0x000fe60000004200 */
[----:B------:R1:W-:Y:S01]  /*60e0*/  MUFU.EX2 R24, R3 ;  /* 0x0000000300187308 */ /* 0x0003e20000000800 */
[----:B------:R-:W-:Y:S01]  /*60f0*/  FFMA.FTZ R4, R186, c[0x0][0x2d0], -R7 ;  /* 0x0000b400ba047a23 */ /* 0x000fe20000010807 */
[----:B------:R2:W5:Y:S01]  /*6100*/  LDL.LU R139, [R1+0xc] ;  /* 0x00000c00018b7983 */ /* 0x0005620000300800 */
[----:B------:R-:W-:Y:S01]  /*6110*/  HMMA.16816.F32.BF16 R32, R8, R14, R32 ;  /* 0x0000000e0820723c */ /* 0x000fe20000041820 */
[----:B------:R-:W-:Y:S01]  /*6120*/  IMAD.MOV.U32 R173, RZ, RZ, R125 ;  /* 0x000000ffffad7224 */ /* 0x000fe200078e007d */
[----:B------:R-:W-:Y:S01]  /*6130*/  UISETP.GE.AND UP0, UPT, UR6, UR8, UPT ;  /* 0x000000080600728c */ /* 0x000fe2000bf06270 */
[----:B------:R-:W-:Y:S01]  /*6140*/  IMAD.MOV.U32 R130, RZ, RZ, R117 ;  /* 0x000000ffff827224 */ /* 0x000fe200078e0075 */
[----:B---3--:R-:W-:Y:S01]  /*6150*/  F2FP.BF16.PACK_AB R186, R25, R28 ;  /* 0x0000001c19ba723e */ /* 0x008fe200000010ff */
[----:B------:R3:W-:Y:S01]  /*6160*/  MUFU.EX2 R14, R4 ;  /* 0x00000004000e7308 */ /* 0x0007e20000000800 */
[----:B------:R-:W-:-:S02]  /*6170*/  IMAD.MOV.U32 R82, RZ, RZ, R175 ;  /* 0x000000ffff527224 */ /* 0x000fc400078e00af */
[----:B------:R-:W-:Y:S01]  /*6180*/  IMAD.MOV.U32 R83, RZ, RZ, R184 ;  /* 0x000000ffff537224 */ /* 0x000fe200078e00b8 */
[----:B------:R-:W-:Y:S01]  /*6190*/  PLOP3.LUT P0, PT, PT, PT, UP0, 0x80, 0x0 ;  /* 0x000000000000781c */ /* 0x000fe20003f0f008 */
[----:B------:R-:W-:Y:S01]  /*61a0*/  IMAD.MOV.U32 R131, RZ, RZ, R116 ;  /* 0x000000ffff837224 */ /* 0x000fe200078e0074 */
[----:B------:R-:W-:Y:S01]  /*61b0*/  F2FP.BF16.PACK_AB R184, R30, R29 ;  /* 0x0000001d1eb8723e */ /* 0x000fe200000010ff */
[----:B------:R-:W-:Y:S01]  /*61c0*/  IMAD.MOV.U32 R128, RZ, RZ, R119 ;  /* 0x000000ffff807224 */ /* 0x000fe200078e0077 */
[----:B------:R-:W-:Y:S01]  /*61d0*/  MUFU.EX2 R11, R12 ;  /* 0x0000000c000b7308 */ /* 0x000fe20000000800 */
[----:B-1----:R-:W-:Y:S01]  /*61e0*/  FFMA.FTZ R3, R211, c[0x0][0x2d0], -R5 ;  /* 0x0000b400d3037a23 */ /* 0x002fe20000010805 */
[----:B------:R-:W1:Y:S01]  /*61f0*/  LDSM.16.MT88.4 R116, [R229+0x3100] ;  /* 0x00310000e574783b */ /* 0x000e620000004200 */
[----:B------:R-:W-:Y:S02]  /*6200*/  IMAD.MOV.U32 R210, RZ, RZ, R131 ;  /* 0x000000ffffd27224 */ /* 0x000fe400078e0083 */
[----:B------:R-:W-:-:S03]  /*6210*/  IMAD.MOV.U32 R209, RZ, RZ, R128 ;  /* 0x000000ffffd17224 */ /* 0x000fc600078e0080 */
[----:B------:R2:W1:Y:S01]  /*6220*/  MUFU.EX2 R23, R3 ;  /* 0x0000000300177308 */ /* 0x0004620000000800 */
[----:B---3--:R-:W-:-:S07]  /*6230*/  FADD.FTZ R4, R224, R221 ;  /* 0x000000dde0047221 */ /* 0x008fce0000010000 */
[----:B------:R-:W-:Y:S01]  /*6240*/  MUFU.EX2 R10, R6 ;  /* 0x00000006000a7308 */ /* 0x000fe20000000800 */
[----:B--2---:R-:W-:-:S07]  /*6250*/  FFMA.FTZ R3, R214, c[0x0][0x2d0], -R5 ;  /* 0x0000b400d6037a23 */ /* 0x004fce0000010805 */
[----:B------:R2:W-:Y:S02]  /*6260*/  MUFU.EX2 R22, R3 ;  /* 0x0000000300167308 */ /* 0x0005e40000000800 */
[----:B--2---:R-:W-:Y:S02]  /*6270*/  FFMA.FTZ R3, R226, c[0x0][0x2d0], -R5 ;  /* 0x0000b400e2037a23 */ /* 0x004fe40000010805 */
[----:B------:R-:W-:-:S04]  /*6280*/  FFMA.FTZ R5, R225, c[0x0][0x2d0], -R0 ;  /* 0x0000b400e1057a23 */ /* 0x000fc80000010800 */
[----:B------:R2:W3:Y:S01]  /*6290*/  MUFU.EX2 R21, R3 ;  /* 0x0000000300157308 */ /* 0x0004e20000000800 */
[----:B------:R-:W-:-:S07]  /*62a0*/  FFMA.FTZ R0, R215, c[0x0][0x2d0], -R0 ;  /* 0x0000b400d7007a23 */ /* 0x000fce0000010800 */
[----:B------:R4:W4:Y:S01]  /*62b0*/  MUFU.EX2 R9, R5 ;  /* 0x0000000500097308 */ /* 0x0009220000000800 */
[----:B--2---:R-:W-:-:S07]  /*62c0*/  FFMA.FTZ R3, R146, c[0x0][0x2d0], -R7 ;  /* 0x0000b40092037a23 */ /* 0x004fce0000010807 */
[----:B------:R2:W2:Y:S01]  /*62d0*/  MUFU.EX2 R12, R0 ;  /* 0x00000000000c7308 */ /* 0x0004a20000000800 */
[----:B------:R-:W-:Y:S01]  /*62e0*/  FFMA.FTZ R7, R185, c[0x0][0x2d0], -R7 ;  /* 0x0000b400b9077a23 */ /* 0x000fe20000010807 */
[----:B-1----:R-:W-:Y:S02]  /*62f0*/  F2FP.BF16.PACK_AB R185, R23, R24 ;  /* 0x0000001817b9723e */ /* 0x002fe400000010ff */
[----:B---3--:R-:W-:Y:S01]  /*6300*/  F2FP.BF16.PACK_AB R187, R21, R22 ;  /* 0x0000001615bb723e */ /* 0x008fe200000010ff */
[----:B----4-:R-:W-:-:S03]  /*6310*/  FADD.FTZ R5, R124, R126 ;  /* 0x0000007e7c057221 */ /* 0x010fc60000010000 */
[----:B------:R1:W3:Y:S01]  /*6320*/  MUFU.EX2 R15, R3 ;  /* 0x00000003000f7308 */ /* 0x0002e20000000800 */
[----:B------:R-:W-:Y:S01]  /*6330*/  F2FP.BF16.PACK_AB R129, R10, R9 ;  /* 0x000000090a81723e */ /* 0x000fe200000010ff */
[----:B------:R-:W-:Y:S01]  /*6340*/  FADD.FTZ R6, R158, R5 ;  /* 0x000000059e067221 */ /* 0x000fe20000010000 */
[C---:B------:R-:W-:Y:S01]  /*6350*/  HMMA.16816.F32.BF16 R140, R184.reuse, R152, R140 ;  /* 0x00000098b88c723c */ /* 0x040fe2000004188c */
[----:B------:R-:W-:Y:S02]  /*6360*/  FADD.FTZ R5, R223, R4 ;  /* 0x00000004df057221 */ /* 0x000fe40000010000 */
[----:B--2---:R-:W-:Y:S02]  /*6370*/  FADD.FTZ R0, R159, R173 ;  /* 0x000000ad9f007221 */ /* 0x004fe40000010000 */
[----:B------:R2:W4:Y:S01]  /*6380*/  MUFU.EX2 R13, R7 ;  /* 0x00000007000d7308 */ /* 0x0005220000000800 */
[----:B------:R-:W-:Y:S02]  /*6390*/  F2FP.BF16.PACK_AB R131, R12, R11 ;  /* 0x0000000b0c83723e */ /* 0x000fe400000010ff */
[----:B------:R-:W-:Y:S01]  /*63a0*/  HMMA.16816.F32.BF16 R148, R184, R154, R148 ;  /* 0x0000009ab894723c */ /* 0x000fe20000041894 */
[----:B-1----:R-:W-:Y:S01]  /*63b0*/  FADD.FTZ R3, R172, R174 ;  /* 0x000000aeac037221 */ /* 0x002fe20000010000 */
[----:B---3--:R-:W-:-:S03]  /*63c0*/  F2FP.BF16.PACK_AB R128, R15, R20 ;  /* 0x000000140f80723e */ /* 0x008fc600000010ff */
[----:B------:R-:W-:-:S03]  /*63d0*/  FADD.FTZ R4, R157, R3 ;  /* 0x000000039d047221 */ /* 0x000fc60000010000 */
[C---:B------:R-:W-:Y:S01]  /*63e0*/  HMMA.16816.F32.BF16 R160, R184.reuse, R168, R160 ;  /* 0x000000a8b8a0723c */ /* 0x040fe200000418a0 */
[----:B------:R-:W-:Y:S02]  /*63f0*/  FADD.FTZ R3, R80, R6 ;  /* 0x0000000650037221 */ /* 0x000fe40000010000 */
[----:B------:R-:W-:Y:S02]  /*6400*/  FADD.FTZ R4, R82, R4 ;  /* 0x0000000452047221 */ /* 0x000fe40000010000 */
[----:B--2---:R-:W-:Y:S01]  /*6410*/  FADD.FTZ R7, R130, R0 ;  /* 0x0000000082077221 */ /* 0x004fe20000010000 */
[----:B----4-:R-:W-:Y:S01]  /*6420*/  F2FP.BF16.PACK_AB R130, R13, R14 ;  /* 0x0000000e0d82723e */ /* 0x010fe200000010ff */
        /* <DEDUP_REMOVED lines=99> */
[----:B------:R1:W-:Y:S01]  /*6a60*/  STL [R1+0x4], R0 ;  /* 0x0000040001007387 */ /* 0x0003e20000100800 */
[----:B------:R-:W-:Y:S02]  /*6a70*/  FADD.FTZ R251, R72, R251 ;  /* 0x000000fb48fb7221 */ /* 0x000fe40000010000 */
[----:B------:R-:W-:Y:S01]  /*6a80*/  FADD.FTZ R252, R56, R252 ;  /* 0x000000fc38fc7221 */ /* 0x000fe20000010000 */
[----:B------:R1:W-:Y:S01]  /*6a90*/  STL [R1], R4 ;  /* 0x0000000401007387 */ /* 0x0003e20000100800 */
        /* <DEDUP_REMOVED lines=10> */
[----:B------:R-:W-:Y:S05]  /*6b40*/  @!P0 BRA `(.L_x_1928) ;  /* 0x0000427000008947 */ /* 0x000fea0003800000 */
[----:B------:R-:W-:Y:S01]  /*6b50*/  IMAD.MOV.U32 R3, RZ, RZ, R136 ;  /* 0x000000ffff037224 */ /* 0x000fe200078e0088 */
[----:B------:R-:W-:Y:S01]  /*6b60*/  MOV R138, R2 ;  /* 0x00000002008a7202 */ /* 0x000fe20000000f00 */
[----:B-1----:R-:W-:Y:S01]  /*6b70*/  IMAD.MOV.U32 R0, RZ, RZ, R137 ;  /* 0x000000ffff007224 */ /* 0x002fe200078e0089 */
[----:B------:R-:W-:Y:S01]  /*6b80*/  MOV R133, R135 ;  /* 0x0000008700857202 */ /* 0x000fe20000000f00 */
[----:B------:R-:W-:Y:S05]  /*6b90*/  BRA `(.L_x_1929) ;  /* 0x0000040000007947 */ /* 0x000fea0003800000 */
.L_x_1931:
[----:B------:R-:W2:Y:S01]  /*6ba0*/  LDL R136, [R1+0x8] ;  /* 0x0000080001887983 */ /* 0x000ea20000100800 */
[----:B------:R-:W-:Y:S01]  /*6bb0*/  UIMAD UR5, UR6, 0x70, UR9 ;  /* 0x00000070060578a4 */ /* 0x000fe2000f8e0209 */
[----:B------:R-:W-:Y:S05]  /*6bc0*/  IMAD.MOV.U32 R247, RZ, RZ, RZ ;  /* 0x000000fffff77224 */ /* 0x000fea00078e00ff */
        /* <DEDUP_REMOVED lines=28> */
[----:B------:R-:W3:Y:S04]  /*6d90*/  SHFL.IDX PT, R134, R132, 0x1, 0x181f ;  /* 0x00381f0084867f89 */ /* 0x000ee800000e0000 */
[----:B------:R-:W4:Y:S04]  /*6da0*/  SHFL.IDX PT, R135, R2, 0x1, 0x181f ;  /* 0x00381f0002877f89 */ /* 0x000f2800000e0000 */
[----:B------:R-:W5:Y:S04]  /*6db0*/  SHFL.IDX PT, R190, R132, 0x3, 0x181f ;  /* 0x00781f0084be7f89 */ /* 0x000f6800000e0000 */
[----:B------:R-:W5:Y:S01]  /*6dc0*/  SHFL.IDX PT, R189, R2, 0x2, 0x181f ;  /* 0x00581f0002bd7f89 */ /* 0x000f6200000e0000 */
[-C--:B-1----:R-:W-:Y:S03]  /*6dd0*/  IADD3 R136, P1, R136, R246.reuse, RZ ;  /* 0x000000f688887210 */ /* 0x082fe60007f3e0ff */
[----:B------:R-:W1:Y:S04]  /*6de0*/  SHFL.IDX PT, R188, R132, 0x4, 0x181f ;  /* 0x00981f0084bc7f89 */ /* 0x000e6800000e0000 */
[----:B------:R-:W1:Y:S01]  /*6df0*/  SHFL.IDX PT, R191, R132, 0x5, 0x181f ;  /* 0x00b81f0084bf7f89 */ /* 0x000e6200000e0000 */
[--C-:B--2---:R-:W-:Y:S03]  /*6e00*/  IMAD.X R137, R137, 0x1, R245.reuse, P1 ;  /* 0x0000000189897824 */ /* 0x104fe600008e06f5 */
[----:B------:R-:W2:Y:S01]  /*6e10*/  SHFL.IDX PT, R196, R2, 0x3, 0x181f ;  /* 0x00781f0002c47f89 */ /* 0x000ea200000e0000 */
[-C--:B---3--:R-:W-:Y:S03]  /*6e20*/  IADD3 R134, P0, R134, R246.reuse, RZ ;  /* 0x000000f686867210 */ /* 0x088fe60007f1e0ff */
[----:B------:R3:W-:Y:S01]  /*6e30*/  LDGSTS.E.BYPASS.LTC128B.128 [R248+0x3900], [R136.64], !P6 ;  /* 0x0390000088f87fae */ /* 0x0007e2000f101d50 */
[-C--:B----4-:R-:W-:Y:S02]  /*6e40*/  IADD3.X R135, R135, R245.reuse, RZ, P0, !PT ;  /* 0x000000f587877210 */ /* 0x090fe400007fe4ff */
[-C--:B------:R-:W-:Y:S01]  /*6e50*/  IADD3 R192, P0, R192, R246.reuse, RZ ;  /* 0x000000f6c0c07210 */ /* 0x080fe20007f1e0ff */
[----:B------:R-:W4:Y:S01]  /*6e60*/  SHFL.IDX PT, R195, R2, 0x4, 0x181f ;  /* 0x00981f0002c37f89 */ /* 0x000f2200000e0000 */
[-C--:B-----5:R-:W-:Y:S03]  /*6e70*/  IADD3 R190, P3, R190, R246.reuse, RZ ;  /* 0x000000f6bebe7210 */ /* 0x0a0fe60007f7e0ff */
        /* <DEDUP_REMOVED lines=18> */
.L_x_1929:
[----:B------:R-:W-:Y:S04]  /*6fa0*/  DEPBAR.LE SB0, 0x0 ;  /* 0x000080000000791a */ /* 0x000fe80000000000 */
[----:B------:R-:W-:Y:S01]  /*6fb0*/  BAR.SYNC.DEFER_BLOCKING 0x0 ;  /* 0x0000000000007b1d */ /* 0x000fe20000010000 */
[C---:B------:R-:W-:Y:S01]  /*6fc0*/  IMAD.WIDE.U32 R68, R249.reuse, c[0x0][0x208], RZ ;  /* 0x00008200f9447a25 */ /* 0x040fe200078e00ff */
[----:B------:R-:W-:Y:S01]  /*6fd0*/  SHF.R.S32.HI R2, RZ, 0x1f, R249 ;  /* 0x0000001fff027819 */ /* 0x000fe200000114f9 */
[----:B------:R-:W-:Y:S04]  /*6fe0*/  UISETP.GT.AND UP0, UPT, UR6, UR8, UPT ;  /* 0x000000080600728c */ /* 0x000fe8000bf04270 */
[----:B------:R-:W-:Y:S04]  /*6ff0*/  IMAD R2, R2, c[0x0][0x208], RZ ;  /* 0x0000820002027a24 */ /* 0x000fe800078e02ff */
[----:B------:R-:W-:Y:S01]  /*7000*/  IMAD R2, R249, c[0x0][0x20c], R2 ;  /* 0x00008300f9027a24 */ /* 0x000fe200078e0202 */
[----:B-----5:R-:W-:Y:S06]  /*7010*/  LDSM.16.M88.4 R112, [R234+0x7100] ;  /* 0x00710000ea70783b */ /* 0x020fec0000000200 */
[----:B------:R-:W1:Y:S06]  /*7020*/  LDSM.16.M88.4 R16, [R139+0x3900] ;  /* 0x003900008b10783b */ /* 0x000e6c0000000200 */
[----:B------:R-:W2:Y:S06]  /*7030*/  LDSM.16.M88.4 R108, [R234+0x9100] ;  /* 0x00910000ea6c783b */ /* 0x000eac0000000200 */
[----:B------:R-:W3:Y:S06]  /*7040*/  LDSM.16.M88.4 R32, [R139+0x4100] ;  /* 0x004100008b20783b */ /* 0x000eec0000000200 */
[----:B------:R-:W4:Y:S06]  /*7050*/  LDSM.16.M88.4 R48, [R139+0x4900] ;  /* 0x004900008b30783b */ /* 0x000f2c0000000200 */
[----:B------:R-:W3:Y:S06]  /*7060*/  LDSM.16.M88.4 R64, [R139+0x5100] ;  /* 0x005100008b40783b */ /* 0x000eec0000000200 */
[----:B------:R-:W3:Y:S06]  /*7070*/  LDSM.16.M88.4 R80, [R139+0x5900] ;  /* 0x005900008b50783b */ /* 0x000eec0000000200 */
[----:B------:R-:W-:Y:S01]  /*7080*/  LDSM.16.M88.4 R96, [R139+0x6100] ;  /* 0x006100008b60783b */ /* 0x000fe20000000200 */
[-C--:B-1----:R-:W-:Y:S05]  /*7090*/  HMMA.16816.F32.BF16 R4, R112, R16.reuse, RZ ;  /* 0x000000107004723c */ /* 0x082fea00000418ff */
[----:B------:R-:W-:Y:S03]  /*70a0*/  LDSM.16.M88.4 R188, [R139+0x6900] ;  /* 0x006900008bbc783b */ /* 0x000fe60000000200 */
[C---:B--2---:R-:W-:Y:S03]  /*70b0*/  HMMA.16816.F32.BF16 R8, R108.reuse, R16, RZ ;  /* 0x000000106c08723c */ /* 0x044fe600000418ff */
[----:B------:R-:W-:Y:S06]  /*70c0*/  LDSM.16.M88.4 R192, [R237+0x7100] ;  /* 0x00710000edc0783b */ /* 0x000fec0000000200 */
[----:B------:R-:W-:Y:S01]  /*70d0*/  LDSM.16.M88.4 R196, [R238] ;  /* 0x00000000eec4783b */ /* 0x000fe20000000200 */
[-C--:B------:R-:W-:Y:S05]  /*70e0*/  HMMA.16816.F32.BF16 R12, R108, R18.reuse, RZ ;  /* 0x000000126c0c723c */ /* 0x080fea00000418ff */
[----:B------:R-:W-:Y:S03]  /*70f0*/  LDSM.16.M88.4 R200, [R237+0x9100] ;  /* 0x00910000edc8783b */ /* 0x000fe60000000200 */
[C---:B------:R-:W-:Y:S03]  /*7100*/  HMMA.16816.F32.BF16 R16, R112.reuse, R18, RZ ;  /* 0x000000127010723c */ /* 0x040fe600000418ff */
[----:B------:R-:W-:Y:S05]  /*7110*/  LDSM.16.M88.4 R204, [R244] ;  /* 0x00000000f4cc783b */ /* 0x000fea0000000200 */
[-C--:B---3--:R-:W-:Y:S01]  /*7120*/  HMMA.16816.F32.BF16 R20, R112, R32.reuse, RZ ;  /* 0x000000207014723c */ /* 0x088fe200000418ff */
[----:B------:R-:W-:Y:S06]  /*7130*/  LDSM.16.M88.4 R208, [R243] ;  /* 0x00000000f3d0783b */ /* 0x000fec0000000200 */
[----:B------:R-:W-:Y:S01]  /*7140*/  LDSM.16.M88.4 R212, [R242] ;  /* 0x00000000f2d4783b */ /* 0x000fe20000000200 */
[C---:B------:R-:W-:Y:S05]  /*7150*/  HMMA.16816.F32.BF16 R24, R108.reuse, R32, RZ ;  /* 0x000000206c18723c */ /* 0x040fea00000418ff */
[----:B------:R-:W-:Y:S03]  /*7160*/  LDSM.16.M88.4 R216, [R241] ;  /* 0x00000000f1d8783b */ /* 0x000fe60000000200 */
[-C--:B------:R-:W-:Y:S03]  /*7170*/  HMMA.16816.F32.BF16 R28, R108, R34.reuse, RZ ;  /* 0x000000226c1c723c */ /* 0x080fe600000418ff */
[----:B------:R-:W-:Y:S05]  /*7180*/  LDSM.16.M88.4 R220, [R240] ;  /* 0x00000000f0dc783b */ /* 0x000fea0000000200 */
[C---:B------:R-:W-:Y:S01]  /*7190*/  HMMA.16816.F32.BF16 R32, R112.reuse, R34, RZ ;  /* 0x000000227020723c */ /* 0x040fe200000418ff */
[----:B------:R-:W-:Y:S07]  /*71a0*/  LDSM.16.M88.4 R224, [R239] ;  /* 0x00000000efe0783b */ /* 0x000fee0000000200 */
[-C--:B----4-:R-:W-:Y:S08]  /*71b0*/  HMMA.16816.F32.BF16 R36, R112, R48.reuse, RZ ;  /* 0x000000307024723c */ /* 0x090ff000000418ff */
[C---:B------:R-:W-:Y:S08]  /*71c0*/  HMMA.16816.F32.BF16 R40, R108.reuse, R48, RZ ;  /* 0x000000306c28723c */ /* 0x040ff000000418ff */
[-C--:B------:R-:W-:Y:S08]  /*71d0*/  HMMA.16816.F32.BF16 R44, R108, R50.reuse, RZ ;  /* 0x000000326c2c723c */ /* 0x080ff000000418ff */
[C---:B------:R-:W-:Y:S08]  /*71e0*/  HMMA.16816.F32.BF16 R48, R112.reuse, R50, RZ ;  /* 0x000000327030723c */ /* 0x040ff000000418ff */
[-C--:B------:R-:W-:Y:S08]  /*71f0*/  HMMA.16816.F32.BF16 R52, R112, R64.reuse, RZ ;  /* 0x000000407034723c */ /* 0x080ff000000418ff */
[C---:B------:R-:W-:Y:S07]  /*7200*/  HMMA.16816.F32.BF16 R56, R108.reuse, R64, RZ ;  /* 0x000000406c38723c */ /* 0x040fee00000418ff */
[----:B------:R-:W-:Y:S01]  /*7210*/  IMAD.IADD R65, R69, 0x1, R2 ;  /* 0x0000000145417824 */ /* 0x000fe200078e0202 */
[-C--:B------:R-:W-:Y:S01]  /*7220*/  HMMA.16816.F32.BF16 R60, R108, R66.reuse, RZ ;  /* 0x000000426c3c723c */ /* 0x080fe200000418ff */
[----:B------:R-:W-:Y:S03]  /*7230*/  IMAD.MOV.U32 R64, RZ, RZ, R68 ;  /* 0x000000ffff407224 */ /* 0x000fe600078e0044 */
[----:B------:R-:W-:Y:S01]  /*7240*/  SHF.R.S32.HI R2, RZ, 0x1f, R247 ;  /* 0x0000001fff027819 */ /* 0x000fe200000114f7 */
[C---:B------:R-:W-:Y:S03]  /*7250*/  IMAD.WIDE.U32 R72, R247.reuse, c[0x0][0x218], R64 ;  /* 0x00008600f7487a25 */ /* 0x040fe600078e0040 */
[C---:B------:R-:W-:Y:S04]  /*7260*/  HMMA.16816.F32.BF16 R64, R112.reuse, R66, RZ ;  /* 0x000000427040723c */ /* 0x040fe800000418ff */
[----:B------:R-:W-:Y:S01]  /*7270*/  IMAD R2, R2, c[0x0][0x218], RZ ;  /* 0x0000860002027a24 */ /* 0x000fe200078e02ff */
[----:B------:R-:W-:Y:S03]  /*7280*/  IADD3 R132, P1, R72, UR22, RZ ;  /* 0x0000001648847c10 */ /* 0x000fe6000ff3e0ff */
[-C--:B------:R-:W-:Y:S01]  /*7290*/  HMMA.16816.F32.BF16 R68, R112, R80.reuse, RZ ;  /* 0x000000507044723c */ /* 0x080fe200000418ff */
[----:B------:R-:W-:Y:S03]  /*72a0*/  IMAD R72, R247, c[0x0][0x21c], R2 ;  /* 0x00008700f7487a24 */ /* 0x000fe600078e0202 */
[C---:B------:R-:W-:Y:S02]  /*72b0*/  LEA R2, P0, R132.reuse, c[0x0][0x1f8], 0x1 ;  /* 0x00007e0084027a11 */ /* 0x040fe400078008ff */
[----:B------:R-:W-:Y:S03]  /*72c0*/  IADD3.X R72, R73, UR4, R72, P1, !PT ;  /* 0x0000000449487c10 */ /* 0x000fe60008ffe448 */
[----:B------:R-:W1:Y:S03]  /*72d0*/  SHFL.IDX PT, R94, R2, RZ, 0x181f ;  /* 0x00181fff025e7589 */ /* 0x000e6600000e0000 */
[----:B------:R-:W-:Y:S02]  /*72e0*/  LEA.HI.X R132, R132, c[0x0][0x1fc], R72, 0x1, P0 ;  /* 0x00007f0084847a11 */ /* 0x000fe400000f0c48 */
[C---:B------:R-:W-:Y:S01]  /*72f0*/  HMMA.16816.F32.BF16 R72, R108.reuse, R80, RZ ;  /* 0x000000506c48723c */ /* 0x040fe200000418ff */
[----:B------:R-:W2:Y:S06]  /*7300*/  SHFL.IDX PT, R92, R2, 0x1, 0x181f ;  /* 0x00381f00025c7f89 */ /* 0x000eac00000e0000 */
[----:B------:R-:W3:Y:S01]  /*7310*/  SHFL.IDX PT, R88, R132, RZ, 0x181f ;  /* 0x00181fff84587589 */ /* 0x000ee200000e0000 */
[-C--:B------:R-:W-:Y:S05]  /*7320*/  HMMA.16816.F32.BF16 R76, R108, R82.reuse, RZ ;  /* 0x000000526c4c723c */ /* 0x080fea00000418ff */
[----:B------:R-:W4:Y:S03]  /*7330*/  SHFL.IDX PT, R89, R132, 0x1, 0x181f ;  /* 0x00381f0084597f89 */ /* 0x000f2600000e0000 */
[C---:B------:R-:W-:Y:S03]  /*7340*/  HMMA.16816.F32.BF16 R80, R112.reuse, R82, RZ ;  /* 0x000000527050723c */ /* 0x040fe600000418ff */
[----:B------:R-:W4:Y:S01]  /*7350*/  SHFL.IDX PT, R100, R2, 0x2, 0x181f ;  /* 0x00581f0002647f89 */ /* 0x000f2200000e0000 */
[-C--:B-1----:R-:W-:Y:S04]  /*7360*/  IADD3 R94, P1, R94, R246.reuse, RZ ;  /* 0x000000f65e5e7210 */ /* 0x082fe80007f3e0ff */
[-C--:B------:R-:W-:Y:S01]  /*7370*/  HMMA.16816.F32.BF16 R84, R112, R96.reuse, RZ ;  /* 0x000000607054723c */ /* 0x080fe200000418ff */
[----:B------:R-:W1:Y:S03]  /*7380*/  SHFL.IDX PT, R103, R132, 0x2, 0x181f ;  /* 0x00581f0084677f89 */ /* 0x000e6600000e0000 */
[-C--:B--2---:R-:W-:Y:S03]  /*7390*/  IADD3 R92, P0, R92, R246.reuse, RZ ;  /* 0x000000f65c5c7210 */ /* 0x084fe60007f1e0ff */
[----:B------:R-:W2:Y:S01]  /*73a0*/  SHFL.IDX PT, R101, R2, 0x3, 0x181f ;  /* 0x00781f0002657f89 */ /* 0x000ea200000e0000 */
[--C-:B---3--:R-:W-:Y:S05]  /*73b0*/  IMAD.X R95, R88, 0x1, R245.reuse, P1 ;  /* 0x00000001585f7824 */ /* 0x108fea00008e06f5 */
[----:B------:R-:W3:Y:S01]  /*73c0*/  SHFL.IDX PT, R104, R132, 0x3, 0x181f ;  /* 0x00781f0084687f89 */ /* 0x000ee200000e0000 */
[--C-:B----4-:R-:W-:Y:S02]  /*73d0*/  IMAD.X R93, R89, 0x1, R245.reuse, P0 ;  /* 0x00000001595d7824 */ /* 0x110fe400000e06f5 */
[C---:B------:R-:W-:Y:S03]  /*73e0*/  HMMA.16816.F32.BF16 R88, R108.reuse, R96, RZ ;  /* 0x000000606c58723c */ /* 0x040fe600000418ff */
[----:B------:R-:W4:Y:S04]  /*73f0*/  SHFL.IDX PT, R102, R2, 0x4, 0x181f ;  /* 0x00981f0002667f89 */ /* 0x000f2800000e0000 */
[-C--:B------:R-:W-:Y:S02]  /*7400*/  IADD3 R96, P0, R100, R246.reuse, RZ ;  /* 0x000000f664607210 */ /* 0x080fe40007f1e0ff */
[----:B------:R-:W4:Y:S03]  /*7410*/  SHFL.IDX PT, R106, R132, 0x4, 0x181f ;  /* 0x00981f00846a7f89 */ /* 0x000f2600000e0000 */
[-C--:B-1----:R-:W-:Y:S03]  /*7420*/  IADD3.X R97, R103, R245.reuse, RZ, P0, !PT ;  /* 0x000000f567617210 */ /* 0x082fe600007fe4ff */
[----:B------:R-:W1:Y:S01]  /*7430*/  SHFL.IDX PT, R105, R2, 0x5, 0x181f ;  /* 0x00b81f0002697f89 */ /* 0x000e6200000e0000 */
[-C--:B--2---:R-:W-:Y:S05]  /*7440*/  IADD3 R100, P1, R101, R246.reuse, RZ ;  /* 0x000000f665647210 */ /* 0x084fea0007f3e0ff */
[----:B------:R2:W-:Y:S01]  /*7450*/  LDGSTS.E.BYPASS.LTC128B.128 [R250], [R94.64], !P6 ;  /* 0x000000005efa7fae */ /* 0x0005e2000f101d50 */
[--C-:B---3--:R-:W-:Y:S05]  /*7460*/  IMAD.X R101, R104, 0x1, R245.reuse, P1 ;  /* 0x0000000168657824 */ /* 0x108fea00008e06f5 */
[----:B------:R-:W3:Y:S01]  /*7470*/  SHFL.IDX PT, R107, R132, 0x5, 0x181f ;  /* 0x00b81f00846b7f89 */ /* 0x000ee200000e0000 */
[-C--:B----4-:R-:W-:Y:S05]  /*7480*/  IADD3 R102, P0, R102, R246.reuse, RZ ;  /* 0x000000f666667210 */ /* 0x090fea0007f1e0ff */
[----:B------:R2:W-:Y:S01]  /*7490*/  LDGSTS.E.BYPASS.LTC128B.128 [R250+0x800], [R92.64], !P6 ;  /* 0x008000005cfa7fae */ /* 0x0005e2000f101d50 */
[--C-:B------:R-:W-:Y:S05]  /*74a0*/  IMAD.X R103, R106, 0x1, R245.reuse, P0 ;  /* 0x000000016a677824 */ /* 0x100fea00000e06f5 */
[----:B------:R4:W-:Y:S01]  /*74b0*/  LDGSTS.E.BYPASS.LTC128B.128 [R250+0x1000], [R96.64], !P6 ;  /* 0x0100000060fa7fae */ /* 0x0009e2000f101d50 */
[-C--:B-1----:R-:W-:Y:S05]  /*74c0*/  IADD3 R104, P0, R105, R246.reuse, RZ ;  /* 0x000000f669687210 */ /* 0x082fea0007f1e0ff */
[----:B------:R1:W-:Y:S06]  /*74d0*/  LDGSTS.E.BYPASS.LTC128B.128 [R250+0x1800], [R100.64], !P6 ;  /* 0x0180000064fa7fae */ /* 0x0003ec000f101d50 */
[----:B------:R1:W-:Y:S01]  /*74e0*/  LDGSTS.E.BYPASS.LTC128B.128 [R250+0x2000], [R102.64], !P6 ;  /* 0x0200000066fa7fae */ /* 0x0003e2000f101d50 */
[----:B---3--:R-:W-:Y:S05]  /*74f0*/  IADD3.X R105, R107, R245, RZ, P0, !PT ;  /* 0x000000f56b697210 */ /* 0x008fea00007fe4ff */
[----:B------:R3:W-:Y:S01]  /*7500*/  LDGSTS.E.BYPASS.LTC128B.128 [R250+0x2800], [R104.64], !P6 ;  /* 0x0280000068fa7fae */ /* 0x0007e2000f101d50 */
[-C--:B--2---:R-:W-:Y:S05]  /*7510*/  HMMA.16816.F32.BF16 R92, R108, R98.reuse, RZ ;  /* 0x000000626c5c723c */ /* 0x084fea00000418ff */
[----:B------:R-:W2:Y:S03]  /*7520*/  SHFL.IDX PT, R2, R2, 0x6, 0x181f ;  /* 0x00d81f0002027f89 */ /* 0x000ea600000e0000 */
[C---:B----4-:R-:W-:Y:S03]  /*7530*/  HMMA.16816.F32.BF16 R96, R112.reuse, R98, RZ ;  /* 0x000000627060723c */ /* 0x050fe600000418ff */
[----:B------:R-:W4:Y:S05]  /*7540*/  SHFL.IDX PT, R132, R132, 0x6, 0x181f ;  /* 0x00d81f0084847f89 */ /* 0x000f2a00000e0000 */
[-C--:B-1----:R-:W-:Y:S08]  /*7550*/  HMMA.16816.F32.BF16 R100, R112, R188.reuse, RZ ;  /* 0x000000bc7064723c */ /* 0x082ff000000418ff */
[C---:B---3--:R-:W-:Y:S04]  /*7560*/  HMMA.16816.F32.BF16 R104, R108.reuse, R188, RZ ;  /* 0x000000bc6c68723c */ /* 0x048fe800000418ff */
[----:B--2---:R-:W-:Y:S04]  /*7570*/  IADD3 R134, P0, R2, R246, RZ ;  /* 0x000000f602867210 */ /* 0x004fe80007f1e0ff */
[-C--:B------:R-:W-:Y:S01]  /*7580*/  HMMA.16816.F32.BF16 R108, R108, R190.reuse, RZ ;  /* 0x000000be6c6c723c */ /* 0x080fe200000418ff */
[----:B----4-:R-:W-:Y:S01]  /*7590*/  IMAD.X R135, R132, 0x1, R245, P0 ;  /* 0x0000000184877824 */ /* 0x010fe200000e06f5 */
[----:B------:R-:W-:Y:S04]  /*75a0*/  PLOP3.LUT P0, PT, PT, PT, UP0, 0x80, 0x0 ;  /* 0x000000000000781c */ /* 0x000fe80003f0f008 */
[----:B------:R1:W-:Y:S02]  /*75b0*/  LDGSTS.E.BYPASS.LTC128B.128 [R250+0x3000], [R134.64], !P6 ;  /* 0x0300000086fa7fae */ /* 0x0003e4000f101d50 */
[----:B------:R-:W-:Y:S04]  /*75c0*/  HMMA.16816.F32.BF16 R112, R112, R190, RZ ;  /* 0x000000be7070723c */ /* 0x000fe800000418ff */
[----:B------:R-:W-:Y:S04]  /*75d0*/  LDSM.16.M88.4 R188, [R235+0x7100] ;  /* 0x00710000ebbc783b */ /* 0x000fe80000000200 */
[-C--:B------:R-:W-:Y:S02]  /*75e0*/  HMMA.16816.F32.BF16 R4, R192, R196.reuse, R4 ;  /* 0x000000c4c004723c */ /* 0x080fe40000041804 */
[----:B------:R-:W0:Y:S06]  /*75f0*/  LDGDEPBAR ;  /* 0x00000000000079af */ /* 0x000e2c0000000000 */
        /* <DEDUP_REMOVED lines=32> */
[----:B------:R-:W1:Y:S07]  /*7800*/  LDSM.16.M88.4 R200, [R233+0x5900] ;  /* 0x00590000e9c8783b */ /* 0x000e6e0000000200 */
[----:B------:R-:W-:Y:S01]  /*7810*/  HMMA.16816.F32.BF16 R112, R192, R226, R112 ;  /* 0x000000e2c070723c */ /* 0x000fe20000041870 */
[----:B------:R-:W1:Y:S06]  /*7820*/  LDSM.16.M88.4 R192, [R233+0x6100] ;  /* 0x00610000e9c0783b */ /* 0x000e6c0000000200 */
[----:B------:R-:W-:Y:S01]  /*7830*/  LDSM.16.M88.4 R224, [R232+0x1800] ;  /* 0x00180000e8e0783b */ /* 0x000fe20000000200 */
        /* <DEDUP_REMOVED lines=9> */
[----:B------:R-:W-:Y:S07]  /*78d0*/  LDSM.16.M88.4 R208, [R232] ;  /* 0x00000000e8d0783b */ /* 0x000fee0000000200 */
[-C--:B-1----:R-:W-:Y:S08]  /*78e0*/  HMMA.16816.F32.BF16 R36, R188, R212.reuse, R36 ;  /* 0x000000d4bc24723c */ /* 0x082ff00000041824 */
[C---:B------:R-:W-:Y:S08]  /*78f0*/  HMMA.16816.F32.BF16 R40, R204.reuse, R212, R40 ;  /* 0x000000d4cc28723c */ /* 0x040ff00000041828 */
[-C--:B------:R-:W-:Y:S08]  /*7900*/  HMMA.16816.F32.BF16 R44, R204, R214.reuse, R44 ;  /* 0x000000d6cc2c723c */ /* 0x080ff0000004182c */
[C---:B------:R-:W-:Y:S01]  /*7910*/  HMMA.16816.F32.BF16 R48, R188.reuse, R214, R48 ;  /* 0x000000d6bc30723c */ /* 0x040fe20000041830 */
[----:B------:R-:W-:Y:S07]  /*7920*/  LDSM.16.M88.4 R212, [R236+0x9100] ;  /* 0x00910000ecd4783b */ /* 0x000fee0000000200 */
[-C--:B------:R-:W-:Y:S08]  /*7930*/  HMMA.16816.F32.BF16 R52, R188, R216.reuse, R52 ;  /* 0x000000d8bc34723c */ /* 0x080ff00000041834 */
        /* <DEDUP_REMOVED lines=13> */
[----:B------:R-:W3:Y:S07]  /*7a10*/  LDSM.16.M88.4 R192, [R232+0x2000] ;  /* 0x00200000e8c0783b */ /* 0x000eee0000000200 */
[-C--:B--2---:R-:W-:Y:S08]  /*7a20*/  HMMA.16816.F32.BF16 R100, R188, R196.reuse, R100 ;  /* 0x000000c4bc64723c */ /* 0x084ff00000041864 */
[C---:B------:R-:W-:Y:S08]  /*7a30*/  HMMA.16816.F32.BF16 R104, R204.reuse, R196, R104 ;  /* 0x000000c4cc68723c */ /* 0x040ff00000041868 */
[-C--:B------:R-:W-:Y:S01]  /*7a40*/  HMMA.16816.F32.BF16 R108, R204, R198.reuse, R108 ;  /* 0x000000c6cc6c723c */ /* 0x080fe2000004186c */
[----:B------:R-:W2:Y:S07]  /*7a50*/  LDSM.16.M88.4 R204, [R232+0x2800] ;  /* 0x00280000e8cc783b */ /* 0x000eae0000000200 */
[----:B------:R-:W-:Y:S01]  /*7a60*/  HMMA.16816.F32.BF16 R112, R188, R198, R112 ;  /* 0x000000c6bc70723c */ /* 0x000fe20000041870 */
[----:B------:R-:W4:Y:S01]  /*7a70*/  LDSM.16.M88.4 R188, [R232+0x3000] ;  /* 0x00300000e8bc783b */ /* 0x000f220000000200 */
[----:B------:R-:W-:Y:S05]  /*7a80*/  DEPBAR.LE SB0, 0x0 ;  /* 0x000080000000791a */ /* 0x000fea0000000000 */
[----:B------:R-:W-:Y:S01]  /*7a90*/  BAR.SYNC.DEFER_BLOCKING 0x0 ;  /* 0x0000000000007b1d */ /* 0x000fe20000010000 */
        /* <DEDUP_REMOVED lines=19> */
[C---:B------:R-:W-:Y:S08]  /*7bd0*/  HMMA.16816.F32.BF16 R80, R200.reuse, R194, R80 ;  /* 0x000000c2c850723c */ /* 0x040ff00000041850 */
[-C--:B--2---:R-:W-:Y:S08]  /*7be0*/  HMMA.16816.F32.BF16 R84, R200, R204.reuse, R84 ;  /* 0x000000ccc854723c */ /* 0x084ff00000041854 */
[C---:B------:R-:W-:Y:S08]  /*7bf0*/  HMMA.16816.F32.BF16 R88, R212.reuse, R204, R88 ;  /* 0x000000ccd458723c */ /* 0x040ff00000041858 */
[-C--:B------:R-:W-:Y:S08]  /*7c00*/  HMMA.16816.F32.BF16 R92, R212, R206.reuse, R92 ;  /* 0x000000ced45c723c */ /* 0x080ff0000004185c */
[C---:B------:R-:W-:Y:S08]  /*7c10*/  HMMA.16816.F32.BF16 R96, R200.reuse, R206, R96 ;  /* 0x000000cec860723c */ /* 0x040ff00000041860 */
[-C--:B----4-:R-:W-:Y:S08]  /*7c20*/  HMMA.16816.F32.BF16 R100, R200, R188.reuse, R100 ;  /* 0x000000bcc864723c */ /* 0x090ff00000041864 */
[C---:B------:R-:W-:Y:S08]  /*7c30*/  HMMA.16816.F32.BF16 R104, R212.reuse, R188, R104 ;  /* 0x000000bcd468723c */ /* 0x040ff00000041868 */
[-C--:B------:R-:W-:Y:S08]  /*7c40*/  HMMA.16816.F32.BF16 R108, R212, R190.reuse, R108 ;  /* 0x000000bed46c723c */ /* 0x080ff0000004186c */
[----:B------:R-:W-:Y:S01]  /*7c50*/  HMMA.16816.F32.BF16 R112, R200, R190, R112 ;  /* 0x000000bec870723c */ /* 0x000fe20000041870 */
[----:B------:R-:W-:-:S07]  /*7c60*/  @P0 BRA `(.L_x_1931) ;  /* 0xffffef3000000947 */ /* 0x000fce000383ffff */
.L_x_1930:
[----:B------:R-:W-:Y:S01]  /*7c70*/  FMNMX.FTZ R2, R4, R0, !PT ;  /* 0x0000000004027209 */ /* 0x000fe20007810000 */
[----:B------:R-:W0:Y:S01]  /*7c80*/  LDGDEPBAR ;  /* 0x00000000000079af */ /* 0x000e220000000000 */
[----:B--2---:R-:W-:Y:S01]  /*7c90*/  FMNMX.FTZ R134, R6, R3, !PT ;  /* 0x0000000306867209 */ /* 0x004fe20007810000 */
[----:B------:R-:W-:Y:S01]  /*7ca0*/  UISETP.GT.AND UP0, UPT, UR6, UR8, UPT ;  /* 0x000000080600728c */ /* 0x000fe2000bf04270 */
        /* <DEDUP_REMOVED lines=87> */
[----:B------:R-:W-:Y:S01]  /*8220*/  FMNMX.FTZ R132, R88, R132, !PT ;  /* 0x0000008458847209 */ /* 0x000fe20007810000 */
[----:B------:R-:W2:Y:S01]  /*8230*/  SHFL.BFLY PT, R137, R134, 0x2, 0x1f ;  /* 0x0c401f0086897f89 */ /* 0x000ea200000e0000 */
        /* <DEDUP_REMOVED lines=12> */
[----:B-1----:R-:W-:Y:S02]  /*8300*/  FMNMX.FTZ R2, R2, R188, !PT ;  /* 0x000000bc02027209 */ /* 0x002fe40007810000 */
[----:B------:R-:W-:Y:S02]  /*8310*/  FMNMX.FTZ R135, R75, R135, !PT ;  /* 0x000000874b877209 */ /* 0x000fe40007810000 */
[----:B--2---:R-:W-:Y:S01]  /*8320*/  FMNMX.FTZ R134, R134, R137, !PT ;  /* 0x0000008986867209 */ /* 0x004fe20007810000 */
[----:B------:R-:W1:Y:S01]  /*8330*/  SHFL.BFLY PT, R189, R2, 0x1, 0x1f ;  /* 0x0c201f0002bd7f89 */ /* 0x000e6200000e0000 */
[----:B------:R-:W-:Y:S02]  /*8340*/  FMNMX.FTZ R132, R109, R132, !PT ;  /* 0x000000846d847209 */ /* 0x000fe40007810000 */
[----:B------:R-:W-:Y:S02]  /*8350*/  FMNMX.FTZ R135, R78, R135, !PT ;  /* 0x000000874e877209 */ /* 0x000fe40007810000 */
[----:B------:R-:W-:Y:S02]  /*8360*/  PLOP3.LUT P0, PT, PT, PT, UP0, 0x80, 0x0 ;  /* 0x000000000000781c */ /* 0x000fe40003f0f008 */
[----:B------:R-:W-:Y:S01]  /*8370*/  FMNMX.FTZ R135, R79, R135, !PT ;  /* 0x000000874f877209 */ /* 0x000fe20007810000 */
[----:B------:R-:W-:Y:S03]  /*8380*/  SHFL.BFLY PT, R188, R134, 0x1, 0x1f ;  /* 0x0c201f0086bc7f89 */ /* 0x000fe600000e0000 */
[----:B------:R-:W-:Y:S04]  /*8390*/  FMNMX.FTZ R135, R90, R135, !PT ;  /* 0x000000875a877209 */ /* 0x000fe80007810000 */
[----:B------:R-:W-:Y:S01]  /*83a0*/  FMNMX.FTZ R135, R91, R135, !PT ;  /* 0x000000875b877209 */ /* 0x000fe20007810000 */
[----:B------:R-:W2:Y:S03]  /*83b0*/  SHFL.BFLY PT, R136, R132, 0x2, 0x1f ;  /* 0x0c401f0084887f89 */ /* 0x000ea600000e0000 */
[----:B------:R-:W-:Y:S02]  /*83c0*/  FMNMX.FTZ R135, R94, R135, !PT ;  /* 0x000000875e877209 */ /* 0x000fe40007810000 */
[----:B-1----:R-:W-:Y:S02]  /*83d0*/  FMNMX.FTZ R137, R2, R189, !PT ;  /* 0x000000bd02897209 */ /* 0x002fe40007810000 */
[----:B------:R-:W-:Y:S03]  /*83e0*/  FMNMX.FTZ R2, R95, R135, !PT ;  /* 0x000000875f027209 */ /* 0x000fe60007810000 */
[C---:B------:R-:W-:Y:S01]  /*83f0*/  FMUL.FTZ R193, R137.reuse, c[0x0][0x2d0] ;  /* 0x0000b40089c17a20 */ /* 0x040fe20000410000 */
[----:B------:R-:W-:Y:S01]  /*8400*/  FMNMX.FTZ R135, R106, R2, !PT ;  /* 0x000000026a877209 */ /* 0x000fe20007810000 */
[----:B------:R-:W-:Y:S02]  /*8410*/  FADD.FTZ R0, -R137, R0 ;  /* 0x0000000089007221 */ /* 0x000fe40000010100 */
[--C-:B------:R-:W-:Y:S02]  /*8420*/  FFMA.FTZ R20, R20, c[0x0][0x2d0], -R193.reuse ;  /* 0x0000b40014147a23 */ /* 0x100fe400000108c1 */
[--C-:B------:R-:W-:Y:S02]  /*8430*/  FFMA.FTZ R21, R21, c[0x0][0x2d0], -R193.reuse ;  /* 0x0000b40015157a23 */ /* 0x100fe400000108c1 */
[----:B------:R-:W-:Y:S01]  /*8440*/  MUFU.EX2 R196, R20 ;  /* 0x0000001400c47308 */ /* 0x000fe20000000800 */
[--C-:B------:R-:W-:Y:S02]  /*8450*/  FFMA.FTZ R52, R52, c[0x0][0x2d0], -R193.reuse ;  /* 0x0000b40034347a23 */ /* 0x100fe400000108c1 */
[--C-:B------:R-:W-:Y:S01]  /*8460*/  FFMA.FTZ R53, R53, c[0x0][0x2d0], -R193.reuse ;  /* 0x0000b40035357a23 */ /* 0x100fe200000108c1 */
[----:B--2---:R-:W-:Y:S01]  /*8470*/  FMNMX.FTZ R132, R132, R136, !PT ;  /* 0x0000008884847209 */ /* 0x004fe20007810000 */
[--C-:B------:R-:W-:Y:S01]  /*8480*/  FFMA.FTZ R64, R64, c[0x0][0x2d0], -R193.reuse ;  /* 0x0000b40040407a23 */ /* 0x100fe200000108c1 */
[----:B------:R-:W-:Y:S01]  /*8490*/  FMNMX.FTZ R136, R134, R188, !PT ;  /* 0x000000bc86887209 */ /* 0x000fe20007810000 */
[--C-:B------:R-:W-:Y:S02]  /*84a0*/  FFMA.FTZ R65, R65, c[0x0][0x2d0], -R193.reuse ;  /* 0x0000b40041417a23 */ /* 0x100fe400000108c1 */
[----:B------:R-:W1:Y:S01]  /*84b0*/  SHFL.BFLY PT, R190, R132, 0x1, 0x1f ;  /* 0x0c201f0084be7f89 */ /* 0x000e6200000e0000 */
[----:B------:R-:W-:Y:S01]  /*84c0*/  MUFU.EX2 R195, R21 ;  /* 0x0000001500c37308 */ /* 0x000fe20000000800 */
[--C-:B------:R-:W-:Y:S02]  /*84d0*/  FFMA.FTZ R68, R68, c[0x0][0x2d0], -R193.reuse ;  /* 0x0000b40044447a23 */ /* 0x100fe400000108c1 */
[--C-:B------:R-:W-:Y:S02]  /*84e0*/  FFMA.FTZ R69, R69, c[0x0][0x2d0], -R193.reuse ;  /* 0x0000b40045457a23 */ /* 0x100fe400000108c1 */
[----:B------:R-:W-:Y:S02]  /*84f0*/  FMUL.FTZ R192, R136, c[0x0][0x2d0] ;  /* 0x0000b40088c07a20 */ /* 0x000fe40000410000 */
        /* <DEDUP_REMOVED lines=9> */
[----:B------:R-:W-:Y:S01]  /*8590*/  FMUL.FTZ R2, R0, c[0x0][0x2d0] ;  /* 0x0000b40000027a20 */ /* 0x000fe20000410000 */
[----:B------:R-:W-:Y:S01]  /*85a0*/  FMNMX.FTZ R0, R107, R135, !PT ;  /* 0x000000876b007209 */ /* 0x000fe20007810000 */
[--C-:B------:R-:W-:Y:S01]  /*85b0*/  FFMA.FTZ R70, R70, c[0x0][0x2d0], -R192.reuse ;  /* 0x0000b40046467a23 */ /* 0x100fe200000108c0 */
[----:B-1----:R-:W-:Y:S01]  /*85c0*/  FMNMX.FTZ R135, R132, R190, !PT ;  /* 0x000000be84877209 */ /* 0x002fe20007810000 */
[--C-:B------:R-:W-:Y:S01]  /*85d0*/  FFMA.FTZ R71, R71, c[0x0][0x2d0], -R192.reuse ;  /* 0x0000b40047477a23 */ /* 0x100fe200000108c0 */
[----:B------:R-:W-:Y:S01]  /*85e0*/  LDSM.16.MT88.4 R188, [R231+0x100] ;  /* 0x00010000e7bc783b */ /* 0x000fe20000004200 */
[--C-:B------:R-:W-:Y:S01]  /*85f0*/  FFMA.FTZ R17, R17, c[0x0][0x2d0], -R193.reuse ;  /* 0x0000b40011117a23 */ /* 0x100fe200000108c1 */
[----:B------:R-:W-:Y:S01]  /*8600*/  FMNMX.FTZ R0, R110, R0, !PT ;  /* 0x000000006e007209 */ /* 0x000fe20007810000 */
[--C-:B------:R-:W-:Y:S01]  /*8610*/  FFMA.FTZ R18, R18, c[0x0][0x2d0], -R192.reuse ;  /* 0x0000b40012127a23 */ /* 0x100fe200000108c0 */
[----:B------:R1:W2:Y:S01]  /*8620*/  MUFU.EX2 R134, R2 ;  /* 0x0000000200867308 */ /* 0x0002a20000000800 */
[--C-:B------:R-:W-:Y:S01]  /*8630*/  FFMA.FTZ R19, R19, c[0x0][0x2d0], -R192.reuse ;  /* 0x0000b40013137a23 */ /* 0x100fe200000108c0 */
[----:B------:R-:W-:Y:S01]  /*8640*/  FMNMX.FTZ R0, R111, R0, !PT ;  /* 0x000000006f007209 */ /* 0x000fe20007810000 */
        /* <DEDUP_REMOVED lines=12> */
[----:B------:R-:W-:Y:S02]  /*8710*/  FFMA.FTZ R49, R49, c[0x0][0x2d0], -R193 ;  /* 0x0000b40031317a23 */ /* 0x000fe400000108c1 */
[----:B-1----:R-:W-:Y:S02]  /*8720*/  FADD.FTZ R2, -R136, R3 ;  /* 0x0000000388027221 */ /* 0x002fe40000010100 */
[C---:B--2---:R-:W-:Y:S01]  /*8730*/  FMUL.FTZ R16, R134.reuse, R152 ;  /* 0x0000009886107220 */ /* 0x044fe20000410000 */
[----:B------:R-:W1:Y:S01]  /*8740*/  SHFL.BFLY PT, R3, R0, 0x2, 0x1f ;  /* 0x0c401f0000037f89 */ /* 0x000e6200000e0000 */
[----:B------:R-:W-:Y:S01]  /*8750*/  FMUL.FTZ R116, R134, R116 ;  /* 0x0000007486747220 */ /* 0x000fe20000410000 */
[----:B------:R-:W2:Y:S01]  /*8760*/  MUFU.EX2 R218, R5 ;  /* 0x0000000500da7308 */ /* 0x000ea20000000800 */
[----:B------:R-:W-:Y:S02]  /*8770*/  FMUL.FTZ R2, R2, c[0x0][0x2d0] ;  /* 0x0000b40002027a20 */ /* 0x000fe40000410000 */
[C---:B------:R-:W-:Y:S02]  /*8780*/  FMUL.FTZ R117, R134.reuse, R117 ;  /* 0x0000007586757220 */ /* 0x040fe40000410000 */
[C---:B------:R-:W-:Y:S01]  /*8790*/  FMUL.FTZ R120, R134.reuse, R120 ;  /* 0x0000007886787220 */ /* 0x040fe20000410000 */
[----:B---3--:R-:W-:Y:S01]  /*87a0*/  LDSM.16.MT88.4 R20, [R228+0x100] ;  /* 0x00010000e414783b */ /* 0x008fe20000004200 */
[C---:B------:R-:W-:Y:S02]  /*87b0*/  FMUL.FTZ R121, R134.reuse, R121 ;  /* 0x0000007986797220 */ /* 0x040fe40000410000 */
[C---:B------:R-:W-:Y:S01]  /*87c0*/  FMUL.FTZ R128, R134.reuse, R128 ;  /* 0x0000008086807220 */ /* 0x040fe20000410000 */
[----:B------:R3:W5:Y:S01]  /*87d0*/  MUFU.EX2 R132, R2 ;  /* 0x0000000200847308 */ /* 0x0007620000000800 */
[----:B------:R-:W-:Y:S02]  /*87e0*/  FMUL.FTZ R129, R134, R129 ;  /* 0x0000008186817220 */ /* 0x000fe40000410000 */
[--C-:B------:R-:W-:Y:S02]  /*87f0*/  FFMA.FTZ R50, R50, c[0x0][0x2d0], -R192.reuse ;  /* 0x0000b40032327a23 */ /* 0x100fe400000108c0 */
[----:B----4-:R-:W-:Y:S02]  /*8800*/  FMUL.FTZ R4, R134, R144 ;  /* 0x0000009086047220 */ /* 0x010fe40000410000 */
[--C-:B------:R-:W-:Y:S02]  /*8810*/  FFMA.FTZ R51, R51, c[0x0][0x2d0], -R192.reuse ;  /* 0x0000b40033337a23 */ /* 0x100fe400000108c0 */
[--C-:B------:R-:W-:Y:S01]  /*8820*/  FFMA.FTZ R80, R80, c[0x0][0x2d0], -R193.reuse ;  /* 0x0000b40050507a23 */ /* 0x100fe200000108c1 */
[----:B------:R4:W4:Y:S01]  /*8830*/  MUFU.EX2 R207, R17 ;  /* 0x0000001100cf7308 */ /* 0x0009220000000800 */
[--C-:B------:R-:W-:Y:S01]  /*8840*/  FFMA.FTZ R81, R81, c[0x0][0x2d0], -R193.reuse ;  /* 0x0000b40051517a23 */ /* 0x100fe200000108c1 */
[----:B-1----:R-:W-:Y:S01]  /*8850*/  FMNMX.FTZ R0, R0, R3, !PT ;  /* 0x0000000300007209 */ /* 0x002fe20007810000 */
[--C-:B------:R-:W-:Y:S01]  /*8860*/  FFMA.FTZ R84, R84, c[0x0][0x2d0], -R193.reuse ;  /* 0x0000b40054547a23 */ /* 0x100fe200000108c1 */
[----:B--2---:R-:W-:Y:S01]  /*8870*/  F2FP.BF16.PACK_AB R144, R218, R203 ;  /* 0x000000cbda90723e */ /* 0x004fe200000010ff */
[----:B------:R-:W-:Y:S02]  /*8880*/  FMUL.FTZ R5, R134, R145 ;  /* 0x0000009186057220 */ /* 0x000fe40000410000 */
[--C-:B------:R-:W-:Y:S02]  /*8890*/  FFMA.FTZ R85, R85, c[0x0][0x2d0], -R193.reuse ;  /* 0x0000b40055557a23 */ /* 0x100fe400000108c1 */
[--C-:B------:R-:W-:Y:S01]  /*88a0*/  FFMA.FTZ R96, R96, c[0x0][0x2d0], -R193.reuse ;  /* 0x0000b40060607a23 */ /* 0x100fe200000108c1 */
[----:B------:R1:W-:Y:S01]  /*88b0*/  MUFU.EX2 R202, R6 ;  /* 0x0000000600ca7308 */ /* 0x0003e20000000800 */
[--C-:B------:R-:W-:Y:S02]  /*88c0*/  FFMA.FTZ R97, R97, c[0x0][0x2d0], -R193.reuse ;  /* 0x0000b40061617a23 */ /* 0x100fe400000108c1 */
[----:B------:R-:W-:Y:S02]  /*88d0*/  FFMA.FTZ R100, R100, c[0x0][0x2d0], -R193 ;  /* 0x0000b40064647a23 */ /* 0x000fe400000108c1 */
[----:B---3--:R-:W-:Y:S02]  /*88e0*/  FADD.FTZ R2, -R135, R133 ;  /* 0x0000008587027221 */ /* 0x008fe40000010100 */
[----:B-----5:R-:W-:Y:S02]  /*88f0*/  FMUL.FTZ R118, R132, R118 ;  /* 0x0000007684767220 */ /* 0x020fe40000410000 */
[----:B------:R-:W-:Y:S01]  /*8900*/  FMUL.FTZ R2, R2, c[0x0][0x2d0] ;  /* 0x0000b40002027a20 */ /* 0x000fe20000410000 */
[----:B------:R2:W-:Y:S01]  /*8910*/  MUFU.EX2 R220, R18 ;  /* 0x0000001200dc7308 */ /* 0x0005e20000000800 */
[C---:B------:R-:W-:Y:S02]  /*8920*/  FMUL.FTZ R119, R132.reuse, R119 ;  /* 0x0000007784777220 */ /* 0x040fe40000410000 */
[----:B------:R-:W-:Y:S02]  /*8930*/  FMUL.FTZ R122, R132, R122 ;  /* 0x0000007a847a7220 */ /* 0x000fe40000410000 */
[----:B----4-:R-:W-:Y:S02]  /*8940*/  FMUL.FTZ R17, R134, R153 ;  /* 0x0000009986117220 */ /* 0x010fe40000410000 */
[C---:B------:R-:W-:Y:S02]  /*8950*/  FMUL.FTZ R123, R132.reuse, R123 ;  /* 0x0000007b847b7220 */ /* 0x040fe40000410000 */
[C---:B------:R-:W-:Y:S01]  /*8960*/  FMUL.FTZ R130, R132.reuse, R130 ;  /* 0x0000008284827220 */ /* 0x040fe20000410000 */
[----:B------:R3:W4:Y:S01]  /*8970*/  MUFU.EX2 R133, R2 ;  /* 0x0000000200857308 */ /* 0x0007220000000800 */
[C---:B------:R-:W-:Y:S02]  /*8980*/  FMUL.FTZ R131, R132.reuse, R131 ;  /* 0x0000008384837220 */ /* 0x040fe40000410000 */
[--C-:B------:R-:W-:Y:S02]  /*8990*/  FFMA.FTZ R101, R101, c[0x0][0x2d0], -R193.reuse ;  /* 0x0000b40065657a23 */ /* 0x100fe400000108c1 */
[----:B-1----:R-:W-:Y:S01]  /*89a0*/  FMUL.FTZ R6, R132, R146 ;  /* 0x0000009284067220 */ /* 0x002fe20000410000 */
[----:B------:R-:W-:Y:S01]  /*89b0*/  F2FP.BF16.PACK_AB R146, R207, R221 ;  /* 0x000000ddcf92723e */ /* 0x000fe200000010ff */
[--C-:B------:R-:W-:Y:S02]  /*89c0*/  FFMA.FTZ R112, R112, c[0x0][0x2d0], -R193.reuse ;  /* 0x0000b40070707a23 */ /* 0x100fe400000108c1 */
[----:B------:R-:W-:Y:S01]  /*89d0*/  FFMA.FTZ R113, R113, c[0x0][0x2d0], -R193 ;  /* 0x0000b40071717a23 */ /* 0x000fe200000108c1 */
[----:B------:R1:W-:Y:S01]  /*89e0*/  MUFU.EX2 R206, R19 ;  /* 0x0000001300ce7308 */ /* 0x0003e20000000800 */
[--C-:B------:R-:W-:Y:S02]  /*89f0*/  FFMA.FTZ R7, R7, c[0x0][0x2d0], -R192.reuse ;  /* 0x0000b40007077a23 */ /* 0x100fe400000108c0 */
[--C-:B------:R-:W-:Y:S02]  /*8a00*/  FFMA.FTZ R34, R34, c[0x0][0x2d0], -R192.reuse ;  /* 0x0000b40022227a23 */ /* 0x100fe400000108c0 */
[----:B--2---:R-:W-:Y:S02]  /*8a10*/  FMUL.FTZ R18, R132, R154 ;  /* 0x0000009a84127220 */ /* 0x004fe40000410000 */
[--C-:B------:R-:W-:Y:S02]  /*8a20*/  FFMA.FTZ R35, R35, c[0x0][0x2d0], -R192.reuse ;  /* 0x0000b40023237a23 */ /* 0x100fe400000108c0 */
[--C-:B------:R-:W-:Y:S01]  /*8a30*/  FFMA.FTZ R82, R82, c[0x0][0x2d0], -R192.reuse ;  /* 0x0000b40052527a23 */ /* 0x100fe200000108c0 */
[----:B------:R-:W2:Y:S01]  /*8a40*/  MUFU.EX2 R216, R7 ;  /* 0x0000000700d87308 */ /* 0x000ea20000000800 */
[--C-:B------:R-:W-:Y:S02]  /*8a50*/  FFMA.FTZ R83, R83, c[0x0][0x2d0], -R192.reuse ;  /* 0x0000b40053537a23 */ /* 0x100fe400000108c0 */
[--C-:B------:R-:W-:Y:S01]  /*8a60*/  FFMA.FTZ R86, R86, c[0x0][0x2d0], -R192.reuse ;  /* 0x0000b40056567a23 */ /* 0x100fe200000108c0 */
[----:B---3--:R-:W3:Y:S01]  /*8a70*/  SHFL.BFLY PT, R2, R0, 0x1, 0x1f ;  /* 0x0c201f0000027f89 */ /* 0x008ee200000e0000 */
[C---:B----4-:R-:W-:Y:S02]  /*8a80*/  FMUL.FTZ R124, R133.reuse, R124 ;  /* 0x0000007c857c7220 */ /* 0x050fe40000410000 */
[----:B------:R-:W-:Y:S02]  /*8a90*/  FMUL.FTZ R125, R133, R125 ;  /* 0x0000007d857d7220 */ /* 0x000fe40000410000 */
[--C-:B------:R-:W-:Y:S01]  /*8aa0*/  FFMA.FTZ R87, R87, c[0x0][0x2d0], -R192.reuse ;  /* 0x0000b40057577a23 */ /* 0x100fe200000108c0 */
[----:B------:R-:W-:Y:S01]  /*8ab0*/  MUFU.EX2 R222, R32 ;  /* 0x0000002000de7308 */ /* 0x000fe20000000800 */
[--C-:B------:R-:W-:Y:S02]  /*8ac0*/  FFMA.FTZ R98, R98, c[0x0][0x2d0], -R192.reuse ;  /* 0x0000b40062627a23 */ /* 0x100fe400000108c0 */
[--C-:B------:R-:W-:Y:S02]  /*8ad0*/  FFMA.FTZ R99, R99, c[0x0][0x2d0], -R192.reuse ;  /* 0x0000b40063637a23 */ /* 0x100fe400000108c0 */
[----:B-1----:R-:W-:Y:S02]  /*8ae0*/  FMUL.FTZ R19, R132, R155 ;  /* 0x0000009b84137220 */ /* 0x002fe40000410000 */
[----:B------:R-:W-:Y:S01]  /*8af0*/  LDSM.16.MT88.4 R152, [R230+0x100] ;  /* 0x00010000e698783b */ /* 0x000fe20000004200 */
[--C-:B------:R-:W-:Y:S02]  /*8b00*/  FFMA.FTZ R102, R102, c[0x0][0x2d0], -R192.reuse ;  /* 0x0000b40066667a23 */ /* 0x100fe400000108c0 */
[----:B------:R-:W-:Y:S01]  /*8b10*/  MUFU.EX2 R197, R33 ;  /* 0x0000002100c57308 */ /* 0x000fe20000000800 */
[--C-:B------:R-:W-:Y:S02]  /*8b20*/  FFMA.FTZ R103, R103, c[0x0][0x2d0], -R192.reuse ;  /* 0x0000b40067677a23 */ /* 0x100fe400000108c0 */
[--C-:B------:R-:W-:Y:S01]  /*8b30*/  FFMA.FTZ R114, R114, c[0x0][0x2d0], -R192.reuse ;  /* 0x0000b40072727a23 */ /* 0x100fe200000108c0 */
[----:B--2---:R-:W-:Y:S01]  /*8b40*/  F2FP.BF16.PACK_AB R145, R216, R202 ;  /* 0x000000cad891723e */ /* 0x004fe200000010ff */
[----:B------:R-:W-:Y:S01]  /*8b50*/  FMUL.FTZ R7, R132, R147 ;  /* 0x0000009384077220 */ /* 0x000fe20000410000 */
[----:B------:R-:W-:Y:S01]  /*8b60*/  F2FP.BF16.PACK_AB R147, R206, R220 ;  /* 0x000000dcce93723e */ /* 0x000fe200000010ff */
[----:B------:R-:W-:Y:S01]  /*8b70*/  FFMA.FTZ R115, R115, c[0x0][0x2d0], -R192 ;  /* 0x0000b40073737a23 */ /* 0x000fe200000108c0 */
[----:B---3--:R-:W-:Y:S02]  /*8b80*/  FMNMX.FTZ R2, R2, R0, !PT ;  /* 0x0000000002027209 */ /* 0x008fe40007810000 */
[----:B------:R-:W-:Y:S03]  /*8b90*/  MUFU.EX2 R32, R34 ;  /* 0x0000002200207308 */ /* 0x000fe60000000800 */
[C---:B------:R-:W-:Y:S01]  /*8ba0*/  FADD.FTZ R0, -R2.reuse, R138 ;  /* 0x0000008a02007221 */ /* 0x040fe20000010100 */
[-C--:B------:R-:W-:Y:S05]  /*8bb0*/  HMMA.16816.F32.BF16 R4, R144, R20.reuse, R4 ;  /* 0x000000149004723c */ /* 0x080fea0000041804 */
[----:B------:R-:W-:Y:S01]  /*8bc0*/  FMUL.FTZ R138, R135, c[0x0][0x2d0] ;  /* 0x0000b400878a7a20 */ /* 0x000fe20000410000 */
[----:B------:R-:W-:Y:S01]  /*8bd0*/  MUFU.EX2 R33, R35 ;  /* 0x0000002300217308 */ /* 0x000fe20000000800 */
[----:B------:R-:W-:Y:S02]  /*8be0*/  FMUL.FTZ R3, R2, c[0x0][0x2d0] ;  /* 0x0000b40002037a20 */ /* 0x000fe40000410000 */
[----:B------:R-:W-:Y:S03]  /*8bf0*/  FMUL.FTZ R0, R0, c[0x0][0x2d0] ;  /* 0x0000b40000007a20 */ /* 0x000fe60000410000 */
[--C-:B------:R-:W-:Y:S02]  /*8c00*/  FFMA.FTZ R12, R12, c[0x0][0x2d0], -R138.reuse ;  /* 0x0000b4000c0c7a23 */ /* 0x100fe4000001088a */
[--C-:B------:R-:W-:Y:S02]  /*8c10*/  FFMA.FTZ R13, R13, c[0x0][0x2d0], -R138.reuse ;  /* 0x0000b4000d0d7a23 */ /* 0x100fe4000001088a */
[----:B------:R-:W1:Y:S01]  /*8c20*/  MUFU.EX2 R0, R0 ;  /* 0x0000000000007308 */ /* 0x000e620000000800 */
        /* <DEDUP_REMOVED lines=15> */
[--C-:B------:R-:W-:Y:S02]  /*8d20*/  FFMA.FTZ R75, R75, c[0x0][0x2d0], -R3.reuse ;  /* 0x0000b4004b4b7a23 */ /* 0x100fe40000010803 */
[C---:B-1----:R-:W-:Y:S01]  /*8d30*/  FMUL.FTZ R126, R0.reuse, R126 ;  /* 0x0000007e007e7220 */ /* 0x042fe20000410000 */
[----:B------:R1:W-:Y:S01]  /*8d40*/  MUFU.EX2 R219, R12 ;  /* 0x0000000c00db7308 */ /* 0x0003e20000000800 */
[----:B------:R-:W-:Y:S02]  /*8d50*/  FMUL.FTZ R127, R0, R127 ;  /* 0x0000007f007f7220 */ /* 0x000fe40000410000 */
[--C-:B------:R-:W-:Y:S02]  /*8d60*/  FFMA.FTZ R60, R60, c[0x0][0x2d0], -R138.reuse ;  /* 0x0000b4003c3c7a23 */ /* 0x100fe4000001088a */
[----:B--2---:R-:W-:Y:S02]  /*8d70*/  FMUL.FTZ R8, R133, R140 ;  /* 0x0000008c85087220 */ /* 0x004fe40000410000 */
[--C-:B------:R-:W-:Y:S02]  /*8d80*/  FFMA.FTZ R61, R61, c[0x0][0x2d0], -R138.reuse ;  /* 0x0000b4003d3d7a23 */ /* 0x100fe4000001088a */
[--C-:B------:R-:W-:Y:S01]  /*8d90*/  FFMA.FTZ R62, R62, c[0x0][0x2d0], -R3.reuse ;  /* 0x0000b4003e3e7a23 */ /* 0x100fe20000010803 */
[----:B------:R2:W4:Y:S01]  /*8da0*/  MUFU.EX2 R205, R13 ;  /* 0x0000000d00cd7308 */ /* 0x0005220000000800 */
[--C-:B------:R-:W-:Y:S02]  /*8db0*/  FFMA.FTZ R63, R63, c[0x0][0x2d0], -R3.reuse ;  /* 0x0000b4003f3f7a23 */ /* 0x100fe40000010803 */
[--C-:B------:R-:W-:Y:S01]  /*8dc0*/  FFMA.FTZ R79, R79, c[0x0][0x2d0], -R3.reuse ;  /* 0x0000b4004f4f7a23 */ /* 0x100fe20000010803 */
[----:B---3--:R-:W-:Y:S01]  /*8dd0*/  F2FP.BF16.PACK_AB R140, R213, R201 ;  /* 0x000000c9d58c723e */ /* 0x008fe200000010ff */
[----:B------:R-:W-:Y:S02]  /*8de0*/  FMUL.FTZ R9, R133, R141 ;  /* 0x0000008d85097220 */ /* 0x000fe40000410000 */
[--C-:B------:R-:W-:Y:S02]  /*8df0*/  FFMA.FTZ R24, R24, c[0x0][0x2d0], -R138.reuse ;  /* 0x0000b40018187a23 */ /* 0x100fe4000001088a */
[--C-:B------:R-:W-:Y:S01]  /*8e00*/  FFMA.FTZ R26, R26, c[0x0][0x2d0], -R3.reuse ;  /* 0x0000b4001a1a7a23 */ /* 0x100fe20000010803 */
[----:B------:R3:W-:Y:S01]  /*8e10*/  MUFU.EX2 R200, R10 ;  /* 0x0000000a00c87308 */ /* 0x0007e20000000800 */
[--C-:B------:R-:W-:Y:S02]  /*8e20*/  FFMA.FTZ R27, R27, c[0x0][0x2d0], -R3.reuse ;  /* 0x0000b4001b1b7a23 */ /* 0x100fe40000010803 */
[--C-:B------:R-:W-:Y:S02]  /*8e30*/  FFMA.FTZ R28, R28, c[0x0][0x2d0], -R138.reuse ;  /* 0x0000b4001c1c7a23 */ /* 0x100fe4000001088a */
[----:B-1----:R-:W-:Y:S02]  /*8e40*/  FMUL.FTZ R12, R133, R148 ;  /* 0x00000094850c7220 */ /* 0x002fe40000410000 */
[--C-:B------:R-:W-:Y:S02]  /*8e50*/  FFMA.FTZ R29, R29, c[0x0][0x2d0], -R138.reuse ;  /* 0x0000b4001d1d7a23 */ /* 0x100fe4000001088a */
[--C-:B------:R-:W-:Y:S01]  /*8e60*/  FFMA.FTZ R30, R30, c[0x0][0x2d0], -R3.reuse ;  /* 0x0000b4001e1e7a23 */ /* 0x100fe20000010803 */
[----:B------:R-:W1:Y:S01]  /*8e70*/  MUFU.EX2 R212, R11 ;  /* 0x0000000b00d47308 */ /* 0x000e620000000800 */
[--C-:B------:R-:W-:Y:S02]  /*8e80*/  FFMA.FTZ R31, R31, c[0x0][0x2d0], -R3.reuse ;  /* 0x0000b4001f1f7a23 */ /* 0x100fe40000010803 */
[--C-:B------:R-:W-:Y:S02]  /*8e90*/  FFMA.FTZ R40, R40, c[0x0][0x2d0], -R138.reuse ;  /* 0x0000b40028287a23 */ /* 0x100fe4000001088a */
[----:B--2---:R-:W-:Y:S02]  /*8ea0*/  FMUL.FTZ R13, R133, R149 ;  /* 0x00000095850d7220 */ /* 0x004fe40000410000 */
[--C-:B------:R-:W-:Y:S02]  /*8eb0*/  FFMA.FTZ R41, R41, c[0x0][0x2d0], -R138.reuse ;  /* 0x0000b40029297a23 */ /* 0x100fe4000001088a */
[--C-:B------:R-:W-:Y:S01]  /*8ec0*/  FFMA.FTZ R42, R42, c[0x0][0x2d0], -R3.reuse ;  /* 0x0000b4002a2a7a23 */ /* 0x100fe20000010803 */
[----:B------:R2:W-:Y:S01]  /*8ed0*/  MUFU.EX2 R215, R14 ;  /* 0x0000000e00d77308 */ /* 0x0005e20000000800 */
[--C-:B------:R-:W-:Y:S02]  /*8ee0*/  FFMA.FTZ R43, R43, c[0x0][0x2d0], -R3.reuse ;  /* 0x0000b4002b2b7a23 */ /* 0x100fe40000010803 */
[--C-:B------:R-:W-:Y:S02]  /*8ef0*/  FFMA.FTZ R44, R44, c[0x0][0x2d0], -R138.reuse ;  /* 0x0000b4002c2c7a23 */ /* 0x100fe4000001088a */
[----:B---3--:R-:W-:Y:S01]  /*8f00*/  FMUL.FTZ R10, R0, R142 ;  /* 0x0000008e000a7220 */ /* 0x008fe20000410000 */
[----:B----4-:R-:W-:Y:S01]  /*8f10*/  F2FP.BF16.PACK_AB R142, R205, R219 ;  /* 0x000000dbcd8e723e */ /* 0x010fe200000010ff */
[--C-:B------:R-:W-:Y:S02]  /*8f20*/  FFMA.FTZ R45, R45, c[0x0][0x2d0], -R138.reuse ;  /* 0x0000b4002d2d7a23 */ /* 0x100fe4000001088a */
[--C-:B------:R-:W-:Y:S01]  /*8f30*/  FFMA.FTZ R46, R46, c[0x0][0x2d0], -R3.reuse ;  /* 0x0000b4002e2e7a23 */ /* 0x100fe20000010803 */
[----:B------:R-:W3:Y:S01]  /*8f40*/  MUFU.EX2 R204, R15 ;  /* 0x0000000f00cc7308 */ /* 0x000ee20000000800 */
[--C-:B------:R-:W-:Y:S02]  /*8f50*/  FFMA.FTZ R25, R25, c[0x0][0x2d0], -R138.reuse ;  /* 0x0000b40019197a23 */ /* 0x100fe4000001088a */
[--C-:B------:R-:W-:Y:S01]  /*8f60*/  FFMA.FTZ R47, R47, c[0x0][0x2d0], -R3.reuse ;  /* 0x0000b4002f2f7a23 */ /* 0x100fe20000010803 */
[----:B-1----:R-:W-:Y:S01]  /*8f70*/  F2FP.BF16.PACK_AB R141, R212, R200 ;  /* 0x000000c8d48d723e */ /* 0x002fe200000010ff */
[----:B------:R-:W-:Y:S02]  /*8f80*/  FMUL.FTZ R11, R0, R143 ;  /* 0x0000008f000b7220 */ /* 0x000fe40000410000 */
[--C-:B------:R-:W-:Y:S02]  /*8f90*/  FFMA.FTZ R76, R76, c[0x0][0x2d0], -R138.reuse ;  /* 0x0000b4004c4c7a23 */ /* 0x100fe4000001088a */
[--C-:B------:R-:W-:Y:S01]  /*8fa0*/  FFMA.FTZ R77, R77, c[0x0][0x2d0], -R138.reuse ;  /* 0x0000b4004d4d7a23 */ /* 0x100fe2000001088a */
        /* <DEDUP_REMOVED lines=9> */
[----:B---3--:R-:W-:Y:S01]  /*9040*/  F2FP.BF16.PACK_AB R143, R204, R215 ;  /* 0x000000d7cc8f723e */ /* 0x008fe200000010ff */
[----:B------:R-:W-:Y:S02]  /*9050*/  FMUL.FTZ R15, R0, R151 ;  /* 0x00000097000f7220 */ /* 0x000fe40000410000 */
[----:B------:R-:W3:Y:S01]  /*9060*/  LDSM.16.MT88.4 R148, [R229+0x100] ;  /* 0x00010000e594783b */ /* 0x000ee20000004200 */
[--C-:B------:R-:W-:Y:S02]  /*9070*/  FFMA.FTZ R93, R93, c[0x0][0x2d0], -R138.reuse ;  /* 0x0000b4005d5d7a23 */ /* 0x100fe4000001088a */
[----:B------:R4:W-:Y:S01]  /*9080*/  MUFU.EX2 R208, R38 ;  /* 0x0000002600d07308 */ /* 0x0009e20000000800 */
[C---:B------:R-:W-:Y:S04]  /*9090*/  HMMA.16816.F32.BF16 R8, R140.reuse, R20, R8 ;  /* 0x000000148c08723c */ /* 0x040fe80000041808 */
[----:B-1----:R-:W-:Y:S02]  /*90a0*/  FMUL.FTZ R24, R133, R160 ;  /* 0x000000a085187220 */ /* 0x002fe40000410000 */
[--C-:B------:R-:W-:Y:S02]  /*90b0*/  FFMA.FTZ R94, R94, c[0x0][0x2d0], -R3.reuse ;  /* 0x0000b4005e5e7a23 */ /* 0x100fe40000010803 */
[-C--:B------:R-:W-:Y:S01]  /*90c0*/  HMMA.16816.F32.BF16 R12, R140, R22.reuse, R12 ;  /* 0x000000168c0c723c */ /* 0x080fe2000004180c */
[----:B------:R1:W-:Y:S03]  /*90d0*/  MUFU.EX2 R226, R26 ;  /* 0x0000001a00e27308 */ /* 0x0003e60000000800 */
[C---:B------:R-:W-:Y:S01]  /*90e0*/  FMUL.FTZ R20, R134.reuse, R156 ;  /* 0x0000009c86147220 */ /* 0x040fe20000410000 */
[----:B------:R-:W-:Y:S01]  /*90f0*/  MOV R156, R32 ;  /* 0x00000020009c7202 */ /* 0x000fe20000000f00 */
[C---:B------:R-:W-:Y:S01]  /*9100*/  FMUL.FTZ R32, R134.reuse, R168 ;  /* 0x000000a886207220 */ /* 0x040fe20000410000 */
[----:B------:R-:W-:Y:S01]  /*9110*/  MOV R168, R207 ;  /* 0x000000cf00a87202 */ /* 0x000fe20000000f00 */
[C---:B------:R-:W-:Y:S03]  /*9120*/  HMMA.16816.F32.BF16 R16, R144.reuse, R22, R16 ;  /* 0x000000169010723c */ /* 0x040fe60000041810 */
[----:B------:R-:W5:Y:S01]  /*9130*/  MUFU.EX2 R217, R27 ;  /* 0x0000001b00d97308 */ /* 0x000f620000000800 */
[----:B------:R-:W-:Y:S01]  /*9140*/  FMUL.FTZ R21, R134, R157 ;  /* 0x0000009d86157220 */ /* 0x000fe20000410000 */
[----:B------:R-:W-:Y:S01]  /*9150*/  MOV R157, R222 ;  /* 0x000000de009d7202 */ /* 0x000fe20000000f00 */
[--C-:B------:R-:W-:Y:S02]  /*9160*/  FFMA.FTZ R95, R95, c[0x0][0x2d0], -R3.reuse ;  /* 0x0000b4005f5f7a23 */ /* 0x100fe40000010803 */
[C---:B------:R-:W-:Y:S04]  /*9170*/  FMUL.FTZ R22, R132.reuse, R158 ;  /* 0x0000009e84167220 */ /* 0x040fe80000410000 */
[C---:B------:R-:W-:Y:S01]  /*9180*/  FMUL.FTZ R23, R132.reuse, R159 ;  /* 0x0000009f84177220 */ /* 0x040fe20000410000 */
[----:B------:R-:W3:Y:S01]  /*9190*/  MUFU.EX2 R25, R36 ;  /* 0x0000002400197308 */ /* 0x000ee20000000800 */
[----:B----4-:R-:W-:Y:S01]  /*91a0*/  FMUL.FTZ R38, R132, R174 ;  /* 0x000000ae84267220 */ /* 0x010fe20000410000 */
[----:B--2---:R-:W-:Y:S01]  /*91b0*/  MOV R159, R214 ;  /* 0x000000d6009f7202 */ /* 0x004fe20000000f00 */
[--C-:B------:R-:W-:Y:S02]  /*91c0*/  FFMA.FTZ R106, R106, c[0x0][0x2d0], -R3.reuse ;  /* 0x0000b4006a6a7a23 */ /* 0x100fe40000010803 */
[----:B-1----:R-:W-:Y:S01]  /*91d0*/  FMUL.FTZ R26, R0, R162 ;  /* 0x000000a2001a7220 */ /* 0x002fe20000410000 */
[-C--:B------:R-:W-:Y:S03]  /*91e0*/  HMMA.16816.F32.BF16 R20, R144, R188.reuse, R20 ;  /* 0x000000bc9014723c */ /* 0x080fe60000041814 */
[--C-:B------:R-:W-:Y:S01]  /*91f0*/  FFMA.FTZ R107, R107, c[0x0][0x2d0], -R3.reuse ;  /* 0x0000b4006b6b7a23 */ /* 0x100fe20000010803 */
[----:B------:R1:W-:Y:S01]  /*9200*/  MUFU.EX2 R199, R28 ;  /* 0x0000001c00c77308 */ /* 0x0003e20000000800 */
[--C-:B------:R-:W-:Y:S02]  /*9210*/  FFMA.FTZ R110, R110, c[0x0][0x2d0], -R3.reuse ;  /* 0x0000b4006e6e7a23 */ /* 0x100fe40000010803 */
[----:B------:R-:W-:Y:S01]  /*9220*/  FFMA.FTZ R3, R111, c[0x0][0x2d0], -R3 ;  /* 0x0000b4006f037a23 */ /* 0x000fe20000010803 */
[----:B-----5:R-:W-:Y:S01]  /*9230*/  MOV R158, R217 ;  /* 0x000000d9009e7202 */ /* 0x020fe20000000f00 */
[----:B------:R-:W-:Y:S03]  /*9240*/  FMUL.FTZ R27, R0, R163 ;  /* 0x000000a3001b7220 */ /* 0x000fe60000410000 */
[----:B------:R-:W-:Y:S01]  /*9250*/  MOV R163, R33 ;  /* 0x0000002100a37202 */ /* 0x000fe20000000f00 */
[----:B------:R-:W-:Y:S01]  /*9260*/  FMUL.FTZ R33, R134, R169 ;  /* 0x000000a986217220 */ /* 0x000fe20000410000 */
[----:B------:R2:W4:Y:S01]  /*9270*/  MUFU.EX2 R34, R29 ;  /* 0x0000001d00227308 */ /* 0x0005220000000800 */
[----:B------:R-:W-:Y:S01]  /*9280*/  MOV R169, R206 ;  /* 0x000000ce00a97202 */ /* 0x000fe20000000f00 */
[--C-:B------:R-:W-:Y:S01]  /*9290*/  FFMA.FTZ R104, R104, c[0x0][0x2d0], -R138.reuse ;  /* 0x0000b40068687a23 */ /* 0x100fe2000001088a */
[----:B---3--:R-:W-:Y:S01]  /*92a0*/  MOV R160, R25 ;  /* 0x0000001900a07202 */ /* 0x008fe20000000f00 */
[----:B------:R-:W-:Y:S02]  /*92b0*/  FMUL.FTZ R25, R133, R161 ;  /* 0x000000a185197220 */ /* 0x000fe40000410000 */
[----:B------:R-:W-:Y:S02]  /*92c0*/  FMUL.FTZ R36, R134, R172 ;  /* 0x000000ac86247220 */ /* 0x000fe40000410000 */
[--C-:B------:R-:W-:Y:S02]  /*92d0*/  FFMA.FTZ R105, R105, c[0x0][0x2d0], -R138.reuse ;  /* 0x0000b40069697a23 */ /* 0x100fe4000001088a */
[----:B------:R3:W-:Y:S01]  /*92e0*/  MUFU.EX2 R198, R30 ;  /* 0x0000001e00c67308 */ /* 0x0007e20000000800 */
[--C-:B------:R-:W-:Y:S01]  /*92f0*/  FFMA.FTZ R108, R108, c[0x0][0x2d0], -R138.reuse ;  /* 0x0000b4006c6c7a23 */ /* 0x100fe2000001088a */
[C---:B------:R-:W-:Y:S04]  /*9300*/  HMMA.16816.F32.BF16 R24, R140.reuse, R188, R24 ;  /* 0x000000bc8c18723c */ /* 0x040fe80000041818 */
[----:B-1----:R-:W-:Y:S02]  /*9310*/  FMUL.FTZ R28, R133, R164 ;  /* 0x000000a4851c7220 */ /* 0x002fe40000410000 */
[----:B------:R-:W-:Y:S02]  /*9320*/  FFMA.FTZ R138, R109, c[0x0][0x2d0], -R138 ;  /* 0x0000b4006d8a7a23 */ /* 0x000fe4000001088a */
[----:B------:R1:W5:Y:S01]  /*9330*/  MUFU.EX2 R35, R31 ;  /* 0x0000001f00237308 */ /* 0x0003620000000800 */
[C---:B--2---:R-:W-:Y:S03]  /*9340*/  FMUL.FTZ R29, R133.reuse, R165 ;  /* 0x000000a5851d7220 */ /* 0x044fe60000410000 */
[----:B----4-:R-:W-:Y:S01]  /*9350*/  MOV R162, R34 ;  /* 0x0000002200a27202 */ /* 0x010fe20000000f00 */
[----:B------:R-:W-:Y:S01]  /*9360*/  FMUL.FTZ R34, R132, R170 ;  /* 0x000000aa84227220 */ /* 0x000fe20000410000 */
[----:B------:R-:W-:Y:S04]  /*9370*/  MOV R170, R205 ;  /* 0x000000cd00aa7202 */ /* 0x000fe80000000f00 */
[----:B------:R2:W4:Y:S01]  /*9380*/  MUFU.EX2 R211, R37 ;  /* 0x0000002500d37308 */ /* 0x0005220000000800 */
[C---:B---3--:R-:W-:Y:S09]  /*9390*/  FMUL.FTZ R30, R0.reuse, R166 ;  /* 0x000000a6001e7220 */ /* 0x048ff20000410000 */
[----:B------:R3:W3:Y:S01]  /*93a0*/  MUFU.EX2 R210, R39 ;  /* 0x0000002700d27308 */ /* 0x0006e20000000800 */
[----:B-1----:R-:W-:Y:S01]  /*93b0*/  FMUL.FTZ R31, R0, R167 ;  /* 0x000000a7001f7220 */ /* 0x002fe20000410000 */
[----:B-----5:R-:W-:Y:S01]  /*93c0*/  MOV R161, R35 ;  /* 0x0000002300a17202 */ /* 0x020fe20000000f00 */
[----:B------:R-:W-:Y:S01]  /*93d0*/  FMUL.FTZ R35, R132, R171 ;  /* 0x000000ab84237220 */ /* 0x000fe20000410000 */
[----:B------:R-:W-:Y:S06]  /*93e0*/  MOV R171, R204 ;  /* 0x000000cc00ab7202 */ /* 0x000fec0000000f00 */
[----:B------:R1:W-:Y:S01]  /*93f0*/  MUFU.EX2 R225, R48 ;  /* 0x0000003000e17308 */ /* 0x0003e20000000800 */
[-C--:B------:R-:W-:Y:S03]  /*9400*/  HMMA.16816.F32.BF16 R28, R140, R190.reuse, R28 ;  /* 0x000000be8c1c723c */ /* 0x080fe6000004181c */
[C---:B--2---:R-:W-:Y:S01]  /*9410*/  FMUL.FTZ R37, R134.reuse, R173 ;  /* 0x000000ad86257220 */ /* 0x044fe20000410000 */
[----:B----4-:R-:W-:Y:S01]  /*9420*/  MOV R189, R211 ;  /* 0x000000d300bd7202 */ /* 0x010fe20000000f00 */
[----:B------:R-:W-:Y:S03]  /*9430*/  FFMA.FTZ R134, R134, R251, R203 ;  /* 0x000000fb86867223 */ /* 0x000fe600000100cb */
[C---:B------:R-:W-:Y:S01]  /*9440*/  HMMA.16816.F32.BF16 R32, R144.reuse, R190, R32 ;  /* 0x000000be9020723c */ /* 0x040fe20000041820 */
[----:B------:R2:W4:Y:S03]  /*9450*/  MUFU.EX2 R224, R49 ;  /* 0x0000003100e07308 */ /* 0x0005260000000800 */
[C---:B---3--:R-:W-:Y:S01]  /*9460*/  FMUL.FTZ R39, R132.reuse, R175 ;  /* 0x000000af84277220 */ /* 0x048fe20000410000 */
[----:B------:R-:W-:Y:S01]  /*9470*/  MOV R188, R210 ;  /* 0x000000d200bc7202 */ /* 0x000fe20000000f00 */
[----:B------:R-:W-:Y:S05]  /*9480*/  FFMA.FTZ R132, R132, R252, R202 ;  /* 0x000000fc84847223 */ /* 0x000fea00000100ca */
[----:B------:R3:W-:Y:S01]  /*9490*/  MUFU.EX2 R223, R50 ;  /* 0x0000003200df7308 */ /* 0x0007e20000000800 */
[-C--:B------:R-:W-:Y:S03]  /*94a0*/  HMMA.16816.F32.BF16 R36, R144, R148.reuse, R36 ;  /* 0x000000949024723c */ /* 0x080fe60000041824 */
[C---:B-1----:R-:W-:Y:S06]  /*94b0*/  FMUL.FTZ R48, R133.reuse, R176 ;  /* 0x000000b085307220 */ /* 0x042fec0000410000 */
[----:B------:R1:W2:Y:S03]  /*94c0*/  MUFU.EX2 R222, R51 ;  /* 0x0000003300de7308 */ /* 0x0002a60000000800 */
[C---:B--2---:R-:W-:Y:S07]  /*94d0*/  FMUL.FTZ R49, R133.reuse, R177 ;  /* 0x000000b185317220 */ /* 0x044fee0000410000 */
[----:B------:R2:W-:Y:S01]  /*94e0*/  MUFU.EX2 R167, R40 ;  /* 0x0000002800a77308 */ /* 0x0005e20000000800 */
[C---:B---3--:R-:W-:Y:S09]  /*94f0*/  FMUL.FTZ R50, R0.reuse, R178 ;  /* 0x000000b200327220 */ /* 0x048ff20000410000 */
[----:B------:R3:W3:Y:S01]  /*9500*/  MUFU.EX2 R166, R41 ;  /* 0x0000002900a67308 */ /* 0x0006e20000000800 */
[C---:B-1----:R-:W-:Y:S09]  /*9510*/  FMUL.FTZ R51, R0.reuse, R179 ;  /* 0x000000b300337220 */ /* 0x042ff20000410000 */
[----:B------:R1:W-:Y:S01]  /*9520*/  MUFU.EX2 R165, R42 ;  /* 0x0000002a00a57308 */ /* 0x0003e20000000800 */
[C---:B------:R-:W-:Y:S04]  /*9530*/  HMMA.16816.F32.BF16 R48, R140.reuse, R148, R48 ;  /* 0x000000948c30723c */ /* 0x040fe80000041830 */
[C---:B--2---:R-:W-:Y:S05]  /*9540*/  FMUL.FTZ R40, R133.reuse, R180 ;  /* 0x000000b485287220 */ /* 0x044fea0000410000 */
[----:B------:R2:W2:Y:S03]  /*9550*/  MUFU.EX2 R164, R43 ;  /* 0x0000002b00a47308 */ /* 0x0004a60000000800 */
[C---:B---3--:R-:W-:Y:S07]  /*9560*/  FMUL.FTZ R41, R133.reuse, R181 ;  /* 0x000000b585297220 */ /* 0x048fee0000410000 */
[----:B------:R3:W-:Y:S01]  /*9570*/  MUFU.EX2 R217, R44 ;  /* 0x0000002c00d97308 */ /* 0x0007e20000000800 */
[C---:B-1----:R-:W-:Y:S09]  /*9580*/  FMUL.FTZ R42, R0.reuse, R182 ;  /* 0x000000b6002a7220 */ /* 0x042ff20000410000 */
[----:B------:R1:W1:Y:S01]  /*9590*/  MUFU.EX2 R214, R45 ;  /* 0x0000002d00d67308 */ /* 0x0002620000000800 */
[C---:B--2---:R-:W-:Y:S09]  /*95a0*/  FMUL.FTZ R43, R0.reuse, R183 ;  /* 0x000000b7002b7220 */ /* 0x044ff20000410000 */
[----:B------:R-:W-:Y:S01]  /*95b0*/  MUFU.EX2 R175, R54 ;  /* 0x0000003600af7308 */ /* 0x000fe20000000800 */
[-C--:B------:R-:W-:Y:S03]  /*95c0*/  HMMA.16816.F32.BF16 R40, R140, R150.reuse, R40 ;  /* 0x000000968c28723c */ /* 0x080fe60000041828 */
[C---:B---3--:R-:W-:Y:S01]  /*95d0*/  FMUL.FTZ R44, R133.reuse, R184 ;  /* 0x000000b8852c7220 */ /* 0x048fe20000410000 */
[----:B------:R-:W-:Y:S04]  /*95e0*/  MOV R184, R188 ;  /* 0x000000bc00b87202 */ /* 0x000fe80000000f00 */
[C---:B------:R-:W-:Y:S01]  /*95f0*/  HMMA.16816.F32.BF16 R116, R144.reuse, R150, R116 ;  /* 0x000000969074723c */ /* 0x040fe20000041874 */
[----:B------:R2:W-:Y:S01]  /*9600*/  MUFU.EX2 R211, R46 ;  /* 0x0000002e00d37308 */ /* 0x0005e20000000800 */
[----:B------:R-:W3:Y:S02]  /*9610*/  LDSM.16.MT88.4 R148, [R228+0x900] ;  /* 0x00090000e494783b */ /* 0x000ee40000004200 */
[----:B------:R-:W-:Y:S01]  /*9620*/  MOV R193, R184 ;  /* 0x000000b800c17202 */ /* 0x000fe20000000f00 */
[----:B-1----:R-:W-:Y:S01]  /*9630*/  FMUL.FTZ R45, R133, R185 ;  /* 0x000000b9852d7220 */ /* 0x002fe20000410000 */
[----:B------:R-:W-:Y:S02]  /*9640*/  MOV R185, R189 ;  /* 0x000000bd00b97202 */ /* 0x000fe40000000f00 */
[-C--:B------:R-:W-:Y:S03]  /*9650*/  HMMA.16816.F32.BF16 R120, R144, R152.reuse, R120 ;  /* 0x000000989078723c */ /* 0x080fe60000041878 */
[----:B------:R1:W1:Y:S01]  /*9660*/  MUFU.EX2 R210, R47 ;  /* 0x0000002f00d27308 */ /* 0x0002620000000800 */
[----:B------:R-:W-:Y:S04]  /*9670*/  MOV R192, R185 ;  /* 0x000000b900c07202 */ /* 0x000fe80000000f00 */
[C---:B------:R-:W-:Y:S05]  /*9680*/  HMMA.16816.F32.BF16 R124, R140.reuse, R152, R124 ;  /* 0x000000988c7c723c */ /* 0x040fea000004187c */
[----:B------:R-:W-:Y:S01]  /*9690*/  MUFU.EX2 R174, R55 ;  /* 0x0000003700ae7308 */ /* 0x000fe20000000800 */
[C---:B--2---:R-:W-:Y:S01]  /*96a0*/  FMUL.FTZ R46, R0.reuse, R186 ;  /* 0x000000ba002e7220 */ /* 0x044fe20000410000 */
[----:B------:R-:W-:Y:S08]  /*96b0*/  MOV R186, R209 ;  /* 0x000000d100ba7202 */ /* 0x000ff00000000f00 */
[----:B------:R-:W-:Y:S01]  /*96c0*/  MUFU.EX2 R209, R52 ;  /* 0x0000003400d17308 */ /* 0x000fe20000000800 */
[----:B-1----:R-:W-:Y:S01]  /*96d0*/  FMUL.FTZ R47, R0, R187 ;  /* 0x000000bb002f7220 */ /* 0x002fe20000410000 */
[----:B------:R-:W-:Y:S04]  /*96e0*/  MOV R187, R208 ;  /* 0x000000d000bb7202 */ /* 0x000fe80000000f00 */
[----:B------:R-:W-:Y:S04]  /*96f0*/  MOV R109, R187 ;  /* 0x000000bb006d7202 */ /* 0x000fe80000000f00 */
[----:B------:R1:W-:Y:S01]  /*9700*/  MUFU.EX2 R208, R53 ;  /* 0x0000003500d07308 */ /* 0x0003e20000000800 */
[-C--:B------:R-:W-:Y:S07]  /*9710*/  HMMA.16816.F32.BF16 R44, R140, R154.reuse, R44 ;  /* 0x0000009a8c2c723c */ /* 0x080fee000004182c */
[----:B------:R-:W-:Y:S01]  /*9720*/  F2FP.BF16.PACK_AB R140, R195, R196 ;  /* 0x000000c4c38c723e */ /* 0x000fe200000010ff */
[----:B------:R-:W-:Y:S01]  /*9730*/  HMMA.16816.F32.BF16 R128, R144, R154, R128 ;  /* 0x0000009a9080723c */ /* 0x000fe20000041880 */
[----:B------:R-:W2:Y:S01]  /*9740*/  LDSM.16.MT88.4 R152, [R231+0x900] ;  /* 0x00090000e798783b */ /* 0x000ea20000004200 */
[----:B------:R-:W-:Y:S02]  /*9750*/  MUFU.EX2 R207, R64 ;  /* 0x0000004000cf7308 */ /* 0x000fe40000000800 */
[----:B------:R-:W-:Y:S02]  /*9760*/  F2FP.BF16.PACK_AB R141, R194, R186 ;  /* 0x000000bac28d723e */ /* 0x000fe400000010ff */
[----:B------:R-:W-:Y:S02]  /*9770*/  F2FP.BF16.PACK_AB R142, R197, R157 ;  /* 0x0000009dc58e723e */ /* 0x000fe400000010ff */
[----:B------:R-:W-:Y:S04]  /*9780*/  F2FP.BF16.PACK_AB R143, R163, R156 ;  /* 0x0000009ca38f723e */ /* 0x000fe800000010ff */
[----:B------:R-:W-:Y:S01]  /*9790*/  MUFU.EX2 R206, R65 ;  /* 0x0000004100ce7308 */ /* 0x000fe20000000800 */
[----:B------:R-:W-:Y:S02]  /*97a0*/  F2FP.BF16.PACK_AB R144, R159, R227 ;  /* 0x000000e39f90723e */ /* 0x000fe400000010ff */
[-C--:B---3--:R-:W-:Y:S01]  /*97b0*/  HMMA.16816.F32.BF16 R4, R140, R148.reuse, R4 ;  /* 0x000000948c04723c */ /* 0x088fe20000041804 */
[----:B-1----:R-:W1:Y:S04]  /*97c0*/  LDSM.16.MT88.4 R52, [R229+0x900] ;  /* 0x00090000e534783b */ /* 0x002e680000004200 */
[----:B------:R-:W-:Y:S02]  /*97d0*/  F2FP.BF16.PACK_AB R145, R158, R226 ;  /* 0x000000e29e91723e */ /* 0x000fe400000010ff */
[----:B------:R-:W-:Y:S01]  /*97e0*/  F2FP.BF16.PACK_AB R146, R162, R199 ;  /* 0x000000c7a292723e */ /* 0x000fe200000010ff */
[----:B------:R-:W-:Y:S01]  /*97f0*/  MUFU.EX2 R204, R66 ;  /* 0x0000004200cc7308 */ /* 0x000fe20000000800 */
[----:B------:R-:W-:Y:S07]  /*9800*/  F2FP.BF16.PACK_AB R147, R161, R198 ;  /* 0x000000c6a193723e */ /* 0x000fee00000010ff */
[C---:B------:R-:W-:Y:S02]  /*9810*/  HMMA.16816.F32.BF16 R8, R144.reuse, R148, R8 ;  /* 0x000000949008723c */ /* 0x040fe40000041808 */
[----:B------:R3:W-:Y:S05]  /*9820*/  MUFU.EX2 R205, R67 ;  /* 0x0000004300cd7308 */ /* 0x0007ea0000000800 */
[----:B------:R-:W-:Y:S01]  /*9830*/  MOV R148, R197 ;  /* 0x000000c500947202 */ /* 0x000fe20000000f00 */
[-C--:B------:R-:W-:Y:S04]  /*9840*/  HMMA.16816.F32.BF16 R12, R144, R150.reuse, R12 ;  /* 0x00000096900c723c */ /* 0x080fe8000004180c */
[----:B------:R-:W-:Y:S01]  /*9850*/  MUFU.EX2 R173, R56 ;  /* 0x0000003800ad7308 */ /* 0x000fe20000000800 */
[----:B------:R-:W-:Y:S02]  /*9860*/  MOV R149, R196 ;  /* 0x000000c400957202 */ /* 0x000fe40000000f00 */
[----:B------:R-:W-:Y:S01]  /*9870*/  MOV R111, R148 ;  /* 0x00000094006f7202 */ /* 0x000fe20000000f00 */
[C---:B------:R-:W-:Y:S06]  /*9880*/  HMMA.16816.F32.BF16 R16, R140.reuse, R150, R16 ;  /* 0x000000968c10723c */ /* 0x040fec0000041810 */
[----:B------:R-:W1:Y:S01]  /*9890*/  MUFU.EX2 R179, R57 ;  /* 0x0000003900b37308 */ /* 0x000e620000000800 */
[----:B------:R-:W-:Y:S01]  /*98a0*/  MOV R150, R199 ;  /* 0x000000c700967202 */ /* 0x000fe20000000f00 */
[-C--:B--2---:R-:W-:Y:S01]  /*98b0*/  HMMA.16816.F32.BF16 R20, R140, R152.reuse, R20 ;  /* 0x000000988c14723c */ /* 0x084fe20000041814 */
[----:B---3--:R-:W2:Y:S03]  /*98c0*/  LDSM.16.MT88.4 R64, [R230+0x900] ;  /* 0x00090000e640783b */ /* 0x008ea60000004200 */
[----:B------:R-:W-:Y:S02]  /*98d0*/  MOV R151, R198 ;  /* 0x000000c600977202 */ /* 0x000fe40000000f00 */
[----:B------:R-:W-:Y:S02]  /*98e0*/  MOV R251, R150 ;  /* 0x0000009600fb7202 */ /* 0x000fe40000000f00 */
[C---:B------:R-:W-:Y:S01]  /*98f0*/  HMMA.16816.F32.BF16 R24, R144.reuse, R152, R24 ;  /* 0x000000989018723c */ /* 0x040fe20000041818 */
[----:B------:R-:W-:Y:S03]  /*9900*/  MUFU.EX2 R172, R58 ;  /* 0x0000003a00ac7308 */ /* 0x000fe60000000800 */
[----:B------:R-:W-:Y:S03]  /*9910*/  MOV R203, R151 ;  /* 0x0000009700cb7202 */ /* 0x000fe60000000f00 */
[----:B------:R-:W-:Y:S01]  /*9920*/  MOV R153, R195 ;  /* 0x000000c300997202 */ /* 0x000fe20000000f00 */
[-C--:B------:R-:W-:Y:S03]  /*9930*/  HMMA.16816.F32.BF16 R28, R144, R154.reuse, R28 ;  /* 0x0000009a901c723c */ /* 0x080fe6000004181c */
[----:B------:R3:W2:Y:S01]  /*9940*/  MUFU.EX2 R178, R59 ;  /* 0x0000003b00b27308 */ /* 0x0006a20000000800 */
[----:B------:R-:W-:Y:S02]  /*9950*/  MOV R152, R194 ;  /* 0x000000c200987202 */ /* 0x000fe40000000f00 */
[----:B------:R-:W-:Y:S02]  /*9960*/  MOV R252, R153 ;  /* 0x0000009900fc7202 */ /* 0x000fe40000000f00 */
[C---:B------:R-:W-:Y:S01]  /*9970*/  HMMA.16816.F32.BF16 R32, R140.reuse, R154, R32 ;  /* 0x0000009a8c20723c */ /* 0x040fe20000041820 */
[----:B------:R-:W5:Y:S03]  /*9980*/  LDL.LU R154, [R1] ;  /* 0x00000000019a7983 */ /* 0x000f660000300800 */
[----:B------:R-:W-:Y:S01]  /*9990*/  MOV R202, R152 ;  /* 0x0000009800ca7202 */ /* 0x000fe20000000f00 */
[----:B------:R-:W5:Y:S01]  /*99a0*/  LDL.LU R155, [R1+0x4] ;  /* 0x00000400019b7983 */ /* 0x000f620000300800 */
[----:B------:R-:W-:Y:S02]  /*99b0*/  MUFU.EX2 R183, R68 ;  /* 0x0000004400b77308 */ /* 0x000fe40000000800 */
[-C--:B-1----:R-:W-:Y:S08]  /*99c0*/  HMMA.16816.F32.BF16 R36, R140, R52.reuse, R36 ;  /* 0x000000348c24723c */ /* 0x082ff00000041824 */
[C---:B------:R-:W-:Y:S01]  /*99d0*/  HMMA.16816.F32.BF16 R48, R144.reuse, R52, R48 ;  /* 0x000000349030723c */ /* 0x040fe20000041830 */
[----:B------:R-:W-:Y:S01]  /*99e0*/  MUFU.EX2 R197, R69 ;  /* 0x0000004500c57308 */ /* 0x000fe20000000800 */
[----:B---3--:R-:W1:Y:S05]  /*99f0*/  LDSM.16.MT88.4 R56, [R228+0x1100] ;  /* 0x00110000e438783b */ /* 0x008e6a0000004200 */
[----:B------:R-:W-:Y:S01]  /*9a00*/  F2FP.BF16.PACK_AB R52, R185, R160 ;  /* 0x000000a0b934723e */ /* 0x000fe200000010ff */
[-C--:B------:R-:W-:Y:S03]  /*9a10*/  HMMA.16816.F32.BF16 R40, R144, R54.reuse, R40 ;  /* 0x000000369028723c */ /* 0x080fe60000041828 */
[----:B------:R-:W-:Y:S01]  /*9a20*/  MUFU.EX2 R182, R70 ;  /* 0x0000004600b67308 */ /* 0x000fe20000000800 */
[----:B------:R-:W-:Y:S04]  /*9a30*/  F2FP.BF16.PACK_AB R53, R184, R187 ;  /* 0x000000bbb835723e */ /* 0x000fe800000010ff */
[C---:B------:R-:W-:Y:S05]  /*9a40*/  HMMA.16816.F32.BF16 R116, R140.reuse, R54, R116 ;  /* 0x000000368c74723c */ /* 0x040fea0000041874 */
[----:B------:R3:W-:Y:S02]  /*9a50*/  MUFU.EX2 R196, R71 ;  /* 0x0000004700c47308 */ /* 0x0007e40000000800 */
[----:B----4-:R-:W-:Y:S01]  /*9a60*/  F2FP.BF16.PACK_AB R54, R224, R225 ;  /* 0x000000e1e036723e */ /* 0x010fe200000010ff */
[-C--:B--2---:R-:W-:Y:S04]  /*9a70*/  HMMA.16816.F32.BF16 R120, R140, R64.reuse, R120 ;  /* 0x000000408c78723c */ /* 0x084fe80000041878 */
[----:B------:R-:W-:Y:S03]  /*9a80*/  F2FP.BF16.PACK_AB R55, R222, R223 ;  /* 0x000000dfde37723e */ /* 0x000fe600000010ff */
[----:B------:R-:W-:Y:S01]  /*9a90*/  MUFU.EX2 R181, R72 ;  /* 0x0000004800b57308 */ /* 0x000fe20000000800 */
[C---:B------:R-:W-:Y:S08]  /*9aa0*/  HMMA.16816.F32.BF16 R124, R144.reuse, R64, R124 ;  /* 0x00000040907c723c */ /* 0x040ff0000004187c */
[-C--:B------:R-:W-:Y:S01]  /*9ab0*/  HMMA.16816.F32.BF16 R44, R144, R66.reuse, R44 ;  /* 0x00000042902c723c */ /* 0x080fe2000004182c */
[----:B------:R2:W-:Y:S01]  /*9ac0*/  MUFU.EX2 R177, R60 ;  /* 0x0000003c00b17308 */ /* 0x0005e20000000800 */
[----:B---3--:R-:W-:Y:S05]  /*9ad0*/  LDSM.16.MT88.4 R68, [R229+0x1100] ;  /* 0x00110000e544783b */ /* 0x008fea0000004200 */
[----:B------:R-:W-:Y:S01]  /*9ae0*/  MOV R147, R171 ;  /* 0x000000ab00937202 */ /* 0x000fe20000000f00 */
[----:B------:R-:W-:Y:S03]  /*9af0*/  HMMA.16816.F32.BF16 R128, R140, R66, R128 ;  /* 0x000000428c80723c */ /* 0x000fe60000041880 */
[----:B------:R3:W4:Y:S01]  /*9b00*/  MUFU.EX2 R199, R61 ;  /* 0x0000003d00c77308 */ /* 0x0007220000000800 */
[----:B------:R-:W-:Y:S01]  /*9b10*/  MOV R146, R170 ;  /* 0x000000aa00927202 */ /* 0x000fe20000000f00 */
[----:B------:R-:W4:Y:S01]  /*9b20*/  LDSM.16.MT88.4 R64, [R231+0x1100] ;  /* 0x00110000e740783b */ /* 0x000f220000004200 */
[----:B------:R-:W-:Y:S02]  /*9b30*/  MOV R145, R169 ;  /* 0x000000a900917202 */ /* 0x000fe40000000f00 */
[-C--:B-1----:R-:W-:Y:S05]  /*9b40*/  HMMA.16816.F32.BF16 R4, R52, R56.reuse, R4 ;  /* 0x000000383404723c */ /* 0x082fea0000041804 */
[----:B------:R1:W-:Y:S01]  /*9b50*/  MUFU.EX2 R176, R62 ;  /* 0x0000003e00b07308 */ /* 0x0003e20000000800 */
[----:B------:R-:W-:Y:S02]  /*9b60*/  MOV R144, R168 ;  /* 0x000000a800907202 */ /* 0x000fe40000000f00 */
[----:B------:R-:W-:Y:S01]  /*9b70*/  LDSM.16.MT88.4 R168, [R231+0x3100] ;  /* 0x00310000e7a8783b */ /* 0x000fe20000004200 */
[----:B--2---:R-:W-:Y:S06]  /*9b80*/  F2FP.BF16.PACK_AB R60, R166, R167 ;  /* 0x000000a7a63c723e */ /* 0x004fec00000010ff */
[----:B------:R2:W2:Y:S01]  /*9b90*/  MUFU.EX2 R198, R63 ;  /* 0x0000003f00c67308 */ /* 0x0004a20000000800 */
[----:B---3--:R-:W-:Y:S09]  /*9ba0*/  F2FP.BF16.PACK_AB R61, R164, R165 ;  /* 0x000000a5a43d723e */ /* 0x008ff200000010ff */
[----:B------:R-:W3:Y:S01]  /*9bb0*/  MUFU.EX2 R189, R73 ;  /* 0x0000004900bd7308 */ /* 0x000ee20000000800 */
[----:B-1----:R-:W-:Y:S09]  /*9bc0*/  F2FP.BF16.PACK_AB R62, R214, R217 ;  /* 0x000000d9d63e723e */ /* 0x002ff200000010ff */
[----:B------:R-:W-:Y:S01]  /*9bd0*/  MUFU.EX2 R180, R74 ;  /* 0x0000004a00b47308 */ /* 0x000fe20000000800 */
[----:B--2---:R-:W-:Y:S09]  /*9be0*/  F2FP.BF16.PACK_AB R63, R210, R211 ;  /* 0x000000d3d23f723e */ /* 0x004ff200000010ff */
[----:B------:R1:W2:Y:S01]  /*9bf0*/  MUFU.EX2 R188, R75 ;  /* 0x0000004b00bc7308 */ /* 0x0002a20000000800 */
[C---:B------:R-:W-:Y:S08]  /*9c00*/  HMMA.16816.F32.BF16 R8, R60.reuse, R56, R8 ;  /* 0x000000383c08723c */ /* 0x040ff00000041808 */
[-C--:B------:R-:W-:Y:S01]  /*9c10*/  HMMA.16816.F32.BF16 R12, R60, R58.reuse, R12 ;  /* 0x0000003a3c0c723c */ /* 0x080fe2000004180c */
[----:B------:R-:W-:Y:S07]  /*9c20*/  MUFU.EX2 R138, R138 ;  /* 0x0000008a008a7308 */ /* 0x000fee0000000800 */
[C---:B------:R-:W-:Y:S01]  /*9c30*/  HMMA.16816.F32.BF16 R16, R52.reuse, R58, R16 ;  /* 0x0000003a3410723c */ /* 0x040fe20000041810 */
[----:B------:R-:W2:Y:S02]  /*9c40*/  LDSM.16.MT88.4 R56, [R230+0x1100] ;  /* 0x00110000e638783b */ /* 0x000ea40000004200 */
[----:B------:R-:W-:Y:S05]  /*9c50*/  MUFU.EX2 R195, R80 ;  /* 0x0000005000c37308 */ /* 0x000fea0000000800 */
[-C--:B----4-:R-:W-:Y:S01]  /*9c60*/  HMMA.16816.F32.BF16 R20, R52, R64.reuse, R20 ;  /* 0x000000403414723c */ /* 0x090fe20000041814 */
[----:B-1----:R-:W-:Y:S04]  /*9c70*/  LDSM.16.MT88.4 R72, [R229+0x2100] ;  /* 0x00210000e548783b */ /* 0x002fe80000004200 */
[----:B------:R-:W-:Y:S03]  /*9c80*/  MUFU.EX2 R80, R79 ;  /* 0x0000004f00507308 */ /* 0x000fe60000000800 */
[C---:B------:R-:W-:Y:S07]  /*9c90*/  HMMA.16816.F32.BF16 R24, R60.reuse, R64, R24 ;  /* 0x000000403c18723c */ /* 0x040fee0000041818 */
[----:B------:R-:W-:Y:S01]  /*9ca0*/  MUFU.EX2 R194, R81 ;  /* 0x0000005100c27308 */ /* 0x000fe20000000800 */
[-C--:B------:R-:W-:Y:S08]  /*9cb0*/  HMMA.16816.F32.BF16 R28, R60, R66.reuse, R28 ;  /* 0x000000423c1c723c */ /* 0x080ff0000004181c */
[C---:B------:R-:W-:Y:S01]  /*9cc0*/  HMMA.16816.F32.BF16 R32, R52.reuse, R66, R32 ;  /* 0x000000423420723c */ /* 0x040fe20000041820 */
[----:B------:R-:W1:Y:S01]  /*9cd0*/  LDSM.16.MT88.4 R64, [R228+0x1900] ;  /* 0x00190000e440783b */ /* 0x000e620000004200 */
[----:B------:R-:W-:Y:S06]  /*9ce0*/  MUFU.EX2 R191, R82 ;  /* 0x0000005200bf7308 */ /* 0x000fec0000000800 */
[-C--:B------:R-:W-:Y:S04]  /*9cf0*/  HMMA.16816.F32.BF16 R36, R52, R68.reuse, R36 ;  /* 0x000000443424723c */ /* 0x080fe80000041824 */
[----:B------:R-:W-:Y:S04]  /*9d00*/  MUFU.EX2 R190, R83 ;  /* 0x0000005300be7308 */ /* 0x000fe80000000800 */
[C---:B------:R-:W-:Y:S06]  /*9d10*/  HMMA.16816.F32.BF16 R48, R60.reuse, R68, R48 ;  /* 0x000000443c30723c */ /* 0x040fec0000041830 */
[----:B------:R4:W-:Y:S02]  /*9d20*/  MUFU.EX2 R82, R76 ;  /* 0x0000004c00527308 */ /* 0x0009e40000000800 */
[-C--:B------:R-:W-:Y:S08]  /*9d30*/  HMMA.16816.F32.BF16 R40, R60, R70.reuse, R40 ;  /* 0x000000463c28723c */ /* 0x080ff00000041828 */
[C---:B------:R-:W-:Y:S01]  /*9d40*/  HMMA.16816.F32.BF16 R116, R52.reuse, R70, R116 ;  /* 0x000000463474723c */ /* 0x040fe20000041874 */
[----:B------:R-:W-:Y:S01]  /*9d50*/  LDSM.16.MT88.4 R68, [R229+0x1900] ;  /* 0x00190000e544783b */ /* 0x000fe20000004200 */
[----:B------:R-:W1:Y:S06]  /*9d60*/  MUFU.EX2 R83, R77 ;  /* 0x0000004d00537308 */ /* 0x000e6c0000000800 */
[-C--:B--2---:R-:W-:Y:S04]  /*9d70*/  HMMA.16816.F32.BF16 R120, R52, R56.reuse, R120 ;  /* 0x000000383478723c */ /* 0x084fe80000041878 */
[----:B------:R-:W2:Y:S04]  /*9d80*/  MUFU.EX2 R81, R78 ;  /* 0x0000004e00517308 */ /* 0x000ea80000000800 */
[C---:B------:R-:W-:Y:S06]  /*9d90*/  HMMA.16816.F32.BF16 R124, R60.reuse, R56, R124 ;  /* 0x000000383c7c723c */ /* 0x040fec000004187c */
[----:B------:R-:W-:Y:S01]  /*9da0*/  MUFU.EX2 R84, R84 ;  /* 0x0000005400547308 */ /* 0x000fe20000000800 */
[----:B------:R-:W-:Y:S01]  /*9db0*/  F2FP.BF16.PACK_AB R56, R179, R173 ;  /* 0x000000adb338723e */ /* 0x000fe200000010ff */
[-C--:B------:R-:W-:Y:S01]  /*9dc0*/  HMMA.16816.F32.BF16 R44, R60, R58.reuse, R44 ;  /* 0x0000003a3c2c723c */ /* 0x080fe2000004182c */
[----:B------:R-:W2:Y:S03]  /*9dd0*/  LDSM.16.MT88.4 R60, [R231+0x1900] ;  /* 0x00190000e73c783b */ /* 0x000ea60000004200 */
[----:B------:R-:W-:Y:S04]  /*9de0*/  F2FP.BF16.PACK_AB R57, R178, R172 ;  /* 0x000000acb239723e */ /* 0x000fe800000010ff */
[----:B------:R-:W-:Y:S01]  /*9df0*/  HMMA.16816.F32.BF16 R128, R52, R58, R128 ;  /* 0x0000003a3480723c */ /* 0x000fe20000041880 */
[----:B------:R-:W-:Y:S06]  /*9e00*/  MUFU.EX2 R85, R85 ;  /* 0x0000005500557308 */ /* 0x000fec0000000800 */
[----:B------:R-:W-:Y:S02]  /*9e10*/  F2FP.BF16.PACK_AB R52, R208, R209 ;  /* 0x000000d1d034723e */ /* 0x000fe400000010ff */
[----:B------:R-:W-:Y:S02]  /*9e20*/  F2FP.BF16.PACK_AB R53, R174, R175 ;  /* 0x000000afae35723e */ /* 0x000fe400000010ff */
[----:B------:R-:W-:Y:S01]  /*9e30*/  MUFU.EX2 R86, R86 ;  /* 0x0000005600567308 */ /* 0x000fe20000000800 */
[----:B------:R-:W-:Y:S02]  /*9e40*/  F2FP.BF16.PACK_AB R54, R206, R207 ;  /* 0x000000cfce36723e */ /* 0x000fe400000010ff */
[----:B------:R-:W-:Y:S02]  /*9e50*/  F2FP.BF16.PACK_AB R55, R205, R204 ;  /* 0x000000cccd37723e */ /* 0x000fe400000010ff */
[----:B------:R-:W-:Y:S02]  /*9e60*/  F2FP.BF16.PACK_AB R58, R199, R177 ;  /* 0x000000b1c73a723e */ /* 0x000fe400000010ff */
[----:B------:R-:W-:Y:S03]  /*9e70*/  F2FP.BF16.PACK_AB R59, R198, R176 ;  /* 0x000000b0c63b723e */ /* 0x000fe600000010ff */
[-C--:B-1----:R-:W-:Y:S01]  /*9e80*/  HMMA.16816.F32.BF16 R4, R52, R64.reuse, R4 ;  /* 0x000000403404723c */ /* 0x082fe20000041804 */
        /* <DEDUP_REMOVED lines=8> */
[-C--:B--2---:R-:W-:Y:S08]  /*9f10*/  HMMA.16816.F32.BF16 R20, R52, R60.reuse, R20 ;  /* 0x0000003c3414723c */ /* 0x084ff00000041814 */
[C---:B------:R-:W-:Y:S01]  /*9f20*/  HMMA.16816.F32.BF16 R24, R56.reuse, R60, R24 ;  /* 0x0000003c3818723c */ /* 0x040fe20000041818 */
[----:B------:R-:W-:Y:S07]  /*9f30*/  MUFU.EX2 R99, R99 ;  /* 0x0000006300637308 */ /* 0x000fee0000000800 */
[-C--:B------:R-:W-:Y:S03]  /*9f40*/  HMMA.16816.F32.BF16 R28, R56, R62.reuse, R28 ;  /* 0x0000003e381c723c */ /* 0x080fe6000004181c */
[----:B------:R-:W-:Y:S01]  /*9f50*/  MUFU.EX2 R100, R100 ;  /* 0x0000006400647308 */ /* 0x000fe20000000800 */
[----:B-----5:R-:W-:Y:S02]  /*9f60*/  FFMA.FTZ R133, R133, R154, R201 ;  /* 0x0000009a85857223 */ /* 0x020fe400000100c9 */
[----:B------:R-:W-:Y:S02]  /*9f70*/  FFMA.FTZ R0, R0, R155, R200 ;  /* 0x0000009b00007223 */ /* 0x000fe400000100c8 */
[C---:B------:R-:W-:Y:S01]  /*9f80*/  HMMA.16816.F32.BF16 R32, R52.reuse, R62, R32 ;  /* 0x0000003e3420723c */ /* 0x040fe20000041820 */
[----:B------:R-:W2:Y:S03]  /*9f90*/  LDSM.16.MT88.4 R60, [R228+0x2100] ;  /* 0x00210000e43c783b */ /* 0x000ea60000004200 */
[----:B------:R-:W-:Y:S01]  /*9fa0*/  FADD.FTZ R0, R212, R0 ;  /* 0x00000000d4007221 */ /* 0x000fe20000010000 */
[----:B------:R-:W-:Y:S03]  /*9fb0*/  MUFU.EX2 R101, R101 ;  /* 0x0000006500657308 */ /* 0x000fe60000000800 */
[-C--:B------:R-:W-:Y:S01]  /*9fc0*/  HMMA.16816.F32.BF16 R36, R52, R68.reuse, R36 ;  /* 0x000000443424723c */ /* 0x080fe20000041824 */
[----:B------:R-:W-:Y:S03]  /*9fd0*/  LDSM.16.MT88.4 R152, [R228+0x3100] ;  /* 0x00310000e498783b */ /* 0x000fe60000004200 */
[----:B----4-:R-:W-:Y:S03]  /*9fe0*/  FADD.FTZ R76, R215, R0 ;  /* 0x00000000d74c7221 */ /* 0x010fe60000010000 */
[----:B------:R-:W-:Y:S01]  /*9ff0*/  MUFU.EX2 R102, R102 ;  /* 0x0000006600667308 */ /* 0x000fe20000000800 */
[C---:B------:R-:W-:Y:S08]  /*a000*/  HMMA.16816.F32.BF16 R48, R56.reuse, R68, R48 ;  /* 0x000000443830723c */ /* 0x040ff00000041830 */
[-C--:B------:R-:W-:Y:S01]  /*a010*/  HMMA.16816.F32.BF16 R40, R56, R70.reuse, R40 ;  /* 0x000000463828723c */ /* 0x080fe20000041828 */
[----:B------:R-:W-:Y:S07]  /*a020*/  MUFU.EX2 R103, R103 ;  /* 0x0000006700677308 */ /* 0x000fee0000000800 */
[C---:B------:R-:W-:Y:S01]  /*a030*/  HMMA.16816.F32.BF16 R116, R52.reuse, R70, R116 ;  /* 0x000000463474723c */ /* 0x040fe20000041874 */
[----:B------:R-:W4:Y:S02]  /*a040*/  LDSM.16.MT88.4 R68, [R231+0x2100] ;  /* 0x00210000e744783b */ /* 0x000f240000004200 */
[----:B------:R-:W-:Y:S05]  /*a050*/  MUFU.EX2 R112, R112 ;  /* 0x0000007000707308 */ /* 0x000fea0000000800 */
[-C--:B-1----:R-:W-:Y:S05]  /*a060*/  HMMA.16816.F32.BF16 R120, R52, R64.reuse, R120 ;  /* 0x000000403478723c */ /* 0x082fea0000041878 */
[----:B------:R-:W-:Y:S03]  /*a070*/  MUFU.EX2 R113, R113 ;  /* 0x0000007100717308 */ /* 0x000fe60000000800 */
[C---:B------:R-:W-:Y:S07]  /*a080*/  HMMA.16816.F32.BF16 R124, R56.reuse, R64, R124 ;  /* 0x00000040387c723c */ /* 0x040fee000004187c */
[----:B------:R-:W-:Y:S01]  /*a090*/  MUFU.EX2 R114, R114 ;  /* 0x0000007200727308 */ /* 0x000fe20000000800 */
[-C--:B------:R-:W-:Y:S07]  /*a0a0*/  HMMA.16816.F32.BF16 R44, R56, R66.reuse, R44 ;  /* 0x00000042382c723c */ /* 0x080fee000004182c */
[----:B---3--:R-:W-:Y:S01]  /*a0b0*/  F2FP.BF16.PACK_AB R56, R189, R181 ;  /* 0x000000b5bd38723e */ /* 0x008fe200000010ff */
        /* <DEDUP_REMOVED lines=10> */
[----:B------:R-:W-:Y:S05]  /*a160*/  F2FP.BF16.PACK_AB R59, R80, R81 ;  /* 0x00000051503b723e */ /* 0x000fea00000010ff */
[-C--:B--2---:R-:W-:Y:S01]  /*a170*/  HMMA.16816.F32.BF16 R4, R52, R60.reuse, R4 ;  /* 0x0000003c3404723c */ /* 0x084fe20000041804 */
[----:B------:R-:W-:Y:S07]  /*a180*/  MUFU.EX2 R110, R110 ;  /* 0x0000006e006e7308 */ /* 0x000fee0000000800 */
[C---:B------:R-:W-:Y:S03]  /*a190*/  HMMA.16816.F32.BF16 R8, R56.reuse, R60, R8 ;  /* 0x0000003c3808723c */ /* 0x040fe60000041808 */
[----:B------:R-:W-:Y:S05]  /*a1a0*/  MUFU.EX2 R88, R88 ;  /* 0x0000005800587308 */ /* 0x000fea0000000800 */
[-C--:B------:R-:W-:Y:S05]  /*a1b0*/  HMMA.16816.F32.BF16 R12, R56, R62.reuse, R12 ;  /* 0x0000003e380c723c */ /* 0x080fea000004180c */
[----:B------:R-:W-:Y:S03]  /*a1c0*/  MUFU.EX2 R89, R89 ;  /* 0x0000005900597308 */ /* 0x000fe60000000800 */
[C---:B------:R-:W-:Y:S01]  /*a1d0*/  HMMA.16816.F32.BF16 R16, R52.reuse, R62, R16 ;  /* 0x0000003e3410723c */ /* 0x040fe20000041810 */
[----:B------:R-:W2:Y:S06]  /*a1e0*/  LDSM.16.MT88.4 R60, [R228+0x2900] ;  /* 0x00290000e43c783b */ /* 0x000eac0000004200 */
[----:B------:R-:W-:Y:S01]  /*a1f0*/  MUFU.EX2 R90, R90 ;  /* 0x0000005a005a7308 */ /* 0x000fe20000000800 */
[-C--:B----4-:R-:W-:Y:S08]  /*a200*/  HMMA.16816.F32.BF16 R20, R52, R68.reuse, R20 ;  /* 0x000000443414723c */ /* 0x090ff00000041814 */
[C---:B------:R-:W-:Y:S01]  /*a210*/  HMMA.16816.F32.BF16 R24, R56.reuse, R68, R24 ;  /* 0x000000443818723c */ /* 0x040fe20000041818 */
[----:B------:R-:W-:Y:S07]  /*a220*/  MUFU.EX2 R91, R91 ;  /* 0x0000005b005b7308 */ /* 0x000fee0000000800 */
[-C--:B------:R-:W-:Y:S03]  /*a230*/  HMMA.16816.F32.BF16 R28, R56, R70.reuse, R28 ;  /* 0x00000046381c723c */ /* 0x080fe6000004181c */
[----:B------:R-:W-:Y:S05]  /*a240*/  MUFU.EX2 R92, R92 ;  /* 0x0000005c005c7308 */ /* 0x000fea0000000800 */
[C---:B------:R-:W-:Y:S01]  /*a250*/  HMMA.16816.F32.BF16 R32, R52.reuse, R70, R32 ;  /* 0x000000463420723c */ /* 0x040fe20000041820 */
[----:B------:R-:W3:Y:S04]  /*a260*/  LDSM.16.MT88.4 R68, [R231+0x2900] ;  /* 0x00290000e744783b */ /* 0x000ee80000004200 */
[----:B------:R-:W4:Y:S03]  /*a270*/  MUFU.EX2 R93, R93 ;  /* 0x0000005d005d7308 */ /* 0x000f260000000800 */
[-C--:B------:R-:W-:Y:S07]  /*a280*/  HMMA.16816.F32.BF16 R36, R52, R72.reuse, R36 ;  /* 0x000000483424723c */ /* 0x080fee0000041824 */
[----:B------:R-:W-:Y:S01]  /*a290*/  MUFU.EX2 R94, R94 ;  /* 0x0000005e005e7308 */ /* 0x000fe20000000800 */
[C---:B------:R-:W-:Y:S08]  /*a2a0*/  HMMA.16816.F32.BF16 R48, R56.reuse, R72, R48 ;  /* 0x000000483830723c */ /* 0x040ff00000041830 */
[-C--:B------:R-:W-:Y:S01]  /*a2b0*/  HMMA.16816.F32.BF16 R40, R56, R74.reuse, R40 ;  /* 0x0000004a3828723c */ /* 0x080fe20000041828 */
[----:B------:R-:W5:Y:S07]  /*a2c0*/  MUFU.EX2 R95, R95 ;  /* 0x0000005f005f7308 */ /* 0x000f6e0000000800 */
[C---:B------:R-:W-:Y:S01]  /*a2d0*/  HMMA.16816.F32.BF16 R116, R52.reuse, R74, R116 ;  /* 0x0000004a3474723c */ /* 0x040fe20000041874 */
[----:B------:R-:W2:Y:S02]  /*a2e0*/  LDSM.16.MT88.4 R72, [R229+0x2900] ;  /* 0x00290000e548783b */ /* 0x000ea40000004200 */
[----:B------:R-:W-:Y:S05]  /*a2f0*/  MUFU.EX2 R104, R104 ;  /* 0x0000006800687308 */ /* 0x000fea0000000800 */
[-C--:B-1----:R-:W-:Y:S05]  /*a300*/  HMMA.16816.F32.BF16 R120, R52, R64.reuse, R120 ;  /* 0x000000403478723c */ /* 0x082fea0000041878 */
[----:B------:R-:W1:Y:S03]  /*a310*/  MUFU.EX2 R105, R105 ;  /* 0x0000006900697308 */ /* 0x000e660000000800 */
[C---:B------:R-:W-:Y:S07]  /*a320*/  HMMA.16816.F32.BF16 R124, R56.reuse, R64, R124 ;  /* 0x00000040387c723c */ /* 0x040fee000004187c */
[----:B------:R-:W-:Y:S01]  /*a330*/  FADD.FTZ R64, R218, R134 ;  /* 0x00000086da407221 */ /* 0x000fe20000010000 */
[-C--:B------:R-:W-:Y:S01]  /*a340*/  HMMA.16816.F32.BF16 R44, R56, R66.reuse, R44 ;  /* 0x00000042382c723c */ /* 0x080fe2000004182c */
[----:B------:R-:W-:Y:S03]  /*a350*/  MUFU.EX2 R106, R106 ;  /* 0x0000006a006a7308 */ /* 0x000fe60000000800 */
[----:B------:R-:W-:Y:S03]  /*a360*/  FADD.FTZ R79, R221, R64 ;  /* 0x00000040dd4f7221 */ /* 0x000fe60000010000 */
[----:B----4-:R-:W-:Y:S01]  /*a370*/  F2FP.BF16.PACK_AB R58, R93, R92 ;  /* 0x0000005c5d3a723e */ /* 0x010fe200000010ff */
[----:B------:R-:W-:Y:S01]  /*a380*/  HMMA.16816.F32.BF16 R128, R52, R66, R128 ;  /* 0x000000423480723c */ /* 0x000fe20000041880 */
[----:B------:R-:W4:Y:S02]  /*a390*/  LDSM.16.MT88.4 R64, [R230+0x2900] ;  /* 0x00290000e640783b */ /* 0x000f240000004200 */
[----:B------:R-:W3:Y:S01]  /*a3a0*/  MUFU.EX2 R107, R107 ;  /* 0x0000006b006b7308 */ /* 0x000ee20000000800 */
[----:B------:R-:W-:Y:S01]  /*a3b0*/  FADD.FTZ R56, R216, R132 ;  /* 0x00000084d8387221 */ /* 0x000fe20000010000 */
[----:B-----5:R-:W-:Y:S01]  /*a3c0*/  F2FP.BF16.PACK_AB R59, R95, R94 ;  /* 0x0000005e5f3b723e */ /* 0x020fe200000010ff */
[----:B------:R-:W-:Y:S01]  /*a3d0*/  FADD.FTZ R57, R213, R133 ;  /* 0x00000085d5397221 */ /* 0x000fe20000010000 */
[----:B------:R-:W-:Y:S01]  /*a3e0*/  F2FP.BF16.PACK_AB R52, R85, R84 ;  /* 0x000000545534723e */ /* 0x000fe200000010ff */
[----:B------:R-:W-:Y:S01]  /*a3f0*/  FADD.FTZ R78, R220, R56 ;  /* 0x00000038dc4e7221 */ /* 0x000fe20000010000 */
[----:B------:R-:W-:Y:S03]  /*a400*/  F2FP.BF16.PACK_AB R53, R87, R86 ;  /* 0x000000565735723e */ /* 0x000fe600000010ff */
[----:B------:R-:W-:Y:S01]  /*a410*/  F2FP.BF16.PACK_AB R54, R97, R96 ;  /* 0x000000606136723e */ /* 0x000fe200000010ff */
[----:B------:R-:W-:Y:S01]  /*a420*/  FADD.FTZ R77, R219, R57 ;  /* 0x00000039db4d7221 */ /* 0x000fe20000010000 */
[----:B------:R-:W-:Y:S01]  /*a430*/  F2FP.BF16.PACK_AB R55, R99, R98 ;  /* 0x000000626337723e */ /* 0x000fe200000010ff */
[----:B------:R-:W-:Y:S01]  /*a440*/  FADD.FTZ R0, R144, R79 ;  /* 0x0000004f90007221 */ /* 0x000fe20000010000 */
[----:B------:R-:W-:Y:S02]  /*a450*/  F2FP.BF16.PACK_AB R56, R89, R88 ;  /* 0x000000585938723e */ /* 0x000fe400000010ff */
[----:B------:R-:W-:Y:S02]  /*a460*/  F2FP.BF16.PACK_AB R57, R91, R90 ;  /* 0x0000005a5b39723e */ /* 0x000fe400000010ff */
[----:B-1----:R-:W-:Y:S01]  /*a470*/  F2FP.BF16.PACK_AB R184, R105, R104 ;  /* 0x0000006869b8723e */ /* 0x002fe200000010ff */
[-C--:B--2---:R-:W-:Y:S03]  /*a480*/  HMMA.16816.F32.BF16 R4, R52, R60.reuse, R4 ;  /* 0x0000003c3404723c */ /* 0x084fe60000041804 */
[----:B------:R-:W-:Y:S02]  /*a490*/  MOV R133, R135 ;  /* 0x0000008700857202 */ /* 0x000fe40000000f00 */
[----:B---3--:R-:W-:Y:S03]  /*a4a0*/  F2FP.BF16.PACK_AB R185, R107, R106 ;  /* 0x0000006a6bb9723e */ /* 0x008fe600000010ff */
[C---:B------:R-:W-:Y:S01]  /*a4b0*/  HMMA.16816.F32.BF16 R8, R56.reuse, R60, R8 ;  /* 0x0000003c3808723c */ /* 0x040fe20000041808 */
[----:B------:R1:W2:Y:S07]  /*a4c0*/  MUFU.EX2 R60, R3 ;  /* 0x00000003003c7308 */ /* 0x0002ae0000000800 */
[-C--:B------:R-:W-:Y:S08]  /*a4d0*/  HMMA.16816.F32.BF16 R12, R56, R62.reuse, R12 ;  /* 0x0000003e380c723c */ /* 0x080ff0000004180c */
[C---:B------:R-:W-:Y:S08]  /*a4e0*/  HMMA.16816.F32.BF16 R16, R52.reuse, R62, R16 ;  /* 0x0000003e3410723c */ /* 0x040ff00000041810 */
[-C--:B------:R-:W-:Y:S04]  /*a4f0*/  HMMA.16816.F32.BF16 R20, R52, R68.reuse, R20 ;  /* 0x000000443414723c */ /* 0x080fe80000041814 */
[----:B-1----:R-:W-:Y:S01]  /*a500*/  FADD.FTZ R3, R147, R76 ;  /* 0x0000004c93037221 */ /* 0x002fe20000010000 */
[----:B--2---:R-:W-:Y:S03]  /*a510*/  F2FP.BF16.PACK_AB R187, R60, R110 ;  /* 0x0000006e3cbb723e */ /* 0x004fe600000010ff */
[C---:B------:R-:W-:Y:S08]  /*a520*/  HMMA.16816.F32.BF16 R24, R56.reuse, R68, R24 ;  /* 0x000000443818723c */ /* 0x040ff00000041818 */
[-C--:B------:R-:W-:Y:S08]  /*a530*/  HMMA.16816.F32.BF16 R28, R56, R70.reuse, R28 ;  /* 0x00000046381c723c */ /* 0x080ff0000004181c */
[C---:B------:R-:W-:Y:S08]  /*a540*/  HMMA.16816.F32.BF16 R32, R52.reuse, R70, R32 ;  /* 0x000000463420723c */ /* 0x040ff00000041820 */
[-C--:B------:R-:W-:Y:S08]  /*a550*/  HMMA.16816.F32.BF16 R36, R52, R72.reuse, R36 ;  /* 0x000000483424723c */ /* 0x080ff00000041824 */
[C---:B------:R-:W-:Y:S08]  /*a560*/  HMMA.16816.F32.BF16 R48, R56.reuse, R72, R48 ;  /* 0x000000483830723c */ /* 0x040ff00000041830 */
[-C--:B------:R-:W-:Y:S08]  /*a570*/  HMMA.16816.F32.BF16 R40, R56, R74.reuse, R40 ;  /* 0x0000004a3828723c */ /* 0x080ff00000041828 */
[C---:B------:R-:W-:Y:S08]  /*a580*/  HMMA.16816.F32.BF16 R116, R52.reuse, R74, R116 ;  /* 0x0000004a3474723c */ /* 0x040ff00000041874 */
[-C--:B----4-:R-:W-:Y:S08]  /*a590*/  HMMA.16816.F32.BF16 R120, R52, R64.reuse, R120 ;  /* 0x000000403478723c */ /* 0x090ff00000041878 */
[C---:B------:R-:W-:Y:S08]  /*a5a0*/  HMMA.16816.F32.BF16 R124, R56.reuse, R64, R124 ;  /* 0x00000040387c723c */ /* 0x040ff0000004187c */
[-C--:B------:R-:W-:Y:S07]  /*a5b0*/  HMMA.16816.F32.BF16 R44, R56, R66.reuse, R44 ;  /* 0x00000042382c723c */ /* 0x080fee000004182c */
[----:B------:R-:W-:Y:S01]  /*a5c0*/  FADD.FTZ R57, R145, R78 ;  /* 0x0000004e91397221 */ /* 0x000fe20000010000 */
[----:B------:R-:W-:Y:S04]  /*a5d0*/  HMMA.16816.F32.BF16 R128, R52, R66, R128 ;  /* 0x000000423480723c */ /* 0x000fe80000041880 */
[----:B------:R-:W-:Y:S02]  /*a5e0*/  FADD.FTZ R56, R146, R77 ;  /* 0x0000004d92387221 */ /* 0x000fe40000010000 */
[----:B------:R-:W-:Y:S01]  /*a5f0*/  FADD.FTZ R58, R149, R0 ;  /* 0x00000000953a7221 */ /* 0x000fe20000010000 */
[----:B------:R-:W-:Y:S01]  /*a600*/  F2FP.BF16.PACK_AB R52, R101, R100 ;  /* 0x000000646534723e */ /* 0x000fe200000010ff */
[----:B------:R-:W-:Y:S01]  /*a610*/  FADD.FTZ R0, R186, R57 ;  /* 0x00000039ba007221 */ /* 0x000fe20000010000 */
[----:B------:R-:W-:Y:S03]  /*a620*/  F2FP.BF16.PACK_AB R53, R103, R102 ;  /* 0x000000666735723e */ /* 0x000fe600000010ff */
[----:B------:R-:W-:Y:S01]  /*a630*/  FADD.FTZ R57, R227, R56 ;  /* 0x00000038e3397221 */ /* 0x000fe20000010000 */
[----:B------:R-:W-:Y:S01]  /*a640*/  F2FP.BF16.PACK_AB R54, R113, R112 ;  /* 0x000000707136723e */ /* 0x000fe200000010ff */
[----:B------:R-:W-:Y:S01]  /*a650*/  FADD.FTZ R56, R226, R3 ;  /* 0x00000003e2387221 */ /* 0x000fe20000010000 */
[----:B------:R-:W-:Y:S01]  /*a660*/  F2FP.BF16.PACK_AB R55, R115, R114 ;  /* 0x000000727337723e */ /* 0x000fe200000010ff */
[----:B------:R-:W-:Y:S01]  /*a670*/  FADD.FTZ R3, R252, R58 ;  /* 0x0000003afc037221 */ /* 0x000fe20000010000 */
[----:B------:R-:W-:Y:S01]  /*a680*/  F2FP.BF16.PACK_AB R186, R138, R108 ;  /* 0x0000006c8aba723e */ /* 0x000fe200000010ff */
[----:B------:R-:W-:Y:S04]  /*a690*/  FADD.FTZ R0, R202, R0 ;  /* 0x00000000ca007221 */ /* 0x000fe80000010000 */
[-C--:B------:R-:W-:Y:S01]  /*a6a0*/  HMMA.16816.F32.BF16 R144, R52, R152.reuse, R4 ;  /* 0x000000983490723c */ /* 0x080fe20000041804 */
[----:B------:R-:W1:Y:S07]  /*a6b0*/  LDSM.16.MT88.4 R4, [R229+0x3100] ;  /* 0x00310000e504783b */ /* 0x000e6e0000004200 */
[C---:B------:R-:W-:Y:S07]  /*a6c0*/  HMMA.16816.F32.BF16 R140, R184.reuse, R152, R8 ;  /* 0x00000098b88c723c */ /* 0x040fee0000041808 */
[----:B------:R-:W-:Y:S01]  /*a6d0*/  FADD.FTZ R8, R159, R57 ;  /* 0x000000399f087221 */ /* 0x000fe20000010000 */
        /* <DEDUP_REMOVED lines=11> */
[----:B------:R-:W-:Y:S02]  /*a790*/  FADD.FTZ R10, R161, R3 ;  /* 0x00000003a10a7221 */ /* 0x000fe40000010000 */
[----:B------:R-:W-:Y:S02]  /*a7a0*/  FADD.FTZ R9, R160, R0 ;  /* 0x00000000a0097221 */ /* 0x000fe40000010000 */
        /* <DEDUP_REMOVED lines=86> */
[----:B------:R-:W-:Y:S01]  /*ad10*/  MOV R138, R2 ;  /* 0x00000002008a7202 */ /* 0x000fe20000000f00 */
[----:B------:R-:W-:Y:S02]  /*ad20*/  FADD.FTZ R0, R60, R0 ;  /* 0x000000003c007221 */ /* 0x000fe40000010000 */
[----:B------:R-:W-:Y:S01]  /*ad30*/  FADD.FTZ R5, R112, R5 ;  /* 0x0000000570057221 */ /* 0x000fe20000010000 */
[----:B------:R1:W-:Y:S01]  /*ad40*/  STL [R1], R3 ;  /* 0x0000000301007387 */ /* 0x0003e20000100800 */
[----:B------:R-:W-:Y:S02]  /*ad50*/  FADD.FTZ R4, R114, R4 ;  /* 0x0000000472047221 */ /* 0x000fe40000010000 */
[----:B------:R-:W-:Y:S01]  /*ad60*/  FADD.FTZ R251, R113, R5 ;  /* 0x0000000571fb7221 */ /* 0x000fe20000010000 */
[----:B------:R2:W-:Y:S01]  /*ad70*/  STL [R1+0x4], R0 ;  /* 0x0000040001007387 */ /* 0x0005e20000100800 */
[----:B------:R-:W-:Y:S01]  /*ad80*/  FADD.FTZ R252, R115, R4 ;  /* 0x0000000473fc7221 */ /* 0x000fe20000010000 */
[----:B-1----:R-:W-:Y:S02]  /*ad90*/  MOV R3, R136 ;  /* 0x0000008800037202 */ /* 0x002fe40000000f00 */
[----:B--2---:R-:W-:Y:S01]  /*ada0*/  MOV R0, R137 ;  /* 0x0000008900007202 */ /* 0x004fe20000000f00 */
[----:B------:R-:W-:-:S05]  /*adb0*/  @P0 BRA `(.L_x_1929) ;  /* 0xffffc1e000000947 */ /* 0x000fca000383ffff */
.L_x_1928:
[----:B------:R-:W2:Y:S04]  /*adc0*/  LDL.LU R10, [R1] ;  /* 0x00000000010a7983 */ /* 0x000ea80000300800 */
[----:B------:R-:W3:Y:S01]  /*add0*/  LDL.LU R8, [R1+0x4] ;  /* 0x0000040001087983 */ /* 0x000ee20000300800 */
[----:B------:R-:W-:-:S02]  /*ade0*/  MOV R20, 0xff800000 ;  /* 0xff80000000147802 */ /* 0x000fc40000000f00 */
[----:B------:R-:W-:Y:S01]  /*adf0*/  MOV R21, 0xff800000 ;  /* 0xff80000000157802 */ /* 0x000fe20000000f00 */
[----:B------:R-:W4:Y:S01]  /*ae00*/  SHFL.BFLY PT, R5, R251, 0x2, 0x1f ;  /* 0x0c401f00fb057f89 */ /* 0x000f2200000e0000 */
[----:B------:R-:W-:Y:S02]  /*ae10*/  MOV R22, 0xff800000 ;  /* 0xff80000000167802 */ /* 0x000fe40000000f00 */
[----:B------:R-:W-:Y:S01]  /*ae20*/  MOV R23, 0xff800000 ;  /* 0xff80000000177802 */ /* 0x000fe20000000f00 */
[----:B------:R-:W1:Y:S01]  /*ae30*/  SHFL.BFLY PT, R9, R252, 0x2, 0x1f ;  /* 0x0c401f00fc097f89 */ /* 0x000e6200000e0000 */
[----:B------:R-:W-:Y:S01]  /*ae40*/  PLOP3.LUT P4, PT, PT, PT, PT, 0x8, 0x0 ;  /* 0x000000000000781c */ /* 0x000fe20003f8e170 */
[----:B----4-:R-:W-:Y:S02]  /*ae50*/  FADD.FTZ R5, R5, R251 ;  /* 0x000000fb05057221 */ /* 0x010fe40000010000 */
[----:B-1----:R-:W-:-:S03]  /*ae60*/  FADD.FTZ R9, R9, R252 ;  /* 0x000000fc09097221 */ /* 0x002fc60000010000 */
[----:B------:R-:W1:Y:S04]  /*ae70*/  SHFL.BFLY PT, R0, R5, 0x1, 0x1f ;  /* 0x0c201f0005007f89 */ /* 0x000e6800000e0000 */
[----:B------:R-:W4:Y:S01]  /*ae80*/  SHFL.BFLY PT, R4, R9, 0x1, 0x1f ;  /* 0x0c201f0009047f89 */ /* 0x000f2200000e0000 */
[----:B-1----:R-:W-:Y:S01]  /*ae90*/  FADD.FTZ R5, R5, R0 ;  /* 0x0000000005057221 */ /* 0x002fe20000010000 */
[----:B------:R-:W-:Y:S01]  /*aea0*/  MOV R0, RZ ;  /* 0x000000ff00007202 */ /* 0x000fe20000000f00 */
[----:B----4-:R-:W-:-:S03]  /*aeb0*/  FADD.FTZ R9, R9, R4 ;  /* 0x0000000409097221 */ /* 0x010fc60000010000 */
[----:B------:R-:W-:Y:S02]  /*aec0*/  FSETP.NE.FTZ.AND P3, PT, R5, RZ, PT ;  /* 0x000000ff0500720b */ /* 0x000fe40003f75000 */
[----:B------:R-:W-:Y:S02]  /*aed0*/  MOV R4, RZ ;  /* 0x000000ff00047202 */ /* 0x000fe40000000f00 */
[----:B------:R-:W-:-:S09]  /*aee0*/  FSETP.NE.FTZ.AND P2, PT, R9, RZ, PT ;  /* 0x000000ff0900720b */ /* 0x000fd20003f55000 */
[----:B------:R-:W1:Y:S08]  /*aef0*/  @P3 MUFU.RCP R0, R5 ;  /* 0x0000000500003308 */ /* 0x000e700000001000 */
[----:B------:R-:W4:Y:S01]  /*af00*/  @P2 MUFU.RCP R4, R9 ;  /* 0x0000000900042308 */ /* 0x000f220000001000 */
[----:B-1----:R-:W-:-:S07]  /*af10*/  FMUL.FTZ R144, R0, R144 ;  /* 0x0000009000907220 */ /* 0x002fce0000410000 */
[----:B------:R-:W1:Y:S01]  /*af20*/  @P3 MUFU.LG2 R11, R5 ;  /* 0x00000005000b3308 */ /* 0x000e620000000c00 */
[C---:B------:R-:W-:Y:S02]  /*af30*/  FMUL.FTZ R145, R0.reuse, R145 ;  /* 0x0000009100917220 */ /* 0x040fe40000410000 */
[C---:B------:R-:W-:Y:S02]  /*af40*/  FMUL.FTZ R152, R0.reuse, R152 ;  /* 0x0000009800987220 */ /* 0x040fe40000410000 */
[C---:B------:R-:W-:Y:S02]  /*af50*/  FMUL.FTZ R153, R0.reuse, R153 ;  /* 0x0000009900997220 */ /* 0x040fe40000410000 */
[C---:B------:R-:W-:Y:S01]  /*af60*/  FMUL.FTZ R156, R0.reuse, R156 ;  /* 0x0000009c009c7220 */ /* 0x040fe20000410000 */
[----:B------:R-:W1:Y:S01]  /*af70*/  @P2 MUFU.LG2 R9, R9 ;  /* 0x0000000900092308 */ /* 0x000e620000000c00 */
        /* <DEDUP_REMOVED lines=11> */
[----:B------:R-:W-:Y:S01]  /*b030*/  MOV R0, RZ ;  /* 0x000000ff00007202 */ /* 0x000fe20000000f00 */
[C---:B----4-:R-:W-:Y:S02]  /*b040*/  FMUL.FTZ R146, R4.reuse, R146 ;  /* 0x0000009204927220 */ /* 0x050fe40000410000 */
        /* <DEDUP_REMOVED lines=16> */
[----:B-1----:R-:W-:Y:S02]  /*b150*/  @P3 FMUL.FTZ R11, R11, 0.69314718246459960938 ;  /* 0x3f3172180b0b3820 */ /* 0x002fe40000410000 */
[----:B------:R-:W-:Y:S01]  /*b160*/  @P2 FMUL.FTZ R9, R9, 0.69314718246459960938 ;  /* 0x3f31721809092820 */ /* 0x000fe20000410000 */
[----:B--2---:R-:W1:Y:S04]  /*b170*/  SHFL.BFLY PT, R7, R10, 0x2, 0x1f ;  /* 0x0c401f000a077f89 */ /* 0x004e6800000e0000 */
[----:B---3--:R-:W2:Y:S01]  /*b180*/  SHFL.BFLY PT, R6, R8, 0x2, 0x1f ;  /* 0x0c401f0008067f89 */ /* 0x008ea200000e0000 */
[----:B-1----:R-:W-:-:S02]  /*b190*/  FADD.FTZ R7, R7, R10 ;  /* 0x0000000a07077221 */ /* 0x002fc40000010000 */
[----:B------:R-:W-:Y:S02]  /*b1a0*/  @P3 FMUL.FTZ R10, R4, c[0x0][0x2d0] ;  /* 0x0000b400040a3a20 */ /* 0x000fe40000410000 */
[----:B--2---:R-:W-:Y:S01]  /*b1b0*/  FADD.FTZ R6, R6, R8 ;  /* 0x0000000806067221 */ /* 0x004fe20000010000 */
[----:B------:R-:W1:Y:S01]  /*b1c0*/  SHFL.BFLY PT, R3, R7, 0x1, 0x1f ;  /* 0x0c201f0007037f89 */ /* 0x000e6200000e0000 */
[----:B------:R-:W-:-:S03]  /*b1d0*/  @P3 FFMA.FTZ R20, R10, R137, R11 ;  /* 0x000000890a143223 */ /* 0x000fc6000001000b */
[----:B------:R-:W2:Y:S01]  /*b1e0*/  SHFL.BFLY PT, R8, R6, 0x1, 0x1f ;  /* 0x0c201f0006087f89 */ /* 0x000ea200000e0000 */
[----:B-1----:R-:W-:Y:S01]  /*b1f0*/  FADD.FTZ R7, R7, R3 ;  /* 0x0000000307077221 */ /* 0x002fe20000010000 */
[----:B------:R-:W-:Y:S01]  /*b200*/  MOV R3, RZ ;  /* 0x000000ff00037202 */ /* 0x000fe20000000f00 */
[----:B--2---:R-:W-:-:S03]  /*b210*/  FADD.FTZ R6, R8, R6 ;  /* 0x0000000608067221 */ /* 0x004fc60000010000 */
[----:B------:R-:W-:Y:S02]  /*b220*/  FSETP.NE.FTZ.AND P1, PT, R7, RZ, PT ;  /* 0x000000ff0700720b */ /* 0x000fe40003f35000 */
[----:B------:R-:W-:-:S11]  /*b230*/  FSETP.NE.FTZ.AND P0, PT, R6, RZ, PT ;  /* 0x000000ff0600720b */ /* 0x000fd60003f15000 */
[----:B------:R-:W1:Y:S02]  /*b240*/  @P1 MUFU.RCP R3, R7 ;  /* 0x0000000700031308 */ /* 0x000e640000001000 */
[----:B------:R-:W-:-:S06]  /*b250*/  @P0 MOV R8, 0x3f317218 ;  /* 0x3f31721800080802 */ /* 0x000fcc0000000f00 */
[----:B------:R-:W2:Y:S08]  /*b260*/  @P0 MUFU.RCP R0, R6 ;  /* 0x0000000600000308 */ /* 0x000eb00000001000 */
[----:B------:R-:W3:Y:S01]  /*b270*/  @P1 MUFU.LG2 R7, R7 ;  /* 0x0000000700071308 */ /* 0x000ee20000000c00 */
[C---:B-1----:R-:W-:Y:S02]  /*b280*/  FMUL.FTZ R140, R3.reuse, R140 ;  /* 0x0000008c038c7220 */ /* 0x042fe40000410000 */
[----:B------:R-:W-:-:S02]  /*b290*/  FMUL.FTZ R141, R3, R141 ;  /* 0x0000008d038d7220 */ /* 0x000fc40000410000 */
[C---:B------:R-:W-:Y:S02]  /*b2a0*/  FMUL.FTZ R148, R3.reuse, R148 ;  /* 0x0000009403947220 */ /* 0x040fe40000410000 */
[C---:B------:R-:W-:Y:S01]  /*b2b0*/  FMUL.FTZ R149, R3.reuse, R149 ;  /* 0x0000009503957220 */ /* 0x040fe20000410000 */
[----:B------:R-:W1:Y:S01]  /*b2c0*/  @P0 MUFU.LG2 R6, R6 ;  /* 0x0000000600060308 */ /* 0x000e620000000c00 */
        /* <DEDUP_REMOVED lines=30> */
[----:B------:R-:W-:-:S02]  /*b4b0*/  @P2 FMUL.FTZ R5, R3, c[0x0][0x2d0] ;  /* 0x0000b40003052a20 */ /* 0x000fc40000410000 */
[----:B---3--:R-:W-:Y:S02]  /*b4c0*/  @P1 FMUL.FTZ R7, R7, 0.69314718246459960938 ;  /* 0x3f31721807071820 */ /* 0x008fe40000410000 */
[----:B------:R-:W-:Y:S02]  /*b4d0*/  @P1 FMUL.FTZ R3, R0, c[0x0][0x2d0] ;  /* 0x0000b40000031a20 */ /* 0x000fe40000410000 */
[----:B-1----:R-:W-:Y:S02]  /*b4e0*/  @P0 FMUL.FTZ R4, R6, 0.69314718246459960938 ;  /* 0x3f31721806040820 */ /* 0x002fe40000410000 */
[----:B------:R-:W-:Y:S02]  /*b4f0*/  @P0 FMUL.FTZ R0, R8, c[0x0][0x2d0] ;  /* 0x0000b40008000a20 */ /* 0x000fe40000410000 */
[----:B------:R-:W-:Y:S02]  /*b500*/  @P2 FFMA.FTZ R21, R5, R136, R9 ;  /* 0x0000008805152223 */ /* 0x000fe40000010009 */
[----:B------:R-:W-:-:S02]  /*b510*/  @P1 FFMA.FTZ R22, R3, R135, R7 ;  /* 0x0000008703161223 */ /* 0x000fc40000010007 */
[----:B------:R-:W-:Y:S02]  /*b520*/  @P0 FFMA.FTZ R23, R0, R2, R4 ;  /* 0x0000000200170223 */ /* 0x000fe40000010004 */
.L_x_1912:
        /* <DEDUP_REMOVED lines=179> */
.L_x_1934:
[----:B-1----:R-:W-:Y:S05]  /*c060*/  BSYNC B0 ;  /* 0x0000000000007941 */ /* 0x002fea0003800000 */
.L_x_1933:
        /* <DEDUP_REMOVED lines=49> */
.L_x_1936:
[----:B------:R-:W-:Y:S05]  /*c380*/  BSYNC B0 ;  /* 0x0000000000007941 */ /* 0x000fea0003800000 */
.L_x_1935:
        /* <DEDUP_REMOVED lines=49> */
.L_x_1938:
[----:B------:R-:W-:Y:S05]  /*c6a0*/  BSYNC B0 ;  /* 0x0000000000007941 */ /* 0x000fea0003800000 */
.L_x_1937:
        /* <DEDUP_REMOVED lines=50> */
.L_x_1932:
        /* <DEDUP_REMOVED lines=50> */
.L_x_1939:
        /* <DEDUP_REMOVED lines=9> */
.L_x_3853:


//--------------------- .text._ZN7cutlass13device_kernelIN5flash19enable_sm80_to_sm89INS1_16FlashAttnFwdSm80INS1_25CollectiveMainloopFwdSm80ILi4ELi1ELb0EN4cute5tupleIJNS5_1CILi128EEENS7_ILi80EEENS7_ILi64EEEEEELi64ENS_10bfloat16_tEfNS_4arch4Sm80ELb0ELb0ELb0ELb1ELb1ELb0ELb1ELb1EEENS1_21CollectiveEpilogueFwdINS6_IJS8_SA_S9_EEENS6_IJNS7_ILi1EEESI_SI_EEESC_SE_Li128ELb1ELb1ELb1ELb0EEENS1_36VarlenDynamicPersistentTileSchedulerILi128ELi80ELi128ELi128ELb1ELb1ELb0ELb0ELb1ELb1EEEEEEEEEvNT_6ParamsE --------------------------
	.section	.text._ZN7cutlass13device_kernelIN5flash19enable_sm80_to_sm89INS1_16FlashAttnFwdSm80INS1_25CollectiveMainloopFwdSm80ILi4ELi1ELb0EN4cute5tupleIJNS5_1CILi128EEENS7_ILi80EEENS7_ILi64EEEEEELi64ENS_10bfloat16_tEfNS_4arch4Sm80ELb0ELb0ELb0ELb1ELb1ELb0ELb1ELb1EEENS1_21CollectiveEpilogueFwdINS6_IJS8_SA_S9_EEENS6_IJNS7_ILi1EEESI_SI_EEESC_SE_Li128ELb1ELb1ELb1ELb0EEENS1_36VarlenDynamicPersistentTileSchedulerILi128ELi80ELi128ELi128ELb1ELb1ELb0ELb0ELb1ELb1EEEEEEEEEvNT_6ParamsE,"ax",@progbits
	.sectioninfo	@"SHI_REGISTERS=255"
	.align	128
.text._ZN7cutlass13device_kernelIN5flash19enable_sm80_to_sm89INS1_16FlashAttnFwdSm80INS1_25CollectiveMainloopFwdSm80ILi4ELi1ELb0EN4cute5tupleIJNS5_1CILi128EEENS7_ILi80EEENS7_ILi64EEEEEELi64ENS_10bfloat16_tEfNS_4arch4Sm80ELb0ELb0ELb0ELb1ELb1ELb0ELb1ELb1EEENS1_21CollectiveEpilogueFwdINS6_IJS8_SA_S9_EEENS6_IJNS7_ILi1EEESI_SI_EEESC_SE_Li128ELb1ELb1ELb1ELb0EEENS1_36VarlenDynamicPersistentTileSchedulerILi128ELi80ELi128ELi128ELb1ELb1ELb0ELb0ELb1ELb1EEEEEEEEEvNT_6ParamsE:
        .type           _ZN7cutlass13device_kernelIN5flash19enable_sm80_to_sm89INS1_16FlashAttnFwdSm80INS1_25CollectiveMainloopFwdSm80ILi4ELi1ELb0EN4cute5tupleIJNS5_1CILi128EEENS7_ILi80EEENS7_ILi64EEEEEELi64ENS_10bfloat16_tEfNS_4arch4Sm80ELb0ELb0ELb0ELb1ELb1ELb0ELb1ELb1EEENS1_21CollectiveEpilogueFwdINS6_IJS8_SA_S9_EEENS6_IJNS7_ILi1EEESI_SI_EEESC_SE_Li128ELb1ELb1ELb1ELb0EEENS1_36VarlenDynamicPersistentTileSchedulerILi128ELi80ELi128ELi128ELb1ELb1ELb0ELb0ELb1ELb1EEEEEEEEEvNT_6ParamsE,@function
        .size           _ZN7cutlass13device_kernelIN5flash19enable_sm80_to_sm89INS1_16FlashAttnFwdSm80INS1_25CollectiveMainloopFwdSm80ILi4ELi1ELb0EN4cute5tupleIJNS5_1CILi128EEENS7_ILi80EEENS7_ILi64EEEEEELi64ENS_10bfloat16_tEfNS_4arch4Sm80ELb0ELb0ELb0ELb1ELb1ELb0ELb1ELb1EEENS1_21CollectiveEpilogueFwdINS6_IJS8_SA_S9_EEENS6_IJNS7_ILi1EEESI_SI_EEESC_SE_Li128ELb1ELb1ELb1ELb0EEENS1_36VarlenDynamicPersistentTileSchedulerILi128ELi80ELi128ELi128ELb1ELb1ELb0ELb0ELb1ELb1EEEEEEEEEvNT_6ParamsE,(.L_x_3854 - _ZN7cutlass13device_kernelIN5flash19enable_sm80_to_sm89INS1_16FlashAttnFwdSm80INS1_25CollectiveMainloopFwdSm80ILi4ELi1ELb0EN4cute5tupleIJNS5_1CILi128EEENS7_ILi80EEENS7_ILi64EEEEEELi64ENS_10bfloat16_tEfNS_4arch4Sm80ELb0ELb0ELb0ELb1ELb1ELb0ELb1ELb1EEENS1_21CollectiveEpilogueFwdINS6_IJS8_SA_S9_EEENS6_IJNS7_ILi1EEESI_SI_EEESC_SE_Li128ELb1ELb1ELb1ELb0EEENS1_36VarlenDynamicPersistentTileSchedulerILi128ELi80ELi128ELi128ELb1ELb1ELb0ELb0ELb1ELb1EEEEEEEEEvNT_6ParamsE)
        .other          _ZN7cutlass13device_kernelIN5flash19enable_sm80_to_sm89INS1_16FlashAttnFwdSm80INS1_25CollectiveMainloopFwdSm80ILi4ELi1ELb0EN4cute5tupleIJNS5_1CILi128EEENS7_ILi80EEENS7_ILi64EEEEEELi64ENS_10bfloat16_tEfNS_4arch4Sm80ELb0ELb0ELb0ELb1ELb1ELb0ELb1ELb1EEENS1_21CollectiveEpilogueFwdINS6_IJS8_SA_S9_EEENS6_IJNS7_ILi1EEESI_SI_EEESC_SE_Li128ELb1ELb1ELb1ELb0EEENS1_36VarlenDynamicPersistentTileSchedulerILi128ELi80ELi128ELi128ELb1ELb1ELb0ELb0ELb1ELb1EEEEEEEEEvNT_6ParamsE,@"STO_CUDA_ENTRY STV_DEFAULT"
_ZN7cutlass13device_kernelIN5flash19enable_sm80_to_sm89INS1_16FlashAttnFwdSm80INS1_25CollectiveMainloopFwdSm80ILi4ELi1ELb0EN4cute5tupleIJNS5_1CILi128EEENS7_ILi80EEENS7_ILi64EEEEEELi64ENS_10bfloat16_tEfNS_4arch4Sm80ELb0ELb0ELb0ELb1ELb1ELb0ELb1ELb1EEENS1_21CollectiveEpilogueFwdINS6_IJS8_SA_S9_EEENS6_IJNS7_ILi1EEESI_SI_EEESC_SE_Li128ELb1ELb1ELb1ELb0EEENS1_36VarlenDynamicPersistentTileSchedulerILi128ELi80ELi128ELi128ELb1ELb1ELb0ELb0ELb1ELb1EEEEEEEEEvNT_6ParamsE:
        /* <DEDUP_REMOVED lines=10> */
[----:B-1----:R1:W-:Y:S04]  /*00a0*/  @P0 STL.64 [R1], R4 ;  /* 0x0000000401000387 */ /* 0x0023e80000100a00 */
        /* <DEDUP_REMOVED lines=43> */
.L_x_1945:
        /* <DEDUP_REMOVED lines=17> */
.L_x_2064:
        /* <DEDUP_REMOVED lines=16> */
.L_x_2065:
[----:B--2---:R-:W-:-:S05]  /*0570*/  IMAD R0, R0, c[0x0][0x538], RZ ;  /* 0x00014e0000007a24 */ /* 0x004fca00078e02ff */
[----:B------:R-:W-:-:S04]  /*0580*/  IADD3 R6, R0, R6, RZ ;  /* 0x0000000600067210 */ /* 0x000fc80007ffe0ff */
[----:B------:R-:W-:-:S13]  /*0590*/  ISETP.GT.AND P0, PT, R6, UR4, PT ;  /* 0x0000000406007c0c */ /* 0x000fda000bf04270 */
[----:B-1----:R-:W-:Y:S05]  /*05a0*/  @!P0 BRA `(.L_x_1945) ;  /* 0xfffffdb000008947 */ /* 0x002fea000383ffff */
.L_x_1941:
[----:B------:R-:W-:-:S05]  /*05b0*/  IADD3 R12, -R0, R6, RZ ;  /* 0x00000006000c7210 */ /* 0x000fca0007ffe1ff */
[----:B------:R-:W-:-:S05]  /*05c0*/  IMAD R0, R4, c[0x0][0x538], R12 ;  /* 0x00014e0004007a24 */ /* 0x000fca00078e020c */
[----:B------:R-:W-:Y:S01]  /*05d0*/  ISETP.GT.AND P0, PT, R0, UR4, PT ;  /* 0x0000000400007c0c */ /* 0x000fe2000bf04270 */
[----:B------:R-:W-:-:S12]  /*05e0*/  BRA.DIV ~URZ, `(.L_x_1946) ;  /* 0x0000d5227f007947 */ /* 0x000fd8000b800000 */
[----:B------:R-:W-:-:S04]  /*05f0*/  VOTE.ANY R0, PT, !P0 ;  /* 0x0000000000007806 */ /* 0x000fc800040e0100 */
.L_x_2066:
[----:B------:R1:W2:Y:S01]  /*0600*/  POPC R13, R0 ;  /* 0x00000000000d7309 */ /* 0x0002a20000000000 */
[----:B------:R-:W-:Y:S05]  /*0610*/  BRA.DIV ~URZ, `(.L_x_1947) ;  /* 0x0000d5327f007947 */ /* 0x000fea000b800000 */
[----:B--2---:R2:W3:Y:S01]  /*0620*/  SHFL.IDX PT, R11, R8, R13, 0x1f ;  /* 0x00001f0d080b7589 */ /* 0x0044e200000e0000 */
[----:B------:R-:W-:-:S03]  /*0630*/  MOV R6, RZ ;  /* 0x000000ff00067202 */ /* 0x000fc60000000f00 */
[----:B------:R2:W4:Y:S04]  /*0640*/  SHFL.IDX PT, R10, R7, R13, 0x1f ;  /* 0x00001f0d070a7589 */ /* 0x00052800000e0000 */
.L_x_2067:
[----:B------:R-:W-:Y:S01]  /*0650*/  ISETP.NE.AND P0, PT, R0, RZ, PT ;  /* 0x000000ff0000720c */ /* 0x000fe20003f05270 */
[----:B------:R-:W-:-:S12]  /*0660*/  BSSY B0, `(.L_x_1948) ;  /* 0x0000005000007945 */ /* 0x000fd80003800000 */
[----:B------:R-:W-:Y:S05]  /*0670*/  @!P0 BRA `(.L_x_1949) ;  /* 0x0000003000008947 */ /* 0x000fea0003800000 */
[----:B------:R-:W-:Y:S01]  /*0680*/  IADD3 R203, R13, -0x1, RZ ;  /* 0xffffffff0dcb7810 */ /* 0x000fe20007ffe0ff */
[----:B------:R-:W-:Y:S05]  /*0690*/  BRA.DIV ~URZ, `(.L_x_1950) ;  /* 0x0000d5927f007947 */ /* 0x000fea000b800000 */
[----:B------:R1:W2:Y:S02]  /*06a0*/  SHFL.IDX PT, R6, R4, R203, 0x1f ;  /* 0x00001fcb04067589 */ /* 0x0002a400000e0000 */
.L_x_1949:
[----:B------:R-:W-:Y:S05]  /*06b0*/  BSYNC B0 ;  /* 0x0000000000007941 */ /* 0x000fea0003800000 */
.L_x_1948:
[----:B-1-3--:R-:W-:Y:S01]  /*06c0*/  IABS R0, R11 ;  /* 0x0000000b00007213 */ /* 0x00afe20000000000 */
[----:B--2---:R-:W-:-:S04]  /*06d0*/  IMAD R4, R6, c[0x0][0x538], R12 ;  /* 0x00014e0006047a24 */ /* 0x004fc800078e020c */
[----:B------:R-:W-:Y:S01]  /*06e0*/  IMAD.MOV.U32 R5, RZ, RZ, R0 ;  /* 0x000000ffff057224 */ /* 0x000fe200078e0000 */
[----:B----4-:R-:W-:Y:S01]  /*06f0*/  IABS R0, R10 ;  /* 0x0000000a00007213 */ /* 0x010fe20000000000 */
[----:B------:R1:W-:Y:S01]  /*0700*/  STL [R1], R4 ;  /* 0x0000000401007387 */ /* 0x0003e20000100800 */
        /* <DEDUP_REMOVED lines=64> */
.L_x_1942:
[----:B------:R-:W-:Y:S01]  /*0b10*/  MOV R0, UR4 ;  /* 0x0000000400007c02 */ /* 0x000fe20008000f00 */
[----:B------:R-:W-:Y:S04]  /*0b20*/  STL [R1+0x4], RZ ;  /* 0x000004ff01007387 */ /* 0x000fe80000100800 */
[----:B------:R1:W-:Y:S04]  /*0b30*/  STL [R1], R0 ;  /* 0x0000000001007387 */ /* 0x0003e80000100800 */
[----:B------:R2:W-:Y:S01]  /*0b40*/  STL [R1+0x8], RZ ;  /* 0x000008ff01007387 */ /* 0x0005e20000100800 */
[----:B-1----:R-:W-:-:S05]  /*0b50*/  MOV R0, c[0x0][0x53c] ;  /* 0x00014f0000007a02 */ /* 0x002fca0000000f00 */
[----:B------:R2:W-:Y:S02]  /*0b60*/  STL [R1+0xc], R0 ;  /* 0x00000c0001007387 */ /* 0x0005e40000100800 */
.L_x_1951:
[----:B-1----:R-:W3:Y:S04]  /*0b70*/  LDL R4, [R1] ;  /* 0x0000000001047983 */ /* 0x002ee80000100800 */
[----:B------:R-:W3:Y:S04]  /*0b80*/  LDL R5, [R1+0x4] ;  /* 0x0000040001057983 */ /* 0x000ee80000100800 */
[----:B------:R-:W3:Y:S04]  /*0b90*/  LDL R6, [R1+0x8] ;  /* 0x0000080001067983 */ /* 0x000ee80000100800 */
[----:B------:R-:W3:Y:S01]  /*0ba0*/  LDL R7, [R1+0xc] ;  /* 0x00000c0001077983 */ /* 0x000ee20000100800 */
[----:B------:R-:W-:Y:S01]  /*0bb0*/  ISETP.NE.AND P0, PT, R14, RZ, PT ;  /* 0x000000ff0e00720c */ /* 0x000fe20003f05270 */
[----:B------:R-:W-:-:S12]  /*0bc0*/  WARPSYNC 0xffffffff ;  /* 0xffffffff00007948 */ /* 0x000fd80003800000 */
[----:B---3--:R1:W-:Y:S04]  /*0bd0*/  @!P0 STS.128 [0x9100], R4 ;  /* 0x00910004ff008388 */ /* 0x0083e80000000c00 */
[----:B------:R-:W-:Y:S06]  /*0be0*/  BAR.ARV 0x5, 0x80 ;  /* 0x0142000000007b1d */ /* 0x000fec0000002000 */
.L_x_1940:
[----:B--2---:R-:W2:Y:S02]  /*0bf0*/  LDL R0, [R1+0xc] ;  /* 0x00000c0001007983 */ /* 0x004ea40000100800 */
        /* <DEDUP_REMOVED lines=8> */
[----:B-1----:R-:W-:Y:S02]  /*0c80*/  LEA.HI R5, R10, R11, RZ, 0x4 ;  /* 0x0000000b0a057211 */ /* 0x002fe400078f20ff */
[--C-:B------:R-:W-:Y:S02]  /*0c90*/  SHF.R.S32.HI R3, RZ, 0x2, R8.reuse ;  /* 0x00000002ff037819 */ /* 0x100fe40000011408 */
[----:B------:R-:W-:Y:S02]  /*0ca0*/  SHF.R.S32.HI R0, RZ, 0x1f, R8 ;  /* 0x0000001fff007819 */ /* 0x000fe40000011408 */
[----:B------:R-:W-:Y:S02]  /*0cb0*/  LOP3.LUT R2, R5, 0xfffffff0, RZ, 0xc0, !PT ;  /* 0xfffffff005027812 */ /* 0x000fe400078ec0ff */
[----:B------:R-:W-:-:S02]  /*0cc0*/  LEA.HI R0, R0, R3, RZ, 0x3 ;  /* 0x0000000300007211 */ /* 0x000fc400078f18ff */
[----:B------:R-:W-:Y:S02]  /*0cd0*/  LEA.HI R16, R10, R11, RZ, 0x3 ;  /* 0x0000000b0a107211 */ /* 0x000fe400078f18ff */
        /* <DEDUP_REMOVED lines=13> */
[----:B------:R-:W-:Y:S02]  /*0db0*/  LOP3.LUT R5, R5, 0xfffffffe, RZ, 0xc0, !PT ;  /* 0xfffffffe05057812 */ /* 0x000fe400078ec0ff */
[----:B------:R-:W-:Y:S02]  /*0dc0*/  LOP3.LUT R6, R13, 0xfffffff8, RZ, 0xc0, !PT ;  /* 0xfffffff80d067812 */ /* 0x000fe400078ec0ff */
[----:B------:R-:W-:Y:S01]  /*0dd0*/  SHF.R.U32.HI R7, RZ, 0x3, R2 ;  /* 0x00000003ff077819 */ /* 0x000fe20000011602 */
[----:B------:R-:W-:Y:S01]  /*0de0*/  IMAD.IADD R14, R3, 0x1, -R5 ;  /* 0x00000001030e7824 */ /* 0x000fe200078e0a05 */
[----:B------:R-:W-:Y:S01]  /*0df0*/  LOP3.LUT R4, R2, 0x38, R205, 0xf8, !PT ;  /* 0x0000003802047812 */ /* 0x000fe200078ef8cd */
[----:B------:R-:W-:Y:S01]  /*0e00*/  IMAD.IADD R6, R0, 0x1, -R6 ;  /* 0x0000000100067824 */ /* 0x000fe200078e0a06 */
[----:B------:R-:W-:-:S02]  /*0e10*/  LOP3.LUT R2, R9, 0x1, RZ, 0xc0, !PT ;  /* 0x0000000109027812 */ /* 0x000fc400078ec0ff */
[----:B------:R-:W-:Y:S02]  /*0e20*/  LEA.HI R0, R10, R11, RZ, 0x5 ;  /* 0x0000000b0a007211 */ /* 0x000fe400078f28ff */
[----:B------:R-:W-:Y:S02]  /*0e30*/  LOP3.LUT R3, R8, 0xfffffffc, RZ, 0xc0, !PT ;  /* 0xfffffffc08037812 */ /* 0x000fe400078ec0ff */
[----:B------:R-:W-:Y:S02]  /*0e40*/  ISETP.NE.U32.AND P0, PT, R2, 0x1, PT ;  /* 0x000000010200780c */ /* 0x000fe40003f05070 */
[--C-:B------:R-:W-:Y:S01]  /*0e50*/  SHF.R.S32.HI R5, RZ, 0x5, R0.reuse ;  /* 0x00000005ff057819 */ /* 0x100fe20000011400 */
[----:B------:R-:W-:Y:S01]  /*0e60*/  IMAD.IADD R8, R11, 0x1, -R3 ;  /* 0x000000010b087824 */ /* 0x000fe200078e0a03 */
[----:B------:R-:W-:Y:S02]  /*0e70*/  SHF.R.S32.HI R2, RZ, 0x1f, R0 ;  /* 0x0000001fff027819 */ /* 0x000fe40000011400 */
[----:B------:R-:W-:-:S02]  /*0e80*/  LOP3.LUT R0, R0, 0xffffffe0, RZ, 0xc0, !PT ;  /* 0xffffffe000007812 */ /* 0x000fc400078ec0ff */
[----:B------:R-:W-:Y:S02]  /*0e90*/  LOP3.LUT R15, R4, R7, RZ, 0x3c, !PT ;  /* 0x00000007040f7212 */ /* 0x000fe400078e3cff */
[----:B------:R-:W-:Y:S01]  /*0ea0*/  LEA.HI R4, R10, R11, RZ, 0x6 ;  /* 0x0000000b0a047211 */ /* 0x000fe200078f30ff */
[----:B------:R-:W-:Y:S01]  /*0eb0*/  IMAD.IADD R18, R11, 0x1, -R0 ;  /* 0x000000010b127824 */ /* 0x000fe200078e0a00 */
[----:B------:R-:W-:Y:S01]  /*0ec0*/  LEA.HI R3, R2, R5, RZ, 0x2 ;  /* 0x0000000502037211 */ /* 0x000fe200078f10ff */
[----:B------:R-:W-:Y:S01]  /*0ed0*/  IMAD.SHL.U32 R2, R206, 0x40, RZ ;  /* 0x00000040ce027824 */ /* 0x000fe200078e00ff */
[----:B------:R-:W-:Y:S01]  /*0ee0*/  LEA.HI R0, R8, R8, RZ, 0x1 ;  /* 0x0000000808007211 */ /* 0x000fe200078f08ff */
[----:B------:R-:W-:Y:S01]  /*0ef0*/  IMAD.SHL.U32 R12, R4, 0x8, RZ ;  /* 0x00000008040c7824 */ /* 0x000fe200078e00ff */
[----:B------:R-:W-:Y:S02]  /*0f00*/  LOP3.LUT R4, R3, 0xffffffc, RZ, 0xc0, !PT ;  /* 0x0ffffffc03047812 */ /* 0x000fe400078ec0ff */
[C---:B------:R-:W-:Y:S01]  /*0f10*/  LOP3.LUT R3, R0.reuse, 0x1ffffffe, RZ, 0xc0, !PT ;  /* 0x1ffffffe00037812 */ /* 0x040fe200078ec0ff */
[----:B------:R-:W-:Y:S01]  /*0f20*/  IMAD.SHL.U32 R0, R0, 0x20, RZ ;  /* 0x0000002000007824 */ /* 0x000fe200078e00ff */
[----:B------:R-:W-:Y:S01]  /*0f30*/  SHF.R.S32.HI R11, RZ, 0x1f, R18 ;  /* 0x0000001fff0b7819 */ /* 0x000fe20000011412 */
[----:B------:R-:W-:Y:S01]  /*0f40*/  IMAD.IADD R7, R5, 0x1, -R4 ;  /* 0x0000000105077824 */ /* 0x000fe200078e0a04 */
[----:B------:R-:W-:Y:S01]  /*0f50*/  LOP3.LUT R2, R2, 0x1c0, RZ, 0xc0, !PT ;  /* 0x000001c002027812 */ /* 0x000fe200078ec0ff */
[----:B------:R-:W-:Y:S01]  /*0f60*/  IMAD.IADD R3, R8, 0x1, -R3 ;  /* 0x0000000108037824 */ /* 0x000fe200078e0a03 */
[----:B------:R-:W-:Y:S01]  /*0f70*/  LEA.HI R11, R11, R18, RZ, 0x2 ;  /* 0x000000120b0b7211 */ /* 0x000fe200078f10ff */
[----:B------:R-:W-:Y:S01]  /*0f80*/  IMAD.SHL.U32 R5, R5, 0x400, RZ ;  /* 0x0000040005057824 */ /* 0x000fe200078e00ff */
[----:B------:R-:W-:-:S02]  /*0f90*/  LOP3.LUT R0, R0, 0xffffffc0, RZ, 0xc0, !PT ;  /* 0xffffffc000007812 */ /* 0x000fc400078ec0ff */
[----:B------:R-:W-:Y:S02]  /*0fa0*/  LOP3.LUT R10, R2, 0x8, R16, 0xf8, !PT ;  /* 0x00000008020a7812 */ /* 0x000fe400078ef810 */
[----:B------:R-:W-:Y:S02]  /*0fb0*/  SHF.R.U32.HI R4, RZ, 0x3, R2 ;  /* 0x00000003ff047819 */ /* 0x000fe40000011602 */
[----:B------:R-:W-:Y:S02]  /*0fc0*/  SHF.R.S32.HI R2, RZ, 0x2, R11 ;  /* 0x00000002ff027819 */ /* 0x000fe4000001140b */
[----:B------:R-:W-:Y:S01]  /*0fd0*/  LOP3.LUT R15, R15, 0x7ffffe00, R12, 0xf8, !PT ;  /* 0x7ffffe000f0f7812 */ /* 0x000fe200078ef80c */
[----:B------:R-:W-:Y:S01]  /*0fe0*/  IMAD R12, R3, 0x8, R0 ;  /* 0x00000008030c7824 */ /* 0x000fe200078e0200 */
[----:B------:R-:W-:Y:S01]  /*0ff0*/  LOP3.LUT R10, R10, R4, RZ, 0x3c, !PT ;  /* 0x000000040a0a7212 */ /* 0x000fe200078e3cff */
[C---:B------:R-:W-:Y:S01]  /*1000*/  IMAD.SHL.U32 R0, R6.reuse, 0x40, RZ ;  /* 0x0000004006007824 */ /* 0x040fe200078e00ff */
[----:B------:R-:W-:Y:S01]  /*1010*/  R2P PR, R9, 0x6 ;  /* 0x0000000609007804 */ /* 0x000fe20000000000 */
[----:B------:R-:W-:Y:S01]  /*1020*/  IMAD R17, R7, 0x10, R2 ;  /* 0x0000001007117824 */ /* 0x000fe200078e0202 */
[----:B------:R-:W-:Y:S01]  /*1030*/  LOP3.LUT P4, RZ, R6, 0x2, RZ, 0xc0, !PT ;  /* 0x0000000206ff7812 */ /* 0x000fe2000788c0ff */
[----:B------:R-:W-:Y:S01]  /*1040*/  IMAD.SHL.U32 R2, R9, 0x40, RZ ;  /* 0x0000004009027824 */ /* 0x000fe200078e00ff */
[----:B------:R-:W-:Y:S01]  /*1050*/  LOP3.LUT R0, R0, 0x1c0, RZ, 0xc0, !PT ;  /* 0x000001c000007812 */ /* 0x000fe200078ec0ff */
[----:B------:R-:W-:Y:S01]  /*1060*/  IMAD.SHL.U32 R3, R14, 0x8, RZ ;  /* 0x000000080e037824 */ /* 0x000fe200078e00ff */
[----:B------:R-:W-:Y:S01]  /*1070*/  LOP3.LUT P3, RZ, R6, 0x4, RZ, 0xc0, !PT ;  /* 0x0000000406ff7812 */ /* 0x000fe2000786c0ff */
[----:B------:R-:W-:Y:S01]  /*1080*/  IMAD R7, R8, 0x2, R5 ;  /* 0x0000000208077824 */ /* 0x000fe200078e0205 */
[----:B------:R-:W-:Y:S01]  /*1090*/  LOP3.LUT R4, R2, 0x1c0, RZ, 0xc0, !PT ;  /* 0x000001c002047812 */ /* 0x000fe200078ec0ff */
[----:B------:R1:W-:Y:S01]  /*10a0*/  STL [R1+0x8c], R17 ;  /* 0x00008c1101007387 */ /* 0x0003e20000100800 */
[----:B------:R-:W-:Y:S01]  /*10b0*/  LOP3.LUT R2, R0, 0x8, R3, 0xf8, !PT ;  /* 0x0000000800027812 */ /* 0x000fe200078ef803 */
[----:B------:R-:W-:Y:S01]  /*10c0*/  IMAD.SHL.U32 R3, R13, 0x40, RZ ;  /* 0x000000400d037824 */ /* 0x000fe200078e00ff */
[----:B------:R-:W-:Y:S01]  /*10d0*/  SHF.R.U32.HI R0, RZ, 0x3, R0 ;  /* 0x00000003ff007819 */ /* 0x000fe20000011600 */
[----:B------:R-:W-:Y:S01]  /*10e0*/  IMAD.MOV.U32 R9, RZ, RZ, 0x40 ;  /* 0x00000040ff097424 */ /* 0x000fe200078e00ff */
[----:B------:R-:W-:Y:S01]  /*10f0*/  LEA.HI R6, R4, R4, RZ, 0x1d ;  /* 0x0000000404067211 */ /* 0x000fe200078fe8ff */
[----:B------:R-:W-:Y:S01]  /*1100*/  IMAD.SHL.U32 R200, R15, 0x2, RZ ;  /* 0x000000020fc87824 */ /* 0x000fe200078e00ff */
[----:B------:R-:W-:Y:S01]  /*1110*/  LOP3.LUT R2, R2, R0, RZ, 0x3c, !PT ;  /* 0x0000000002027212 */ /* 0x000fe200078e3cff */
[----:B------:R-:W-:Y:S01]  /*1120*/  IMAD R0, R14, 0x200, R10 ;  /* 0x000002000e007824 */ /* 0x000fe200078e020a */
[----:B------:R-:W-:Y:S01]  /*1130*/  LOP3.LUT R4, R3, 0xfffffe00, RZ, 0xc0, !PT ;  /* 0xfffffe0003047812 */ /* 0x000fe200078ec0ff */
[----:B------:R-:W-:Y:S01]  /*1140*/  IMAD.IADD R7, R7, 0x1, R6 ;  /* 0x0000000107077824 */ /* 0x000fe200078e0206 */
[----:B------:R-:W-:Y:S01]  /*1150*/  SHF.R.S32.HI R10, RZ, 0x1f, R205 ;  /* 0x0000001fff0a7819 */ /* 0x000fe200000114cd */
[----:B------:R-:W-:Y:S01]  /*1160*/  IMAD.MOV.U32 R8, RZ, RZ, 0x20 ;  /* 0x00000020ff087424 */ /* 0x000fe200078e00ff */
[CC--:B------:R-:W-:Y:S01]  /*1170*/  IADD3 R3, R2.reuse, R4.reuse, R5 ;  /* 0x0000000402037210 */ /* 0x0c0fe20007ffe005 */
[----:B------:R-:W-:Y:S01]  /*1180*/  IMAD.MOV.U32 R5, RZ, RZ, -0x10 ;  /* 0xfffffff0ff057424 */ /* 0x000fe200078e00ff */
[----:B------:R-:W-:-:S02]  /*1190*/  LOP3.LUT R4, R2, R4, RZ, 0xfc, !PT ;  /* 0x0000000402047212 */ /* 0x000fc400078efcff */
[----:B------:R-:W-:Y:S01]  /*11a0*/  LOP3.LUT R2, R11, 0x7ffffffc, RZ, 0xc0, !PT ;  /* 0x7ffffffc0b027812 */ /* 0x000fe200078ec0ff */
[----:B------:R-:W-:Y:S01]  /*11b0*/  IMAD.IADD R11, R17, 0x1, R12 ;  /* 0x00000001110b7824 */ /* 0x000fe200078e020c */
[----:B------:R-:W-:Y:S02]  /*11c0*/  LEA R188, R0, 0x2900, 0x1 ;  /* 0x0000290000bc7811 */ /* 0x000fe400078e08ff */
[----:B------:R-:W-:Y:S01]  /*11d0*/  SEL R0, R9, 0xffffffc0, !P3 ;  /* 0xffffffc009007807 */ /* 0x000fe20005800000 */
[----:B------:R-:W-:Y:S01]  /*11e0*/  IMAD.IADD R2, R18, 0x1, -R2 ;  /* 0x0000000112027824 */ /* 0x000fe200078e0a02 */
[----:B------:R2:W-:Y:S01]  /*11f0*/  STL [R1+0x90], R11 ;  /* 0x0000900b01007387 */ /* 0x0005e20000100800 */
[----:B------:R-:W-:Y:S02]  /*1200*/  LEA R9, R7, 0x80, 0x1 ;  /* 0x0000008007097811 */ /* 0x000fe400078e08ff */
[----:B------:R-:W-:Y:S01]  /*1210*/  IMAD.SHL.U32 R10, R2, 0x2, RZ ;  /* 0x00000002020a7824 */ /* 0x000fe200078e00ff */
[----:B------:R-:W-:-:S02]  /*1220*/  SEL R6, R8, 0xffffffe0, !P1 ;  /* 0xffffffe008067807 */ /* 0x000fc40004800000 */
[----:B------:R-:W-:Y:S02]  /*1230*/  SEL R2, R8, 0xffffffe0, !P4 ;  /* 0xffffffe008027807 */ /* 0x000fe40006000000 */
[C---:B-1----:R-:W-:Y:S01]  /*1240*/  IADD3 R17, R10.reuse, 0x8, RZ ;  /* 0x000000080a117810 */ /* 0x042fe20007ffe0ff */
[----:B------:R1:W-:Y:S01]  /*1250*/  STL [R1+0x38], R10 ;  /* 0x0000380a01007387 */ /* 0x0003e20000100800 */
[C---:B------:R-:W-:Y:S02]  /*1260*/  IADD3 R16, R10.reuse, 0x10, RZ ;  /* 0x000000100a107810 */ /* 0x040fe40007ffe0ff */
[C---:B------:R-:W-:Y:S01]  /*1270*/  IADD3 R15, R10.reuse, 0x18, RZ ;  /* 0x000000180a0f7810 */ /* 0x040fe20007ffe0ff */
[----:B------:R-:W-:Y:S01]  /*1280*/  STL [R1+0x2c], R17 ;  /* 0x00002c1101007387 */ /* 0x000fe20000100800 */
[C---:B------:R-:W-:Y:S02]  /*1290*/  IADD3 R14, R10.reuse, 0x20, RZ ;  /* 0x000000200a0e7810 */ /* 0x040fe40007ffe0ff */
[----:B------:R-:W-:Y:S01]  /*12a0*/  IADD3 R13, R10, 0x28, RZ ;  /* 0x000000280a0d7810 */ /* 0x000fe20007ffe0ff */
[----:B------:R-:W-:Y:S01]  /*12b0*/  STL [R1+0x28], R16 ;  /* 0x0000281001007387 */ /* 0x000fe20000100800 */
[----:B------:R-:W-:-:S02]  /*12c0*/  SHF.R.S32.HI R7, RZ, 0x1f, R17 ;  /* 0x0000001fff077819 */ /* 0x000fc40000011411 */
[----:B------:R-:W-:Y:S01]  /*12d0*/  SHF.R.S32.HI R8, RZ, 0x1f, R16 ;  /* 0x0000001fff087819 */ /* 0x000fe20000011410 */
[----:B------:R-:W-:Y:S01]  /*12e0*/  STL [R1+0x24], R15 ;  /* 0x0000240f01007387 */ /* 0x000fe20000100800 */
[----:B------:R-:W-:Y:S02]  /*12f0*/  SEL R5, R5, 0x10, !P0 ;  /* 0x0000001005057807 */ /* 0x000fe40004000000 */
[----:B------:R-:W-:Y:S01]  /*1300*/  LEA R194, R3, 0x5100, 0x1 ;  /* 0x0000510003c27811 */ /* 0x000fe200078e08ff */
[----:B------:R-:W-:Y:S01]  /*1310*/  STL [R1+0x20], R14 ;  /* 0x0000200e01007387 */ /* 0x000fe20000100800 */
[----:B--2---:R-:W-:Y:S02]  /*1320*/  IADD3 R11, R10, 0x30, RZ ;  /* 0x000000300a0b7810 */ /* 0x004fe40007ffe0ff */
[----:B------:R-:W-:Y:S01]  /*1330*/  LEA R190, R4, 0x100, 0x1 ;  /* 0x0000010004be7811 */ /* 0x000fe200078e08ff */
[----:B------:R-:W-:Y:S01]  /*1340*/  STL [R1+0x1c], R13 ;  /* 0x00001c0d01007387 */ /* 0x000fe20000100800 */
[----:B------:R-:W-:-:S02]  /*1350*/  IMAD.IADD R195, R194, 0x1, R0 ;  /* 0x00000001c2c37824 */ /* 0x000fc400078e0200 */
[----:B------:R-:W-:Y:S01]  /*1360*/  IMAD.IADD R197, R194, 0x1, R2 ;  /* 0x00000001c2c57824 */ /* 0x000fe200078e0202 */
[----:B------:R2:W-:Y:S01]  /*1370*/  STL [R1+0x18], R11 ;  /* 0x0000180b01007387 */ /* 0x0005e20000100800 */
[----:B-1----:R-:W-:Y:S01]  /*1380*/  IADD3 R10, R10, 0x38, RZ ;  /* 0x000000380a0a7810 */ /* 0x002fe20007ffe0ff */
[--C-:B------:R-:W-:Y:S02]  /*1390*/  IMAD.IADD R191, R0, 0x1, R190.reuse ;  /* 0x0000000100bf7824 */ /* 0x100fe400078e02be */
        /* <DEDUP_REMOVED lines=34> */
.L_x_2063:
[----:B--2---:R-:W2:Y:S01]  /*15c0*/  LDL R0, [R1+0xc] ;  /* 0x00000c0001007983 */ /* 0x004ea20000100800 */
[----:B------:R-:W-:Y:S01]  /*15d0*/  IMAD.MOV.U32 R8, RZ, RZ, 0x4 ;  /* 0x00000004ff087424 */ /* 0x000fe200078e00ff */
[----:B------:R-:W-:-:S02]  /*15e0*/  ISETP.NE.U32.AND P4, PT, RZ, c[0x0][0x370], PT ;  /* 0x0000dc00ff007a0c */ /* 0x000fc40003f85070 */
[----:B------:R-:W-:Y:S02]  /*15f0*/  ISETP.NE.U32.AND P2, PT, RZ, c[0x0][0x360], PT ;  /* 0x0000d800ff007a0c */ /* 0x000fe40003f45070 */
[----:B------:R-:W-:Y:S01]  /*1600*/  ISETP.NE.AND.EX P4, PT, RZ, c[0x0][0x374], PT, P4 ;  /* 0x0000dd00ff007a0c */ /* 0x000fe20003f85340 */
[----:B--2---:R-:W-:-:S05]  /*1610*/  IMAD.WIDE R2, R0, R8, c[0x0][0x588] ;  /* 0x0001620000027625 */ /* 0x004fca00078e0208 */
[----:B------:R-:W2:Y:S01]  /*1620*/  LDG.E R14, [R2.64] ;  /* 0x00000006020e7981 */ /* 0x000ea2000c1e1900 */
[----:B------:R-:W-:Y:S01]  /*1630*/  ISETP.NE.AND.EX P2, PT, RZ, c[0x0][0x364], PT, P2 ;  /* 0x0000d900ff007a0c */ /* 0x000fe20003f45320 */
[----:B------:R-:W-:Y:S01]  /*1640*/  IMAD.MOV.U32 R243, RZ, RZ, RZ ;  /* 0x000000fffff37224 */ /* 0x000fe200078e00ff */
[----:B------:R-:W-:Y:S01]  /*1650*/  ISETP.NE.U32.AND P3, PT, RZ, c[0x0][0x348], PT ;  /* 0x0000d200ff007a0c */ /* 0x000fe20003f65070 */
[----:B------:R-:W-:-:S03]  /*1660*/  IMAD.MOV.U32 R11, RZ, RZ, RZ ;  /* 0x000000ffff0b7224 */ /* 0x000fc600078e00ff */
[----:B------:R-:W-:Y:S02]  /*1670*/  ISETP.NE.AND.EX P3, PT, RZ, c[0x0][0x34c], PT, P3 ;  /* 0x0000d300ff007a0c */ /* 0x000fe40003f65330 */
[----:B--2---:R-:W-:Y:S01]  /*1680*/  SHF.R.S32.HI R15, RZ, 0x1f, R14 ;  /* 0x0000001fff0f7819 */ /* 0x004fe2000001140e */
[C---:B------:R-:W-:Y:S01]  /*1690*/  IMAD.SHL.U32 R18, R14.reuse, 0x4, RZ ;  /* 0x000000040e127824 */ /* 0x040fe200078e00ff */
[C---:B------:R-:W-:Y:S01]  /*16a0*/  @P4 LEA R6, P1, R14.reuse, c[0x0][0x370], 0x2 ;  /* 0x0000dc000e064a11 */ /* 0x040fe200078210ff */
[----:B------:R1:W-:Y:S01]  /*16b0*/  STL [R1+0x10], R14 ;  /* 0x0000100e01007387 */ /* 0x0003e20000100800 */
[C-C-:B------:R-:W-:Y:S02]  /*16c0*/  SHF.L.U64.HI R17, R14.reuse, 0x2, R15.reuse ;  /* 0x000000020e117819 */ /* 0x140fe4000001020f */
[----:B------:R-:W-:Y:S01]  /*16d0*/  @P4 LEA.HI.X R7, R14, c[0x0][0x374], R15, 0x2, P1 ;  /* 0x0000dd000e074a11 */ /* 0x000fe200008f140f */
[----:B------:R1:W-:Y:S01]  /*16e0*/  STL [R1+0x40], R15 ;  /* 0x0000400f01007387 */ /* 0x0003e20000100800 */
[----:B------:R-:W-:-:S02]  /*16f0*/  @P2 IADD3 R4, P0, R18, c[0x0][0x360], RZ ;  /* 0x0000d80012042a10 */ /* 0x000fc40007f1e0ff */
[----:B------:R-:W-:Y:S01]  /*1700*/  IADD3 R2, P1, R18, c[0x0][0x348], RZ ;  /* 0x0000d20012027a10 */ /* 0x000fe20007f3e0ff */
[----:B------:R1:W5:Y:S01]  /*1710*/  @P4 LDG.E R243, [R6.64] ;  /* 0x0000000606f34981 */ /* 0x000362000c1e1900 */
[C---:B------:R-:W-:Y:S02]  /*1720*/  @P2 IADD3.X R5, R17.reuse, c[0x0][0x364], RZ, P0, !PT ;  /* 0x0000d90011052a10 */ /* 0x040fe400007fe4ff */
[----:B------:R-:W-:Y:S01]  /*1730*/  IADD3.X R3, R17, c[0x0][0x34c], RZ, P1, !PT ;  /* 0x0000d30011037a10 */ /* 0x000fe20000ffe4ff */
[----:B------:R1:W-:Y:S04]  /*1740*/  STL [R1+0x30], R18 ;  /* 0x0000301201007387 */ /* 0x0003e80000100800 */
[----:B------:R1:W5:Y:S04]  /*1750*/  @P2 LDG.E R12, [R4.64] ;  /* 0x00000006040c2981 */ /* 0x000368000c1e1900 */
[----:B------:R1:W5:Y:S04]  /*1760*/  @P3 LDG.E R11, [R2.64] ;  /* 0x00000006020b3981 */ /* 0x000368000c1e1900 */
[----:B------:R1:W-:Y:S01]  /*1770*/  STL [R1+0x34], R17 ;  /* 0x0000341101007387 */ /* 0x0003e20000100800 */
[----:B------:R-:W-:Y:S01]  /*1780*/  YIELD ;  /* 0x0000000000007946 */ /* 0x000fe20003800000 */
[----:B------:R-:W-:Y:S05]  /*1790*/  @P2 BRA `(.L_x_1952) ;  /* 0x0000005000002947 */ /* 0x000fea0003800000 */
[----:B-----5:R-:W-:Y:S01]  /*17a0*/  MOV R12, c[0x0][0x168] ;  /* 0x00005a00000c7a02 */ /* 0x020fe20000000f00 */
[----:B------:R-:W-:Y:S05]  /*17b0*/  @!P3 BRA `(.L_x_1952) ;  /* 0x000000300000b947 */ /* 0x000fea0003800000 */
[----:B------:R2:W3:Y:S04]  /*17c0*/  LDG.E R0, [R2.64] ;  /* 0x0000000602007981 */ /* 0x0004e8000c1e1900 */
[----:B-12---:R-:W3:Y:S02]  /*17d0*/  LDG.E R2, [R2.64+0x4] ;  /* 0x0000040602027981 */ /* 0x006ee4000c1e1900 */
[----:B---3--:R-:W-:-:S02]  /*17e0*/  IADD3 R12, -R0, R2, RZ ;  /* 0x00000002000c7210 */ /* 0x008fc40007ffe1ff */
.L_x_1952:
[----:B------:R-:W-:-:S04]  /*17f0*/  ISETP.NE.U32.AND P0, PT, RZ, c[0x0][0x368], PT ;  /* 0x0000da00ff007a0c */ /* 0x000fc80003f05070 */
[----:B------:R-:W-:-:S13]  /*1800*/  ISETP.NE.AND.EX P0, PT, RZ, c[0x0][0x36c], PT, P0 ;  /* 0x0000db00ff007a0c */ /* 0x000fda0003f05300 */
[----:B------:R-:W-:Y:S05]  /*1810*/  @!P0 BRA `(.L_x_1953) ;  /* 0x0000004000008947 */ /* 0x000fea0003800000 */
[----:B-1----:R-:W-:-:S04]  /*1820*/  IADD3 R2, P0, R18, c[0x0][0x368], RZ ;  /* 0x0000da0012027a10 */ /* 0x002fc80007f1e0ff */
[----:B------:R-:W-:-:S05]  /*1830*/  IADD3.X R3, R17, c[0x0][0x36c], RZ, P0, !PT ;  /* 0x0000db0011037a10 */ /* 0x000fca00007fe4ff */
[----:B------:R1:W5:Y:S01]  /*1840*/  LDG.E R0, [R2.64] ;  /* 0x0000000602007981 */ /* 0x000362000c1e1900 */
[----:B------:R-:W-:Y:S05]  /*1850*/  BRA `(.L_x_1954) ;  /* 0x0000008000007947 */ /* 0x000fea0003800000 */
.L_x_1953:
        /* <DEDUP_REMOVED lines=8> */
.L_x_1954:
        /* <DEDUP_REMOVED lines=48> */
.L_x_1956:
[----:B------:R-:W-:Y:S05]  /*1be0*/  BSYNC B0 ;  /* 0x0000000000007941 */ /* 0x000fea0003800000 */
.L_x_1955:
[----:B------:R-:W-:Y:S01]  /*1bf0*/  IMAD R241, R19, R2, RZ ;  /* 0x0000000213f17224 */ /* 0x000fe200078e02ff */
[----:B------:R-:W-:Y:S01]  /*1c00*/  PRMT R0, RZ, 0x7610, R0 ;  /* 0x00007610ff007816 */ /* 0x000fe20000000000 */
[----:B------:R-:W-:Y:S01]  /*1c10*/  IMAD.MOV.U32 R24, RZ, RZ, RZ ;  /* 0x000000ffff187224 */ /* 0x000fe200078e00ff */
[----:B-1----:R-:W-:Y:S01]  /*1c20*/  MOV R19, RZ ;  /* 0x000000ff00137202 */ /* 0x002fe20000000f00 */
[----:B------:R-:W-:Y:S01]  /*1c30*/  IMAD.IADD R2, R241, 0x1, R2 ;  /* 0x00000001f1027824 */ /* 0x000fe200078e0202 */
[----:B------:R-:W-:Y:S01]  /*1c40*/  CS2R R22, SRZ ;  /* 0x0000000000167805 */ /* 0x000fe2000001ff00 */
        /* <DEDUP_REMOVED lines=35> */
[----:B------:R-:W2:Y:S01]  /*1e80*/  LDL R6, [R1+0x4] ;  /* 0x0000040001067983 */ /* 0x000ea20000100800 */
        /* <DEDUP_REMOVED lines=8> */
[----:B------:R-:W-:Y:S01]  /*1f10*/  IMAD R5, R206, 0x10, R242 ;  /* 0x00000010ce057824 */ /* 0x000fe200078e02f2 */
[----:B------:R-:W-:Y:S01]  /*1f20*/  ISETP.GE.AND P2, PT, R205, c[0x0][0x198], PT ;  /* 0x00006600cd007a0c */ /* 0x000fe20003f46270 */
[----:B------:R-:W-:Y:S01]  /*1f30*/  IMAD R0, R0, c[0x0][0x178], RZ ;  /* 0x00005e0000007a24 */ /* 0x000fe200078e02ff */
[----:B------:R-:W-:Y:S02]  /*1f40*/  ISETP.NE.AND P0, PT, R4, 0x1, PT ;  /* 0x000000010400780c */ /* 0x000fe40003f05270 */
[----:B------:R-:W-:Y:S01]  /*1f50*/  SEL R4, R14, RZ, !P3 ;  /* 0x000000ff0e047207 */ /* 0x000fe20005800000 */
[C---:B------:R-:W-:Y:S01]  /*1f60*/  IMAD R0, R11.reuse, c[0x0][0x17c], R0 ;  /* 0x00005f000b007a24 */ /* 0x040fe200078e0200 */
[----:B------:R-:W-:Y:S01]  /*1f70*/  IADD3 R175, R176, -0x1, RZ ;  /* 0xffffffffb0af7810 */ /* 0x000fe20007ffe0ff */
[----:B-1----:R-:W-:-:S05]  /*1f80*/  IMAD.WIDE.U32 R2, R11, c[0x0][0x178], RZ ;  /* 0x00005e000b027a25 */ /* 0x002fca00078e00ff */
[----:B------:R-:W-:-:S05]  /*1f90*/  IADD3 R3, R3, R0, RZ ;  /* 0x0000000003037210 */ /* 0x000fca0007ffe0ff */
[----:B------:R-:W-:-:S04]  /*1fa0*/  IMAD.WIDE.U32 R2, R26, c[0x0][0x1b8], R2 ;  /* 0x00006e001a027a25 */ /* 0x000fc800078e0002 */
[----:B------:R-:W-:-:S04]  /*1fb0*/  IMAD R3, R26, c[0x0][0x1bc], R3 ;  /* 0x00006f001a037a24 */ /* 0x000fc800078e0203 */
        /* <DEDUP_REMOVED lines=26> */
.L_x_2068:
[----:B------:R-:W-:Y:S05]  /*2160*/  BRA.DIV ~URZ, `(.L_x_1959) ;  /* 0x0000bb927f007947 */ /* 0x000fea000b800000 */
[----:B------:R3:W4:Y:S02]  /*2170*/  SHFL.IDX PT, R2, R6, RZ, 0x181f ;  /* 0x00181fff06027589 */ /* 0x00072400000e0000 */
.L_x_2069:
[----:B---3--:R-:W3:Y:S01]  /*2180*/  LDL R0, [R1+0x4] ;  /* 0x0000040001007983 */ /* 0x008ee20000100800 */
[----:B------:R-:W-:Y:S01]  /*2190*/  IMAD R4, R12, c[0x0][0x2c4], RZ ;  /* 0x0000b1000c047a24 */ /* 0x000fe200078e02ff */
[----:B------:R-:W-:Y:S01]  /*21a0*/  BSSY B0, `(.L_x_1960) ;  /* 0x000000b000007945 */ /* 0x000fe20003800000 */
[----:B---3--:R-:W-:-:S04]  /*21b0*/  LEA R0, R0, R242, 0x7 ;  /* 0x000000f200007211 */ /* 0x008fc800078e38ff */
        /* <DEDUP_REMOVED lines=9> */
.L_x_1961:
[----:B------:R-:W-:Y:S05]  /*2250*/  BSYNC B0 ;  /* 0x0000000000007941 */ /* 0x000fea0003800000 */
.L_x_1960:
[----:B------:R-:W-:Y:S05]  /*2260*/  BRA.DIV ~URZ, `(.L_x_1962) ;  /* 0x0000bb027f007947 */ /* 0x000fea000b800000 */
[----:B--2---:R2:W3:Y:S04]  /*2270*/  SHFL.IDX PT, R7, R5, 0x1, 0x181f ;  /* 0x00381f0005077f89 */ /* 0x0044e800000e0000 */
[----:B----4-:R2:W4:Y:S02]  /*2280*/  SHFL.IDX PT, R2, R6, 0x1, 0x181f ;  /* 0x00381f0006027f89 */ /* 0x01052400000e0000 */
.L_x_2070:
[----:B------:R-:W-:Y:S01]  /*2290*/  IADD3 R3, R0, 0x10, RZ ;  /* 0x0000001000037810 */ /* 0x000fe20007ffe0ff */
[----:B------:R-:W-:Y:S03]  /*22a0*/  BSSY B0, `(.L_x_1963) ;  /* 0x000000a000007945 */ /* 0x000fe60003800000 */
[----:B------:R-:W-:-:S13]  /*22b0*/  ISETP.GE.AND P0, PT, R3, R4, PT ;  /* 0x000000040300720c */ /* 0x000fda0003f06270 */
[----:B------:R-:W-:Y:S05]  /*22c0*/  @P0 BRA `(.L_x_1964) ;  /* 0x0000007000000947 */ /* 0x000fea0003800000 */
[----:B------:R-:W-:Y:S02]  /*22d0*/  SHF.R.S32.HI R9, RZ, 0x1f, R205 ;  /* 0x0000001fff097819 */ /* 0x000fe400000114cd */
[----:B----4-:R-:W-:-:S04]  /*22e0*/  LEA R2, P0, R205, R2, 0x1 ;  /* 0x00000002cd027211 */ /* 0x010fc800078008ff */
[----:B---3--:R-:W-:-:S05]  /*22f0*/  LEA.HI.X R3, R205, R7, R9, 0x1, P0 ;  /* 0x00000007cd037211 */ /* 0x008fca00000f0c09 */
[----:B------:R-:W-:Y:S01]  /*2300*/  @!PT LDS RZ, [RZ] ;  /* 0x00000000fffff984 */ /* 0x000fe20000000800 */
[----:B------:R-:W-:Y:S01]  /*2310*/  @!PT LDS RZ, [RZ] ;  /* 0x00000000fffff984 */ /* 0x000fe20000000800 */
[----:B------:R-:W-:Y:S01]  /*2320*/  @!PT LDS RZ, [RZ] ;  /* 0x00000000fffff984 */ /* 0x000fe20000000800 */
[----:B------:R3:W-:Y:S04]  /*2330*/  LDGSTS.E.BYPASS.LTC128B.128 [R200+0x5900], [R2.64], !P2 ;  /* 0x0590000002c87fae */ /* 0x0007e8000d101d46 */
.L_x_1964:
[----:B------:R-:W-:Y:S05]  /*2340*/  BSYNC B0 ;  /* 0x0000000000007941 */ /* 0x000fea0003800000 */
.L_x_1963:
[----:B------:R-:W-:Y:S05]  /*2350*/  BRA.DIV ~URZ, `(.L_x_1965) ;  /* 0x0000bae27f007947 */ /* 0x000fea000b800000 */
[----:B---3--:R3:W1:Y:S02]  /*2360*/  SHFL.IDX PT, R7, R5, 0x2, 0x181f ;  /* 0x00581f0005077f89 */ /* 0x00866400000e0000 */
.L_x_2071:
[----:B------:R-:W-:Y:S05]  /*2370*/  BRA.DIV ~URZ, `(.L_x_1966) ;  /* 0x0000bb327f007947 */ /* 0x000fea000b800000 */
[----:B----4-:R4:W2:Y:S02]  /*2380*/  SHFL.IDX PT, R2, R6, 0x2, 0x181f ;  /* 0x00581f0006027f89 */ /* 0x0108a400000e0000 */
.L_x_2072:
        /* <DEDUP_REMOVED lines=11> */
.L_x_1968:
[----:B------:R-:W-:Y:S05]  /*2440*/  BSYNC B0 ;  /* 0x0000000000007941 */ /* 0x000fea0003800000 */
.L_x_1967:
[----:B------:R-:W-:Y:S05]  /*2450*/  BRA.DIV ~URZ, `(.L_x_1969) ;  /* 0x0000bac27f007947 */ /* 0x000fea000b800000 */
[----:B-1----:R1:W3:Y:S04]  /*2460*/  SHFL.IDX PT, R7, R5, 0x3, 0x181f ;  /* 0x00781f0005077f89 */ /* 0x0022e800000e0000 */
[----:B--2---:R1:W2:Y:S02]  /*2470*/  SHFL.IDX PT, R2, R6, 0x3, 0x181f ;  /* 0x00781f0006027f89 */ /* 0x0042a400000e0000 */
.L_x_2073:
        /* <DEDUP_REMOVED lines=11> */
.L_x_1971:
[----:B------:R-:W-:Y:S05]  /*2530*/  BSYNC B0 ;  /* 0x0000000000007941 */ /* 0x000fea0003800000 */
.L_x_1970:
[----:B------:R-:W-:Y:S05]  /*2540*/  BRA.DIV ~URZ, `(.L_x_1972) ;  /* 0x0000baa27f007947 */ /* 0x000fea000b800000 */
[----:B---3--:R3:W1:Y:S02]  /*2550*/  SHFL.IDX PT, R7, R5, 0x4, 0x181f ;  /* 0x00981f0005077f89 */ /* 0x00866400000e0000 */
.L_x_2074:
[----:B------:R-:W-:Y:S05]  /*2560*/  BRA.DIV ~URZ, `(.L_x_1973) ;  /* 0x0000baf27f007947 */ /* 0x000fea000b800000 */
[----:B--2---:R2:W3:Y:S02]  /*2570*/  SHFL.IDX PT, R2, R6, 0x4, 0x181f ;  /* 0x00981f0006027f89 */ /* 0x0044e400000e0000 */
.L_x_2075:
[----:B------:R-:W-:Y:S01]  /*2580*/  IADD3 R3, R0, 0x40, RZ ;  /* 0x0000004000037810 */ /* 0x000fe20007ffe0ff */
[----:B------:R-:W-:Y:S03]  /*2590*/  BSSY B0, `(.L_x_1974) ;  /* 0x000000a000007945 */ /* 0x000fe60003800000 */
[----:B------:R-:W-:-:S13]  /*25a0*/  ISETP.GE.AND P0, PT, R3, R4, PT ;  /* 0x000000040300720c */ /* 0x000fda0003f06270 */
[----:B------:R-:W-:Y:S05]  /*25b0*/  @P0 BRA `(.L_x_1975) ;  /* 0x0000007000000947 */ /* 0x000fea0003800000 */
[----:B------:R-:W-:Y:S02]  /*25c0*/  SHF.R.S32.HI R9, RZ, 0x1f, R205 ;  /* 0x0000001fff097819 */ /* 0x000fe400000114cd */
[----:B---3--:R-:W-:-:S04]  /*25d0*/  LEA R2, P0, R205, R2, 0x1 ;  /* 0x00000002cd027211 */ /* 0x008fc800078008ff */
[----:B-1----:R-:W-:-:S05]  /*25e0*/  LEA.HI.X R3, R205, R7, R9, 0x1, P0 ;  /* 0x00000007cd037211 */ /* 0x002fca00000f0c09 */
[----:B------:R-:W-:Y:S01]  /*25f0*/  @!PT LDS RZ, [RZ] ;  /* 0x00000000fffff984 */ /* 0x000fe20000000800 */
[----:B------:R-:W-:Y:S01]  /*2600*/  @!PT LDS RZ, [RZ] ;  /* 0x00000000fffff984 */ /* 0x000fe20000000800 */
[----:B------:R-:W-:Y:S01]  /*2610*/  @!PT LDS RZ, [RZ] ;  /* 0x00000000fffff984 */ /* 0x000fe20000000800 */
[----:B------:R1:W-:Y:S04]  /*2620*/  LDGSTS.E.BYPASS.LTC128B.128 [R200+0x7100], [R2.64], !P2 ;  /* 0x0710000002c87fae */ /* 0x0003e8000d101d46 */
.L_x_1975:
[----:B------:R-:W-:Y:S05]  /*2630*/  BSYNC B0 ;  /* 0x0000000000007941 */ /* 0x000fea0003800000 */
.L_x_1974:
[----:B------:R-:W-:Y:S05]  /*2640*/  BRA.DIV ~URZ, `(.L_x_1976) ;  /* 0x0000ba827f007947 */ /* 0x000fea000b800000 */
[----:B-1----:R1:W2:Y:S04]  /*2650*/  SHFL.IDX PT, R7, R5, 0x5, 0x181f ;  /* 0x00b81f0005077f89 */ /* 0x0022a800000e0000 */
[----:B---3--:R1:W3:Y:S02]  /*2660*/  SHFL.IDX PT, R2, R6, 0x5, 0x181f ;  /* 0x00b81f0006027f89 */ /* 0x0082e400000e0000 */
.L_x_2076:
[----:B------:R-:W-:Y:S01]  /*2670*/  IADD3 R3, R0, 0x50, RZ ;  /* 0x0000005000037810 */ /* 0x000fe20007ffe0ff */
[----:B------:R-:W-:Y:S03]  /*2680*/  BSSY B0, `(.L_x_1977) ;  /* 0x000000a000007945 */ /* 0x000fe60003800000 */
[----:B------:R-:W-:-:S13]  /*2690*/  ISETP.GE.AND P0, PT, R3, R4, PT ;  /* 0x000000040300720c */ /* 0x000fda0003f06270 */
[----:B------:R-:W-:Y:S05]  /*26a0*/  @P0 BRA `(.L_x_1978) ;  /* 0x0000007000000947 */ /* 0x000fea0003800000 */
[----:B------:R-:W-:Y:S02]  /*26b0*/  SHF.R.S32.HI R9, RZ, 0x1f, R205 ;  /* 0x0000001fff097819 */ /* 0x000fe400000114cd */
[----:B---3--:R-:W-:-:S04]  /*26c0*/  LEA R2, P0, R205, R2, 0x1 ;  /* 0x00000002cd027211 */ /* 0x008fc800078008ff */
[----:B--2---:R-:W-:-:S05]  /*26d0*/  LEA.HI.X R3, R205, R7, R9, 0x1, P0 ;  /* 0x00000007cd037211 */ /* 0x004fca00000f0c09 */
[----:B------:R-:W-:Y:S01]  /*26e0*/  @!PT LDS RZ, [RZ] ;  /* 0x00000000fffff984 */ /* 0x000fe20000000800 */
[----:B------:R-:W-:Y:S01]  /*26f0*/  @!PT LDS RZ, [RZ] ;  /* 0x00000000fffff984 */ /* 0x000fe20000000800 */
[----:B------:R-:W-:Y:S01]  /*2700*/  @!PT LDS RZ, [RZ] ;  /* 0x00000000fffff984 */ /* 0x000fe20000000800 */
[----:B------:R2:W-:Y:S04]  /*2710*/  LDGSTS.E.BYPASS.LTC128B.128 [R200+0x7900], [R2.64], !P2 ;  /* 0x0790000002c87fae */ /* 0x0005e8000d101d46 */
.L_x_1978:
[----:B------:R-:W-:Y:S05]  /*2720*/  BSYNC B0 ;  /* 0x0000000000007941 */ /* 0x000fea0003800000 */
.L_x_1977:
[----:B------:R-:W-:Y:S05]  /*2730*/  BRA.DIV ~URZ, `(.L_x_1979) ;  /* 0x0000ba627f007947 */ /* 0x000fea000b800000 */
[----:B--2---:R2:W1:Y:S02]  /*2740*/  SHFL.IDX PT, R7, R5, 0x6, 0x181f ;  /* 0x00d81f0005077f89 */ /* 0x00446400000e0000 */
.L_x_2077:
[----:B------:R-:W-:Y:S05]  /*2750*/  BRA.DIV ~URZ, `(.L_x_1980) ;  /* 0x0000bab27f007947 */ /* 0x000fea000b800000 */
[----:B---3--:R3:W2:Y:S02]  /*2760*/  SHFL.IDX PT, R2, R6, 0x6, 0x181f ;  /* 0x00d81f0006027f89 */ /* 0x0086a400000e0000 */
.L_x_2078:
        /* <DEDUP_REMOVED lines=11> */
.L_x_1982:
[----:B------:R-:W-:Y:S05]  /*2820*/  BSYNC B0 ;  /* 0x0000000000007941 */ /* 0x000fea0003800000 */
.L_x_1981:
[----:B------:R-:W-:Y:S05]  /*2830*/  BRA.DIV ~URZ, `(.L_x_1983) ;  /* 0x0000ba427f007947 */ /* 0x000fea000b800000 */
[----:B-12---:R-:W1:Y:S04]  /*2840*/  SHFL.IDX PT, R5, R5, 0x7, 0x181f ;  /* 0x00f81f0005057f89 */ /* 0x006e6800000e0000 */
[----:B------:R2:W3:Y:S02]  /*2850*/  SHFL.IDX PT, R2, R6, 0x7, 0x181f ;  /* 0x00f81f0006027f89 */ /* 0x0004e400000e0000 */
.L_x_2079:
[----:B------:R-:W-:Y:S01]  /*2860*/  IADD3 R0, R0, 0x70, RZ ;  /* 0x0000007000007810 */ /* 0x000fe20007ffe0ff */
[----:B-----5:R-:W-:Y:S01]  /*2870*/  IMAD.WIDE.U32 R246, R8, c[0x0][0x2b0], RZ ;  /* 0x0000ac0008f67a25 */ /* 0x020fe200078e00ff */
[----:B------:R-:W-:Y:S02]  /*2880*/  SHF.R.S32.HI R132, RZ, 0x1f, R205 ;  /* 0x0000001fff847819 */ /* 0x000fe400000114cd */
[----:B------:R-:W-:Y:S01]  /*2890*/  ISETP.GE.AND P1, PT, R0, R4, PT ;  /* 0x000000040000720c */ /* 0x000fe20003f26270 */
[----:B------:R-:W-:Y:S01]  /*28a0*/  IMAD R172, R206, 0x10, R242 ;  /* 0x00000010ceac7824 */ /* 0x000fe200078e02f2 */
[----:B------:R-:W-:-:S05]  /*28b0*/  SHF.R.S32.HI R0, RZ, 0x1f, R8 ;  /* 0x0000001fff007819 */ /* 0x000fca0000011408 */
[----:B------:R-:W-:-:S04]  /*28c0*/  IMAD R0, R0, c[0x0][0x2b0], RZ ;  /* 0x0000ac0000007a24 */ /* 0x000fc800078e02ff */
[----:B------:R-:W-:Y:S02]  /*28d0*/  IMAD R0, R8, c[0x0][0x2b4], R0 ;  /* 0x0000ad0008007a24 */ /* 0x000fe400078e0200 */
[----:B---3--:R-:W-:Y:S02]  /*28e0*/  @!P1 LEA R2, P0, R205, R2, 0x1 ;  /* 0x00000002cd029211 */ /* 0x008fe400078008ff */
[----:B------:R-:W-:Y:S02]  /*28f0*/  IMAD.IADD R251, R247, 0x1, R0 ;  /* 0x00000001f7fb7824 */ /* 0x000fe400078e0200 */
[----:B-1----:R-:W-:-:S05]  /*2900*/  @!P1 LEA.HI.X R3, R205, R5, R132, 0x1, P0 ;  /* 0x00000005cd039211 */ /* 0x002fca00000f0c84 */
[----:B------:R-:W-:Y:S01]  /*2910*/  @!PT LDS RZ, [RZ] ;  /* 0x00000000fffff984 */ /* 0x000fe20000000800 */
[----:B------:R-:W-:Y:S01]  /*2920*/  @!PT LDS RZ, [RZ] ;  /* 0x00000000fffff984 */ /* 0x000fe20000000800 */
[----:B------:R-:W-:Y:S01]  /*2930*/  @!PT LDS RZ, [RZ] ;  /* 0x00000000fffff984 */ /* 0x000fe20000000800 */
[----:B------:R1:W-:Y:S04]  /*2940*/  @!P1 LDGSTS.E.BYPASS.LTC128B.128 [R200+0x8900], [R2.64], !P2 ;  /* 0x0890000002c89fae */ /* 0x0003e8000d101d46 */
[----:B------:R-:W0:Y:S01]  /*2950*/  LDGDEPBAR ;  /* 0x00000000000079af */ /* 0x000e220000000000 */
[----:B------:R-:W-:Y:S02]  /*2960*/  WARPSYNC 0xffffffff ;  /* 0xffffffff00007948 */ /* 0x000fe40003800000 */
[----:B------:R-:W-:Y:S01]  /*2970*/  IMAD.MOV.U32 R174, RZ, RZ, 0x50 ;  /* 0x00000050ffae7424 */ /* 0x000fe200078e00ff */
[----:B------:R-:W-:Y:S01]  /*2980*/  BAR.SYNC.DEFER_BLOCKING 0x0 ;  /* 0x0000000000007b1d */ /* 0x000fe20000010000 */
[----:B------:R-:W-:Y:S02]  /*2990*/  IMAD.MOV.U32 R0, RZ, RZ, c[0x0][0x2b8] ;  /* 0x0000ae00ff007624 */ /* 0x000fe400078e00ff */
[----:B------:R-:W-:Y:S02]  /*29a0*/  IMAD R174, R176, R174, -0x50 ;  /* 0xffffffb0b0ae7424 */ /* 0x000fe400078e02ae */
[----:B------:R-:W-:Y:S01]  /*29b0*/  IMAD.MOV.U32 R199, RZ, RZ, RZ ;  /* 0x000000ffffc77224 */ /* 0x000fe200078e00ff */
[----:B------:R-:W-:Y:S01]  /*29c0*/  ISETP.NE.AND P3, PT, R0, 0x1, PT ;  /* 0x000000010000780c */ /* 0x000fe20003f65270 */
[----:B-1----:R-:W-:-:S05]  /*29d0*/  IMAD.IADD R2, R172, 0x1, R174 ;  /* 0x00000001ac027824 */ /* 0x002fca00078e02ae */
[C---:B------:R-:W-:Y:S01]  /*29e0*/  ISETP.GE.AND P1, PT, R2.reuse, R13, PT ;  /* 0x0000000d0200720c */ /* 0x040fe20003f26270 */
[----:B------:R-:W-:-:S03]  /*29f0*/  IMAD.IADD R2, R2, 0x1, R243 ;  /* 0x0000000102027824 */ /* 0x000fc600078e02f3 */
[----:B------:R-:W-:Y:S01]  /*2a00*/  ISETP.GT.OR P1, PT, R172, 0x4f, P1 ;  /* 0x0000004fac00780c */ /* 0x000fe20000f24670 */
[----:B------:R-:W-:Y:S02]  /*2a10*/  IMAD.MOV.U32 R0, RZ, RZ, R2 ;  /* 0x000000ffff007224 */ /* 0x000fe400078e0002 */
[----:B------:R-:W-:-:S05]  /*2a20*/  @P3 IMAD.HI.U32 R3, R2, c[0x0][0x2bc], RZ ;  /* 0x0000af0002033a27 */ /* 0x000fca00078e00ff */
[----:B------:R-:W-:-:S05]  /*2a30*/  @P3 SHF.R.U32.HI R0, RZ, c[0x0][0x2c0], R3 ;  /* 0x0000b000ff003a19 */ /* 0x000fca0000011603 */
[----:B------:R-:W-:-:S04]  /*2a40*/  @!P1 IADD3 R3, P0, R0, R246, RZ ;  /* 0x000000f600039210 */ /* 0x000fc80007f1e0ff */
[----:B------:R-:W-:Y:S02]  /*2a50*/  @!P1 LEA.HI.X.SX32 R5, R0, R251, 0x1, P0 ;  /* 0x000000fb00059211 */ /* 0x000fe400000f0eff */
[----:B------:R-:W-:-:S04]  /*2a60*/  @!P1 LEA R4, P0, R3, c[0x0][0x2a0], 0x2 ;  /* 0x0000a80003049a11 */ /* 0x000fc800078010ff */
[----:B------:R-:W-:-:S05]  /*2a70*/  @!P1 LEA.HI.X R5, R3, c[0x0][0x2a4], R5, 0x2, P0 ;  /* 0x0000a90003059a11 */ /* 0x000fca00000f1405 */
[----:B------:R-:W3:Y:S01]  /*2a80*/  @!P1 LDG.E R199, [R4.64] ;  /* 0x0000000604c79981 */ /* 0x000ee2000c1e1900 */
[----:B------:R-:W-:Y:S01]  /*2a90*/  IMAD.MOV R0, RZ, RZ, -R0 ;  /* 0x000000ffff007224 */ /* 0x000fe200078e0a00 */
[----:B------:R-:W-:Y:S01]  /*2aa0*/  BSSY B0, `(.L_x_1984) ;  /* 0x0000122000007945 */ /* 0x000fe20003800000 */
[----:B------:R-:W-:-:S04]  /*2ab0*/  IMAD.WIDE.U32 R244, R26, c[0x0][0x1e8], RZ ;  /* 0x00007a001af47a25 */ /* 0x000fc800078e00ff */
[----:B------:R-:W-:Y:S02]  /*2ac0*/  IMAD R201, R0, c[0x0][0x2b8], R2 ;  /* 0x0000ae0000c97a24 */ /* 0x000fe400078e0202 */
[----:B------:R-:W-:Y:S02]  /*2ad0*/  IMAD R250, R26, c[0x0][0x1ec], R245 ;  /* 0x00007b001afa7a24 */ /* 0x000fe400078e02f5 */
[----:B------:R-:W-:Y:S01]  /*2ae0*/  IMAD.WIDE.U32 R2, R201, c[0x0][0x1e0], RZ ;  /* 0x00007800c9027a25 */ /* 0x000fe200078e00ff */
[----:B------:R-:W-:-:S03]  /*2af0*/  SHF.R.S32.HI R25, RZ, 0x1f, R201 ;  /* 0x0000001fff197819 */ /* 0x000fc600000114c9 */
[----:B------:R-:W-:Y:S02]  /*2b00*/  IMAD R173, R175, -0x50, R13 ;  /* 0xffffffb0afad7824 */ /* 0x000fe400078e020d */
[----:B------:R-:W-:Y:S02]  /*2b10*/  IMAD R0, R25, c[0x0][0x1e0], RZ ;  /* 0x0000780019007a24 */ /* 0x000fe400078e02ff */
[----:B------:R-:W-:Y:S02]  /*2b20*/  IMAD.IADD R24, R173, 0x1, -R242 ;  /* 0x00000001ad187824 */ /* 0x000fe400078e0af2 */
[----:B------:R-:W-:Y:S02]  /*2b30*/  IMAD R0, R201, c[0x0][0x1e4], R0 ;  /* 0x00007900c9007a24 */ /* 0x000fe400078e0200 */
[----:B------:R-:W-:Y:S01]  /*2b40*/  IMAD.WIDE.U32 R248, R26, c[0x0][0x210], RZ ;  /* 0x000084001af87a25 */ /* 0x000fe200078e00ff */
[C---:B------:R-:W-:Y:S02]  /*2b50*/  ISETP.GE.AND P2, PT, R24.reuse, 0x1, PT ;  /* 0x000000011800780c */ /* 0x040fe40003f46270 */
[C---:B------:R-:W-:Y:S01]  /*2b60*/  ISETP.GE.AND P1, PT, R24.reuse, 0x11, PT ;  /* 0x000000111800780c */ /* 0x040fe20003f26270 */
[----:B------:R-:W-:Y:S01]  /*2b70*/  IMAD.IADD R3, R3, 0x1, R0 ;  /* 0x0000000103037824 */ /* 0x000fe200078e0200 */
[----:B------:R-:W-:Y:S01]  /*2b80*/  ISETP.GE.AND P6, PT, R24, 0x21, PT ;  /* 0x000000211800780c */ /* 0x000fe20003fc6270 */
[----:B------:R-:W-:Y:S01]  /*2b90*/  IMAD R252, R26, c[0x0][0x214], R249 ;  /* 0x000085001afc7a24 */ /* 0x000fe200078e02f9 */
[----:B------:R-:W-:-:S02]  /*2ba0*/  ISETP.GE.AND P5, PT, R24, 0x31, PT ;  /* 0x000000311800780c */ /* 0x000fc40003fa6270 */
[----:B---3--:R-:W-:Y:S01]  /*2bb0*/  SHF.R.S32.HI R27, RZ, 0x1f, R199 ;  /* 0x0000001fff1b7819 */ /* 0x008fe200000114c7 */
        /* <DEDUP_REMOVED lines=8> */
[----:B------:R-:W-:-:S03]  /*2c40*/  @P2 ISETP.GE.AND P0, PT, R205, c[0x0][0x1d4], PT ;  /* 0x00007500cd002a0c */ /* 0x000fc60003f06270 */
[----:B------:R-:W1:Y:S04]  /*2c50*/  SHFL.IDX PT, R2, R0, RZ, 0x181f ;  /* 0x00181fff00027589 */ /* 0x000e6800000e0000 */
[----:B------:R-:W3:Y:S04]  /*2c60*/  SHFL.IDX PT, R3, R4, RZ, 0x181f ;  /* 0x00181fff04037589 */ /* 0x000ee800000e0000 */
[----:B------:R-:W5:Y:S04]  /*2c70*/  SHFL.IDX PT, R7, R4, 0x1, 0x181f ;  /* 0x00381f0004077f89 */ /* 0x000f6800000e0000 */
[----:B--2-4-:R-:W2:Y:S04]  /*2c80*/  SHFL.IDX PT, R6, R0, 0x2, 0x181f ;  /* 0x00581f0000067f89 */ /* 0x014ea800000e0000 */
[----:B------:R-:W4:Y:S04]  /*2c90*/  SHFL.IDX PT, R8, R0, 0x3, 0x181f ;  /* 0x00781f0000087f89 */ /* 0x000f2800000e0000 */
[----:B------:R-:W-:Y:S01]  /*2ca0*/  SHFL.IDX PT, R0, R0, 0x4, 0x181f ;  /* 0x00981f0000007f89 */ /* 0x000fe200000e0000 */
[----:B-1----:R-:W-:-:S03]  /*2cb0*/  @P2 LEA R2, P4, R205, R2, 0x1 ;  /* 0x00000002cd022211 */ /* 0x002fc600078808ff */
[----:B------:R-:W1:Y:S01]  /*2cc0*/  SHFL.IDX PT, R11, R4, 0x2, 0x181f ;  /* 0x00581f00040b7f89 */ /* 0x000e6200000e0000 */
[----:B---3--:R-:W-:-:S03]  /*2cd0*/  @P2 LEA.HI.X R3, R205, R3, R132, 0x1, P4 ;  /* 0x00000003cd032211 */ /* 0x008fc600020f0c84 */
[----:B------:R-:W3:Y:S01]  /*2ce0*/  SHFL.IDX PT, R10, R4, 0x3, 0x181f ;  /* 0x00781f00040a7f89 */ /* 0x000ee200000e0000 */
[----:B------:R-:W-:-:S03]  /*2cf0*/  ISETP.GE.AND P4, PT, R24, 0x41, PT ;  /* 0x000000411800780c */ /* 0x000fc60003f86270 */
[----:B------:R4:W1:Y:S04]  /*2d00*/  SHFL.IDX PT, R9, R4, 0x4, 0x181f ;  /* 0x00981f0004097f89 */ /* 0x00086800000e0000 */
[----:B------:R1:W-:Y:S01]  /*2d10*/  @P2 LDGSTS.E.BYPASS.LTC128B.128 [R200+0x2900], [R2.64], !P0 ;  /* 0x0290000002c82fae */ /* 0x0003e2000c101d46 */
[C---:B------:R-:W-:Y:S02]  /*2d20*/  @P1 ISETP.GE.AND P0, PT, R205.reuse, c[0x0][0x1d4], PT ;  /* 0x00007500cd001a0c */ /* 0x040fe40003f06270 */
[----:B-1----:R-:W-:-:S04]  /*2d30*/  @P1 LEA R2, P2, R205, R5, 0x1 ;  /* 0x00000005cd021211 */ /* 0x002fc800078408ff */
[C---:B-----5:R-:W-:Y:S02]  /*2d40*/  @P1 LEA.HI.X R3, R205.reuse, R7, R132, 0x1, P2 ;  /* 0x00000007cd031211 */ /* 0x060fe400010f0c84 */
[----:B--2---:R-:W-:-:S05]  /*2d50*/  @P6 LEA R6, P2, R205, R6, 0x1 ;  /* 0x00000006cd066211 */ /* 0x004fca00078408ff */
[----:B------:R1:W-:Y:S01]  /*2d60*/  @P1 LDGSTS.E.BYPASS.LTC128B.128 [R200+0x3100], [R2.64], !P0 ;  /* 0x0310000002c81fae */ /* 0x0003e2000c101d46 */
[C---:B----4-:R-:W-:Y:S02]  /*2d70*/  @P5 LEA R4, P1, R205.reuse, R8, 0x1 ;  /* 0x00000008cd045211 */ /* 0x050fe400078208ff */
[C-C-:B------:R-:W-:Y:S02]  /*2d80*/  @P6 LEA.HI.X R7, R205.reuse, R11, R132.reuse, 0x1, P2 ;  /* 0x0000000bcd076211 */ /* 0x140fe400010f0c84 */
[C---:B------:R-:W-:Y:S02]  /*2d90*/  @P6 ISETP.GE.AND P2, PT, R205.reuse, c[0x0][0x1d4], PT ;  /* 0x00007500cd006a0c */ /* 0x040fe40003f46270 */
[C---:B---3--:R-:W-:Y:S02]  /*2da0*/  @P5 LEA.HI.X R5, R205.reuse, R10, R132, 0x1, P1 ;  /* 0x0000000acd055211 */ /* 0x048fe400008f0c84 */
[----:B------:R-:W-:-:S09]  /*2db0*/  @P5 ISETP.GE.AND P1, PT, R205, c[0x0][0x1d4], PT ;  /* 0x00007500cd005a0c */ /* 0x000fd20003f26270 */
[----:B------:R2:W-:Y:S04]  /*2dc0*/  @P6 LDGSTS.E.BYPASS.LTC128B.128 [R200+0x3900], [R6.64], !P2 ;  /* 0x0390000006c86fae */ /* 0x0005e8000d101d46 */
[----:B------:R2:W-:Y:S01]  /*2dd0*/  @P5 LDGSTS.E.BYPASS.LTC128B.128 [R200+0x4100], [R4.64], !P1 ;  /* 0x0410000004c85fae */ /* 0x0005e2000c901d46 */
[C---:B-1----:R-:W-:Y:S02]  /*2de0*/  @P4 LEA R2, P0, R205.reuse, R0, 0x1 ;  /* 0x00000000cd024211 */ /* 0x042fe400078008ff */
[----:B------:R-:W-:Y:S02]  /*2df0*/  IADD3 R0, R188, 0x20, RZ ;  /* 0x00000020bc007810 */ /* 0x000fe40007ffe0ff */
[C---:B------:R-:W-:Y:S02]  /*2e00*/  @P4 LEA.HI.X R3, R205.reuse, R9, R132, 0x1, P0 ;  /* 0x00000009cd034211 */ /* 0x040fe400000f0c84 */
[----:B------:R-:W-:-:S13]  /*2e10*/  @P4 ISETP.GE.AND P0, PT, R205, c[0x0][0x1d4], PT ;  /* 0x00007500cd004a0c */ /* 0x000fda0003f06270 */
[----:B------:R1:W-:Y:S01]  /*2e20*/  @P4 LDGSTS.E.BYPASS.LTC128B.128 [R200+0x4900], [R2.64], !P0 ;  /* 0x0490000002c84fae */ /* 0x0003e2000c101d46 */
[----:B------:R-:W-:-:S03]  /*2e30*/  R2P PR, R206, 0x6 ;  /* 0x00000006ce007804 */ /* 0x000fc60000000000 */
[----:B------:R-:W0:Y:S10]  /*2e40*/  LDGDEPBAR ;  /* 0x00000000000079af */ /* 0x000e340000000000 */
[----:B------:R-:W-:-:S02]  /*2e50*/  @P1 IADD3 R0, R188, -0x20, RZ ;  /* 0xffffffe0bc001810 */ /* 0x000fc40007ffe0ff */
[----:B------:R-:W-:-:S04]  /*2e60*/  ISETP.GE.AND P1, PT, R205, c[0x0][0x1d4], PT ;  /* 0x00007500cd007a0c */ /* 0x000fc80003f26270 */
[----:B------:R-:W-:Y:S01]  /*2e70*/  ISETP.LT.OR P6, PT, R24, 0x11, P1 ;  /* 0x000000111800780c */ /* 0x000fe20000fc1670 */
[----:B-1----:R-:W-:Y:S01]  /*2e80*/  IMAD.WIDE.U32 R2, R201, c[0x0][0x208], RZ ;  /* 0x00008200c9027a25 */ /* 0x002fe200078e00ff */
[----:B------:R-:W-:-:S04]  /*2e90*/  DEPBAR.LE SB0, 0x1 ;  /* 0x000080400000791a */ /* 0x000fc80000000000 */
[----:B------:R-:W-:-:S04]  /*2ea0*/  DEPBAR.LE SB0, 0x0 ;  /* 0x000080000000791a */ /* 0x000fc80000000000 */
[----:B------:R-:W-:Y:S06]  /*2eb0*/  BAR.SYNC.DEFER_BLOCKING 0x0 ;  /* 0x0000000000007b1d */ /* 0x000fec0000010000 */
[----:B--2---:R-:W-:Y:S04]  /*2ec0*/  LDSM.16.M88.4 R4, [R194+0x2000] ;  /* 0x00200000c204783b */ /* 0x004fe80000000200 */
[----:B------:R-:W1:Y:S04]  /*2ed0*/  LDSM.16.M88.4 R16, [R188] ;  /* 0x00000000bc10783b */ /* 0x000e680000000200 */
[----:B------:R-:W2:Y:S04]  /*2ee0*/  LDSM.16.M88.4 R12, [R188+0x800] ;  /* 0x00080000bc0c783b */ /* 0x000ea80000000200 */
[----:B------:R-:W3:Y:S04]  /*2ef0*/  LDSM.16.M88.4 R20, [R188+0x1000] ;  /* 0x00100000bc14783b */ /* 0x000ee80000000200 */
[----:B------:R-:W4:Y:S04]  /*2f00*/  LDSM.16.M88.4 R28, [R188+0x1800] ;  /* 0x00180000bc1c783b */ /* 0x000f280000000200 */
[----:B------:R-:W5:Y:S04]  /*2f10*/  LDSM.16.M88.4 R32, [R188+0x2000] ;  /* 0x00200000bc20783b */ /* 0x000f680000000200 */
[----:B------:R-:W4:Y:S04]  /*2f20*/  LDSM.16.M88.4 R8, [R194] ;  /* 0x00000000c208783b */ /* 0x000f280000000200 */
[----:B------:R-:W-:Y:S04]  /*2f30*/  LDSM.16.M88.4 R40, [R0+0x1000] ;  /* 0x001000000028783b */ /* 0x000fe80000000200 */
[----:B------:R-:W-:Y:S04]  /*2f40*/  LDSM.16.M88.4 R36, [R0+0x1800] ;  /* 0x001800000024783b */ /* 0x000fe80000000200 */
[----:B------:R-:W-:Y:S04]  /*2f50*/  LDSM.16.M88.4 R68, [R0] ;  /* 0x000000000044783b */ /* 0x000fe80000000200 */
[----:B------:R-:W-:Y:S01]  /*2f60*/  LDSM.16.M88.4 R64, [R0+0x800] ;  /* 0x000800000040783b */ /* 0x000fe20000000200 */
[C---:B-1----:R-:W-:Y:S08]  /*2f70*/  HMMA.16816.F32.BF16 R44, R4.reuse, R16, RZ ;  /* 0x00000010042c723c */ /* 0x042ff000000418ff */
[C---:B--2---:R-:W-:Y:S08]  /*2f80*/  HMMA.16816.F32.BF16 R48, R4.reuse, R12, RZ ;  /* 0x0000000c0430723c */ /* 0x044ff000000418ff */
[C---:B---3--:R-:W-:Y:S08]  /*2f90*/  HMMA.16816.F32.BF16 R52, R4.reuse, R20, RZ ;  /* 0x000000140434723c */ /* 0x048ff000000418ff */
[C---:B----4-:R-:W-:Y:S08]  /*2fa0*/  HMMA.16816.F32.BF16 R56, R4.reuse, R28, RZ ;  /* 0x0000001c0438723c */ /* 0x050ff000000418ff */
[C---:B-----5:R-:W-:Y:S08]  /*2fb0*/  HMMA.16816.F32.BF16 R60, R4.reuse, R32, RZ ;  /* 0x00000020043c723c */ /* 0x060ff000000418ff */
[C---:B------:R-:W-:Y:S08]  /*2fc0*/  HMMA.16816.F32.BF16 R72, R4.reuse, R18, RZ ;  /* 0x000000120448723c */ /* 0x040ff000000418ff */
[C---:B------:R-:W-:Y:S08]  /*2fd0*/  HMMA.16816.F32.BF16 R92, R4.reuse, R14, RZ ;  /* 0x0000000e045c723c */ /* 0x040ff000000418ff */
[C---:B------:R-:W-:Y:S08]  /*2fe0*/  HMMA.16816.F32.BF16 R96, R4.reuse, R22, RZ ;  /* 0x000000160460723c */ /* 0x040ff000000418ff */
[C---:B------:R-:W-:Y:S08]  /*2ff0*/  HMMA.16816.F32.BF16 R104, R4.reuse, R30, RZ ;  /* 0x0000001e0468723c */ /* 0x040ff000000418ff */
[----:B------:R-:W-:Y:S07]  /*3000*/  HMMA.16816.F32.BF16 R112, R4, R34, RZ ;  /* 0x000000220470723c */ /* 0x000fee00000418ff */
[----:B------:R-:W-:Y:S01]  /*3010*/  IMAD R4, R25, c[0x0][0x208], RZ ;  /* 0x0000820019047a24 */ /* 0x000fe200078e02ff */
[----:B------:R-:W-:Y:S01]  /*3020*/  HMMA.16816.F32.BF16 R116, R8, R16, RZ ;  /* 0x000000100874723c */ /* 0x000fe200000418ff */
[----:B------:R-:W-:-:S02]  /*3030*/  IMAD R5, R27, c[0x0][0x218], RZ ;  /* 0x000086001b057a24 */ /* 0x000fc400078e02ff */
[----:B------:R-:W-:Y:S02]  /*3040*/  IMAD R4, R201, c[0x0][0x20c], R4 ;  /* 0x00008300c9047a24 */ /* 0x000fe400078e0204 */
[----:B------:R-:W-:Y:S02]  /*3050*/  IMAD R5, R199, c[0x0][0x21c], R5 ;  /* 0x00008700c7057a24 */ /* 0x000fe400078e0205 */
[----:B------:R-:W-:Y:S01]  /*3060*/  IMAD.IADD R3, R3, 0x1, R4 ;  /* 0x0000000103037824 */ /* 0x000fe200078e0204 */
[----:B------:R-:W-:Y:S03]  /*3070*/  HMMA.16816.F32.BF16 R128, R8, R18, RZ ;  /* 0x000000120880723c */ /* 0x000fe600000418ff */
[----:B------:R-:W-:-:S05]  /*3080*/  IMAD.WIDE.U32 R2, R199, c[0x0][0x218], R2 ;  /* 0x00008600c7027a25 */ /* 0x000fca00078e0002 */
[----:B------:R-:W-:Y:S01]  /*3090*/  IADD3 R4, P0, R2, R248, RZ ;  /* 0x000000f802047210 */ /* 0x000fe20007f1e0ff */
[----:B------:R-:W-:Y:S03]  /*30a0*/  HMMA.16816.F32.BF16 R140, R8, R12, RZ ;  /* 0x0000000c088c723c */ /* 0x000fe600000418ff */
[----:B------:R-:W-:Y:S02]  /*30b0*/  IADD3.X R3, R252, R3, R5, P0, !PT ;  /* 0x00000003fc037210 */ /* 0x000fe400007fe405 */
[----:B------:R-:W-:-:S03]  /*30c0*/  LEA R2, P0, R4, c[0x0][0x1f8], 0x1 ;  /* 0x00007e0004027a11 */ /* 0x000fc600078008ff */
[----:B------:R-:W-:Y:S01]  /*30d0*/  HMMA.16816.F32.BF16 R120, R8, R14, RZ ;  /* 0x0000000e0878723c */ /* 0x000fe200000418ff */
[----:B------:R-:W-:Y:S01]  /*30e0*/  LEA.HI.X R5, R4, c[0x0][0x1fc], R3, 0x1, P0 ;  /* 0x00007f0004057a11 */ /* 0x000fe200000f0c03 */
[----:B------:R-:W-:Y:S01]  /*30f0*/  SHFL.IDX PT, R6, R2, 0x2, 0x181f ;  /* 0x00581f0002067f89 */ /* 0x000fe200000e0000 */
[----:B------:R-:W-:-:S03]  /*3100*/  ISETP.LT.OR P0, PT, R24, 0x1, P1 ;  /* 0x000000011800780c */ /* 0x000fc60000f01670 */
[----:B------:R-:W-:Y:S02]  /*3110*/  SHFL.IDX PT, R3, R2, RZ, 0x181f ;  /* 0x00181fff02037589 */ /* 0x000fe400000e0000 */
[C---:B------:R-:W-:Y:S02]  /*3120*/  HMMA.16816.F32.BF16 R108, R8.reuse, R20, RZ ;  /* 0x00000014086c723c */ /* 0x040fe400000418ff */
[----:B------:R-:W1:Y:S04]  /*3130*/  SHFL.IDX PT, R4, R2, 0x1, 0x181f ;  /* 0x00381f0002047f89 */ /* 0x000e6800000e0000 */
[----:B------:R-:W-:Y:S01]  /*3140*/  SHFL.IDX PT, R7, R5, RZ, 0x181f ;  /* 0x00181fff05077589 */ /* 0x000fe200000e0000 */
[C---:B------:R-:W-:Y:S01]  /*3150*/  SHF.L.U64.HI R20, R205.reuse, 0x1, R132 ;  /* 0x00000001cd147819 */ /* 0x040fe20000010284 */
[C---:B------:R-:W-:Y:S02]  /*3160*/  HMMA.16816.F32.BF16 R124, R8.reuse, R22, RZ ;  /* 0x00000016087c723c */ /* 0x040fe400000418ff */
[----:B------:R-:W2:Y:S04]  /*3170*/  LDSM.16.M88.4 R12, [R197+0x2000] ;  /* 0x00200000c50c783b */ /* 0x000ea80000000200 */
[----:B------:R-:W-:Y:S01]  /*3180*/  SHFL.IDX PT, R18, R2, 0x3, 0x181f ;  /* 0x00781f0002127f89 */ /* 0x000fe200000e0000 */
[----:B------:R-:W-:Y:S01]  /*3190*/  IMAD.SHL.U32 R23, R205, 0x2, RZ ;  /* 0x00000002cd177824 */ /* 0x000fe200078e00ff */
[C---:B------:R-:W-:Y:S02]  /*31a0*/  HMMA.16816.F32.BF16 R100, R8.reuse, R28, RZ ;  /* 0x0000001c0864723c */ /* 0x040fe400000418ff */
[----:B------:R-:W-:Y:S04]  /*31b0*/  SHFL.IDX PT, R22, R5, 0x3, 0x181f ;  /* 0x00781f0005167f89 */ /* 0x000fe800000e0000 */
[----:B------:R1:W-:Y:S02]  /*31c0*/  SHFL.IDX PT, R19, R2, 0x4, 0x181f ;  /* 0x00981f0002137f89 */ /* 0x0003e400000e0000 */
[C---:B------:R-:W-:Y:S02]  /*31d0*/  HMMA.16816.F32.BF16 R136, R8.reuse, R30, RZ ;  /* 0x0000001e0888723c */ /* 0x040fe400000418ff */
[----:B------:R-:W-:Y:S04]  /*31e0*/  LDSM.16.M88.4 R28, [R0+0x2000] ;  /* 0x00200000001c783b */ /* 0x000fe80000000200 */
[----:B------:R-:W-:Y:S02]  /*31f0*/  SHFL.IDX PT, R21, R5, 0x4, 0x181f ;  /* 0x00981f0005157f89 */ /* 0x000fe400000e0000 */
[C---:B------:R-:W-:Y:S08]  /*3200*/  HMMA.16816.F32.BF16 R88, R8.reuse, R32, RZ ;  /* 0x000000200858723c */ /* 0x040ff000000418ff */
[----:B------:R-:W-:Y:S01]  /*3210*/  HMMA.16816.F32.BF16 R84, R8, R34, RZ ;  /* 0x000000220854723c */ /* 0x000fe200000418ff */
[----:B------:R-:W3:Y:S04]  /*3220*/  SHFL.IDX PT, R11, R5, 0x1, 0x181f ;  /* 0x00381f00050b7f89 */ /* 0x000ee800000e0000 */
[----:B------:R-:W4:Y:S01]  /*3230*/  SHFL.IDX PT, R10, R5, 0x2, 0x181f ;  /* 0x00581f00050a7f89 */ /* 0x000f2200000e0000 */
[----:B-1----:R-:W-:-:S02]  /*3240*/  IADD3 R2, P5, R4, R23, RZ ;  /* 0x0000001704027210 */ /* 0x002fc40007fbe0ff */
[-C--:B------:R-:W-:Y:S01]  /*3250*/  IADD3 R8, P4, R3, R23.reuse, RZ ;  /* 0x0000001703087210 */ /* 0x080fe20007f9e0ff */
[C---:B--2---:R-:W-:Y:S04]  /*3260*/  HMMA.16816.F32.BF16 R32, R12.reuse, R40, R52 ;  /* 0x000000280c20723c */ /* 0x044fe80000041834 */
[--C-:B------:R-:W-:Y:S01]  /*3270*/  IMAD.X R9, R7, 0x1, R20.reuse, P4 ;  /* 0x0000000107097824 */ /* 0x100fe200020e0614 */
[----:B------:R-:W-:Y:S02]  /*3280*/  IADD3 R16, P4, R6, R23, RZ ;  /* 0x0000001706107210 */ /* 0x000fe40007f9e0ff */
[----:B------:R-:W1:Y:S01]  /*3290*/  LDSM.16.M88.4 R4, [R197] ;  /* 0x00000000c504783b */ /* 0x000e620000000200 */
[----:B------:R-:W-:Y:S03]  /*32a0*/  HMMA.16816.F32.BF16 R164, R12, R36, R56 ;  /* 0x000000240ca4723c */ /* 0x000fe60000041838 */
[----:B------:R-:W-:Y:S01]  /*32b0*/  @!PT LDS RZ, [RZ] ;  /* 0x00000000fffff984 */ /* 0x000fe20000000800 */
[----:B------:R-:W-:Y:S01]  /*32c0*/  @!PT LDS RZ, [RZ] ;  /* 0x00000000fffff984 */ /* 0x000fe20000000800 */
[----:B------:R-:W-:Y:S01]  /*32d0*/  @!PT LDS RZ, [RZ] ;  /* 0x00000000fffff984 */ /* 0x000fe20000000800 */
[----:B------:R2:W-:Y:S01]  /*32e0*/  LDGSTS.E.BYPASS.LTC128B.128 [R200+0x100], [R8.64], !P0 ;  /* 0x0010000008c87fae */ /* 0x0005e2000c101d46 */
[----:B---3--:R-:W-:Y:S01]  /*32f0*/  IMAD.X R3, R11, 0x1, R20, P5 ;  /* 0x000000010b037824 */ /* 0x008fe200028e0614 */
[----:B------:R-:W-:-:S03]  /*3300*/  ISETP.LT.OR P5, PT, R24, 0x21, P1 ;  /* 0x000000211800780c */ /* 0x000fc60000fa1670 */
[C---:B------:R-:W-:Y:S01]  /*3310*/  HMMA.16816.F32.BF16 R168, R12.reuse, R28, R60 ;  /* 0x0000001c0ca8723c */ /* 0x040fe2000004183c */
[--C-:B----4-:R-:W-:Y:S01]  /*3320*/  IMAD.X R17, R10, 0x1, R20.reuse, P4 ;  /* 0x000000010a117824 */ /* 0x110fe200020e0614 */
[-C--:B------:R-:W-:Y:S01]  /*3330*/  IADD3 R10, P0, R18, R23.reuse, RZ ;  /* 0x00000017120a7210 */ /* 0x080fe20007f1e0ff */
[----:B------:R3:W-:Y:S01]  /*3340*/  LDGSTS.E.BYPASS.LTC128B.128 [R200+0x900], [R2.64], !P6 ;  /* 0x0090000002c87fae */ /* 0x0007e2000f101d46 */
[C---:B------:R-:W-:Y:S02]  /*3350*/  ISETP.LT.OR P4, PT, R24.reuse, 0x31, P1 ;  /* 0x000000311800780c */ /* 0x040fe40000f81670 */
[----:B------:R-:W-:Y:S01]  /*3360*/  ISETP.LT.OR P1, PT, R24, 0x41, P1 ;  /* 0x000000411800780c */ /* 0x000fe20000f21670 */
[----:B------:R-:W-:Y:S01]  /*3370*/  IMAD.X R11, R22, 0x1, R20, P0 ;  /* 0x00000001160b7824 */ /* 0x000fe200000e0614 */
[C---:B------:R-:W-:Y:S02]  /*3380*/  HMMA.16816.F32.BF16 R80, R12.reuse, R68, R44 ;  /* 0x000000440c50723c */ /* 0x040fe4000004182c */
[----:B------:R4:W-:Y:S06]  /*3390*/  LDGSTS.E.BYPASS.LTC128B.128 [R200+0x1100], [R16.64], !P5 ;  /* 0x0110000010c87fae */ /* 0x0009ec000e901d46 */
[----:B------:R-:W-:Y:S01]  /*33a0*/  HMMA.16816.F32.BF16 R76, R12, R64, R48 ;  /* 0x000000400c4c723c */ /* 0x000fe20000041830 */
[----:B------:R5:W-:Y:S01]  /*33b0*/  LDGSTS.E.BYPASS.LTC128B.128 [R200+0x1900], [R10.64], !P4 ;  /* 0x019000000ac87fae */ /* 0x000be2000e101d46 */
[----:B--2---:R-:W-:-:S05]  /*33c0*/  IADD3 R8, P0, R19, R23, RZ ;  /* 0x0000001713087210 */ /* 0x004fca0007f1e0ff */
[----:B------:R-:W-:Y:S01]  /*33d0*/  IMAD.X R9, R21, 0x1, R20, P0 ;  /* 0x0000000115097824 */ /* 0x000fe200000e0614 */
[----:B------:R-:W-:Y:S01]  /*33e0*/  HMMA.16816.F32.BF16 R72, R12, R70, R72 ;  /* 0x000000460c48723c */ /* 0x000fe20000041848 */
[----:B------:R-:W-:-:S03]  /*33f0*/  ISETP.GT.AND P0, PT, R172, 0x4f, PT ;  /* 0x0000004fac00780c */ /* 0x000fc60003f04270 */
[----:B------:R5:W-:Y:S01]  /*3400*/  LDGSTS.E.BYPASS.LTC128B.128 [R200+0x2100], [R8.64], !P1 ;  /* 0x0210000008c87fae */ /* 0x000be2000c901d46 */
[----:B---3--:R-:W-:Y:S01]  /*3410*/  IMAD.MOV.U32 R2, RZ, RZ, 0x40 ;  /* 0x00000040ff027424 */ /* 0x008fe200078e00ff */
[----:B------:R-:W-:Y:S02]  /*3420*/  ISETP.GT.AND P1, PT, R175, R241, PT ;  /* 0x000000f1af00720c */ /* 0x000fe40003f24270 */
[----:B------:R-:W-:Y:S01]  /*3430*/  HMMA.16816.F32.BF16 R24, R12, R66, R92 ;  /* 0x000000420c18723c */ /* 0x000fe2000004185c */
[----:B------:R-:W0:Y:S01]  /*3440*/  LDGDEPBAR ;  /* 0x00000000000079af */ /* 0x000e220000000000 */
[----:B------:R-:W-:-:S03]  /*3450*/  SEL R2, R2, 0xffffffc0, !P2 ;  /* 0xffffffc002027807 */ /* 0x000fc60005000000 */
[----:B----4-:R-:W-:Y:S02]  /*3460*/  LDSM.16.M88.4 R16, [R195+0x2000] ;  /* 0x00200000c310783b */ /* 0x010fe40000000200 */
[----:B------:R-:W-:Y:S01]  /*3470*/  IMAD.IADD R3, R188, 0x1, R2 ;  /* 0x00000001bc037824 */ /* 0x000fe200078e0202 */
[----:B------:R-:W-:Y:S01]  /*3480*/  HMMA.16816.F32.BF16 R156, R12, R42, R96 ;  /* 0x0000002a0c9c723c */ /* 0x000fe20000041860 */
[----:B------:R-:W-:-:S03]  /*3490*/  IMAD.IADD R189, R2, 0x1, R0 ;  /* 0x0000000102bd7824 */ /* 0x000fc600078e0200 */
[----:B------:R-:W-:Y:S04]  /*34a0*/  LDSM.16.M88.4 R56, [R3+0x800] ;  /* 0x000800000338783b */ /* 0x000fe80000000200 */
[----:B------:R-:W2:Y:S01]  /*34b0*/  LDSM.16.M88.4 R52, [R3+0x1000] ;  /* 0x001000000334783b */ /* 0x000ea20000000200 */
[C---:B------:R-:W-:Y:S03]  /*34c0*/  HMMA.16816.F32.BF16 R152, R12.reuse, R38, R104 ;  /* 0x000000260c98723c */ /* 0x040fe60000041868 */
[----:B------:R-:W3:Y:S04]  /*34d0*/  LDSM.16.M88.4 R60, [R3] ;  /* 0x00000000033c783b */ /* 0x000ee80000000200 */
[----:B------:R-:W-:Y:S01]  /*34e0*/  LDSM.16.M88.4 R48, [R3+0x1800] ;  /* 0x001800000330783b */ /* 0x000fe20000000200 */
[----:B------:R-:W-:Y:S03]  /*34f0*/  HMMA.16816.F32.BF16 R112, R12, R30, R112 ;  /* 0x0000001e0c70723c */ /* 0x000fe60000041870 */
[----:B------:R-:W4:Y:S04]  /*3500*/  LDSM.16.M88.4 R12, [R195] ;  /* 0x00000000c30c783b */ /* 0x000f280000000200 */
[----:B------:R-:W2:Y:S01]  /*3510*/  LDSM.16.M88.4 R44, [R3+0x2000] ;  /* 0x00200000032c783b */ /* 0x000ea20000000200 */
[C---:B-1----:R-:W-:Y:S03]  /*3520*/  HMMA.16816.F32.BF16 R116, R4.reuse, R68, R116 ;  /* 0x000000440474723c */ /* 0x042fe60000041874 */
[----:B-----5:R-:W-:Y:S05]  /*3530*/  LDSM.16.M88.4 R8, [R196] ;  /* 0x00000000c408783b */ /* 0x020fea0000000200 */
[C---:B------:R-:W-:Y:S08]  /*3540*/  HMMA.16816.F32.BF16 R140, R4.reuse, R64, R140 ;  /* 0x00000040048c723c */ /* 0x040ff0000004188c */
        /* <DEDUP_REMOVED lines=8> */
[C---:B------:R-:W-:Y:S08]  /*35d0*/  HMMA.16816.F32.BF16 R160, R4.reuse, R28, R88 ;  /* 0x0000001c04a0723c */ /* 0x040ff00000041858 */
[----:B------:R-:W-:Y:S01]  /*35e0*/  HMMA.16816.F32.BF16 R132, R4, R30, R84 ;  /* 0x0000001e0484723c */ /* 0x000fe20000041854 */
[----:B------:R-:W1:Y:S04]  /*35f0*/  LDSM.16.M88.4 R4, [R196+0x2000] ;  /* 0x00200000c404783b */ /* 0x000e680000000200 */
[----:B------:R-:W5:Y:S03]  /*3600*/  LDSM.16.M88.4 R28, [R189+0x1800] ;  /* 0x00180000bd1c783b */ /* 0x000f660000000200 */
[C---:B--2---:R-:W-:Y:S01]  /*3610*/  HMMA.16816.F32.BF16 R108, R16.reuse, R52, R32 ;  /* 0x00000034106c723c */ /* 0x044fe20000041820 */
[----:B------:R-:W2:Y:S07]  /*3620*/  LDSM.16.M88.4 R32, [R189+0x1000] ;  /* 0x00100000bd20783b */ /* 0x000eae0000000200 */
[----:B------:R-:W-:Y:S01]  /*3630*/  HMMA.16816.F32.BF16 R92, R16, R58, R24 ;  /* 0x0000003a105c723c */ /* 0x000fe20000041818 */
[----:B------:R-:W1:Y:S01]  /*3640*/  LDSM.16.M88.4 R24, [R189+0x2000] ;  /* 0x00200000bd18783b */ /* 0x000e620000000200 */
[----:B------:R-:W-:-:S06]  /*3650*/  DEPBAR.LE SB0, 0x0 ;  /* 0x000080000000791a */ /* 0x000fcc0000000000 */
[C---:B---3--:R-:W-:Y:S08]  /*3660*/  HMMA.16816.F32.BF16 R96, R16.reuse, R62, R72 ;  /* 0x0000003e1060723c */ /* 0x048ff00000041848 */
[----:B------:R-:W-:Y:S08]  /*3670*/  HMMA.16816.F32.BF16 R120, R16, R56, R76 ;  /* 0x000000381078723c */ /* 0x000ff0000004184c */
[----:B----4-:R-:W-:Y:S08]  /*3680*/  HMMA.16816.F32.BF16 R72, R12, R62, R68 ;  /* 0x0000003e0c48723c */ /* 0x010ff00000041844 */
[-C--:B------:R-:W-:Y:S08]  /*3690*/  HMMA.16816.F32.BF16 R128, R16, R60.reuse, R80 ;  /* 0x0000003c1080723c */ /* 0x080ff00000041850 */
[C---:B------:R-:W-:Y:S08]  /*36a0*/  HMMA.16816.F32.BF16 R76, R12.reuse, R60, R116 ;  /* 0x0000003c0c4c723c */ /* 0x040ff00000041874 */
[C---:B------:R-:W-:Y:S08]  /*36b0*/  HMMA.16816.F32.BF16 R68, R12.reuse, R56, R140 ;  /* 0x000000380c44723c */ /* 0x040ff0000004188c */
[----:B------:R-:W-:Y:S08]  /*36c0*/  HMMA.16816.F32.BF16 R64, R12, R58, R64 ;  /* 0x0000003a0c40723c */ /* 0x000ff00000041840 */
[----:B------:R-:W-:Y:S08]  /*36d0*/  HMMA.16816.F32.BF16 R88, R16, R54, R156 ;  /* 0x000000361058723c */ /* 0x000ff0000004189c */
[C---:B------:R-:W-:Y:S08]  /*36e0*/  HMMA.16816.F32.BF16 R60, R12.reuse, R52, R144 ;  /* 0x000000340c3c723c */ /* 0x040ff00000041890 */
[----:B------:R-:W-:Y:S08]  /*36f0*/  HMMA.16816.F32.BF16 R56, R12, R54, R124 ;  /* 0x000000360c38723c */ /* 0x000ff0000004187c */
[C---:B------:R-:W-:Y:S08]  /*3700*/  HMMA.16816.F32.BF16 R104, R16.reuse, R48, R164 ;  /* 0x000000301068723c */ /* 0x040ff000000418a4 */
[----:B------:R-:W-:Y:S08]  /*3710*/  HMMA.16816.F32.BF16 R84, R16, R50, R152 ;  /* 0x000000321054723c */ /* 0x000ff00000041898 */
[----:B------:R-:W-:Y:S08]  /*3720*/  HMMA.16816.F32.BF16 R52, R12, R48, R148 ;  /* 0x000000300c34723c */ /* 0x000ff00000041894 */
[C---:B------:R-:W-:Y:S08]  /*3730*/  HMMA.16816.F32.BF16 R100, R16.reuse, R44, R168 ;  /* 0x0000002c1064723c */ /* 0x040ff000000418a8 */
[----:B------:R-:W-:Y:S08]  /*3740*/  HMMA.16816.F32.BF16 R80, R16, R46, R112 ;  /* 0x0000002e1050723c */ /* 0x000ff00000041870 */
[C---:B------:R-:W-:Y:S08]  /*3750*/  HMMA.16816.F32.BF16 R48, R12.reuse, R50, R136 ;  /* 0x000000320c30723c */ /* 0x040ff00000041888 */
[C---:B------:R-:W-:Y:S08]  /*3760*/  HMMA.16816.F32.BF16 R16, R12.reuse, R44, R160 ;  /* 0x0000002c0c10723c */ /* 0x040ff000000418a0 */
[----:B------:R-:W-:Y:S08]  /*3770*/  HMMA.16816.F32.BF16 R12, R12, R46, R132 ;  /* 0x0000002e0c0c723c */ /* 0x000ff00000041884 */
[C---:B-1----:R-:W-:Y:S08]  /*3780*/  HMMA.16816.F32.BF16 R112, R4.reuse, R42, R96 ;  /* 0x0000002a0470723c */ /* 0x042ff00000041860 */
[C---:B-----5:R-:W-:Y:S08]  /*3790*/  HMMA.16816.F32.BF16 R132, R4.reuse, R28, R104 ;  /* 0x0000001c0484723c */ /* 0x060ff00000041868 */
[----:B------:R-:W-:Y:S08]  /*37a0*/  HMMA.16816.F32.BF16 R96, R4, R30, R84 ;  /* 0x0000001e0460723c */ /* 0x000ff00000041854 */
[C---:B------:R-:W-:Y:S08]  /*37b0*/  HMMA.16816.F32.BF16 R52, R8.reuse, R28, R52 ;  /* 0x0000001c0834723c */ /* 0x040ff00000041834 */
[----:B------:R-:W-:Y:S08]  /*37c0*/  HMMA.16816.F32.BF16 R48, R8, R30, R48 ;  /* 0x0000001e0830723c */ /* 0x000ff00000041830 */
[C---:B--2---:R-:W-:Y:S08]  /*37d0*/  HMMA.16816.F32.BF16 R124, R4.reuse, R32, R108 ;  /* 0x00000020047c723c */ /* 0x044ff0000004186c */
[C---:B------:R-:W-:Y:S08]  /*37e0*/  HMMA.16816.F32.BF16 R100, R4.reuse, R24, R100 ;  /* 0x000000180464723c */ /* 0x040ff00000041864 */
[----:B------:R-:W-:Y:S08]  /*37f0*/  HMMA.16816.F32.BF16 R44, R4, R26, R80 ;  /* 0x0000001a042c723c */ /* 0x000ff00000041850 */
[----:B------:R-:W-:Y:S08]  /*3800*/  HMMA.16816.F32.BF16 R28, R8, R24, R16 ;  /* 0x00000018081c723c */ /* 0x000ff00000041810 */
        /* <DEDUP_REMOVED lines=12> */
[----:B------:R-:W-:Y:S01]  /*38d0*/  @!UPT UIADD3 URZ, URZ, URZ, URZ ;  /* 0x0000003f3f3ff290 */ /* 0x000fe2000fffe03f */
[----:B------:R-:W-:Y:S11]  /*38e0*/  @!P1 BRA `(.L_x_1985) ;  /* 0x000003d000009947 */ /* 0x000ff60003800000 */
[----:B------:R-:W-:Y:S01]  /*38f0*/  IADD3 R2, R172, R174, R243 ;  /* 0x000000aeac027210 */ /* 0x000fe20007ffe0f3 */
        /* <DEDUP_REMOVED lines=27> */
.L_x_2080:
        /* <DEDUP_REMOVED lines=24> */
.L_x_2081:
        /* <DEDUP_REMOVED lines=9> */
.L_x_1985:
[----:B------:R-:W-:Y:S05]  /*3cc0*/  BSYNC B0 ;  /* 0x0000000000007941 */ /* 0x000fea0003800000 */
.L_x_1984:
[----:B------:R-:W2:Y:S04]  /*3cd0*/  LDL R0, [R1+0x38] ;  /* 0x0000380001007983 */ /* 0x000ea80000100800 */
        /* <DEDUP_REMOVED lines=8> */
[C---:B------:R-:W-:Y:S02]  /*3d60*/  ISETP.GT.AND P4, PT, R0.reuse, 0x8, PT ;  /* 0x000000080000780c */ /* 0x040fe40003f84270 */
        /* <DEDUP_REMOVED lines=70> */
[----:B-1----:R-:W-:-:S02]  /*41d0*/  FMNMX.FTZ R2, R14, R16, !PT ;  /* 0x000000100e027209 */ /* 0x002fc40007810000 */
        /* <DEDUP_REMOVED lines=99> */
[----:B------:R1:W2:Y:S02]  /*4810*/  SHFL.BFLY PT, R2, R0, 0x2, 0x1f ;  /* 0x0c401f0000027f89 */ /* 0x0002a400000e0000 */
.L_x_2082:
        /* <DEDUP_REMOVED lines=15> */
.L_x_2083:
[C---:B------:R-:W-:Y:S01]  /*4910*/  FMUL.FTZ R0, R113.reuse, c[0x0][0x2d0] ;  /* 0x0000b40071007a20 */ /* 0x040fe20000410000 */
[----:B------:R-:W-:Y:S01]  /*4920*/  FSETP.NEU.FTZ.AND P1, PT, R113, -INF , PT ;  /* 0xff8000007100780b */ /* 0x000fe20003f3d000 */
[----:B------:R-:W-:Y:S01]  /*4930*/  FMUL.FTZ R3, R112, c[0x0][0x2d0] ;  /* 0x0000b40070037a20 */ /* 0x000fe20000410000 */
[----:B------:R-:W-:Y:S01]  /*4940*/  WARPSYNC 0xffffffff ;  /* 0xffffffff00007948 */ /* 0x000fe20003800000 */
[----:B------:R-:W1:Y:S01]  /*4950*/  LDSM.16.MT88.4 R20, [R190] ;  /* 0x00000000be14783b */ /* 0x000e620000004200 */
[----:B------:R-:W-:Y:S01]  /*4960*/  FSEL R8, R0, RZ, P1 ;  /* 0x000000ff00087208 */ /* 0x000fe20000800000 */
[----:B------:R-:W-:Y:S01]  /*4970*/  FMUL.FTZ R2, R111, c[0x0][0x2d0] ;  /* 0x0000b4006f027a20 */ /* 0x000fe20000410000 */
[----:B------:R-:W-:Y:S01]  /*4980*/  FSETP.NEU.FTZ.AND P1, PT, R112, -INF , PT ;  /* 0xff8000007000780b */ /* 0x000fe20003f3d000 */
[----:B------:R-:W2:Y:S01]  /*4990*/  LDSM.16.MT88.4 R24, [R193] ;  /* 0x00000000c118783b */ /* 0x000ea20000004200 */
[----:B---34-:R-:W-:Y:S01]  /*49a0*/  FMNMX.FTZ R9, R80, R9, !PT ;  /* 0x0000000950097209 */ /* 0x018fe20007810000 */
[----:B------:R-:W-:Y:S01]  /*49b0*/  FFMA.FTZ R0, R10, c[0x0][0x2d0], -R8 ;  /* 0x0000b4000a007a23 */ /* 0x000fe20000010808 */
[----:B------:R-:W-:Y:S01]  /*49c0*/  FSEL R3, R3, RZ, P1 ;  /* 0x000000ff03037208 */ /* 0x000fe20000800000 */
[----:B------:R-:W3:Y:S01]  /*49d0*/  LDSM.16.MT88.4 R28, [R191] ;  /* 0x00000000bf1c783b */ /* 0x000ee20000004200 */
[----:B------:R-:W-:Y:S01]  /*49e0*/  FSETP.NEU.FTZ.AND P1, PT, R111, -INF , PT ;  /* 0xff8000006f00780b */ /* 0x000fe20003f3d000 */
[----:B------:R4:W-:Y:S02]  /*49f0*/  MUFU.EX2 R186, R0 ;  /* 0x0000000000ba7308 */ /* 0x0009e40000000800 */
[----:B------:R-:W5:Y:S01]  /*4a00*/  LDSM.16.MT88.4 R44, [R192] ;  /* 0x00000000c02c783b */ /* 0x000f620000004200 */
[----:B------:R-:W-:-:S02]  /*4a10*/  FSEL R2, R2, RZ, P1 ;  /* 0x000000ff02027208 */ /* 0x000fc40000800000 */
[----:B------:R-:W-:Y:S01]  /*4a20*/  FSETP.NEU.FTZ.AND P1, PT, R9, -INF , PT ;  /* 0xff8000000900780b */ /* 0x000fe20003f3d000 */
[----:B------:R-:W-:Y:S02]  /*4a30*/  LDSM.16.MT88.4 R64, [R190+0x800] ;  /* 0x00080000be40783b */ /* 0x000fe40000004200 */
[----:B------:R-:W-:Y:S02]  /*4a40*/  FFMA.FTZ R10, R83, c[0x0][0x2d0], -R2 ;  /* 0x0000b400530a7a23 */ /* 0x000fe40000010802 */
[----:B------:R-:W1:Y:S02]  /*4a50*/  LDSM.16.MT88.4 R60, [R193+0x800] ;  /* 0x00080000c13c783b */ /* 0x000e640000004200 */
[----:B------:R-:W-:Y:S02]  /*4a60*/  MUFU.EX2 R219, R10 ;  /* 0x0000000a00db7308 */ /* 0x000fe40000000800 */
[----:B------:R-:W1:Y:S01]  /*4a70*/  LDSM.16.MT88.4 R72, [R191+0x800] ;  /* 0x00080000bf48783b */ /* 0x000e620000004200 */
[----:B----4-:R-:W-:-:S03]  /*4a80*/  FFMA.FTZ R0, R11, c[0x0][0x2d0], -R8 ;  /* 0x0000b4000b007a23 */ /* 0x010fc60000010808 */
[----:B------:R-:W4:Y:S02]  /*4a90*/  LDSM.16.MT88.4 R76, [R192+0x800] ;  /* 0x00080000c04c783b */ /* 0x000f240000004200 */
[----:B------:R2:W2:Y:S02]  /*4aa0*/  MUFU.EX2 R185, R0 ;  /* 0x0000000000b97308 */ /* 0x0004a40000000800 */
[----:B--2---:R-:W-:Y:S01]  /*4ab0*/  FFMA.FTZ R0, R12, c[0x0][0x2d0], -R8 ;  /* 0x0000b4000c007a23 */ /* 0x004fe20000010808 */
[----:B------:R-:W-:-:S05]  /*4ac0*/  F2FP.BF16.PACK_AB R4, R185, R186 ;  /* 0x000000bab904723e */ /* 0x000fca00000010ff */
[----:B------:R2:W-:Y:S02]  /*4ad0*/  MUFU.EX2 R220, R0 ;  /* 0x0000000000dc7308 */ /* 0x0005e40000000800 */
[----:B--2---:R-:W-:-:S06]  /*4ae0*/  FFMA.FTZ R0, R13, c[0x0][0x2d0], -R8 ;  /* 0x0000b4000d007a23 */ /* 0x004fcc0000010808 */
[----:B------:R2:W1:Y:S02]  /*4af0*/  MUFU.EX2 R221, R0 ;  /* 0x0000000000dd7308 */ /* 0x0004640000000800 */
[----:B--2---:R-:W-:Y:S01]  /*4b00*/  FFMA.FTZ R0, R15, c[0x0][0x2d0], -R8 ;  /* 0x0000b4000f007a23 */ /* 0x004fe20000010808 */
[----:B-1----:R-:W-:-:S05]  /*4b10*/  F2FP.BF16.PACK_AB R6, R221, R220 ;  /* 0x000000dcdd06723e */ /* 0x002fca00000010ff */
[----:B------:R1:W-:Y:S02]  /*4b20*/  MUFU.EX2 R228, R0 ;  /* 0x0000000000e47308 */ /* 0x0003e40000000800 */
[----:B-1----:R-:W-:-:S06]  /*4b30*/  FFMA.FTZ R0, R14, c[0x0][0x2d0], -R3 ;  /* 0x0000b4000e007a23 */ /* 0x002fcc0000010803 */
        /* <DEDUP_REMOVED lines=16> */
[C---:B---3--:R-:W-:Y:S08]  /*4c40*/  HMMA.16816.F32.BF16 R56, R4.reuse, R28, RZ ;  /* 0x0000001c0438723c */ /* 0x048ff000000418ff */
[----:B-----5:R-:W-:Y:S01]  /*4c50*/  HMMA.16816.F32.BF16 R52, R4, R44, RZ ;  /* 0x0000002c0434723c */ /* 0x020fe200000418ff */
[----:B-1----:R-:W-:-:S07]  /*4c60*/  FFMA.FTZ R0, R33, c[0x0][0x2d0], -R8 ;  /* 0x0000b40021007a23 */ /* 0x002fce0000010808 */
[C---:B------:R-:W-:Y:S01]  /*4c70*/  HMMA.16816.F32.BF16 R40, R4.reuse, R22, RZ ;  /* 0x000000160428723c */ /* 0x040fe200000418ff */
[----:B------:R1:W2:Y:S07]  /*4c80*/  MUFU.EX2 R229, R0 ;  /* 0x0000000000e57308 */ /* 0x0002ae0000000800 */
[----:B------:R-:W-:Y:S01]  /*4c90*/  HMMA.16816.F32.BF16 R16, R4, R46, RZ ;  /* 0x0000002e0410723c */ /* 0x000fe200000418ff */
[----:B-1----:R-:W-:Y:S01]  /*4ca0*/  FFMA.FTZ R0, R34, c[0x0][0x2d0], -R3 ;  /* 0x0000b40022007a23 */ /* 0x002fe20000010803 */
[----:B--2---:R-:W-:-:S03]  /*4cb0*/  F2FP.BF16.PACK_AB R14, R229, R227 ;  /* 0x000000e3e50e723e */ /* 0x004fc600000010ff */
[----:B------:R1:W-:Y:S02]  /*4cc0*/  MUFU.EX2 R222, R0 ;  /* 0x0000000000de7308 */ /* 0x0003e40000000800 */
[--C-:B-1----:R-:W-:Y:S02]  /*4cd0*/  FFMA.FTZ R0, R35, c[0x0][0x2d0], -R3.reuse ;  /* 0x0000b40023007a23 */ /* 0x102fe40000010803 */
[----:B------:R-:W-:Y:S04]  /*4ce0*/  HMMA.16816.F32.BF16 R32, R4, R30, RZ ;  /* 0x0000001e0420723c */ /* 0x000fe800000418ff */
[----:B------:R1:W2:Y:S02]  /*4cf0*/  MUFU.EX2 R223, R0 ;  /* 0x0000000000df7308 */ /* 0x0002a40000000800 */
[----:B-1----:R-:W-:Y:S01]  /*4d00*/  FFMA.FTZ R0, R36, c[0x0][0x2d0], -R3 ;  /* 0x0000b40024007a23 */ /* 0x002fe20000010803 */
[----:B--2---:R-:W-:-:S05]  /*4d10*/  F2FP.BF16.PACK_AB R13, R223, R222 ;  /* 0x000000dedf0d723e */ /* 0x004fca00000010ff */
[----:B------:R1:W-:Y:S02]  /*4d20*/  MUFU.EX2 R224, R0 ;  /* 0x0000000000e07308 */ /* 0x0003e40000000800 */
[----:B-1----:R-:W-:-:S06]  /*4d30*/  FFMA.FTZ R0, R37, c[0x0][0x2d0], -R3 ;  /* 0x0000b40025007a23 */ /* 0x002fcc0000010803 */
[----:B------:R1:W2:Y:S02]  /*4d40*/  MUFU.EX2 R226, R0 ;  /* 0x0000000000e27308 */ /* 0x0002a40000000800 */
[--C-:B-1----:R-:W-:Y:S01]  /*4d50*/  FFMA.FTZ R0, R38, c[0x0][0x2d0], -R2.reuse ;  /* 0x0000b40026007a23 */ /* 0x102fe20000010802 */
[----:B--2---:R-:W-:Y:S01]  /*4d60*/  F2FP.BF16.PACK_AB R15, R226, R224 ;  /* 0x000000e0e20f723e */ /* 0x004fe200000010ff */
[----:B------:R-:W-:Y:S04]  /*4d70*/  HMMA.16816.F32.BF16 R36, R4, R26, RZ ;  /* 0x0000001a0424723c */ /* 0x000fe800000418ff */
[----:B------:R1:W-:Y:S03]  /*4d80*/  MUFU.EX2 R203, R0 ;  /* 0x0000000000cb7308 */ /* 0x0003e60000000800 */
[--C-:B------:R-:W-:Y:S01]  /*4d90*/  FFMA.FTZ R4, R84, c[0x0][0x2d0], -R2.reuse ;  /* 0x0000b40054047a23 */ /* 0x100fe20000010802 */
[C---:B------:R-:W-:Y:S04]  /*4da0*/  HMMA.16816.F32.BF16 R132, R12.reuse, R60, R68 ;  /* 0x0000003c0c84723c */ /* 0x040fe80000041844 */
[----:B------:R2:W-:Y:S04]  /*4db0*/  MUFU.EX2 R217, R4 ;  /* 0x0000000400d97308 */ /* 0x0005e80000000800 */
[----:B------:R-:W-:Y:S01]  /*4dc0*/  HMMA.16816.F32.BF16 R128, R12, R66, R40 ;  /* 0x000000420c80723c */ /* 0x000fe20000041828 */
[----:B-1----:R-:W-:-:S04]  /*4dd0*/  FFMA.FTZ R0, R81, c[0x0][0x2d0], -R2 ;  /* 0x0000b40051007a23 */ /* 0x002fc80000010802 */
[----:B------:R1:W-:Y:S03]  /*4de0*/  MUFU.EX2 R187, R0 ;  /* 0x0000000000bb7308 */ /* 0x0003e60000000800 */
[----:B------:R-:W-:Y:S01]  /*4df0*/  HMMA.16816.F32.BF16 R144, R12, R62, R36 ;  /* 0x0000003e0c90723c */ /* 0x000fe20000041824 */
[----:B--2---:R-:W-:-:S04]  /*4e00*/  FFMA.FTZ R4, R85, c[0x0][0x2d0], -R2 ;  /* 0x0000b40055047a23 */ /* 0x004fc80000010802 */
[----:B------:R-:W-:Y:S03]  /*4e10*/  MUFU.EX2 R218, R4 ;  /* 0x0000000400da7308 */ /* 0x000fe60000000800 */
[----:B------:R-:W-:Y:S01]  /*4e20*/  HMMA.16816.F32.BF16 R68, R12, R72, R56 ;  /* 0x000000480c44723c */ /* 0x000fe20000041838 */
[----:B-1----:R-:W-:-:S07]  /*4e30*/  FFMA.FTZ R0, R82, c[0x0][0x2d0], -R2 ;  /* 0x0000b40052007a23 */ /* 0x002fce0000010802 */
[C---:B------:R-:W-:Y:S01]  /*4e40*/  HMMA.16816.F32.BF16 R96, R12.reuse, R74, R32 ;  /* 0x0000004a0c60723c */ /* 0x040fe20000041820 */
[----:B------:R1:W2:Y:S07]  /*4e50*/  MUFU.EX2 R202, R0 ;  /* 0x0000000000ca7308 */ /* 0x0002ae0000000800 */
[C---:B------:R-:W-:Y:S08]  /*4e60*/  HMMA.16816.F32.BF16 R120, R12.reuse, R64, R48 ;  /* 0x000000400c78723c */ /* 0x040ff00000041830 */
[----:B----4-:R-:W-:Y:S01]  /*4e70*/  HMMA.16816.F32.BF16 R100, R12, R76, R52 ;  /* 0x0000004c0c64723c */ /* 0x010fe20000041834 */
[----:B-1----:R-:W-:Y:S01]  /*4e80*/  FMUL.FTZ R0, R9, c[0x0][0x2d0] ;  /* 0x0000b40009007a20 */ /* 0x002fe20000410000 */
[----:B--2---:R-:W-:-:S04]  /*4e90*/  F2FP.BF16.PACK_AB R6, R219, R202 ;  /* 0x000000cadb06723e */ /* 0x004fc800000010ff */
[----:B------:R-:W-:Y:S02]  /*4ea0*/  FSEL R0, R0, RZ, P1 ;  /* 0x000000ff00007208 */ /* 0x000fe40000800000 */
[----:B------:R-:W-:Y:S03]  /*4eb0*/  HMMA.16816.F32.BF16 R56, R12, R78, R16 ;  /* 0x0000004e0c38723c */ /* 0x000fe60000041810 */
[--C-:B------:R-:W-:Y:S02]  /*4ec0*/  FFMA.FTZ R4, R88, c[0x0][0x2d0], -R0.reuse ;  /* 0x0000b40058047a23 */ /* 0x100fe40000010800 */
[--C-:B------:R-:W-:Y:S02]  /*4ed0*/  FFMA.FTZ R10, R92, c[0x0][0x2d0], -R0.reuse ;  /* 0x0000b4005c0a7a23 */ /* 0x100fe40000010800 */
[----:B------:R1:W-:Y:S08]  /*4ee0*/  MUFU.EX2 R180, R4 ;  /* 0x0000000400b47308 */ /* 0x0003f00000000800 */
[----:B------:R2:W-:Y:S01]  /*4ef0*/  MUFU.EX2 R182, R10 ;  /* 0x0000000a00b67308 */ /* 0x0005e20000000800 */
[----:B-1----:R-:W-:-:S07]  /*4f00*/  FFMA.FTZ R4, R89, c[0x0][0x2d0], -R0 ;  /* 0x0000b40059047a23 */ /* 0x002fce0000010800 */
[----:B------:R1:W3:Y:S01]  /*4f10*/  MUFU.EX2 R88, R4 ;  /* 0x0000000400587308 */ /* 0x0002e20000000800 */
[----:B--2---:R-:W-:-:S07]  /*4f20*/  FFMA.FTZ R10, R93, c[0x0][0x2d0], -R0 ;  /* 0x0000b4005d0a7a23 */ /* 0x004fce0000010800 */
[----:B------:R2:W-:Y:S01]  /*4f30*/  MUFU.EX2 R181, R10 ;  /* 0x0000000a00b57308 */ /* 0x0005e20000000800 */
[----:B-1----:R-:W-:Y:S01]  /*4f40*/  FFMA.FTZ R4, R90, c[0x0][0x2d0], -R0 ;  /* 0x0000b4005a047a23 */ /* 0x002fe20000010800 */
[----:B---3--:R-:W-:-:S06]  /*4f50*/  F2FP.BF16.PACK_AB R5, R88, R180 ;  /* 0x000000b45805723e */ /* 0x008fcc00000010ff */
[----:B------:R1:W-:Y:S01]  /*4f60*/  MUFU.EX2 R204, R4 ;  /* 0x0000000400cc7308 */ /* 0x0003e20000000800 */
[----:B--2---:R-:W-:-:S07]  /*4f70*/  FFMA.FTZ R10, R94, c[0x0][0x2d0], -R0 ;  /* 0x0000b4005e0a7a23 */ /* 0x004fce0000010800 */
[----:B------:R2:W-:Y:S01]  /*4f80*/  MUFU.EX2 R184, R10 ;  /* 0x0000000a00b87308 */ /* 0x0005e20000000800 */
[----:B-1----:R-:W-:-:S07]  /*4f90*/  FFMA.FTZ R4, R91, c[0x0][0x2d0], -R0 ;  /* 0x0000b4005b047a23 */ /* 0x002fce0000010800 */
[----:B------:R1:W3:Y:S01]  /*4fa0*/  MUFU.EX2 R198, R4 ;  /* 0x0000000400c67308 */ /* 0x0002e20000000800 */
[----:B--2---:R-:W-:Y:S02]  /*4fb0*/  FFMA.FTZ R10, R95, c[0x0][0x2d0], -R0 ;  /* 0x0000b4005f0a7a23 */ /* 0x004fe40000010800 */
[----:B------:R-:W-:Y:S05]  /*4fc0*/  LDSM.16.MT88.4 R92, [R191+0x2000] ;  /* 0x00200000bf5c783b */ /* 0x000fea0000004200 */
        /* <DEDUP_REMOVED lines=8> */
[----:B--2---:R-:W-:-:S07]  /*5050*/  FFMA.FTZ R10, R106, c[0x0][0x2d0], -R8 ;  /* 0x0000b4006a0a7a23 */ /* 0x004fce0000010808 */
[----:B------:R2:W-:Y:S01]  /*5060*/  MUFU.EX2 R177, R10 ;  /* 0x0000000a00b17308 */ /* 0x0005e20000000800 */
[----:B-1----:R-:W-:-:S07]  /*5070*/  F2FP.BF16.PACK_AB R4, R187, R203 ;  /* 0x000000cbbb04723e */ /* 0x002fce00000010ff */
[----:B------:R-:W-:Y:S01]  /*5080*/  HMMA.16816.F32.BF16 R40, R4, R20, RZ ;  /* 0x000000140428723c */ /* 0x000fe200000418ff */
[----:B--2---:R-:W-:-:S04]  /*5090*/  FFMA.FTZ R10, R105, c[0x0][0x2d0], -R8 ;  /* 0x0000b400690a7a23 */ /* 0x004fc80000010808 */
        /* <DEDUP_REMOVED lines=14> */
[----:B------:R1:W2:Y:S01]  /*5180*/  MUFU.EX2 R157, R10 ;  /* 0x0000000a009d7308 */ /* 0x0002a20000000800 */
[----:B---3--:R-:W-:Y:S02]  /*5190*/  F2FP.BF16.PACK_AB R6, R210, R212 ;  /* 0x000000d4d206723e */ /* 0x008fe400000010ff */
[----:B------:R-:W-:Y:S02]  /*51a0*/  F2FP.BF16.PACK_AB R5, R181, R182 ;  /* 0x000000b6b505723e */ /* 0x000fe400000010ff */
[----:B------:R-:W-:-:S07]  /*51b0*/  F2FP.BF16.PACK_AB R7, R183, R184 ;  /* 0x000000b8b707723e */ /* 0x000fce00000010ff */
[----:B------:R-:W-:Y:S01]  /*51c0*/  HMMA.16816.F32.BF16 R48, R4, R64, R40 ;  /* 0x000000400430723c */ /* 0x000fe20000041828 */
[----:B-1----:R-:W-:-:S04]  /*51d0*/  FFMA.FTZ R10, R110, c[0x0][0x2d0], -R3 ;  /* 0x0000b4006e0a7a23 */ /* 0x002fc80000010803 */
[----:B------:R1:W-:Y:S03]  /*51e0*/  MUFU.EX2 R173, R10 ;  /* 0x0000000a00ad7308 */ /* 0x0003e60000000800 */
[C---:B------:R-:W-:Y:S08]  /*51f0*/  HMMA.16816.F32.BF16 R44, R4.reuse, R60, R32 ;  /* 0x0000003c042c723c */ /* 0x040ff00000041820 */
[----:B------:R-:W-:Y:S01]  /*5200*/  HMMA.16816.F32.BF16 R64, R4, R66, R36 ;  /* 0x000000420440723c */ /* 0x000fe20000041824 */
[----:B-1----:R-:W-:-:S07]  /*5210*/  FFMA.FTZ R10, R109, c[0x0][0x2d0], -R3 ;  /* 0x0000b4006d0a7a23 */ /* 0x002fce0000010803 */
[C---:B------:R-:W-:Y:S01]  /*5220*/  HMMA.16816.F32.BF16 R32, R4.reuse, R74, R28 ;  /* 0x0000004a0420723c */ /* 0x040fe2000004181c */
[----:B------:R1:W3:Y:S07]  /*5230*/  MUFU.EX2 R174, R10 ;  /* 0x0000000a00ae7308 */ /* 0x0002ee0000000800 */
[C---:B------:R-:W-:Y:S01]  /*5240*/  HMMA.16816.F32.BF16 R40, R4.reuse, R72, R20 ;  /* 0x000000480428723c */ /* 0x040fe20000041814 */
[----:B------:R-:W4:Y:S07]  /*5250*/  LDSM.16.MT88.4 R20, [R190+0x1000] ;  /* 0x00100000be14783b */ /* 0x000f2e0000004200 */
[----:B------:R-:W-:Y:S01]  /*5260*/  HMMA.16816.F32.BF16 R52, R4, R76, R16 ;  /* 0x0000004c0434723c */ /* 0x000fe20000041810 */
[----:B------:R-:W5:Y:S01]  /*5270*/  LDSM.16.MT88.4 R16, [R193+0x1000] ;  /* 0x00100000c110783b */ /* 0x000f620000004200 */
[----:B-1----:R-:W-:-:S04]  /*5280*/  FFMA.FTZ R10, R118, c[0x0][0x2d0], -R2 ;  /* 0x0000b400760a7a23 */ /* 0x002fc80000010802 */
[----:B------:R1:W-:Y:S02]  /*5290*/  MUFU.EX2 R114, R10 ;  /* 0x0000000a00727308 */ /* 0x0003e40000000800 */
[C---:B------:R-:W-:Y:S01]  /*52a0*/  HMMA.16816.F32.BF16 R36, R4.reuse, R62, R12 ;  /* 0x0000003e0424723c */ /* 0x040fe2000004180c */
[----:B------:R-:W4:Y:S07]  /*52b0*/  LDSM.16.MT88.4 R12, [R191+0x1000] ;  /* 0x00100000bf0c783b */ /* 0x000f2e0000004200 */
[----:B------:R-:W-:Y:S01]  /*52c0*/  HMMA.16816.F32.BF16 R28, R4, R78, R24 ;  /* 0x0000004e041c723c */ /* 0x000fe20000041818 */
[----:B------:R-:W4:Y:S01]  /*52d0*/  LDSM.16.MT88.4 R24, [R192+0x1000] ;  /* 0x00100000c018783b */ /* 0x000f220000004200 */
[----:B-1----:R-:W-:-:S05]  /*52e0*/  FFMA.FTZ R10, R117, c[0x0][0x2d0], -R2 ;  /* 0x0000b400750a7a23 */ /* 0x002fca0000010802 */
[----:B--2---:R-:W-:Y:S01]  /*52f0*/  F2FP.BF16.PACK_AB R5, R157, R115 ;  /* 0x000000739d05723e */ /* 0x004fe200000010ff */
[----:B------:R-:W-:Y:S01]  /*5300*/  FFMA.FTZ R4, R119, c[0x0][0x2d0], -R2 ;  /* 0x0000b40077047a23 */ /* 0x000fe20000010802 */
[----:B------:R-:W-:Y:S01]  /*5310*/  F2FP.BF16.PACK_AB R6, R179, R178 ;  /* 0x000000b2b306723e */ /* 0x000fe200000010ff */
[----:B------:R1:W2:Y:S01]  /*5320*/  MUFU.EX2 R109, R10 ;  /* 0x0000000a006d7308 */ /* 0x0002a20000000800 */
[----:B---3--:R-:W-:-:S07]  /*5330*/  F2FP.BF16.PACK_AB R7, R174, R173 ;  /* 0x000000adae07723e */ /* 0x008fce00000010ff */
[----:B------:R3:W-:Y:S01]  /*5340*/  MUFU.EX2 R108, R4 ;  /* 0x00000004006c7308 */ /* 0x0007e20000000800 */
[----:B-1----:R-:W-:-:S07]  /*5350*/  FFMA.FTZ R10, R116, c[0x0][0x2d0], -R2 ;  /* 0x0000b400740a7a23 */ /* 0x002fce0000010802 */
[----:B------:R1:W1:Y:S01]  /*5360*/  MUFU.EX2 R110, R10 ;  /* 0x0000000a006e7308 */ /* 0x0002620000000800 */
[----:B---3--:R-:W-:-:S07]  /*5370*/  FFMA.FTZ R4, R126, c[0x0][0x2d0], -R0 ;  /* 0x0000b4007e047a23 */ /* 0x008fce0000010800 */
[----:B------:R3:W-:Y:S01]  /*5380*/  MUFU.EX2 R82, R4 ;  /* 0x0000000400527308 */ /* 0x0007e20000000800 */
[----:B-1----:R-:W-:-:S07]  /*5390*/  FFMA.FTZ R10, R124, c[0x0][0x2d0], -R0 ;  /* 0x0000b4007c0a7a23 */ /* 0x002fce0000010800 */
[----:B------:R1:W-:Y:S01]  /*53a0*/  MUFU.EX2 R81, R10 ;  /* 0x0000000a00517308 */ /* 0x0003e20000000800 */
[----:B---3--:R-:W-:-:S07]  /*53b0*/  FFMA.FTZ R4, R127, c[0x0][0x2d0], -R0 ;  /* 0x0000b4007f047a23 */ /* 0x008fce0000010800 */
[----:B------:R3:W2:Y:S01]  /*53c0*/  MUFU.EX2 R83, R4 ;  /* 0x0000000400537308 */ /* 0x0006a20000000800 */
[----:B-1----:R-:W-:Y:S02]  /*53d0*/  FFMA.FTZ R10, R125, c[0x0][0x2d0], -R0 ;  /* 0x0000b4007d0a7a23 */ /* 0x002fe40000010800 */
[----:B------:R-:W-:Y:S05]  /*53e0*/  LDSM.16.MT88.4 R124, [R190+0x2000] ;  /* 0x00200000be7c783b */ /* 0x000fea0000004200 */
[----:B------:R1:W1:Y:S01]  /*53f0*/  MUFU.EX2 R80, R10 ;  /* 0x0000000a00507308 */ /* 0x0002620000000800 */
[----:B---3--:R-:W-:-:S07]  /*5400*/  F2FP.BF16.PACK_AB R4, R177, R175 ;  /* 0x000000afb104723e */ /* 0x008fce00000010ff */
[----:B----4-:R-:W-:Y:S01]  /*5410*/  HMMA.16816.F32.BF16 R120, R4, R20, R120 ;  /* 0x000000140478723c */ /* 0x010fe20000041878 */
[----:B-1----:R-:W-:-:S07]  /*5420*/  FFMA.FTZ R10, R141, c[0x0][0x2d0], -R8 ;  /* 0x0000b4008d0a7a23 */ /* 0x002fce0000010808 */
[C---:B-----5:R-:W-:Y:S01]  /*5430*/  HMMA.16816.F32.BF16 R132, R4.reuse, R16, R132 ;  /* 0x000000100484723c */ /* 0x060fe20000041884 */
        /* <DEDUP_REMOVED lines=11> */
[----:B--2---:R-:W-:Y:S01]  /*54f0*/  F2FP.BF16.PACK_AB R4, R109, R114 ;  /* 0x000000726d04723e */ /* 0x004fe200000010ff */
[----:B-1----:R-:W-:Y:S01]  /*5500*/  FFMA.FTZ R10, R136, c[0x0][0x2d0], -R8 ;  /* 0x0000b400880a7a23 */ /* 0x002fe20000010808 */
[----:B------:R-:W-:-:S02]  /*5510*/  F2FP.BF16.PACK_AB R6, R108, R110 ;  /* 0x0000006e6c06723e */ /* 0x000fc400000010ff */
        /* <DEDUP_REMOVED lines=10> */
[----:B-1----:R-:W-:-:S02]  /*55c0*/  FFMA.FTZ R10, R142, c[0x0][0x2d0], -R3 ;  /* 0x0000b4008e0a7a23 */ /* 0x002fc40000010803 */
[----:B------:R-:W-:Y:S02]  /*55d0*/  LDSM.16.MT88.4 R140, [R193+0x2000] ;  /* 0x00200000c18c783b */ /* 0x000fe40000004200 */
        /* <DEDUP_REMOVED lines=24> */
[----:B------:R2:W2:Y:S01]  /*5760*/  MUFU.EX2 R71, R10 ;  /* 0x0000000a00477308 */ /* 0x0004a20000000800 */
[----:B-1----:R-:W-:-:S07]  /*5770*/  FFMA.FTZ R4, R154, c[0x0][0x2d0], -R0 ;  /* 0x0000b4009a047a23 */ /* 0x002fce0000010800 */
[----:B------:R1:W1:Y:S01]  /*5780*/  MUFU.EX2 R55, R4 ;  /* 0x0000000400377308 */ /* 0x0002620000000800 */
[----:B--2---:R-:W-:-:S07]  /*5790*/  FFMA.FTZ R10, R153, c[0x0][0x2d0], -R0 ;  /* 0x0000b400990a7a23 */ /* 0x004fce0000010800 */
[----:B------:R2:W-:Y:S01]  /*57a0*/  MUFU.EX2 R53, R10 ;  /* 0x0000000a00357308 */ /* 0x0005e20000000800 */
[----:B-1----:R-:W-:-:S07]  /*57b0*/  F2FP.BF16.PACK_AB R4, R77, R76 ;  /* 0x0000004c4d04723e */ /* 0x002fce00000010ff */
[----:B---3--:R-:W-:Y:S01]  /*57c0*/  HMMA.16816.F32.BF16 R120, R4, R20, R120 ;  /* 0x000000140478723c */ /* 0x008fe20000041878 */
[----:B--2---:R-:W-:-:S04]  /*57d0*/  FFMA.FTZ R10, R155, c[0x0][0x2d0], -R0 ;  /* 0x0000b4009b0a7a23 */ /* 0x004fc80000010800 */
[----:B------:R1:W2:Y:S03]  /*57e0*/  MUFU.EX2 R52, R10 ;  /* 0x0000000a00347308 */ /* 0x0002a60000000800 */
[C---:B------:R-:W-:Y:S08]  /*57f0*/  HMMA.16816.F32.BF16 R128, R4.reuse, R22, R128 ;  /* 0x000000160480723c */ /* 0x040ff00000041880 */
[----:B------:R-:W-:Y:S01]  /*5800*/  HMMA.16816.F32.BF16 R132, R4, R16, R132 ;  /* 0x000000100484723c */ /* 0x000fe20000041884 */
[----:B-1----:R-:W-:-:S07]  /*5810*/  FFMA.FTZ R10, R160, c[0x0][0x2d0], -R8 ;  /* 0x0000b400a00a7a23 */ /* 0x002fce0000010808 */
[C---:B------:R-:W-:Y:S08]  /*5820*/  HMMA.16816.F32.BF16 R144, R4.reuse, R18, R144 ;  /* 0x000000120490723c */ /* 0x040ff00000041890 */
[C---:B----4-:R-:W-:Y:S08]  /*5830*/  HMMA.16816.F32.BF16 R84, R4.reuse, R12, R84 ;  /* 0x0000000c0454723c */ /* 0x050ff00000041854 */
[C---:B------:R-:W-:Y:S08]  /*5840*/  HMMA.16816.F32.BF16 R96, R4.reuse, R14, R96 ;  /* 0x0000000e0460723c */ /* 0x040ff00000041860 */
[C---:B-----5:R-:W-:Y:S08]  /*5850*/  HMMA.16816.F32.BF16 R100, R4.reuse, R24, R100 ;  /* 0x000000180464723c */ /* 0x060ff00000041864 */
[----:B------:R-:W-:Y:S07]  /*5860*/  HMMA.16816.F32.BF16 R60, R4, R26, R60 ;  /* 0x0000001a043c723c */ /* 0x000fee000004183c */
[----:B------:R-:W-:-:S02]  /*5870*/  F2FP.BF16.PACK_AB R4, R71, R70 ;  /* 0x000000464704723e */ /* 0x000fc400000010ff */
[----:B------:R-:W-:Y:S02]  /*5880*/  F2FP.BF16.PACK_AB R6, R69, R68 ;  /* 0x000000444506723e */ /* 0x000fe400000010ff */
[----:B------:R-:W-:Y:S02]  /*5890*/  F2FP.BF16.PACK_AB R5, R55, R54 ;  /* 0x000000363705723e */ /* 0x000fe400000010ff */
[----:B--2---:R-:W-:-:S07]  /*58a0*/  F2FP.BF16.PACK_AB R7, R52, R53 ;  /* 0x000000353407723e */ /* 0x004fce00000010ff */
[C---:B------:R-:W-:Y:S01]  /*58b0*/  HMMA.16816.F32.BF16 R56, R4.reuse, R20, R56 ;  /* 0x000000140438723c */ /* 0x040fe20000041838 */
[----:B------:R1:W-:Y:S07]  /*58c0*/  MUFU.EX2 R21, R10 ;  /* 0x0000000a00157308 */ /* 0x0003ee0000000800 */
[C---:B------:R-:W-:Y:S08]  /*58d0*/  HMMA.16816.F32.BF16 R64, R4.reuse, R22, R64 ;  /* 0x000000160440723c */ /* 0x040ff00000041840 */
[----:B------:R-:W-:Y:S01]  /*58e0*/  HMMA.16816.F32.BF16 R44, R4, R18, R44 ;  /* 0x00000012042c723c */ /* 0x000fe2000004182c */
[----:B-1----:R-:W-:-:S04]  /*58f0*/  FFMA.FTZ R10, R159, c[0x0][0x2d0], -R8 ;  /* 0x0000b4009f0a7a23 */ /* 0x002fc80000010808 */
[----:B------:R1:W2:Y:S03]  /*5900*/  MUFU.EX2 R22, R10 ;  /* 0x0000000a00167308 */ /* 0x0002a60000000800 */
[C---:B------:R-:W-:Y:S08]  /*5910*/  HMMA.16816.F32.BF16 R48, R4.reuse, R16, R48 ;  /* 0x000000100430723c */ /* 0x040ff00000041830 */
[----:B------:R-:W-:Y:S01]  /*5920*/  HMMA.16816.F32.BF16 R40, R4, R12, R40 ;  /* 0x0000000c0428723c */ /* 0x000fe20000041828 */
[--C-:B-1----:R-:W-:Y:S01]  /*5930*/  FFMA.FTZ R10, R158, c[0x0][0x2d0], -R8.reuse ;  /* 0x0000b4009e0a7a23 */ /* 0x102fe20000010808 */
[----:B--2---:R-:W-:Y:S01]  /*5940*/  F2FP.BF16.PACK_AB R152, R22, R21 ;  /* 0x000000151698723e */ /* 0x004fe200000010ff */
[----:B------:R-:W-:-:S05]  /*5950*/  FFMA.FTZ R8, R156, c[0x0][0x2d0], -R8 ;  /* 0x0000b4009c087a23 */ /* 0x000fca0000010808 */
[C---:B------:R-:W-:Y:S01]  /*5960*/  HMMA.16816.F32.BF16 R36, R4.reuse, R14, R36 ;  /* 0x0000000e0424723c */ /* 0x040fe20000041824 */
[----:B------:R-:W-:Y:S01]  /*5970*/  MUFU.EX2 R23, R10 ;  /* 0x0000000a00177308 */ /* 0x000fe20000000800 */
[----:B------:R-:W1:Y:S06]  /*5980*/  LDSM.16.MT88.4 R12, [R192+0x2000] ;  /* 0x00200000c00c783b */ /* 0x000e6c0000004200 */
[C---:B------:R-:W-:Y:S01]  /*5990*/  HMMA.16816.F32.BF16 R32, R4.reuse, R24, R32 ;  /* 0x000000180420723c */ /* 0x040fe20000041820 */
[----:B------:R2:W3:Y:S07]  /*59a0*/  MUFU.EX2 R207, R8 ;  /* 0x0000000800cf7308 */ /* 0x0004ee0000000800 */
[----:B------:R-:W-:Y:S07]  /*59b0*/  HMMA.16816.F32.BF16 R28, R4, R26, R28 ;  /* 0x0000001a041c723c */ /* 0x000fee000004181c */
[----:B------:R-:W-:-:S02]  /*59c0*/  FFMA.FTZ R5, R164, c[0x0][0x2d0], -R3 ;  /* 0x0000b400a4057a23 */ /* 0x000fc40000010803 */
[----:B--2---:R-:W-:Y:S01]  /*59d0*/  FFMA.FTZ R8, R162, c[0x0][0x2d0], -R3 ;  /* 0x0000b400a2087a23 */ /* 0x004fe20000010803 */
[----:B---3--:R-:W-:Y:S01]  /*59e0*/  F2FP.BF16.PACK_AB R154, R207, R23 ;  /* 0x00000017cf9a723e */ /* 0x008fe200000010ff */
[----:B------:R2:W-:Y:S01]  /*59f0*/  MUFU.EX2 R208, R5 ;  /* 0x0000000500d07308 */ /* 0x0005e20000000800 */
[----:B------:R-:W-:Y:S02]  /*5a00*/  FFMA.FTZ R4, R168, c[0x0][0x2d0], -R2 ;  /* 0x0000b400a8047a23 */ /* 0x000fe40000010802 */
[----:B------:R-:W-:Y:S02]  /*5a10*/  FFMA.FTZ R7, R171, c[0x0][0x2d0], -R0 ;  /* 0x0000b400ab077a23 */ /* 0x000fe40000010800 */
[----:B------:R-:W-:-:S03]  /*5a20*/  FFMA.FTZ R6, R166, c[0x0][0x2d0], -R2 ;  /* 0x0000b400a6067a23 */ /* 0x000fc60000010802 */
[----:B------:R3:W-:Y:S01]  /*5a30*/  MUFU.EX2 R20, R8 ;  /* 0x0000000800147308 */ /* 0x0007e20000000800 */
[----:B--2---:R-:W-:-:S07]  /*5a40*/  FFMA.FTZ R5, R172, c[0x0][0x2d0], -R0 ;  /* 0x0000b400ac057a23 */ /* 0x004fce0000010800 */
[----:B------:R2:W-:Y:S01]  /*5a50*/  MUFU.EX2 R11, R4 ;  /* 0x00000004000b7308 */ /* 0x0005e20000000800 */
[----:B---3--:R-:W-:-:S07]  /*5a60*/  FFMA.FTZ R8, R163, c[0x0][0x2d0], -R3 ;  /* 0x0000b400a3087a23 */ /* 0x008fce0000010803 */
[----:B------:R3:W-:Y:S08]  /*5a70*/  MUFU.EX2 R10, R5 ;  /* 0x00000005000a7308 */ /* 0x0007f00000000800 */
[----:B------:R4:W5:Y:S01]  /*5a80*/  MUFU.EX2 R19, R8 ;  /* 0x0000000800137308 */ /* 0x0009620000000800 */
[----:B--2---:R-:W-:Y:S02]  /*5a90*/  FADD.FTZ R4, R186, R185 ;  /* 0x000000b9ba047221 */ /* 0x004fe40000010000 */
[----:B---3--:R-:W-:-:S05]  /*5aa0*/  FADD.FTZ R5, R180, R88 ;  /* 0x00000058b4057221 */ /* 0x008fca0000010000 */
[----:B------:R-:W-:Y:S01]  /*5ab0*/  MUFU.EX2 R16, R6 ;  /* 0x0000000600107308 */ /* 0x000fe20000000800 */
[----:B------:R-:W-:Y:S02]  /*5ac0*/  FADD.FTZ R5, R204, R5 ;  /* 0x00000005cc057221 */ /* 0x000fe40000010000 */
[----:B----4-:R-:W-:-:S05]  /*5ad0*/  FFMA.FTZ R8, R161, c[0x0][0x2d0], -R3 ;  /* 0x0000b400a1087a23 */ /* 0x010fca0000010803 */
[----:B------:R-:W2:Y:S01]  /*5ae0*/  MUFU.EX2 R7, R7 ;  /* 0x0000000700077308 */ /* 0x000ea20000000800 */
[--C-:B------:R-:W-:Y:S01]  /*5af0*/  FFMA.FTZ R3, R167, c[0x0][0x2d0], -R2.reuse ;  /* 0x0000b400a7037a23 */ /* 0x100fe20000010802 */
[----:B-----5:R-:W-:Y:S01]  /*5b00*/  F2FP.BF16.PACK_AB R153, R19, R20 ;  /* 0x000000141399723e */ /* 0x020fe200000010ff */
[----:B------:R-:W-:Y:S02]  /*5b10*/  FFMA.FTZ R2, R165, c[0x0][0x2d0], -R2 ;  /* 0x0000b400a5027a23 */ /* 0x000fe40000010802 */
[----:B------:R-:W-:-:S03]  /*5b20*/  FADD.FTZ R5, R198, R5 ;  /* 0x00000005c6057221 */ /* 0x000fc60000010000 */
[----:B------:R3:W4:Y:S08]  /*5b30*/  MUFU.EX2 R18, R8 ;  /* 0x0000000800127308 */ /* 0x0007300000000800 */
[----:B------:R5:W1:Y:S01]  /*5b40*/  MUFU.EX2 R17, R3 ;  /* 0x0000000300117308 */ /* 0x000a620000000800 */
[----:B--2---:R-:W-:Y:S01]  /*5b50*/  F2FP.BF16.PACK_AB R149, R7, R10 ;  /* 0x0000000a0795723e */ /* 0x004fe200000010ff */
[----:B---3--:R-:W-:-:S06]  /*5b60*/  FFMA.FTZ R8, R170, c[0x0][0x2d0], -R0 ;  /* 0x0000b400aa087a23 */ /* 0x008fcc0000010800 */
[----:B------:R2:W3:Y:S01]  /*5b70*/  MUFU.EX2 R209, R2 ;  /* 0x0000000200d17308 */ /* 0x0004e20000000800 */
[----:B------:R-:W-:Y:S01]  /*5b80*/  FFMA.FTZ R0, R169, c[0x0][0x2d0], -R0 ;  /* 0x0000b400a9007a23 */ /* 0x000fe20000010800 */
[----:B----4-:R-:W-:Y:S01]  /*5b90*/  F2FP.BF16.PACK_AB R155, R208, R18 ;  /* 0x00000012d09b723e */ /* 0x010fe200000010ff */
[----:B-----5:R-:W-:-:S05]  /*5ba0*/  FADD.FTZ R3, R203, R187 ;  /* 0x000000bbcb037221 */ /* 0x020fca0000010000 */
[----:B------:R4:W-:Y:S01]  /*5bb0*/  MUFU.EX2 R211, R0 ;  /* 0x0000000000d37308 */ /* 0x0009e20000000800 */
[----:B-1----:R-:W-:Y:S01]  /*5bc0*/  F2FP.BF16.PACK_AB R148, R17, R11 ;  /* 0x0000000b1194723e */ /* 0x002fe200000010ff */
[----:B------:R-:W-:Y:S01]  /*5bd0*/  HMMA.16816.F32.BF16 R120, R152, R124, R120 ;  /* 0x0000007c9878723c */ /* 0x000fe20000041878 */
[----:B------:R-:W-:-:S04]  /*5be0*/  FADD.FTZ R3, R202, R3 ;  /* 0x00000003ca037221 */ /* 0x000fc80000010000 */
[----:B------:R-:W-:Y:S01]  /*5bf0*/  FADD.FTZ R3, R219, R3 ;  /* 0x00000003db037221 */ /* 0x000fe20000010000 */
[----:B------:R-:W1:Y:S01]  /*5c00*/  MUFU.EX2 R8, R8 ;  /* 0x0000000800087308 */ /* 0x000e620000000800 */
[----:B--2---:R-:W-:Y:S01]  /*5c10*/  FADD.FTZ R2, R220, R4 ;  /* 0x00000004dc027221 */ /* 0x004fe20000010000 */
[----:B---3--:R-:W-:Y:S01]  /*5c20*/  F2FP.BF16.PACK_AB R150, R209, R16 ;  /* 0x00000010d196723e */ /* 0x008fe200000010ff */
[----:B------:R-:W-:Y:S02]  /*5c30*/  HMMA.16816.F32.BF16 R128, R152, R126, R128 ;  /* 0x0000007e9880723c */ /* 0x000fe40000041880 */
[----:B------:R-:W-:Y:S02]  /*5c40*/  FADD.FTZ R4, R221, R2 ;  /* 0x00000002dd047221 */ /* 0x000fe40000010000 */
[----:B----4-:R-:W-:-:S04]  /*5c50*/  FADD.FTZ R0, R214, R213 ;  /* 0x000000d5d6007221 */ /* 0x010fc80000010000 */
[----:B------:R-:W-:Y:S01]  /*5c60*/  HMMA.16816.F32.BF16 R132, R152, R140, R132 ;  /* 0x0000008c9884723c */ /* 0x000fe20000041884 */
[----:B------:R-:W-:-:S04]  /*5c70*/  FADD.FTZ R0, R215, R0 ;  /* 0x00000000d7007221 */ /* 0x000fc80000010000 */
[----:B------:R-:W-:Y:S01]  /*5c80*/  FADD.FTZ R2, R216, R0 ;  /* 0x00000000d8027221 */ /* 0x000fe20000010000 */
[----:B-1----:R-:W-:Y:S01]  /*5c90*/  F2FP.BF16.PACK_AB R151, R211, R8 ;  /* 0x00000008d397723e */ /* 0x002fe200000010ff */
        /* <DEDUP_REMOVED lines=56> */
[-C--:B------:R-:W-:Y:S01]  /*6020*/  HMMA.16816.F32.BF16 R152, R152, R14.reuse, R60 ;  /* 0x0000000e9898723c */ /* 0x080fe2000004183c */
[----:B------:R-:W-:Y:S02]  /*6030*/  FADD.FTZ R5, R68, R5 ;  /* 0x0000000544057221 */ /* 0x000fe40000010000 */
[----:B------:R-:W-:Y:S02]  /*6040*/  FADD.FTZ R3, R53, R4 ;  /* 0x0000000435037221 */ /* 0x000fe40000010000 */
[----:B------:R-:W-:Y:S01]  /*6050*/  FADD.FTZ R6, R19, R0 ;  /* 0x0000000013067221 */ /* 0x000fe20000010000 */
[----:B------:R-:W-:Y:S01]  /*6060*/  IADD3 R0, R176, -0x2, RZ ;  /* 0xfffffffeb0007810 */ /* 0x000fe20007ffe0ff */
[----:B------:R-:W-:Y:S01]  /*6070*/  FADD.FTZ R4, R21, R2 ;  /* 0x0000000215047221 */ /* 0x000fe20000010000 */
[----:B------:R-:W-:Y:S01]  /*6080*/  HMMA.16816.F32.BF16 R148, R148, R14, R28 ;  /* 0x0000000e9494723c */ /* 0x000fe2000004181c */
[----:B------:R-:W-:Y:S01]  /*6090*/  FADD.FTZ R5, R69, R5 ;  /* 0x0000000545057221 */ /* 0x000fe20000010000 */
[----:B------:R-:W-:Y:S01]  /*60a0*/  ISETP.GE.AND P1, PT, R0, R241, PT ;  /* 0x000000f10000720c */ /* 0x000fe20003f26270 */
        /* <DEDUP_REMOVED lines=13> */
[----:B------:R-:W-:Y:S01]  /*6180*/  FADD.FTZ R211, R211, R2 ;  /* 0x00000002d3d37221 */ /* 0x000fe20000010000 */
[----:B------:R-:W-:Y:S05]  /*6190*/  @!P1 BRA `(.L_x_1990) ;  /* 0x0000330000009947 */ /* 0x000fea0003800000 */
[----:B------:R-:W-:Y:S01]  /*61a0*/  MOV R202, R0 ;  /* 0x0000000000ca7202 */ /* 0x000fe20000000f00 */
[----:B------:R-:W-:Y:S01]  /*61b0*/  IMAD.MOV.U32 R0, RZ, RZ, R113 ;  /* 0x000000ffff007224 */ /* 0x000fe200078e0071 */
[----:B------:R-:W-:Y:S01]  /*61c0*/  MOV R109, R112 ;  /* 0x00000070006d7202 */ /* 0x000fe20000000f00 */
[----:B------:R-:W-:Y:S01]  /*61d0*/  IMAD.MOV.U32 R114, RZ, RZ, R111 ;  /* 0x000000ffff727224 */ /* 0x000fe200078e006f */
[----:B------:R-:W-:Y:S02]  /*61e0*/  MOV R115, R9 ;  /* 0x0000000900737202 */ /* 0x000fe40000000f00 */
.L_x_1997:
[----:B------:R-:W-:Y:S04]  /*61f0*/  DEPBAR.LE SB0, 0x0 ;  /* 0x000080000000791a */ /* 0x000fe80000000000 */
[----:B------:R-:W-:Y:S01]  /*6200*/  BAR.SYNC.DEFER_BLOCKING 0x0 ;  /* 0x0000000000007b1d */ /* 0x000fe20000010000 */
[----:B------:R-:W-:Y:S01]  /*6210*/  R2P PR, R206, 0x6 ;  /* 0x00000006ce007804 */ /* 0x000fe20000000000 */
[----:B------:R-:W-:Y:S01]  /*6220*/  IMAD.WIDE.U32 R4, R201, c[0x0][0x208], RZ ;  /* 0x00008200c9047a25 */ /* 0x000fe200078e00ff */
[C---:B------:R-:W-:Y:S02]  /*6230*/  IADD3 R2, R188.reuse, 0x20, RZ ;  /* 0x00000020bc027810 */ /* 0x040fe40007ffe0ff */
[----:B------:R-:W-:Y:S01]  /*6240*/  SHF.R.S32.HI R3, RZ, 0x1f, R201 ;  /* 0x0000001fff037819 */ /* 0x000fe200000114c9 */
[----:B------:R-:W-:Y:S01]  /*6250*/  IMAD.SHL.U32 R59, R205, 0x2, RZ ;  /* 0x00000002cd3b7824 */ /* 0x000fe200078e00ff */
[C---:B------:R-:W-:Y:S02]  /*6260*/  IADD3 R108, R188.reuse, 0x40, RZ ;  /* 0x00000040bc6c7810 */ /* 0x040fe40007ffe0ff */
[----:B------:R-:W-:Y:S01]  /*6270*/  SHF.R.S32.HI R6, RZ, 0x1f, R205 ;  /* 0x0000001fff067819 */ /* 0x000fe200000114cd */
[----:B------:R-:W-:Y:S03]  /*6280*/  IMAD R3, R3, c[0x0][0x208], RZ ;  /* 0x0000820003037a24 */ /* 0x000fe600078e02ff */
[----:B------:R-:W-:Y:S01]  /*6290*/  SHF.L.U64.HI R68, R205, 0x1, R6 ;  /* 0x00000001cd447819 */ /* 0x000fe20000010206 */
[----:B------:R-:W-:Y:S01]  /*62a0*/  IMAD R3, R201, c[0x0][0x20c], R3 ;  /* 0x00008300c9037a24 */ /* 0x000fe200078e0203 */
[C---:B------:R-:W-:Y:S02]  /*62b0*/  @P1 IADD3 R2, R188.reuse, -0x20, RZ ;  /* 0xffffffe0bc021810 */ /* 0x040fe40007ffe0ff */
[----:B------:R-:W-:Y:S01]  /*62c0*/  @P2 IADD3 R108, R188, -0x40, RZ ;  /* 0xffffffc0bc6c2810 */ /* 0x000fe20007ffe0ff */
[----:B------:R-:W-:Y:S01]  /*62d0*/  IMAD.IADD R3, R5, 0x1, R3 ;  /* 0x0000000105037824 */ /* 0x000fe200078e0203 */
[----:B------:R-:W-:Y:S02]  /*62e0*/  SHF.R.S32.HI R5, RZ, 0x1f, R199 ;  /* 0x0000001fff057819 */ /* 0x000fe400000114c7 */
[C---:B------:R-:W-:Y:S02]  /*62f0*/  IADD3 R113, R108.reuse, 0x2000, RZ ;  /* 0x000020006c717810 */ /* 0x040fe40007ffe0ff */
[C---:B------:R-:W-:Y:S01]  /*6300*/  IADD3 R112, R108.reuse, 0x1800, RZ ;  /* 0x000018006c707810 */ /* 0x040fe20007ffe0ff */
[----:B------:R-:W1:Y:S01]  /*6310*/  LDSM.16.M88.4 R164, [R2] ;  /* 0x0000000002a4783b */ /* 0x000e620000000200 */
[C---:B------:R-:W-:Y:S02]  /*6320*/  IADD3 R111, R108.reuse, 0x1000, RZ ;  /* 0x000010006c6f7810 */ /* 0x040fe40007ffe0ff */
[----:B------:R-:W-:Y:S01]  /*6330*/  IADD3 R110, R108, 0x800, RZ ;  /* 0x000008006c6e7810 */ /* 0x000fe20007ffe0ff */
[----:B------:R-:W2:Y:S04]  /*6340*/  LDSM.16.M88.4 R172, [R2+0x800] ;  /* 0x0008000002ac783b */ /* 0x000ea80000000200 */
[----:B------:R-:W3:Y:S04]  /*6350*/  LDSM.16.M88.4 R176, [R2+0x1000] ;  /* 0x0010000002b0783b */ /* 0x000ee80000000200 */
[----:B------:R-:W4:Y:S04]  /*6360*/  LDSM.16.M88.4 R180, [R2+0x1800] ;  /* 0x0018000002b4783b */ /* 0x000f280000000200 */
        /* <DEDUP_REMOVED lines=12> */
[----:B------:R1:W1:Y:S01]  /*6430*/  LDSM.16.M88.4 R160, [R197] ;  /* 0x00000000c5a0783b */ /* 0x0002620000000200 */
[----:B------:R-:W-:Y:S03]  /*6440*/  IADD3 R2, P1, R248, R2, RZ ;  /* 0x00000002f8027210 */ /* 0x000fe60007f3e0ff */
[----:B------:R1:W1:Y:S01]  /*6450*/  LDSM.16.M88.4 R168, [R197+0x2000] ;  /* 0x00200000c5a8783b */ /* 0x0002620000000200 */
[----:B------:R-:W-:Y:S02]  /*6460*/  IADD3.X R3, R252, R3, R4, P1, !PT ;  /* 0x00000003fc037210 */ /* 0x000fe40000ffe404 */
[C---:B------:R-:W-:Y:S04]  /*6470*/  LEA R40, P1, R2.reuse, c[0x0][0x1f8], 0x1 ;  /* 0x00007e0002287a11 */ /* 0x040fe800078208ff */
[----:B------:R-:W-:Y:S01]  /*6480*/  LEA.HI.X R56, R2, c[0x0][0x1fc], R3, 0x1, P1 ;  /* 0x00007f0002387a11 */ /* 0x000fe200008f0c03 */
[----:B------:R-:W-:-:S06]  /*6490*/  BRA.DIV ~URZ, `(.L_x_1991) ;  /* 0x000087227f007947 */ /* 0x000fcc000b800000 */
[----:B--234-:R2:W3:Y:S02]  /*64a0*/  SHFL.IDX PT, R58, R56, RZ, 0x181f ;  /* 0x00181fff383a7589 */ /* 0x01c4e400000e0000 */
.L_x_2084:
[-C--:B-1----:R-:W-:Y:S01]  /*64b0*/  HMMA.16816.F32.BF16 R4, R80, R16.reuse, RZ ;  /* 0x000000105004723c */ /* 0x082fe200000418ff */
[----:B------:R-:W1:Y:S01]  /*64c0*/  SHFL.IDX PT, R2, R40, RZ, 0x181f ;  /* 0x00181fff28027589 */ /* 0x000e6200000e0000 */
[----:B------:R-:W-:Y:S01]  /*64d0*/  BSSY B0, `(.L_x_1992) ;  /* 0x00000c4000007945 */ /* 0x000fe20003800000 */
[----:B------:R-:W-:Y:S04]  /*64e0*/  ISETP.GE.AND P1, PT, R205, c[0x0][0x1d4], PT ;  /* 0x00007500cd007a0c */ /* 0x000fe80003f26270 */
[----:B------:R-:W-:Y:S01]  /*64f0*/  SEL R198, RZ, 0x10, P1 ;  /* 0x00000010ffc67807 */ /* 0x000fe20000800000 */
[C---:B------:R-:W-:Y:S01]  /*6500*/  HMMA.16816.F32.BF16 R8, R76.reuse, R16, RZ ;  /* 0x000000104c08723c */ /* 0x040fe200000418ff */
[----:B------:R-:W4:Y:S03]  /*6510*/  SHFL.IDX PT, R3, R40, 0x1, 0x181f ;  /* 0x00381f0028037f89 */ /* 0x000f2600000e0000 */
[----:B------:R-:W-:Y:S04]  /*6520*/  IADD3 R52, -R198, 0x10, RZ ;  /* 0x00000010c6347810 */ /* 0x000fe80007ffe1ff */
[-C--:B------:R-:W-:Y:S01]  /*6530*/  HMMA.16816.F32.BF16 R12, R76, R18.reuse, RZ ;  /* 0x000000124c0c723c */ /* 0x080fe200000418ff */
[----:B------:R-:W-:Y:S03]  /*6540*/  SHFL.IDX PT, R57, R56, 0x1, 0x181f ;  /* 0x00381f0038397f89 */ /* 0x000fe600000e0000 */
[----:B------:R-:W-:Y:S04]  /*6550*/  LOP3.LUT R52, R52, 0xf, RZ, 0xc0, !PT ;  /* 0x0000000f34347812 */ /* 0x000fe800078ec0ff */
[C---:B------:R-:W-:Y:S01]  /*6560*/  HMMA.16816.F32.BF16 R16, R80.reuse, R18, RZ ;  /* 0x000000125010723c */ /* 0x040fe200000418ff */
[----:B------:R-:W5:Y:S07]  /*6570*/  SHFL.IDX PT, R53, R40, 0x2, 0x181f ;  /* 0x00581f0028357f89 */ /* 0x000f6e00000e0000 */
[-C--:B------:R-:W-:Y:S01]  /*6580*/  HMMA.16816.F32.BF16 R20, R80, R32.reuse, RZ ;  /* 0x000000205014723c */ /* 0x080fe200000418ff */
[----:B------:R-:W2:Y:S07]  /*6590*/  SHFL.IDX PT, R54, R40, 0x3, 0x181f ;  /* 0x00781f0028367f89 */ /* 0x000eae00000e0000 */
[C---:B------:R-:W-:Y:S01]  /*65a0*/  HMMA.16816.F32.BF16 R24, R76.reuse, R32, RZ ;  /* 0x000000204c18723c */ /* 0x040fe200000418ff */
[----:B------:R3:W-:Y:S07]  /*65b0*/  SHFL.IDX PT, R55, R40, 0x4, 0x181f ;  /* 0x00981f0028377f89 */ /* 0x0007ee00000e0000 */
[-C--:B------:R-:W-:Y:S01]  /*65c0*/  HMMA.16816.F32.BF16 R28, R76, R34.reuse, RZ ;  /* 0x000000224c1c723c */ /* 0x080fe200000418ff */
[----:B------:R-:W1:Y:S07]  /*65d0*/  SHFL.IDX PT, R61, R56, 0x2, 0x181f ;  /* 0x00581f00383d7f89 */ /* 0x000e6e00000e0000 */
[C---:B------:R-:W-:Y:S01]  /*65e0*/  HMMA.16816.F32.BF16 R32, R80.reuse, R34, RZ ;  /* 0x000000225020723c */ /* 0x040fe200000418ff */
[----:B------:R-:W1:Y:S07]  /*65f0*/  SHFL.IDX PT, R71, R56, 0x3, 0x181f ;  /* 0x00781f0038477f89 */ /* 0x000e6e00000e0000 */
[-C--:B------:R-:W-:Y:S01]  /*6600*/  HMMA.16816.F32.BF16 R36, R80, R48.reuse, RZ ;  /* 0x000000305024723c */ /* 0x080fe200000418ff */
[----:B------:R-:W1:Y:S07]  /*6610*/  SHFL.IDX PT, R69, R56, 0x4, 0x181f ;  /* 0x00981f0038457f89 */ /* 0x000e6e00000e0000 */
[C---:B---3--:R-:W-:Y:S08]  /*6620*/  HMMA.16816.F32.BF16 R40, R76.reuse, R48, RZ ;  /* 0x000000304c28723c */ /* 0x048ff000000418ff */
[-C--:B------:R-:W-:Y:S08]  /*6630*/  HMMA.16816.F32.BF16 R44, R76, R50.reuse, RZ ;  /* 0x000000324c2c723c */ /* 0x080ff000000418ff */
[C---:B------:R-:W-:Y:S04]  /*6640*/  HMMA.16816.F32.BF16 R48, R80.reuse, R50, RZ ;  /* 0x000000325030723c */ /* 0x040fe800000418ff */
[-C--:B-1----:R-:W-:Y:S02]  /*6650*/  IADD3 R2, P2, R2, R59.reuse, RZ ;  /* 0x0000003b02027210 */ /* 0x082fe40007f5e0ff */
[-C--:B----4-:R-:W-:Y:S02]  /*6660*/  IADD3 R62, P6, R3, R59.reuse, RZ ;  /* 0x0000003b033e7210 */ /* 0x090fe40007fde0ff */
[-C--:B-----5:R-:W-:Y:S01]  /*6670*/  IADD3 R60, P5, R53, R59.reuse, RZ ;  /* 0x0000003b353c7210 */ /* 0x0a0fe20007fbe0ff */
[--C-:B------:R-:W-:Y:S03]  /*6680*/  IMAD.X R3, R58, 0x1, R68.reuse, P2 ;  /* 0x000000013a037824 */ /* 0x100fe600010e0644 */
[--C-:B------:R-:W-:Y:S01]  /*6690*/  IMAD.X R63, R57, 0x1, R68.reuse, P6 ;  /* 0x00000001393f7824 */ /* 0x100fe200030e0644 */
[----:B--2---:R-:W-:Y:S01]  /*66a0*/  IADD3 R70, P4, R54, R59, RZ ;  /* 0x0000003b36467210 */ /* 0x004fe20007f9e0ff */
[----:B------:R1:W-:Y:S01]  /*66b0*/  LDGSTS.E.BYPASS.LTC128B.128 [R200+0x100], [R2.64], !P1 ;  /* 0x0010000002c87fae */ /* 0x0003e2000c901d46 */
[--C-:B------:R-:W-:Y:S01]  /*66c0*/  IMAD.X R61, R61, 0x1, R68.reuse, P5 ;  /* 0x000000013d3d7824 */ /* 0x100fe200028e0644 */
[----:B------:R-:W-:Y:S02]  /*66d0*/  IADD3 R72, P3, P2, R52, R55, R59 ;  /* 0x0000003734487210 */ /* 0x000fe40007a7e03b */
[-C--:B------:R-:W-:Y:S01]  /*66e0*/  HMMA.16816.F32.BF16 R52, R80, R64.reuse, RZ ;  /* 0x000000405034723c */ /* 0x080fe200000418ff */
[--C-:B------:R-:W-:Y:S01]  /*66f0*/  IMAD.X R71, R71, 0x1, R68.reuse, P4 ;  /* 0x0000000147477824 */ /* 0x100fe200020e0644 */
[----:B------:R-:W-:Y:S02]  /*6700*/  ISETP.NE.U32.AND P4, PT, R198, RZ, PT ;  /* 0x000000ffc600720c */ /* 0x000fe40003f85070 */
[----:B------:R2:W-:Y:S01]  /*6710*/  LDGSTS.E.BYPASS.LTC128B.128 [R200+0x900], [R62.64], !P1 ;  /* 0x009000003ec87fae */ /* 0x0005e2000c901d46 */
[----:B------:R-:W-:Y:S03]  /*6720*/  IADD3.X R73, RZ, R69, R68, P3, P2 ;  /* 0x00000045ff497210 */ /* 0x000fe60001fe4444 */
[C---:B------:R-:W-:Y:S04]  /*6730*/  HMMA.16816.F32.BF16 R56, R76.reuse, R64, RZ ;  /* 0x000000404c38723c */ /* 0x040fe800000418ff */
[----:B------:R2:W-:Y:S08]  /*6740*/  LDGSTS.E.BYPASS.LTC128B.128 [R200+0x1100], [R60.64], !P1 ;  /* 0x011000003cc87fae */ /* 0x0005f0000c901d46 */
[----:B------:R3:W-:Y:S01]  /*6750*/  LDGSTS.E.BYPASS.LTC128B.128 [R200+0x1900], [R70.64], !P1 ;  /* 0x0190000046c87fae */ /* 0x0007e2000c901d46 */
[----:B------:R-:W-:Y:S07]  /*6760*/  ISETP.GT.AND P1, PT, R202, R241, PT ;  /* 0x000000f1ca00720c */ /* 0x000fee0003f24270 */
        /* <DEDUP_REMOVED lines=28> */
[----:B------:R-:W5:Y:S07]  /*6930*/  LDSM.16.M88.4 R180, [R111] ;  /* 0x000000006fb4783b */ /* 0x000f6e0000000200 */
[-C--:B------:R-:W-:Y:S08]  /*6940*/  HMMA.16816.F32.BF16 R68, R160, R184.reuse, R68 ;  /* 0x000000b8a044723c */ /* 0x080ff00000041844 */
[C---:B------:R-:W-:Y:S08]  /*6950*/  HMMA.16816.F32.BF16 R72, R168.reuse, R184, R72 ;  /* 0x000000b8a848723c */ /* 0x040ff00000041848 */
[-C--:B------:R-:W-:Y:S01]  /*6960*/  HMMA.16816.F32.BF16 R76, R168, R186.reuse, R76 ;  /* 0x000000baa84c723c */ /* 0x080fe2000004184c */
[----:B------:R-:W1:Y:S07]  /*6970*/  LDSM.16.M88.4 R168, [R112] ;  /* 0x0000000070a8783b */ /* 0x000e6e0000000200 */
[----:B------:R-:W-:Y:S01]  /*6980*/  HMMA.16816.F32.BF16 R80, R160, R186, R80 ;  /* 0x000000baa050723c */ /* 0x000fe20000041850 */
[----:B------:R-:W1:Y:S07]  /*6990*/  LDSM.16.M88.4 R160, [R113] ;  /* 0x0000000071a0783b */ /* 0x000e6e0000000200 */
[-C--:B--2---:R-:W-:Y:S01]  /*69a0*/  HMMA.16816.F32.BF16 R4, R156, R164.reuse, R4 ;  /* 0x000000a49c04723c */ /* 0x084fe20000041804 */
[----:B------:R-:W-:Y:S07]  /*69b0*/  LDSM.16.M88.4 R184, [R189+0x800] ;  /* 0x00080000bdb8783b */ /* 0x000fee0000000200 */
[C---:B---3--:R-:W-:Y:S08]  /*69c0*/  HMMA.16816.F32.BF16 R8, R172.reuse, R164, R8 ;  /* 0x000000a4ac08723c */ /* 0x048ff00000041808 */
[-C--:B------:R-:W-:Y:S08]  /*69d0*/  HMMA.16816.F32.BF16 R12, R172, R166.reuse, R12 ;  /* 0x000000a6ac0c723c */ /* 0x080ff0000004180c */
[C---:B------:R-:W-:Y:S01]  /*69e0*/  HMMA.16816.F32.BF16 R16, R156.reuse, R166, R16 ;  /* 0x000000a69c10723c */ /* 0x040fe20000041810 */
[----:B------:R-:W-:Y:S07]  /*69f0*/  LDSM.16.M88.4 R164, [R196] ;  /* 0x00000000c4a4783b */ /* 0x000fee0000000200 */
        /* <DEDUP_REMOVED lines=10> */
[-C--:B-1----:R-:W-:Y:S08]  /*6aa0*/  HMMA.16816.F32.BF16 R52, R156, R168.reuse, R52 ;  /* 0x000000a89c34723c */ /* 0x082ff00000041834 */
[C---:B------:R-:W-:Y:S08]  /*6ab0*/  HMMA.16816.F32.BF16 R56, R172.reuse, R168, R56 ;  /* 0x000000a8ac38723c */ /* 0x040ff00000041838 */
[-C--:B------:R-:W-:Y:S08]  /*6ac0*/  HMMA.16816.F32.BF16 R60, R172, R170.reuse, R60 ;  /* 0x000000aaac3c723c */ /* 0x080ff0000004183c */
[C---:B------:R-:W-:Y:S01]  /*6ad0*/  HMMA.16816.F32.BF16 R64, R156.reuse, R170, R64 ;  /* 0x000000aa9c40723c */ /* 0x040fe20000041840 */
[----:B------:R-:W1:Y:S07]  /*6ae0*/  LDSM.16.M88.4 R168, [R189+0x1000] ;  /* 0x00100000bda8783b */ /* 0x000e6e0000000200 */
[-C--:B------:R-:W-:Y:S08]  /*6af0*/  HMMA.16816.F32.BF16 R68, R156, R160.reuse, R68 ;  /* 0x000000a09c44723c */ /* 0x080ff00000041844 */
[C---:B------:R-:W-:Y:S08]  /*6b00*/  HMMA.16816.F32.BF16 R72, R172.reuse, R160, R72 ;  /* 0x000000a0ac48723c */ /* 0x040ff00000041848 */
[-C--:B------:R-:W-:Y:S01]  /*6b10*/  HMMA.16816.F32.BF16 R76, R172, R162.reuse, R76 ;  /* 0x000000a2ac4c723c */ /* 0x080fe2000004184c */
[----:B------:R-:W4:Y:S07]  /*6b20*/  LDSM.16.M88.4 R172, [R189+0x1800] ;  /* 0x00180000bdac783b */ /* 0x000f2e0000000200 */
[----:B------:R-:W-:Y:S01]  /*6b30*/  HMMA.16816.F32.BF16 R80, R156, R162, R80 ;  /* 0x000000a29c50723c */ /* 0x000fe20000041850 */
[----:B------:R-:W5:Y:S01]  /*6b40*/  LDSM.16.M88.4 R156, [R189+0x2000] ;  /* 0x00200000bd9c783b */ /* 0x000f620000000200 */
[----:B------:R-:W-:Y:S06]  /*6b50*/  DEPBAR.LE SB0, 0x0 ;  /* 0x000080000000791a */ /* 0x000fec0000000000 */
[-C--:B--2---:R-:W-:Y:S01]  /*6b60*/  HMMA.16816.F32.BF16 R4, R164, R176.reuse, R4 ;  /* 0x000000b0a404723c */ /* 0x084fe20000041804 */
[----:B------:R-:W-:Y:S07]  /*6b70*/  BAR.SYNC.DEFER_BLOCKING 0x0 ;  /* 0x0000000000007b1d */ /* 0x000fee0000010000 */
[C---:B---3--:R-:W-:Y:S08]  /*6b80*/  HMMA.16816.F32.BF16 R8, R180.reuse, R176, R8 ;  /* 0x000000b0b408723c */ /* 0x048ff00000041808 */
        /* <DEDUP_REMOVED lines=17> */
[----:B------:R-:W-:Y:S01]  /*6ca0*/  HMMA.16816.F32.BF16 R80, R164, R158, R80 ;  /* 0x0000009ea450723c */ /* 0x000fe20000041850 */
[----:B------:R-:W-:Y:S07]  /*6cb0*/  @!UPT UIADD3 URZ, URZ, URZ, URZ ;  /* 0x0000003f3f3ff290 */ /* 0x000fee000fffe03f */
[----:B------:R-:W-:-:S11]  /*6cc0*/  @!P1 BRA `(.L_x_1993) ;  /* 0x0000044000009947 */ /* 0x000fd60003800000 */
[----:B------:R-:W-:Y:S01]  /*6cd0*/  MOV R199, RZ ;  /* 0x000000ff00c77202 */ /* 0x000fe20000000f00 */
[----:B------:R-:W-:Y:S01]  /*6ce0*/  IMAD.MOV.U32 R2, RZ, RZ, 0x1 ;  /* 0x00000001ff027424 */ /* 0x000fe200078e00ff */
[----:B------:R-:W-:Y:S01]  /*6cf0*/  SHF.R.S32.HI R203, RZ, 0x1f, R205 ;  /* 0x0000001fffcb7819 */ /* 0x000fe200000114cd */
[----:B------:R-:W-:Y:S01]  /*6d00*/  IMAD R3, R202, 0x50, R243 ;  /* 0x00000050ca037824 */ /* 0x000fe200078e02f3 */
[----:B------:R-:W-:Y:S02]  /*6d10*/  SHF.L.U32 R164, R205, 0x1, RZ ;  /* 0x00000001cda47819 */ /* 0x000fe400000006ff */
[----:B------:R-:W-:Y:S01]  /*6d20*/  ISETP.NE.AND P1, PT, R2, c[0x0][0x2b8], PT ;  /* 0x0000ae0002007a0c */ /* 0x000fe20003f25270 */
[----:B------:R-:W-:Y:S05]  /*6d30*/  IMAD R2, R206, 0x10, R242 ;  /* 0x00000010ce027824 */ /* 0x000fea00078e02f2 */
[----:B------:R-:W-:Y:S05]  /*6d40*/  IADD3 R3, R3, -0x50, R2 ;  /* 0xffffffb003037810 */ /* 0x000fea0007ffe002 */
[--C-:B------:R-:W-:Y:S02]  /*6d50*/  IMAD.MOV.U32 R2, RZ, RZ, R3.reuse ;  /* 0x000000ffff027224 */ /* 0x100fe400078e0003 */
[----:B------:R-:W-:Y:S05]  /*6d60*/  @P1 IMAD.HI.U32 R108, R3, c[0x0][0x2bc], RZ ;  /* 0x0000af00036c1a27 */ /* 0x000fea00078e00ff */
[----:B------:R-:W-:Y:S04]  /*6d70*/  @P1 SHF.R.U32.HI R2, RZ, c[0x0][0x2c0], R108 ;  /* 0x0000b000ff021a19 */ /* 0x000fe8000001166c */
[C---:B------:R-:W-:Y:S04]  /*6d80*/  @!P0 IADD3 R108, P1, R2.reuse, R246, RZ ;  /* 0x000000f6026c8210 */ /* 0x040fe80007f3e0ff */
[----:B------:R-:W-:Y:S01]  /*6d90*/  @!P0 LEA.HI.X.SX32 R111, R2, R251, 0x1, P1 ;  /* 0x000000fb026f8211 */ /* 0x000fe200008f0eff */
[----:B------:R-:W-:Y:S01]  /*6da0*/  IMAD.MOV R2, RZ, RZ, -R2 ;  /* 0x000000ffff027224 */ /* 0x000fe200078e0a02 */
[----:B------:R-:W-:Y:S03]  /*6db0*/  @!P0 LEA R110, P1, R108, c[0x0][0x2a0], 0x2 ;  /* 0x0000a8006c6e8a11 */ /* 0x000fe600078210ff */
[----:B------:R-:W-:Y:S01]  /*6dc0*/  IMAD R201, R2, c[0x0][0x2b8], R3 ;  /* 0x0000ae0002c97a24 */ /* 0x000fe200078e0203 */
[----:B------:R-:W-:Y:S04]  /*6dd0*/  @!P0 LEA.HI.X R111, R108, c[0x0][0x2a4], R111, 0x2, P1 ;  /* 0x0000a9006c6f8a11 */ /* 0x000fe800008f146f */
[----:B------:R-:W-:Y:S01]  /*6de0*/  SHF.R.S32.HI R2, RZ, 0x1f, R201 ;  /* 0x0000001fff027819 */ /* 0x000fe200000114c9 */
[----:B------:R1:W2:Y:S04]  /*6df0*/  @!P0 LDG.E R199, [R110.64] ;  /* 0x000000066ec78981 */ /* 0x0002a8000c1e1900 */
[----:B------:R-:W-:Y:S02]  /*6e00*/  IMAD R108, R2, c[0x0][0x1e0], RZ ;  /* 0x00007800026c7a24 */ /* 0x000fe400078e02ff */
[C---:B------:R-:W-:Y:S04]  /*6e10*/  IMAD.WIDE.U32 R2, R201.reuse, c[0x0][0x1e0], RZ ;  /* 0x00007800c9027a25 */ /* 0x040fe800078e00ff */
        /* <DEDUP_REMOVED lines=13> */
.L_x_2085:
        /* <DEDUP_REMOVED lines=25> */
.L_x_2086:
        /* <DEDUP_REMOVED lines=9> */
.L_x_1993:
[----:B------:R-:W-:Y:S05]  /*7110*/  BSYNC B0 ;  /* 0x0000000000007941 */ /* 0x000fea0003800000 */
.L_x_1992:
        /* <DEDUP_REMOVED lines=87> */
[----:B--2---:R-:W-:Y:S03]  /*7690*/  FMNMX.FTZ R110, R110, R2, !PT ;  /* 0x000000026e6e7209 */ /* 0x004fe60007810000 */
[----:B------:R-:W1:Y:S01]  /*76a0*/  SHFL.BFLY PT, R113, R3, 0x1, 0x1f ;  /* 0x0c201f0003717f89 */ /* 0x000e6200000e0000 */
[----:B---3--:R-:W-:Y:S03]  /*76b0*/  FMNMX.FTZ R111, R111, R112, !PT ;  /* 0x000000706f6f7209 */ /* 0x008fe60007810000 */
[----:B------:R-:W2:Y:S01]  /*76c0*/  SHFL.BFLY PT, R112, R110, 0x1, 0x1f ;  /* 0x0c201f006e707f89 */ /* 0x000ea200000e0000 */
[----:B----4-:R-:W-:Y:S03]  /*76d0*/  FMNMX.FTZ R108, R156, R158, !PT ;  /* 0x0000009e9c6c7209 */ /* 0x010fe60007810000 */
[----:B------:R-:W3:Y:S04]  /*76e0*/  SHFL.BFLY PT, R157, R111, 0x1, 0x1f ;  /* 0x0c201f006f9d7f89 */ /* 0x000ee800000e0000 */
[----:B------:R4:W4:Y:S01]  /*76f0*/  SHFL.BFLY PT, R2, R108, 0x1, 0x1f ;  /* 0x0c201f006c027f89 */ /* 0x00092200000e0000 */
[----:B-1----:R-:W-:Y:S02]  /*7700*/  FMNMX.FTZ R113, R3, R113, !PT ;  /* 0x0000007103717209 */ /* 0x002fe40007810000 */
[----:B--2---:R-:W-:Y:S02]  /*7710*/  FMNMX.FTZ R112, R110, R112, !PT ;  /* 0x000000706e707209 */ /* 0x004fe40007810000 */
[----:B---3--:R-:W-:Y:S02]  /*7720*/  FMNMX.FTZ R111, R111, R157, !PT ;  /* 0x0000009d6f6f7209 */ /* 0x008fe40007810000 */
.L_x_2087:
[C---:B------:R-:W-:Y:S01]  /*7730*/  FADD.FTZ R0, -R113.reuse, R0 ;  /* 0x0000000071007221 */ /* 0x040fe20000010100 */
[----:B------:R-:W-:Y:S01]  /*7740*/  WARPSYNC 0xffffffff ;  /* 0xffffffff00007948 */ /* 0x000fe20003800000 */
[----:B------:R-:W-:Y:S01]  /*7750*/  FMUL.FTZ R160, R113, c[0x0][0x2d0] ;  /* 0x0000b40071a07a20 */ /* 0x000fe20000410000 */
[----:B----4-:R-:W-:Y:S01]  /*7760*/  FMNMX.FTZ R2, R2, R108, !PT ;  /* 0x0000006c02027209 */ /* 0x010fe20007810000 */
[----:B------:R-:W-:Y:S01]  /*7770*/  FMUL.FTZ R0, R0, c[0x0][0x2d0] ;  /* 0x0000b40000007a20 */ /* 0x000fe20000410000 */
[----:B------:R-:W-:Y:S01]  /*7780*/  ISETP.GT.AND P1, PT, R202, R241, PT ;  /* 0x000000f1ca00720c */ /* 0x000fe20003f24270 */
[--C-:B------:R-:W-:Y:S02]  /*7790*/  FFMA.FTZ R69, R69, c[0x0][0x2d0], -R160.reuse ;  /* 0x0000b40045457a23 */ /* 0x100fe400000108a0 */
[----:B------:R1:W-:Y:S01]  /*77a0*/  MUFU.EX2 R110, R0 ;  /* 0x00000000006e7308 */ /* 0x0003e20000000800 */
[----:B------:R-:W-:Y:S02]  /*77b0*/  FMUL.FTZ R161, R112, c[0x0][0x2d0] ;  /* 0x0000b40070a17a20 */ /* 0x000fe40000410000 */
[----:B------:R-:W-:Y:S02]  /*77c0*/  FMUL.FTZ R108, R2, c[0x0][0x2d0] ;  /* 0x0000b400026c7a20 */ /* 0x000fe40000410000 */
[--C-:B------:R-:W-:Y:S02]  /*77d0*/  FFMA.FTZ R3, R7, c[0x0][0x2d0], -R161.reuse ;  /* 0x0000b40007037a23 */ /* 0x100fe400000108a1 */
[----:B------:R-:W-:Y:S02]  /*77e0*/  FFMA.FTZ R5, R5, c[0x0][0x2d0], -R160 ;  /* 0x0000b40005057a23 */ /* 0x000fe400000108a0 */
        /* <DEDUP_REMOVED lines=10> */
[----:B-1----:R-:W-:Y:S02]  /*7890*/  FADD.FTZ R0, -R112, R109 ;  /* 0x0000006d70007221 */ /* 0x002fe40000010100 */
[----:B------:R-:W-:Y:S02]  /*78a0*/  FFMA.FTZ R78, R78, c[0x0][0x2d0], -R108 ;  /* 0x0000b4004e4e7a23 */ /* 0x000fe4000001086c */
[----:B------:R-:W-:Y:S01]  /*78b0*/  FMUL.FTZ R0, R0, c[0x0][0x2d0] ;  /* 0x0000b40000007a20 */ /* 0x000fe20000410000 */
[----:B------:R-:W-:Y:S01]  /*78c0*/  MUFU.EX2 R162, R6 ;  /* 0x0000000600a27308 */ /* 0x000fe20000000800 */
[--C-:B------:R-:W-:Y:S09]  /*78d0*/  FFMA.FTZ R83, R83, c[0x0][0x2d0], -R161.reuse ;  /* 0x0000b40053537a23 */ /* 0x100ff200000108a1 */
[----:B------:R1:W-:Y:S10]  /*78e0*/  MUFU.EX2 R109, R0 ;  /* 0x00000000006d7308 */ /* 0x0003f40000000800 */
[----:B------:R-:W-:Y:S10]  /*78f0*/  MUFU.EX2 R182, R27 ;  /* 0x0000001b00b67308 */ /* 0x000ff40000000800 */
[----:B------:R-:W-:Y:S01]  /*7900*/  MUFU.EX2 R180, R30 ;  /* 0x0000001e00b47308 */ /* 0x000fe20000000800 */
[--C-:B-1----:R-:W-:Y:S02]  /*7910*/  FFMA.FTZ R0, R4, c[0x0][0x2d0], -R160.reuse ;  /* 0x0000b40004007a23 */ /* 0x102fe400000108a0 */
[--C-:B------:R-:W-:Y:S07]  /*7920*/  FFMA.FTZ R4, R20, c[0x0][0x2d0], -R160.reuse ;  /* 0x0000b40014047a23 */ /* 0x100fee00000108a0 */
[----:B------:R1:W-:Y:S10]  /*7930*/  MUFU.EX2 R167, R0 ;  /* 0x0000000000a77308 */ /* 0x0003f40000000800 */
[----:B------:R2:W-:Y:S10]  /*7940*/  MUFU.EX2 R231, R4 ;  /* 0x0000000400e77308 */ /* 0x0005f40000000800 */
[----:B------:R-:W-:Y:S01]  /*7950*/  MUFU.EX2 R178, R31 ;  /* 0x0000001f00b27308 */ /* 0x000fe20000000800 */
[----:B-1----:R-:W-:Y:S02]  /*7960*/  FFMA.FTZ R0, R16, c[0x0][0x2d0], -R160 ;  /* 0x0000b40010007a23 */ /* 0x002fe400000108a0 */
[--C-:B------:R-:W-:Y:S07]  /*7970*/  FFMA.FTZ R16, R38, c[0x0][0x2d0], -R161.reuse ;  /* 0x0000b40026107a23 */ /* 0x100fee00000108a1 */
[----:B------:R1:W-:Y:S01]  /*7980*/  MUFU.EX2 R204, R0 ;  /* 0x0000000000cc7308 */ /* 0x0003e20000000800 */
[----:B--2---:R-:W-:Y:S09]  /*7990*/  FFMA.FTZ R4, R10, c[0x0][0x2d0], -R108 ;  /* 0x0000b4000a047a23 */ /* 0x004ff2000001086c */
[----:B------:R2:W-:Y:S10]  /*79a0*/  MUFU.EX2 R165, R4 ;  /* 0x0000000400a57308 */ /* 0x0005f40000000800 */
[----:B------:R-:W-:Y:S01]  /*79b0*/  MUFU.EX2 R224, R16 ;  /* 0x0000001000e07308 */ /* 0x000fe20000000800 */
[----:B-1----:R-:W-:Y:S09]  /*79c0*/  FFMA.FTZ R0, R17, c[0x0][0x2d0], -R160 ;  /* 0x0000b40011007a23 */ /* 0x002ff200000108a0 */
[----:B------:R1:W-:Y:S01]  /*79d0*/  MUFU.EX2 R210, R0 ;  /* 0x0000000000d27308 */ /* 0x0003e20000000800 */
[--C-:B--2---:R-:W-:Y:S09]  /*79e0*/  FFMA.FTZ R4, R11, c[0x0][0x2d0], -R108.reuse ;  /* 0x0000b4000b047a23 */ /* 0x104ff2000001086c */
[----:B------:R2:W-:Y:S10]  /*79f0*/  MUFU.EX2 R181, R4 ;  /* 0x0000000400b57308 */ /* 0x0005f40000000800 */
[----:B------:R-:W-:Y:S01]  /*7a00*/  MUFU.EX2 R171, R69 ;  /* 0x0000004500ab7308 */ /* 0x000fe20000000800 */
[--C-:B-1----:R-:W-:Y:S09]  /*7a10*/  FFMA.FTZ R0, R18, c[0x0][0x2d0], -R161.reuse ;  /* 0x0000b40012007a23 */ /* 0x102ff200000108a1 */
[----:B------:R1:W-:Y:S01]  /*7a20*/  MUFU.EX2 R198, R0 ;  /* 0x0000000000c67308 */ /* 0x0003e20000000800 */
[--C-:B--2---:R-:W-:Y:S09]  /*7a30*/  FFMA.FTZ R4, R14, c[0x0][0x2d0], -R108.reuse ;  /* 0x0000b4000e047a23 */ /* 0x104ff2000001086c */
[----:B------:R2:W-:Y:S10]  /*7a40*/  MUFU.EX2 R185, R4 ;  /* 0x0000000400b97308 */ /* 0x0005f40000000800 */
[----:B------:R-:W-:Y:S01]  /*7a50*/  MUFU.EX2 R164, R42 ;  /* 0x0000002a00a47308 */ /* 0x000fe20000000800 */
[--C-:B-1----:R-:W-:Y:S09]  /*7a60*/  FFMA.FTZ R0, R19, c[0x0][0x2d0], -R161.reuse ;  /* 0x0000b40013007a23 */ /* 0x102ff200000108a1 */
[----:B------:R1:W-:Y:S01]  /*7a70*/  MUFU.EX2 R234, R0 ;  /* 0x0000000000ea7308 */ /* 0x0003e20000000800 */
[----:B--2---:R-:W-:Y:S09]  /*7a80*/  FFMA.FTZ R4, R15, c[0x0][0x2d0], -R108 ;  /* 0x0000b4000f047a23 */ /* 0x004ff2000001086c */
[----:B------:R2:W-:Y:S10]  /*7a90*/  MUFU.EX2 R220, R4 ;  /* 0x0000000400dc7308 */ /* 0x0005f40000000800 */
[----:B------:R-:W-:Y:S01]  /*7aa0*/  MUFU.EX2 R163, R43 ;  /* 0x0000002b00a37308 */ /* 0x000fe20000000800 */
[C---:B-1----:R-:W-:Y:S02]  /*7ab0*/  FADD.FTZ R0, -R111.reuse, R114 ;  /* 0x000000726f007221 */ /* 0x042fe40000010100 */
[----:B------:R-:W-:Y:S02]  /*7ac0*/  FMUL.FTZ R114, R111, c[0x0][0x2d0] ;  /* 0x0000b4006f727a20 */ /* 0x000fe40000410000 */
[----:B------:R-:W-:Y:S02]  /*7ad0*/  FMUL.FTZ R0, R0, c[0x0][0x2d0] ;  /* 0x0000b40000007a20 */ /* 0x000fe40000410000 */
[----:B------:R-:W-:Y:S03]  /*7ae0*/  FFMA.FTZ R5, R12, c[0x0][0x2d0], -R114 ;  /* 0x0000b4000c057a23 */ /* 0x000fe60000010872 */
[----:B------:R1:W-:Y:S01]  /*7af0*/  MUFU.EX2 R3, R0 ;  /* 0x0000000000037308 */ /* 0x0003e20000000800 */
[----:B------:R-:W-:Y:S02]  /*7b00*/  FFMA.FTZ R12, R36, c[0x0][0x2d0], -R160 ;  /* 0x0000b400240c7a23 */ /* 0x000fe400000108a0 */
[--C-:B--2---:R-:W-:Y:S07]  /*7b10*/  FFMA.FTZ R4, R29, c[0x0][0x2d0], -R114.reuse ;  /* 0x0000b4001d047a23 */ /* 0x104fee0000010872 */
[----:B------:R-:W-:Y:S10]  /*7b20*/  MUFU.EX2 R187, R5 ;  /* 0x0000000500bb7308 */ /* 0x000ff40000000800 */
[----:B------:R-:W-:Y:S01]  /*7b30*/  MUFU.EX2 R228, R4 ;  /* 0x0000000400e47308 */ /* 0x000fe20000000800 */
[--C-:B-1----:R-:W-:Y:S09]  /*7b40*/  FFMA.FTZ R0, R8, c[0x0][0x2d0], -R114.reuse ;  /* 0x0000b40008007a23 */ /* 0x102ff20000010872 */
[----:B------:R1:W-:Y:S10]  /*7b50*/  MUFU.EX2 R166, R0 ;  /* 0x0000000000a67308 */ /* 0x0003f40000000800 */
[----:B------:R2:W-:Y:S01]  /*7b60*/  MUFU.EX2 R226, R12 ;  /* 0x0000000c00e27308 */ /* 0x0005e20000000800 */
[----:B-1----:R-:W-:Y:S09]  /*7b70*/  FFMA.FTZ R0, R9, c[0x0][0x2d0], -R114 ;  /* 0x0000b40009007a23 */ /* 0x002ff20000010872 */
[----:B------:R1:W3:Y:S01]  /*7b80*/  MUFU.EX2 R186, R0 ;  /* 0x0000000000ba7308 */ /* 0x0002e20000000800 */
[----:B--2---:R-:W-:Y:S09]  /*7b90*/  FFMA.FTZ R12, R37, c[0x0][0x2d0], -R160 ;  /* 0x0000b400250c7a23 */ /* 0x004ff200000108a0 */
[----:B------:R-:W-:Y:S01]  /*7ba0*/  MUFU.EX2 R225, R12 ;  /* 0x0000000c00e17308 */ /* 0x000fe20000000800 */
[----:B-1----:R-:W-:Y:S09]  /*7bb0*/  FFMA.FTZ R0, R13, c[0x0][0x2d0], -R114 ;  /* 0x0000b4000d007a23 */ /* 0x002ff20000010872 */
[----:B------:R1:W2:Y:S02]  /*7bc0*/  MUFU.EX2 R230, R0 ;  /* 0x0000000000e67308 */ /* 0x0002a40000000800 */
[--C-:B-1----:R-:W-:Y:S01]  /*7bd0*/  FFMA.FTZ R0, R21, c[0x0][0x2d0], -R160.reuse ;  /* 0x0000b40015007a23 */ /* 0x102fe200000108a0 */
[----:B---3--:R-:W-:Y:S01]  /*7be0*/  F2FP.BF16.PACK_AB R156, R186, R166 ;  /* 0x000000a6ba9c723e */ /* 0x008fe200000010ff */
[C---:B------:R-:W-:Y:S01]  /*7bf0*/  FMUL.FTZ R4, R110.reuse, R120 ;  /* 0x000000786e047220 */ /* 0x040fe20000410000 */
[----:B------:R-:W-:Y:S05]  /*7c00*/  F2FP.BF16.PACK_AB R120, R173, R167 ;  /* 0x000000a7ad78723e */ /* 0x000fea00000010ff */
[----:B------:R1:W-:Y:S01]  /*7c10*/  MUFU.EX2 R235, R0 ;  /* 0x0000000000eb7308 */ /* 0x0003e20000000800 */
[----:B------:R-:W-:Y:S01]  /*7c20*/  FMUL.FTZ R5, R110, R121 ;  /* 0x000000796e057220 */ /* 0x000fe20000410000 */
[----:B------:R-:W-:Y:S01]  /*7c30*/  F2FP.BF16.PACK_AB R121, R203, R162 ;  /* 0x000000a2cb79723e */ /* 0x000fe200000010ff */
[C---:B------:R-:W-:Y:S01]  /*7c40*/  FMUL.FTZ R6, R109.reuse, R122 ;  /* 0x0000007a6d067220 */ /* 0x040fe20000410000 */
[----:B------:R-:W-:Y:S01]  /*7c50*/  F2FP.BF16.PACK_AB R122, R210, R204 ;  /* 0x000000ccd27a723e */ /* 0x000fe200000010ff */
[----:B------:R-:W-:Y:S01]  /*7c60*/  FMUL.FTZ R7, R109, R123 ;  /* 0x0000007b6d077220 */ /* 0x000fe20000410000 */
[----:B------:R-:W-:Y:S01]  /*7c70*/  F2FP.BF16.PACK_AB R123, R234, R198 ;  /* 0x000000c6ea7b723e */ /* 0x000fe200000010ff */
[C---:B------:R-:W-:Y:S01]  /*7c80*/  FMUL.FTZ R8, R3.reuse, R116 ;  /* 0x0000007403087220 */ /* 0x040fe20000410000 */
[----:B--2---:R-:W-:Y:S01]  /*7c90*/  F2FP.BF16.PACK_AB R158, R230, R187 ;  /* 0x000000bbe69e723e */ /* 0x004fe200000010ff */
[----:B------:R-:W-:Y:S01]  /*7ca0*/  FMUL.FTZ R9, R3, R117 ;  /* 0x0000007503097220 */ /* 0x000fe20000410000 */
[----:B------:R-:W-:Y:S01]  /*7cb0*/  F2FP.BF16.PACK_AB R157, R181, R165 ;  /* 0x000000a5b59d723e */ /* 0x000fe200000010ff */
[C---:B------:R-:W-:Y:S01]  /*7cc0*/  FMUL.FTZ R12, R3.reuse, R124 ;  /* 0x0000007c030c7220 */ /* 0x040fe20000410000 */
[----:B------:R-:W-:Y:S01]  /*7cd0*/  F2FP.BF16.PACK_AB R159, R220, R185 ;  /* 0x000000b9dc9f723e */ /* 0x000fe200000010ff */
[----:B------:R-:W-:Y:S02]  /*7ce0*/  FMUL.FTZ R13, R3, R125 ;  /* 0x0000007d030d7220 */ /* 0x000fe40000410000 */
[C---:B------:R-:W-:Y:S02]  /*7cf0*/  FMUL.FTZ R16, R110.reuse, R128 ;  /* 0x000000806e107220 */ /* 0x040fe40000410000 */
[----:B------:R-:W-:Y:S02]  /*7d00*/  FMUL.FTZ R17, R110, R129 ;  /* 0x000000816e117220 */ /* 0x000fe40000410000 */
[C---:B------:R-:W-:Y:S02]  /*7d10*/  FMUL.FTZ R18, R109.reuse, R130 ;  /* 0x000000826d127220 */ /* 0x040fe40000410000 */
[----:B------:R-:W-:Y:S02]  /*7d20*/  FMUL.FTZ R19, R109, R131 ;  /* 0x000000836d137220 */ /* 0x000fe40000410000 */
[----:B------:R-:W-:Y:S01]  /*7d30*/  LDSM.16.MT88.4 R128, [R193+0x800] ;  /* 0x00080000c180783b */ /* 0x000fe20000004200 */
[--C-:B-1----:R-:W-:Y:S02]  /*7d40*/  FFMA.FTZ R0, R22, c[0x0][0x2d0], -R161.reuse ;  /* 0x0000b40016007a23 */ /* 0x102fe400000108a1 */
[C---:B------:R-:W-:Y:S02]  /*7d50*/  FMUL.FTZ R36, R3.reuse, R140 ;  /* 0x0000008c03247220 */ /* 0x040fe40000410000 */
[----:B------:R1:W-:Y:S01]  /*7d60*/  MUFU.EX2 R229, R0 ;  /* 0x0000000000e57308 */ /* 0x0003e20000000800 */
[----:B------:R-:W-:Y:S02]  /*7d70*/  FMUL.FTZ R37, R3, R141 ;  /* 0x0000008d03257220 */ /* 0x000fe40000410000 */
[C---:B------:R-:W-:Y:S02]  /*7d80*/  FMUL.FTZ R84, R110.reuse, R84 ;  /* 0x000000546e547220 */ /* 0x040fe40000410000 */
[C---:B------:R-:W-:Y:S02]  /*7d90*/  FMUL.FTZ R85, R110.reuse, R85 ;  /* 0x000000556e557220 */ /* 0x040fe40000410000 */
[C---:B------:R-:W-:Y:S02]  /*7da0*/  FMUL.FTZ R86, R109.reuse, R86 ;  /* 0x000000566d567220 */ /* 0x040fe40000410000 */
[----:B------:R-:W-:Y:S02]  /*7db0*/  FMUL.FTZ R87, R109, R87 ;  /* 0x000000576d577220 */ /* 0x000fe40000410000 */
[C---:B------:R-:W-:Y:S02]  /*7dc0*/  FMUL.FTZ R88, R3.reuse, R88 ;  /* 0x0000005803587220 */ /* 0x040fe40000410000 */
[C---:B------:R-:W-:Y:S02]  /*7dd0*/  FMUL.FTZ R89, R3.reuse, R89 ;  /* 0x0000005903597220 */ /* 0x040fe40000410000 */
[C---:B------:R-:W-:Y:S02]  /*7de0*/  FMUL.FTZ R92, R3.reuse, R92 ;  /* 0x0000005c035c7220 */ /* 0x040fe40000410000 */
[----:B------:R-:W-:Y:S02]  /*7df0*/  FMUL.FTZ R93, R3, R93 ;  /* 0x0000005d035d7220 */ /* 0x000fe40000410000 */
[C---:B------:R-:W-:Y:S02]  /*7e00*/  FMUL.FTZ R96, R110.reuse, R96 ;  /* 0x000000606e607220 */ /* 0x040fe40000410000 */
[C---:B------:R-:W-:Y:S02]  /*7e10*/  FMUL.FTZ R97, R110.reuse, R97 ;  /* 0x000000616e617220 */ /* 0x040fe40000410000 */
[----:B------:R-:W-:Y:S02]  /*7e20*/  FMUL.FTZ R98, R109, R98 ;  /* 0x000000626d627220 */ /* 0x000fe40000410000 */
[--C-:B-1----:R-:W-:Y:S02]  /*7e30*/  FFMA.FTZ R0, R23, c[0x0][0x2d0], -R161.reuse ;  /* 0x0000b40017007a23 */ /* 0x102fe400000108a1 */
[----:B------:R-:W1:Y:S01]  /*7e40*/  LDSM.16.MT88.4 R20, [R190] ;  /* 0x00000000be14783b */ /* 0x000e620000004200 */
[C---:B------:R-:W-:Y:S01]  /*7e50*/  FMUL.FTZ R99, R109.reuse, R99 ;  /* 0x000000636d637220 */ /* 0x040fe20000410000 */
[----:B------:R2:W-:Y:S01]  /*7e60*/  MUFU.EX2 R238, R0 ;  /* 0x0000000000ee7308 */ /* 0x0005e20000000800 */
[C---:B------:R-:W-:Y:S02]  /*7e70*/  FMUL.FTZ R100, R110.reuse, R100 ;  /* 0x000000646e647220 */ /* 0x040fe40000410000 */
[C---:B------:R-:W-:Y:S02]  /*7e80*/  FMUL.FTZ R101, R110.reuse, R101 ;  /* 0x000000656e657220 */ /* 0x040fe40000410000 */
[C---:B------:R-:W-:Y:S02]  /*7e90*/  FMUL.FTZ R102, R109.reuse, R102 ;  /* 0x000000666d667220 */ /* 0x040fe40000410000 */
[C---:B------:R-:W-:Y:S02]  /*7ea0*/  FMUL.FTZ R103, R109.reuse, R103 ;  /* 0x000000676d677220 */ /* 0x040fe40000410000 */
[----:B------:R-:W-:Y:S02]  /*7eb0*/  FMUL.FTZ R29, R110, R153 ;  /* 0x000000996e1d7220 */ /* 0x000fe40000410000 */
[C---:B------:R-:W-:Y:S02]  /*7ec0*/  FMUL.FTZ R30, R109.reuse, R154 ;  /* 0x0000009a6d1e7220 */ /* 0x040fe40000410000 */
[----:B------:R-:W-:Y:S02]  /*7ed0*/  FMUL.FTZ R31, R109, R155 ;  /* 0x0000009b6d1f7220 */ /* 0x000fe40000410000 */
[C---:B------:R-:W-:Y:S02]  /*7ee0*/  FMUL.FTZ R104, R3.reuse, R104 ;  /* 0x0000006803687220 */ /* 0x040fe40000410000 */
[C---:B------:R-:W-:Y:S02]  /*7ef0*/  FMUL.FTZ R105, R3.reuse, R105 ;  /* 0x0000006903697220 */ /* 0x040fe40000410000 */
[--C-:B--2---:R-:W-:Y:S02]  /*7f00*/  FFMA.FTZ R0, R32, c[0x0][0x2d0], -R160.reuse ;  /* 0x0000b40020007a23 */ /* 0x104fe400000108a0 */
[----:B------:R-:W-:Y:S02]  /*7f10*/  FMUL.FTZ R32, R3, R136 ;  /* 0x0000008803207220 */ /* 0x000fe40000410000 */
[----:B------:R2:W-:Y:S01]  /*7f20*/  MUFU.EX2 R239, R0 ;  /* 0x0000000000ef7308 */ /* 0x0005e20000000800 */
[-C--:B-1----:R-:W-:Y:S05]  /*7f30*/  HMMA.16816.F32.BF16 R4, R120, R20.reuse, R4 ;  /* 0x000000147804723c */ /* 0x082fea0000041804 */
[----:B--2---:R-:W-:Y:S02]  /*7f40*/  FFMA.FTZ R0, R33, c[0x0][0x2d0], -R160 ;  /* 0x0000b40021007a23 */ /* 0x004fe400000108a0 */
[----:B------:R-:W-:Y:S02]  /*7f50*/  FMUL.FTZ R33, R3, R137 ;  /* 0x0000008903217220 */ /* 0x000fe40000410000 */
[----:B------:R1:W-:Y:S03]  /*7f60*/  MUFU.EX2 R240, R0 ;  /* 0x0000000000f07308 */ /* 0x0003e60000000800 */
[--C-:B-1----:R-:W-:Y:S07]  /*7f70*/  FFMA.FTZ R0, R34, c[0x0][0x2d0], -R161.reuse ;  /* 0x0000b40022007a23 */ /* 0x102fee00000108a1 */
[----:B------:R1:W-:Y:S02]  /*7f80*/  MUFU.EX2 R236, R0 ;  /* 0x0000000000ec7308 */ /* 0x0003e40000000800 */
[--C-:B-1----:R-:W-:Y:S08]  /*7f90*/  FFMA.FTZ R0, R35, c[0x0][0x2d0], -R161.reuse ;  /* 0x0000b40023007a23 */ /* 0x102ff000000108a1 */
[----:B------:R1:W-:Y:S02]  /*7fa0*/  MUFU.EX2 R237, R0 ;  /* 0x0000000000ed7308 */ /* 0x0003e40000000800 */
[----:B-1----:R-:W-:Y:S02]  /*7fb0*/  FFMA.FTZ R0, R24, c[0x0][0x2d0], -R114 ;  /* 0x0000b40018007a23 */ /* 0x002fe40000010872 */
[----:B------:R-:W-:Y:S06]  /*7fc0*/  FFMA.FTZ R24, R48, c[0x0][0x2d0], -R160 ;  /* 0x0000b40030187a23 */ /* 0x000fec00000108a0 */
[----:B------:R1:W-:Y:S01]  /*7fd0*/  MUFU.EX2 R227, R0 ;  /* 0x0000000000e37308 */ /* 0x0003e20000000800 */
[C---:B------:R-:W-:Y:S09]  /*7fe0*/  FMUL.FTZ R48, R110.reuse, R144 ;  /* 0x000000906e307220 */ /* 0x040ff20000410000 */
[----:B------:R2:W-:Y:S01]  /*7ff0*/  MUFU.EX2 R222, R24 ;  /* 0x0000001800de7308 */ /* 0x0005e20000000800 */
[----:B-1----:R-:W-:Y:S02]  /*8000*/  FFMA.FTZ R0, R25, c[0x0][0x2d0], -R114 ;  /* 0x0000b40019007a23 */ /* 0x002fe40000010872 */
[----:B------:R-:W-:Y:S07]  /*8010*/  FMUL.FTZ R25, R3, R149 ;  /* 0x0000009503197220 */ /* 0x000fee0000410000 */
[----:B------:R1:W-:Y:S01]  /*8020*/  MUFU.EX2 R233, R0 ;  /* 0x0000000000e97308 */ /* 0x0003e20000000800 */
[----:B--2---:R-:W-:Y:S02]  /*8030*/  FFMA.FTZ R24, R49, c[0x0][0x2d0], -R160 ;  /* 0x0000b40031187a23 */ /* 0x004fe400000108a0 */
[----:B------:R-:W-:Y:S07]  /*8040*/  FMUL.FTZ R49, R110, R145 ;  /* 0x000000916e317220 */ /* 0x000fee0000410000 */
[----:B------:R2:W3:Y:S01]  /*8050*/  MUFU.EX2 R221, R24 ;  /* 0x0000001800dd7308 */ /* 0x0004e20000000800 */
[----:B-1----:R-:W-:Y:S02]  /*8060*/  FFMA.FTZ R0, R28, c[0x0][0x2d0], -R114 ;  /* 0x0000b4001c007a23 */ /* 0x002fe40000010872 */
[----:B------:R-:W-:Y:S07]  /*8070*/  FMUL.FTZ R28, R110, R152 ;  /* 0x000000986e1c7220 */ /* 0x000fee0000410000 */
[----:B------:R1:W-:Y:S01]  /*8080*/  MUFU.EX2 R232, R0 ;  /* 0x0000000000e87308 */ /* 0x0003e20000000800 */
[----:B--2---:R-:W-:Y:S01]  /*8090*/  FFMA.FTZ R24, R50, c[0x0][0x2d0], -R161 ;  /* 0x0000b40032187a23 */ /* 0x004fe200000108a1 */
[----:B---3--:R-:W-:Y:S01]  /*80a0*/  F2FP.BF16.PACK_AB R42, R221, R222 ;  /* 0x000000dedd2a723e */ /* 0x008fe200000010ff */
[----:B------:R-:W-:Y:S07]  /*80b0*/  FMUL.FTZ R50, R109, R146 ;  /* 0x000000926d327220 */ /* 0x000fee0000410000 */
[----:B------:R2:W-:Y:S01]  /*80c0*/  MUFU.EX2 R218, R24 ;  /* 0x0000001800da7308 */ /* 0x0005e20000000800 */
[----:B-1----:R-:W-:Y:S02]  /*80d0*/  FADD.FTZ R0, -R2, R115 ;  /* 0x0000007302007221 */ /* 0x002fe40000010100 */
[----:B------:R-:W-:Y:S02]  /*80e0*/  FFMA.FTZ R115, R80, c[0x0][0x2d0], -R160 ;  /* 0x0000b40050737a23 */ /* 0x000fe400000108a0 */
[----:B------:R-:W-:Y:S02]  /*80f0*/  FMUL.FTZ R0, R0, c[0x0][0x2d0] ;  /* 0x0000b40000007a20 */ /* 0x000fe40000410000 */
[----:B------:R-:W-:Y:S02]  /*8100*/  FFMA.FTZ R80, R72, c[0x0][0x2d0], -R114 ;  /* 0x0000b40048507a23 */ /* 0x000fe40000010872 */
[----:B------:R-:W-:Y:S02]  /*8110*/  FFMA.FTZ R72, R63, c[0x0][0x2d0], -R108 ;  /* 0x0000b4003f487a23 */ /* 0x000fe4000001086c */
[--C-:B--2---:R-:W-:Y:S01]  /*8120*/  FFMA.FTZ R24, R51, c[0x0][0x2d0], -R161.reuse ;  /* 0x0000b40033187a23 */ /* 0x104fe200000108a1 */
[----:B------:R-:W1:Y:S01]  /*8130*/  MUFU.EX2 R0, R0 ;  /* 0x0000000000007308 */ /* 0x000e620000000800 */
[----:B------:R-:W-:Y:S02]  /*8140*/  FMUL.FTZ R51, R109, R147 ;  /* 0x000000936d337220 */ /* 0x000fe40000410000 */
[----:B------:R-:W-:Y:S07]  /*8150*/  LDSM.16.MT88.4 R144, [R193+0x2000] ;  /* 0x00200000c190783b */ /* 0x000fee0000004200 */
[----:B------:R2:W3:Y:S01]  /*8160*/  MUFU.EX2 R219, R24 ;  /* 0x0000001800db7308 */ /* 0x0004e20000000800 */
[C---:B-1----:R-:W-:Y:S02]  /*8170*/  FMUL.FTZ R10, R0.reuse, R118 ;  /* 0x00000076000a7220 */ /* 0x042fe40000410000 */
[C---:B------:R-:W-:Y:S02]  /*8180*/  FMUL.FTZ R11, R0.reuse, R119 ;  /* 0x00000077000b7220 */ /* 0x040fe40000410000 */
[----:B------:R-:W1:Y:S01]  /*8190*/  LDSM.16.MT88.4 R116, [R193] ;  /* 0x00000000c174783b */ /* 0x000e620000004200 */
[C---:B------:R-:W-:Y:S02]  /*81a0*/  FMUL.FTZ R14, R0.reuse, R126 ;  /* 0x0000007e000e7220 */ /* 0x040fe40000410000 */
[----:B------:R-:W-:Y:S02]  /*81b0*/  FMUL.FTZ R15, R0, R127 ;  /* 0x0000007f000f7220 */ /* 0x000fe40000410000 */
[C---:B------:R-:W-:Y:S03]  /*81c0*/  HMMA.16816.F32.BF16 R8, R156.reuse, R20, R8 ;  /* 0x000000149c08723c */ /* 0x040fe60000041808 */
[----:B------:R-:W4:Y:S01]  /*81d0*/  LDSM.16.MT88.4 R124, [R191] ;  /* 0x00000000bf7c783b */ /* 0x000f220000004200 */
[--C-:B--2---:R-:W-:Y:S01]  /*81e0*/  FFMA.FTZ R24, R40, c[0x0][0x2d0], -R114.reuse ;  /* 0x0000b40028187a23 */ /* 0x104fe20000010872 */
[----:B---3--:R-:W-:Y:S01]  /*81f0*/  F2FP.BF16.PACK_AB R43, R219, R218 ;  /* 0x000000dadb2b723e */ /* 0x008fe200000010ff */
[--C-:B------:R-:W-:Y:S01]  /*8200*/  FFMA.FTZ R40, R54, c[0x0][0x2d0], -R161.reuse ;  /* 0x0000b40036287a23 */ /* 0x100fe200000108a1 */
[----:B------:R-:W-:Y:S01]  /*8210*/  F2FP.BF16.PACK_AB R54, R240, R239 ;  /* 0x000000eff036723e */ /* 0x000fe200000010ff */
[-C--:B------:R-:W-:Y:S01]  /*8220*/  HMMA.16816.F32.BF16 R12, R156, R22.reuse, R12 ;  /* 0x000000169c0c723c */ /* 0x080fe2000004180c */
[----:B------:R2:W-:Y:S03]  /*8230*/  MUFU.EX2 R217, R24 ;  /* 0x0000001800d97308 */ /* 0x0005e60000000800 */
[--C-:B------:R-:W-:Y:S02]  /*8240*/  FFMA.FTZ R20, R39, c[0x0][0x2d0], -R161.reuse ;  /* 0x0000b40027147a23 */ /* 0x100fe400000108a1 */
[----:B------:R-:W-:Y:S02]  /*8250*/  FMUL.FTZ R21, R110, R133 ;  /* 0x000000856e157220 */ /* 0x000fe40000410000 */
[C---:B------:R-:W-:Y:S03]  /*8260*/  HMMA.16816.F32.BF16 R16, R120.reuse, R22, R16 ;  /* 0x000000167810723c */ /* 0x040fe60000041810 */
[----:B------:R3:W-:Y:S01]  /*8270*/  MUFU.EX2 R183, R40 ;  /* 0x0000002800b77308 */ /* 0x0007e20000000800 */
[C---:B------:R-:W-:Y:S02]  /*8280*/  FMUL.FTZ R34, R0.reuse, R138 ;  /* 0x0000008a00227220 */ /* 0x040fe40000410000 */
[C---:B------:R-:W-:Y:S02]  /*8290*/  FMUL.FTZ R35, R0.reuse, R139 ;  /* 0x0000008b00237220 */ /* 0x040fe40000410000 */
[C---:B------:R-:W-:Y:S04]  /*82a0*/  FMUL.FTZ R22, R109.reuse, R134 ;  /* 0x000000866d167220 */ /* 0x040fe80000410000 */
[----:B------:R-:W-:Y:S01]  /*82b0*/  FMUL.FTZ R23, R109, R135 ;  /* 0x000000876d177220 */ /* 0x000fe20000410000 */
[----:B------:R5:W-:Y:S01]  /*82c0*/  MUFU.EX2 R223, R20 ;  /* 0x0000001400df7308 */ /* 0x000be20000000800 */
[C---:B------:R-:W-:Y:S02]  /*82d0*/  FMUL.FTZ R38, R0.reuse, R142 ;  /* 0x0000008e00267220 */ /* 0x040fe40000410000 */
[C---:B------:R-:W-:Y:S02]  /*82e0*/  FMUL.FTZ R39, R0.reuse, R143 ;  /* 0x0000008f00277220 */ /* 0x040fe40000410000 */
[----:B--2---:R-:W-:Y:S02]  /*82f0*/  FFMA.FTZ R24, R41, c[0x0][0x2d0], -R114 ;  /* 0x0000b40029187a23 */ /* 0x004fe40000010872 */
[C---:B------:R-:W-:Y:S02]  /*8300*/  FMUL.FTZ R90, R0.reuse, R90 ;  /* 0x0000005a005a7220 */ /* 0x040fe40000410000 */
[C---:B------:R-:W-:Y:S01]  /*8310*/  FMUL.FTZ R91, R0.reuse, R91 ;  /* 0x0000005b005b7220 */ /* 0x040fe20000410000 */
[----:B------:R2:W-:Y:S01]  /*8320*/  MUFU.EX2 R216, R24 ;  /* 0x0000001800d87308 */ /* 0x0005e20000000800 */
[C---:B------:R-:W-:Y:S02]  /*8330*/  FMUL.FTZ R94, R0.reuse, R94 ;  /* 0x0000005e005e7220 */ /* 0x040fe40000410000 */
[C---:B------:R-:W-:Y:S02]  /*8340*/  FMUL.FTZ R95, R0.reuse, R95 ;  /* 0x0000005f005f7220 */ /* 0x040fe40000410000 */
[----:B---3--:R-:W-:Y:S02]  /*8350*/  FFMA.FTZ R40, R65, c[0x0][0x2d0], -R160 ;  /* 0x0000b40041287a23 */ /* 0x008fe400000108a0 */
[--C-:B------:R-:W-:Y:S01]  /*8360*/  FFMA.FTZ R41, R55, c[0x0][0x2d0], -R161.reuse ;  /* 0x0000b40037297a23 */ /* 0x100fe200000108a1 */
[----:B------:R-:W-:Y:S01]  /*8370*/  F2FP.BF16.PACK_AB R55, R237, R236 ;  /* 0x000000eced37723e */ /* 0x000fe200000010ff */
[C---:B------:R-:W-:Y:S01]  /*8380*/  FMUL.FTZ R27, R0.reuse, R151 ;  /* 0x00000097001b7220 */ /* 0x040fe20000410000 */
[----:B------:R3:W-:Y:S01]  /*8390*/  MUFU.EX2 R177, R40 ;  /* 0x0000002800b17308 */ /* 0x0007e20000000800 */
[C---:B------:R-:W-:Y:S02]  /*83a0*/  FMUL.FTZ R106, R0.reuse, R106 ;  /* 0x0000006a006a7220 */ /* 0x040fe40000410000 */
[----:B------:R-:W-:Y:S02]  /*83b0*/  FMUL.FTZ R107, R0, R107 ;  /* 0x0000006b006b7220 */ /* 0x000fe40000410000 */
[----:B-----5:R-:W-:Y:S05]  /*83c0*/  FMUL.FTZ R20, R110, R132 ;  /* 0x000000846e147220 */ /* 0x020fea0000410000 */
[----:B------:R5:W-:Y:S02]  /*83d0*/  MUFU.EX2 R184, R41 ;  /* 0x0000002900b87308 */ /* 0x000be40000000800 */
[-C--:B-1----:R-:W-:Y:S03]  /*83e0*/  HMMA.16816.F32.BF16 R20, R120, R116.reuse, R20 ;  /* 0x000000747814723c */ /* 0x082fe60000041814 */
[----:B--2---:R-:W-:Y:S02]  /*83f0*/  FFMA.FTZ R24, R44, c[0x0][0x2d0], -R114 ;  /* 0x0000b4002c187a23 */ /* 0x004fe40000010872 */
[----:B------:R-:W-:Y:S03]  /*8400*/  FFMA.FTZ R44, R64, c[0x0][0x2d0], -R160 ;  /* 0x0000b400402c7a23 */ /* 0x000fe600000108a0 */
[C---:B------:R-:W-:Y:S01]  /*8410*/  HMMA.16816.F32.BF16 R32, R156.reuse, R116, R32 ;  /* 0x000000749c20723c */ /* 0x040fe20000041820 */
[----:B------:R1:W-:Y:S03]  /*8420*/  MUFU.EX2 R212, R24 ;  /* 0x0000001800d47308 */ /* 0x0003e60000000800 */
[--C-:B---3--:R-:W-:Y:S04]  /*8430*/  FFMA.FTZ R40, R66, c[0x0][0x2d0], -R161.reuse ;  /* 0x0000b40042287a23 */ /* 0x108fe800000108a1 */
[-C--:B------:R-:W-:Y:S03]  /*8440*/  HMMA.16816.F32.BF16 R36, R156, R118.reuse, R36 ;  /* 0x000000769c24723c */ /* 0x080fe60000041824 */
[----:B------:R2:W-:Y:S01]  /*8450*/  MUFU.EX2 R176, R40 ;  /* 0x0000002800b07308 */ /* 0x0005e20000000800 */
[--C-:B-----5:R-:W-:Y:S04]  /*8460*/  FFMA.FTZ R41, R70, c[0x0][0x2d0], -R161.reuse ;  /* 0x0000b40046297a23 */ /* 0x120fe800000108a1 */
[C---:B------:R-:W-:Y:S01]  /*8470*/  HMMA.16816.F32.BF16 R48, R120.reuse, R118, R48 ;  /* 0x000000767830723c */ /* 0x040fe20000041830 */
[----:B------:R-:W3:Y:S04]  /*8480*/  LDSM.16.MT88.4 R116, [R192] ;  /* 0x00000000c074783b */ /* 0x000ee80000004200 */
[----:B------:R5:W3:Y:S03]  /*8490*/  MUFU.EX2 R132, R26 ;  /* 0x0000001a00847308 */ /* 0x000ae60000000800 */
[-C--:B----4-:R-:W-:Y:S04]  /*84a0*/  HMMA.16816.F32.BF16 R84, R120, R124.reuse, R84 ;  /* 0x0000007c7854723c */ /* 0x090fe80000041854 */
[----:B-1----:R-:W-:Y:S02]  /*84b0*/  FFMA.FTZ R24, R45, c[0x0][0x2d0], -R114 ;  /* 0x0000b4002d187a23 */ /* 0x002fe40000010872 */
[--C-:B------:R-:W-:Y:S01]  /*84c0*/  FFMA.FTZ R45, R68, c[0x0][0x2d0], -R160.reuse ;  /* 0x0000b400442d7a23 */ /* 0x100fe200000108a0 */
[----:B------:R1:W-:Y:S01]  /*84d0*/  MUFU.EX2 R179, R44 ;  /* 0x0000002c00b37308 */ /* 0x0003e20000000800 */
[C---:B------:R-:W-:Y:S04]  /*84e0*/  HMMA.16816.F32.BF16 R88, R156.reuse, R124, R88 ;  /* 0x0000007c9c58723c */ /* 0x040fe80000041858 */
[----:B--2---:R-:W-:Y:S02]  /*84f0*/  FFMA.FTZ R40, R67, c[0x0][0x2d0], -R161 ;  /* 0x0000b40043287a23 */ /* 0x004fe400000108a1 */
[----:B------:R-:W-:Y:S02]  /*8500*/  LDSM.16.MT88.4 R64, [R192+0x800] ;  /* 0x00080000c040783b */ /* 0x000fe40000004200 */
[-C--:B------:R-:W-:Y:S01]  /*8510*/  HMMA.16816.F32.BF16 R92, R156, R126.reuse, R92 ;  /* 0x0000007e9c5c723c */ /* 0x080fe2000004185c */
[----:B------:R2:W-:Y:S03]  /*8520*/  MUFU.EX2 R214, R24 ;  /* 0x0000001800d67308 */ /* 0x0005e60000000800 */
[C---:B-----5:R-:W-:Y:S02]  /*8530*/  FMUL.FTZ R26, R0.reuse, R150 ;  /* 0x00000096001a7220 */ /* 0x060fe40000410000 */
[----:B------:R-:W-:Y:S02]  /*8540*/  FFMA.FTZ R0, R0, R211, R165 ;  /* 0x000000d300007223 */ /* 0x000fe400000100a5 */
[C---:B------:R-:W-:Y:S01]  /*8550*/  HMMA.16816.F32.BF16 R96, R120.reuse, R126, R96 ;  /* 0x0000007e7860723c */ /* 0x040fe20000041860 */
[----:B------:R-:W4:Y:S02]  /*8560*/  LDSM.16.MT88.4 R124, [R190+0x800] ;  /* 0x00080000be7c783b */ /* 0x000f240000004200 */
[----:B------:R5:W-:Y:S01]  /*8570*/  MUFU.EX2 R175, R40 ;  /* 0x0000002800af7308 */ /* 0x000be20000000800 */
[----:B-1----:R-:W-:Y:S04]  /*8580*/  FFMA.FTZ R44, R110, R207, R167 ;  /* 0x000000cf6e2c7223 */ /* 0x002fe800000100a7 */
[-C--:B---3--:R-:W-:Y:S05]  /*8590*/  HMMA.16816.F32.BF16 R100, R120, R116.reuse, R100 ;  /* 0x000000747864723c */ /* 0x088fea0000041864 */
[----:B------:R1:W3:Y:S03]  /*85a0*/  MUFU.EX2 R174, R45 ;  /* 0x0000002d00ae7308 */ /* 0x0002e60000000800 */
[C---:B------:R-:W-:Y:S04]  /*85b0*/  HMMA.16816.F32.BF16 R104, R156.reuse, R116, R104 ;  /* 0x000000749c68723c */ /* 0x040fe80000041868 */
[----:B--2---:R-:W-:Y:S01]  /*85c0*/  FFMA.FTZ R24, R52, c[0x0][0x2d0], -R160 ;  /* 0x0000b40034187a23 */ /* 0x004fe200000108a0 */
[----:B------:R-:W-:Y:S02]  /*85d0*/  F2FP.BF16.PACK_AB R52, R235, R231 ;  /* 0x000000e7eb34723e */ /* 0x000fe400000010ff */
[----:B------:R-:W-:Y:S01]  /*85e0*/  F2FP.BF16.PACK_AB R116, R233, R227 ;  /* 0x000000e3e974723e */ /* 0x000fe200000010ff */
[----:B------:R2:W-:Y:S01]  /*85f0*/  MUFU.EX2 R215, R24 ;  /* 0x0000001800d77308 */ /* 0x0005e20000000800 */
[----:B------:R-:W-:Y:S03]  /*8600*/  F2FP.BF16.PACK_AB R117, R182, R132 ;  /* 0x00000084b675723e */ /* 0x000fe600000010ff */
[----:B-----5:R-:W-:Y:S06]  /*8610*/  FFMA.FTZ R40, R56, c[0x0][0x2d0], -R114 ;  /* 0x0000b40038287a23 */ /* 0x020fec0000010872 */
[----:B------:R5:W-:Y:S01]  /*8620*/  MUFU.EX2 R168, R40 ;  /* 0x0000002800a87308 */ /* 0x000be20000000800 */
[----:B-1----:R-:W-:Y:S01]  /*8630*/  FFMA.FTZ R45, R71, c[0x0][0x2d0], -R161 ;  /* 0x0000b400472d7a23 */ /* 0x002fe200000108a1 */
[----:B---3--:R-:W-:Y:S01]  /*8640*/  F2FP.BF16.PACK_AB R152, R171, R174 ;  /* 0x000000aeab98723e */ /* 0x008fe200000010ff */
[----:B------:R-:W-:Y:S01]  /*8650*/  LDSM.16.MT88.4 R68, [R193+0x1000] ;  /* 0x00100000c144783b */ /* 0x000fe20000004200 */
[--C-:B--2---:R-:W-:Y:S01]  /*8660*/  FFMA.FTZ R24, R53, c[0x0][0x2d0], -R160.reuse ;  /* 0x0000b40035187a23 */ /* 0x104fe200000108a0 */
[----:B------:R-:W-:Y:S01]  /*8670*/  F2FP.BF16.PACK_AB R53, R238, R229 ;  /* 0x000000e5ee35723e */ /* 0x000fe200000010ff */
[----:B------:R-:W-:Y:S04]  /*8680*/  FFMA.FTZ R160, R81, c[0x0][0x2d0], -R160 ;  /* 0x0000b40051a07a23 */ /* 0x000fe800000108a0 */
[----:B------:R1:W-:Y:S01]  /*8690*/  MUFU.EX2 R213, R24 ;  /* 0x0000001800d57308 */ /* 0x0003e20000000800 */
[----:B------:R-:W-:Y:S02]  /*86a0*/  FFMA.FTZ R81, R73, c[0x0][0x2d0], -R114 ;  /* 0x0000b40049517a23 */ /* 0x000fe40000010872 */
[----:B------:R-:W-:Y:S02]  /*86b0*/  FFMA.FTZ R73, R109, R208, R162 ;  /* 0x000000d06d497223 */ /* 0x000fe400000100a2 */
[----:B-----5:R-:W-:Y:S05]  /*86c0*/  FFMA.FTZ R40, R57, c[0x0][0x2d0], -R114 ;  /* 0x0000b40039287a23 */ /* 0x020fea0000010872 */
[----:B------:R2:W-:Y:S10]  /*86d0*/  MUFU.EX2 R169, R40 ;  /* 0x0000002800a97308 */ /* 0x0005f40000000800 */
[----:B------:R3:W-:Y:S01]  /*86e0*/  MUFU.EX2 R162, R41 ;  /* 0x0000002900a27308 */ /* 0x0007e20000000800 */
[C---:B-1----:R-:W-:Y:S02]  /*86f0*/  FMUL.FTZ R24, R3.reuse, R148 ;  /* 0x0000009403187220 */ /* 0x042fe40000410000 */
[----:B------:R-:W-:Y:S04]  /*8700*/  FFMA.FTZ R3, R3, R209, R166 ;  /* 0x000000d103037223 */ /* 0x000fe800000100a6 */
[----:B------:R-:W-:Y:S01]  /*8710*/  FADD.FTZ R3, R186, R3 ;  /* 0x00000003ba037221 */ /* 0x000fe20000010000 */
[-C--:B------:R-:W-:Y:S02]  /*8720*/  HMMA.16816.F32.BF16 R24, R156, R118.reuse, R24 ;  /* 0x000000769c18723c */ /* 0x080fe40000041818 */
[----:B------:R-:W-:Y:S01]  /*8730*/  MUFU.EX2 R158, R115 ;  /* 0x00000073009e7308 */ /* 0x000fe20000000800 */
[----:B--2---:R-:W-:Y:S02]  /*8740*/  FFMA.FTZ R40, R60, c[0x0][0x2d0], -R114 ;  /* 0x0000b4003c287a23 */ /* 0x004fe40000010872 */
[----:B------:R-:W-:Y:S03]  /*8750*/  FFMA.FTZ R60, R58, c[0x0][0x2d0], -R108 ;  /* 0x0000b4003a3c7a23 */ /* 0x000fe6000001086c */
[----:B------:R-:W-:Y:S01]  /*8760*/  HMMA.16816.F32.BF16 R28, R120, R118, R28 ;  /* 0x00000076781c723c */ /* 0x000fe2000004181c */
[----:B------:R-:W1:Y:S03]  /*8770*/  LDSM.16.MT88.4 R120, [R191+0x800] ;  /* 0x00080000bf78783b */ /* 0x000e660000004200 */
[----:B------:R-:W-:Y:S01]  /*8780*/  MUFU.EX2 R110, R60 ;  /* 0x0000003c006e7308 */ /* 0x000fe20000000800 */
[----:B---3--:R-:W-:Y:S02]  /*8790*/  F2FP.BF16.PACK_AB R41, R223, R224 ;  /* 0x000000e0df29723e */ /* 0x008fe400000010ff */
[----:B------:R-:W-:Y:S01]  /*87a0*/  F2FP.BF16.PACK_AB R118, R228, R232 ;  /* 0x000000e8e476723e */ /* 0x000fe200000010ff */
[-C--:B----4-:R-:W-:Y:S05]  /*87b0*/  HMMA.16816.F32.BF16 R4, R52, R124.reuse, R4 ;  /* 0x0000007c3404723c */ /* 0x090fea0000041804 */
[----:B------:R-:W-:Y:S01]  /*87c0*/  F2FP.BF16.PACK_AB R119, R178, R180 ;  /* 0x000000b4b277723e */ /* 0x000fe200000010ff */
[----:B------:R2:W-:Y:S06]  /*87d0*/  MUFU.EX2 R170, R40 ;  /* 0x0000002800aa7308 */ /* 0x0005ec0000000800 */
[C---:B------:R-:W-:Y:S04]  /*87e0*/  HMMA.16816.F32.BF16 R8, R116.reuse, R124, R8 ;  /* 0x0000007c7408723c */ /* 0x040fe80000041808 */
[----:B------:R3:W4:Y:S04]  /*87f0*/  MUFU.EX2 R159, R45 ;  /* 0x0000002d009f7308 */ /* 0x0007280000000800 */
[-C--:B------:R-:W-:Y:S06]  /*8800*/  HMMA.16816.F32.BF16 R12, R116, R126.reuse, R12 ;  /* 0x0000007e740c723c */ /* 0x080fec000004180c */
[----:B------:R-:W5:Y:S02]  /*8810*/  MUFU.EX2 R156, R160 ;  /* 0x000000a0009c7308 */ /* 0x000f640000000800 */
[C---:B------:R-:W-:Y:S04]  /*8820*/  HMMA.16816.F32.BF16 R16, R52.reuse, R126, R16 ;  /* 0x0000007e3410723c */ /* 0x040fe80000041810 */
[--C-:B--2---:R-:W-:Y:S02]  /*8830*/  FFMA.FTZ R40, R61, c[0x0][0x2d0], -R114.reuse ;  /* 0x0000b4003d287a23 */ /* 0x104fe40000010872 */
[----:B------:R-:W-:Y:S02]  /*8840*/  FFMA.FTZ R61, R82, c[0x0][0x2d0], -R161 ;  /* 0x0000b400523d7a23 */ /* 0x000fe400000108a1 */
[-C--:B------:R-:W-:Y:S01]  /*8850*/  HMMA.16816.F32.BF16 R20, R52, R128.reuse, R20 ;  /* 0x000000803414723c */ /* 0x080fe20000041814 */
[----:B------:R2:W-:Y:S03]  /*8860*/  MUFU.EX2 R172, R40 ;  /* 0x0000002800ac7308 */ /* 0x0005e60000000800 */
[----:B---3--:R-:W-:Y:S01]  /*8870*/  F2FP.BF16.PACK_AB R45, R163, R164 ;  /* 0x000000a4a32d723e */ /* 0x008fe200000010ff */
[----:B------:R-:W-:Y:S01]  /*8880*/  FFMA.FTZ R82, R76, c[0x0][0x2d0], -R114 ;  /* 0x0000b4004c527a23 */ /* 0x000fe20000010872 */
[----:B----4-:R-:W-:Y:S01]  /*8890*/  F2FP.BF16.PACK_AB R153, R159, R162 ;  /* 0x000000a29f99723e */ /* 0x010fe200000010ff */
[----:B------:R-:W-:Y:S01]  /*88a0*/  FFMA.FTZ R76, R74, c[0x0][0x2d0], -R108 ;  /* 0x0000b4004a4c7a23 */ /* 0x000fe2000001086c */
[C---:B------:R-:W-:Y:S03]  /*88b0*/  HMMA.16816.F32.BF16 R32, R116.reuse, R128, R32 ;  /* 0x000000807420723c */ /* 0x040fe60000041820 */
[----:B------:R-:W-:Y:S01]  /*88c0*/  MUFU.EX2 R115, R61 ;  /* 0x0000003d00737308 */ /* 0x000fe20000000800 */
[----:B------:R-:W-:Y:S01]  /*88d0*/  FADD.FTZ R74, R173, R44 ;  /* 0x0000002cad4a7221 */ /* 0x000fe20000010000 */
[----:B------:R-:W-:Y:S01]  /*88e0*/  F2FP.BF16.PACK_AB R44, R216, R217 ;  /* 0x000000d9d82c723e */ /* 0x000fe200000010ff */
[----:B------:R-:W-:Y:S01]  /*88f0*/  FFMA.FTZ R114, R77, c[0x0][0x2d0], -R114 ;  /* 0x0000b4004d727a23 */ /* 0x000fe20000010872 */
[----:B-----5:R-:W-:Y:S01]  /*8900*/  F2FP.BF16.PACK_AB R154, R156, R158 ;  /* 0x0000009e9c9a723e */ /* 0x020fe200000010ff */
[-C--:B------:R-:W-:Y:S05]  /*8910*/  HMMA.16816.F32.BF16 R36, R116, R130.reuse, R36 ;  /* 0x000000827424723c */ /* 0x080fea0000041824 */
[----:B------:R-:W-:Y:S03]  /*8920*/  MUFU.EX2 R77, R72 ;  /* 0x00000048004d7308 */ /* 0x000fe60000000800 */
[C---:B------:R-:W-:Y:S01]  /*8930*/  HMMA.16816.F32.BF16 R48, R52.reuse, R130, R48 ;  /* 0x000000823430723c */ /* 0x040fe20000041830 */
[----:B------:R-:W-:Y:S03]  /*8940*/  LDSM.16.MT88.4 R128, [R190+0x2000] ;  /* 0x00200000be80783b */ /* 0x000fe60000004200 */
[--C-:B--2---:R-:W-:Y:S01]  /*8950*/  FFMA.FTZ R40, R46, c[0x0][0x2d0], -R108.reuse ;  /* 0x0000b4002e287a23 */ /* 0x104fe2000001086c */
[----:B------:R-:W-:Y:S02]  /*8960*/  F2FP.BF16.PACK_AB R46, R214, R212 ;  /* 0x000000d4d62e723e */ /* 0x000fe400000010ff */
[----:B------:R-:W-:Y:S01]  /*8970*/  MUFU.EX2 R72, R80 ;  /* 0x0000005000487308 */ /* 0x000fe20000000800 */
[-C--:B-1----:R-:W-:Y:S08]  /*8980*/  HMMA.16816.F32.BF16 R84, R52, R120.reuse, R84 ;  /* 0x000000783454723c */ /* 0x082ff00000041854 */
[C---:B------:R-:W-:Y:S01]  /*8990*/  HMMA.16816.F32.BF16 R88, R116.reuse, R120, R88 ;  /* 0x000000787458723c */ /* 0x040fe20000041858 */
[----:B------:R1:W-:Y:S07]  /*89a0*/  MUFU.EX2 R161, R40 ;  /* 0x0000002800a17308 */ /* 0x0003ee0000000800 */
[-C--:B------:R-:W-:Y:S08]  /*89b0*/  HMMA.16816.F32.BF16 R92, R116, R122.reuse, R92 ;  /* 0x0000007a745c723c */ /* 0x080ff0000004185c */
[C---:B------:R-:W-:Y:S01]  /*89c0*/  HMMA.16816.F32.BF16 R96, R52.reuse, R122, R96 ;  /* 0x0000007a3460723c */ /* 0x040fe20000041860 */
[----:B------:R-:W2:Y:S07]  /*89d0*/  LDSM.16.MT88.4 R120, [R190+0x1000] ;  /* 0x00100000be78783b */ /* 0x000eae0000004200 */
[-C--:B------:R-:W-:Y:S04]  /*89e0*/  HMMA.16816.F32.BF16 R100, R52, R64.reuse, R100 ;  /* 0x000000403464723c */ /* 0x080fe80000041864 */
[--C-:B-1----:R-:W-:Y:S04]  /*89f0*/  FFMA.FTZ R40, R47, c[0x0][0x2d0], -R108.reuse ;  /* 0x0000b4002f287a23 */ /* 0x102fe8000001086c */
[C---:B------:R-:W-:Y:S01]  /*8a00*/  HMMA.16816.F32.BF16 R104, R116.reuse, R64, R104 ;  /* 0x000000407468723c */ /* 0x040fe20000041868 */
[----:B------:R1:W3:Y:S06]  /*8a10*/  MUFU.EX2 R157, R40 ;  /* 0x00000028009d7308 */ /* 0x0002ec0000000800 */
[--C-:B------:R-:W-:Y:S01]  /*8a20*/  FFMA.FTZ R64, R59, c[0x0][0x2d0], -R108.reuse ;  /* 0x0000b4003b407a23 */ /* 0x100fe2000001086c */
[-C--:B------:R-:W-:Y:S01]  /*8a30*/  HMMA.16816.F32.BF16 R24, R116, R66.reuse, R24 ;  /* 0x000000427418723c */ /* 0x080fe20000041818 */
[----:B------:R-:W4:Y:S02]  /*8a40*/  LDSM.16.MT88.4 R56, [R191+0x1000] ;  /* 0x00100000bf38783b */ /* 0x000f240000004200 */
[----:B------:R-:W-:Y:S01]  /*8a50*/  MUFU.EX2 R109, R64 ;  /* 0x00000040006d7308 */ /* 0x000fe20000000800 */
[--C-:B------:R-:W-:Y:S02]  /*8a60*/  FFMA.FTZ R65, R62, c[0x0][0x2d0], -R108.reuse ;  /* 0x0000b4003e417a23 */ /* 0x100fe4000001086c */
[----:B------:R-:W-:Y:S02]  /*8a70*/  FFMA.FTZ R108, R79, c[0x0][0x2d0], -R108 ;  /* 0x0000b4004f6c7a23 */ /* 0x000fe4000001086c */
[----:B------:R-:W-:Y:S01]  /*8a80*/  HMMA.16816.F32.BF16 R28, R52, R66, R28 ;  /* 0x00000042341c723c */ /* 0x000fe2000004181c */
[----:B------:R-:W5:Y:S04]  /*8a90*/  LDSM.16.MT88.4 R52, [R192+0x1000] ;  /* 0x00100000c034783b */ /* 0x000f680000004200 */
[----:B------:R4:W-:Y:S01]  /*8aa0*/  MUFU.EX2 R79, R65 ;  /* 0x00000041004f7308 */ /* 0x0009e20000000800 */
[----:B-1----:R-:W-:Y:S03]  /*8ab0*/  F2FP.BF16.PACK_AB R40, R225, R226 ;  /* 0x000000e2e128723e */ /* 0x002fe600000010ff */
[----:B------:R-:W1:Y:S03]  /*8ac0*/  LDSM.16.MT88.4 R60, [R190+0x1800] ;  /* 0x00180000be3c783b */ /* 0x000e660000004200 */
[----:B---3--:R-:W-:Y:S01]  /*8ad0*/  F2FP.BF16.PACK_AB R47, R157, R161 ;  /* 0x000000a19d2f723e */ /* 0x008fe200000010ff */
[-C--:B--2---:R-:W-:Y:S08]  /*8ae0*/  HMMA.16816.F32.BF16 R4, R40, R120.reuse, R4 ;  /* 0x000000782804723c */ /* 0x084ff00000041804 */
[C---:B------:R-:W-:Y:S01]  /*8af0*/  HMMA.16816.F32.BF16 R8, R44.reuse, R120, R8 ;  /* 0x000000782c08723c */ /* 0x040fe20000041808 */
[----:B----4-:R-:W-:Y:S07]  /*8b00*/  LDSM.16.MT88.4 R64, [R191+0x1800] ;  /* 0x00180000bf40783b */ /* 0x010fee0000004200 */
[-C--:B------:R-:W-:Y:S08]  /*8b10*/  HMMA.16816.F32.BF16 R12, R44, R122.reuse, R12 ;  /* 0x0000007a2c0c723c */ /* 0x080ff0000004180c */
[C---:B------:R-:W-:Y:S08]  /*8b20*/  HMMA.16816.F32.BF16 R16, R40.reuse, R122, R16 ;  /* 0x0000007a2810723c */ /* 0x040ff00000041810 */
[-C--:B------:R-:W-:Y:S08]  /*8b30*/  HMMA.16816.F32.BF16 R20, R40, R68.reuse, R20 ;  /* 0x000000442814723c */ /* 0x080ff00000041814 */
[C---:B------:R-:W-:Y:S07]  /*8b40*/  HMMA.16816.F32.BF16 R32, R44.reuse, R68, R32 ;  /* 0x000000442c20723c */ /* 0x040fee0000041820 */
[----:B------:R-:W-:Y:S01]  /*8b50*/  FADD.FTZ R69, R187, R3 ;  /* 0x00000003bb457221 */ /* 0x000fe20000010000 */
[-C--:B------:R-:W-:Y:S08]  /*8b60*/  HMMA.16816.F32.BF16 R36, R44, R70.reuse, R36 ;  /* 0x000000462c24723c */ /* 0x080ff00000041824 */
[C---:B------:R-:W-:Y:S01]  /*8b70*/  HMMA.16816.F32.BF16 R48, R40.reuse, R70, R48 ;  /* 0x000000462830723c */ /* 0x040fe20000041830 */
[----:B------:R-:W2:Y:S07]  /*8b80*/  MUFU.EX2 R71, R81 ;  /* 0x0000005100477308 */ /* 0x000eae0000000800 */
[-C--:B------:R-:W-:Y:S08]  /*8b90*/  HMMA.16816.F32.BF16 R84, R40, R56.reuse, R84 ;  /* 0x000000382854723c */ /* 0x080ff00000041854 */
[C---:B------:R-:W-:Y:S08]  /*8ba0*/  HMMA.16816.F32.BF16 R88, R44.reuse, R56, R88 ;  /* 0x000000382c58723c */ /* 0x040ff00000041858 */
[-C--:B------:R-:W-:Y:S04]  /*8bb0*/  HMMA.16816.F32.BF16 R92, R44, R58.reuse, R92 ;  /* 0x0000003a2c5c723c */ /* 0x080fe8000004185c */
[----:B--2---:R-:W-:Y:S04]  /*8bc0*/  F2FP.BF16.PACK_AB R148, R71, R72 ;  /* 0x000000484794723e */ /* 0x004fe800000010ff */
        /* <DEDUP_REMOVED lines=8> */
[----:B------:R-:W-:Y:S01]  /*8c50*/  FADD.FTZ R44, R203, R73 ;  /* 0x00000049cb2c7221 */ /* 0x000fe20000010000 */
[----:B------:R-:W-:Y:S01]  /*8c60*/  F2FP.BF16.PACK_AB R47, R77, R79 ;  /* 0x0000004f4d2f723e */ /* 0x000fe200000010ff */
[----:B------:R-:W-:Y:S01]  /*8c70*/  FADD.FTZ R45, R181, R0 ;  /* 0x00000000b52d7221 */ /* 0x000fe20000010000 */
[----:B------:R-:W-:Y:S01]  /*8c80*/  F2FP.BF16.PACK_AB R40, R213, R215 ;  /* 0x000000d7d528723e */ /* 0x000fe200000010ff */
[----:B------:R-:W-:Y:S01]  /*8c90*/  FADD.FTZ R70, R198, R44 ;  /* 0x0000002cc6467221 */ /* 0x000fe20000010000 */
[----:B------:R-:W-:Y:S01]  /*8ca0*/  F2FP.BF16.PACK_AB R41, R184, R183 ;  /* 0x000000b7b829723e */ /* 0x000fe200000010ff */
[----:B------:R-:W4:Y:S02]  /*8cb0*/  MUFU.EX2 R73, R83 ;  /* 0x0000005300497308 */ /* 0x000f240000000800 */
[----:B------:R-:W-:Y:S01]  /*8cc0*/  F2FP.BF16.PACK_AB R42, R177, R179 ;  /* 0x000000b3b12a723e */ /* 0x000fe200000010ff */
[----:B------:R-:W-:Y:S01]  /*8cd0*/  FADD.FTZ R68, R185, R45 ;  /* 0x0000002db9447221 */ /* 0x000fe20000010000 */
[----:B------:R-:W-:Y:S01]  /*8ce0*/  F2FP.BF16.PACK_AB R43, R175, R176 ;  /* 0x000000b0af2b723e */ /* 0x000fe200000010ff */
[----:B------:R-:W-:Y:S01]  /*8cf0*/  FADD.FTZ R0, R204, R74 ;  /* 0x0000004acc007221 */ /* 0x000fe20000010000 */
[----:B------:R-:W-:Y:S02]  /*8d00*/  F2FP.BF16.PACK_AB R44, R169, R168 ;  /* 0x000000a8a92c723e */ /* 0x000fe400000010ff */
[----:B------:R-:W-:Y:S01]  /*8d10*/  F2FP.BF16.PACK_AB R45, R109, R110 ;  /* 0x0000006e6d2d723e */ /* 0x000fe200000010ff */
[----:B------:R-:W-:Y:S02]  /*8d20*/  FADD.FTZ R3, R210, R0 ;  /* 0x00000000d2037221 */ /* 0x000fe40000010000 */
[-C--:B-1----:R-:W-:Y:S03]  /*8d30*/  HMMA.16816.F32.BF16 R4, R40, R60.reuse, R4 ;  /* 0x0000003c2804723c */ /* 0x082fe60000041804 */
[----:B------:R-:W-:Y:S02]  /*8d40*/  FADD.FTZ R0, R234, R70 ;  /* 0x00000046ea007221 */ /* 0x000fe40000010000 */
[----:B------:R-:W-:Y:S03]  /*8d50*/  FADD.FTZ R3, R231, R3 ;  /* 0x00000003e7037221 */ /* 0x000fe60000010000 */
[C---:B------:R-:W-:Y:S01]  /*8d60*/  HMMA.16816.F32.BF16 R8, R44.reuse, R60, R8 ;  /* 0x0000003c2c08723c */ /* 0x040fe20000041808 */
[----:B------:R1:W-:Y:S03]  /*8d70*/  MUFU.EX2 R61, R114 ;  /* 0x00000072003d7308 */ /* 0x0003e60000000800 */
[----:B----4-:R-:W-:Y:S04]  /*8d80*/  F2FP.BF16.PACK_AB R155, R73, R115 ;  /* 0x00000073499b723e */ /* 0x010fe800000010ff */
[-C--:B------:R-:W-:Y:S03]  /*8d90*/  HMMA.16816.F32.BF16 R12, R44, R62.reuse, R12 ;  /* 0x0000003e2c0c723c */ /* 0x080fe6000004180c */
[----:B------:R-:W-:Y:S05]  /*8da0*/  MUFU.EX2 R60, R76 ;  /* 0x0000004c003c7308 */ /* 0x000fea0000000800 */
[C---:B------:R-:W-:Y:S05]  /*8db0*/  HMMA.16816.F32.BF16 R16, R40.reuse, R62, R16 ;  /* 0x0000003e2810723c */ /* 0x040fea0000041810 */
[----:B------:R-:W4:Y:S03]  /*8dc0*/  MUFU.EX2 R62, R82 ;  /* 0x00000052003e7308 */ /* 0x000f260000000800 */
[-C--:B--2---:R-:W-:Y:S04]  /*8dd0*/  HMMA.16816.F32.BF16 R20, R40, R56.reuse, R20 ;  /* 0x000000382814723c */ /* 0x084fe80000041814 */
[----:B-1----:R-:W-:Y:S04]  /*8de0*/  MOV R114, R111 ;  /* 0x0000006f00727202 */ /* 0x002fe80000000f00 */
[C---:B------:R-:W-:Y:S01]  /*8df0*/  HMMA.16816.F32.BF16 R32, R44.reuse, R56, R32 ;  /* 0x000000382c20723c */ /* 0x040fe20000041820 */
[----:B------:R-:W-:Y:S06]  /*8e00*/  MUFU.EX2 R57, R108 ;  /* 0x0000006c00397308 */ /* 0x000fec0000000800 */
[----:B------:R-:W-:Y:S01]  /*8e10*/  FADD.FTZ R56, R229, R0 ;  /* 0x00000000e5387221 */ /* 0x000fe20000010000 */
[-C--:B------:R-:W-:Y:S04]  /*8e20*/  HMMA.16816.F32.BF16 R36, R44, R58.reuse, R36 ;  /* 0x0000003a2c24723c */ /* 0x080fe80000041824 */
[----:B------:R-:W-:Y:S01]  /*8e30*/  FADD.FTZ R0, R235, R3 ;  /* 0x00000003eb007221 */ /* 0x000fe20000010000 */
[----:B----4-:R-:W-:Y:S03]  /*8e40*/  F2FP.BF16.PACK_AB R150, R61, R62 ;  /* 0x0000003e3d96723e */ /* 0x010fe600000010ff */
[C---:B------:R-:W-:Y:S01]  /*8e50*/  HMMA.16816.F32.BF16 R48, R40.reuse, R58, R48 ;  /* 0x0000003a2830723c */ /* 0x040fe20000041830 */
[----:B------:R-:W1:Y:S03]  /*8e60*/  MUFU.EX2 R59, R75 ;  /* 0x0000004b003b7308 */ /* 0x000e660000000800 */
[----:B------:R-:W-:Y:S04]  /*8e70*/  FADD.FTZ R0, R239, R0 ;  /* 0x00000000ef007221 */ /* 0x000fe80000010000 */
[-C--:B------:R-:W-:Y:S03]  /*8e80*/  HMMA.16816.F32.BF16 R84, R40, R64.reuse, R84 ;  /* 0x000000402854723c */ /* 0x080fe60000041854 */
[----:B------:R-:W2:Y:S05]  /*8e90*/  MUFU.EX2 R58, R78 ;  /* 0x0000004e003a7308 */ /* 0x000eaa0000000800 */
[C---:B------:R-:W-:Y:S08]  /*8ea0*/  HMMA.16816.F32.BF16 R88, R44.reuse, R64, R88 ;  /* 0x000000402c58723c */ /* 0x040ff00000041858 */
[-C--:B------:R-:W-:Y:S04]  /*8eb0*/  HMMA.16816.F32.BF16 R92, R44, R66.reuse, R92 ;  /* 0x000000422c5c723c */ /* 0x080fe8000004185c */
[----:B-1----:R-:W-:Y:S04]  /*8ec0*/  F2FP.BF16.PACK_AB R149, R59, R60 ;  /* 0x0000003c3b95723e */ /* 0x002fe800000010ff */
[C---:B------:R-:W-:Y:S04]  /*8ed0*/  HMMA.16816.F32.BF16 R96, R40.reuse, R66, R96 ;  /* 0x000000422860723c */ /* 0x040fe80000041860 */
[----:B--2---:R-:W-:Y:S04]  /*8ee0*/  F2FP.BF16.PACK_AB R151, R57, R58 ;  /* 0x0000003a3997723e */ /* 0x004fe800000010ff */
[-C--:B---3--:R-:W-:Y:S08]  /*8ef0*/  HMMA.16816.F32.BF16 R100, R40, R52.reuse, R100 ;  /* 0x000000342864723c */ /* 0x088ff00000041864 */
[C---:B------:R-:W-:Y:S07]  /*8f00*/  HMMA.16816.F32.BF16 R104, R44.reuse, R52, R104 ;  /* 0x000000342c68723c */ /* 0x040fee0000041868 */
[----:B------:R-:W-:Y:S01]  /*8f10*/  FADD.FTZ R52, R220, R68 ;  /* 0x00000044dc347221 */ /* 0x000fe20000010000 */
[-C--:B------:R-:W-:Y:S01]  /*8f20*/  HMMA.16816.F32.BF16 R24, R44, R54.reuse, R24 ;  /* 0x000000362c18723c */ /* 0x080fe20000041818 */
[----:B------:R-:W1:Y:S03]  /*8f30*/  LDSM.16.MT88.4 R44, [R191+0x2000] ;  /* 0x00200000bf2c783b */ /* 0x000e660000004200 */
[----:B------:R-:W-:Y:S04]  /*8f40*/  FADD.FTZ R53, R230, R69 ;  /* 0x00000045e6357221 */ /* 0x000fe80000010000 */
[----:B------:R-:W-:Y:S07]  /*8f50*/  HMMA.16816.F32.BF16 R28, R40, R54, R28 ;  /* 0x00000036281c723c */ /* 0x000fee000004181c */
[----:B------:R-:W-:Y:S01]  /*8f60*/  FADD.FTZ R40, R132, R52 ;  /* 0x0000003484287221 */ /* 0x000fe20000010000 */
[-C--:B------:R-:W-:Y:S01]  /*8f70*/  HMMA.16816.F32.BF16 R120, R152, R128.reuse, R4 ;  /* 0x000000809878723c */ /* 0x080fe20000041804 */
[----:B------:R-:W2:Y:S04]  /*8f80*/  LDSM.16.MT88.4 R4, [R192+0x2000] ;  /* 0x00200000c004783b */ /* 0x000ea80000004200 */
        /* <DEDUP_REMOVED lines=46> */
[----:B------:R-:W-:Y:S01]  /*9270*/  FADD.FTZ R9, R109, R3 ;  /* 0x000000036d097221 */ /* 0x000fe20000010000 */
[----:B------:R-:W-:Y:S01]  /*9280*/  MOV R109, R112 ;  /* 0x00000070006d7202 */ /* 0x000fe20000000f00 */
        /* <DEDUP_REMOVED lines=13> */
[-C--:B------:R-:W-:Y:S03]  /*9360*/  MOV R9, R2.reuse ;  /* 0x0000000200097202 */ /* 0x080fe60000000f00 */
        /* <DEDUP_REMOVED lines=11> */
[----:B------:R-:W-:Y:S01]  /*9420*/  IADD3 R0, R202, -0x1, RZ ;  /* 0xffffffffca007810 */ /* 0x000fe20007ffe0ff */
[----:B------:R-:W-:Y:S02]  /*9430*/  FADD.FTZ R207, R156, R4 ;  /* 0x000000049ccf7221 */ /* 0x000fe40000010000 */
[----:B------:R-:W-:Y:S01]  /*9440*/  FADD.FTZ R208, R73, R6 ;  /* 0x0000000649d07221 */ /* 0x000fe20000010000 */
[----:B------:R-:W-:Y:S01]  /*9450*/  MOV R202, R0 ;  /* 0x0000000000ca7202 */ /* 0x000fe20000000f00 */
[----:B------:R-:W-:Y:S01]  /*9460*/  FADD.FTZ R209, R61, R5 ;  /* 0x000000053dd17221 */ /* 0x000fe20000010000 */
[----:B------:R-:W-:Y:S01]  /*9470*/  MOV R0, R113 ;  /* 0x0000007100007202 */ /* 0x000fe20000000f00 */
[----:B------:R-:W-:Y:S01]  /*9480*/  FADD.FTZ R211, R57, R3 ;  /* 0x0000000339d37221 */ /* 0x000fe20000010000 */
[----:B------:R-:W-:-:S05]  /*9490*/  @P1 BRA `(.L_x_1997) ;  /* 0xffffcd5000001947 */ /* 0x000fca000383ffff */
.L_x_1990:
[----:B------:R-:W-:Y:S05]  /*94a0*/  BRA.DIV ~URZ, `(.L_x_1998) ;  /* 0x00005fa27f007947 */ /* 0x000fea000b800000 */
[----:B------:R-:W1:Y:S04]  /*94b0*/  SHFL.BFLY PT, R0, R207, 0x2, 0x1f ;  /* 0x0c401f00cf007f89 */ /* 0x000e6800000e0000 */
[----:B------:R-:W2:Y:S04]  /*94c0*/  SHFL.BFLY PT, R2, R208, 0x2, 0x1f ;  /* 0x0c401f00d0027f89 */ /* 0x000ea800000e0000 */
[----:B------:R-:W3:Y:S04]  /*94d0*/  SHFL.BFLY PT, R3, R209, 0x2, 0x1f ;  /* 0x0c401f00d1037f89 */ /* 0x000ee800000e0000 */
        /* <DEDUP_REMOVED lines=12> */
.L_x_2088:
[----:B------:R-:W-:Y:S01]  /*95a0*/  FSETP.NE.FTZ.AND P3, PT, R4, RZ, PT ;  /* 0x000000ff0400720b */ /* 0x000fe20003f75000 */
[----:B------:R-:W-:Y:S01]  /*95b0*/  CS2R R2, SRZ ;  /* 0x0000000000027805 */ /* 0x000fe2000001ff00 */
[----:B------:R-:W-:-:S02]  /*95c0*/  MOV R0, RZ ;  /* 0x000000ff00007202 */ /* 0x000fc40000000f00 */
[----:B------:R-:W-:Y:S02]  /*95d0*/  FSETP.NE.FTZ.AND P2, PT, R5, RZ, PT ;  /* 0x000000ff0500720b */ /* 0x000fe40003f55000 */
[----:B------:R-:W-:Y:S02]  /*95e0*/  FSETP.NE.FTZ.AND P1, PT, R6, RZ, PT ;  /* 0x000000ff0600720b */ /* 0x000fe40003f35000 */
[----:B------:R-:W-:Y:S02]  /*95f0*/  MOV R24, 0xff800000 ;  /* 0xff80000000187802 */ /* 0x000fe40000000f00 */
[----:B------:R-:W-:Y:S02]  /*9600*/  MOV R22, 0xff800000 ;  /* 0xff80000000167802 */ /* 0x000fe40000000f00 */
[----:B------:R-:W-:Y:S01]  /*9610*/  MOV R23, 0xff800000 ;  /* 0xff80000000177802 */ /* 0x000fe20000000f00 */
[----:B------:R-:W1:Y:S01]  /*9620*/  @P3 MUFU.RCP R0, R4 ;  /* 0x0000000400003308 */ /* 0x000e620000001000 */
[----:B------:R-:W-:-:S05]  /*9630*/  MOV R19, 0xff800000 ;  /* 0xff80000000137802 */ /* 0x000fca0000000f00 */
[----:B------:R-:W-:Y:S02]  /*9640*/  @P1 MOV R11, 0x3f317218 ;  /* 0x3f317218000b1802 */ /* 0x000fe40000000f00 */
[----:B------:R2:W-:Y:S01]  /*9650*/  @P3 MUFU.LG2 R10, R4 ;  /* 0x00000004000a3308 */ /* 0x0005e20000000c00 */
[----:B-1----:R-:W-:-:S07]  /*9660*/  FMUL.FTZ R64, R0, R120 ;  /* 0x0000007800407220 */ /* 0x002fce0000410000 */
[----:B------:R-:W-:Y:S01]  /*9670*/  @P2 MUFU.RCP R3, R5 ;  /* 0x0000000500032308 */ /* 0x000fe20000001000 */
[C---:B------:R-:W-:Y:S02]  /*9680*/  FMUL.FTZ R65, R0.reuse, R121 ;  /* 0x0000007900417220 */ /* 0x040fe40000410000 */
[C---:B------:R-:W-:Y:S02]  /*9690*/  FMUL.FTZ R66, R0.reuse, R128 ;  /* 0x0000008000427220 */ /* 0x040fe40000410000 */
[----:B------:R-:W-:Y:S02]  /*96a0*/  FMUL.FTZ R67, R0, R129 ;  /* 0x0000008100437220 */ /* 0x000fe40000410000 */
[----:B--2-4-:R-:W-:Y:S01]  /*96b0*/  FADD.FTZ R4, R8, R7 ;  /* 0x0000000708047221 */ /* 0x014fe20000010000 */
[----:B------:R-:W-:Y:S01]  /*96c0*/  @P1 MUFU.RCP R2, R6 ;  /* 0x0000000600021308 */ /* 0x000fe20000001000 */
[C---:B------:R-:W-:Y:S02]  /*96d0*/  FMUL.FTZ R68, R0.reuse, R132 ;  /* 0x0000008400447220 */ /* 0x040fe40000410000 */
[----:B------:R-:W-:Y:S01]  /*96e0*/  FMUL.FTZ R69, R0, R133 ;  /* 0x0000008500457220 */ /* 0x000fe20000410000 */
[----:B------:R-:W-:Y:S01]  /*96f0*/  FSETP.NE.FTZ.AND P0, PT, R4, RZ, PT ;  /* 0x000000ff0400720b */ /* 0x000fe20003f15000 */
[----:B------:R-:W-:-:S02]  /*9700*/  FMUL.FTZ R70, R0, R144 ;  /* 0x0000009000467220 */ /* 0x000fc40000410000 */
[C---:B------:R-:W-:Y:S01]  /*9710*/  FMUL.FTZ R71, R0.reuse, R145 ;  /* 0x0000009100477220 */ /* 0x040fe20000410000 */
[----:B------:R1:W2:Y:S01]  /*9720*/  @P2 MUFU.LG2 R7, R5 ;  /* 0x0000000500072308 */ /* 0x0002a20000000c00 */
        /* <DEDUP_REMOVED lines=8> */
[----:B-1----:R-:W-:Y:S01]  /*97b0*/  @P2 MOV R5, 0x3f317218 ;  /* 0x3f31721800052802 */ /* 0x002fe20000000f00 */
[----:B------:R-:W1:Y:S01]  /*97c0*/  @P1 MUFU.LG2 R0, R6 ;  /* 0x0000000600001308 */ /* 0x000e620000000c00 */
[----:B--2---:R-:W-:Y:S02]  /*97d0*/  @P2 FMUL.FTZ R8, R7, 0.69314718246459960938 ;  /* 0x3f31721807082820 */ /* 0x004fe40000410000 */
[C---:B------:R-:W-:Y:S02]  /*97e0*/  FMUL.FTZ R96, R3.reuse, R86 ;  /* 0x0000005603607220 */ /* 0x040fe40000410000 */
[----:B------:R-:W-:-:S02]  /*97f0*/  FMUL.FTZ R97, R3, R87 ;  /* 0x0000005703617220 */ /* 0x000fc40000410000 */
[C---:B------:R-:W-:Y:S02]  /*9800*/  FMUL.FTZ R78, R3.reuse, R122 ;  /* 0x0000007a034e7220 */ /* 0x040fe40000410000 */
        /* <DEDUP_REMOVED lines=33> */
[----:B------:R2:W3:Y:S01]  /*9a20*/  @P0 MUFU.LG2 R2, R4 ;  /* 0x0000000400020308 */ /* 0x0004e20000000c00 */
[----:B------:R-:W-:Y:S02]  /*9a30*/  @P3 FMUL.FTZ R6, R3, c[0x0][0x2d0] ;  /* 0x0000b40003063a20 */ /* 0x000fe40000410000 */
[----:B------:R-:W-:Y:S02]  /*9a40*/  @P1 FMUL.FTZ R3, R11, c[0x0][0x2d0] ;  /* 0x0000b4000b031a20 */ /* 0x000fe40000410000 */
[----:B------:R-:W-:Y:S02]  /*9a50*/  @P3 FMUL.FTZ R10, R10, 0.69314718246459960938 ;  /* 0x3f3172180a0a3820 */ /* 0x000fe40000410000 */
[----:B------:R-:W-:Y:S01]  /*9a60*/  @P1 FFMA.FTZ R24, R3, R111, R7 ;  /* 0x0000006f03181223 */ /* 0x000fe20000010007 */
[----:B------:R-:W-:Y:S01]  /*9a70*/  @P0 MOV R3, 0x3f317218 ;  /* 0x3f31721800030802 */ /* 0x000fe20000000f00 */
[----:B------:R-:W-:Y:S02]  /*9a80*/  @P2 FMUL.FTZ R5, R5, c[0x0][0x2d0] ;  /* 0x0000b40005052a20 */ /* 0x000fe40000410000 */
[----:B-1----:R-:W-:-:S02]  /*9a90*/  FMUL.FTZ R30, R0, R118 ;  /* 0x00000076001e7220 */ /* 0x002fc40000410000 */
[----:B------:R-:W-:Y:S02]  /*9aa0*/  @P0 FMUL.FTZ R3, R3, c[0x0][0x2d0] ;  /* 0x0000b40003030a20 */ /* 0x000fe40000410000 */
[----:B------:R-:W-:Y:S01]  /*9ab0*/  FMUL.FTZ R31, R0, R119 ;  /* 0x00000077001f7220 */ /* 0x000fe20000410000 */
[----:B--2---:R-:W-:Y:S01]  /*9ac0*/  MOV R4, 0x1 ;  /* 0x0000000100047802 */ /* 0x004fe20000000f00 */
[----:B---3--:R-:W-:Y:S02]  /*9ad0*/  @P0 FMUL.FTZ R2, R2, 0.69314718246459960938 ;  /* 0x3f31721802020820 */ /* 0x008fe40000410000 */
        /* <DEDUP_REMOVED lines=18> */
.L_x_1957:
[----:B------:R1:W5:Y:S04]  /*9c00*/  LDL R6, [R1] ;  /* 0x0000000001067983 */ /* 0x0003680000100800 */
        /* <DEDUP_REMOVED lines=17> */
[----:B------:R1:W-:Y:S02]  /*9d20*/  STL [R1], R6 ;  /* 0x0000000601007387 */ /* 0x0003e40000100800 */
.L_x_2000:
[----:B-1----:R-:W-:Y:S05]  /*9d30*/  BSYNC B0 ;  /* 0x0000000000007941 */ /* 0x002fea0003800000 */
.L_x_1999:
        /* <DEDUP_REMOVED lines=103> */
.L_x_2003:
        /* <DEDUP_REMOVED lines=87> */
[----:B------:R-:W-:Y:S01]  /*a920*/  IMAD R3, R18, c[0x0][0x3a0], RZ ;  /* 0x0000e80012037a24 */ /* 0x000fe200078e02ff */
[----:B-1----:R-:W-:Y:S01]  /*a930*/  LEA R6, R206, R242, 0x4 ;  /* 0x000000f2ce067211 */ /* 0x002fe200078e20ff */
[C---:B------:R-:W-:Y:S01]  /*a940*/  IMAD.WIDE.U32 R4, R2.reuse, c[0x0][0x3a0], RZ ;  /* 0x0000e80002047a25 */ /* 0x040fe200078e00ff */
[----:B------:R-:W-:Y:S01]  /*a950*/  SHF.R.S32.HI R7, RZ, 0x1f, R8 ;  /* 0x0000001fff077819 */ /* 0x000fe20000011408 */
[----:B------:R1:W2:Y:S01]  /*a960*/  LDS.128 R12, [R200+0x80] ;  /* 0x00008000c80c7984 */ /* 0x0002a20000000c00 */
[----:B------:R-:W-:Y:S01]  /*a970*/  LEA R6, R25, R6, 0x7 ;  /* 0x0000000619067211 */ /* 0x000fe200078e38ff */
[----:B------:R-:W-:Y:S02]  /*a980*/  IMAD R2, R2, c[0x0][0x3a4], R3 ;  /* 0x0000e90002027a24 */ /* 0x000fe400078e0203 */
[----:B------:R1:W3:Y:S03]  /*a990*/  LDS.128 R20, [R200+0x1080] ;  /* 0x00108000c8147984 */ /* 0x0002e60000000c00 */
[----:B------:R-:W-:Y:S01]  /*a9a0*/  IADD3 R3, R5, R2, RZ ;  /* 0x0000000205037210 */ /* 0x000fe20007ffe0ff */
[----:B------:R1:W4:Y:S01]  /*a9b0*/  LDS.128 R24, [R200+0x1880] ;  /* 0x00188000c8187984 */ /* 0x0003220000000c00 */
[----:B------:R-:W-:-:S03]  /*a9c0*/  MOV R2, R4 ;  /* 0x0000000400027202 */ /* 0x000fc60000000f00 */
[----:B------:R1:W1:Y:S02]  /*a9d0*/  LDS.128 R28, [R200+0x2080] ;  /* 0x00208000c81c7984 */ /* 0x0002640000000c00 */
[----:B------:R-:W-:Y:S01]  /*a9e0*/  IMAD.WIDE.U32 R4, R16, c[0x0][0x3e8], R2 ;  /* 0x0000fa0010047a25 */ /* 0x000fe200078e0002 */
[----:B------:R-:W-:Y:S01]  /*a9f0*/  MOV R2, R6 ;  /* 0x0000000600027202 */ /* 0x000fe20000000f00 */
[----:B------:R1:W1:Y:S02]  /*aa00*/  LDS.128 R32, [R200+0x2880] ;  /* 0x00288000c8207984 */ /* 0x0002640000000c00 */
[----:B------:R-:W-:Y:S02]  /*aa10*/  IMAD R3, R7, c[0x0][0x3f0], RZ ;  /* 0x0000fc0007037a24 */ /* 0x000fe400078e02ff */
[----:B------:R-:W-:Y:S01]  /*aa20*/  @P2 IMAD.HI.U32 R7, R6, c[0x0][0x4ec], RZ ;  /* 0x00013b0006072a27 */ /* 0x000fe200078e00ff */
[----:B------:R1:W1:Y:S03]  /*aa30*/  LDS.128 R36, [R200+0x3080] ;  /* 0x00308000c8247984 */ /* 0x0002660000000c00 */
[----:B------:R-:W-:Y:S01]  /*aa40*/  IMAD R5, R16, c[0x0][0x3ec], R5 ;  /* 0x0000fb0010057a24 */ /* 0x000fe200078e0205 */
[----:B------:R1:W1:Y:S01]  /*aa50*/  LDS.128 R40, [R200+0x3880] ;  /* 0x00388000c8287984 */ /* 0x0002620000000c00 */
[----:B------:R-:W-:Y:S01]  /*aa60*/  @P2 SHF.R.U32.HI R2, RZ, c[0x0][0x4f0], R7 ;  /* 0x00013c00ff022a19 */ /* 0x000fe20000011607 */
[C---:B------:R-:W-:Y:S01]  /*aa70*/  IMAD R9, R8.reuse, c[0x0][0x3f4], R3 ;  /* 0x0000fd0008097a24 */ /* 0x040fe200078e0203 */
[----:B------:R-:W-:Y:S01]  /*aa80*/  ISETP.GE.AND P2, PT, R205, c[0x0][0x3c8], PT ;  /* 0x0000f200cd007a0c */ /* 0x000fe20003f46270 */
[----:B------:R1:W1:Y:S01]  /*aa90*/  LDS.128 R16, [R200+0x880] ;  /* 0x00088000c8107984 */ /* 0x0002620000000c00 */
[----:B------:R-:W-:Y:S01]  /*aaa0*/  IMAD.WIDE.U32 R4, R8, c[0x0][0x3f0], R4 ;  /* 0x0000fc0008047a25 */ /* 0x000fe200078e0004 */
[----:B------:R-:W-:-:S02]  /*aab0*/  SHF.R.S32.HI R7, RZ, 0x1f, R2 ;  /* 0x0000001fff077819 */ /* 0x000fc40000011402 */
[C---:B------:R-:W-:Y:S02]  /*aac0*/  IADD3 R3, -R2.reuse, RZ, RZ ;  /* 0x000000ff02037210 */ /* 0x040fe40007ffe1ff */
        /* <DEDUP_REMOVED lines=14> */
[----:B--234-:R2:W3:Y:S02]  /*abb0*/  SHFL.IDX PT, R7, R5, RZ, 0x181f ;  /* 0x00181fff05077589 */ /* 0x01c4e400000e0000 */
.L_x_2089:
[----:B------:R-:W-:Y:S05]  /*abc0*/  BRA.DIV ~URZ, `(.L_x_2006) ;  /* 0x00004b827f007947 */ /* 0x000fea000b800000 */
[----:B------:R4:W2:Y:S02]  /*abd0*/  SHFL.IDX PT, R2, R6, RZ, 0x181f ;  /* 0x00181fff06027589 */ /* 0x0008a400000e0000 */
.L_x_2090:
[----:B------:R-:W5:Y:S01]  /*abe0*/  LDL.LU R3, [R1+0x4] ;  /* 0x0000040001037983 */ /* 0x000f620000300800 */
[----:B------:R-:W-:Y:S01]  /*abf0*/  SHF.R.S32.HI R8, RZ, 0x1f, R205 ;  /* 0x0000001fff087819 */ /* 0x000fe200000114cd */
[----:B-----5:R-:W-:-:S05]  /*ac00*/  IMAD R4, R3, 0x80, R242 ;  /* 0x0000008003047824 */ /* 0x020fca00078e02f2 */
[----:B------:R-:W-:-:S13]  /*ac10*/  ISETP.GE.OR P1, PT, R4, R0, P2 ;  /* 0x000000000400720c */ /* 0x000fda0001726670 */
[----:B--2---:R-:W-:-:S04]  /*ac20*/  @!P1 LEA R2, P0, R205, R2, 0x1 ;  /* 0x00000002cd029211 */ /* 0x004fc800078008ff */
[----:B---3--:R-:W-:-:S05]  /*ac30*/  @!P1 LEA.HI.X R3, R205, R7, R8, 0x1, P0 ;  /* 0x00000007cd039211 */ /* 0x008fca00000f0c08 */
[----:B------:R2:W-:Y:S01]  /*ac40*/  @!P1 ST.E.128 [R2.64], R12 ;  /* 0x0000000c02009985 */ /* 0x0005e2000c101d06 */
[----:B------:R-:W-:Y:S05]  /*ac50*/  BRA.DIV ~URZ, `(.L_x_2007) ;  /* 0x00004b627f007947 */ /* 0x000fea000b800000 */
[----:B------:R3:W2:Y:S04]  /*ac60*/  SHFL.IDX PT, R7, R5, 0x1, 0x181f ;  /* 0x00381f0005077f89 */ /* 0x0006a800000e0000 */
[----:B--2---:R3:W2:Y:S02]  /*ac70*/  SHFL.IDX PT, R2, R6, 0x1, 0x181f ;  /* 0x00381f0006027f89 */ /* 0x0046a400000e0000 */
.L_x_2091:
[----:B------:R-:W-:Y:S02]  /*ac80*/  IADD3 R3, R4, 0x10, RZ ;  /* 0x0000001004037810 */ /* 0x000fe40007ffe0ff */
[----:B------:R-:W-:Y:S02]  /*ac90*/  SHF.R.S32.HI R8, RZ, 0x1f, R205 ;  /* 0x0000001fff087819 */ /* 0x000fe400000114cd */
[----:B------:R-:W-:-:S13]  /*aca0*/  ISETP.GE.OR P1, PT, R3, R0, P2 ;  /* 0x000000000300720c */ /* 0x000fda0001726670 */
[----:B--2---:R-:W-:-:S04]  /*acb0*/  @!P1 LEA R2, P0, R205, R2, 0x1 ;  /* 0x00000002cd029211 */ /* 0x004fc800078008ff */
[----:B------:R-:W-:-:S05]  /*acc0*/  @!P1 LEA.HI.X R3, R205, R7, R8, 0x1, P0 ;  /* 0x00000007cd039211 */ /* 0x000fca00000f0c08 */
[----:B-1----:R1:W-:Y:S01]  /*acd0*/  @!P1 ST.E.128 [R2.64], R16 ;  /* 0x0000001002009985 */ /* 0x0023e2000c101d06 */
[----:B------:R-:W-:Y:S05]  /*ace0*/  BRA.DIV ~URZ, `(.L_x_2008) ;  /* 0x00004ba27f007947 */ /* 0x000fea000b800000 */
[----:B------:R2:W1:Y:S02]  /*acf0*/  SHFL.IDX PT, R7, R5, 0x2, 0x181f ;  /* 0x00581f0005077f89 */ /* 0x00046400000e0000 */
.L_x_2092:
[----:B------:R-:W-:Y:S05]  /*ad00*/  BRA.DIV ~URZ, `(.L_x_2009) ;  /* 0x00004bf27f007947 */ /* 0x000fea000b800000 */
[----:B-1----:R1:W2:Y:S02]  /*ad10*/  SHFL.IDX PT, R2, R6, 0x2, 0x181f ;  /* 0x00581f0006027f89 */ /* 0x0022a400000e0000 */
.L_x_2093:
        /* <DEDUP_REMOVED lines=9> */
.L_x_2094:
        /* <DEDUP_REMOVED lines=8> */
.L_x_2095:
[----:B------:R-:W-:Y:S05]  /*ae30*/  BRA.DIV ~URZ, `(.L_x_2012) ;  /* 0x00004c727f007947 */ /* 0x000fea000b800000 */
[----:B--2---:R2:W1:Y:S02]  /*ae40*/  SHFL.IDX PT, R2, R6, 0x4, 0x181f ;  /* 0x00981f0006027f89 */ /* 0x00446400000e0000 */
.L_x_2096:
        /* <DEDUP_REMOVED lines=9> */
.L_x_2097:
        /* <DEDUP_REMOVED lines=8> */
.L_x_2098:
[----:B------:R-:W-:Y:S05]  /*af60*/  BRA.DIV ~URZ, `(.L_x_2015) ;  /* 0x00004cf27f007947 */ /* 0x000fea000b800000 */
[----:B--2---:R2:W3:Y:S02]  /*af70*/  SHFL.IDX PT, R2, R6, 0x6, 0x181f ;  /* 0x00d81f0006027f89 */ /* 0x0044e400000e0000 */
.L_x_2099:
[----:B------:R-:W-:Y:S02]  /*af80*/  IADD3 R3, R4, 0x60, RZ ;  /* 0x0000006004037810 */ /* 0x000fe40007ffe0ff */
[----:B------:R-:W-:Y:S02]  /*af90*/  SHF.R.S32.HI R8, RZ, 0x1f, R205 ;  /* 0x0000001fff087819 */ /* 0x000fe400000114cd */
[----:B------:R-:W-:-:S13]  /*afa0*/  ISETP.GE.OR P1, PT, R3, R0, P2 ;  /* 0x000000000300720c */ /* 0x000fda0001726670 */
[----:B---3--:R-:W-:-:S04]  /*afb0*/  @!P1 LEA R2, P0, R205, R2, 0x1 ;  /* 0x00000002cd029211 */ /* 0x008fc800078008ff */
[----:B-1----:R-:W-:-:S05]  /*afc0*/  @!P1 LEA.HI.X R3, R205, R7, R8, 0x1, P0 ;  /* 0x00000007cd039211 */ /* 0x002fca00000f0c08 */
[----:B------:R1:W-:Y:S01]  /*afd0*/  @!P1 ST.E.128 [R2.64], R36 ;  /* 0x0000002402009985 */ /* 0x0003e2000c101d06 */
[----:B------:R-:W-:Y:S05]  /*afe0*/  BRA.DIV ~URZ, `(.L_x_2016) ;  /* 0x00004ce27f007947 */ /* 0x000fea000b800000 */
[----:B------:R-:W3:Y:S04]  /*aff0*/  SHFL.IDX PT, R5, R5, 0x7, 0x181f ;  /* 0x00f81f0005057f89 */ /* 0x000ee800000e0000 */
[----:B-1----:R1:W2:Y:S02]  /*b000*/  SHFL.IDX PT, R3, R6, 0x7, 0x181f ;  /* 0x00f81f0006037f89 */ /* 0x0022a400000e0000 */
.L_x_2100:
[----:B------:R-:W-:-:S04]  /*b010*/  IADD3 R2, R4, 0x70, RZ ;  /* 0x0000007004027810 */ /* 0x000fc80007ffe0ff */
[----:B------:R-:W-:-:S13]  /*b020*/  ISETP.GE.OR P2, PT, R2, R0, P2 ;  /* 0x000000000200720c */ /* 0x000fda0001746670 */
[----:B------:R-:W-:Y:S05]  /*b030*/  @P2 BRA `(.L_x_2017) ;  /* 0x00001c3000002947 */ /* 0x000fea0003800000 */
[----:B-12-4-:R-:W-:Y:S02]  /*b040*/  SHF.R.S32.HI R6, RZ, 0x1f, R205 ;  /* 0x0000001fff067819 */ /* 0x016fe400000114cd */
[----:B------:R-:W-:-:S04]  /*b050*/  LEA R2, P0, R205, R3, 0x1 ;  /* 0x00000003cd027211 */ /* 0x000fc800078008ff */
[----:B---3--:R-:W-:-:S05]  /*b060*/  LEA.HI.X R3, R205, R5, R6, 0x1, P0 ;  /* 0x00000005cd037211 */ /* 0x008fca00000f0c06 */
[----:B------:R1:W-:Y:S01]  /*b070*/  ST.E.128 [R2.64], R40 ;  /* 0x0000002802007985 */ /* 0x0003e2000c101d06 */
[----:B------:R-:W-:Y:S05]  /*b080*/  BRA `(.L_x_2017) ;  /* 0x00001be000007947 */ /* 0x000fea0003800000 */
.L_x_2004:
        /* <DEDUP_REMOVED lines=34> */
.L_x_2101:
[----:B------:R-:W-:Y:S05]  /*b2b0*/  BRA.DIV ~URZ, `(.L_x_2019) ;  /* 0x00004b527f007947 */ /* 0x000fea000b800000 */
[----:B------:R3:W4:Y:S02]  /*b2c0*/  SHFL.IDX PT, R0, R12, RZ, 0x1c1f ;  /* 0x001c1fff0c007589 */ /* 0x00072400000e0000 */
.L_x_2102:
        /* <DEDUP_REMOVED lines=50> */
.L_x_2021:
[----:B------:R-:W-:Y:S05]  /*b5f0*/  BSYNC B0 ;  /* 0x0000000000007941 */ /* 0x000fea0003800000 */
.L_x_2020:
[----:B------:R-:W-:Y:S05]  /*b600*/  BRA.DIV ~URZ, `(.L_x_2022) ;  /* 0x000048727f007947 */ /* 0x000fea000b800000 */
[----:B--2---:R2:W1:Y:S04]  /*b610*/  SHFL.IDX PT, R4, R5, 0x1, 0x1c1f ;  /* 0x003c1f0005047f89 */ /* 0x00446800000e0000 */
[----:B----4-:R2:W4:Y:S02]  /*b620*/  SHFL.IDX PT, R0, R12, 0x1, 0x1c1f ;  /* 0x003c1f000c007f89 */ /* 0x01052400000e0000 */
.L_x_2103:
        /* <DEDUP_REMOVED lines=50> */
.L_x_2024:
[----:B------:R-:W-:Y:S05]  /*b950*/  BSYNC B0 ;  /* 0x0000000000007941 */ /* 0x000fea0003800000 */
.L_x_2023:
[----:B------:R-:W-:Y:S05]  /*b960*/  BRA.DIV ~URZ, `(.L_x_2025) ;  /* 0x000045e27f007947 */ /* 0x000fea000b800000 */
[----:B-1----:R1:W2:Y:S02]  /*b970*/  SHFL.IDX PT, R4, R5, 0x2, 0x1c1f ;  /* 0x005c1f0005047f89 */ /* 0x0022a400000e0000 */
.L_x_2104:
[----:B------:R-:W-:Y:S05]  /*b980*/  BRA.DIV ~URZ, `(.L_x_2026) ;  /* 0x000046327f007947 */ /* 0x000fea000b800000 */
[----:B----4-:R4:W1:Y:S02]  /*b990*/  SHFL.IDX PT, R0, R12, 0x2, 0x1c1f ;  /* 0x005c1f000c007f89 */ /* 0x01086400000e0000 */
.L_x_2105:
        /* <DEDUP_REMOVED lines=50> */
.L_x_2028:
[----:B------:R-:W-:Y:S05]  /*bcc0*/  BSYNC B0 ;  /* 0x0000000000007941 */ /* 0x000fea0003800000 */
.L_x_2027:
[----:B------:R-:W-:Y:S05]  /*bcd0*/  BRA.DIV ~URZ, `(.L_x_2029) ;  /* 0x000043527f007947 */ /* 0x000fea000b800000 */
[----:B--2---:R2:W3:Y:S04]  /*bce0*/  SHFL.IDX PT, R4, R5, 0x3, 0x1c1f ;  /* 0x007c1f0005047f89 */ /* 0x0044e800000e0000 */
[----:B-1----:R2:W1:Y:S02]  /*bcf0*/  SHFL.IDX PT, R0, R12, 0x3, 0x1c1f ;  /* 0x007c1f000c007f89 */ /* 0x00246400000e0000 */
.L_x_2106:
        /* <DEDUP_REMOVED lines=51> */
.L_x_2002:
        /* <DEDUP_REMOVED lines=22> */
.L_x_2030:
        /* <DEDUP_REMOVED lines=60> */
.L_x_2032:
[----:B------:R-:W-:Y:S05]  /*c550*/  BSYNC B0 ;  /* 0x0000000000007941 */ /* 0x000fea0003800000 */
.L_x_2031:
[----:B------:R-:W-:-:S13]  /*c560*/  ISETP.GT.AND P0, PT, R19, 0x1, PT ;  /* 0x000000011300780c */ /* 0x000fda0003f04270 */
[----:B------:R-:W-:Y:S05]  /*c570*/  @P0 BRA `(.L_x_2017) ;  /* 0x000006f000000947 */ /* 0x000fea0003800000 */
[----:B-1----:R-:W2:Y:S01]  /*c580*/  LDL R5, [R1+0x4] ;  /* 0x0000040001057983 */ /* 0x002ea20000100800 */
[----:B------:R-:W-:Y:S01]  /*c590*/  MOV R2, c[0x0][0x4e8] ;  /* 0x00013a0000027a02 */ /* 0x000fe20000000f00 */
[----:B------:R-:W-:Y:S01]  /*c5a0*/  IMAD R0, R18, c[0x0][0x3a0], RZ ;  /* 0x0000e80012007a24 */ /* 0x000fe200078e02ff */
[----:B------:R-:W-:Y:S02]  /*c5b0*/  LEA R4, R206, R242, 0x4 ;  /* 0x000000f2ce047211 */ /* 0x000fe400078e20ff */
[----:B------:R-:W-:Y:S01]  /*c5c0*/  ISETP.NE.AND P0, PT, R2, 0x1, PT ;  /* 0x000000010200780c */ /* 0x000fe20003f05270 */
[----:B------:R-:W-:-:S04]  /*c5d0*/  IMAD.WIDE.U32 R2, R8, c[0x0][0x3a0], RZ ;  /* 0x0000e80008027a25 */ /* 0x000fc800078e00ff */
[----:B------:R-:W-:-:S05]  /*c5e0*/  IMAD R0, R8, c[0x0][0x3a4], R0 ;  /* 0x0000e90008007a24 */ /* 0x000fca00078e0200 */
[----:B------:R-:W-:-:S05]  /*c5f0*/  IADD3 R3, R3, R0, RZ ;  /* 0x0000000003037210 */ /* 0x000fca0007ffe0ff */
[----:B------:R-:W-:-:S04]  /*c600*/  IMAD.WIDE.U32 R2, R14, c[0x0][0x3e8], R2 ;  /* 0x0000fa000e027a25 */ /* 0x000fc800078e0002 */
[----:B------:R-:W-:-:S04]  /*c610*/  IMAD R3, R14, c[0x0][0x3ec], R3 ;  /* 0x0000fb000e037a24 */ /* 0x000fc800078e0203 */
[----:B------:R-:W-:Y:S01]  /*c620*/  IMAD.WIDE.U32 R2, R15, c[0x0][0x3f0], R2 ;  /* 0x0000fc000f027a25 */ /* 0x000fe200078e0002 */
[----:B--2---:R-:W-:-:S03]  /*c630*/  LEA R4, R5, R4, 0x7 ;  /* 0x0000000405047211 */ /* 0x004fc600078e38ff */
        /* <DEDUP_REMOVED lines=23> */
.L_x_2107:
[----:B------:R-:W-:Y:S05]  /*c7b0*/  BRA.DIV ~URZ, `(.L_x_2034) ;  /* 0x000039b27f007947 */ /* 0x000fea000b800000 */
[----:B------:R3:W4:Y:S02]  /*c7c0*/  SHFL.IDX PT, R2, R6, RZ, 0x181f ;  /* 0x00181fff06027589 */ /* 0x00072400000e0000 */
.L_x_2108:
[----:B------:R-:W5:Y:S01]  /*c7d0*/  LDL.LU R0, [R1+0x4] ;  /* 0x0000040001007983 */ /* 0x000f620000300800 */
[----:B------:R-:W-:Y:S01]  /*c7e0*/  IMAD R4, R20, c[0x0][0x4e8], RZ ;  /* 0x00013a0014047a24 */ /* 0x000fe200078e02ff */
[----:B------:R-:W-:Y:S01]  /*c7f0*/  SHF.R.S32.HI R8, RZ, 0x1f, R205 ;  /* 0x0000001fff087819 */ /* 0x000fe200000114cd */
        /* <DEDUP_REMOVED lines=8> */
.L_x_2109:
        /* <DEDUP_REMOVED lines=8> */
.L_x_2110:
[----:B------:R-:W-:Y:S05]  /*c900*/  BRA.DIV ~URZ, `(.L_x_2037) ;  /* 0x00003a127f007947 */ /* 0x000fea000b800000 */
[----:B-1----:R1:W2:Y:S02]  /*c910*/  SHFL.IDX PT, R2, R6, 0x2, 0x181f ;  /* 0x00581f0006027f89 */ /* 0x0022a400000e0000 */
.L_x_2111:
        /* <DEDUP_REMOVED lines=9> */
.L_x_2112:
        /* <DEDUP_REMOVED lines=8> */
.L_x_2113:
[----:B------:R-:W-:Y:S05]  /*ca30*/  BRA.DIV ~URZ, `(.L_x_2040) ;  /* 0x00003a927f007947 */ /* 0x000fea000b800000 */
[----:B--2---:R2:W1:Y:S02]  /*ca40*/  SHFL.IDX PT, R2, R6, 0x4, 0x181f ;  /* 0x00981f0006027f89 */ /* 0x00446400000e0000 */
.L_x_2114:
        /* <DEDUP_REMOVED lines=9> */
.L_x_2115:
        /* <DEDUP_REMOVED lines=8> */
.L_x_2116:
[----:B------:R-:W-:Y:S05]  /*cb60*/  BRA.DIV ~URZ, `(.L_x_2043) ;  /* 0x00003b127f007947 */ /* 0x000fea000b800000 */
[----:B--2---:R2:W3:Y:S02]  /*cb70*/  SHFL.IDX PT, R2, R6, 0x6, 0x181f ;  /* 0x00d81f0006027f89 */ /* 0x0044e400000e0000 */
.L_x_2117:
        /* <DEDUP_REMOVED lines=9> */
.L_x_2118:
[----:B------:R-:W-:Y:S02]  /*cc10*/  IADD3 R0, R0, 0x70, RZ ;  /* 0x0000007000007810 */ /* 0x000fe40007ffe0ff */
[----:B-12---:R-:W-:Y:S02]  /*cc20*/  SHF.R.S32.HI R6, RZ, 0x1f, R205 ;  /* 0x0000001fff067819 */ /* 0x006fe400000114cd */
[----:B------:R-:W-:-:S13]  /*cc30*/  ISETP.GE.OR P1, PT, R0, R4, P0 ;  /* 0x000000040000720c */ /* 0x000fda0000726670 */
[----:B----4-:R-:W-:-:S04]  /*cc40*/  @!P1 LEA R2, P0, R205, R2, 0x1 ;  /* 0x00000002cd029211 */ /* 0x010fc800078008ff */
[----:B---3--:R-:W-:-:S05]  /*cc50*/  @!P1 LEA.HI.X R3, R205, R5, R6, 0x1, P0 ;  /* 0x00000005cd039211 */ /* 0x008fca00000f0c06 */
[----:B------:R1:W-:Y:S04]  /*cc60*/  @!P1 ST.E.128 [R2.64], RZ ;  /* 0x000000ff02009985 */ /* 0x0003e8000c101d06 */
.L_x_2017:
[----:B------:R-:W-:Y:S05]  /*cc70*/  BSYNC B1 ;  /* 0x0000000000017941 */ /* 0x000fea0003800000 */
.L_x_2001:
[----:B-1----:R-:W5:Y:S02]  /*cc80*/  LDL R0, [R1+0x88] ;  /* 0x0000880001007983 */ /* 0x002f640000100800 */
[----:B-----5:R-:W-:-:S13]  /*cc90*/  ISETP.NE.AND P0, PT, R0, RZ, PT ;  /* 0x000000ff0000720c */ /* 0x020fda0003f05270 */
[----:B------:R-:W-:Y:S01]  /*cca0*/  @P0 WARPSYNC 0xffffffff ;  /* 0xffffffff00000948 */ /* 0x000fe20003800000 */
[----:B------:R-:W-:Y:S06]  /*ccb0*/  @P0 BAR.SYNC.DEFER_BLOCKING 0x5, 0x80 ;  /* 0x0142000000000b1d */ /* 0x000fec0000010000 */
[----:B--234-:R-:W1:Y:S04]  /*ccc0*/  @P0 LDS.128 R4, [0x9100] ;  /* 0x00910000ff040984 */ /* 0x01ce680000000c00 */
[----:B-1----:R1:W-:Y:S04]  /*ccd0*/  @P0 STL.64 [R1], R4 ;  /* 0x0000000401000387 */ /* 0x0023e80000100a00 */
        /* <DEDUP_REMOVED lines=9> */
.L_x_2119:
[----:B------:R-:W-:Y:S05]  /*cd70*/  BRA.DIV ~URZ, `(.L_x_2047) ;  /* 0x00003ab27f007947 */ /* 0x000fea000b800000 */
[----:B------:R3:W4:Y:S02]  /*cd80*/  SHFL.IDX PT, R8, R88, 0x1, 0x1f ;  /* 0x00201f0058087f89 */ /* 0x00072400000e0000 */
.L_x_2120:
        /* <DEDUP_REMOVED lines=19> */
.L_x_2121:
        /* <DEDUP_REMOVED lines=16> */
.L_x_2122:
[----:B---3--:R-:W-:Y:S01]  /*cfc0*/  IMAD R0, R0, c[0x0][0x538], RZ ;  /* 0x00014e0000007a24 */ /* 0x008fe200078e02ff */
[----:B------:R-:W-:Y:S04]  /*cfd0*/  BSSY B1, `(.L_x_2050) ;  /* 0x0000083000017945 */ /* 0x000fe80003800000 */
[----:B----4-:R-:W-:-:S04]  /*cfe0*/  IADD3 R8, R0, R8, RZ ;  /* 0x0000000800087210 */ /* 0x010fc80007ffe0ff */
[----:B--2---:R-:W-:-:S13]  /*cff0*/  ISETP.GT.AND P6, PT, R8, R9, PT ;  /* 0x000000090800720c */ /* 0x004fda0003fc4270 */
[----:B------:R-:W-:Y:S05]  /*d000*/  @P6 BRA `(.L_x_2051) ;  /* 0x0000025000006947 */ /* 0x000fea0003800000 */
.L_x_2055:
        /* <DEDUP_REMOVED lines=17> */
.L_x_2123:
        /* <DEDUP_REMOVED lines=16> */
.L_x_2124:
[----:B--2---:R-:W-:-:S05]  /*d220*/  IMAD R0, R0, c[0x0][0x538], RZ ;  /* 0x00014e0000007a24 */ /* 0x004fca00078e02ff */
[----:B------:R-:W-:-:S04]  /*d230*/  IADD3 R8, R0, R8, RZ ;  /* 0x0000000800087210 */ /* 0x000fc80007ffe0ff */
[----:B------:R-:W-:-:S13]  /*d240*/  ISETP.GT.AND P6, PT, R8, R9, PT ;  /* 0x000000090800720c */ /* 0x000fda0003fc4270 */
[----:B-1----:R-:W-:Y:S05]  /*d250*/  @!P6 BRA `(.L_x_2055) ;  /* 0xfffffdb00000e947 */ /* 0x002fea000383ffff */
.L_x_2051:
[----:B------:R-:W-:-:S05]  /*d260*/  IADD3 R8, -R0, R8, RZ ;  /* 0x0000000800087210 */ /* 0x000fca0007ffe1ff */
[----:B------:R-:W-:-:S05]  /*d270*/  IMAD R0, R4, c[0x0][0x538], R8 ;  /* 0x00014e0004007a24 */ /* 0x000fca00078e0208 */
[----:B------:R-:W-:Y:S01]  /*d280*/  ISETP.GT.AND P0, PT, R0, R9, PT ;  /* 0x000000090000720c */ /* 0x000fe20003f04270 */
[----:B------:R-:W-:-:S12]  /*d290*/  BRA.DIV ~URZ, `(.L_x_2056) ;  /* 0x000039f27f007947 */ /* 0x000fd8000b800000 */
[----:B------:R-:W-:-:S04]  /*d2a0*/  VOTE.ANY R0, PT, !P0 ;  /* 0x0000000000007806 */ /* 0x000fc800040e0100 */
.L_x_2125:
[----:B------:R2:W3:Y:S01]  /*d2b0*/  POPC R11, R0 ;  /* 0x00000000000b7309 */ /* 0x0004e20000000000 */
[----:B------:R-:W-:Y:S05]  /*d2c0*/  BRA.DIV ~URZ, `(.L_x_2057) ;  /* 0x00003a027f007947 */ /* 0x000fea000b800000 */
[----:B---3--:R3:W4:Y:S04]  /*d2d0*/  SHFL.IDX PT, R6, R6, R11, 0x1f ;  /* 0x00001f0b06067589 */ /* 0x00872800000e0000 */
[----:B------:R3:W1:Y:S02]  /*d2e0*/  SHFL.IDX PT, R7, R7, R11, 0x1f ;  /* 0x00001f0b07077589 */ /* 0x00066400000e0000 */
.L_x_2126:
[----:B------:R-:W-:Y:S01]  /*d2f0*/  ISETP.NE.AND P0, PT, R0, RZ, PT ;  /* 0x000000ff0000720c */ /* 0x000fe20003f05270 */
[----:B------:R-:W-:-:S12]  /*d300*/  BSSY B0, `(.L_x_2058) ;  /* 0x0000005000007945 */ /* 0x000fd80003800000 */
[----:B------:R-:W-:Y:S05]  /*d310*/  @!P0 BRA `(.L_x_2059) ;  /* 0x0000003000008947 */ /* 0x000fea0003800000 */
[----:B--2---:R-:W-:Y:S01]  /*d320*/  IADD3 R0, R11, -0x1, RZ ;  /* 0xffffffff0b007810 */ /* 0x004fe20007ffe0ff */
[----:B------:R-:W-:Y:S05]  /*d330*/  BRA.DIV ~URZ, `(.L_x_2060) ;  /* 0x00003a627f007947 */ /* 0x000fea000b800000 */
[----:B------:R2:W3:Y:S02]  /*d340*/  SHFL.IDX PT, R10, R4, R0, 0x1f ;  /* 0x00001f00040a7589 */ /* 0x0004e400000e0000 */
.L_x_2059:
[----:B------:R-:W-:Y:S05]  /*d350*/  BSYNC B0 ;  /* 0x0000000000007941 */ /* 0x000fea0003800000 */
.L_x_2058:
[----:B---3--:R-:W-:Y:S01]  /*d360*/  IMAD R5, R10, c[0x0][0x538], R8 ;  /* 0x00014e000a057a24 */ /* 0x008fe200078e0208 */
[----:B-12-4-:R-:W-:Y:S02]  /*d370*/  IABS R4, R6 ;  /* 0x0000000600047213 */ /* 0x016fe40000000000 */
[----:B------:R-:W-:Y:S01]  /*d380*/  IABS R0, R7 ;  /* 0x0000000700007213 */ /* 0x000fe20000000000 */
[----:B------:R-:W-:Y:S01]  /*d390*/  IMAD.IADD R10, R9, 0x1, -R5 ;  /* 0x00000001090a7824 */ /* 0x000fe200078e0a05 */
[----:B------:R1:W-:Y:S01]  /*d3a0*/  STL [R1], R5 ;  /* 0x0000000501007387 */ /* 0x0003e20000100800 */
        /* <DEDUP_REMOVED lines=64> */
.L_x_2052:
[----:B------:R-:W-:Y:S01]  /*d7b0*/  MOV R0, c[0x0][0x53c] ;  /* 0x00014f0000007a02 */ /* 0x000fe20000000f00 */
[----:B------:R2:W-:Y:S04]  /*d7c0*/  STL [R1], R9 ;  /* 0x0000000901007387 */ /* 0x0005e80000100800 */
[----:B------:R2:W-:Y:S04]  /*d7d0*/  STL [R1+0x4], RZ ;  /* 0x000004ff01007387 */ /* 0x0005e80000100800 */
[----:B------:R2:W-:Y:S04]  /*d7e0*/  STL [R1+0x8], RZ ;  /* 0x000008ff01007387 */ /* 0x0005e80000100800 */
[----:B------:R2:W-:Y:S02]  /*d7f0*/  STL [R1+0xc], R0 ;  /* 0x00000c0001007387 */ /* 0x0005e40000100800 */
.L_x_2061:
[----:B------:R-:W-:Y:S05]  /*d800*/  BSYNC B1 ;  /* 0x0000000000017941 */ /* 0x000fea0003800000 */
.L_x_2050:
[----:B-1----:R-:W3:Y:S04]  /*d810*/  LDL R4, [R1] ;  /* 0x0000000001047983 */ /* 0x002ee80000100800 */
        /* <DEDUP_REMOVED lines=8> */
.L_x_2045:
[----:B--2---:R-:W2:Y:S02]  /*d8a0*/  LDL R0, [R1+0xc] ;  /* 0x00000c0001007983 */ /* 0x004ea40000100800 */
[----:B--2---:R-:W-:-:S13]  /*d8b0*/  ISETP.GE.AND P0, PT, R0, c[0x0][0x53c], PT ;  /* 0x00014f0000007a0c */ /* 0x004fda0003f06270 */
[----:B-1----:R-:W-:Y:S01]  /*d8c0*/  @P0 CALL.REL.NOINC `(.L_x_2062) ;  /* 0x0000001000000944 */ /* 0x002fe20003c00000 */
[----:B------:R-:W-:Y:S05]  /*d8d0*/  BRA `(.L_x_2063) ;  /* 0xffff3ce000007947 */ /* 0x000fea000383ffff */
.L_x_2062:
[----:B------:R-:W-:Y:S05]  /*d8e0*/  EXIT ;  /* 0x000000000000794d */ /* 0x000fea0003800000 */
.L_x_1943:
[----:B------:R-:W-:Y:S01]  /*d8f0*/  IMAD.MOV.U32 R0, RZ, RZ, R5 ;  /* 0x000000ffff007224 */ /* 0x000fe200078e0005 */
[----:B------:R-:W-:Y:S02]  /*d900*/  MOV R2, 0x1 ;  /* 0x0000000100027802 */ /* 0x000fe40000000f00 */
[----:B------:R-:W-:Y:S02]  /*d910*/  MOV R3, 0xd930 ;  /* 0x0000d93000037802 */ /* 0x000fe40000000f00 */
[----:B------:R-:W-:Y:S05]  /*d920*/  CALL.REL.NOINC `($__internal_28_$__cuda_sm70_shflsync_up_p) ;  /* 0x0000359000007944 */ /* 0x000fea0003c00000 */
[----:B------:R-:W-:Y:S01]  /*d930*/  MOV R0, R4 ;  /* 0x0000000400007202 */ /* 0x000fe20000000f00 */
[----:B------:R-:W-:Y:S05]  /*d940*/  BRA `(.L_x_2064) ;  /* 0xffff2b2000007947 */ /* 0x000fea000383ffff */
.L_x_1944:
[----:B------:R-:W-:Y:S01]  /*d950*/  IMAD.MOV.U32 R0, RZ, RZ, R5 ;  /* 0x000000ffff007224 */ /* 0x000fe200078e0005 */
[----:B------:R-:W-:Y:S02]  /*d960*/  MOV R2, 0x2 ;  /* 0x0000000200027802 */ /* 0x000fe40000000f00 */
[----:B------:R-:W-:Y:S02]  /*d970*/  MOV R3, 0xd990 ;  /* 0x0000d99000037802 */ /* 0x000fe40000000f00 */
[----:B------:R-:W-:Y:S05]  /*d980*/  CALL.REL.NOINC `($__internal_28_$__cuda_sm70_shflsync_up_p) ;  /* 0x0000353000007944 */ /* 0x000fea0003c00000 */
[----:B------:R-:W-:Y:S01]  /*d990*/  SEL R0, R4, RZ, P4 ;  /* 0x000000ff04007207 */ /* 0x000fe20002000000 */
[----:B------:R-:W-:Y:S01]  /*d9a0*/  IMAD.MOV.U32 R2, RZ, RZ, 0x4 ;  /* 0x00000004ff027424 */ /* 0x000fe200078e00ff */
[----:B------:R-:W-:-:S03]  /*d9b0*/  MOV R3, 0xd9e0 ;  /* 0x0000d9e000037802 */ /* 0x000fc60000000f00 */
[----:B------:R-:W-:Y:S02]  /*d9c0*/  IMAD.IADD R0, R5, 0x1, R0 ;  /* 0x0000000105007824 */ /* 0x000fe400078e0200 */
        /* <DEDUP_REMOVED lines=13> */
[----:B------:R-:W-:Y:S02]  /*daa0*/  MOV R3, 0x1f ;  /* 0x0000001f00037802 */ /* 0x000fe40000000f00 */
[----:B------:R-:W-:Y:S01]  /*dab0*/  MOV R2, 0xdaf0 ;  /* 0x0000daf000027802 */ /* 0x000fe20000000f00 */
[----:B------:R-:W-:-:S04]  /*dac0*/  IMAD.IADD R4, R0, 0x1, R4 ;  /* 0x0000000100047824 */ /* 0x000fc800078e0204 */
[----:B------:R-:W-:Y:S02]  /*dad0*/  IMAD.MOV.U32 R204, RZ, RZ, R4 ;  /* 0x000000ffffcc7224 */ /* 0x000fe400078e0004 */
[----:B------:R-:W-:Y:S05]  /*dae0*/  CALL.REL.NOINC `($__internal_27_$__cuda_sm70_shflsync_idx_p) ;  /* 0x0000338000007944 */ /* 0x000fea0003c00000 */
[----:B------:R-:W-:Y:S01]  /*daf0*/  MOV R0, R203 ;  /* 0x000000cb00007202 */ /* 0x000fe20000000f00 */
[----:B------:R-:W-:Y:S05]  /*db00*/  BRA `(.L_x_2065) ;  /* 0xffff2a6000007947 */ /* 0x000fea000383ffff */
.L_x_1946:
[----:B------:R-:W-:Y:S02]  /*db10*/  SEL R0, RZ, 0x1, P0 ;  /* 0x00000001ff007807 */ /* 0x000fe40000000000 */
[----:B------:R-:W-:Y:S02]  /*db20*/  MOV R2, 0xdb40 ;  /* 0x0000db4000027802 */ /* 0x000fe40000000f00 */
[----:B------:R-:W-:Y:S05]  /*db30*/  CALL.REL.NOINC `($__internal_29_$__cuda_sm70_votesync_ballot) ;  /* 0x000033f000007944 */ /* 0x000fea0003c00000 */
[----:B------:R-:W-:Y:S05]  /*db40*/  BRA `(.L_x_2066) ;  /* 0xffff2ab000007947 */ /* 0x000fea000383ffff */
.L_x_1947:
[----:B------:R-:W-:Y:S01]  /*db50*/  IMAD.MOV.U32 R204, RZ, RZ, R8 ;  /* 0x000000ffffcc7224 */ /* 0x000fe200078e0008 */
[----:B--2---:R-:W-:Y:S01]  /*db60*/  MOV R203, R13 ;  /* 0x0000000d00cb7202 */ /* 0x004fe20000000f00 */
[----:B------:R-:W-:Y:S01]  /*db70*/  IMAD.MOV.U32 R3, RZ, RZ, 0x1f ;  /* 0x0000001fff037424 */ /* 0x000fe200078e00ff */
[----:B------:R-:W-:Y:S02]  /*db80*/  MOV R2, 0xdba0 ;  /* 0x0000dba000027802 */ /* 0x000fe40000000f00 */
[----:B-1----:R-:W-:Y:S05]  /*db90*/  CALL.REL.NOINC `($__internal_27_$__cuda_sm70_shflsync_idx_p) ;  /* 0x000032d000007944 */ /* 0x002fea0003c00000 */
[----:B------:R-:W-:Y:S01]  /*dba0*/  IMAD.MOV.U32 R11, RZ, RZ, R203 ;  /* 0x000000ffff0b7224 */ /* 0x000fe200078e00cb */
[----:B------:R-:W-:Y:S01]  /*dbb0*/  MOV R204, R7 ;  /* 0x0000000700cc7202 */ /* 0x000fe20000000f00 */
[----:B------:R-:W-:Y:S01]  /*dbc0*/  IMAD.MOV.U32 R6, RZ, RZ, RZ ;  /* 0x000000ffff067224 */ /* 0x000fe200078e00ff */
[----:B------:R-:W-:Y:S01]  /*dbd0*/  MOV R203, R13 ;  /* 0x0000000d00cb7202 */ /* 0x000fe20000000f00 */
[----:B------:R-:W-:Y:S01]  /*dbe0*/  IMAD.MOV.U32 R3, RZ, RZ, 0x1f ;  /* 0x0000001fff037424 */ /* 0x000fe200078e00ff */
[----:B------:R-:W-:-:S02]  /*dbf0*/  MOV R2, 0xdc10 ;  /* 0x0000dc1000027802 */ /* 0x000fc40000000f00 */
[----:B------:R-:W-:Y:S05]  /*dc00*/  CALL.REL.NOINC `($__internal_27_$__cuda_sm70_shflsync_idx_p) ;  /* 0x0000326000007944 */ /* 0x000fea0003c00000 */
[----:B------:R-:W-:Y:S01]  /*dc10*/  MOV R10, R203 ;  /* 0x000000cb000a7202 */ /* 0x000fe20000000f00 */
[----:B------:R-:W-:Y:S05]  /*dc20*/  BRA `(.L_x_2067) ;  /* 0xffff2a2000007947 */ /* 0x000fea000383ffff */
.L_x_1950:
[----:B------:R-:W-:Y:S01]  /*dc30*/  IMAD.MOV.U32 R204, RZ, RZ, R4 ;  /* 0x000000ffffcc7224 */ /* 0x000fe200078e0004 */
[----:B------:R-:W-:-:S02]  /*dc40*/  MOV R3, 0x1f ;  /* 0x0000001f00037802 */ /* 0x000fc40000000f00 */
[----:B------:R-:W-:Y:S02]  /*dc50*/  MOV R2, 0xdc70 ;  /* 0x0000dc7000027802 */ /* 0x000fe40000000f00 */
[----:B-1234-:R-:W-:Y:S05]  /*dc60*/  CALL.REL.NOINC `($__internal_27_$__cuda_sm70_shflsync_idx_p) ;  /* 0x0000320000007944 */ /* 0x01efea0003c00000 */
[----:B------:R-:W-:Y:S01]  /*dc70*/  MOV R6, R203 ;  /* 0x000000cb00067202 */ /* 0x000fe20000000f00 */
[----:B------:R-:W-:Y:S05]  /*dc80*/  BRA `(.L_x_1949) ;  /* 0xffff2a2000007947 */ /* 0x000fea000383ffff */
.L_x_1958:
[----:B------:R-:W-:Y:S01]  /*dc90*/  IMAD.MOV.U32 R204, RZ, RZ, R5 ;  /* 0x000000ffffcc7224 */ /* 0x000fe200078e0005 */
[----:B------:R-:W-:Y:S01]  /*dca0*/  MOV R203, RZ ;  /* 0x000000ff00cb7202 */ /* 0x000fe20000000f00 */
[----:B------:R-:W-:Y:S01]  /*dcb0*/  IMAD.MOV.U32 R3, RZ, RZ, 0x181f ;  /* 0x0000181fff037424 */ /* 0x000fe200078e00ff */
[----:B------:R-:W-:Y:S02]  /*dcc0*/  MOV R2, 0xdce0 ;  /* 0x0000dce000027802 */ /* 0x000fe40000000f00 */
[----:B-----5:R-:W-:Y:S05]  /*dcd0*/  CALL.REL.NOINC `($__internal_27_$__cuda_sm70_shflsync_idx_p) ;  /* 0x0000319000007944 */ /* 0x020fea0003c00000 */
[----:B------:R-:W-:Y:S01]  /*dce0*/  MOV R7, R203 ;  /* 0x000000cb00077202 */ /* 0x000fe20000000f00 */
[----:B------:R-:W-:Y:S05]  /*dcf0*/  BRA `(.L_x_2068) ;  /* 0xffff446000007947 */ /* 0x000fea000383ffff */
.L_x_1959:
[----:B------:R-:W-:Y:S01]  /*dd00*/  IMAD.MOV.U32 R204, RZ, RZ, R6 ;  /* 0x000000ffffcc7224 */ /* 0x000fe200078e0006 */
[----:B------:R-:W-:Y:S01]  /*dd10*/  MOV R203, RZ ;  /* 0x000000ff00cb7202 */ /* 0x000fe20000000f00 */
[----:B------:R-:W-:Y:S01]  /*dd20*/  IMAD.MOV.U32 R3, RZ, RZ, 0x181f ;  /* 0x0000181fff037424 */ /* 0x000fe200078e00ff */
[----:B------:R-:W-:Y:S02]  /*dd30*/  MOV R2, 0xdd50 ;  /* 0x0000dd5000027802 */ /* 0x000fe40000000f00 */
[----:B-12--5:R-:W-:Y:S05]  /*dd40*/  CALL.REL.NOINC `($__internal_27_$__cuda_sm70_shflsync_idx_p) ;  /* 0x0000312000007944 */ /* 0x026fea0003c00000 */
[----:B------:R-:W-:Y:S01]  /*dd50*/  MOV R2, R203 ;  /* 0x000000cb00027202 */ /* 0x000fe20000000f00 */
[----:B------:R-:W-:Y:S05]  /*dd60*/  BRA `(.L_x_2069) ;  /* 0xffff441000007947 */ /* 0x000fea000383ffff */
.L_x_1962:
[----:B------:R-:W-:Y:S01]  /*dd70*/  IMAD.MOV.U32 R204, RZ, RZ, R5 ;  /* 0x000000ffffcc7224 */ /* 0x000fe200078e0005 */
[----:B------:R-:W-:Y:S01]  /*dd80*/  MOV R203, 0x1 ;  /* 0x0000000100cb7802 */ /* 0x000fe20000000f00 */
[----:B--2---:R-:W-:Y:S01]  /*dd90*/  IMAD.MOV.U32 R3, RZ, RZ, 0x181f ;  /* 0x0000181fff037424 */ /* 0x004fe200078e00ff */
[----:B----4-:R-:W-:-:S02]  /*dda0*/  MOV R2, 0xddc0 ;  /* 0x0000ddc000027802 */ /* 0x010fc40000000f00 */
[----:B-1---5:R-:W-:Y:S05]  /*ddb0*/  CALL.REL.NOINC `($__internal_27_$__cuda_sm70_shflsync_idx_p) ;  /* 0x000030b000007944 */ /* 0x022fea0003c00000 */
[----:B------:R-:W-:Y:S01]  /*ddc0*/  IMAD.MOV.U32 R7, RZ, RZ, R203 ;  /* 0x000000ffff077224 */ /* 0x000fe200078e00cb */
[----:B------:R-:W-:Y:S01]  /*ddd0*/  MOV R203, 0x1 ;  /* 0x0000000100cb7802 */ /* 0x000fe20000000f00 */
[----:B------:R-:W-:Y:S01]  /*dde0*/  IMAD.MOV.U32 R204, RZ, RZ, R6 ;  /* 0x000000ffffcc7224 */ /* 0x000fe200078e0006 */
[----:B------:R-:W-:-:S02]  /*ddf0*/  MOV R3, 0x181f ;  /* 0x0000181f00037802 */ /* 0x000fc40000000f00 */
[----:B------:R-:W-:Y:S02]  /*de00*/  MOV R2, 0xde20 ;  /* 0x0000de2000027802 */ /* 0x000fe40000000f00 */
[----:B------:R-:W-:Y:S05]  /*de10*/  CALL.REL.NOINC `($__internal_27_$__cuda_sm70_shflsync_idx_p) ;  /* 0x0000305000007944 */ /* 0x000fea0003c00000 */
[----:B------:R-:W-:Y:S01]  /*de20*/  MOV R2, R203 ;  /* 0x000000cb00027202 */ /* 0x000fe20000000f00 */
[----:B------:R-:W-:Y:S05]  /*de30*/  BRA `(.L_x_2070) ;  /* 0xffff445000007947 */ /* 0x000fea000383ffff */
.L_x_1965:
[----:B------:R-:W-:Y:S01]  /*de40*/  IMAD.MOV.U32 R204, RZ, RZ, R5 ;  /* 0x000000ffffcc7224 */ /* 0x000fe200078e0005 */
[----:B------:R-:W-:Y:S01]  /*de50*/  MOV R203, 0x2 ;  /* 0x0000000200cb7802 */ /* 0x000fe20000000f00 */
[----:B---3--:R-:W-:Y:S01]  /*de60*/  IMAD.MOV.U32 R3, RZ, RZ, 0x181f ;  /* 0x0000181fff037424 */ /* 0x008fe200078e00ff */
[----:B----4-:R-:W-:Y:S02]  /*de70*/  MOV R2, 0xde90 ;  /* 0x0000de9000027802 */ /* 0x010fe40000000f00 */
[----:B-12--5:R-:W-:Y:S05]  /*de80*/  CALL.REL.NOINC `($__internal_27_$__cuda_sm70_shflsync_idx_p) ;  /* 0x00002fe000007944 */ /* 0x026fea0003c00000 */
[----:B------:R-:W-:Y:S01]  /*de90*/  MOV R7, R203 ;  /* 0x000000cb00077202 */ /* 0x000fe20000000f00 */
[----:B------:R-:W-:Y:S05]  /*dea0*/  BRA `(.L_x_2071) ;  /* 0xffff44c000007947 */ /* 0x000fea000383ffff */
.L_x_1966:
[----:B------:R-:W-:Y:S01]  /*deb0*/  IMAD.MOV.U32 R204, RZ, RZ, R6 ;  /* 0x000000ffffcc7224 */ /* 0x000fe200078e0006 */
[----:B------:R-:W-:Y:S01]  /*dec0*/  MOV R203, 0x2 ;  /* 0x0000000200cb7802 */ /* 0x000fe20000000f00 */
[----:B------:R-:W-:Y:S01]  /*ded0*/  IMAD.MOV.U32 R3, RZ, RZ, 0x181f ;  /* 0x0000181fff037424 */ /* 0x000fe200078e00ff */
[----:B----4-:R-:W-:Y:S02]  /*dee0*/  MOV R2, 0xdf00 ;  /* 0x0000df0000027802 */ /* 0x010fe40000000f00 */
[----:B-123-5:R-:W-:Y:S05]  /*def0*/  CALL.REL.NOINC `($__internal_27_$__cuda_sm70_shflsync_idx_p) ;  /* 0x00002f7000007944 */ /* 0x02efea0003c00000 */
[----:B------:R-:W-:Y:S01]  /*df00*/  MOV R2, R203 ;  /* 0x000000cb00027202 */ /* 0x000fe20000000f00 */
[----:B------:R-:W-:Y:S05]  /*df10*/  BRA `(.L_x_2072) ;  /* 0xffff447000007947 */ /* 0x000fea000383ffff */
.L_x_1969:
[----:B------:R-:W-:Y:S01]  /*df20*/  IMAD.MOV.U32 R204, RZ, RZ, R5 ;  /* 0x000000ffffcc7224 */ /* 0x000fe200078e0005 */
[----:B------:R-:W-:Y:S01]  /*df30*/  MOV R203, 0x3 ;  /* 0x0000000300cb7802 */ /* 0x000fe20000000f00 */
[----:B-1----:R-:W-:Y:S01]  /*df40*/  IMAD.MOV.U32 R3, RZ, RZ, 0x181f ;  /* 0x0000181fff037424 */ /* 0x002fe200078e00ff */
[----:B--2---:R-:W-:-:S02]  /*df50*/  MOV R2, 0xdf70 ;  /* 0x0000df7000027802 */ /* 0x004fc40000000f00 */
[----:B---345:R-:W-:Y:S05]  /*df60*/  CALL.REL.NOINC `($__internal_27_$__cuda_sm70_shflsync_idx_p) ;  /* 0x00002f0000007944 */ /* 0x038fea0003c00000 */
        /* <DEDUP_REMOVED lines=8> */
.L_x_1972:
[----:B------:R-:W-:Y:S01]  /*dff0*/  IMAD.MOV.U32 R204, RZ, RZ, R5 ;  /* 0x000000ffffcc7224 */ /* 0x000fe200078e0005 */
[----:B------:R-:W-:Y:S01]  /*e000*/  MOV R203, 0x4 ;  /* 0x0000000400cb7802 */ /* 0x000fe20000000f00 */
[----:B--2---:R-:W-:Y:S01]  /*e010*/  IMAD.MOV.U32 R3, RZ, RZ, 0x181f ;  /* 0x0000181fff037424 */ /* 0x004fe200078e00ff */
[----:B------:R-:W-:Y:S02]  /*e020*/  MOV R2, 0xe040 ;  /* 0x0000e04000027802 */ /* 0x000fe40000000f00 */
[----:B-1-345:R-:W-:Y:S05]  /*e030*/  CALL.REL.NOINC `($__internal_27_$__cuda_sm70_shflsync_idx_p) ;  /* 0x00002e3000007944 */ /* 0x03afea0003c00000 */
[----:B------:R-:W-:Y:S01]  /*e040*/  MOV R7, R203 ;  /* 0x000000cb00077202 */ /* 0x000fe20000000f00 */
[----:B------:R-:W-:Y:S05]  /*e050*/  BRA `(.L_x_2074) ;  /* 0xffff450000007947 */ /* 0x000fea000383ffff */
.L_x_1973:
[----:B------:R-:W-:Y:S01]  /*e060*/  IMAD.MOV.U32 R204, RZ, RZ, R6 ;  /* 0x000000ffffcc7224 */ /* 0x000fe200078e0006 */
[----:B------:R-:W-:Y:S01]  /*e070*/  MOV R203, 0x4 ;  /* 0x0000000400cb7802 */ /* 0x000fe20000000f00 */
[----:B--2---:R-:W-:Y:S01]  /*e080*/  IMAD.MOV.U32 R3, RZ, RZ, 0x181f ;  /* 0x0000181fff037424 */ /* 0x004fe200078e00ff */
[----:B------:R-:W-:Y:S02]  /*e090*/  MOV R2, 0xe0b0 ;  /* 0x0000e0b000027802 */ /* 0x000fe40000000f00 */
[----:B-1-345:R-:W-:Y:S05]  /*e0a0*/  CALL.REL.NOINC `($__internal_27_$__cuda_sm70_shflsync_idx_p) ;  /* 0x00002dc000007944 */ /* 0x03afea0003c00000 */
[----:B------:R-:W-:Y:S01]  /*e0b0*/  MOV R2, R203 ;  /* 0x000000cb00027202 */ /* 0x000fe20000000f00 */
[----:B------:R-:W-:Y:S05]  /*e0c0*/  BRA `(.L_x_2075) ;  /* 0xffff44b000007947 */ /* 0x000fea000383ffff */
.L_x_1976:
[----:B------:R-:W-:Y:S01]  /*e0d0*/  IMAD.MOV.U32 R204, RZ, RZ, R5 ;  /* 0x000000ffffcc7224 */ /* 0x000fe200078e0005 */
[----:B------:R-:W-:Y:S01]  /*e0e0*/  MOV R203, 0x5 ;  /* 0x0000000500cb7802 */ /* 0x000fe20000000f00 */
[----:B-1----:R-:W-:Y:S01]  /*e0f0*/  IMAD.MOV.U32 R3, RZ, RZ, 0x181f ;  /* 0x0000181fff037424 */ /* 0x002fe200078e00ff */
[----:B---3--:R-:W-:-:S02]  /*e100*/  MOV R2, 0xe120 ;  /* 0x0000e12000027802 */ /* 0x008fc40000000f00 */
[----:B--2-45:R-:W-:Y:S05]  /*e110*/  CALL.REL.NOINC `($__internal_27_$__cuda_sm70_shflsync_idx_p) ;  /* 0x00002d5000007944 */ /* 0x034fea0003c00000 */
        /* <DEDUP_REMOVED lines=8> */
.L_x_1979:
[----:B------:R-:W-:Y:S01]  /*e1a0*/  IMAD.MOV.U32 R204, RZ, RZ, R5 ;  /* 0x000000ffffcc7224 */ /* 0x000fe200078e0005 */
[----:B------:R-:W-:Y:S01]  /*e1b0*/  MOV R203, 0x6 ;  /* 0x0000000600cb7802 */ /* 0x000fe20000000f00 */
[----:B--2---:R-:W-:Y:S01]  /*e1c0*/  IMAD.MOV.U32 R3, RZ, RZ, 0x181f ;  /* 0x0000181fff037424 */ /* 0x004fe200078e00ff */
[----:B---3--:R-:W-:Y:S02]  /*e1d0*/  MOV R2, 0xe1f0 ;  /* 0x0000e1f000027802 */ /* 0x008fe40000000f00 */
[----:B-1--45:R-:W-:Y:S05]  /*e1e0*/  CALL.REL.NOINC `($__internal_27_$__cuda_sm70_shflsync_idx_p) ;  /* 0x00002c8000007944 */ /* 0x032fea0003c00000 */
[----:B------:R-:W-:Y:S01]  /*e1f0*/  MOV R7, R203 ;  /* 0x000000cb00077202 */ /* 0x000fe20000000f00 */
[----:B------:R-:W-:Y:S05]  /*e200*/  BRA `(.L_x_2077) ;  /* 0xffff454000007947 */ /* 0x000fea000383ffff */
.L_x_1980:
[----:B------:R-:W-:Y:S01]  /*e210*/  IMAD.MOV.U32 R204, RZ, RZ, R6 ;  /* 0x000000ffffcc7224 */ /* 0x000fe200078e0006 */
[----:B------:R-:W-:Y:S01]  /*e220*/  MOV R203, 0x6 ;  /* 0x0000000600cb7802 */ /* 0x000fe20000000f00 */
[----:B------:R-:W-:Y:S01]  /*e230*/  IMAD.MOV.U32 R3, RZ, RZ, 0x181f ;  /* 0x0000181fff037424 */ /* 0x000fe200078e00ff */
[----:B---3--:R-:W-:Y:S02]  /*e240*/  MOV R2, 0xe260 ;  /* 0x0000e26000027802 */ /* 0x008fe40000000f00 */
[----:B-12-45:R-:W-:Y:S05]  /*e250*/  CALL.REL.NOINC `($__internal_27_$__cuda_sm70_shflsync_idx_p) ;  /* 0x00002c1000007944 */ /* 0x036fea0003c00000 */
[----:B------:R-:W-:Y:S01]  /*e260*/  MOV R2, R203 ;  /* 0x000000cb00027202 */ /* 0x000fe20000000f00 */
[----:B------:R-:W-:Y:S05]  /*e270*/  BRA `(.L_x_2078) ;  /* 0xffff44f000007947 */ /* 0x000fea000383ffff */
.L_x_1983:
        /* <DEDUP_REMOVED lines=13> */
.L_x_1986:
[----:B------:R-:W-:Y:S01]  /*e350*/  IMAD.MOV.U32 R204, RZ, RZ, R4 ;  /* 0x000000ffffcc7224 */ /* 0x000fe200078e0004 */
[----:B------:R-:W-:Y:S01]  /*e360*/  MOV R203, RZ ;  /* 0x000000ff00cb7202 */ /* 0x000fe20000000f00 */
[----:B------:R-:W-:Y:S01]  /*e370*/  IMAD.MOV.U32 R3, RZ, RZ, 0x181f ;  /* 0x0000181fff037424 */ /* 0x000fe200078e00ff */
[----:B------:R-:W-:Y:S02]  /*e380*/  MOV R2, 0xe3a0 ;  /* 0x0000e3a000027802 */ /* 0x000fe40000000f00 */
[----:B------:R-:W-:Y:S05]  /*e390*/  CALL.REL.NOINC `($__internal_27_$__cuda_sm70_shflsync_idx_p) ;  /* 0x00002ad000007944 */ /* 0x000fea0003c00000 */
[----:B------:R-:W-:Y:S01]  /*e3a0*/  MOV R7, R203 ;  /* 0x000000cb00077202 */ /* 0x000fe20000000f00 */
[----:B------:R-:W-:Y:S05]  /*e3b0*/  BRA `(.L_x_2080) ;  /* 0xffff56f000007947 */ /* 0x000fea000383ffff */
.L_x_1987:
[----:B------:R-:W-:Y:S01]  /*e3c0*/  IMAD.MOV.U32 R204, RZ, RZ, R0 ;  /* 0x000000ffffcc7224 */ /* 0x000fe200078e0000 */
[----:B------:R-:W-:Y:S01]  /*e3d0*/  MOV R203, RZ ;  /* 0x000000ff00cb7202 */ /* 0x000fe20000000f00 */
[----:B------:R-:W-:Y:S01]  /*e3e0*/  IMAD.MOV.U32 R3, RZ, RZ, 0x181f ;  /* 0x0000181fff037424 */ /* 0x000fe200078e00ff */
[----:B------:R-:W-:Y:S02]  /*e3f0*/  MOV R2, 0xe410 ;  /* 0x0000e41000027802 */ /* 0x000fe40000000f00 */
[----:B-12---:R-:W-:Y:S05]  /*e400*/  CALL.REL.NOINC `($__internal_27_$__cuda_sm70_shflsync_idx_p) ;  /* 0x00002a6000007944 */ /* 0x006fea0003c00000 */
        /* <DEDUP_REMOVED lines=12> */
[----:B------:R-:W-:Y:S05]  /*e4d0*/  CALL.REL.NOINC `($__internal_27_$__cuda_sm70_shflsync_idx_p) ;  /* 0x0000299000007944 */ /* 0x000fea0003c00000 */
[----:B------:R-:W-:Y:S01]  /*e4e0*/  IMAD.MOV.U32 R7, RZ, RZ, R203 ;  /* 0x000000ffff077224 */ /* 0x000fe200078e00cb */
[----:B------:R-:W-:Y:S01]  /*e4f0*/  MOV R203, 0x1 ;  /* 0x0000000100cb7802 */ /* 0x000fe20000000f00 */
[----:B------:R-:W-:Y:S01]  /*e500*/  IMAD.MOV.U32 R204, RZ, RZ, R0 ;  /* 0x000000ffffcc7224 */ /* 0x000fe200078e0000 */
[----:B------:R-:W-:Y:S02]  /*e510*/  MOV R3, 0x181f ;  /* 0x0000181f00037802 */ /* 0x000fe40000000f00 */
[----:B------:R-:W-:Y:S02]  /*e520*/  MOV R2, 0xe540 ;  /* 0x0000e54000027802 */ /* 0x000fe40000000f00 */
[----:B------:R-:W-:Y:S05]  /*e530*/  CALL.REL.NOINC `($__internal_27_$__cuda_sm70_shflsync_idx_p) ;  /* 0x0000293000007944 */ /* 0x000fea0003c00000 */
        /* <DEDUP_REMOVED lines=60> */
[----:B------:R-:W-:Y:S01]  /*e900*/  MOV R0, R203 ;  /* 0x000000cb00007202 */ /* 0x000fe20000000f00 */
[----:B------:R-:W-:Y:S05]  /*e910*/  BRA `(.L_x_2081) ;  /* 0xffff531000007947 */ /* 0x000fea000383ffff */
.L_x_1988:
[----:B------:R-:W-:Y:S01]  /*e920*/  IMAD.MOV.U32 R108, RZ, RZ, R0 ;  /* 0x000000ffff6c7224 */ /* 0x000fe200078e0000 */
[----:B------:R-:W-:-:S02]  /*e930*/  MOV R3, 0x2 ;  /* 0x0000000200037802 */ /* 0x000fc40000000f00 */
[----:B------:R-:W-:Y:S02]  /*e940*/  MOV R2, 0xe960 ;  /* 0x0000e96000027802 */ /* 0x000fe40000000f00 */
[----:B------:R-:W-:Y:S05]  /*e950*/  CALL.REL.NOINC `($__internal_26_$__cuda_sm70_shflsync_bfly_p) ;  /* 0x000024b000007944 */ /* 0x000fea0003c00000 */
[----:B------:R-:W-:Y:S01]  /*e960*/  MOV R2, R157 ;  /* 0x0000009d00027202 */ /* 0x000fe20000000f00 */
[----:B------:R-:W-:Y:S05]  /*e970*/  BRA `(.L_x_2082) ;  /* 0xffff5ea000007947 */ /* 0x000fea000383ffff */
.L_x_1989:
[----:B------:R-:W-:Y:S01]  /*e980*/  IMAD.MOV.U32 R108, RZ, RZ, R4 ;  /* 0x000000ffff6c7224 */ /* 0x000fe200078e0004 */
[----:B------:R-:W-:Y:S02]  /*e990*/  MOV R3, 0x1 ;  /* 0x0000000100037802 */ /* 0x000fe40000000f00 */
[----:B------:R-:W-:Y:S02]  /*e9a0*/  MOV R2, 0xe9c0 ;  /* 0x0000e9c000027802 */ /* 0x000fe40000000f00 */
[----:B-1----:R-:W-:Y:S05]  /*e9b0*/  CALL.REL.NOINC `($__internal_26_$__cuda_sm70_shflsync_bfly_p) ;  /* 0x0000245000007944 */ /* 0x002fea0003c00000 */
[----:B------:R-:W-:Y:S01]  /*e9c0*/  FMNMX.FTZ R113, R4, R157, !PT ;  /* 0x0000009d04717209 */ /* 0x000fe20007810000 */
[----:B------:R-:W-:Y:S01]  /*e9d0*/  IMAD.MOV.U32 R108, RZ, RZ, R5 ;  /* 0x000000ffff6c7224 */ /* 0x000fe200078e0005 */
[----:B------:R-:W-:Y:S01]  /*e9e0*/  MOV R2, 0xea10 ;  /* 0x0000ea1000027802 */ /* 0x000fe20000000f00 */
[----:B------:R-:W-:Y:S02]  /*e9f0*/  IMAD.MOV.U32 R3, RZ, RZ, 0x2 ;  /* 0x00000002ff037424 */ /* 0x000fe400078e00ff */
[----:B------:R-:W-:Y:S05]  /*ea00*/  CALL.REL.NOINC `($__internal_26_$__cuda_sm70_shflsync_bfly_p) ;  /* 0x0000240000007944 */ /* 0x000fea0003c00000 */
[----:B------:R-:W-:Y:S01]  /*ea10*/  FMNMX.FTZ R5, R5, R157, !PT ;  /* 0x0000009d05057209 */ /* 0x000fe20007810000 */
[----:B------:R-:W-:Y:S01]  /*ea20*/  IMAD.MOV.U32 R3, RZ, RZ, 0x1 ;  /* 0x00000001ff037424 */ /* 0x000fe200078e00ff */
[----:B------:R-:W-:-:S03]  /*ea30*/  MOV R2, 0xea60 ;  /* 0x0000ea6000027802 */ /* 0x000fc60000000f00 */
[----:B------:R-:W-:Y:S02]  /*ea40*/  IMAD.MOV.U32 R108, RZ, RZ, R5 ;  /* 0x000000ffff6c7224 */ /* 0x000fe400078e0005 */
[----:B------:R-:W-:Y:S05]  /*ea50*/  CALL.REL.NOINC `($__internal_26_$__cuda_sm70_shflsync_bfly_p) ;  /* 0x000023b000007944 */ /* 0x000fea0003c00000 */
        /* <DEDUP_REMOVED lines=20> */
[----:B------:R-:W-:Y:S01]  /*eba0*/  MOV R80, R157 ;  /* 0x0000009d00507202 */ /* 0x000fe20000000f00 */
[----:B------:R-:W-:Y:S05]  /*ebb0*/  BRA `(.L_x_2083) ;  /* 0xffff5d5000007947 */ /* 0x000fea000383ffff */
.L_x_1991:
[----:B--234-:R-:W-:Y:S01]  /*ebc0*/  MOV R203, RZ ;  /* 0x000000ff00cb7202 */ /* 0x01cfe20000000f00 */
[----:B------:R-:W-:Y:S01]  /*ebd0*/  IMAD.MOV.U32 R204, RZ, RZ, R56 ;  /* 0x000000ffffcc7224 */ /* 0x000fe200078e0038 */
[----:B------:R-:W-:Y:S01]  /*ebe0*/  MOV R2, 0xec10 ;  /* 0x0000ec1000027802 */ /* 0x000fe20000000f00 */
[----:B------:R-:W-:Y:S02]  /*ebf0*/  IMAD.MOV.U32 R3, RZ, RZ, 0x181f ;  /* 0x0000181fff037424 */ /* 0x000fe400078e00ff */
[----:B-1----:R-:W-:Y:S05]  /*ec00*/  CALL.REL.NOINC `($__internal_27_$__cuda_sm70_shflsync_idx_p) ;  /* 0x0000226000007944 */ /* 0x002fea0003c00000 */
[----:B------:R-:W-:Y:S01]  /*ec10*/  MOV R58, R203 ;  /* 0x000000cb003a7202 */ /* 0x000fe20000000f00 */
[----:B------:R-:W-:-:S05]  /*ec20*/  BRA `(.L_x_2084) ;  /* 0xffff788000007947 */ /* 0x000fca000383ffff */
.L_x_1994:
[----:B------:R-:W-:Y:S01]  /*ec30*/  MOV R203, RZ ;  /* 0x000000ff00cb7202 */ /* 0x000fe20000000f00 */
[----:B------:R-:W-:Y:S01]  /*ec40*/  IMAD.MOV.U32 R204, RZ, RZ, R110 ;  /* 0x000000ffffcc7224 */ /* 0x000fe200078e006e */
[----:B------:R-:W-:Y:S01]  /*ec50*/  MOV R2, 0xec80 ;  /* 0x0000ec8000027802 */ /* 0x000fe20000000f00 */
[----:B------:R-:W-:Y:S02]  /*ec60*/  IMAD.MOV.U32 R3, RZ, RZ, 0x181f ;  /* 0x0000181fff037424 */ /* 0x000fe400078e00ff */
[----:B------:R-:W-:Y:S05]  /*ec70*/  CALL.REL.NOINC `($__internal_27_$__cuda_sm70_shflsync_idx_p) ;  /* 0x000021f000007944 */ /* 0x000fea0003c00000 */
[----:B------:R-:W-:Y:S01]  /*ec80*/  MOV R157, R203 ;  /* 0x000000cb009d7202 */ /* 0x000fe20000000f00 */
[----:B------:R-:W-:-:S05]  /*ec90*/  BRA `(.L_x_2085) ;  /* 0xffff825000007947 */ /* 0x000fca000383ffff */
.L_x_1995:
[----:B------:R-:W-:Y:S01]  /*eca0*/  MOV R203, RZ ;  /* 0x000000ff00cb7202 */ /* 0x000fe20000000f00 */
[----:B------:R-:W-:Y:S01]  /*ecb0*/  IMAD.MOV.U32 R204, RZ, RZ, R108 ;  /* 0x000000ffffcc7224 */ /* 0x000fe200078e006c */
[----:B------:R-:W-:Y:S01]  /*ecc0*/  MOV R2, 0xecf0 ;  /* 0x0000ecf000027802 */ /* 0x000fe20000000f00 */
[----:B------:R-:W-:Y:S02]  /*ecd0*/  IMAD.MOV.U32 R3, RZ, RZ, 0x181f ;  /* 0x0000181fff037424 */ /* 0x000fe400078e00ff */
[----:B-12---:R-:W-:Y:S05]  /*ece0*/  CALL.REL.NOINC `($__internal_27_$__cuda_sm70_shflsync_idx_p) ;  /* 0x0000218000007944 */ /* 0x006fea0003c00000 */
        /* <DEDUP_REMOVED lines=13> */
[----:B------:R-:W-:Y:S05]  /*edc0*/  CALL.REL.NOINC `($__internal_27_$__cuda_sm70_shflsync_idx_p) ;  /* 0x000020a000007944 */ /* 0x000fea0003c00000 */
[----:B------:R-:W-:Y:S01]  /*edd0*/  MOV R3, 0x181f ;  /* 0x0000181f00037802 */ /* 0x000fe20000000f00 */
[----:B------:R-:W-:Y:S01]  /*ede0*/  IMAD.MOV.U32 R112, RZ, RZ, R203 ;  /* 0x000000ffff707224 */ /* 0x000fe200078e00cb */
[----:B------:R-:W-:Y:S01]  /*edf0*/  MOV R203, 0x1 ;  /* 0x0000000100cb7802 */ /* 0x000fe20000000f00 */
[----:B------:R-:W-:Y:S01]  /*ee00*/  IMAD.MOV.U32 R204, RZ, RZ, R108 ;  /* 0x000000ffffcc7224 */ /* 0x000fe200078e006c */
[----:B------:R-:W-:Y:S02]  /*ee10*/  MOV R2, 0xee30 ;  /* 0x0000ee3000027802 */ /* 0x000fe40000000f00 */
[----:B------:R-:W-:Y:S05]  /*ee20*/  CALL.REL.NOINC `($__internal_27_$__cuda_sm70_shflsync_idx_p) ;  /* 0x0000204000007944 */ /* 0x000fea0003c00000 */
        /* <DEDUP_REMOVED lines=60> */
[----:B------:R-:W-:Y:S01]  /*f1f0*/  MOV R108, R203 ;  /* 0x000000cb006c7202 */ /* 0x000fe20000000f00 */
[----:B------:R-:W-:-:S05]  /*f200*/  BRA `(.L_x_2086) ;  /* 0xffff7e7000007947 */ /* 0x000fca000383ffff */
.L_x_1996:
[----:B------:R-:W-:Y:S02]  /*f210*/  MOV R3, 0x2 ;  /* 0x0000000200037802 */ /* 0x000fe40000000f00 */
[----:B------:R-:W-:Y:S02]  /*f220*/  MOV R2, 0xf240 ;  /* 0x0000f24000027802 */ /* 0x000fe40000000f00 */
[----:B------:R-:W-:Y:S05]  /*f230*/  CALL.REL.NOINC `($__internal_26_$__cuda_sm70_shflsync_bfly_p) ;  /* 0x00001bd000007944 */ /* 0x000fea0003c00000 */
[----:B------:R-:W-:Y:S01]  /*f240*/  FMNMX.FTZ R108, R108, R157, !PT ;  /* 0x0000009d6c6c7209 */ /* 0x000fe20007810000 */
[----:B------:R-:W-:Y:S01]  /*f250*/  IMAD.MOV.U32 R3, RZ, RZ, 0x1 ;  /* 0x00000001ff037424 */ /* 0x000fe200078e00ff */
[----:B------:R-:W-:Y:S02]  /*f260*/  MOV R2, 0xf280 ;  /* 0x0000f28000027802 */ /* 0x000fe40000000f00 */
[----:B------:R-:W-:Y:S05]  /*f270*/  CALL.REL.NOINC `($__internal_26_$__cuda_sm70_shflsync_bfly_p) ;  /* 0x00001b9000007944 */ /* 0x000fea0003c00000 */
[----:B------:R-:W-:Y:S01]  /*f280*/  IMAD.MOV.U32 R3, RZ, RZ, 0x2 ;  /* 0x00000002ff037424 */ /* 0x000fe200078e00ff */
[----:B------:R-:W-:Y:S01]  /*f290*/  FMNMX.FTZ R113, R108, R157, !PT ;  /* 0x0000009d6c717209 */ /* 0x000fe20007810000 */
[----:B------:R-:W-:Y:S01]  /*f2a0*/  IMAD.MOV.U32 R108, RZ, RZ, R110 ;  /* 0x000000ffff6c7224 */ /* 0x000fe200078e006e */
        /* <DEDUP_REMOVED lines=24> */
[----:B------:R-:W-:Y:S01]  /*f430*/  MOV R2, R157 ;  /* 0x0000009d00027202 */ /* 0x000fe20000000f00 */
[----:B------:R-:W-:-:S05]  /*f440*/  BRA `(.L_x_2087) ;  /* 0xffff82e000007947 */ /* 0x000fca000383ffff */
.L_x_1998:
[----:B------:R-:W-:Y:S01]  /*f450*/  IMAD.MOV.U32 R108, RZ, RZ, R207 ;  /* 0x000000ffff6c7224 */ /* 0x000fe200078e00cf */
[----:B------:R-:W-:-:S02]  /*f460*/  MOV R3, 0x2 ;  /* 0x0000000200037802 */ /* 0x000fc40000000f00 */
[----:B------:R-:W-:Y:S02]  /*f470*/  MOV R2, 0xf490 ;  /* 0x0000f49000027802 */ /* 0x000fe40000000f00 */
[----:B------:R-:W-:Y:S05]  /*f480*/  CALL.REL.NOINC `($__internal_26_$__cuda_sm70_shflsync_bfly_p) ;  /* 0x0000198000007944 */ /* 0x000fea0003c00000 */
[----:B------:R-:W-:Y:S01]  /*f490*/  FADD.FTZ R4, R207, R157 ;  /* 0x0000009dcf047221 */ /* 0x000fe20000010000 */
[----:B------:R-:W-:Y:S02]  /*f4a0*/  MOV R3, 0x1 ;  /* 0x0000000100037802 */ /* 0x000fe40000000f00 */
[----:B------:R-:W-:Y:S02]  /*f4b0*/  MOV R2, 0xf4e0 ;  /* 0x0000f4e000027802 */ /* 0x000fe40000000f00 */
[----:B------:R-:W-:Y:S02]  /*f4c0*/  MOV R108, R4 ;  /* 0x00000004006c7202 */ /* 0x000fe40000000f00 */
[----:B------:R-:W-:Y:S05]  /*f4d0*/  CALL.REL.NOINC `($__internal_26_$__cuda_sm70_shflsync_bfly_p) ;  /* 0x0000193000007944 */ /* 0x000fea0003c00000 */
[----:B------:R-:W-:Y:S01]  /*f4e0*/  FADD.FTZ R4, R4, R157 ;  /* 0x0000009d04047221 */ /* 0x000fe20000010000 */
[----:B------:R-:W-:Y:S02]  /*f4f0*/  MOV R108, R208 ;  /* 0x000000d0006c7202 */ /* 0x000fe40000000f00 */
[----:B------:R-:W-:Y:S02]  /*f500*/  MOV R3, 0x2 ;  /* 0x0000000200037802 */ /* 0x000fe40000000f00 */
[----:B------:R-:W-:-:S02]  /*f510*/  MOV R2, 0xf530 ;  /* 0x0000f53000027802 */ /* 0x000fc40000000f00 */
[----:B------:R-:W-:Y:S05]  /*f520*/  CALL.REL.NOINC `($__internal_26_$__cuda_sm70_shflsync_bfly_p) ;  /* 0x000018e000007944 */ /* 0x000fea0003c00000 */
[----:B------:R-:W-:Y:S01]  /*f530*/  FADD.FTZ R5, R208, R157 ;  /* 0x0000009dd0057221 */ /* 0x000fe20000010000 */
[----:B------:R-:W-:-:S02]  /*f540*/  MOV R3, 0x1 ;  /* 0x0000000100037802 */ /* 0x000fc40000000f00 */
[----:B------:R-:W-:Y:S02]  /*f550*/  MOV R2, 0xf580 ;  /* 0x0000f58000027802 */ /* 0x000fe40000000f00 */
[----:B------:R-:W-:Y:S02]  /*f560*/  MOV R108, R5 ;  /* 0x00000005006c7202 */ /* 0x000fe40000000f00 */
[----:B------:R-:W-:Y:S05]  /*f570*/  CALL.REL.NOINC `($__internal_26_$__cuda_sm70_shflsync_bfly_p) ;  /* 0x0000189000007944 */ /* 0x000fea0003c00000 */
[----:B------:R-:W-:Y:S01]  /*f580*/  FADD.FTZ R5, R5, R157 ;  /* 0x0000009d05057221 */ /* 0x000fe20000010000 */
[----:B------:R-:W-:Y:S02]  /*f590*/  MOV R108, R209 ;  /* 0x000000d1006c7202 */ /* 0x000fe40000000f00 */
[----:B------:R-:W-:Y:S02]  /*f5a0*/  MOV R3, 0x2 ;  /* 0x0000000200037802 */ /* 0x000fe40000000f00 */
[----:B------:R-:W-:Y:S02]  /*f5b0*/  MOV R2, 0xf5d0 ;  /* 0x0000f5d000027802 */ /* 0x000fe40000000f00 */
[----:B------:R-:W-:Y:S05]  /*f5c0*/  CALL.REL.NOINC `($__internal_26_$__cuda_sm70_shflsync_bfly_p) ;  /* 0x0000184000007944 */ /* 0x000fea0003c00000 */
[----:B------:R-:W-:Y:S01]  /*f5d0*/  FADD.FTZ R6, R209, R157 ;  /* 0x0000009dd1067221 */ /* 0x000fe20000010000 */
[----:B------:R-:W-:Y:S02]  /*f5e0*/  MOV R3, 0x1 ;  /* 0x0000000100037802 */ /* 0x000fe40000000f00 */
[----:B------:R-:W-:-:S02]  /*f5f0*/  MOV R2, 0xf620 ;  /* 0x0000f62000027802 */ /* 0x000fc40000000f00 */
        /* <DEDUP_REMOVED lines=9> */
[----:B------:R-:W-:Y:S02]  /*f690*/  MOV R2, 0xf6c0 ;  /* 0x0000f6c000027802 */ /* 0x000fe40000000f00 */
[----:B------:R-:W-:-:S02]  /*f6a0*/  MOV R108, R7 ;  /* 0x00000007006c7202 */ /* 0x000fc40000000f00 */
[----:B------:R-:W-:Y:S05]  /*f6b0*/  CALL.REL.NOINC `($__internal_26_$__cuda_sm70_shflsync_bfly_p) ;  /* 0x0000175000007944 */ /* 0x000fea0003c00000 */
[----:B------:R-:W-:Y:S01]  /*f6c0*/  MOV R8, R157 ;  /* 0x0000009d00087202 */ /* 0x000fe20000000f00 */
[----:B------:R-:W-:Y:S05]  /*f6d0*/  BRA `(.L_x_2088) ;  /* 0xffff9ec000007947 */ /* 0x000fea000383ffff */
.L_x_2005:
[----:B--234-:R-:W-:Y:S01]  /*f6e0*/  IMAD.MOV.U32 R204, RZ, RZ, R5 ;  /* 0x000000ffffcc7224 */ /* 0x01cfe200078e0005 */
[----:B------:R-:W-:Y:S01]  /*f6f0*/  MOV R203, RZ ;  /* 0x000000ff00cb7202 */ /* 0x000fe20000000f00 */
[----:B------:R-:W-:Y:S01]  /*f700*/  IMAD.MOV.U32 R3, RZ, RZ, 0x181f ;  /* 0x0000181fff037424 */ /* 0x000fe200078e00ff */
[----:B------:R-:W-:-:S02]  /*f710*/  MOV R2, 0xf730 ;  /* 0x0000f73000027802 */ /* 0x000fc40000000f00 */
[----:B-1----:R-:W-:Y:S05]  /*f720*/  CALL.REL.NOINC `($__internal_27_$__cuda_sm70_shflsync_idx_p) ;  /* 0x0000174000007944 */ /* 0x002fea0003c00000 */
[----:B------:R-:W-:Y:S01]  /*f730*/  MOV R7, R203 ;  /* 0x000000cb00077202 */ /* 0x000fe20000000f00 */
[----:B------:R-:W-:Y:S05]  /*f740*/  BRA `(.L_x_2089) ;  /* 0xffffb47000007947 */ /* 0x000fea000383ffff */
.L_x_2006:
[----:B------:R-:W-:Y:S01]  /*f750*/  IMAD.MOV.U32 R204, RZ, RZ, R6 ;  /* 0x000000ffffcc7224 */ /* 0x000fe200078e0006 */
[----:B------:R-:W-:Y:S01]  /*f760*/  MOV R203, RZ ;  /* 0x000000ff00cb7202 */ /* 0x000fe20000000f00 */
[----:B------:R-:W-:Y:S01]  /*f770*/  IMAD.MOV.U32 R3, RZ, RZ, 0x181f ;  /* 0x0000181fff037424 */ /* 0x000fe200078e00ff */
[----:B------:R-:W-:-:S02]  /*f780*/  MOV R2, 0xf7a0 ;  /* 0x0000f7a000027802 */ /* 0x000fc40000000f00 */
[----:B-123--:R-:W-:Y:S05]  /*f790*/  CALL.REL.NOINC `($__internal_27_$__cuda_sm70_shflsync_idx_p) ;  /* 0x000016d000007944 */ /* 0x00efea0003c00000 */
[----:B------:R-:W-:Y:S01]  /*f7a0*/  MOV R2, R203 ;  /* 0x000000cb00027202 */ /* 0x000fe20000000f00 */
[----:B------:R-:W-:Y:S05]  /*f7b0*/  BRA `(.L_x_2090) ;  /* 0xffffb42000007947 */ /* 0x000fea000383ffff */
.L_x_2007:
[----:B------:R-:W-:Y:S01]  /*f7c0*/  IMAD.MOV.U32 R204, RZ, RZ, R5 ;  /* 0x000000ffffcc7224 */ /* 0x000fe200078e0005 */
[----:B------:R-:W-:Y:S01]  /*f7d0*/  MOV R203, 0x1 ;  /* 0x0000000100cb7802 */ /* 0x000fe20000000f00 */
[----:B--2---:R-:W-:Y:S01]  /*f7e0*/  IMAD.MOV.U32 R3, RZ, RZ, 0x181f ;  /* 0x0000181fff037424 */ /* 0x004fe200078e00ff */
[----:B------:R-:W-:-:S02]  /*f7f0*/  MOV R2, 0xf810 ;  /* 0x0000f81000027802 */ /* 0x000fc40000000f00 */
[----:B-1--4-:R-:W-:Y:S05]  /*f800*/  CALL.REL.NOINC `($__internal_27_$__cuda_sm70_shflsync_idx_p) ;  /* 0x0000166000007944 */ /* 0x012fea0003c00000 */
        /* <DEDUP_REMOVED lines=8> */
.L_x_2008:
[----:B------:R-:W-:Y:S01]  /*f890*/  IMAD.MOV.U32 R204, RZ, RZ, R5 ;  /* 0x000000ffffcc7224 */ /* 0x000fe200078e0005 */
[----:B------:R-:W-:Y:S01]  /*f8a0*/  MOV R203, 0x2 ;  /* 0x0000000200cb7802 */ /* 0x000fe20000000f00 */
[----:B-1----:R-:W-:Y:S01]  /*f8b0*/  IMAD.MOV.U32 R3, RZ, RZ, 0x181f ;  /* 0x0000181fff037424 */ /* 0x002fe200078e00ff */
[----:B------:R-:W-:Y:S02]  /*f8c0*/  MOV R2, 0xf8e0 ;  /* 0x0000f8e000027802 */ /* 0x000fe40000000f00 */
[----:B---34-:R-:W-:Y:S05]  /*f8d0*/  CALL.REL.NOINC `($__internal_27_$__cuda_sm70_shflsync_idx_p) ;  /* 0x0000159000007944 */ /* 0x018fea0003c00000 */
[----:B------:R-:W-:Y:S01]  /*f8e0*/  MOV R7, R203 ;  /* 0x000000cb00077202 */ /* 0x000fe20000000f00 */
[----:B------:R-:W-:Y:S05]  /*f8f0*/  BRA `(.L_x_2092) ;  /* 0xffffb40000007947 */ /* 0x000fea000383ffff */
.L_x_2009:
[----:B------:R-:W-:Y:S01]  /*f900*/  IMAD.MOV.U32 R204, RZ, RZ, R6 ;  /* 0x000000ffffcc7224 */ /* 0x000fe200078e0006 */
[----:B------:R-:W-:Y:S01]  /*f910*/  MOV R203, 0x2 ;  /* 0x0000000200cb7802 */ /* 0x000fe20000000f00 */
[----:B-1----:R-:W-:Y:S01]  /*f920*/  IMAD.MOV.U32 R3, RZ, RZ, 0x181f ;  /* 0x0000181fff037424 */ /* 0x002fe200078e00ff */
[----:B------:R-:W-:Y:S02]  /*f930*/  MOV R2, 0xf950 ;  /* 0x0000f95000027802 */ /* 0x000fe40000000f00 */
[----:B--234-:R-:W-:Y:S05]  /*f940*/  CALL.REL.NOINC `($__internal_27_$__cuda_sm70_shflsync_idx_p) ;  /* 0x0000152000007944 */ /* 0x01cfea0003c00000 */
[----:B------:R-:W-:Y:S01]  /*f950*/  MOV R2, R203 ;  /* 0x000000cb00027202 */ /* 0x000fe20000000f00 */
[----:B------:R-:W-:Y:S05]  /*f960*/  BRA `(.L_x_2093) ;  /* 0xffffb3b000007947 */ /* 0x000fea000383ffff */
.L_x_2010:
[----:B------:R-:W-:Y:S01]  /*f970*/  IMAD.MOV.U32 R204, RZ, RZ, R5 ;  /* 0x000000ffffcc7224 */ /* 0x000fe200078e0005 */
[----:B------:R-:W-:Y:S01]  /*f980*/  MOV R203, 0x3 ;  /* 0x0000000300cb7802 */ /* 0x000fe20000000f00 */
[----:B--2---:R-:W-:Y:S01]  /*f990*/  IMAD.MOV.U32 R3, RZ, RZ, 0x181f ;  /* 0x0000181fff037424 */ /* 0x004fe200078e00ff */
[----:B------:R-:W-:-:S02]  /*f9a0*/  MOV R2, 0xf9c0 ;  /* 0x0000f9c000027802 */ /* 0x000fc40000000f00 */
[----:B-1-34-:R-:W-:Y:S05]  /*f9b0*/  CALL.REL.NOINC `($__internal_27_$__cuda_sm70_shflsync_idx_p) ;  /* 0x000014b000007944 */ /* 0x01afea0003c00000 */
        /* <DEDUP_REMOVED lines=8> */
.L_x_2011:
[----:B------:R-:W-:Y:S01]  /*fa40*/  IMAD.MOV.U32 R204, RZ, RZ, R5 ;  /* 0x000000ffffcc7224 */ /* 0x000fe200078e0005 */
[----:B------:R-:W-:Y:S01]  /*fa50*/  MOV R203, 0x4 ;  /* 0x0000000400cb7802 */ /* 0x000fe20000000f00 */
[----:B--2---:R-:W-:Y:S01]  /*fa60*/  IMAD.MOV.U32 R3, RZ, RZ, 0x181f ;  /* 0x0000181fff037424 */ /* 0x004fe200078e00ff */
[----:B------:R-:W-:Y:S02]  /*fa70*/  MOV R2, 0xfa90 ;  /* 0x0000fa9000027802 */ /* 0x000fe40000000f00 */
[----:B-1-34-:R-:W-:Y:S05]  /*fa80*/  CALL.REL.NOINC `($__internal_27_$__cuda_sm70_shflsync_idx_p) ;  /* 0x000013e000007944 */ /* 0x01afea0003c00000 */
[----:B------:R-:W-:Y:S01]  /*fa90*/  MOV R7, R203 ;  /* 0x000000cb00077202 */ /* 0x000fe20000000f00 */
[----:B------:R-:W-:Y:S05]  /*faa0*/  BRA `(.L_x_2095) ;  /* 0xffffb38000007947 */ /* 0x000fea000383ffff */
.L_x_2012:
[----:B------:R-:W-:Y:S01]  /*fab0*/  IMAD.MOV.U32 R204, RZ, RZ, R6 ;  /* 0x000000ffffcc7224 */ /* 0x000fe200078e0006 */
[----:B------:R-:W-:Y:S01]  /*fac0*/  MOV R203, 0x4 ;  /* 0x0000000400cb7802 */ /* 0x000fe20000000f00 */
[----:B--2---:R-:W-:Y:S01]  /*fad0*/  IMAD.MOV.U32 R3, RZ, RZ, 0x181f ;  /* 0x0000181fff037424 */ /* 0x004fe200078e00ff */
[----:B------:R-:W-:Y:S02]  /*fae0*/  MOV R2, 0xfb00 ;  /* 0x0000fb0000027802 */ /* 0x000fe40000000f00 */
[----:B-1-34-:R-:W-:Y:S05]  /*faf0*/  CALL.REL.NOINC `($__internal_27_$__cuda_sm70_shflsync_idx_p) ;  /* 0x0000137000007944 */ /* 0x01afea0003c00000 */
[----:B------:R-:W-:Y:S01]  /*fb00*/  MOV R2, R203 ;  /* 0x000000cb00027202 */ /* 0x000fe20000000f00 */
[----:B------:R-:W-:Y:S05]  /*fb10*/  BRA `(.L_x_2096) ;  /* 0xffffb33000007947 */ /* 0x000fea000383ffff */
.L_x_2013:
[----:B------:R-:W-:Y:S01]  /*fb20*/  IMAD.MOV.U32 R204, RZ, RZ, R5 ;  /* 0x000000ffffcc7224 */ /* 0x000fe200078e0005 */
[----:B------:R-:W-:Y:S01]  /*fb30*/  MOV R203, 0x5 ;  /* 0x0000000500cb7802 */ /* 0x000fe20000000f00 */
[----:B-1----:R-:W-:Y:S01]  /*fb40*/  IMAD.MOV.U32 R3, RZ, RZ, 0x181f ;  /* 0x0000181fff037424 */ /* 0x002fe200078e00ff */
[----:B------:R-:W-:-:S02]  /*fb50*/  MOV R2, 0xfb70 ;  /* 0x0000fb7000027802 */ /* 0x000fc40000000f00 */
[----:B--234-:R-:W-:Y:S05]  /*fb60*/  CALL.REL.NOINC `($__internal_27_$__cuda_sm70_shflsync_idx_p) ;  /* 0x0000130000007944 */ /* 0x01cfea0003c00000 */
        /* <DEDUP_REMOVED lines=8> */
.L_x_2014:
[----:B------:R-:W-:Y:S01]  /*fbf0*/  IMAD.MOV.U32 R204, RZ, RZ, R5 ;  /* 0x000000ffffcc7224 */ /* 0x000fe200078e0005 */
[----:B------:R-:W-:Y:S01]  /*fc00*/  MOV R203, 0x6 ;  /* 0x0000000600cb7802 */ /* 0x000fe20000000f00 */
[----:B--2---:R-:W-:Y:S01]  /*fc10*/  IMAD.MOV.U32 R3, RZ, RZ, 0x181f ;  /* 0x0000181fff037424 */ /* 0x004fe200078e00ff */
[----:B------:R-:W-:Y:S02]  /*fc20*/  MOV R2, 0xfc40 ;  /* 0x0000fc4000027802 */ /* 0x000fe40000000f00 */
[----:B-1--4-:R-:W-:Y:S05]  /*fc30*/  CALL.REL.NOINC `($__internal_27_$__cuda_sm70_shflsync_idx_p) ;  /* 0x0000123000007944 */ /* 0x012fea0003c00000 */
[----:B------:R-:W-:Y:S01]  /*fc40*/  MOV R7, R203 ;  /* 0x000000cb00077202 */ /* 0x000fe20000000f00 */
[----:B------:R-:W-:Y:S05]  /*fc50*/  BRA `(.L_x_2098) ;  /* 0xffffb30000007947 */ /* 0x000fea000383ffff */
.L_x_2015:
[----:B------:R-:W-:Y:S01]  /*fc60*/  IMAD.MOV.U32 R204, RZ, RZ, R6 ;  /* 0x000000ffffcc7224 */ /* 0x000fe200078e0006 */
[----:B------:R-:W-:Y:S01]  /*fc70*/  MOV R203, 0x6 ;  /* 0x0000000600cb7802 */ /* 0x000fe20000000f00 */
[----:B--2---:R-:W-:Y:S01]  /*fc80*/  IMAD.MOV.U32 R3, RZ, RZ, 0x181f ;  /* 0x0000181fff037424 */ /* 0x004fe200078e00ff */
[----:B------:R-:W-:Y:S02]  /*fc90*/  MOV R2, 0xfcb0 ;  /* 0x0000fcb000027802 */ /* 0x000fe40000000f00 */
[----:B-1-34-:R-:W-:Y:S05]  /*fca0*/  CALL.REL.NOINC `($__internal_27_$__cuda_sm70_shflsync_idx_p) ;  /* 0x000011c000007944 */ /* 0x01afea0003c00000 */
[----:B------:R-:W-:Y:S01]  /*fcb0*/  MOV R2, R203 ;  /* 0x000000cb00027202 */ /* 0x000fe20000000f00 */
[----:B------:R-:W-:Y:S05]  /*fcc0*/  BRA `(.L_x_2099) ;  /* 0xffffb2b000007947 */ /* 0x000fea000383ffff */
.L_x_2016:
[----:B------:R-:W-:Y:S01]  /*fcd0*/  IMAD.MOV.U32 R204, RZ, RZ, R5 ;  /* 0x000000ffffcc7224 */ /* 0x000fe200078e0005 */
[----:B------:R-:W-:Y:S01]  /*fce0*/  MOV R203, 0x7 ;  /* 0x0000000700cb7802 */ /* 0x000fe20000000f00 */
[----:B-1----:R-:W-:Y:S01]  /*fcf0*/  IMAD.MOV.U32 R3, RZ, RZ, 0x181f ;  /* 0x0000181fff037424 */ /* 0x002fe200078e00ff */
[----:B------:R-:W-:-:S02]  /*fd00*/  MOV R2, 0xfd20 ;  /* 0x0000fd2000027802 */ /* 0x000fc40000000f00 */
[----:B--2-4-:R-:W-:Y:S05]  /*fd10*/  CALL.REL.NOINC `($__internal_27_$__cuda_sm70_shflsync_idx_p) ;  /* 0x0000115000007944 */ /* 0x014fea0003c00000 */
        /* <DEDUP_REMOVED lines=8> */
.L_x_2018:
[----:B------:R-:W-:Y:S01]  /*fda0*/  IMAD.MOV.U32 R204, RZ, RZ, R5 ;  /* 0x000000ffffcc7224 */ /* 0x000fe200078e0005 */
[----:B------:R-:W-:Y:S01]  /*fdb0*/  MOV R203, RZ ;  /* 0x000000ff00cb7202 */ /* 0x000fe20000000f00 */
[----:B------:R-:W-:Y:S01]  /*fdc0*/  IMAD.MOV.U32 R3, RZ, RZ, 0x1c1f ;  /* 0x00001c1fff037424 */ /* 0x000fe200078e00ff */
[----:B------:R-:W-:Y:S02]  /*fdd0*/  MOV R2, 0xfdf0 ;  /* 0x0000fdf000027802 */ /* 0x000fe40000000f00 */
[----:B------:R-:W-:Y:S05]  /*fde0*/  CALL.REL.NOINC `($__internal_27_$__cuda_sm70_shflsync_idx_p) ;  /* 0x0000108000007944 */ /* 0x000fea0003c00000 */
[----:B------:R-:W-:Y:S01]  /*fdf0*/  MOV R4, R203 ;  /* 0x000000cb00047202 */ /* 0x000fe20000000f00 */
[----:B------:R-:W-:Y:S05]  /*fe00*/  BRA `(.L_x_2101) ;  /* 0xffffb4a000007947 */ /* 0x000fea000383ffff */
.L_x_2019:
[----:B------:R-:W-:Y:S01]  /*fe10*/  IMAD.MOV.U32 R204, RZ, RZ, R12 ;  /* 0x000000ffffcc7224 */ /* 0x000fe200078e000c */
[----:B------:R-:W-:Y:S01]  /*fe20*/  MOV R203, RZ ;  /* 0x000000ff00cb7202 */ /* 0x000fe20000000f00 */
[----:B------:R-:W-:Y:S01]  /*fe30*/  IMAD.MOV.U32 R3, RZ, RZ, 0x1c1f ;  /* 0x00001c1fff037424 */ /* 0x000fe200078e00ff */
[----:B------:R-:W-:Y:S02]  /*fe40*/  MOV R2, 0xfe60 ;  /* 0x0000fe6000027802 */ /* 0x000fe40000000f00 */
[----:B-12---:R-:W-:Y:S05]  /*fe50*/  CALL.REL.NOINC `($__internal_27_$__cuda_sm70_shflsync_idx_p) ;  /* 0x0000101000007944 */ /* 0x006fea0003c00000 */
[----:B------:R-:W-:Y:S01]  /*fe60*/  MOV R0, R203 ;  /* 0x000000cb00007202 */ /* 0x000fe20000000f00 */
[----:B------:R-:W-:Y:S05]  /*fe70*/  BRA `(.L_x_2102) ;  /* 0xffffb45000007947 */ /* 0x000fea000383ffff */
.L_x_2022:
        /* <DEDUP_REMOVED lines=13> */
.L_x_2025:
[----:B------:R-:W-:Y:S01]  /*ff50*/  IMAD.MOV.U32 R204, RZ, RZ, R5 ;  /* 0x000000ffffcc7224 */ /* 0x000fe200078e0005 */
[----:B------:R-:W-:Y:S01]  /*ff60*/  MOV R203, 0x2 ;  /* 0x0000000200cb7802 */ /* 0x000fe20000000f00 */
[----:B---3--:R-:W-:Y:S01]  /*ff70*/  IMAD.MOV.U32 R3, RZ, RZ, 0x1c1f ;  /* 0x00001c1fff037424 */ /* 0x008fe200078e00ff */
[----:B------:R-:W-:Y:S02]  /*ff80*/  MOV R2, 0xffa0 ;  /* 0x0000ffa000027802 */ /* 0x000fe40000000f00 */
[----:B-12-4-:R-:W-:Y:S05]  /*ff90*/  CALL.REL.NOINC `($__internal_27_$__cuda_sm70_shflsync_idx_p) ;  /* 0x00000ed000007944 */ /* 0x016fea0003c00000 */
[----:B------:R-:W-:Y:S01]  /*ffa0*/  MOV R4, R203 ;  /* 0x000000cb00047202 */ /* 0x000fe20000000f00 */
[----:B------:R-:W-:Y:S05]  /*ffb0*/  BRA `(.L_x_2104) ;  /* 0xffffb9c000007947 */ /* 0x000fea000383ffff */
.L_x_2026:
[----:B------:R-:W-:Y:S01]  /*ffc0*/  IMAD.MOV.U32 R204, RZ, RZ, R12 ;  /* 0x000000ffffcc7224 */ /* 0x000fe200078e000c */
[----:B------:R-:W-:Y:S01]  /*ffd0*/  MOV R203, 0x2 ;  /* 0x0000000200cb7802 */ /* 0x000fe20000000f00 */
[----:B---3--:R-:W-:Y:S01]  /*ffe0*/  IMAD.MOV.U32 R3, RZ, RZ, 0x1c1f ;  /* 0x00001c1fff037424 */ /* 0x008fe200078e00ff */
[----:B------:R-:W-:Y:S02]  /*fff0*/  MOV R2, 0x10010 ;  /* 0x0001001000027802 */ /* 0x000fe40000000f00 */
[----:B-12-4-:R-:W-:Y:S05]  /*10000*/  CALL.REL.NOINC `($__internal_27_$__cuda_sm70_shflsync_idx_p) ;  /* 0x00000e6000007944 */ /* 0x016fea0003c00000 */
[----:B------:R-:W-:Y:S01]  /*10010*/  MOV R0, R203 ;  /* 0x000000cb00007202 */ /* 0x000fe20000000f00 */
[----:B------:R-:W-:Y:S05]  /*10020*/  BRA `(.L_x_2105) ;  /* 0xffffb97000007947 */ /* 0x000fea000383ffff */
.L_x_2029:
[----:B------:R-:W-:Y:S01]  /*10030*/  IMAD.MOV.U32 R204, RZ, RZ, R5 ;  /* 0x000000ffffcc7224 */ /* 0x000fe200078e0005 */
[----:B------:R-:W-:Y:S01]  /*10040*/  MOV R203, 0x3 ;  /* 0x0000000300cb7802 */ /* 0x000fe20000000f00 */
[----:B--23--:R-:W-:Y:S01]  /*10050*/  IMAD.MOV.U32 R3, RZ, RZ, 0x1c1f ;  /* 0x00001c1fff037424 */ /* 0x00cfe200078e00ff */
        /* <DEDUP_REMOVED lines=10> */
.L_x_2033:
[----:B------:R-:W-:Y:S01]  /*10100*/  IMAD.MOV.U32 R204, RZ, RZ, R5 ;  /* 0x000000ffffcc7224 */ /* 0x000fe200078e0005 */
[----:B------:R-:W-:Y:S01]  /*10110*/  MOV R203, RZ ;  /* 0x000000ff00cb7202 */ /* 0x000fe20000000f00 */
[----:B------:R-:W-:Y:S01]  /*10120*/  IMAD.MOV.U32 R3, RZ, RZ, 0x181f ;  /* 0x0000181fff037424 */ /* 0x000fe200078e00ff */
[----:B------:R-:W-:Y:S02]  /*10130*/  MOV R2, 0x10150 ;  /* 0x0001015000027802 */ /* 0x000fe40000000f00 */
[----:B------:R-:W-:Y:S05]  /*10140*/  CALL.REL.NOINC `($__internal_27_$__cuda_sm70_shflsync_idx_p) ;  /* 0x00000d2000007944 */ /* 0x000fea0003c00000 */
[----:B------:R-:W-:Y:S01]  /*10150*/  MOV R7, R203 ;  /* 0x000000cb00077202 */ /* 0x000fe20000000f00 */
[----:B------:R-:W-:Y:S05]  /*10160*/  BRA `(.L_x_2107) ;  /* 0xffffc64000007947 */ /* 0x000fea000383ffff */
.L_x_2034:
[----:B------:R-:W-:Y:S01]  /*10170*/  IMAD.MOV.U32 R204, RZ, RZ, R6 ;  /* 0x000000ffffcc7224 */ /* 0x000fe200078e0006 */
[----:B------:R-:W-:Y:S01]  /*10180*/  MOV R203, RZ ;  /* 0x000000ff00cb7202 */ /* 0x000fe20000000f00 */
[----:B------:R-:W-:Y:S01]  /*10190*/  IMAD.MOV.U32 R3, RZ, RZ, 0x181f ;  /* 0x0000181fff037424 */ /* 0x000fe200078e00ff */
[----:B------:R-:W-:Y:S02]  /*101a0*/  MOV R2, 0x101c0 ;  /* 0x000101c000027802 */ /* 0x000fe40000000f00 */
[----:B-12---:R-:W-:Y:S05]  /*101b0*/  CALL.REL.NOINC `($__internal_27_$__cuda_sm70_shflsync_idx_p) ;  /* 0x00000cb000007944 */ /* 0x006fea0003c00000 */
[----:B------:R-:W-:Y:S01]  /*101c0*/  MOV R2, R203 ;  /* 0x000000cb00027202 */ /* 0x000fe20000000f00 */
[----:B------:R-:W-:Y:S05]  /*101d0*/  BRA `(.L_x_2108) ;  /* 0xffffc5f000007947 */ /* 0x000fea000383ffff */
.L_x_2035:
[----:B------:R-:W-:Y:S01]  /*101e0*/  IMAD.MOV.U32 R204, RZ, RZ, R5 ;  /* 0x000000ffffcc7224 */ /* 0x000fe200078e0005 */
[----:B------:R-:W-:Y:S01]  /*101f0*/  MOV R203, 0x1 ;  /* 0x0000000100cb7802 */ /* 0x000fe20000000f00 */
[----:B--2---:R-:W-:Y:S01]  /*10200*/  IMAD.MOV.U32 R3, RZ, RZ, 0x181f ;  /* 0x0000181fff037424 */ /* 0x004fe200078e00ff */
[----:B------:R-:W-:-:S02]  /*10210*/  MOV R2, 0x10230 ;  /* 0x0001023000027802 */ /* 0x000fc40000000f00 */
[----:B-1-3--:R-:W-:Y:S05]  /*10220*/  CALL.REL.NOINC `($__internal_27_$__cuda_sm70_shflsync_idx_p) ;  /* 0x00000c4000007944 */ /* 0x00afea0003c00000 */
        /* <DEDUP_REMOVED lines=8> */
.L_x_2036:
[----:B------:R-:W-:Y:S01]  /*102b0*/  IMAD.MOV.U32 R204, RZ, RZ, R5 ;  /* 0x000000ffffcc7224 */ /* 0x000fe200078e0005 */
[----:B------:R-:W-:Y:S01]  /*102c0*/  MOV R203, 0x2 ;  /* 0x0000000200cb7802 */ /* 0x000fe20000000f00 */
[----:B-1----:R-:W-:Y:S01]  /*102d0*/  IMAD.MOV.U32 R3, RZ, RZ, 0x181f ;  /* 0x0000181fff037424 */ /* 0x002fe200078e00ff */
[----:B------:R-:W-:Y:S02]  /*102e0*/  MOV R2, 0x10300 ;  /* 0x0001030000027802 */ /* 0x000fe40000000f00 */
[----:B---34-:R-:W-:Y:S05]  /*102f0*/  CALL.REL.NOINC `($__internal_27_$__cuda_sm70_shflsync_idx_p) ;  /* 0x00000b7000007944 */ /* 0x018fea0003c00000 */
[----:B------:R-:W-:Y:S01]  /*10300*/  MOV R7, R203 ;  /* 0x000000cb00077202 */ /* 0x000fe20000000f00 */
[----:B------:R-:W-:Y:S05]  /*10310*/  BRA `(.L_x_2110) ;  /* 0xffffc5e000007947 */ /* 0x000fea000383ffff */
.L_x_2037:
[----:B------:R-:W-:Y:S01]  /*10320*/  IMAD.MOV.U32 R204, RZ, RZ, R6 ;  /* 0x000000ffffcc7224 */ /* 0x000fe200078e0006 */
[----:B------:R-:W-:Y:S01]  /*10330*/  MOV R203, 0x2 ;  /* 0x0000000200cb7802 */ /* 0x000fe20000000f00 */
[----:B-1----:R-:W-:Y:S01]  /*10340*/  IMAD.MOV.U32 R3, RZ, RZ, 0x181f ;  /* 0x0000181fff037424 */ /* 0x002fe200078e00ff */
[----:B------:R-:W-:Y:S02]  /*10350*/  MOV R2, 0x10370 ;  /* 0x0001037000027802 */ /* 0x000fe40000000f00 */
[----:B--234-:R-:W-:Y:S05]  /*10360*/  CALL.REL.NOINC `($__internal_27_$__cuda_sm70_shflsync_idx_p) ;  /* 0x00000b0000007944 */ /* 0x01cfea0003c00000 */
[----:B------:R-:W-:Y:S01]  /*10370*/  MOV R2, R203 ;  /* 0x000000cb00027202 */ /* 0x000fe20000000f00 */
[----:B------:R-:W-:Y:S05]  /*10380*/  BRA `(.L_x_2111) ;  /* 0xffffc59000007947 */ /* 0x000fea000383ffff */
.L_x_2038:
        /* <DEDUP_REMOVED lines=13> */
.L_x_2039:
[----:B------:R-:W-:Y:S01]  /*10460*/  IMAD.MOV.U32 R204, RZ, RZ, R5 ;  /* 0x000000ffffcc7224 */ /* 0x000fe200078e0005 */
[----:B------:R-:W-:Y:S01]  /*10470*/  MOV R203, 0x4 ;  /* 0x0000000400cb7802 */ /* 0x000fe20000000f00 */
[----:B--2---:R-:W-:Y:S01]  /*10480*/  IMAD.MOV.U32 R3, RZ, RZ, 0x181f ;  /* 0x0000181fff037424 */ /* 0x004fe200078e00ff */
[----:B------:R-:W-:Y:S02]  /*10490*/  MOV R2, 0x104b0 ;  /* 0x000104b000027802 */ /* 0x000fe40000000f00 */
[----:B-1-34-:R-:W-:Y:S05]  /*104a0*/  CALL.REL.NOINC `($__internal_27_$__cuda_sm70_shflsync_idx_p) ;  /* 0x000009c000007944 */ /* 0x01afea0003c00000 */
[----:B------:R-:W-:Y:S01]  /*104b0*/  MOV R7, R203 ;  /* 0x000000cb00077202 */ /* 0x000fe20000000f00 */
[----:B------:R-:W-:Y:S05]  /*104c0*/  BRA `(.L_x_2113) ;  /* 0xffffc56000007947 */ /* 0x000fea000383ffff */
.L_x_2040:
[----:B------:R-:W-:Y:S01]  /*104d0*/  IMAD.MOV.U32 R204, RZ, RZ, R6 ;  /* 0x000000ffffcc7224 */ /* 0x000fe200078e0006 */
[----:B------:R-:W-:Y:S01]  /*104e0*/  MOV R203, 0x4 ;  /* 0x0000000400cb7802 */ /* 0x000fe20000000f00 */
[----:B--2---:R-:W-:Y:S01]  /*104f0*/  IMAD.MOV.U32 R3, RZ, RZ, 0x181f ;  /* 0x0000181fff037424 */ /* 0x004fe200078e00ff */
[----:B------:R-:W-:Y:S02]  /*10500*/  MOV R2, 0x10520 ;  /* 0x0001052000027802 */ /* 0x000fe40000000f00 */
[----:B-1-34-:R-:W-:Y:S05]  /*10510*/  CALL.REL.NOINC `($__internal_27_$__cuda_sm70_shflsync_idx_p) ;  /* 0x0000095000007944 */ /* 0x01afea0003c00000 */
[----:B------:R-:W-:Y:S01]  /*10520*/  MOV R2, R203 ;  /* 0x000000cb00027202 */ /* 0x000fe20000000f00 */
[----:B------:R-:W-:Y:S05]  /*10530*/  BRA `(.L_x_2114) ;  /* 0xffffc51000007947 */ /* 0x000fea000383ffff */
.L_x_2041:
        /* <DEDUP_REMOVED lines=13> */
.L_x_2042:
[----:B------:R-:W-:Y:S01]  /*10610*/  IMAD.MOV.U32 R204, RZ, RZ, R5 ;  /* 0x000000ffffcc7224 */ /* 0x000fe200078e0005 */
[----:B------:R-:W-:Y:S01]  /*10620*/  MOV R203, 0x6 ;  /* 0x0000000600cb7802 */ /* 0x000fe20000000f00 */
[----:B--2---:R-:W-:Y:S01]  /*10630*/  IMAD.MOV.U32 R3, RZ, RZ, 0x181f ;  /* 0x0000181fff037424 */ /* 0x004fe200078e00ff */
[----:B------:R-:W-:Y:S02]  /*10640*/  MOV R2, 0x10660 ;  /* 0x0001066000027802 */ /* 0x000fe40000000f00 */
[----:B-1--4-:R-:W-:Y:S05]  /*10650*/  CALL.REL.NOINC `($__internal_27_$__cuda_sm70_shflsync_idx_p) ;  /* 0x0000081000007944 */ /* 0x012fea0003c00000 */
[----:B------:R-:W-:Y:S01]  /*10660*/  MOV R7, R203 ;  /* 0x000000cb00077202 */ /* 0x000fe20000000f00 */
[----:B------:R-:W-:Y:S05]  /*10670*/  BRA `(.L_x_2116) ;  /* 0xffffc4e000007947 */ /* 0x000fea000383ffff */
.L_x_2043:
[----:B------:R-:W-:Y:S01]  /*10680*/  IMAD.MOV.U32 R204, RZ, RZ, R6 ;  /* 0x000000ffffcc7224 */ /* 0x000fe200078e0006 */
[----:B------:R-:W-:Y:S01]  /*10690*/  MOV R203, 0x6 ;  /* 0x0000000600cb7802 */ /* 0x000fe20000000f00 */
[----:B--2---:R-:W-:Y:S01]  /*106a0*/  IMAD.MOV.U32 R3, RZ, RZ, 0x181f ;  /* 0x0000181fff037424 */ /* 0x004fe200078e00ff */
[----:B------:R-:W-:Y:S02]  /*106b0*/  MOV R2, 0x106d0 ;  /* 0x000106d000027802 */ /* 0x000fe40000000f00 */
[----:B-1-34-:R-:W-:Y:S05]  /*106c0*/  CALL.REL.NOINC `($__internal_27_$__cuda_sm70_shflsync_idx_p) ;  /* 0x000007a000007944 */ /* 0x01afea0003c00000 */
[----:B------:R-:W-:Y:S01]  /*106d0*/  MOV R2, R203 ;  /* 0x000000cb00027202 */ /* 0x000fe20000000f00 */
[----:B------:R-:W-:Y:S05]  /*106e0*/  BRA `(.L_x_2117) ;  /* 0xffffc49000007947 */ /* 0x000fea000383ffff */
.L_x_2044:
        /* <DEDUP_REMOVED lines=13> */
.L_x_2046:
[----:B------:R-:W-:Y:S01]  /*107c0*/  IMAD.MOV.U32 R204, RZ, RZ, R88 ;  /* 0x000000ffffcc7224 */ /* 0x000fe200078e0058 */
[----:B------:R-:W-:Y:S01]  /*107d0*/  MOV R203, RZ ;  /* 0x000000ff00cb7202 */ /* 0x000fe20000000f00 */
[----:B------:R-:W-:Y:S01]  /*107e0*/  IMAD.MOV.U32 R3, RZ, RZ, 0x1f ;  /* 0x0000001fff037424 */ /* 0x000fe200078e00ff */
[----:B------:R-:W-:Y:S02]  /*107f0*/  MOV R2, 0x10810 ;  /* 0x0001081000027802 */ /* 0x000fe40000000f00 */
[----:B------:R-:W-:Y:S05]  /*10800*/  CALL.REL.NOINC `($__internal_27_$__cuda_sm70_shflsync_idx_p) ;  /* 0x0000066000007944 */ /* 0x000fea0003c00000 */
[----:B------:R-:W-:Y:S01]  /*10810*/  MOV R9, R203 ;  /* 0x000000cb00097202 */ /* 0x000fe20000000f00 */
[----:B------:R-:W-:Y:S05]  /*10820*/  BRA `(.L_x_2119) ;  /* 0xffffc54000007947 */ /* 0x000fea000383ffff */
.L_x_2047:
[----:B------:R-:W-:Y:S01]  /*10830*/  IMAD.MOV.U32 R204, RZ, RZ, R88 ;  /* 0x000000ffffcc7224 */ /* 0x000fe200078e0058 */
[----:B------:R-:W-:Y:S01]  /*10840*/  MOV R203, 0x1 ;  /* 0x0000000100cb7802 */ /* 0x000fe20000000f00 */
[----:B------:R-:W-:Y:S01]  /*10850*/  IMAD.MOV.U32 R3, RZ, RZ, 0x1f ;  /* 0x0000001fff037424 */ /* 0x000fe200078e00ff */
[----:B------:R-:W-:Y:S02]  /*10860*/  MOV R2, 0x10880 ;  /* 0x0001088000027802 */ /* 0x000fe40000000f00 */
[----:B-12---:R-:W-:Y:S05]  /*10870*/  CALL.REL.NOINC `($__internal_27_$__cuda_sm70_shflsync_idx_p) ;  /* 0x000005f000007944 */ /* 0x006fea0003c00000 */
[----:B------:R-:W-:Y:S01]  /*10880*/  MOV R8, R203 ;  /* 0x000000cb00087202 */ /* 0x000fe20000000f00 */
[----:B------:R-:W-:Y:S05]  /*10890*/  BRA `(.L_x_2120) ;  /* 0xffffc4f000007947 */ /* 0x000fea000383ffff */
.L_x_2048:
[----:B------:R-:W-:Y:S02]  /*108a0*/  MOV R2, 0x1 ;  /* 0x0000000100027802 */ /* 0x000fe40000000f00 */
[----:B------:R-:W-:-:S02]  /*108b0*/  MOV R3, 0x108d0 ;  /* 0x000108d000037802 */ /* 0x000fc40000000f00 */
[----:B-1234-:R-:W-:Y:S05]  /*108c0*/  CALL.REL.NOINC `($__internal_28_$__cuda_sm70_shflsync_up_p) ;  /* 0x000005f000007944 */ /* 0x01efea0003c00000 */
[----:B------:R-:W-:Y:S05]  /*108d0*/  BRA `(.L_x_2121) ;  /* 0xffffc5e000007947 */ /* 0x000fea000383ffff */
.L_x_2049:
[----:B------:R-:W-:Y:S02]  /*108e0*/  MOV R2, 0x2 ;  /* 0x0000000200027802 */ /* 0x000fe40000000f00 */
[----:B------:R-:W-:-:S02]  /*108f0*/  MOV R3, 0x10910 ;  /* 0x0001091000037802 */ /* 0x000fc40000000f00 */
[----:B--2-4-:R-:W-:Y:S05]  /*10900*/  CALL.REL.NOINC `($__internal_28_$__cuda_sm70_shflsync_up_p) ;  /* 0x000005b000007944 */ /* 0x014fea0003c00000 */
        /* <DEDUP_REMOVED lines=24> */
.L_x_2053:
[----:B------:R-:W-:Y:S02]  /*10a90*/  MOV R2, 0x1 ;  /* 0x0000000100027802 */ /* 0x000fe40000000f00 */
[----:B------:R-:W-:Y:S02]  /*10aa0*/  MOV R3, 0x10ac0 ;  /* 0x00010ac000037802 */ /* 0x000fe40000000f00 */
[----:B------:R-:W-:Y:S05]  /*10ab0*/  CALL.REL.NOINC `($__internal_28_$__cuda_sm70_shflsync_up_p) ;  /* 0x0000040000007944 */ /* 0x000fea0003c00000 */
[----:B------:R-:W-:Y:S01]  /*10ac0*/  MOV R2, R4 ;  /* 0x0000000400027202 */ /* 0x000fe20000000f00 */
[----:B------:R-:W-:Y:S05]  /*10ad0*/  BRA `(.L_x_2123) ;  /* 0xffffc64000007947 */ /* 0x000fea000383ffff */
.L_x_2054:
        /* <DEDUP_REMOVED lines=27> */
.L_x_2056:
[----:B------:R-:W-:Y:S02]  /*10c90*/  SEL R0, RZ, 0x1, P0 ;  /* 0x00000001ff007807 */ /* 0x000fe40000000000 */
[----:B------:R-:W-:Y:S02]  /*10ca0*/  MOV R2, 0x10cc0 ;  /* 0x00010cc000027802 */ /* 0x000fe40000000f00 */
[----:B-1----:R-:W-:Y:S05]  /*10cb0*/  CALL.REL.NOINC `($__internal_29_$__cuda_sm70_votesync_ballot) ;  /* 0x0000027000007944 */ /* 0x002fea0003c00000 */
[----:B------:R-:W-:Y:S05]  /*10cc0*/  BRA `(.L_x_2125) ;  /* 0xffffc5e000007947 */ /* 0x000fea000383ffff */
.L_x_2057:
[----:B------:R-:W-:Y:S01]  /*10cd0*/  IMAD.MOV.U32 R204, RZ, RZ, R6 ;  /* 0x000000ffffcc7224 */ /* 0x000fe200078e0006 */
[----:B---3--:R-:W-:Y:S01]  /*10ce0*/  MOV R203, R11 ;  /* 0x0000000b00cb7202 */ /* 0x008fe20000000f00 */
[----:B------:R-:W-:Y:S01]  /*10cf0*/  IMAD.MOV.U32 R3, RZ, RZ, 0x1f ;  /* 0x0000001fff037424 */ /* 0x000fe200078e00ff */
[----:B------:R-:W-:Y:S02]  /*10d00*/  MOV R2, 0x10d20 ;  /* 0x00010d2000027802 */ /* 0x000fe40000000f00 */
[----:B-12---:R-:W-:Y:S05]  /*10d10*/  CALL.REL.NOINC `($__internal_27_$__cuda_sm70_shflsync_idx_p) ;  /* 0x0000015000007944 */ /* 0x006fea0003c00000 */
[----:B------:R-:W-:Y:S01]  /*10d20*/  IMAD.MOV.U32 R6, RZ, RZ, R203 ;  /* 0x000000ffff067224 */ /* 0x000fe200078e00cb */
[----:B------:R-:W-:Y:S01]  /*10d30*/  MOV R203, R11 ;  /* 0x0000000b00cb7202 */ /* 0x000fe20000000f00 */
[----:B------:R-:W-:Y:S01]  /*10d40*/  IMAD.MOV.U32 R204, RZ, RZ, R7 ;  /* 0x000000ffffcc7224 */ /* 0x000fe200078e0007 */
[----:B------:R-:W-:Y:S02]  /*10d50*/  MOV R3, 0x1f ;  /* 0x0000001f00037802 */ /* 0x000fe40000000f00 */
[----:B------:R-:W-:-:S02]  /*10d60*/  MOV R2, 0x10d80 ;  /* 0x00010d8000027802 */ /* 0x000fc40000000f00 */
[----:B------:R-:W-:Y:S05]  /*10d70*/  CALL.REL.NOINC `($__internal_27_$__cuda_sm70_shflsync_idx_p) ;  /* 0x000000f000007944 */ /* 0x000fea0003c00000 */
[----:B------:R-:W-:Y:S01]  /*10d80*/  MOV R7, R203 ;  /* 0x000000cb00077202 */ /* 0x000fe20000000f00 */
[----:B------:R-:W-:Y:S05]  /*10d90*/  BRA `(.L_x_2126) ;  /* 0xffffc55000007947 */ /* 0x000fea000383ffff */
.L_x_2060:
[----:B------:R-:W-:Y:S01]  /*10da0*/  IMAD.MOV.U32 R204, RZ, RZ, R4 ;  /* 0x000000ffffcc7224 */ /* 0x000fe200078e0004 */
[----:B------:R-:W-:Y:S01]  /*10db0*/  MOV R203, R0 ;  /* 0x0000000000cb7202 */ /* 0x000fe20000000f00 */
[----:B------:R-:W-:Y:S01]  /*10dc0*/  IMAD.MOV.U32 R3, RZ, RZ, 0x1f ;  /* 0x0000001fff037424 */ /* 0x000fe200078e00ff */
[----:B------:R-:W-:-:S02]  /*10dd0*/  MOV R2, 0x10df0 ;  /* 0x00010df000027802 */ /* 0x000fc40000000f00 */
[----:B-1-34-:R-:W-:Y:S05]  /*10de0*/  CALL.REL.NOINC `($__internal_27_$__cuda_sm70_shflsync_idx_p) ;  /* 0x0000008000007944 */ /* 0x01afea0003c00000 */
[----:B------:R-:W-:Y:S01]  /*10df0*/  MOV R10, R203 ;  /* 0x000000cb000a7202 */ /* 0x000fe20000000f00 */
[----:B------:R-:W-:Y:S05]  /*10e00*/  BRA `(.L_x_2059) ;  /* 0xffffc54000007947 */ /* 0x000fea000383ffff */
        .weak           $__internal_26_$__cuda_sm70_shflsync_bfly_p
        .type           $__internal_26_$__cuda_sm70_shflsync_bfly_p,@function
        .size           $__internal_26_$__cuda_sm70_shflsync_bfly_p,($__internal_27_$__cuda_sm70_shflsync_idx_p - $__internal_26_$__cuda_sm70_shflsync_bfly_p)
$__internal_26_$__cuda_sm70_shflsync_bfly_p:
[----:B------:R-:W-:Y:S02]  /*10e10*/  MOV R157, 0x1f ;  /* 0x0000001f009d7802 */ /* 0x000fe40000000f00 */
[----:B------:R-:W-:-:S04]  /*10e20*/  MOV R173, 0xffffffff ;  /* 0xffffffff00ad7802 */ /* 0x000fc80000000f00 */
[----:B------:R-:W-:Y:S04]  /*10e30*/  WARPSYNC R173 ;  /* 0x000000ad00007348 */ /* 0x000fe80003800000 */
[----:B------:R1:W2:Y:S02]  /*10e40*/  SHFL.BFLY PT, R157, R108, R3, R157 ;  /* 0x0c0000036c9d7389 */ /* 0x0002a400000e009d */
[----:B-1----:R-:W-:-:S04]  /*10e50*/  MOV R3, 0x0 ;  /* 0x0000000000037802 */ /* 0x002fc80000000f00 */
[----:B--2---:R-:W-:Y:S05]  /*10e60*/  RET.REL.NODEC R2 `(_ZN7cutlass13device_kernelIN5flash19enable_sm80_to_sm89INS1_16FlashAttnFwdSm80INS1_25CollectiveMainloopFwdSm80ILi4ELi1ELb0EN4cute5tupleIJNS5_1CILi128EEENS7_ILi80EEENS7_ILi64EEEEEELi64ENS_10bfloat16_tEfNS_4arch4Sm80ELb0ELb0ELb0ELb1ELb1ELb0ELb1ELb1EEENS1_21CollectiveEpilogueFwdINS6_IJS8_SA_S9_EEENS6_IJNS7_ILi1EEESI_SI_EEESC_SE_Li128ELb1ELb1ELb1ELb0EEENS1_36VarlenDynamicPersistentTileSchedulerILi128ELi80ELi128ELi128ELb1ELb1ELb0ELb0ELb1ELb1EEEEEEEEEvNT_6ParamsE) ;  /* 0xfffef19002007950 */ /* 0x004fea0003c3ffff */
        .weak           $__internal_27_$__cuda_sm70_shflsync_idx_p
        .type           $__internal_27_$__cuda_sm70_shflsync_idx_p,@function
        .size           $__internal_27_$__cuda_sm70_shflsync_idx_p,($__internal_28_$__cuda_sm70_shflsync_up_p - $__internal_27_$__cuda_sm70_shflsync_idx_p)
$__internal_27_$__cuda_sm70_shflsync_idx_p:
[----:B------:R-:W-:-:S04]  /*10e70*/  MOV R210, 0xffffffff ;  /* 0xffffffff00d27802 */ /* 0x000fc80000000f00 */
[----:B------:R-:W-:Y:S04]  /*10e80*/  WARPSYNC R210 ;  /* 0x000000d200007348 */ /* 0x000fe80003800000 */
[----:B------:R1:W2:Y:S02]  /*10e90*/  SHFL.IDX PT, R203, R204, R203, R3 ;  /* 0x000000cbcccb7389 */ /* 0x0002a400000e0003 */
[----:B-1----:R-:W-:-:S04]  /*10ea0*/  MOV R3, 0x0 ;  /* 0x0000000000037802 */ /* 0x002fc80000000f00 */
[----:B--2---:R-:W-:Y:S05]  /*10eb0*/  RET.REL.NODEC R2 `(_ZN7cutlass13device_kernelIN5flash19enable_sm80_to_sm89INS1_16FlashAttnFwdSm80INS1_25CollectiveMainloopFwdSm80ILi4ELi1ELb0EN4cute5tupleIJNS5_1CILi128EEENS7_ILi80EEENS7_ILi64EEEEEELi64ENS_10bfloat16_tEfNS_4arch4Sm80ELb0ELb0ELb0ELb1ELb1ELb0ELb1ELb1EEENS1_21CollectiveEpilogueFwdINS6_IJS8_SA_S9_EEENS6_IJNS7_ILi1EEESI_SI_EEESC_SE_Li128ELb1ELb1ELb1ELb0EEENS1_36VarlenDynamicPersistentTileSchedulerILi128ELi80ELi128ELi128ELb1ELb1ELb0ELb0ELb1ELb1EEEEEEEEEvNT_6ParamsE) ;  /* 0xfffef14002007950 */ /* 0x004fea0003c3ffff */
        .weak           $__internal_28_$__cuda_sm70_shflsync_up_p
        .type           $__internal_28_$__cuda_sm70_shflsync_up_p,@function
        .size           $__internal_28_$__cuda_sm70_shflsync_up_p,($__internal_29_$__cuda_sm70_votesync_ballot - $__internal_28_$__cuda_sm70_shflsync_up_p)
$__internal_28_$__cuda_sm70_shflsync_up_p:
[----:B------:R-:W-:Y:S02]  /*10ec0*/  IMAD.MOV.U32 R4, RZ, RZ, RZ ;  /* 0x000000ffff047224 */ /* 0x000fe400078e00ff */
[----:B------:R-:W-:-:S04]  /*10ed0*/  IMAD.MOV.U32 R11, RZ, RZ, -0x1 ;  /* 0xffffffffff0b7424 */ /* 0x000fc800078e00ff */
[----:B------:R-:W-:Y:S04]  /*10ee0*/  WARPSYNC R11 ;  /* 0x0000000b00007348 */ /* 0x000fe80003800000 */
[----:B------:R1:W2:Y:S02]  /*10ef0*/  SHFL.UP PT, R4, R0, R2, R4 ;  /* 0x0400000200047389 */ /* 0x0002a400000e0004 */
[----:B-1----:R-:W-:Y:S02]  /*10f00*/  MOV R2, R3 ;  /* 0x0000000300027202 */ /* 0x002fe40000000f00 */
[----:B------:R-:W-:-:S04]  /*10f10*/  MOV R3, 0x0 ;  /* 0x0000000000037802 */ /* 0x000fc80000000f00 */
[----:B--2---:R-:W-:Y:S05]  /*10f20*/  RET.REL.NODEC R2 `(_ZN7cutlass13device_kernelIN5flash19enable_sm80_to_sm89INS1_16FlashAttnFwdSm80INS1_25CollectiveMainloopFwdSm80ILi4ELi1ELb0EN4cute5tupleIJNS5_1CILi128EEENS7_ILi80EEENS7_ILi64EEEEEELi64ENS_10bfloat16_tEfNS_4arch4Sm80ELb0ELb0ELb0ELb1ELb1ELb0ELb1ELb1EEENS1_21CollectiveEpilogueFwdINS6_IJS8_SA_S9_EEENS6_IJNS7_ILi1EEESI_SI_EEESC_SE_Li128ELb1ELb1ELb1ELb0EEENS1_36VarlenDynamicPersistentTileSchedulerILi128ELi80ELi128ELi128ELb1ELb1ELb0ELb0ELb1ELb1EEEEEEEEEvNT_6ParamsE) ;  /* 0xfffef0d002007950 */ /* 0x004fea0003c3ffff */
        .weak           $__internal_29_$__cuda_sm70_votesync_ballot
        .type           $__internal_29_$__cuda_sm70_votesync_ballot,@function
        .size           $__internal_29_$__cuda_sm70_votesync_ballot,(.L_x_3854 - $__internal_29_$__cuda_sm70_votesync_ballot)
$__internal_29_$__cuda_sm70_votesync_ballot:
[----:B------:R-:W-:Y:S01]  /*10f30*/  ISETP.NE.U32.AND P0, PT, R0, 0x1, PT ;  /* 0x000000010000780c */ /* 0x000fe20003f05070 */
[----:B------:R-:W-:-:S04]  /*10f40*/  IMAD.MOV.U32 R3, RZ, RZ, -0x1 ;  /* 0xffffffffff037424 */ /* 0x000fc800078e00ff */
[----:B------:R-:W-:Y:S08]  /*10f50*/  WARPSYNC R3 ;  /* 0x0000000300007348 */ /* 0x000ff00003800000 */
[----:B------:R-:W-:-:S04]  /*10f60*/  VOTE.ANY R0, PT, !P0 ;  /* 0x0000000000007806 */ /* 0x000fc800040e0100 */
[----:B------:R-:W-:Y:S01]  /*10f70*/  LOP3.LUT R0, R0, R3, RZ, 0xc0, !PT ;  /* 0x0000000300007212 */ /* 0x000fe200078ec0ff */
[----:B------:R-:W-:-:S04]  /*10f80*/  IMAD.MOV.U32 R3, RZ, RZ, 0x0 ;  /* 0x00000000ff037424 */ /* 0x000fc800078e00ff */
[----:B------:R-:W-:Y:S05]  /*10f90*/  RET.REL.NODEC R2 `(_ZN7cutlass13device_kernelIN5flash19enable_sm80_to_sm89INS1_16FlashAttnFwdSm80INS1_25CollectiveMainloopFwdSm80ILi4ELi1ELb0EN4cute5tupleIJNS5_1CILi128EEENS7_ILi80EEENS7_ILi64EEEEEELi64ENS_10bfloat16_tEfNS_4arch4Sm80ELb0ELb0ELb0ELb1ELb1ELb0ELb1ELb1EEENS1_21CollectiveEpilogueFwdINS6_IJS8_SA_S9_EEENS6_IJNS7_ILi1EEESI_SI_EEESC_SE_Li128ELb1ELb1ELb1ELb0EEENS1_36VarlenDynamicPersistentTileSchedulerILi128ELi80ELi128ELi128ELb1ELb1ELb0ELb0ELb1ELb1EEEEEEEEEvNT_6ParamsE) ;  /* 0xfffef06002007950 */ /* 0x000fea0003c3ffff */
.L_x_2127:
        /* <DEDUP_REMOVED lines=14> */
.L_x_3854:


//--------------------- .text._ZN7cutlass13device_kernelIN5flash19enable_sm80_to_sm89INS1_16FlashAttnFwdSm80INS1_25CollectiveMainloopFwdSm80ILi4ELi1ELb0EN4cute5tupleIJNS5_1CILi128EEENS7_ILi80EEENS7_ILi64EEEEEELi64ENS_10bfloat16_tEfNS_4arch4Sm80ELb0ELb0ELb0ELb1ELb1ELb1ELb1ELb1EEENS1_21CollectiveEpilogueFwdINS6_IJS8_SA_S9_EEENS6_IJNS7_ILi1EEESI_SI_EEESC_SE_Li128ELb1ELb1ELb1ELb0EEENS1_36VarlenDynamicPersistentTileSchedulerILi128ELi80ELi128ELi128ELb1ELb1ELb0ELb0ELb1ELb1EEEEEEEEEvNT_6ParamsE --------------------------
	.section	.text._ZN7cutlass13device_kernelIN5flash19enable_sm80_to_sm89INS1_16FlashAttnFwdSm80INS1_25CollectiveMainloopFwdSm80ILi4ELi1ELb0EN4cute5tupleIJNS5_1CILi128EEENS7_ILi80EEENS7_ILi64EEEEEELi64ENS_10bfloat16_tEfNS_4arch4Sm80ELb0ELb0ELb0ELb1ELb1ELb1ELb1ELb1EEENS1_21CollectiveEpilogueFwdINS6_IJS8_SA_S9_EEENS6_IJNS7_ILi1EEESI_SI_EEESC_SE_Li128ELb1ELb1ELb1ELb0EEENS1_36VarlenDynamicPersistentTileSchedulerILi128ELi80ELi128ELi128ELb1ELb1ELb0ELb0ELb1ELb1EEEEEEEEEvNT_6ParamsE,"ax",@progbits
	.sectioninfo	@"SHI_REGISTERS=255"
	.align	128
.text._ZN7cutlass13device_kernelIN5flash19enable_sm80_to_sm89INS1_16FlashAttnFwdSm80INS1_25CollectiveMainloopFwdSm80ILi4ELi1ELb0EN4cute5tupleIJNS5_1CILi128EEENS7_ILi80EEENS7_ILi64EEEEEELi64ENS_10bfloat16_tEfNS_4arch4Sm80ELb0ELb0ELb0ELb1ELb1ELb1ELb1ELb1EEENS1_21CollectiveEpilogueFwdINS6_IJS8_SA_S9_EEENS6_IJNS7_ILi1EEESI_SI_EEESC_SE_Li128ELb1ELb1ELb1ELb0EEENS1_36VarlenDynamicPersistentTileSchedulerILi128ELi80ELi128ELi128ELb1ELb1ELb0ELb0ELb1ELb1EEEEEEEEEvNT_6ParamsE:
        .type           _ZN7cutlass13device_kernelIN5flash19enable_sm80_to_sm89INS1_16FlashAttnFwdSm80INS1_25CollectiveMainloopFwdSm80ILi4ELi1ELb0EN4cute5tupleIJNS5_1CILi128EEENS7_ILi80EEENS7_ILi64EEEEEELi64ENS_10bfloat16_tEfNS_4arch4Sm80ELb0ELb0ELb0ELb1ELb1ELb1ELb1ELb1EEENS1_21CollectiveEpilogueFwdINS6_IJS8_SA_S9_EEENS6_IJNS7_ILi1EEESI_SI_EEESC_SE_Li128ELb1ELb1ELb1ELb0EEENS1_36VarlenDynamicPersistentTileSchedulerILi128ELi80ELi128ELi128ELb1ELb1ELb0ELb0ELb1ELb1EEEEEEEEEvNT_6ParamsE,@function
        .size           _ZN7cutlass13device_kernelIN5flash19enable_sm80_to_sm89INS1_16FlashAttnFwdSm80INS1_25CollectiveMainloopFwdSm80ILi4ELi1ELb0EN4cute5tupleIJNS5_1CILi128EEENS7_ILi80EEENS7_ILi64EEEEEELi64ENS_10bfloat16_tEfNS_4arch4Sm80ELb0ELb0ELb0ELb1ELb1ELb1ELb1ELb1EEENS1_21CollectiveEpilogueFwdINS6_IJS8_SA_S9_EEENS6_IJNS7_ILi1EEESI_SI_EEESC_SE_Li128ELb1ELb1ELb1ELb0EEENS1_36VarlenDynamicPersistentTileSchedulerILi128ELi80ELi128ELi128ELb1ELb1ELb0ELb0ELb1ELb1EEEEEEEEEvNT_6ParamsE,(.L_x_3859 - _ZN7cutlass13device_kernelIN5flash19enable_sm80_to_sm89INS1_16FlashAttnFwdSm80INS1_25CollectiveMainloopFwdSm80ILi4ELi1ELb0EN4cute5tupleIJNS5_1CILi128EEENS7_ILi80EEENS7_ILi64EEEEEELi64ENS_10bfloat16_tEfNS_4arch4Sm80ELb0ELb0ELb0ELb1ELb1ELb1ELb1ELb1EEENS1_21CollectiveEpilogueFwdINS6_IJS8_SA_S9_EEENS6_IJNS7_ILi1EEESI_SI_EEESC_SE_Li128ELb1ELb1ELb1ELb0EEENS1_36VarlenDynamicPersistentTileSchedulerILi128ELi80ELi128ELi128ELb1ELb1ELb0ELb0ELb1ELb1EEEEEEEEEvNT_6ParamsE)
        .other          _ZN7cutlass13device_kernelIN5flash19enable_sm80_to_sm89INS1_16FlashAttnFwdSm80INS1_25CollectiveMainloopFwdSm80ILi4ELi1ELb0EN4cute5tupleIJNS5_1CILi128EEENS7_ILi80EEENS7_ILi64EEEEEELi64ENS_10bfloat16_tEfNS_4arch4Sm80ELb0ELb0ELb0ELb1ELb1ELb1ELb1ELb1EEENS1_21CollectiveEpilogueFwdINS6_IJS8_SA_S9_EEENS6_IJNS7_ILi1EEESI_SI_EEESC_SE_Li128ELb1ELb1ELb1ELb0EEENS1_36VarlenDynamicPersistentTileSchedulerILi128ELi80ELi128ELi128ELb1ELb1ELb0ELb0ELb1ELb1EEEEEEEEEvNT_6ParamsE,@"STO_CUDA_ENTRY STV_DEFAULT"
_ZN7cutlass13device_kernelIN5flash19enable_sm80_to_sm89INS1_16FlashAttnFwdSm80INS1_25CollectiveMainloopFwdSm80ILi4ELi1ELb0EN4cute5tupleIJNS5_1CILi128EEENS7_ILi80EEENS7_ILi64EEEEEELi64ENS_10bfloat16_tEfNS_4arch4Sm80ELb0ELb0ELb0ELb1ELb1ELb1ELb1ELb1EEENS1_21CollectiveEpilogueFwdINS6_IJS8_SA_S9_EEENS6_IJNS7_ILi1EEESI_SI_EEESC_SE_Li128ELb1ELb1ELb1ELb0EEENS1_36VarlenDynamicPersistentTileSchedulerILi128ELi80ELi128ELi128ELb1ELb1ELb0ELb0ELb1ELb1EEEEEEEEEvNT_6ParamsE:
        /* <DEDUP_REMOVED lines=54> */
.L_x_2133:
        /* <DEDUP_REMOVED lines=17> */
.L_x_2320:
        /* <DEDUP_REMOVED lines=16> */
.L_x_2321:
[----:B--2---:R-:W-:-:S05]  /*0570*/  IMAD R0, R0, c[0x0][0x538], RZ ;  /* 0x00014e0000007a24 */ /* 0x004fca00078e02ff */
[----:B------:R-:W-:-:S04]  /*0580*/  IADD3 R6, R0, R6, RZ ;  /* 0x0000000600067210 */ /* 0x000fc80007ffe0ff */
[----:B------:R-:W-:-:S13]  /*0590*/  ISETP.GT.AND P0, PT, R6, UR4, PT ;  /* 0x0000000406007c0c */ /* 0x000fda000bf04270 */
[----:B-1----:R-:W-:Y:S05]  /*05a0*/  @!P0 BRA `(.L_x_2133) ;  /* 0xfffffdb000008947 */ /* 0x002fea000383ffff */
.L_x_2129:
[----:B------:R-:W-:-:S05]  /*05b0*/  IADD3 R12, -R0, R6, RZ ;  /* 0x00000006000c7210 */ /* 0x000fca0007ffe1ff */
[----:B------:R-:W-:-:S05]  /*05c0*/  IMAD R0, R4, c[0x0][0x538], R12 ;  /* 0x00014e0004007a24 */ /* 0x000fca00078e020c */
[----:B------:R-:W-:Y:S01]  /*05d0*/  ISETP.GT.AND P0, PT, R0, UR4, PT ;  /* 0x0000000400007c0c */ /* 0x000fe2000bf04270 */
[----:B------:R-:W-:-:S12]  /*05e0*/  BRA.DIV ~URZ, `(.L_x_2134) ;  /* 0x00016db27f007947 */ /* 0x000fd8000b800000 */
[----:B------:R-:W-:-:S04]  /*05f0*/  VOTE.ANY R0, PT, !P0 ;  /* 0x0000000000007806 */ /* 0x000fc800040e0100 */
.L_x_2322:
[----:B------:R1:W2:Y:S01]  /*0600*/  POPC R13, R0 ;  /* 0x00000000000d7309 */ /* 0x0002a20000000000 */
[----:B------:R-:W-:Y:S05]  /*0610*/  BRA.DIV ~URZ, `(.L_x_2135) ;  /* 0x00016dc27f007947 */ /* 0x000fea000b800000 */
[----:B--2---:R2:W3:Y:S01]  /*0620*/  SHFL.IDX PT, R11, R8, R13, 0x1f ;  /* 0x00001f0d080b7589 */ /* 0x0044e200000e0000 */
[----:B------:R-:W-:-:S03]  /*0630*/  MOV R6, RZ ;  /* 0x000000ff00067202 */ /* 0x000fc60000000f00 */
[----:B------:R2:W4:Y:S04]  /*0640*/  SHFL.IDX PT, R10, R7, R13, 0x1f ;  /* 0x00001f0d070a7589 */ /* 0x00052800000e0000 */
.L_x_2323:
[----:B------:R-:W-:Y:S01]  /*0650*/  ISETP.NE.AND P0, PT, R0, RZ, PT ;  /* 0x000000ff0000720c */ /* 0x000fe20003f05270 */
[----:B------:R-:W-:-:S12]  /*0660*/  BSSY B0, `(.L_x_2136) ;  /* 0x0000005000007945 */ /* 0x000fd80003800000 */
[----:B------:R-:W-:Y:S05]  /*0670*/  @!P0 BRA `(.L_x_2137) ;  /* 0x0000003000008947 */ /* 0x000fea0003800000 */
[----:B------:R-:W-:Y:S01]  /*0680*/  IADD3 R215, R13, -0x1, RZ ;  /* 0xffffffff0dd77810 */ /* 0x000fe20007ffe0ff */
[----:B------:R-:W-:Y:S05]  /*0690*/  BRA.DIV ~URZ, `(.L_x_2138) ;  /* 0x00016e227f007947 */ /* 0x000fea000b800000 */
[----:B------:R1:W2:Y:S02]  /*06a0*/  SHFL.IDX PT, R6, R4, R215, 0x1f ;  /* 0x00001fd704067589 */ /* 0x0002a400000e0000 */
.L_x_2137:
[----:B------:R-:W-:Y:S05]  /*06b0*/  BSYNC B0 ;  /* 0x0000000000007941 */ /* 0x000fea0003800000 */
.L_x_2136:
        /* <DEDUP_REMOVED lines=69> */
.L_x_2130:
[----:B------:R-:W-:Y:S01]  /*0b10*/  MOV R0, UR4 ;  /* 0x0000000400007c02 */ /* 0x000fe20008000f00 */
[----:B------:R-:W-:Y:S04]  /*0b20*/  STL [R1+0x34], RZ ;  /* 0x000034ff01007387 */ /* 0x000fe80000100800 */
[----:B------:R-:W-:Y:S04]  /*0b30*/  STL [R1+0x38], RZ ;  /* 0x000038ff01007387 */ /* 0x000fe80000100800 */
[----:B------:R1:W-:Y:S02]  /*0b40*/  STL [R1+0x30], R0 ;  /* 0x0000300001007387 */ /* 0x0003e40000100800 */
[----:B-1----:R-:W-:-:S05]  /*0b50*/  MOV R0, c[0x0][0x53c] ;  /* 0x00014f0000007a02 */ /* 0x002fca0000000f00 */
[----:B------:R1:W-:Y:S02]  /*0b60*/  STL [R1+0x3c], R0 ;  /* 0x00003c0001007387 */ /* 0x0003e40000100800 */
.L_x_2139:
        /* <DEDUP_REMOVED lines=8> */
.L_x_2128:
[----:B------:R-:W2:Y:S02]  /*0bf0*/  LDL R0, [R1+0x3c] ;  /* 0x00003c0001007983 */ /* 0x000ea40000100800 */
[----:B--2---:R-:W-:-:S13]  /*0c00*/  ISETP.GE.AND P0, PT, R0, c[0x0][0x53c], PT ;  /* 0x00014f0000007a0c */ /* 0x004fda0003f06270 */
[----:B------:R-:W-:Y:S05]  /*0c10*/  @P0 EXIT ;  /* 0x000000000000094d */ /* 0x000fea0003800000 */
[----:B------:R-:W2:Y:S01]  /*0c20*/  S2R R15, SR_TID.X ;  /* 0x00000000000f7919 */ /* 0x000ea20000002100 */
[----:B------:R-:W-:Y:S01]  /*0c30*/  IMAD.MOV.U32 R17, RZ, RZ, -0x10 ;  /* 0xfffffff0ff117424 */ /* 0x000fe200078e00ff */
[----:B------:R-:W-:Y:S01]  /*0c40*/  ULDC UR4, c[0x0][0x2ac] ;  /* 0x0000ab0000047ab9 */ /* 0x000fe20000000800 */
[----:B------:R-:W-:Y:S01]  /*0c50*/  IMAD.MOV.U32 R16, RZ, RZ, 0x20 ;  /* 0x00000020ff107424 */ /* 0x000fe200078e00ff */
[----:B------:R-:W-:Y:S02]  /*0c60*/  ULDC UR6, c[0x0][0x1d0] ;  /* 0x0000740000067ab9 */ /* 0x000fe40000000800 */
        /* <DEDUP_REMOVED lines=15> */
[----:B------:R-:W-:Y:S01]  /*0d60*/  IMAD.SHL.U32 R7, R9, 0x40, RZ ;  /* 0x0000004009077824 */ /* 0x000fe200078e00ff */
[----:B------:R-:W-:Y:S02]  /*0d70*/  SHF.R.S32.HI R8, RZ, 0x1f, R2 ;  /* 0x0000001fff087819 */ /* 0x000fe40000011402 */
        /* <DEDUP_REMOVED lines=14> */
[----:B------:R-:W-:Y:S02]  /*0e60*/  LOP3.LUT R213, R5, 0x7ffffe00, R0, 0xf8, !PT ;  /* 0x7ffffe0005d57812 */ /* 0x000fe400078ef800 */
[--C-:B------:R-:W-:Y:S02]  /*0e70*/  SHF.R.S32.HI R98, RZ, 0x2, R10.reuse ;  /* 0x00000002ff627819 */ /* 0x100fe4000001140a */
[----:B------:R-:W-:Y:S01]  /*0e80*/  SHF.R.S32.HI R4, RZ, 0x1f, R10 ;  /* 0x0000001fff047819 */ /* 0x000fe2000001140a */
[----:B------:R-:W-:Y:S01]  /*0e90*/  IMAD.SHL.U32 R213, R213, 0x2, RZ ;  /* 0x00000002d5d57824 */ /* 0x000fe200078e00ff */
[----:B------:R-:W-:Y:S02]  /*0ea0*/  LOP3.LUT R0, R2, 0xffffffe0, RZ, 0xc0, !PT ;  /* 0xffffffe002007812 */ /* 0x000fe400078ec0ff */
[----:B------:R-:W-:Y:S02]  /*0eb0*/  SHF.R.S32.HI R7, RZ, 0x5, R2 ;  /* 0x00000005ff077819 */ /* 0x000fe40000011402 */
[----:B------:R-:W-:Y:S01]  /*0ec0*/  LOP3.LUT R13, R6, R3, RZ, 0x3c, !PT ;  /* 0x00000003060d7212 */ /* 0x000fe200078e3cff */
[----:B------:R-:W-:Y:S01]  /*0ed0*/  IMAD.IADD R18, R15, 0x1, -R0 ;  /* 0x000000010f127824 */ /* 0x000fe200078e0a00 */
[----:B------:R-:W-:Y:S01]  /*0ee0*/  SHF.R.S32.HI R2, RZ, 0x1f, R2 ;  /* 0x0000001fff027819 */ /* 0x000fe20000011402 */
[----:B------:R-:W-:Y:S01]  /*0ef0*/  IMAD.SHL.U32 R19, R7, 0x200, RZ ;  /* 0x0000020007137824 */ /* 0x000fe200078e00ff */
[----:B------:R-:W-:-:S02]  /*0f00*/  LEA.HI R4, R4, R98, RZ, 0x3 ;  /* 0x0000006204047211 */ /* 0x000fc400078f18ff */
[----:B------:R-:W-:Y:S02]  /*0f10*/  LOP3.LUT R3, R10, 0xfffffffc, RZ, 0xc0, !PT ;  /* 0xfffffffc0a037812 */ /* 0x000fe400078ec0ff */
[----:B------:R-:W-:Y:S02]  /*0f20*/  LEA.HI R0, R2, R7, RZ, 0x2 ;  /* 0x0000000702007211 */ /* 0x000fe400078f10ff */
[----:B------:R-:W-:Y:S01]  /*0f30*/  LOP3.LUT R2, R4, 0xfffffff8, RZ, 0xc0, !PT ;  /* 0xfffffff804027812 */ /* 0x000fe200078ec0ff */
[----:B------:R-:W-:Y:S01]  /*0f40*/  IMAD.IADD R99, R15, 0x1, -R3 ;  /* 0x000000010f637824 */ /* 0x000fe200078e0a03 */
[----:B------:R-:W-:Y:S01]  /*0f50*/  SHF.R.S32.HI R4, RZ, 0x1f, R18 ;  /* 0x0000001fff047819 */ /* 0x000fe20000011412 */
[----:B------:R-:W-:Y:S01]  /*0f60*/  IMAD.MOV.U32 R15, RZ, RZ, 0x40 ;  /* 0x00000040ff0f7424 */ /* 0x000fe200078e00ff */
        /* <DEDUP_REMOVED lines=9> */
[C---:B------:R-:W-:Y:S01]  /*1000*/  IMAD.SHL.U32 R86, R99.reuse, 0x8, RZ ;  /* 0x0000000863567824 */ /* 0x040fe200078e00ff */
        /* <DEDUP_REMOVED lines=27> */
[----:B------:R-:W-:Y:S02]  /*11c0*/  IADD3 R23, R98, 0x40, RZ ;  /* 0x0000004062177810 */ /* 0x000fe40007ffe0ff */
[-C--:B------:R-:W-:Y:S01]  /*11d0*/  IADD3 R4, R0, R3.reuse, R5 ;  /* 0x0000000300047210 */ /* 0x080fe20007ffe005 */
[----:B------:R-:W-:Y:S01]  /*11e0*/  IMAD.SHL.U32 R6, R24, 0x40, RZ ;  /* 0x0000004018067824 */ /* 0x000fe200078e00ff */
[----:B------:R-:W-:Y:S01]  /*11f0*/  LOP3.LUT R5, R0, R3, RZ, 0xfc, !PT ;  /* 0x0000000300057212 */ /* 0x000fe200078efcff */
[----:B------:R-:W-:Y:S01]  /*1200*/  IMAD R0, R9, 0x10, R25 ;  /* 0x0000001009007824 */ /* 0x000fe200078e0219 */
[----:B------:R-:W-:Y:S01]  /*1210*/  IADD3 R22, R98, 0x60, RZ ;  /* 0x0000006062167810 */ /* 0x000fe20007ffe0ff */
[----:B------:R-:W-:Y:S01]  /*1220*/  IMAD.SHL.U32 R3, R23, 0x40, RZ ;  /* 0x0000004017037824 */ /* 0x000fe200078e00ff */
[C---:B------:R-:W-:Y:S01]  /*1230*/  LOP3.LUT P6, RZ, R8.reuse, 0x2, RZ, 0xc0, !PT ;  /* 0x0000000208ff7812 */ /* 0x040fe200078cc0ff */
[----:B------:R-:W-:Y:S01]  /*1240*/  STL [R1+0x44], R20 ;  /* 0x0000441401007387 */ /* 0x000fe20000100800 */
[----:B------:R-:W-:-:S02]  /*1250*/  LOP3.LUT P5, RZ, R8, 0x4, RZ, 0xc0, !PT ;  /* 0x0000000408ff7812 */ /* 0x000fc400078ac0ff */
[----:B------:R-:W-:Y:S01]  /*1260*/  SHF.R.S32.HI R7, RZ, 0x1f, R24 ;  /* 0x0000001fff077819 */ /* 0x000fe20000011418 */
[----:B------:R1:W-:Y:S01]  /*1270*/  STL [R1], R0 ;  /* 0x0000000001007387 */ /* 0x0003e20000100800 */
        /* <DEDUP_REMOVED lines=12> */
[----:B------:R-:W-:Y:S01]  /*1340*/  LOP3.LUT R12, R11, 0x38, R86, 0xf8, !PT ;  /* 0x000000380b0c7812 */ /* 0x000fe200078ef856 */
[----:B------:R-:W-:Y:S01]  /*1350*/  IMAD.SHL.U32 R6, R3, 0x40, RZ ;  /* 0x0000004003067824 */ /* 0x000fe200078e00ff */
[----:B------:R-:W-:Y:S01]  /*1360*/  SHF.R.U32.HI R26, RZ, 0x3, R11 ;  /* 0x00000003ff1a7819 */ /* 0x000fe2000001160b */
[----:B-1----:R-:W-:Y:S01]  /*1370*/  IMAD.SHL.U32 R0, R22, 0x40, RZ ;  /* 0x0000004016007824 */ /* 0x002fe200078e00ff */
[----:B------:R-:W-:-:S02]  /*1380*/  LOP3.LUT R9, R10, 0x7ffffffc, RZ, 0xc0, !PT ;  /* 0x7ffffffc0a097812 */ /* 0x000fc400078ec0ff */
[--C-:B------:R-:W-:Y:S02]  /*1390*/  LOP3.LUT R11, R23, 0x38, R86.reuse, 0xf8, !PT ;  /* 0x00000038170b7812 */ /* 0x100fe400078ef856 */
[----:B------:R-:W-:Y:S01]  /*13a0*/  LOP3.LUT R22, R0, 0x1c0, RZ, 0xc0, !PT ;  /* 0x000001c000167812 */ /* 0x000fe200078ec0ff */
[----:B------:R-:W-:Y:S01]  /*13b0*/  IMAD.IADD R9, R18, 0x1, -R9 ;  /* 0x0000000112097824 */ /* 0x000fe200078e0a09 */
[----:B------:R-:W-:Y:S02]  /*13c0*/  SHF.R.U32.HI R24, RZ, 0x3, R23 ;  /* 0x00000003ff187819 */ /* 0x000fe40000011617 */
[----:B------:R-:W-:Y:S01]  /*13d0*/  SHF.R.S32.HI R3, RZ, 0x1f, R91 ;  /* 0x0000001fff037819 */ /* 0x000fe2000001145b */
[----:B------:R-:W-:Y:S01]  /*13e0*/  IMAD.SHL.U32 R18, R9, 0x2, RZ ;  /* 0x0000000209127824 */ /* 0x000fe200078e00ff */
[----:B------:R-:W-:Y:S02]  /*13f0*/  LOP3.LUT R10, R22, 0x38, R86, 0xf8, !PT ;  /* 0x00000038160a7812 */ /* 0x000fe400078ef856 */
[----:B------:R-:W-:Y:S01]  /*1400*/  SHF.R.U32.HI R23, RZ, 0x3, R22 ;  /* 0x00000003ff177819 */ /* 0x000fe20000011616 */
[----:B------:R-:W-:Y:S01]  /*1410*/  IMAD.SHL.U32 R22, R91, 0x2, RZ ;  /* 0x000000025b167824 */ /* 0x000fe200078e00ff */
[----:B------:R-:W-:-:S02]  /*1420*/  LOP3.LUT R25, R8, 0xfffffe00, RZ, 0xc0, !PT ;  /* 0xfffffe0008197812 */ /* 0x000fc400078ec0ff */
[----:B------:R-:W-:Y:S02]  /*1430*/  SHF.L.U64.HI R3, R91, 0x1, R3 ;  /* 0x000000015b037819 */ /* 0x000fe40000010203 */
[----:B------:R1:W-:Y:S01]  /*1440*/  STL [R1+0xe0], R22 ;  /* 0x0000e01601007387 */ /* 0x0003e20000100800 */
[----:B------:R-:W-:Y:S02]  /*1450*/  LOP3.LUT R7, R7, 0xfffffe00, RZ, 0xc0, !PT ;  /* 0xfffffe0007077812 */ /* 0x000fe400078ec0ff */
[----:B------:R-:W-:Y:S01]  /*1460*/  LOP3.LUT R12, R25, R12, R26, 0xf6, !PT ;  /* 0x0000000c190c7212 */ /* 0x000fe200078ef61a */
[----:B------:R-:W-:Y:S01]  /*1470*/  STL [R1+0x4c], R25 ;  /* 0x00004c1901007387 */ /* 0x000fe20000100800 */
[----:B------:R-:W-:Y:S02]  /*1480*/  LOP3.LUT R11, R7, R11, R24, 0xf6, !PT ;  /* 0x0000000b070b7212 */ /* 0x000fe400078ef618 */
[----:B------:R-:W-:Y:S01]  /*1490*/  LEA R12, R12, 0x5100, 0x1 ;  /* 0x000051000c0c7811 */ /* 0x000fe200078e08ff */
[----:B------:R2:W-:Y:S01]  /*14a0*/  STL [R1+0xdc], R3 ;  /* 0x0000dc0301007387 */ /* 0x0005e20000100800 */
[----:B------:R-:W-:-:S02]  /*14b0*/  LOP3.LUT R9, R21, 0x38, R86, 0xf8, !PT ;  /* 0x0000003815097812 */ /* 0x000fc400078ef856 */
[----:B------:R-:W-:Y:S01]  /*14c0*/  LEA R11, R11, 0x5100, 0x1 ;  /* 0x000051000b0b7811 */ /* 0x000fe200078e08ff */
[----:B------:R3:W-:Y:S01]  /*14d0*/  STL [R1+0x48], R7 ;  /* 0x0000480701007387 */ /* 0x0007e20000100800 */
[----:B------:R-:W-:Y:S02]  /*14e0*/  LEA R196, R2, 0x2900, 0x1 ;  /* 0x0000290002c47811 */ /* 0x000fe400078e08ff */
[----:B------:R-:W-:Y:S02]  /*14f0*/  SEL R2, R16, 0xffffffe0, !P6 ;  /* 0xffffffe010027807 */ /* 0x000fe40007000000 */
[C---:B------:R-:W-:Y:S02]  /*1500*/  SEL R0, R15.reuse, 0xffffffc0, !P3 ;  /* 0xffffffc00f007807 */ /* 0x040fe40005800000 */
[----:B------:R-:W-:Y:S02]  /*1510*/  SEL R8, R15, 0xffffffc0, !P2 ;  /* 0xffffffc00f087807 */ /* 0x000fe40005000000 */
[----:B------:R-:W-:Y:S01]  /*1520*/  LOP3.LUT R9, R19, R9, R20, 0xf6, !PT ;  /* 0x0000000913097212 */ /* 0x000fe200078ef614 */
[C---:B------:R-:W-:Y:S01]  /*1530*/  IMAD.IADD R202, R196.reuse, 0x1, R0 ;  /* 0x00000001c4ca7824 */ /* 0x040fe200078e0200 */
[----:B------:R-:W-:-:S02]  /*1540*/  IADD3 R207, R196, 0x20, RZ ;  /* 0x00000020c4cf7810 */ /* 0x000fc40007ffe0ff */
[----:B-1----:R-:W-:Y:S02]  /*1550*/  LOP3.LUT R22, R6, 0xfffffe00, RZ, 0xc0, !PT ;  /* 0xfffffe0006167812 */ /* 0x002fe400078ec0ff */
[----:B------:R-:W-:Y:S02]  /*1560*/  SEL R6, R16, 0xffffffe0, !P0 ;  /* 0xffffffe010067807 */ /* 0x000fe40004000000 */
[----:B------:R-:W-:Y:S01]  /*1570*/  LOP3.LUT R10, R22, R10, R23, 0xf6, !PT ;  /* 0x0000000a160a7212 */ /* 0x000fe200078ef617 */
[----:B------:R-:W-:Y:S01]  /*1580*/  STL [R1+0xe8], R22 ;  /* 0x0000e81601007387 */ /* 0x000fe20000100800 */
[----:B------:R-:W-:Y:S01]  /*1590*/  IADD3 R16, R18, 0x10, RZ ;  /* 0x0000001012107810 */ /* 0x000fe20007ffe0ff */
[----:B--2---:R-:W-:Y:S01]  /*15a0*/  IMAD.IADD R3, R27, 0x1, R14 ;  /* 0x000000011b037824 */ /* 0x004fe200078e020e */
[----:B------:R-:W-:Y:S02]  /*15b0*/  LEA R10, R10, 0x5100, 0x1 ;  /* 0x000051000a0a7811 */ /* 0x000fe400078e08ff */
[----:B------:R-:W-:-:S02]  /*15c0*/  IADD3 R14, R18, 0x20, RZ ;  /* 0x00000020120e7810 */ /* 0x000fc40007ffe0ff */
[----:B------:R1:W-:Y:S01]  /*15d0*/  STL [R1+0xf0], R3 ;  /* 0x0000f00301007387 */ /* 0x0003e20000100800 */
[----:B---3--:R-:W-:Y:S02]  /*15e0*/  SEL R7, R17, 0x10, !P1 ;  /* 0x0000001011077807 */ /* 0x008fe40004800000 */
[----:B------:R-:W-:Y:S01]  /*15f0*/  IADD3 R17, R18, 0x8, RZ ;  /* 0x0000000812117810 */ /* 0x000fe20007ffe0ff */
[----:B------:R-:W-:Y:S01]  /*1600*/  STL [R1+0x7c], R18 ;  /* 0x00007c1201007387 */ /* 0x000fe20000100800 */
[----:B------:R-:W-:Y:S02]  /*1610*/  LEA R9, R9, 0x5100, 0x1 ;  /* 0x0000510009097811 */ /* 0x000fe400078e08ff */
[----:B------:R-:W-:Y:S01]  /*1620*/  @P4 IADD3 R207, R196, -0x20, RZ ;  /* 0xffffffe0c4cf4810 */ /* 0x000fe20007ffe0ff */
[----:B------:R2:W-:Y:S01]  /*1630*/  STL [R1+0xd8], R12 ;  /* 0x0000d80c01007387 */ /* 0x0005e20000100800 */
[----:B------:R-:W-:Y:S02]  /*1640*/  LEA R203, R4, 0x5100, 0x1 ;  /* 0x0000510004cb7811 */ /* 0x000fe400078e08ff */
[----:B------:R-:W-:Y:S01]  /*1650*/  LEA R197, R5, 0x100, 0x1 ;  /* 0x0000010005c57811 */ /* 0x000fe200078e08ff */
[----:B------:R3:W-:Y:S01]  /*1660*/  STL [R1+0xd4], R11 ;  /* 0x0000d40b01007387 */ /* 0x0007e20000100800 */
[----:B------:R-:W-:Y:S01]  /*1670*/  IMAD.IADD R199, R0, 0x1, R207 ;  /* 0x0000000100c77824 */ /* 0x000fe200078e02cf */
[----:B------:R-:W-:Y:S01]  /*1680*/  IADD3 R212, R86, 0x20, RZ ;  /* 0x0000002056d47810 */ /* 0x000fe20007ffe0ff */
[----:B------:R-:W-:Y:S01]  /*1690*/  IMAD.IADD R206, R203, 0x1, R2 ;  /* 0x00000001cbce7824 */ /* 0x000fe200078e0202 */
[----:B------:R4:W-:Y:S01]  /*16a0*/  STL [R1+0xd0], R10 ;  /* 0x0000d00a01007387 */ /* 0x0009e20000100800 */
[----:B------:R-:W-:Y:S01]  /*16b0*/  SHF.R.S32.HI R245, RZ, 0x1f, R244 ;  /* 0x0000001ffff57819 */ /* 0x000fe200000114f4 */
[----:B------:R-:W-:Y:S01]  /*16c0*/  IMAD.IADD R201, R2, 0x1, R197 ;  /* 0x0000000102c97824 */ /* 0x000fe200078e02c5 */
[----:B------:R-:W-:Y:S01]  /*16d0*/  SHF.R.S32.HI R87, RZ, 0x1f, R86 ;  /* 0x0000001fff577819 */ /* 0x000fe20000011456 */
[----:B------:R5:W-:Y:S01]  /*16e0*/  STL [R1+0x74], R17 ;  /* 0x0000741101007387 */ /* 0x000be20000100800 */
[----:B------:R-:W-:-:S02]  /*16f0*/  SHF.R.S32.HI R252, RZ, 0x1f, R212 ;  /* 0x0000001ffffc7819 */ /* 0x000fc400000114d4 */
[----:B------:R-:W-:Y:S01]  /*1700*/  IADD3 R211, R207, 0x800, RZ ;  /* 0x00000800cfd37810 */ /* 0x000fe20007ffe0ff */
[----:B------:R5:W-:Y:S01]  /*1710*/  STL [R1+0x70], R16 ;  /* 0x0000701001007387 */ /* 0x000be20000100800 */
[----:B-1----:R-:W-:Y:S02]  /*1720*/  LOP3.LUT R3, R21, 0x18, R86, 0xf8, !PT ;  /* 0x0000001815037812 */ /* 0x002fe400078ef856 */
[----:B------:R-:W-:Y:S02]  /*1730*/  IADD3 R210, R207, 0x1000, RZ ;  /* 0x00001000cfd27810 */ /* 0x000fe40007ffe0ff */
[----:B------:R-:W-:Y:S02]  /*1740*/  LOP3.LUT R247, R19, R3, R20, 0xf6, !PT ;  /* 0x0000000313f77212 */ /* 0x000fe400078ef614 */
[----:B------:R-:W-:Y:S02]  /*1750*/  SEL R3, R15, 0xffffffc0, !P5 ;  /* 0xffffffc00f037807 */ /* 0x000fe40006800000 */
[----:B------:R-:W-:-:S02]  /*1760*/  IADD3 R15, R18, 0x18, RZ ;  /* 0x00000018120f7810 */ /* 0x000fc40007ffe0ff */
[C---:B--2---:R-:W-:Y:S01]  /*1770*/  IADD3 R12, R18.reuse, 0x28, RZ ;  /* 0x00000028120c7810 */ /* 0x044fe20007ffe0ff */
[----:B------:R-:W-:Y:S01]  /*1780*/  IMAD.IADD R204, R203, 0x1, R3 ;  /* 0x00000001cbcc7824 */ /* 0x000fe200078e0203 */
[----:B---3--:R-:W-:Y:S01]  /*1790*/  IADD3 R11, R18, 0x30, RZ ;  /* 0x00000030120b7810 */ /* 0x008fe20007ffe0ff */
[----:B------:R-:W-:Y:S01]  /*17a0*/  STL [R1+0x6c], R15 ;  /* 0x00006c0f01007387 */ /* 0x000fe20000100800 */
[----:B------:R-:W-:Y:S01]  /*17b0*/  IMAD.IADD R198, R3, 0x1, R197 ;  /* 0x0000000103c67824 */ /* 0x000fe200078e02c5 */
[----:B------:R-:W-:Y:S01]  /*17c0*/  LEA R247, R247, 0x100, 0x1 ;  /* 0x00000100f7f77811 */ /* 0x000fe200078e08ff */
[----:B------:R-:W-:Y:S01]  /*17d0*/  IMAD.IADD R205, R2, 0x1, R204 ;  /* 0x0000000102cd7824 */ /* 0x000fe200078e02cc */
[----:B------:R1:W-:Y:S01]  /*17e0*/  STL [R1+0x68], R14 ;  /* 0x0000680e01007387 */ /* 0x0003e20000100800 */
[----:B----4-:R-:W-:Y:S01]  /*17f0*/  IADD3 R10, R18, 0x38, RZ ;  /* 0x00000038120a7810 */ /* 0x010fe20007ffe0ff */
[----:B------:R-:W-:Y:S01]  /*1800*/  IMAD.IADD R200, R2, 0x1, R198 ;  /* 0x0000000102c87824 */ /* 0x000fe200078e02c6 */
[----:B-----5:R-:W-:Y:S01]  /*1810*/  SHF.R.S32.HI R17, RZ, 0x1f, R17 ;  /* 0x0000001fff117819 */ /* 0x020fe20000011411 */
[----:B------:R2:W-:Y:S01]  /*1820*/  STL [R1+0x64], R12 ;  /* 0x0000640c01007387 */ /* 0x0005e20000100800 */
[----:B------:R-:W-:Y:S01]  /*1830*/  IMAD.IADD R248, R8, 0x1, R247 ;  /* 0x0000000108f87824 */ /* 0x000fe200078e02f7 */
[----:B------:R-:W-:-:S02]  /*1840*/  IADD3 R209, R207, 0x1800, RZ ;  /* 0x00001800cfd17810 */ /* 0x000fc40007ffe0ff */
[----:B------:R-:W-:Y:S01]  /*1850*/  STL [R1+0x60], R11 ;  /* 0x0000600b01007387 */ /* 0x000fe20000100800 */
[----:B------:R-:W-:Y:S02]  /*1860*/  SHF.R.S32.HI R16, RZ, 0x1f, R16 ;  /* 0x0000001fff107819 */ /* 0x000fe40000011410 */
[----:B------:R-:W-:Y:S01]  /*1870*/  IADD3 R208, R207, 0x2000, RZ ;  /* 0x00002000cfd07810 */ /* 0x000fe20007ffe0ff */
[----:B------:R3:W-:Y:S04]  /*1880*/  STL [R1+0xcc], R9 ;  /* 0x0000cc0901007387 */ /* 0x0007e80000100800 */
[----:B------:R-:W-:Y:S04]  /*1890*/  STL [R1+0x5c], R10 ;  /* 0x00005c0a01007387 */ /* 0x000fe80000100800 */
[----:B------:R-:W-:Y:S04]  /*18a0*/  STL [R1+0xc0], R17 ;  /* 0x0000c01101007387 */ /* 0x000fe80000100800 */
[----:B------:R-:W-:Y:S01]  /*18b0*/  STL [R1+0xbc], R16 ;  /* 0x0000bc1001007387 */ /* 0x000fe20000100800 */
[----:B-1----:R-:W-:-:S02]  /*18c0*/  SHF.R.S32.HI R14, RZ, 0x1f, R14 ;  /* 0x0000001fff0e7819 */ /* 0x002fc4000001140e */
[----:B--2---:R-:W-:Y:S02]  /*18d0*/  SHF.R.S32.HI R12, RZ, 0x1f, R12 ;  /* 0x0000001fff0c7819 */ /* 0x004fe4000001140c */
[----:B---3--:R-:W-:-:S05]  /*18e0*/  SHF.R.S32.HI R9, RZ, 0x1f, R15 ;  /* 0x0000001fff097819 */ /* 0x008fca000001140f */
[----:B------:R1:W-:Y:S04]  /*18f0*/  STL [R1+0xb8], R9 ;  /* 0x0000b80901007387 */ /* 0x0003e80000100800 */
[----:B------:R-:W-:Y:S04]  /*1900*/  STL [R1+0xb4], R14 ;  /* 0x0000b40e01007387 */ /* 0x000fe80000100800 */
[----:B------:R-:W-:Y:S01]  /*1910*/  STL [R1+0xb0], R12 ;  /* 0x0000b00c01007387 */ /* 0x000fe20000100800 */
[----:B-1----:R-:W-:Y:S02]  /*1920*/  SHF.R.S32.HI R9, RZ, 0x1f, R11 ;  /* 0x0000001fff097819 */ /* 0x002fe4000001140b */
[----:B------:R-:W-:-:S03]  /*1930*/  LEA R11, R13, 0x80, 0x1 ;  /* 0x000000800d0b7811 */ /* 0x000fc600078e08ff */
[----:B------:R1:W-:Y:S02]  /*1940*/  STL [R1+0xac], R9 ;  /* 0x0000ac0901007387 */ /* 0x0003e40000100800 */
[C---:B------:R-:W-:Y:S01]  /*1950*/  IMAD.IADD R0, R11.reuse, 0x1, R6 ;  /* 0x000000010b007824 */ /* 0x040fe200078e0206 */
[----:B-1----:R-:W-:Y:S01]  /*1960*/  SHF.R.S32.HI R9, RZ, 0x1f, R10 ;  /* 0x0000001fff097819 */ /* 0x002fe2000001140a */
[----:B------:R-:W-:-:S04]  /*1970*/  IMAD.IADD R10, R11, 0x1, R8 ;  /* 0x000000010b0a7824 */ /* 0x000fc800078e0208 */
[----:B------:R1:W-:Y:S01]  /*1980*/  STL [R1+0xa8], R9 ;  /* 0x0000a80901007387 */ /* 0x0003e20000100800 */
[----:B------:R-:W-:-:S03]  /*1990*/  IMAD.IADD R4, R6, 0x1, R10 ;  /* 0x0000000106047824 */ /* 0x000fc600078e020a */
[----:B------:R-:W-:Y:S01]  /*19a0*/  STL [R1+0x8c], R11 ;  /* 0x00008c0b01007387 */ /* 0x000fe20000100800 */
[----:B------:R-:W-:-:S03]  /*19b0*/  IMAD.IADD R3, R7, 0x1, R4 ;  /* 0x0000000107037824 */ /* 0x000fc600078e0204 */
        /* <DEDUP_REMOVED lines=12> */
.L_x_2319:
        /* <DEDUP_REMOVED lines=47> */
.L_x_2140:
[----:B------:R-:W-:-:S04]  /*1d70*/  ISETP.NE.U32.AND P0, PT, RZ, c[0x0][0x368], PT ;  /* 0x0000da00ff007a0c */ /* 0x000fc80003f05070 */
[----:B------:R-:W-:-:S13]  /*1d80*/  ISETP.NE.AND.EX P0, PT, RZ, c[0x0][0x36c], PT, P0 ;  /* 0x0000db00ff007a0c */ /* 0x000fda0003f05300 */
[----:B------:R-:W-:Y:S05]  /*1d90*/  @!P0 BRA `(.L_x_2141) ;  /* 0x0000004000008947 */ /* 0x000fea0003800000 */
[----:B-1----:R-:W-:-:S04]  /*1da0*/  IADD3 R6, P0, R16, c[0x0][0x368], RZ ;  /* 0x0000da0010067a10 */ /* 0x002fc80007f1e0ff */
[----:B------:R-:W-:-:S05]  /*1db0*/  IADD3.X R7, R15, c[0x0][0x36c], RZ, P0, !PT ;  /* 0x0000db000f077a10 */ /* 0x000fca00007fe4ff */
[----:B------:R1:W5:Y:S01]  /*1dc0*/  LDG.E R6, [R6.64] ;  /* 0x0000000806067981 */ /* 0x000362000c1e1900 */
[----:B------:R-:W-:Y:S05]  /*1dd0*/  BRA `(.L_x_2142) ;  /* 0x0000005000007947 */ /* 0x000fea0003800000 */
.L_x_2141:
[----:B-1----:R-:W-:Y:S01]  /*1de0*/  MOV R6, UR6 ;  /* 0x0000000600067c02 */ /* 0x002fe20008000f00 */
[----:B------:R-:W-:Y:S05]  /*1df0*/  @!P5 BRA `(.L_x_2142) ;  /* 0x000000300000d947 */ /* 0x000fea0003800000 */
[----:B------:R-:W2:Y:S04]  /*1e00*/  LDG.E R6, [R4.64] ;  /* 0x0000000804067981 */ /* 0x000ea8000c1e1900 */
[----:B------:R-:W2:Y:S02]  /*1e10*/  LDG.E R0, [R4.64+0x4] ;  /* 0x0000040804007981 */ /* 0x000ea4000c1e1900 */
[----:B--2---:R-:W-:Y:S02]  /*1e20*/  IADD3 R6, -R6, R0, RZ ;  /* 0x0000000006067210 */ /* 0x004fe40007ffe1ff */
.L_x_2142:
        /* <DEDUP_REMOVED lines=59> */
.L_x_2144:
[----:B------:R-:W-:Y:S05]  /*21e0*/  BSYNC B0 ;  /* 0x0000000000007941 */ /* 0x000fea0003800000 */
.L_x_2143:
        /* <DEDUP_REMOVED lines=66> */
[----:B------:R-:W-:Y:S01]  /*2610*/  IMAD R22, R98, c[0x0][0x284], R3 ;  /* 0x0000a10062167a24 */ /* 0x000fe200078e0203 */
        /* <DEDUP_REMOVED lines=18> */
[C---:B------:R-:W-:Y:S01]  /*2740*/  @P2 LEA R18, P4, R9.reuse, c[0x0][0x220], 0x1 ;  /* 0x0000880009122a11 */ /* 0x040fe200078808ff */
[----:B------:R-:W-:Y:S01]  /*2750*/  @P0 IMAD.WIDE.U32 R6, R140, 0x30, R4 ;  /* 0x000000308c060825 */ /* 0x000fe200078e0004 */
[----:B------:R1:W-:Y:S02]  /*2760*/  @P3 LDGSTS.E.BYPASS.LTC128B.128 [R213+0x3100], [R20.64], !P6 ;  /* 0x0310000014d53fae */ /* 0x0003e4000f101d48 */
[----:B------:R-:W-:Y:S01]  /*2770*/  @P2 LEA.HI.X R19, R9, c[0x0][0x224], R0, 0x1, P4 ;  /* 0x0000890009132a11 */ /* 0x000fe200020f0c00 */
[----:B------:R-:W-:Y:S01]  /*2780*/  IMAD R0, R10, c[0x0][0x290], RZ ;  /* 0x0000a4000a007a24 */ /* 0x000fe200078e02ff */
[----:B------:R-:W-:Y:S01]  /*2790*/  @P0 LEA R16, P4, R6, c[0x0][0x220], 0x1 ;  /* 0x0000880006100a11 */ /* 0x000fe200078808ff */
[----:B------:R-:W-:-:S02]  /*27a0*/  @P0 IMAD.IADD R3, R7, 0x1, R3 ;  /* 0x0000000107030824 */ /* 0x000fc400078e0203 */
[----:B------:R-:W-:Y:S01]  /*27b0*/  IMAD.WIDE.U32 R10, R98, c[0x0][0x290], R92 ;  /* 0x0000a400620a7a25 */ /* 0x000fe200078e005c */
        /* <DEDUP_REMOVED lines=66> */
[----:B------:R-:W-:Y:S01]  /*2be0*/  IMAD.WIDE.U32 R4, R26, c[0x0][0x260], R244 ;  /* 0x000098001a047a25 */ /* 0x000fe200078e00f4 */
[----:B------:R-:W-:Y:S01]  /*2bf0*/  IADD3 R15, R98, 0x20, RZ ;  /* 0x00000020620f7810 */ /* 0x000fe20007ffe0ff */
        /* <DEDUP_REMOVED lines=57> */
.L_x_2180:
[----:B------:R-:W-:Y:S01]  /*2f90*/  IMAD R3, R29, 0x50, R0 ;  /* 0x000000501d037824 */ /* 0x000fe200078e0200 */
[----:B------:R-:W-:Y:S01]  /*2fa0*/  ISETP.NE.AND P1, PT, R156, 0x1, PT ;  /* 0x000000019c00780c */ /* 0x000fe20003f25270 */
[----:B------:R-:W-:Y:S01]  /*2fb0*/  IMAD.MOV.U32 R75, RZ, RZ, RZ ;  /* 0x000000ffff4b7224 */ /* 0x000fe200078e00ff */
[----:B------:R-:W-:Y:S04]  /*2fc0*/  DEPBAR.LE SB0, 0x0 ;  /* 0x000080000000791a */ /* 0x000fe80000000000 */
[----:B------:R-:W-:Y:S01]  /*2fd0*/  ISETP.GE.AND P0, PT, R3, R2, PT ;  /* 0x000000020300720c */ /* 0x000fe20003f06270 */
[----:B------:R-:W-:Y:S01]  /*2fe0*/  IMAD.IADD R3, R127, 0x1, R3 ;  /* 0x000000017f037824 */ /* 0x000fe200078e0203 */
[----:B------:R-:W-:Y:S01]  /*2ff0*/  WARPSYNC 0xffffffff ;  /* 0xffffffff00007948 */ /* 0x000fe20003800000 */
[----:B------:R-:W-:Y:S01]  /*3000*/  ISETP.GE.AND P2, PT, R155, 0x1, PT ;  /* 0x000000019b00780c */ /* 0x000fe20003f46270 */
[----:B------:R-:W-:Y:S01]  /*3010*/  BSSY B2, `(.L_x_2146) ;  /* 0x0000417000027945 */ /* 0x000fe20003800000 */
[----:B-1----:R-:W-:Y:S01]  /*3020*/  IMAD.MOV.U32 R4, RZ, RZ, R3 ;  /* 0x000000ffff047224 */ /* 0x002fe200078e0003 */
[----:B------:R-:W-:Y:S01]  /*3030*/  ISETP.GT.OR P0, PT, R0, 0x4f, P0 ;  /* 0x0000004f0000780c */ /* 0x000fe20000704670 */
[----:B------:R-:W-:Y:S05]  /*3040*/  @P1 IMAD.HI.U32 R5, R3, c[0x0][0x2bc], RZ ;  /* 0x0000af0003051a27 */ /* 0x000fea00078e00ff */
[----:B------:R-:W-:Y:S07]  /*3050*/  @P1 SHF.R.U32.HI R4, RZ, c[0x0][0x2c0], R5 ;  /* 0x0000b000ff041a19 */ /* 0x000fee0000011605 */
[C---:B------:R-:W-:Y:S04]  /*3060*/  @!P0 IADD3 R5, P1, R4.reuse, R112, RZ ;  /* 0x0000007004058210 */ /* 0x040fe80007f3e0ff */
[----:B------:R-:W-:Y:S01]  /*3070*/  @!P0 LEA.HI.X.SX32 R7, R4, R123, 0x1, P1 ;  /* 0x0000007b04078211 */ /* 0x000fe200008f0eff */
[----:B------:R-:W-:Y:S01]  /*3080*/  IMAD.MOV R4, RZ, RZ, -R4 ;  /* 0x000000ffff047224 */ /* 0x000fe200078e0a04 */
[C---:B------:R-:W-:Y:S03]  /*3090*/  @!P0 LEA R6, P1, R5.reuse, c[0x0][0x2a0], 0x2 ;  /* 0x0000a80005068a11 */ /* 0x040fe600078210ff */
[----:B------:R-:W-:Y:S01]  /*30a0*/  IMAD R76, R4, c[0x0][0x2b8], R3 ;  /* 0x0000ae00044c7a24 */ /* 0x000fe200078e0203 */
[----:B------:R-:W-:Y:S03]  /*30b0*/  @!P0 LEA.HI.X R7, R5, c[0x0][0x2a4], R7, 0x2, P1 ;  /* 0x0000a90005078a11 */ /* 0x000fe600008f1407 */
[----:B------:R-:W-:Y:S01]  /*30c0*/  IMAD.WIDE.U32 R4, R76, c[0x0][0x1e0], RZ ;  /* 0x000078004c047a25 */ /* 0x000fe200078e00ff */
        /* <DEDUP_REMOVED lines=56> */
.L_x_2150:
[----:B------:R-:W-:Y:S05]  /*3450*/  BSYNC B0 ;  /* 0x0000000000007941 */ /* 0x000fea0003800000 */
.L_x_2149:
        /* <DEDUP_REMOVED lines=39> */
.L_x_2152:
[----:B------:R-:W-:Y:S05]  /*36d0*/  BSYNC B0 ;  /* 0x0000000000007941 */ /* 0x000fea0003800000 */
.L_x_2151:
        /* <DEDUP_REMOVED lines=38> */
.L_x_2154:
[----:B------:R-:W-:Y:S05]  /*3940*/  BSYNC B0 ;  /* 0x0000000000007941 */ /* 0x000fea0003800000 */
.L_x_2153:
        /* <DEDUP_REMOVED lines=74> */
.L_x_2158:
[----:B------:R-:W-:Y:S05]  /*3df0*/  BSYNC B0 ;  /* 0x0000000000007941 */ /* 0x000fea0003800000 */
.L_x_2157:
        /* <DEDUP_REMOVED lines=57> */
.L_x_2156:
[----:B------:R-:W-:Y:S05]  /*4190*/  BSYNC B1 ;  /* 0x0000000000017941 */ /* 0x000fea0003800000 */
.L_x_2155:
        /* <DEDUP_REMOVED lines=62> */
.L_x_2162:
[----:B------:R-:W-:Y:S05]  /*4580*/  BSYNC B0 ;  /* 0x0000000000007941 */ /* 0x000fea0003800000 */
.L_x_2161:
        /* <DEDUP_REMOVED lines=57> */
.L_x_2160:
[----:B------:R-:W-:Y:S05]  /*4920*/  BSYNC B1 ;  /* 0x0000000000017941 */ /* 0x000fea0003800000 */
.L_x_2159:
        /* <DEDUP_REMOVED lines=61> */
.L_x_2165:
[----:B------:R-:W-:Y:S05]  /*4d00*/  BSYNC B0 ;  /* 0x0000000000007941 */ /* 0x000fea0003800000 */
.L_x_2164:
        /* <DEDUP_REMOVED lines=58> */
.L_x_2148:
        /* <DEDUP_REMOVED lines=213> */
.L_x_2167:
[----:B----4-:R-:W-:Y:S05]  /*5e00*/  BSYNC B0 ;  /* 0x0000000000007941 */ /* 0x010fea0003800000 */
.L_x_2166:
        /* <DEDUP_REMOVED lines=126> */
.L_x_2169:
[----:B------:R-:W-:Y:S05]  /*65f0*/  BSYNC B0 ;  /* 0x0000000000007941 */ /* 0x000fea0003800000 */
.L_x_2168:
        /* <DEDUP_REMOVED lines=128> */
.L_x_2147:
        /* <DEDUP_REMOVED lines=21> */
.L_x_2171:
[----:B-12---:R-:W-:Y:S05]  /*6f50*/  BSYNC B0 ;  /* 0x0000000000007941 */ /* 0x006fea0003800000 */
.L_x_2170:
        /* <DEDUP_REMOVED lines=17> */
.L_x_2173:
[----:B------:R-:W-:Y:S05]  /*7070*/  BSYNC B0 ;  /* 0x0000000000007941 */ /* 0x000fea0003800000 */
.L_x_2172:
        /* <DEDUP_REMOVED lines=16> */
.L_x_2163:
[----:B------:R-:W-:Y:S05]  /*7180*/  BSYNC B2 ;  /* 0x0000000000027941 */ /* 0x000fea0003800000 */
.L_x_2146:
        /* <DEDUP_REMOVED lines=101> */
.L_x_2175:
[----:B---3--:R-:W-:Y:S05]  /*77e0*/  BSYNC B0 ;  /* 0x0000000000007941 */ /* 0x008fea0003800000 */
.L_x_2174:
        /* <DEDUP_REMOVED lines=17> */
.L_x_2177:
[----:B------:R-:W-:Y:S05]  /*7900*/  BSYNC B0 ;  /* 0x0000000000007941 */ /* 0x000fea0003800000 */
.L_x_2176:
        /* <DEDUP_REMOVED lines=17> */
.L_x_2179:
[----:B------:R-:W-:Y:S05]  /*7a20*/  BSYNC B0 ;  /* 0x0000000000007941 */ /* 0x000fea0003800000 */
.L_x_2178:
        /* <DEDUP_REMOVED lines=11> */
[-C--:B------:R-:W-:Y:S03]  /*7ae0*/  @P0 IADD3 R8, P1, R10, R140.reuse, RZ ;  /* 0x0000008c0a080210 */ /* 0x080fe60007f3e0ff */
[----:B------:R-:W-:Y:S01]  /*7af0*/  @!PT LDS RZ, [RZ] ;  /* 0x00000000fffff984 */ /* 0x000fe20000000800 */
[----:B------:R-:W-:Y:S01]  /*7b00*/  @!PT LDS RZ, [RZ] ;  /* 0x00000000fffff984 */ /* 0x000fe20000000800 */
[----:B------:R-:W-:Y:S01]  /*7b10*/  @!PT LDS RZ, [RZ] ;  /* 0x00000000fffff984 */ /* 0x000fe20000000800 */
[----:B------:R1:W-:Y:S01]  /*7b20*/  @P0 LDGSTS.E.BYPASS.LTC128B.128 [R213+0x2900], [R10.64], !P6 ;  /* 0x029000000ad50fae */ /* 0x0003e2000f101d48 */
[-C--:B------:R-:W-:Y:S02]  /*7b30*/  @P0 IADD3.X R9, R11, R131.reuse, RZ, P1, !PT ;  /* 0x000000830b090210 */ /* 0x080fe40000ffe4ff */
        /* <DEDUP_REMOVED lines=14> */
.L_x_2145:
        /* <DEDUP_REMOVED lines=32> */
.L_x_2182:
[----:B------:R-:W-:Y:S05]  /*7e20*/  BSYNC B0 ;  /* 0x0000000000007941 */ /* 0x000fea0003800000 */
.L_x_2181:
        /* <DEDUP_REMOVED lines=37> */
[----:B------:R2:W-:Y:S01]  /*8080*/  STL [R1+0x4], R3 ;  /* 0x0000040301007387 */ /* 0x0005e20000100800 */
[----:B------:R-:W-:-:S03]  /*8090*/  PRMT R0, RZ, 0x7610, R0 ;  /* 0x00007610ff007816 */ /* 0x000fc60000000000 */
[----:B------:R-:W-:-:S04]  /*80a0*/  IMNMX R229, R139, R2, PT ;  /* 0x000000028be57217 */ /* 0x000fc80003800200 */
[----:B------:R-:W-:-:S13]  /*80b0*/  ISETP.GT.AND P0, PT, R229, R3, PT ;  /* 0x00000003e500720c */ /* 0x000fda0003f04270 */
[----:B------:R-:W-:Y:S05]  /*80c0*/  @!P0 BRA `(.L_x_2183) ;  /* 0x0000b39000008947 */ /* 0x000fea0003800000 */
[----:B--2---:R-:W2:Y:S04]  /*80d0*/  LDL R3, [R1+0x50] ;  /* 0x0000500001037983 */ /* 0x004ea80000100800 */
[----:B-1----:R-:W3:Y:S04]  /*80e0*/  LDL R4, [R1+0x54] ;  /* 0x0000540001047983 */ /* 0x002ee80000100800 */
[----:B------:R-:W4:Y:S04]  /*80f0*/  LDL R6, [R1] ;  /* 0x0000000001067983 */ /* 0x000f280000100800 */
[----:B------:R-:W4:Y:S04]  /*8100*/  LDL R10, [R1+0x34] ;  /* 0x00003400010a7983 */ /* 0x000f280000100800 */
[----:B------:R-:W4:Y:S04]  /*8110*/  LDL R7, [R1+0x38] ;  /* 0x0000380001077983 */ /* 0x000f280000100800 */
[----:B------:R-:W4:Y:S04]  /*8120*/  LDL R5, [R1+0x80] ;  /* 0x0000800001057983 */ /* 0x000f280000100800 */
[----:B------:R-:W4:Y:S01]  /*8130*/  LDL R9, [R1+0x58] ;  /* 0x0000580001097983 */ /* 0x000f220000100800 */
[----:B------:R-:W-:-:S04]  /*8140*/  ISETP.NE.U32.AND P0, PT, RZ, c[0x0][0x340], PT ;  /* 0x0000d000ff007a0c */ /* 0x000fc80003f05070 */
[----:B------:R-:W-:Y:S02]  /*8150*/  ISETP.NE.AND.EX P3, PT, RZ, c[0x0][0x344], PT, P0 ;  /* 0x0000d100ff007a0c */ /* 0x000fe40003f65300 */
[----:B------:R-:W-:-:S05]  /*8160*/  SHF.R.S32.HI R0, RZ, 0x1f, R143 ;  /* 0x0000001fff007819 */ /* 0x000fca000001148f */
[----:B------:R-:W-:-:S06]  /*8170*/  IMAD R0, R0, c[0x0][0x178], RZ ;  /* 0x00005e0000007a24 */ /* 0x000fcc00078e02ff */
[----:B--2---:R-:W-:-:S04]  /*8180*/  @P3 IADD3 R2, P0, R3, c[0x0][0x340], RZ ;  /* 0x0000d00003023a10 */ /* 0x004fc80007f1e0ff */
[----:B---3--:R-:W-:-:S05]  /*8190*/  @P3 IADD3.X R3, R4, c[0x0][0x344], RZ, P0, !PT ;  /* 0x0000d10004033a10 */ /* 0x008fca00007fe4ff */
[----:B------:R1:W5:Y:S01]  /*81a0*/  @P3 LDG.E R8, [R2.64] ;  /* 0x0000000802083981 */ /* 0x000362000c1e1900 */
[----:B------:R-:W-:-:S05]  /*81b0*/  IMAD.MOV.U32 R4, RZ, RZ, c[0x0][0x2c4] ;  /* 0x0000b100ff047624 */ /* 0x000fca00078e00ff */
[----:B------:R-:W-:Y:S01]  /*81c0*/  ISETP.NE.AND P1, PT, R4, 0x1, PT ;  /* 0x000000010400780c */ /* 0x000fe20003f25270 */
[----:B------:R-:W-:Y:S01]  /*81d0*/  IMAD R0, R143, c[0x0][0x17c], R0 ;  /* 0x00005f008f007a24 */ /* 0x000fe200078e0200 */
        /* <DEDUP_REMOVED lines=41> */
.L_x_2324:
[----:B------:R-:W-:Y:S05]  /*8470*/  BRA.DIV ~URZ, `(.L_x_2185) ;  /* 0x0000f1127f007947 */ /* 0x000fea000b800000 */
[----:B------:R3:W4:Y:S02]  /*8480*/  SHFL.IDX PT, R2, R6, RZ, 0x181f ;  /* 0x00181fff06027589 */ /* 0x00072400000e0000 */
.L_x_2325:
        /* <DEDUP_REMOVED lines=10> */
.L_x_2187:
[----:B------:R-:W-:Y:S05]  /*8530*/  BSYNC B0 ;  /* 0x0000000000007941 */ /* 0x000fea0003800000 */
.L_x_2186:
[----:B------:R-:W-:Y:S05]  /*8540*/  BRA.DIV ~URZ, `(.L_x_2188) ;  /* 0x0000f0b27f007947 */ /* 0x000fea000b800000 */
[----:B--2---:R2:W1:Y:S04]  /*8550*/  SHFL.IDX PT, R7, R5, 0x1, 0x181f ;  /* 0x00381f0005077f89 */ /* 0x00446800000e0000 */
[----:B----4-:R2:W4:Y:S02]  /*8560*/  SHFL.IDX PT, R2, R6, 0x1, 0x181f ;  /* 0x00381f0006027f89 */ /* 0x01052400000e0000 */
.L_x_2326:
        /* <DEDUP_REMOVED lines=10> */
.L_x_2190:
[----:B------:R-:W-:Y:S05]  /*8610*/  BSYNC B0 ;  /* 0x0000000000007941 */ /* 0x000fea0003800000 */
.L_x_2189:
[----:B------:R-:W-:Y:S05]  /*8620*/  BRA.DIV ~URZ, `(.L_x_2191) ;  /* 0x0000f0a27f007947 */ /* 0x000fea000b800000 */
[----:B-1----:R1:W2:Y:S02]  /*8630*/  SHFL.IDX PT, R7, R5, 0x2, 0x181f ;  /* 0x00581f0005077f89 */ /* 0x0022a400000e0000 */
.L_x_2327:
[----:B------:R-:W-:Y:S05]  /*8640*/  BRA.DIV ~URZ, `(.L_x_2192) ;  /* 0x0000f0f27f007947 */ /* 0x000fea000b800000 */
[----:B----4-:R4:W1:Y:S02]  /*8650*/  SHFL.IDX PT, R2, R6, 0x2, 0x181f ;  /* 0x00581f0006027f89 */ /* 0x01086400000e0000 */
.L_x_2328:
        /* <DEDUP_REMOVED lines=10> */
.L_x_2194:
[----:B------:R-:W-:Y:S05]  /*8700*/  BSYNC B0 ;  /* 0x0000000000007941 */ /* 0x000fea0003800000 */
.L_x_2193:
[----:B------:R-:W-:Y:S05]  /*8710*/  BRA.DIV ~URZ, `(.L_x_2195) ;  /* 0x0000f0927f007947 */ /* 0x000fea000b800000 */
[----:B--2---:R2:W3:Y:S04]  /*8720*/  SHFL.IDX PT, R7, R5, 0x3, 0x181f ;  /* 0x00781f0005077f89 */ /* 0x0044e800000e0000 */
[----:B-1----:R2:W1:Y:S02]  /*8730*/  SHFL.IDX PT, R2, R6, 0x3, 0x181f ;  /* 0x00781f0006027f89 */ /* 0x00246400000e0000 */
.L_x_2329:
        /* <DEDUP_REMOVED lines=10> */
.L_x_2197:
[----:B------:R-:W-:Y:S05]  /*87e0*/  BSYNC B0 ;  /* 0x0000000000007941 */ /* 0x000fea0003800000 */
.L_x_2196:
[----:B------:R-:W-:Y:S05]  /*87f0*/  BRA.DIV ~URZ, `(.L_x_2198) ;  /* 0x0000f0827f007947 */ /* 0x000fea000b800000 */
[----:B---3--:R3:W2:Y:S02]  /*8800*/  SHFL.IDX PT, R7, R5, 0x4, 0x181f ;  /* 0x00981f0005077f89 */ /* 0x0086a400000e0000 */
.L_x_2330:
[----:B------:R-:W-:Y:S05]  /*8810*/  BRA.DIV ~URZ, `(.L_x_2199) ;  /* 0x0000f0d27f007947 */ /* 0x000fea000b800000 */
[----:B-1----:R1:W3:Y:S02]  /*8820*/  SHFL.IDX PT, R2, R6, 0x4, 0x181f ;  /* 0x00981f0006027f89 */ /* 0x0022e400000e0000 */
.L_x_2331:
        /* <DEDUP_REMOVED lines=10> */
.L_x_2201:
[----:B------:R-:W-:Y:S05]  /*88d0*/  BSYNC B0 ;  /* 0x0000000000007941 */ /* 0x000fea0003800000 */
.L_x_2200:
[----:B------:R-:W-:Y:S05]  /*88e0*/  BRA.DIV ~URZ, `(.L_x_2202) ;  /* 0x0000f0727f007947 */ /* 0x000fea000b800000 */
[----:B--2---:R2:W1:Y:S04]  /*88f0*/  SHFL.IDX PT, R7, R5, 0x5, 0x181f ;  /* 0x00b81f0005077f89 */ /* 0x00446800000e0000 */
[----:B---3--:R2:W3:Y:S02]  /*8900*/  SHFL.IDX PT, R2, R6, 0x5, 0x181f ;  /* 0x00b81f0006027f89 */ /* 0x0084e400000e0000 */
.L_x_2332:
        /* <DEDUP_REMOVED lines=10> */
.L_x_2204:
[----:B------:R-:W-:Y:S05]  /*89b0*/  BSYNC B0 ;  /* 0x0000000000007941 */ /* 0x000fea0003800000 */
.L_x_2203:
[----:B------:R-:W-:Y:S05]  /*89c0*/  BRA.DIV ~URZ, `(.L_x_2205) ;  /* 0x0000f0627f007947 */ /* 0x000fea000b800000 */
[----:B-1----:R1:W2:Y:S02]  /*89d0*/  SHFL.IDX PT, R7, R5, 0x6, 0x181f ;  /* 0x00d81f0005077f89 */ /* 0x0022a400000e0000 */
.L_x_2333:
[----:B------:R-:W-:Y:S05]  /*89e0*/  BRA.DIV ~URZ, `(.L_x_2206) ;  /* 0x0000f0b27f007947 */ /* 0x000fea000b800000 */
[----:B---3--:R3:W1:Y:S02]  /*89f0*/  SHFL.IDX PT, R2, R6, 0x6, 0x181f ;  /* 0x00d81f0006027f89 */ /* 0x00866400000e0000 */
.L_x_2334:
        /* <DEDUP_REMOVED lines=10> */
.L_x_2208:
[----:B------:R-:W-:Y:S05]  /*8aa0*/  BSYNC B0 ;  /* 0x0000000000007941 */ /* 0x000fea0003800000 */
.L_x_2207:
[----:B------:R-:W-:Y:S05]  /*8ab0*/  BRA.DIV ~URZ, `(.L_x_2209) ;  /* 0x0000f0527f007947 */ /* 0x000fea000b800000 */
[----:B-12---:R-:W1:Y:S04]  /*8ac0*/  SHFL.IDX PT, R5, R5, 0x7, 0x181f ;  /* 0x00f81f0005057f89 */ /* 0x006e6800000e0000 */
[----:B------:R2:W3:Y:S02]  /*8ad0*/  SHFL.IDX PT, R3, R6, 0x7, 0x181f ;  /* 0x00f81f0006037f89 */ /* 0x0004e400000e0000 */
.L_x_2335:
        /* <DEDUP_REMOVED lines=17> */
[----:B------:R-:W3:Y:S04]  /*8bf0*/  LDL R183, [R1] ;  /* 0x0000000001b77983 */ /* 0x000ee80000100800 */
[----:B------:R-:W5:Y:S01]  /*8c00*/  LDL R186, [R1+0x2c] ;  /* 0x00002c0001ba7983 */ /* 0x000f620000100800 */
[----:B------:R-:W-:Y:S02]  /*8c10*/  IMAD.MOV.U32 R90, RZ, RZ, 0x50 ;  /* 0x00000050ff5a7424 */ /* 0x000fe400078e00ff */
[----:B------:R-:W-:Y:S02]  /*8c20*/  IMAD.MOV.U32 R96, RZ, RZ, c[0x0][0x2b8] ;  /* 0x0000ae00ff607624 */ /* 0x000fe400078e00ff */
[----:B------:R-:W-:Y:S01]  /*8c30*/  IMAD R90, R229, R90, -0x50 ;  /* 0xffffffb0e55a7424 */ /* 0x000fe200078e025a */
[----:B------:R-:W-:Y:S02]  /*8c40*/  BAR.SYNC.DEFER_BLOCKING 0x0 ;  /* 0x0000000000007b1d */ /* 0x000fe40000010000 */
[----:B------:R-:W-:Y:S01]  /*8c50*/  ISETP.NE.AND P1, PT, R96, 0x1, PT ;  /* 0x000000016000780c */ /* 0x000fe20003f25270 */
[----:B------:R-:W-:-:S02]  /*8c60*/  IMAD.MOV.U32 R214, RZ, RZ, RZ ;  /* 0x000000ffffd67224 */ /* 0x000fc400078e00ff */
        /* <DEDUP_REMOVED lines=22> */
[----:B---3--:R-:W-:-:S04]  /*8dd0*/  SHF.R.S32.HI R9, RZ, 0x1f, R7 ;  /* 0x0000001fff097819 */ /* 0x008fc80000011407 */
[----:B------:R-:W-:Y:S01]  /*8de0*/  LEA.HI R9, R9, R7, RZ, 0x3 ;  /* 0x0000000709097211 */ /* 0x000fe200078f18ff */
[----:B------:R-:W-:-:S03]  /*8df0*/  IMAD R94, R95, -0x50, R138 ;  /* 0xffffffb05f5e7824 */ /* 0x000fc600078e028a */
[----:B------:R-:W-:-:S05]  /*8e00*/  SHF.R.S32.HI R9, RZ, 0x3, R9 ;  /* 0x00000003ff097819 */ /* 0x000fca0000011409 */
[----:B------:R-:W-:-:S05]  /*8e10*/  IMAD.IADD R84, R94, 0x1, -R9 ;  /* 0x000000015e547824 */ /* 0x000fca00078e0a09 */
[C---:B------:R-:W-:Y:S02]  /*8e20*/  ISETP.GE.AND P1, PT, R84.reuse, 0x1, PT ;  /* 0x000000015400780c */ /* 0x040fe40003f26270 */
[----:B------:R-:W-:-:S11]  /*8e30*/  ISETP.GE.AND P4, PT, R84, 0x21, PT ;  /* 0x000000215400780c */ /* 0x000fd60003f86270 */
[----:B------:R-:W-:Y:S01]  /*8e40*/  @P1 ISETP.GE.AND P5, PT, R244, c[0x0][0x1d4], PT ;  /* 0x00007500f4001a0c */ /* 0x000fe20003fa6270 */
[----:B------:R-:W-:Y:S04]  /*8e50*/  STL.64 [R1+0x18], R180 ;  /* 0x000018b401007387 */ /* 0x000fe80000100a00 */
[----:B------:R-:W-:Y:S01]  /*8e60*/  STL [R1+0x14], R97 ;  /* 0x0000146101007387 */ /* 0x000fe20000100800 */
[----:B------:R-:W-:Y:S01]  /*8e70*/  BSSY B0, `(.L_x_2210) ;  /* 0x000002a000007945 */ /* 0x000fe20003800000 */
        /* <DEDUP_REMOVED lines=9> */
[----:B------:R-:W2:Y:S04]  /*8f10*/  SHFL.IDX PT, R4, R2, 0x1, 0x181f ;  /* 0x00381f0002047f89 */ /* 0x000ea800000e0000 */
[----:B------:R-:W3:Y:S04]  /*8f20*/  SHFL.IDX PT, R7, R8, RZ, 0x181f ;  /* 0x00181fff08077589 */ /* 0x000ee800000e0000 */
[----:B------:R-:W4:Y:S01]  /*8f30*/  SHFL.IDX PT, R5, R8, 0x1, 0x181f ;  /* 0x00381f0008057f89 */ /* 0x000f2200000e0000 */
[----:B------:R-:W-:-:S03]  /*8f40*/  ISETP.GE.AND P0, PT, R84, 0x11, PT ;  /* 0x000000115400780c */ /* 0x000fc60003f06270 */
[----:B------:R-:W5:Y:S04]  /*8f50*/  SHFL.IDX PT, R9, R2, 0x2, 0x181f ;  /* 0x00581f0002097f89 */ /* 0x000f6800000e0000 */
[----:B------:R-:W-:Y:S01]  /*8f60*/  SHFL.IDX PT, R10, R2, 0x3, 0x181f ;  /* 0x00781f00020a7f89 */ /* 0x000fe200000e0000 */
[----:B-1----:R-:W-:-:S03]  /*8f70*/  @P1 LEA R6, P2, R244, R3, 0x1 ;  /* 0x00000003f4061211 */ /* 0x002fc600078408ff */
[----:B------:R-:W1:Y:S02]  /*8f80*/  SHFL.IDX PT, R11, R8, 0x2, 0x181f ;  /* 0x00581f00080b7f89 */ /* 0x000e6400000e0000 */
[C---:B--2---:R-:W-:Y:S02]  /*8f90*/  @P0 LEA R4, P3, R244.reuse, R4, 0x1 ;  /* 0x00000004f4040211 */ /* 0x044fe400078608ff */
[----:B------:R-:W2:Y:S01]  /*8fa0*/  SHFL.IDX PT, R3, R8, 0x3, 0x181f ;  /* 0x00781f0008037f89 */ /* 0x000ea200000e0000 */
[C-C-:B---3--:R-:W-:Y:S02]  /*8fb0*/  @P1 LEA.HI.X R7, R244.reuse, R7, R245.reuse, 0x1, P2 ;  /* 0x00000007f4071211 */ /* 0x148fe400010f0cf5 */
[C---:B------:R-:W-:Y:S02]  /*8fc0*/  @P0 ISETP.GE.AND P2, PT, R244.reuse, c[0x0][0x1d4], PT ;  /* 0x00007500f4000a0c */ /* 0x040fe40003f46270 */
[----:B----4-:R-:W-:Y:S01]  /*8fd0*/  @P0 LEA.HI.X R5, R244, R5, R245, 0x1, P3 ;  /* 0x00000005f4050211 */ /* 0x010fe200018f0cf5 */
[----:B------:R5:W-:Y:S01]  /*8fe0*/  @P1 LDGSTS.E.BYPASS.LTC128B.128 [R213+0x2900], [R6.64], !P5 ;  /* 0x0290000006d51fae */ /* 0x000be2000e901d48 */
[----:B------:R-:W-:-:S02]  /*8ff0*/  ISETP.GE.AND P3, PT, R84, 0x31, PT ;  /* 0x000000315400780c */ /* 0x000fc40003f66270 */
[----:B------:R-:W-:-:S07]  /*9000*/  @P4 ISETP.GE.AND P5, PT, R244, c[0x0][0x1d4], PT ;  /* 0x00007500f4004a0c */ /* 0x000fce0003fa6270 */
[----:B------:R3:W-:Y:S04]  /*9010*/  @P0 LDGSTS.E.BYPASS.LTC128B.128 [R213+0x3100], [R4.64], !P2 ;  /* 0x0310000004d50fae */ /* 0x0007e8000d101d48 */
[C---:B------:R-:W-:Y:S02]  /*9020*/  @P3 ISETP.GE.AND P0, PT, R244.reuse, c[0x0][0x1d4], PT ;  /* 0x00007500f4003a0c */ /* 0x040fe40003f06270 */
[----:B-----5:R-:W-:-:S04]  /*9030*/  @P4 LEA R6, P2, R244, R9, 0x1 ;  /* 0x00000009f4064211 */ /* 0x020fc800078408ff */
[----:B-1----:R-:W-:-:S05]  /*9040*/  @P4 LEA.HI.X R7, R244, R11, R245, 0x1, P2 ;  /* 0x0000000bf4074211 */ /* 0x002fca00010f0cf5 */
[----:B------:R1:W-:Y:S01]  /*9050*/  @P4 LDGSTS.E.BYPASS.LTC128B.128 [R213+0x3900], [R6.64], !P5 ;  /* 0x0390000006d54fae */ /* 0x0003e2000e901d48 */
[----:B---3--:R-:W-:-:S04]  /*9060*/  @P3 LEA R4, P1, R244, R10, 0x1 ;  /* 0x0000000af4043211 */ /* 0x008fc800078208ff */
[----:B--2---:R-:W-:-:S05]  /*9070*/  @P3 LEA.HI.X R5, R244, R3, R245, 0x1, P1 ;  /* 0x00000003f4053211 */ /* 0x004fca00008f0cf5 */
[----:B------:R1:W-:Y:S01]  /*9080*/  @P3 LDGSTS.E.BYPASS.LTC128B.128 [R213+0x4100], [R4.64], !P0 ;  /* 0x0410000004d53fae */ /* 0x0003e2000c101d48 */
[----:B------:R-:W-:-:S03]  /*9090*/  ISETP.GE.AND P0, PT, R84, 0x41, PT ;  /* 0x000000415400780c */ /* 0x000fc60003f06270 */
[----:B------:R-:W2:Y:S04]  /*90a0*/  SHFL.IDX PT, R2, R2, 0x4, 0x181f ;  /* 0x00981f0002027f89 */ /* 0x000ea800000e0000 */
[----:B------:R1:W3:Y:S06]  /*90b0*/  SHFL.IDX PT, R3, R8, 0x4, 0x181f ;  /* 0x00981f0008037f89 */ /* 0x0002ec00000e0000 */
[----:B------:R-:W-:Y:S05]  /*90c0*/  @!P0 BRA `(.L_x_2211) ;  /* 0x0000004000008947 */ /* 0x000fea0003800000 */
[C---:B------:R-:W-:Y:S02]  /*90d0*/  ISETP.GE.AND P0, PT, R244.reuse, c[0x0][0x1d4], PT ;  /* 0x00007500f4007a0c */ /* 0x040fe40003f06270 */
[----:B--2---:R-:W-:-:S04]  /*90e0*/  LEA R2, P1, R244, R2, 0x1 ;  /* 0x00000002f4027211 */ /* 0x004fc800078208ff */
[----:B---3--:R-:W-:-:S07]  /*90f0*/  LEA.HI.X R3, R244, R3, R245, 0x1, P1 ;  /* 0x00000003f4037211 */ /* 0x008fce00008f0cf5 */
[----:B------:R2:W-:Y:S02]  /*9100*/  LDGSTS.E.BYPASS.LTC128B.128 [R213+0x4900], [R2.64], !P0 ;  /* 0x0490000002d57fae */ /* 0x0005e4000c101d48 */
.L_x_2211:
[----:B------:R-:W-:Y:S05]  /*9110*/  BSYNC B0 ;  /* 0x0000000000007941 */ /* 0x000fea0003800000 */
.L_x_2210:
[----:B------:R-:W-:Y:S01]  /*9120*/  ISETP.LT.AND P0, PT, RZ, c[0x0][0x27c], PT ;  /* 0x00009f00ff007a0c */ /* 0x000fe20003f01270 */
[----:B------:R-:W0:-:S12]  /*9130*/  LDGDEPBAR ;  /* 0x00000000000079af */ /* 0x000e180000000000 */
[----:B------:R-:W-:Y:S05]  /*9140*/  @P0 BRA `(.L_x_2212) ;  /* 0x0000002000000947 */ /* 0x000fea0003800000 */
[----:B------:R-:W-:-:S04]  /*9150*/  DEPBAR.LE SB0, 0x1 ;  /* 0x000080400000791a */ /* 0x000fc80000000000 */
[----:B------:R-:W-:Y:S05]  /*9160*/  BRA `(.L_x_2213) ;  /* 0x0000352000007947 */ /* 0x000fea0003800000 */
.L_x_2212:
[----:B------:R-:W4:Y:S01]  /*9170*/  LDL R26, [R1+0x34] ;  /* 0x00003400011a7983 */ /* 0x000f220000100800 */
[----:B--2---:R-:W-:Y:S01]  /*9180*/  SHF.R.S32.HI R2, RZ, 0x1f, R130 ;  /* 0x0000001fff027819 */ /* 0x004fe20000011482 */
[----:B------:R-:W-:Y:S01]  /*9190*/  ULDC.U8 UR4, c[0x0][0x298] ;  /* 0x0000a60000047ab9 */ /* 0x000fe20000000000 */
[----:B-1----:R-:W-:Y:S01]  /*91a0*/  IMAD.WIDE.U32 R4, R130, c[0x0][0x290], RZ ;  /* 0x0000a40082047a25 */ /* 0x002fe200078e00ff */
[----:B------:R-:W-:Y:S01]  /*91b0*/  ISETP.NE.AND P2, PT, RZ, UR4, PT ;  /* 0x00000004ff007c0c */ /* 0x000fe2000bf45270 */
[----:B------:R-:W-:Y:S02]  /*91c0*/  BSSY B2, `(.L_x_2213) ;  /* 0x000034c000027945 */ /* 0x000fe40003800000 */
[C---:B------:R-:W-:Y:S02]  /*91d0*/  IMAD R7, R2.reuse, c[0x0][0x280], RZ ;  /* 0x0000a00002077a24 */ /* 0x040fe400078e02ff */
[----:B------:R-:W-:Y:S02]  /*91e0*/  IMAD R6, R2, c[0x0][0x290], RZ ;  /* 0x0000a40002067a24 */ /* 0x000fe400078e02ff */
[----:B---3--:R-:W-:-:S04]  /*91f0*/  IMAD.WIDE.U32 R2, R130, c[0x0][0x280], RZ ;  /* 0x0000a00082027a25 */ /* 0x008fc800078e00ff */
        /* <DEDUP_REMOVED lines=8> */
[----:B----4-:R-:W-:Y:S01]  /*9280*/  LEA R4, R26, R98, 0x7 ;  /* 0x000000621a047211 */ /* 0x010fe200078e38ff */
        /* <DEDUP_REMOVED lines=28> */
.L_x_2216:
[----:B-12-4-:R-:W-:Y:S05]  /*9450*/  BSYNC B0 ;  /* 0x0000000000007941 */ /* 0x016fea0003800000 */
.L_x_2215:
        /* <DEDUP_REMOVED lines=72> */
.L_x_2220:
[----:B------:R-:W-:Y:S05]  /*98e0*/  BSYNC B0 ;  /* 0x0000000000007941 */ /* 0x000fea0003800000 */
.L_x_2219:
        /* <DEDUP_REMOVED lines=40> */
.L_x_2218:
[----:B------:R-:W-:Y:S05]  /*9b70*/  BSYNC B1 ;  /* 0x0000000000017941 */ /* 0x000fea0003800000 */
.L_x_2217:
        /* <DEDUP_REMOVED lines=45> */
.L_x_2224:
[----:B------:R-:W-:Y:S05]  /*9e50*/  BSYNC B0 ;  /* 0x0000000000007941 */ /* 0x000fea0003800000 */
.L_x_2223:
        /* <DEDUP_REMOVED lines=40> */
.L_x_2222:
[----:B------:R-:W-:Y:S05]  /*a0e0*/  BSYNC B1 ;  /* 0x0000000000017941 */ /* 0x000fea0003800000 */
.L_x_2221:
        /* <DEDUP_REMOVED lines=45> */
.L_x_2228:
[----:B------:R-:W-:Y:S05]  /*a3c0*/  BSYNC B0 ;  /* 0x0000000000007941 */ /* 0x000fea0003800000 */
.L_x_2227:
        /* <DEDUP_REMOVED lines=40> */
.L_x_2226:
[----:B------:R-:W-:Y:S05]  /*a650*/  BSYNC B1 ;  /* 0x0000000000017941 */ /* 0x000fea0003800000 */
.L_x_2225:
        /* <DEDUP_REMOVED lines=44> */
.L_x_2231:
[----:B------:R-:W-:Y:S05]  /*a920*/  BSYNC B0 ;  /* 0x0000000000007941 */ /* 0x000fea0003800000 */
.L_x_2230:
        /* <DEDUP_REMOVED lines=41> */
.L_x_2214:
        /* <DEDUP_REMOVED lines=22> */
.L_x_2233:
[----:B-123--:R-:W-:Y:S05]  /*ad20*/  BSYNC B0 ;  /* 0x0000000000007941 */ /* 0x00efea0003800000 */
.L_x_2232:
        /* <DEDUP_REMOVED lines=121> */
.L_x_2235:
[----:B------:R-:W-:Y:S05]  /*b4c0*/  BSYNC B0 ;  /* 0x0000000000007941 */ /* 0x000fea0003800000 */
.L_x_2234:
        /* <DEDUP_REMOVED lines=94> */
.L_x_2237:
[----:B------:R-:W-:Y:S05]  /*bab0*/  BSYNC B0 ;  /* 0x0000000000007941 */ /* 0x000fea0003800000 */
.L_x_2236:
        /* <DEDUP_REMOVED lines=94> */
.L_x_2239:
[----:B------:R-:W-:Y:S05]  /*c0a0*/  BSYNC B0 ;  /* 0x0000000000007941 */ /* 0x000fea0003800000 */
.L_x_2238:
        /* <DEDUP_REMOVED lines=93> */
.L_x_2229:
[----:B------:R-:W-:Y:S05]  /*c680*/  BSYNC B2 ;  /* 0x0000000000027941 */ /* 0x000fea0003800000 */
.L_x_2213:
[----:B------:R-:W-:Y:S01]  /*c690*/  IMAD.WIDE.U32 R146, R85, c[0x0][0x210], RZ ;  /* 0x0000840055927a25 */ /* 0x000fe200078e00ff */
[----:B------:R-:W-:-:S04]  /*c6a0*/  DEPBAR.LE SB0, 0x0 ;  /* 0x000080000000791a */ /* 0x000fc80000000000 */
[----:B------:R-:W-:Y:S01]  /*c6b0*/  IMAD R144, R85, c[0x0][0x214], R147 ;  /* 0x0000850055907a24 */ /* 0x000fe200078e0293 */
[----:B------:R-:W-:Y:S01]  /*c6c0*/  STL.64 [R1+0x8], R146 ;  /* 0x0000089201007387 */ /* 0x000fe20000100a00 */
[----:B------:R-:W-:Y:S02]  /*c6d0*/  IMAD R0, R88, c[0x0][0x208], RZ ;  /* 0x0000820058007a24 */ /* 0x000fe400078e02ff */
[C---:B--23--:R-:W-:Y:S01]  /*c6e0*/  IMAD.WIDE.U32 R2, R224.reuse, c[0x0][0x208], RZ ;  /* 0x00008200e0027a25 */ /* 0x04cfe200078e00ff */
[----:B------:R-:W-:Y:S03]  /*c6f0*/  STL [R1+0x10], R144 ;  /* 0x0000109001007387 */ /* 0x000fe60000100800 */
[----:B------:R-:W-:Y:S01]  /*c700*/  IMAD R0, R224, c[0x0][0x20c], R0 ;  /* 0x00008300e0007a24 */ /* 0x000fe200078e0200 */
[----:B------:R-:W2:Y:S03]  /*c710*/  LDL R85, [R1+0x4] ;  /* 0x0000040001557983 */ /* 0x000ea60000100800 */
[----:B------:R-:W-:Y:S01]  /*c720*/  IMAD.IADD R3, R3, 0x1, R0 ;  /* 0x0000000103037824 */ /* 0x000fe200078e0200 */
[----:B------:R-:W-:Y:S01]  /*c730*/  BAR.SYNC.DEFER_BLOCKING 0x0 ;  /* 0x0000000000007b1d */ /* 0x000fe20000010000 */
[----:B------:R-:W-:-:S02]  /*c740*/  IMAD R0, R89, c[0x0][0x218], RZ ;  /* 0x0000860059007a24 */ /* 0x000fc400078e02ff */
[----:B------:R-:W-:-:S04]  /*c750*/  IMAD.WIDE.U32 R2, R214, c[0x0][0x218], R2 ;  /* 0x00008600d6027a25 */ /* 0x000fc800078e0002 */
[----:B------:R-:W-:Y:S01]  /*c760*/  IMAD R0, R214, c[0x0][0x21c], R0 ;  /* 0x00008700d6007a24 */ /* 0x000fe200078e0200 */
[----:B------:R-:W-:-:S04]  /*c770*/  IADD3 R2, P0, R2, R146, RZ ;  /* 0x0000009202027210 */ /* 0x000fc80007f1e0ff */
[----:B------:R-:W-:Y:S01]  /*c780*/  IADD3.X R3, R144, R3, R0, P0, !PT ;  /* 0x0000000390037210 */ /* 0x000fe200007fe400 */
[----:B-1----:R-:W-:Y:S04]  /*c790*/  LDSM.16.M88.4 R4, [R203+0x2000] ;  /* 0x00200000cb04783b */ /* 0x002fe80000000200 */
[----:B------:R-:W1:Y:S04]  /*c7a0*/  LDSM.16.M88.4 R32, [R196] ;  /* 0x00000000c420783b */ /* 0x000e680000000200 */
[----:B------:R-:W3:Y:S04]  /*c7b0*/  LDSM.16.M88.4 R28, [R196+0x800] ;  /* 0x00080000c41c783b */ /* 0x000ee80000000200 */
[----:B------:R-:W4:Y:S04]  /*c7c0*/  LDSM.16.M88.4 R24, [R196+0x1000] ;  /* 0x00100000c418783b */ /* 0x000f280000000200 */
[----:B------:R-:W5:Y:S04]  /*c7d0*/  LDSM.16.M88.4 R20, [R196+0x1800] ;  /* 0x00180000c414783b */ /* 0x000f680000000200 */
[----:B------:R-:W4:Y:S04]  /*c7e0*/  LDSM.16.M88.4 R16, [R196+0x2000] ;  /* 0x00200000c410783b */ /* 0x000f280000000200 */
[----:B------:R-:W5:Y:S04]  /*c7f0*/  LDSM.16.M88.4 R8, [R203] ;  /* 0x00000000cb08783b */ /* 0x000f680000000200 */
[----:B------:R-:W-:Y:S04]  /*c800*/  LDSM.16.M88.4 R12, [R206+0x2000] ;  /* 0x00200000ce0c783b */ /* 0x000fe80000000200 */
[----:B------:R-:W5:Y:S04]  /*c810*/  LDSM.16.M88.4 R104, [R208] ;  /* 0x00000000d068783b */ /* 0x000f680000000200 */
[----:B------:R-:W5:Y:S04]  /*c820*/  LDSM.16.M88.4 R68, [R209] ;  /* 0x00000000d144783b */ /* 0x000f680000000200 */
[----:B------:R-:W5:Y:S04]  /*c830*/  LDSM.16.M88.4 R56, [R207] ;  /* 0x00000000cf38783b */ /* 0x000f680000000200 */
[----:B------:R-:W5:Y:S01]  /*c840*/  LDSM.16.M88.4 R60, [R211] ;  /* 0x00000000d33c783b */ /* 0x000f620000000200 */
[C---:B-1----:R-:W-:Y:S03]  /*c850*/  HMMA.16816.F32.BF16 R48, R4.reuse, R32, RZ ;  /* 0x000000200430723c */ /* 0x042fe600000418ff */
[----:B------:R-:W1:Y:S05]  /*c860*/  LDSM.16.M88.4 R64, [R210] ;  /* 0x00000000d240783b */ /* 0x000e6a0000000200 */
[C---:B---3--:R-:W-:Y:S08]  /*c870*/  HMMA.16816.F32.BF16 R44, R4.reuse, R28, RZ ;  /* 0x0000001c042c723c */ /* 0x048ff000000418ff */
[C---:B----4-:R-:W-:Y:S08]  /*c880*/  HMMA.16816.F32.BF16 R40, R4.reuse, R24, RZ ;  /* 0x000000180428723c */ /* 0x050ff000000418ff */
[C---:B-----5:R-:W-:Y:S08]  /*c890*/  HMMA.16816.F32.BF16 R36, R4.reuse, R20, RZ ;  /* 0x000000140424723c */ /* 0x060ff000000418ff */
[C---:B------:R-:W-:Y:S08]  /*c8a0*/  HMMA.16816.F32.BF16 R52, R4.reuse, R16, RZ ;  /* 0x000000100434723c */ /* 0x040ff000000418ff */
[C---:B------:R-:W-:Y:S08]  /*c8b0*/  HMMA.16816.F32.BF16 R72, R4.reuse, R34, RZ ;  /* 0x000000220448723c */ /* 0x040ff000000418ff */
[C---:B------:R-:W-:Y:S08]  /*c8c0*/  HMMA.16816.F32.BF16 R76, R4.reuse, R30, RZ ;  /* 0x0000001e044c723c */ /* 0x040ff000000418ff */
[C---:B------:R-:W-:Y:S08]  /*c8d0*/  HMMA.16816.F32.BF16 R80, R4.reuse, R26, RZ ;  /* 0x0000001a0450723c */ /* 0x040ff000000418ff */
[C---:B------:R-:W-:Y:S08]  /*c8e0*/  HMMA.16816.F32.BF16 R100, R4.reuse, R22, RZ ;  /* 0x000000160464723c */ /* 0x040ff000000418ff */
[----:B------:R-:W-:Y:S01]  /*c8f0*/  HMMA.16816.F32.BF16 R4, R4, R18, RZ ;  /* 0x000000120404723c */ /* 0x000fe200000418ff */
[----:B------:R-:W-:-:S04]  /*c900*/  LEA R0, P0, R2, c[0x0][0x1f8], 0x1 ;  /* 0x00007e0002007a11 */ /* 0x000fc800078008ff */
[----:B------:R-:W-:Y:S02]  /*c910*/  LEA.HI.X R2, R2, c[0x0][0x1fc], R3, 0x1, P0 ;  /* 0x00007f0002027a11 */ /* 0x000fe400000f0c03 */
[----:B------:R-:W3:Y:S01]  /*c920*/  SHFL.IDX PT, R3, R0, RZ, 0x181f ;  /* 0x00181fff00037589 */ /* 0x000ee200000e0000 */
[C---:B------:R-:W-:Y:S08]  /*c930*/  HMMA.16816.F32.BF16 R108, R8.reuse, R32, RZ ;  /* 0x00000020086c723c */ /* 0x040ff000000418ff */
[----:B------:R-:W-:Y:S08]  /*c940*/  HMMA.16816.F32.BF16 R168, R8, R34, RZ ;  /* 0x0000002208a8723c */ /* 0x000ff000000418ff */
[C---:B------:R-:W-:Y:S01]  /*c950*/  HMMA.16816.F32.BF16 R32, R12.reuse, R106, R4 ;  /* 0x0000006a0c20723c */ /* 0x040fe20000041804 */
[----:B------:R-:W4:Y:S04]  /*c960*/  SHFL.IDX PT, R4, R0, 0x1, 0x181f ;  /* 0x00381f0000047f89 */ /* 0x000f2800000e0000 */
[----:B------:R-:W5:Y:S03]  /*c970*/  SHFL.IDX PT, R6, R0, 0x2, 0x181f ;  /* 0x00581f0000067f89 */ /* 0x000f6600000e0000 */
[C---:B------:R-:W-:Y:S01]  /*c980*/  HMMA.16816.F32.BF16 R136, R12.reuse, R68, R36 ;  /* 0x000000440c88723c */ /* 0x040fe20000041824 */
[----:B------:R-:W-:Y:S07]  /*c990*/  SHFL.IDX PT, R7, R2, 0x1, 0x181f ;  /* 0x00381f0002077f89 */ /* 0x000fee00000e0000 */
[C---:B------:R-:W-:Y:S01]  /*c9a0*/  HMMA.16816.F32.BF16 R140, R12.reuse, R56, R48 ;  /* 0x000000380c8c723c */ /* 0x040fe20000041830 */
[----:B------:R-:W-:Y:S07]  /*c9b0*/  SHFL.IDX PT, R5, R0, 0x3, 0x181f ;  /* 0x00781f0000057f89 */ /* 0x000fee00000e0000 */
[C---:B------:R-:W-:Y:S08]  /*c9c0*/  HMMA.16816.F32.BF16 R132, R12.reuse, R60, R44 ;  /* 0x0000003c0c84723c */ /* 0x040ff0000004182c */
[C---:B-1----:R-:W-:Y:S08]  /*c9d0*/  HMMA.16816.F32.BF16 R124, R12.reuse, R64, R40 ;  /* 0x000000400c7c723c */ /* 0x042ff00000041828 */
[C---:B------:R-:W-:Y:S08]  /*c9e0*/  HMMA.16816.F32.BF16 R128, R12.reuse, R104, R52 ;  /* 0x000000680c80723c */ /* 0x040ff00000041834 */
[C---:B------:R-:W-:Y:S08]  /*c9f0*/  HMMA.16816.F32.BF16 R72, R12.reuse, R58, R72 ;  /* 0x0000003a0c48723c */ /* 0x040ff00000041848 */
[C---:B------:R-:W-:Y:S08]  /*ca00*/  HMMA.16816.F32.BF16 R76, R12.reuse, R62, R76 ;  /* 0x0000003e0c4c723c */ /* 0x040ff0000004184c */
[C---:B------:R-:W-:Y:S08]  /*ca10*/  HMMA.16816.F32.BF16 R80, R12.reuse, R66, R80 ;  /* 0x000000420c50723c */ /* 0x040ff00000041850 */
[----:B------:R-:W-:Y:S01]  /*ca20*/  HMMA.16816.F32.BF16 R36, R12, R70, R100 ;  /* 0x000000460c24723c */ /* 0x000fe20000041864 */
[----:B------:R-:W1:Y:S07]  /*ca30*/  SHFL.IDX PT, R13, R2, RZ, 0x181f ;  /* 0x00181fff020d7589 */ /* 0x000e6e00000e0000 */
[C---:B------:R-:W-:Y:S08]  /*ca40*/  HMMA.16816.F32.BF16 R112, R8.reuse, R24, RZ ;  /* 0x000000180870723c */ /* 0x040ff000000418ff */
[C---:B------:R-:W-:Y:S08]  /*ca50*/  HMMA.16816.F32.BF16 R160, R8.reuse, R26, RZ ;  /* 0x0000001a08a0723c */ /* 0x040ff000000418ff */
[C---:B------:R-:W-:Y:S01]  /*ca60*/  HMMA.16816.F32.BF16 R24, R8.reuse, R20, RZ ;  /* 0x000000140818723c */ /* 0x040fe200000418ff */
[----:B------:R-:W1:Y:S07]  /*ca70*/  SHFL.IDX PT, R20, R2, 0x2, 0x181f ;  /* 0x00581f0002147f89 */ /* 0x000e6e00000e0000 */
[C---:B------:R-:W-:Y:S01]  /*ca80*/  HMMA.16816.F32.BF16 R120, R8.reuse, R16, RZ ;  /* 0x000000100878723c */ /* 0x040fe200000418ff */
[----:B------:R1:W1:Y:S07]  /*ca90*/  SHFL.IDX PT, R17, R0, 0x4, 0x181f ;  /* 0x00981f0000117f89 */ /* 0x00026e00000e0000 */
[----:B------:R-:W-:Y:S01]  /*caa0*/  HMMA.16816.F32.BF16 R152, R8, R18, RZ ;  /* 0x000000120898723c */ /* 0x000fe200000418ff */
[----:B------:R-:W2:Y:S01]  /*cab0*/  SHFL.IDX PT, R19, R2, 0x3, 0x181f ;  /* 0x00781f0002137f89 */ /* 0x000ea200000e0000 */
[----:B------:R-:W-:-:S03]  /*cac0*/  IMAD.SHL.U32 R16, R244, 0x2, RZ ;  /* 0x00000002f4107824 */ /* 0x000fc600078e00ff */
[----:B------:R2:W2:Y:S01]  /*cad0*/  SHFL.IDX PT, R18, R2, 0x4, 0x181f ;  /* 0x00981f0002127f89 */ /* 0x0004a200000e0000 */
[----:B------:R-:W-:Y:S02]  /*cae0*/  ISETP.GE.AND P0, PT, R244, c[0x0][0x1d4], PT ;  /* 0x00007500f4007a0c */ /* 0x000fe40003f06270 */
[----:B------:R-:W-:Y:S01]  /*caf0*/  HMMA.16816.F32.BF16 R116, R8, R28, RZ ;  /* 0x0000001c0874723c */ /* 0x000fe200000418ff */
[-C--:B---3--:R-:W-:Y:S02]  /*cb00*/  IADD3 R14, P2, R3, R16.reuse, RZ ;  /* 0x00000010030e7210 */ /* 0x088fe40007f5e0ff */
[-C--:B----4-:R-:W-:Y:S02]  /*cb10*/  IADD3 R12, P1, R4, R16.reuse, RZ ;  /* 0x00000010040c7210 */ /* 0x090fe40007f3e0ff */
[----:B-----5:R-:W-:-:S03]  /*cb20*/  IADD3 R6, P3, R6, R16, RZ ;  /* 0x0000001006067210 */ /* 0x020fc60007f7e0ff */
[----:B------:R-:W-:Y:S01]  /*cb30*/  HMMA.16816.F32.BF16 R164, R8, R30, RZ ;  /* 0x0000001e08a4723c */ /* 0x000fe200000418ff */
[----:B-1----:R-:W-:-:S07]  /*cb40*/  SHF.L.U64.HI R0, R244, 0x1, R245 ;  /* 0x00000001f4007819 */ /* 0x002fce00000102f5 */
[----:B------:R-:W-:Y:S01]  /*cb50*/  HMMA.16816.F32.BF16 R156, R8, R22, RZ ;  /* 0x00000016089c723c */ /* 0x000fe200000418ff */
[----:B------:R-:W1:Y:S01]  /*cb60*/  LDSM.16.M88.4 R8, [R206] ;  /* 0x00000000ce08783b */ /* 0x000e620000000200 */
[C---:B------:R-:W-:Y:S01]  /*cb70*/  ISETP.LT.OR P6, PT, R84.reuse, 0x1, P0 ;  /* 0x000000015400780c */ /* 0x040fe200007c1670 */
[--C-:B------:R-:W-:Y:S01]  /*cb80*/  IMAD.X R15, R13, 0x1, R0.reuse, P2 ;  /* 0x000000010d0f7824 */ /* 0x100fe200010e0600 */
[C---:B------:R-:W-:Y:S01]  /*cb90*/  ISETP.LT.OR P5, PT, R84.reuse, 0x11, P0 ;  /* 0x000000115400780c */ /* 0x040fe200007a1670 */
[--C-:B------:R-:W-:Y:S01]  /*cba0*/  IMAD.X R13, R7, 0x1, R0.reuse, P1 ;  /* 0x00000001070d7824 */ /* 0x100fe200008e0600 */
[----:B------:R-:W-:Y:S01]  /*cbb0*/  ISETP.LT.OR P4, PT, R84, 0x21, P0 ;  /* 0x000000215400780c */ /* 0x000fe20000781670 */
[----:B------:R-:W-:Y:S01]  /*cbc0*/  IMAD.X R7, R20, 0x1, R0, P3 ;  /* 0x0000000114077824 */ /* 0x000fe200018e0600 */
[C---:B------:R-:W-:Y:S02]  /*cbd0*/  ISETP.LT.OR P3, PT, R84.reuse, 0x31, P0 ;  /* 0x000000315400780c */ /* 0x040fe40000761670 */
[----:B------:R-:W-:-:S02]  /*cbe0*/  ISETP.LT.OR P2, PT, R84, 0x41, P0 ;  /* 0x000000415400780c */ /* 0x000fc40000741670 */
[-C--:B------:R-:W-:Y:S02]  /*cbf0*/  IADD3 R4, P1, R5, R16.reuse, RZ ;  /* 0x0000001005047210 */ /* 0x080fe40007f3e0ff */
[----:B--2---:R-:W-:Y:S01]  /*cc00*/  IADD3 R2, P0, R17, R16, RZ ;  /* 0x0000001011027210 */ /* 0x004fe20007f1e0ff */
[----:B------:R-:W-:Y:S01]  /*cc10*/  @!PT LDS RZ, [RZ] ;  /* 0x00000000fffff984 */ /* 0x000fe20000000800 */
[----:B------:R-:W-:Y:S01]  /*cc20*/  @!PT LDS RZ, [RZ] ;  /* 0x00000000fffff984 */ /* 0x000fe20000000800 */
[----:B------:R-:W-:Y:S01]  /*cc30*/  @!PT LDS RZ, [RZ] ;  /* 0x00000000fffff984 */ /* 0x000fe20000000800 */
[----:B------:R2:W-:Y:S02]  /*cc40*/  LDGSTS.E.BYPASS.LTC128B.128 [R213+0x100], [R14.64], !P6 ;  /* 0x001000000ed57fae */ /* 0x0005e4000f101d48 */
[--C-:B------:R-:W-:Y:S02]  /*cc50*/  IMAD.X R5, R19, 0x1, R0.reuse, P1 ;  /* 0x0000000113057824 */ /* 0x100fe400008e0600 */
[----:B------:R-:W-:Y:S01]  /*cc60*/  IMAD.X R3, R18, 0x1, R0, P0 ;  /* 0x0000000112037824 */ /* 0x000fe200000e0600 */
[----:B------:R2:W-:Y:S04]  /*cc70*/  LDGSTS.E.BYPASS.LTC128B.128 [R213+0x900], [R12.64], !P5 ;  /* 0x009000000cd57fae */ /* 0x0005e8000e901d48 */
[----:B------:R3:W-:Y:S04]  /*cc80*/  LDGSTS.E.BYPASS.LTC128B.128 [R213+0x1100], [R6.64], !P4 ;  /* 0x0110000006d57fae */ /* 0x0007e8000e101d48 */
[----:B------:R3:W-:Y:S04]  /*cc90*/  LDGSTS.E.BYPASS.LTC128B.128 [R213+0x1900], [R4.64], !P3 ;  /* 0x0190000004d57fae */ /* 0x0007e8000d901d48 */
[----:B------:R4:W-:Y:S04]  /*cca0*/  LDGSTS.E.BYPASS.LTC128B.128 [R213+0x2100], [R2.64], !P2 ;  /* 0x0210000002d57fae */ /* 0x0009e8000d101d48 */
[----:B------:R-:W-:Y:S04]  /*ccb0*/  LDSM.16.M88.4 R48, [R202+0x1800] ;  /* 0x00180000ca30783b */ /* 0x000fe80000000200 */
[----:B------:R-:W-:Y:S04]  /*ccc0*/  LDSM.16.M88.4 R44, [R202+0x2000] ;  /* 0x00200000ca2c783b */ /* 0x000fe80000000200 */
[----:B------:R-:W-:Y:S04]  /*ccd0*/  LDSM.16.M88.4 R20, [R202] ;  /* 0x00000000ca14783b */ /* 0x000fe80000000200 */
[----:B------:R-:W-:Y:S04]  /*cce0*/  LDSM.16.M88.4 R40, [R202+0x800] ;  /* 0x00080000ca28783b */ /* 0x000fe80000000200 */
[----:B------:R-:W-:Y:S04]  /*ccf0*/  LDSM.16.M88.4 R52, [R202+0x1000] ;  /* 0x00100000ca34783b */ /* 0x000fe80000000200 */
[----:B---3--:R-:W3:Y:S04]  /*cd00*/  LDSM.16.M88.4 R4, [R204+0x2000] ;  /* 0x00200000cc04783b */ /* 0x008ee80000000200 */
[----:B--2---:R-:W2:Y:S01]  /*cd10*/  LDSM.16.M88.4 R12, [R204] ;  /* 0x00000000cc0c783b */ /* 0x004ea20000000200 */
        /* <DEDUP_REMOVED lines=11> */
[----:B------:R-:W-:Y:S07]  /*cdd0*/  LDSM.16.M88.4 R8, [R205] ;  /* 0x00000000cd08783b */ /* 0x000fee0000000200 */
[C---:B---3--:R-:W-:Y:S08]  /*cde0*/  HMMA.16816.F32.BF16 R116, R4.reuse, R48, R136 ;  /* 0x000000300474723c */ /* 0x048ff00000041888 */
        /* <DEDUP_REMOVED lines=9> */
[----:B------:R-:W-:Y:S01]  /*ce80*/  HMMA.16816.F32.BF16 R80, R4, R46, R32 ;  /* 0x0000002e0450723c */ /* 0x000fe20000041820 */
[----:B------:R-:W-:Y:S04]  /*ce90*/  LDSM.16.M88.4 R4, [R205+0x2000] ;  /* 0x00200000cd04783b */ /* 0x000fe80000000200 */
[----:B------:R-:W-:Y:S03]  /*cea0*/  LDSM.16.M88.4 R32, [R199+0x800] ;  /* 0x00080000c720783b */ /* 0x000fe60000000200 */
[C---:B--2---:R-:W-:Y:S01]  /*ceb0*/  HMMA.16816.F32.BF16 R76, R12.reuse, R20, R28 ;  /* 0x000000140c4c723c */ /* 0x044fe2000004181c */
[----:B------:R-:W-:Y:S07]  /*cec0*/  LDSM.16.M88.4 R28, [R199+0x1000] ;  /* 0x00100000c71c783b */ /* 0x000fee0000000200 */
[----:B------:R-:W-:Y:S01]  /*ced0*/  HMMA.16816.F32.BF16 R72, R12, R22, R24 ;  /* 0x000000160c48723c */ /* 0x000fe20000041818 */
[----:B------:R-:W1:Y:S04]  /*cee0*/  LDSM.16.M88.4 R20, [R199+0x2000] ;  /* 0x00200000c714783b */ /* 0x000e680000000200 */
[----:B------:R-:W2:Y:S01]  /*cef0*/  LDSM.16.M88.4 R24, [R199+0x1800] ;  /* 0x00180000c718783b */ /* 0x000ea20000000200 */
[----:B------:R-:W-:Y:S01]  /*cf00*/  ISETP.GT.AND P0, PT, R95, R85, PT ;  /* 0x000000555f00720c */ /* 0x000fe20003f04270 */
[----:B------:R-:W-:-:S04]  /*cf10*/  DEPBAR.LE SB0, 0x0 ;  /* 0x000080000000791a */ /* 0x000fc80000000000 */
        /* <DEDUP_REMOVED lines=8> */
[----:B------:R-:W-:Y:S07]  /*cfa0*/  BSSY B0, `(.L_x_2240) ;  /* 0x0000057000007945 */ /* 0x000fee0003800000 */
[C---:B-1----:R-:W-:Y:S08]  /*cfb0*/  HMMA.16816.F32.BF16 R148, R4.reuse, R22, R80 ;  /* 0x000000160494723c */ /* 0x042ff00000041850 */
        /* <DEDUP_REMOVED lines=9> */
[C---:B--2---:R-:W-:Y:S08]  /*d050*/  HMMA.16816.F32.BF16 R100, R4.reuse, R24, R116 ;  /* 0x000000180464723c */ /* 0x044ff00000041874 */
        /* <DEDUP_REMOVED lines=12> */
[----:B----4-:R-:W-:Y:S01]  /*d120*/  ISETP.NE.AND P1, PT, R96, 0x1, PT ;  /* 0x000000016000780c */ /* 0x010fe20003f25270 */
[----:B------:R-:W-:Y:S01]  /*d130*/  IMAD.MOV.U32 R214, RZ, RZ, RZ ;  /* 0x000000ffffd67224 */ /* 0x000fe200078e00ff */
[----:B------:R-:W-:-:S02]  /*d140*/  IADD3 R3, R183, R90, R186 ;  /* 0x0000005ab7037210 */ /* 0x000fc40007ffe0ba */
[----:B------:R-:W-:Y:S02]  /*d150*/  ISETP.GT.AND P0, PT, R183, 0x4f, PT ;  /* 0x0000004fb700780c */ /* 0x000fe40003f04270 */
[----:B------:R-:W-:-:S05]  /*d160*/  IADD3 R3, R3, -0x50, RZ ;  /* 0xffffffb003037810 */ /* 0x000fca0007ffe0ff */
[----:B------:R-:W-:Y:S02]  /*d170*/  IMAD.MOV.U32 R2, RZ, RZ, R3 ;  /* 0x000000ffff027224 */ /* 0x000fe400078e0003 */
[----:B------:R-:W-:-:S05]  /*d180*/  @P1 IMAD.HI.U32 R4, R3, c[0x0][0x2bc], RZ ;  /* 0x0000af0003041a27 */ /* 0x000fca00078e00ff */
[----:B------:R-:W-:-:S04]  /*d190*/  @P1 SHF.R.U32.HI R2, RZ, c[0x0][0x2c0], R4 ;  /* 0x0000b000ff021a19 */ /* 0x000fc80000011604 */
[----:B------:R-:W-:-:S04]  /*d1a0*/  @!P0 IADD3 R5, P1, R2, R184, RZ ;  /* 0x000000b802058210 */ /* 0x000fc80007f3e0ff */
[----:B------:R-:W-:Y:S02]  /*d1b0*/  @!P0 LEA.HI.X.SX32 R6, R2, R182, 0x1, P1 ;  /* 0x000000b602068211 */ /* 0x000fe400008f0eff */
[----:B------:R-:W-:-:S04]  /*d1c0*/  @!P0 LEA R4, P1, R5, c[0x0][0x2a0], 0x2 ;  /* 0x0000a80005048a11 */ /* 0x000fc800078210ff */
[----:B------:R-:W-:-:S05]  /*d1d0*/  @!P0 LEA.HI.X R5, R5, c[0x0][0x2a4], R6, 0x2, P1 ;  /* 0x0000a90005058a11 */ /* 0x000fca00008f1406 */
[----:B------:R1:W2:Y:S01]  /*d1e0*/  @!P0 LDG.E R214, [R4.64] ;  /* 0x0000000804d68981 */ /* 0x0002a2000c1e1900 */
[----:B------:R-:W-:-:S04]  /*d1f0*/  IMAD.MOV R2, RZ, RZ, -R2 ;  /* 0x000000ffff027224 */ /* 0x000fc800078e0a02 */
[----:B------:R-:W-:-:S05]  /*d200*/  IMAD R224, R2, c[0x0][0x2b8], R3 ;  /* 0x0000ae0002e07a24 */ /* 0x000fca00078e0203 */
[----:B------:R-:W-:-:S05]  /*d210*/  SHF.R.S32.HI R2, RZ, 0x1f, R224 ;  /* 0x0000001fff027819 */ /* 0x000fca00000114e0 */
[----:B-1----:R-:W-:Y:S02]  /*d220*/  IMAD R4, R2, c[0x0][0x1e0], RZ ;  /* 0x0000780002047a24 */ /* 0x002fe400078e02ff */
[----:B------:R-:W-:-:S04]  /*d230*/  IMAD.WIDE.U32 R2, R224, c[0x0][0x1e0], RZ ;  /* 0x00007800e0027a25 */ /* 0x000fc800078e00ff */
        /* <DEDUP_REMOVED lines=12> */
.L_x_2336:
        /* <DEDUP_REMOVED lines=22> */
[----:B------:R2:W-:Y:S01]  /*d460*/  LDGSTS.E.BYPASS.LTC128B.128 [R213+0x4100], [R2.64], !P0 ;  /* 0x0410000002d57fae */ /* 0x0005e2000c101d48 */
[----:B----4-:R-:W-:-:S04]  /*d470*/  SEL R6, RZ, 0x10, P0 ;  /* 0x00000010ff067807 */ /* 0x010fc80000000000 */
.L_x_2337:
[C---:B-123--:R-:W-:Y:S02]  /*d480*/  IADD3 R2, -R6.reuse, 0x10, RZ ;  /* 0x0000001006027810 */ /* 0x04efe40007ffe1ff */
[----:B------:R-:W-:Y:S02]  /*d490*/  ISETP.NE.U32.AND P2, PT, R6, RZ, PT ;  /* 0x000000ff0600720c */ /* 0x000fe40003f45070 */
[----:B------:R-:W-:-:S04]  /*d4a0*/  LOP3.LUT R2, R2, 0xf, RZ, 0xc0, !PT ;  /* 0x0000000f02027812 */ /* 0x000fc800078ec0ff */
[----:B------:R-:W-:-:S04]  /*d4b0*/  IADD3 R2, P1, P0, R2, R4, R16 ;  /* 0x0000000402027210 */ /* 0x000fc8000783e010 */
[----:B------:R-:W-:-:S05]  /*d4c0*/  IADD3.X R3, RZ, R5, R0, P1, P0 ;  /* 0x00000005ff037210 */ /* 0x000fca0000fe0400 */
[----:B------:R-:W-:Y:S01]  /*d4d0*/  @!PT LDS RZ, [RZ] ;  /* 0x00000000fffff984 */ /* 0x000fe20000000800 */
[----:B------:R-:W-:Y:S01]  /*d4e0*/  @!PT LDS RZ, [RZ] ;  /* 0x00000000fffff984 */ /* 0x000fe20000000800 */
[----:B------:R-:W-:Y:S01]  /*d4f0*/  @!PT LDS RZ, [RZ] ;  /* 0x00000000fffff984 */ /* 0x000fe20000000800 */
[----:B------:R1:W-:Y:S04]  /*d500*/  LDGSTS.E.BYPASS.LTC128B.128.ZFILL [R213+0x4900], [R2.64], P2 ;  /* 0x0490000002d57fae */ /* 0x0003e80009141d48 */
.L_x_2241:
[----:B----4-:R-:W-:Y:S05]  /*d510*/  BSYNC B0 ;  /* 0x0000000000007941 */ /* 0x010fea0003800000 */
.L_x_2240:
[----:B------:R-:W2:Y:S04]  /*d520*/  LDL R0, [R1+0x7c] ;  /* 0x00007c0001007983 */ /* 0x000ea80000100800 */
[----:B------:R-:W0:Y:S01]  /*d530*/  LDGDEPBAR ;  /* 0x00000000000079af */ /* 0x000e220000000000 */
[----:B--2---:R-:W-:-:S05]  /*d540*/  IMAD.IADD R0, R94, 0x1, -R0 ;  /* 0x000000015e007824 */ /* 0x004fca00078e0a00 */
[C---:B------:R-:W-:Y:S02]  /*d550*/  ISETP.GT.AND P0, PT, R0.reuse, 0x1, PT ;  /* 0x000000010000780c */ /* 0x040fe40003f04270 */
[----:B------:R-:W-:Y:S02]  /*d560*/  ISETP.GT.AND P1, PT, R0, RZ, PT ;  /* 0x000000ff0000720c */ /* 0x000fe40003f24270 */
[----:B------:R-:W-:Y:S02]  /*d570*/  FSEL R38, R143, -INF , P0 ;  /* 0xff8000008f267808 */ /* 0x000fe40000000000 */
[----:B------:R-:W-:Y:S02]  /*d580*/  FSEL R29, R141, -INF , P0 ;  /* 0xff8000008d1d7808 */ /* 0x000fe40000000000 */
[----:B------:R-:W-:Y:S02]  /*d590*/  FSEL R17, R79, -INF , P0 ;  /* 0xff8000004f117808 */ /* 0x000fe40000000000 */
[----:B------:R-:W-:-:S02]  /*d5a0*/  FSEL R10, R77, -INF , P0 ;  /* 0xff8000004d0a7808 */ /* 0x000fc40000000000 */
[----:B------:R-:W-:Y:S02]  /*d5b0*/  ISETP.GT.AND P0, PT, R0, 0x11, PT ;  /* 0x000000110000780c */ /* 0x000fe40003f04270 */
[----:B------:R-:W-:Y:S02]  /*d5c0*/  FSEL R37, R142, -INF , P1 ;  /* 0xff8000008e257808 */ /* 0x000fe40000800000 */
[----:B------:R-:W-:Y:S02]  /*d5d0*/  FSEL R27, R140, -INF , P1 ;  /* 0xff8000008c1b7808 */ /* 0x000fe40000800000 */
[----:B------:R-:W-:Y:S02]  /*d5e0*/  ISETP.GT.AND P3, PT, R0, 0x8, PT ;  /* 0x000000080000780c */ /* 0x000fe40003f64270 */
        /* <DEDUP_REMOVED lines=20> */
[----:B------:R-:W-:Y:S02]  /*d730*/  FSEL R25, R70, -INF , P1 ;  /* 0xff80000046197808 */ /* 0x000fe40000800000 */
        /* <DEDUP_REMOVED lines=42> */
[----:B-1----:R-:W-:Y:S02]  /*d9e0*/  FMNMX.FTZ R2, R15, R17, !PT ;  /* 0x000000110f027209 */ /* 0x002fe40007810000 */
        /* <DEDUP_REMOVED lines=118> */
.L_x_2338:
[C---:B------:R-:W-:Y:S01]  /*e150*/  FMUL.FTZ R0, R90.reuse, c[0x0][0x2d0] ;  /* 0x0000b4005a007a20 */ /* 0x040fe20000410000 */
[----:B------:R-:W-:Y:S01]  /*e160*/  FSETP.NEU.FTZ.AND P0, PT, R90, -INF , PT ;  /* 0xff8000005a00780b */ /* 0x000fe20003f1d000 */
[----:B------:R-:W2:Y:S01]  /*e170*/  LDL R230, [R1+0x4] ;  /* 0x0000040001e67983 */ /* 0x000ea20000100800 */
[C---:B------:R-:W-:Y:S01]  /*e180*/  FMUL.FTZ R3, R89.reuse, c[0x0][0x2d0] ;  /* 0x0000b40059037a20 */ /* 0x040fe20000410000 */
        /* <DEDUP_REMOVED lines=10> */
[----:B------:R-:W4:Y:S01]  /*e230*/  LDSM.16.MT88.4 R40, [R197+0x800] ;  /* 0x00080000c528783b */ /* 0x000f220000004200 */
[----:B------:R-:W-:Y:S02]  /*e240*/  FFMA.FTZ R5, R28, c[0x0][0x2d0], -R3 ;  /* 0x0000b4001c057a23 */ /* 0x000fe40000010803 */
[--C-:B------:R-:W-:Y:S01]  /*e250*/  FFMA.FTZ R101, R76, c[0x0][0x2d0], -R4.reuse ;  /* 0x0000b4004c657a23 */ /* 0x100fe20000010804 */
[----:B------:R-:W5:Y:S01]  /*e260*/  LDSM.16.MT88.4 R44, [R201] ;  /* 0x00000000c92c783b */ /* 0x000f620000004200 */
[----:B------:R-:W-:-:S02]  /*e270*/  FFMA.FTZ R96, R75, c[0x0][0x2d0], -R4 ;  /* 0x0000b4004b607a23 */ /* 0x000fc40000010804 */
[----:B------:R1:W-:Y:S01]  /*e280*/  MUFU.EX2 R225, R2 ;  /* 0x0000000200e17308 */ /* 0x0003e20000000800 */
[--C-:B------:R-:W-:Y:S02]  /*e290*/  FFMA.FTZ R84, R72, c[0x0][0x2d0], -R4.reuse ;  /* 0x0000b40048547a23 */ /* 0x100fe40000010804 */
[--C-:B------:R-:W-:Y:S02]  /*e2a0*/  FFMA.FTZ R83, R71, c[0x0][0x2d0], -R4.reuse ;  /* 0x0000b40047537a23 */ /* 0x100fe40000010804 */
[--C-:B------:R-:W-:Y:S02]  /*e2b0*/  FFMA.FTZ R150, R69, c[0x0][0x2d0], -R4.reuse ;  /* 0x0000b40045967a23 */ /* 0x100fe40000010804 */
[--C-:B------:R-:W-:Y:S01]  /*e2c0*/  FFMA.FTZ R149, R67, c[0x0][0x2d0], -R4.reuse ;  /* 0x0000b40043957a23 */ /* 0x100fe20000010804 */
[----:B------:R1:W-:Y:S01]  /*e2d0*/  MUFU.EX2 R221, R5 ;  /* 0x0000000500dd7308 */ /* 0x0003e20000000800 */
[--C-:B---3--:R-:W-:Y:S02]  /*e2e0*/  FFMA.FTZ R0, R10, c[0x0][0x2d0], -R4.reuse ;  /* 0x0000b4000a007a23 */ /* 0x108fe40000010804 */
[----:B------:R-:W-:-:S02]  /*e2f0*/  FFMA.FTZ R148, R65, c[0x0][0x2d0], -R4 ;  /* 0x0000b40041947a23 */ /* 0x000fc40000010804 */
[--C-:B------:R-:W-:Y:S02]  /*e300*/  FFMA.FTZ R147, R63, c[0x0][0x2d0], -R4.reuse ;  /* 0x0000b4003f937a23 */ /* 0x100fe40000010804 */
[--C-:B------:R-:W-:Y:S01]  /*e310*/  FFMA.FTZ R171, R61, c[0x0][0x2d0], -R4.reuse ;  /* 0x0000b4003dab7a23 */ /* 0x100fe20000010804 */
[----:B------:R-:W3:Y:S01]  /*e320*/  MUFU.EX2 R165, R0 ;  /* 0x0000000000a57308 */ /* 0x000ee20000000800 */
[----:B-1----:R-:W-:Y:S02]  /*e330*/  FMUL.FTZ R2, R88, c[0x0][0x2d0] ;  /* 0x0000b40058027a20 */ /* 0x002fe40000410000 */
[--C-:B------:R-:W-:Y:S02]  /*e340*/  FFMA.FTZ R175, R58, c[0x0][0x2d0], -R4.reuse ;  /* 0x0000b4003aaf7a23 */ /* 0x100fe40000010804 */
[--C-:B------:R-:W-:Y:S01]  /*e350*/  FFMA.FTZ R174, R57, c[0x0][0x2d0], -R4.reuse ;  /* 0x0000b40039ae7a23 */ /* 0x100fe20000010804 */
[----:B------:R-:W-:Y:S01]  /*e360*/  FSEL R2, R2, RZ, P0 ;  /* 0x000000ff02027208 */ /* 0x000fe20000000000 */
[----:B------:R-:W-:Y:S01]  /*e370*/  FFMA.FTZ R173, R56, c[0x0][0x2d0], -R4 ;  /* 0x0000b40038ad7a23 */ /* 0x000fe20000010804 */
[----:B------:R-:W-:Y:S01]  /*e380*/  FSETP.NEU.FTZ.AND P0, PT, R85, -INF , PT ;  /* 0xff8000005500780b */ /* 0x000fe20003f1d000 */
[----:B------:R-:W-:Y:S01]  /*e390*/  FFMA.FTZ R169, R64, c[0x0][0x2d0], -R3 ;  /* 0x0000b40040a97a23 */ /* 0x000fe20000010803 */
[----:B------:R-:W-:Y:S01]  /*e3a0*/  MUFU.EX2 R194, R83 ;  /* 0x0000005300c27308 */ /* 0x000fe20000000800 */
[----:B------:R-:W-:-:S02]  /*e3b0*/  FFMA.FTZ R5, R35, c[0x0][0x2d0], -R2 ;  /* 0x0000b40023057a23 */ /* 0x000fc40000010802 */
[--C-:B------:R-:W-:Y:S02]  /*e3c0*/  FFMA.FTZ R156, R97, c[0x0][0x2d0], -R2.reuse ;  /* 0x0000b400619c7a23 */ /* 0x100fe40000010802 */
[----:B------:R-:W-:Y:S01]  /*e3d0*/  FFMA.FTZ R185, R95, c[0x0][0x2d0], -R2 ;  /* 0x0000b4005fb97a23 */ /* 0x000fe20000010802 */
[----:B---3--:R-:W-:Y:S01]  /*e3e0*/  F2FP.BF16.PACK_AB R20, R165, R166 ;  /* 0x000000a6a514723e */ /* 0x008fe200000010ff */
[----:B------:R-:W-:Y:S01]  /*e3f0*/  FFMA.FTZ R0, R11, c[0x0][0x2d0], -R4 ;  /* 0x0000b4000b007a23 */ /* 0x000fe20000010804 */
[----:B------:R1:W-:Y:S01]  /*e400*/  MUFU.EX2 R219, R5 ;  /* 0x0000000500db7308 */ /* 0x0003e20000000800 */
        /* <DEDUP_REMOVED lines=8> */
[----:B------:R-:W-:Y:S02]  /*e490*/  FFMA.FTZ R78, R78, c[0x0][0x2d0], -R3 ;  /* 0x0000b4004e4e7a23 */ /* 0x000fe40000010803 */
[----:B-1----:R-:W-:-:S02]  /*e4a0*/  FFMA.FTZ R5, R36, c[0x0][0x2d0], -R2 ;  /* 0x0000b40024057a23 */ /* 0x002fc40000010802 */
[--C-:B------:R-:W-:Y:S02]  /*e4b0*/  FFMA.FTZ R77, R74, c[0x0][0x2d0], -R3.reuse ;  /* 0x0000b4004a4d7a23 */ /* 0x100fe40000010803 */
[----:B------:R-:W-:Y:S01]  /*e4c0*/  MUFU.EX2 R228, R5 ;  /* 0x0000000500e47308 */ /* 0x000fe20000000800 */
[--C-:B------:R-:W-:Y:S02]  /*e4d0*/  FFMA.FTZ R144, R82, c[0x0][0x2d0], -R3.reuse ;  /* 0x0000b40052907a23 */ /* 0x100fe40000010803 */
[----:B---3--:R-:W-:Y:S02]  /*e4e0*/  FFMA.FTZ R0, R12, c[0x0][0x2d0], -R4 ;  /* 0x0000b4000c007a23 */ /* 0x008fe40000010804 */
[--C-:B------:R-:W-:Y:S02]  /*e4f0*/  FFMA.FTZ R145, R73, c[0x0][0x2d0], -R3.reuse ;  /* 0x0000b40049917a23 */ /* 0x100fe40000010803 */
[--C-:B------:R-:W-:Y:S01]  /*e500*/  FFMA.FTZ R146, R70, c[0x0][0x2d0], -R3.reuse ;  /* 0x0000b40046927a23 */ /* 0x100fe20000010803 */
[----:B------:R1:W3:Y:S01]  /*e510*/  MUFU.EX2 R176, R0 ;  /* 0x0000000000b07308 */ /* 0x0002e20000000800 */
[----:B------:R-:W-:-:S02]  /*e520*/  FFMA.FTZ R152, R68, c[0x0][0x2d0], -R3 ;  /* 0x0000b40044987a23 */ /* 0x000fc40000010803 */
[----:B------:R-:W-:Y:S02]  /*e530*/  FFMA.FTZ R170, R66, c[0x0][0x2d0], -R3 ;  /* 0x0000b40042aa7a23 */ /* 0x000fe40000010803 */
[--C-:B------:R-:W-:Y:S02]  /*e540*/  FFMA.FTZ R159, R105, c[0x0][0x2d0], -R2.reuse ;  /* 0x0000b400699f7a23 */ /* 0x100fe40000010802 */
[--C-:B------:R-:W-:Y:S01]  /*e550*/  FFMA.FTZ R158, R102, c[0x0][0x2d0], -R2.reuse ;  /* 0x0000b400669e7a23 */ /* 0x100fe20000010802 */
[----:B------:R-:W-:Y:S01]  /*e560*/  MUFU.EX2 R193, R77 ;  /* 0x0000004d00c17308 */ /* 0x000fe20000000800 */
[--C-:B------:R-:W-:Y:S02]  /*e570*/  FFMA.FTZ R157, R100, c[0x0][0x2d0], -R2.reuse ;  /* 0x0000b400649d7a23 */ /* 0x100fe40000010802 */
[--C-:B------:R-:W-:Y:S02]  /*e580*/  FFMA.FTZ R183, R81, c[0x0][0x2d0], -R2.reuse ;  /* 0x0000b40051b77a23 */ /* 0x100fe40000010802 */
[----:B------:R-:W-:-:S02]  /*e590*/  FFMA.FTZ R182, R80, c[0x0][0x2d0], -R2 ;  /* 0x0000b40050b67a23 */ /* 0x000fc40000010802 */
[----:B-1----:R-:W-:Y:S01]  /*e5a0*/  FFMA.FTZ R0, R13, c[0x0][0x2d0], -R4 ;  /* 0x0000b4000d007a23 */ /* 0x002fe20000010804 */
[----:B---3--:R-:W-:-:S03]  /*e5b0*/  F2FP.BF16.PACK_AB R22, R176, R168 ;  /* 0x000000a8b016723e */ /* 0x008fc600000010ff */
[----:B------:R1:W-:Y:S02]  /*e5c0*/  MUFU.EX2 R189, R0 ;  /* 0x0000000000bd7308 */ /* 0x0003e40000000800 */
[----:B-1----:R-:W-:-:S06]  /*e5d0*/  FFMA.FTZ R0, R14, c[0x0][0x2d0], -R4 ;  /* 0x0000b4000e007a23 */ /* 0x002fcc0000010804 */
[----:B------:R1:W3:Y:S02]  /*e5e0*/  MUFU.EX2 R222, R0 ;  /* 0x0000000000de7308 */ /* 0x0002e40000000800 */
[----:B-1----:R-:W-:Y:S01]  /*e5f0*/  FFMA.FTZ R0, R18, c[0x0][0x2d0], -R4 ;  /* 0x0000b40012007a23 */ /* 0x002fe20000010804 */
[----:B---3--:R-:W-:-:S05]  /*e600*/  F2FP.BF16.PACK_AB R12, R222, R189 ;  /* 0x000000bdde0c723e */ /* 0x008fca00000010ff */
        /* <DEDUP_REMOVED lines=14> */
[----:B------:R-:W-:Y:S01]  /*e6f0*/  HMMA.16816.F32.BF16 R8, R20, R48, RZ ;  /* 0x000000301408723c */ /* 0x000fe200000418ff */
[----:B-1----:R-:W-:-:S05]  /*e700*/  FFMA.FTZ R0, R26, c[0x0][0x2d0], -R3 ;  /* 0x0000b4001a007a23 */ /* 0x002fca0000010803 */
[----:B------:R1:W3:Y:S02]  /*e710*/  MUFU.EX2 R220, R0 ;  /* 0x0000000000dc7308 */ /* 0x0002e40000000800 */
[----:B-1----:R-:W-:Y:S01]  /*e720*/  FFMA.FTZ R0, R30, c[0x0][0x2d0], -R3 ;  /* 0x0000b4001e007a23 */ /* 0x002fe20000010803 */
[----:B---3--:R-:W-:Y:S01]  /*e730*/  F2FP.BF16.PACK_AB R13, R220, R188 ;  /* 0x000000bcdc0d723e */ /* 0x008fe200000010ff */
[----:B------:R-:W-:-:S04]  /*e740*/  FADD.FTZ R3, R166, R165 ;  /* 0x000000a5a6037221 */ /* 0x000fc80000010000 */
[----:B------:R1:W3:Y:S01]  /*e750*/  MUFU.EX2 R223, R0 ;  /* 0x0000000000df7308 */ /* 0x0002e20000000800 */
[----:B------:R-:W-:-:S04]  /*e760*/  FADD.FTZ R3, R168, R3 ;  /* 0x00000003a8037221 */ /* 0x000fc80000010000 */
[----:B------:R-:W-:-:S03]  /*e770*/  FADD.FTZ R67, R176, R3 ;  /* 0x00000003b0437221 */ /* 0x000fc60000010000 */
[----:B------:R-:W-:Y:S01]  /*e780*/  MUFU.EX2 R168, R145 ;  /* 0x0000009100a87308 */ /* 0x000fe20000000800 */
[----:B-1----:R-:W-:Y:S01]  /*e790*/  FFMA.FTZ R0, R27, c[0x0][0x2d0], -R2 ;  /* 0x0000b4001b007a23 */ /* 0x002fe20000010802 */
[----:B---3--:R-:W-:-:S06]  /*e7a0*/  F2FP.BF16.PACK_AB R15, R223, R221 ;  /* 0x000000dddf0f723e */ /* 0x008fcc00000010ff */
[----:B------:R-:W-:Y:S01]  /*e7b0*/  MUFU.EX2 R176, R152 ;  /* 0x0000009800b07308 */ /* 0x000fe20000000800 */
[----:B----4-:R-:W-:Y:S07]  /*e7c0*/  HMMA.16816.F32.BF16 R128, R12, R40, R8 ;  /* 0x000000280c80723c */ /* 0x010fee0000041808 */
[----:B------:R1:W-:Y:S01]  /*e7d0*/  MUFU.EX2 R155, R0 ;  /* 0x00000000009b7308 */ /* 0x0003e20000000800 */
[----:B------:R-:W-:-:S07]  /*e7e0*/  F2FP.BF16.PACK_AB R10, R228, R219 ;  /* 0x000000dbe40a723e */ /* 0x000fce00000010ff */
[----:B------:R-:W-:Y:S01]  /*e7f0*/  MUFU.EX2 R165, R157 ;  /* 0x0000009d00a57308 */ /* 0x000fe20000000800 */
[----:B-1----:R-:W-:-:S07]  /*e800*/  FFMA.FTZ R0, R29, c[0x0][0x2d0], -R2 ;  /* 0x0000b4001d007a23 */ /* 0x002fce0000010802 */
[----:B------:R-:W-:Y:S08]  /*e810*/  MUFU.EX2 R166, R156 ;  /* 0x0000009c00a67308 */ /* 0x000ff00000000800 */
[----:B------:R1:W3:Y:S02]  /*e820*/  MUFU.EX2 R154, R0 ;  /* 0x00000000009a7308 */ /* 0x0002e40000000800 */
[--C-:B-1----:R-:W-:Y:S01]  /*e830*/  FFMA.FTZ R0, R31, c[0x0][0x2d0], -R2.reuse ;  /* 0x0000b4001f007a23 */ /* 0x102fe20000010802 */
[----:B---3--:R-:W-:Y:S01]  /*e840*/  F2FP.BF16.PACK_AB R16, R154, R155 ;  /* 0x0000009b9a10723e */ /* 0x008fe200000010ff */
[----:B------:R-:W1:Y:S04]  /*e850*/  LDSM.16.MT88.4 R28, [R201+0x800] ;  /* 0x00080000c91c783b */ /* 0x000e680000004200 */
[----:B------:R3:W-:Y:S02]  /*e860*/  MUFU.EX2 R160, R0 ;  /* 0x0000000000a07308 */ /* 0x0007e40000000800 */
[----:B---3--:R-:W-:-:S06]  /*e870*/  FFMA.FTZ R0, R32, c[0x0][0x2d0], -R2 ;  /* 0x0000b40020007a23 */ /* 0x008fcc0000010802 */
[----:B------:R3:W4:Y:S02]  /*e880*/  MUFU.EX2 R163, R0 ;  /* 0x0000000000a37308 */ /* 0x0007240000000800 */
[----:B---3--:R-:W-:Y:S01]  /*e890*/  FFMA.FTZ R0, R33, c[0x0][0x2d0], -R2 ;  /* 0x0000b40021007a23 */ /* 0x008fe20000010802 */
[----:B----4-:R-:W-:-:S05]  /*e8a0*/  F2FP.BF16.PACK_AB R18, R163, R160 ;  /* 0x000000a0a312723e */ /* 0x010fca00000010ff */
[----:B------:R3:W-:Y:S02]  /*e8b0*/  MUFU.EX2 R187, R0 ;  /* 0x0000000000bb7308 */ /* 0x0007e40000000800 */
[----:B---3--:R-:W-:-:S06]  /*e8c0*/  FFMA.FTZ R0, R34, c[0x0][0x2d0], -R2 ;  /* 0x0000b40022007a23 */ /* 0x008fcc0000010802 */
[----:B------:R3:W4:Y:S02]  /*e8d0*/  MUFU.EX2 R217, R0 ;  /* 0x0000000000d97308 */ /* 0x0007240000000800 */
[----:B---3--:R-:W-:Y:S01]  /*e8e0*/  FMUL.FTZ R0, R85, c[0x0][0x2d0] ;  /* 0x0000b40055007a20 */ /* 0x008fe20000410000 */
        /* <DEDUP_REMOVED lines=13> */
[--C-:B---3--:R-:W-:Y:S01]  /*e9c0*/  FFMA.FTZ R5, R38, c[0x0][0x2d0], -R0.reuse ;  /* 0x0000b40026057a23 */ /* 0x108fe20000010800 */
[----:B------:R-:W-:Y:S08]  /*e9d0*/  MUFU.EX2 R97, R97 ;  /* 0x0000006100617308 */ /* 0x000ff00000000800 */
[----:B------:R3:W4:Y:S08]  /*e9e0*/  MUFU.EX2 R151, R5 ;  /* 0x0000000500977308 */ /* 0x0007300000000800 */
[----:B------:R-:W-:Y:S01]  /*e9f0*/  MUFU.EX2 R95, R95 ;  /* 0x0000005f005f7308 */ /* 0x000fe20000000800 */
[----:B---3--:R-:W-:Y:S01]  /*ea00*/  FFMA.FTZ R5, R39, c[0x0][0x2d0], -R0 ;  /* 0x0000b40027057a23 */ /* 0x008fe20000010800 */
[----:B----4-:R-:W-:Y:S01]  /*ea10*/  F2FP.BF16.PACK_AB R17, R151, R153 ;  /* 0x000000999711723e */ /* 0x010fe200000010ff */
[----:B-----5:R-:W-:Y:S01]  /*ea20*/  HMMA.16816.F32.BF16 R36, R20, R44, RZ ;  /* 0x0000002c1424723c */ /* 0x020fe200000418ff */
[----:B------:R-:W-:-:S04]  /*ea30*/  FADD.FTZ R80, R153, R151 ;  /* 0x0000009799507221 */ /* 0x000fc80000010000 */
[----:B------:R3:W-:Y:S08]  /*ea40*/  MUFU.EX2 R186, R5 ;  /* 0x0000000500ba7308 */ /* 0x0007f00000000800 */
[----:B------:R-:W-:Y:S01]  /*ea50*/  MUFU.EX2 R153, R65 ;  /* 0x0000004100997308 */ /* 0x000fe20000000800 */
[----:B---3--:R-:W-:-:S07]  /*ea60*/  FFMA.FTZ R5, R52, c[0x0][0x2d0], -R0 ;  /* 0x0000b40034057a23 */ /* 0x008fce0000010800 */
[----:B------:R-:W-:Y:S03]  /*ea70*/  MUFU.EX2 R94, R94 ;  /* 0x0000005e005e7308 */ /* 0x000fe60000000800 */
[----:B-1----:R-:W-:Y:S01]  /*ea80*/  HMMA.16816.F32.BF16 R140, R12, R28, R36 ;  /* 0x0000001c0c8c723c */ /* 0x002fe20000041824 */
[----:B------:R-:W-:Y:S04]  /*ea90*/  LDSM.16.MT88.4 R36, [R198+0x800] ;  /* 0x00080000c624783b */ /* 0x000fe80000004200 */
        /* <DEDUP_REMOVED lines=20> */
[--C-:B------:R-:W-:Y:S02]  /*ebe0*/  FFMA.FTZ R28, R117, c[0x0][0x2d0], -R0.reuse ;  /* 0x0000b400751c7a23 */ /* 0x100fe40000010800 */
[----:B------:R-:W-:Y:S01]  /*ebf0*/  FFMA.FTZ R116, R115, c[0x0][0x2d0], -R0 ;  /* 0x0000b40073747a23 */ /* 0x000fe20000010800 */
[----:B------:R-:W-:Y:S01]  /*ec00*/  MUFU.EX2 R162, R96 ;  /* 0x0000006000a27308 */ /* 0x000fe20000000800 */
[----:B------:R-:W-:-:S04]  /*ec10*/  FADD.FTZ R2, R164, R2 ;  /* 0x00000002a4027221 */ /* 0x000fc80000010000 */
[----:B------:R-:W-:Y:S02]  /*ec20*/  FADD.FTZ R66, R167, R2 ;  /* 0x00000002a7427221 */ /* 0x000fe40000010000 */
[----:B------:R-:W-:Y:S01]  /*ec30*/  FADD.FTZ R2, R189, R67 ;  /* 0x00000043bd027221 */ /* 0x000fe20000010000 */
[----:B------:R-:W-:Y:S03]  /*ec40*/  MUFU.EX2 R161, R78 ;  /* 0x0000004e00a17308 */ /* 0x000fe60000000800 */
[----:B------:R-:W-:-:S04]  /*ec50*/  FADD.FTZ R2, R222, R2 ;  /* 0x00000002de027221 */ /* 0x000fc80000010000 */
[----:B------:R-:W-:Y:S01]  /*ec60*/  FADD.FTZ R2, R225, R2 ;  /* 0x00000002e1027221 */ /* 0x000fe20000010000 */
[----:B------:R-:W-:Y:S03]  /*ec70*/  MUFU.EX2 R192, R40 ;  /* 0x0000002800c07308 */ /* 0x000fe60000000800 */
[----:B------:R-:W-:Y:S01]  /*ec80*/  FADD.FTZ R2, R227, R2 ;  /* 0x00000002e3027221 */ /* 0x000fe20000010000 */
[-C--:B-1----:R-:W-:Y:S04]  /*ec90*/  HMMA.16816.F32.BF16 R24, R20, R32.reuse, RZ ;  /* 0x000000201418723c */ /* 0x082fe800000418ff */
[----:B------:R-:W-:Y:S04]  /*eca0*/  MUFU.EX2 R189, R29 ;  /* 0x0000001d00bd7308 */ /* 0x000fe80000000800 */
[----:B------:R-:W-:Y:S04]  /*ecb0*/  HMMA.16816.F32.BF16 R4, R16, R32, RZ ;  /* 0x000000201004723c */ /* 0x000fe800000418ff */
[----:B------:R-:W-:Y:S08]  /*ecc0*/  MUFU.EX2 R191, R28 ;  /* 0x0000001c00bf7308 */ /* 0x000ff00000000800 */
[----:B------:R-:W-:Y:S04]  /*ecd0*/  MUFU.EX2 R167, R146 ;  /* 0x0000009200a77308 */ /* 0x000fe80000000800 */
[-C--:B------:R-:W-:Y:S01]  /*ece0*/  HMMA.16816.F32.BF16 R124, R12, R36.reuse, R24 ;  /* 0x000000240c7c723c */ /* 0x080fe20000041818 */
[----:B------:R-:W1:Y:S03]  /*ecf0*/  LDSM.16.MT88.4 R24, [R200] ;  /* 0x00000000c818783b */ /* 0x000e660000004200 */
[----:B------:R-:W-:Y:S04]  /*ed00*/  MUFU.EX2 R96, R159 ;  /* 0x0000009f00607308 */ /* 0x000fe80000000800 */
[----:B------:R-:W-:Y:S04]  /*ed10*/  HMMA.16816.F32.BF16 R120, R8, R36, R4 ;  /* 0x000000240878723c */ /* 0x000fe80000041804 */
[----:B------:R-:W-:Y:S03]  /*ed20*/  MUFU.EX2 R164, R158 ;  /* 0x0000009e00a47308 */ /* 0x000fe60000000800 */
[----:B------:R-:W-:-:S02]  /*ed30*/  FADD.FTZ R4, R155, R154 ;  /* 0x0000009a9b047221 */ /* 0x000fc40000010000 */
[--C-:B------:R-:W-:Y:S02]  /*ed40*/  FFMA.FTZ R37, R118, c[0x0][0x2d0], -R0.reuse ;  /* 0x0000b40076257a23 */ /* 0x100fe40000010800 */
[----:B------:R-:W-:Y:S01]  /*ed50*/  FFMA.FTZ R36, R119, c[0x0][0x2d0], -R0 ;  /* 0x0000b40077247a23 */ /* 0x000fe20000010800 */
[----:B------:R-:W-:Y:S01]  /*ed60*/  MUFU.EX2 R155, R64 ;  /* 0x00000040009b7308 */ /* 0x000fe20000000800 */
[----:B------:R-:W-:Y:S02]  /*ed70*/  FADD.FTZ R0, R160, R4 ;  /* 0x00000004a0007221 */ /* 0x000fe40000010000 */
[----:B------:R-:W3:Y:S02]  /*ed80*/  LDSM.16.MT88.4 R4, [R200+0x800] ;  /* 0x00080000c804783b */ /* 0x000ee40000004200 */
        /* <DEDUP_REMOVED lines=10> */
[----:B------:R-:W1:Y:S08]  /*ee30*/  MUFU.EX2 R25, R76 ;  /* 0x0000004c00197308 */ /* 0x000e700000000800 */
[----:B------:R-:W4:Y:S04]  /*ee40*/  MUFU.EX2 R154, R36 ;  /* 0x00000024009a7308 */ /* 0x000f280000000800 */
[----:B---3--:R-:W-:Y:S04]  /*ee50*/  HMMA.16816.F32.BF16 R108, R8, R4, R52 ;  /* 0x00000004086c723c */ /* 0x008fe80000041834 */
[----:B------:R-:W-:Y:S01]  /*ee60*/  MUFU.EX2 R188, R147 ;  /* 0x0000009300bc7308 */ /* 0x000fe20000000800 */
[----:B-1----:R-:W-:-:S03]  /*ee70*/  FADD.FTZ R0, R25, R0 ;  /* 0x0000000019007221 */ /* 0x002fc60000010000 */
[----:B------:R-:W-:Y:S01]  /*ee80*/  HMMA.16816.F32.BF16 R52, R16, R50, RZ ;  /* 0x000000321034723c */ /* 0x000fe200000418ff */
[----:B------:R-:W-:-:S03]  /*ee90*/  FADD.FTZ R0, R160, R0 ;  /* 0x00000000a0007221 */ /* 0x000fc60000010000 */
[----:B------:R1:W-:Y:S01]  /*eea0*/  MUFU.EX2 R84, R116 ;  /* 0x0000007400547308 */ /* 0x0003e20000000800 */
[----:B------:R-:W-:-:S03]  /*eeb0*/  FADD.FTZ R0, R161, R0 ;  /* 0x00000000a1007221 */ /* 0x000fc60000010000 */
[----:B------:R-:W-:Y:S01]  /*eec0*/  HMMA.16816.F32.BF16 R112, R12, R4, R56 ;  /* 0x000000040c70723c */ /* 0x000fe20000041838 */
[----:B------:R-:W-:-:S06]  /*eed0*/  FADD.FTZ R0, R193, R0 ;  /* 0x00000000c1007221 */ /* 0x000fcc0000010000 */
[----:B------:R-:W-:Y:S01]  /*eee0*/  F2FP.BF16.PACK_AB R4, R155, R153 ;  /* 0x000000999b04723e */ /* 0x000fe200000010ff */
[----:B------:R-:W-:Y:S01]  /*eef0*/  HMMA.16816.F32.BF16 R48, R20, R50, RZ ;  /* 0x000000321430723c */ /* 0x000fe200000418ff */
[----:B----4-:R-:W-:Y:S01]  /*ef00*/  F2FP.BF16.PACK_AB R5, R154, R151 ;  /* 0x000000979a05723e */ /* 0x010fe200000010ff */
[----:B-1----:R-:W-:Y:S06]  /*ef10*/  LDSM.16.MT88.4 R116, [R201+0x2000] ;  /* 0x00200000c974783b */ /* 0x002fec0000004200 */
        /* <DEDUP_REMOVED lines=45> */
[----:B------:R-:W3:Y:S07]  /*f1f0*/  LDSM.16.MT88.4 R12, [R201+0x1000] ;  /* 0x00100000c90c783b */ /* 0x000eee0000004200 */
[-C--:B---3--:R-:W-:Y:S08]  /*f200*/  HMMA.16816.F32.BF16 R52, R8, R12.reuse, R140 ;  /* 0x0000000c0834723c */ /* 0x088ff0000004188c */
[C---:B------:R-:W-:Y:S08]  /*f210*/  HMMA.16816.F32.BF16 R100, R4.reuse, R12, R136 ;  /* 0x0000000c0464723c */ /* 0x040ff00000041888 */
[-C--:B------:R-:W-:Y:S08]  /*f220*/  HMMA.16816.F32.BF16 R80, R4, R14.reuse, R60 ;  /* 0x0000000e0450723c */ /* 0x080ff0000004183c */
[C---:B------:R-:W-:Y:S01]  /*f230*/  HMMA.16816.F32.BF16 R48, R8.reuse, R14, R44 ;  /* 0x0000000e0830723c */ /* 0x040fe2000004182c */
[----:B------:R-:W3:Y:S07]  /*f240*/  LDSM.16.MT88.4 R12, [R198+0x1000] ;  /* 0x00100000c60c783b */ /* 0x000eee0000004200 */
[-C--:B---3--:R-:W-:Y:S01]  /*f250*/  HMMA.16816.F32.BF16 R44, R8, R12.reuse, R124 ;  /* 0x0000000c082c723c */ /* 0x088fe2000004187c */
[----:B------:R-:W-:Y:S07]  /*f260*/  LDSM.16.MT88.4 R124, [R197+0x2000] ;  /* 0x00200000c57c783b */ /* 0x000fee0000004200 */
[C---:B------:R-:W-:Y:S08]  /*f270*/  HMMA.16816.F32.BF16 R76, R4.reuse, R12, R120 ;  /* 0x0000000c044c723c */ /* 0x040ff00000041878 */
[-C--:B------:R-:W-:Y:S08]  /*f280*/  HMMA.16816.F32.BF16 R68, R4, R14.reuse, R68 ;  /* 0x0000000e0444723c */ /* 0x080ff00000041844 */
[----:B------:R-:W-:Y:S01]  /*f290*/  HMMA.16816.F32.BF16 R32, R8, R14, R32 ;  /* 0x0000000e0820723c */ /* 0x000fe20000041820 */
[----:B------:R-:W3:Y:S07]  /*f2a0*/  LDSM.16.MT88.4 R12, [R200+0x1000] ;  /* 0x00100000c80c783b */ /* 0x000eee0000004200 */
[C---:B---3--:R-:W-:Y:S01]  /*f2b0*/  HMMA.16816.F32.BF16 R60, R4.reuse, R12, R108 ;  /* 0x0000000c043c723c */ /* 0x048fe2000004186c */
[----:B------:R-:W-:Y:S07]  /*f2c0*/  LDSM.16.MT88.4 R108, [R198+0x2000] ;  /* 0x00200000c66c783b */ /* 0x000fee0000004200 */
[----:B------:R-:W-:Y:S01]  /*f2d0*/  HMMA.16816.F32.BF16 R40, R4, R14, R72 ;  /* 0x0000000e0428723c */ /* 0x000fe20000041848 */
[----:B------:R-:W3:Y:S06]  /*f2e0*/  MUFU.EX2 R72, R169 ;  /* 0x000000a900487308 */ /* 0x000eec0000000800 */
[----:B------:R-:W-:Y:S01]  /*f2f0*/  FADD.FTZ R4, R217, R16 ;  /* 0x00000010d9047221 */ /* 0x000fe20000010000 */
[----:B------:R-:W-:Y:S01]  /*f300*/  HMMA.16816.F32.BF16 R36, R8, R12, R112 ;  /* 0x0000000c0824723c */ /* 0x000fe20000041870 */
[----:B------:R-:W4:Y:S01]  /*f310*/  LDSM.16.MT88.4 R16, [R201+0x1800] ;  /* 0x00180000c910783b */ /* 0x000f220000004200 */
[----:B------:R-:W5:Y:S01]  /*f320*/  MUFU.EX2 R113, R150 ;  /* 0x0000009600717308 */ /* 0x000f620000000800 */
[----:B------:R-:W-:Y:S01]  /*f330*/  FADD.FTZ R24, R219, R4 ;  /* 0x00000004db187221 */ /* 0x000fe20000010000 */
[----:B-1----:R-:W-:-:S02]  /*f340*/  F2FP.BF16.PACK_AB R6, R188, R187 ;  /* 0x000000bbbc06723e */ /* 0x002fc400000010ff */
[----:B------:R-:W-:Y:S01]  /*f350*/  F2FP.BF16.PACK_AB R7, R176, R167 ;  /* 0x000000a7b007723e */ /* 0x000fe200000010ff */
[----:B------:R-:W-:Y:S01]  /*f360*/  FADD.FTZ R24, R228, R24 ;  /* 0x00000018e4187221 */ /* 0x000fe20000010000 */
[----:B------:R-:W-:Y:S01]  /*f370*/  HMMA.16816.F32.BF16 R28, R8, R14, R20 ;  /* 0x0000000e081c723c */ /* 0x000fe20000041814 */
[----:B------:R-:W1:Y:S01]  /*f380*/  LDSM.16.MT88.4 R20, [R197+0x1800] ;  /* 0x00180000c514783b */ /* 0x000e620000004200 */
[----:B------:R-:W2:Y:S01]  /*f390*/  MUFU.EX2 R112, R144 ;  /* 0x0000009000707308 */ /* 0x000ea20000000800 */
[----:B---3--:R-:W-:Y:S02]  /*f3a0*/  F2FP.BF16.PACK_AB R161, R72, R25 ;  /* 0x0000001948a1723e */ /* 0x008fe400000010ff */
[----:B------:R-:W3:Y:S04]  /*f3b0*/  LDSM.16.MT88.4 R12, [R198+0x1800] ;  /* 0x00180000c60c783b */ /* 0x000ee80000004200 */
[----:B------:R-:W3:Y:S01]  /*f3c0*/  LDSM.16.MT88.4 R8, [R200+0x1800] ;  /* 0x00180000c808783b */ /* 0x000ee20000004200 */
[----:B-----5:R-:W-:Y:S01]  /*f3d0*/  F2FP.BF16.PACK_AB R4, R186, R113 ;  /* 0x00000071ba04723e */ /* 0x020fe200000010ff */
[----:B------:R-:W5:Y:S01]  /*f3e0*/  MUFU.EX2 R73, R171 ;  /* 0x000000ab00497308 */ /* 0x000f620000000800 */
[----:B--2---:R-:W-:-:S07]  /*f3f0*/  F2FP.BF16.PACK_AB R5, R168, R112 ;  /* 0x00000070a805723e */ /* 0x004fce00000010ff */
[----:B------:R-:W-:Y:S08]  /*f400*/  MUFU.EX2 R74, R174 ;  /* 0x000000ae004a7308 */ /* 0x000ff00000000800 */
[----:B------:R-:W2:Y:S01]  /*f410*/  MUFU.EX2 R75, R173 ;  /* 0x000000ad004b7308 */ /* 0x000ea20000000800 */
[----:B-----5:R-:W-:Y:S01]  /*f420*/  F2FP.BF16.PACK_AB R160, R26, R73 ;  /* 0x000000491aa0723e */ /* 0x020fe200000010ff */
[C---:B----4-:R-:W-:Y:S08]  /*f430*/  HMMA.16816.F32.BF16 R52, R4.reuse, R16, R52 ;  /* 0x000000100434723c */ /* 0x050ff00000041834 */
[----:B-1----:R-:W-:Y:S01]  /*f440*/  HMMA.16816.F32.BF16 R64, R4, R20, R64 ;  /* 0x000000140440723c */ /* 0x002fe20000041840 */
[----:B--2---:R-:W-:-:S07]  /*f450*/  F2FP.BF16.PACK_AB R162, R75, R74 ;  /* 0x0000004a4ba2723e */ /* 0x004fce00000010ff */
[C---:B------:R-:W-:Y:S08]  /*f460*/  HMMA.16816.F32.BF16 R56, R4.reuse, R22, R56 ;  /* 0x000000160438723c */ /* 0x040ff00000041838 */
        /* <DEDUP_REMOVED lines=10> */
[C---:B------:R-:W-:Y:S08]  /*f510*/  HMMA.16816.F32.BF16 R20, R4.reuse, R22, R104 ;  /* 0x000000160414723c */ /* 0x040ff00000041868 */
[C---:B------:R-:W-:Y:S01]  /*f520*/  HMMA.16816.F32.BF16 R120, R4.reuse, R16, R100 ;  /* 0x000000100478723c */ /* 0x040fe20000041864 */
[----:B------:R-:W-:Y:S07]  /*f530*/  MUFU.EX2 R17, R182 ;  /* 0x000000b600117308 */ /* 0x000fee0000000800 */
[C---:B------:R-:W-:Y:S01]  /*f540*/  HMMA.16816.F32.BF16 R80, R4.reuse, R18, R80 ;  /* 0x000000120450723c */ /* 0x040fe20000041850 */
[----:B------:R-:W1:Y:S07]  /*f550*/  MUFU.EX2 R19, R172 ;  /* 0x000000ac00137308 */ /* 0x000e6e0000000800 */
[C---:B------:R-:W-:Y:S01]  /*f560*/  HMMA.16816.F32.BF16 R76, R4.reuse, R12, R76 ;  /* 0x0000000c044c723c */ /* 0x040fe2000004184c */
[----:B------:R-:W-:Y:S07]  /*f570*/  MUFU.EX2 R13, R184 ;  /* 0x000000b8000d7308 */ /* 0x000fee0000000800 */
[----:B------:R-:W-:Y:S01]  /*f580*/  HMMA.16816.F32.BF16 R68, R4, R14, R68 ;  /* 0x0000000e0444723c */ /* 0x000fe20000041844 */
[----:B------:R-:W2:Y:S01]  /*f590*/  MUFU.EX2 R15, R183 ;  /* 0x000000b7000f7308 */ /* 0x000ea20000000800 */
[----:B-1----:R-:W-:-:S06]  /*f5a0*/  F2FP.BF16.PACK_AB R163, R27, R19 ;  /* 0x000000131ba3723e */ /* 0x002fcc00000010ff */
[C---:B------:R-:W-:Y:S01]  /*f5b0*/  HMMA.16816.F32.BF16 R60, R4.reuse, R8, R60 ;  /* 0x00000008043c723c */ /* 0x040fe2000004183c */
[----:B------:R-:W-:Y:S07]  /*f5c0*/  MUFU.EX2 R12, R181 ;  /* 0x000000b5000c7308 */ /* 0x000fee0000000800 */
[----:B------:R-:W-:Y:S01]  /*f5d0*/  HMMA.16816.F32.BF16 R40, R4, R10, R40 ;  /* 0x0000000a0428723c */ /* 0x000fe20000041828 */
[----:B------:R-:W1:Y:S01]  /*f5e0*/  LDSM.16.MT88.4 R8, [R200+0x2000] ;  /* 0x00200000c808783b */ /* 0x000e620000004200 */
[----:B------:R-:W3:Y:S01]  /*f5f0*/  MUFU.EX2 R7, R185 ;  /* 0x000000b900077308 */ /* 0x000ee20000000800 */
        /* <DEDUP_REMOVED lines=10> */
[----:B------:R-:W-:Y:S01]  /*f6a0*/  MUFU.EX2 R16, R179 ;  /* 0x000000b300107308 */ /* 0x000fe20000000800 */
[----:B------:R-:W-:Y:S01]  /*f6b0*/  FADD.FTZ R6, R192, R4 ;  /* 0x00000004c0067221 */ /* 0x000fe20000010000 */
[----:B---3--:R-:W-:Y:S01]  /*f6c0*/  F2FP.BF16.PACK_AB R100, R13, R7 ;  /* 0x000000070d64723e */ /* 0x008fe200000010ff */
[----:B------:R-:W-:-:S02]  /*f6d0*/  FADD.FTZ R4, R113, R2 ;  /* 0x0000000271047221 */ /* 0x000fc40000010000 */
[----:B------:R-:W-:Y:S01]  /*f6e0*/  FADD.FTZ R2, R112, R0 ;  /* 0x0000000070027221 */ /* 0x000fe20000010000 */
[C---:B------:R-:W-:Y:S01]  /*f6f0*/  HMMA.16816.F32.BF16 R140, R160.reuse, R116, R52 ;  /* 0x00000074a08c723c */ /* 0x040fe20000041834 */
[----:B------:R-:W-:Y:S01]  /*f700*/  FADD.FTZ R0, R96, R6 ;  /* 0x0000000660007221 */ /* 0x000fe20000010000 */
[----:B------:R-:W3:Y:S01]  /*f710*/  MUFU.EX2 R18, R178 ;  /* 0x000000b200127308 */ /* 0x000ee20000000800 */
        /* <DEDUP_REMOVED lines=10> */
[----:B------:R-:W-:Y:S01]  /*f7c0*/  FADD.FTZ R0, R176, R4 ;  /* 0x00000004b0007221 */ /* 0x000fe20000010000 */
[----:B---3--:R-:W-:Y:S01]  /*f7d0*/  F2FP.BF16.PACK_AB R103, R18, R16 ;  /* 0x000000101267723e */ /* 0x008fe200000010ff */
[----:B------:R-:W-:Y:S02]  /*f7e0*/  FADD.FTZ R5, R95, R5 ;  /* 0x000000055f057221 */ /* 0x000fe40000010000 */
[----:B------:R-:W-:-:S02]  /*f7f0*/  FADD.FTZ R0, R25, R0 ;  /* 0x0000000019007221 */ /* 0x000fc40000010000 */
[----:B------:R-:W-:Y:S01]  /*f800*/  FADD.FTZ R4, R73, R2 ;  /* 0x0000000249047221 */ /* 0x000fe20000010000 */
[----:B------:R-:W-:Y:S01]  /*f810*/  HMMA.16816.F32.BF16 R152, R160, R110, R32 ;  /* 0x0000006ea098723c */ /* 0x000fe20000041820 */
[----:B------:R-:W-:Y:S01]  /*f820*/  FADD.FTZ R6, R72, R0 ;  /* 0x0000000048067221 */ /* 0x000fe20000010000 */
[----:B------:R-:W-:Y:S01]  /*f830*/  IADD3 R0, R229, -0x2, RZ ;  /* 0xfffffffee5007810 */ /* 0x000fe20007ffe0ff */
[----:B------:R-:W-:Y:S02]  /*f840*/  FADD.FTZ R3, R166, R3 ;  /* 0x00000003a6037221 */ /* 0x000fe40000010000 */
[----:B------:R-:W-:Y:S01]  /*f850*/  FADD.FTZ R2, R94, R5 ;  /* 0x000000055e027221 */ /* 0x000fe20000010000 */
[----:B------:R-:W-:Y:S01]  /*f860*/  ISETP.GE.AND P0, PT, R0, R230, PT ;  /* 0x000000e60000720c */ /* 0x000fe20003f06270 */
        /* <DEDUP_REMOVED lines=16> */
[----:B-1----:R-:W-:Y:S08]  /*f970*/  HMMA.16816.F32.BF16 R156, R160, R8, R36 ;  /* 0x00000008a09c723c */ /* 0x002ff00000041824 */
[C---:B------:R-:W-:Y:S08]  /*f980*/  HMMA.16816.F32.BF16 R124, R100.reuse, R126, R20 ;  /* 0x0000007e647c723c */ /* 0x040ff00000041814 */
        /* <DEDUP_REMOVED lines=12> */
.L_x_2252:
[----:B------:R-:W2:Y:S01]  /*fa50*/  LDL.64 R6, [R1+0x8] ;  /* 0x0000080001067983 */ /* 0x000ea20000100a00 */
[----:B------:R-:W-:Y:S04]  /*fa60*/  DEPBAR.LE SB0, 0x0 ;  /* 0x000080000000791a */ /* 0x000fe80000000000 */
[----:B------:R-:W3:Y:S01]  /*fa70*/  LDL R4, [R1+0x10] ;  /* 0x0000100001047983 */ /* 0x000ee20000100800 */
[----:B------:R-:W-:Y:S01]  /*fa80*/  WARPSYNC 0xffffffff ;  /* 0xffffffff00007948 */ /* 0x000fe20003800000 */
[----:B------:R-:W-:Y:S01]  /*fa90*/  SHF.R.S32.HI R0, RZ, 0x1f, R224 ;  /* 0x0000001fff007819 */ /* 0x000fe200000114e0 */
[----:B------:R-:W-:Y:S01]  /*faa0*/  IMAD.WIDE.U32 R2, R224, c[0x0][0x208], RZ ;  /* 0x00008200e0027a25 */ /* 0x000fe200078e00ff */
        /* <DEDUP_REMOVED lines=30> */
.L_x_2339:
[-C--:B------:R-:W-:Y:S01]  /*fc90*/  HMMA.16816.F32.BF16 R4, R80, R16.reuse, RZ ;  /* 0x000000105004723c */ /* 0x080fe200000418ff */
[----:B------:R-:W3:Y:S01]  /*fca0*/  LDL R84, [R1+0x4] ;  /* 0x0000040001547983 */ /* 0x000ee20000100800 */
[----:B------:R-:W-:Y:S01]  /*fcb0*/  BSSY B0, `(.L_x_2247) ;  /* 0x00000ca000007945 */ /* 0x000fe20003800000 */
[----:B------:R-:W-:Y:S02]  /*fcc0*/  ISETP.GE.AND P0, PT, R244, c[0x0][0x1d4], PT ;  /* 0x00007500f4007a0c */ /* 0x000fe40003f06270 */
[----:B------:R-:W4:Y:S02]  /*fcd0*/  SHFL.IDX PT, R2, R0, RZ, 0x181f ;  /* 0x00181fff00027589 */ /* 0x000f2400000e0000 */
[----:B------:R-:W-:Y:S01]  /*fce0*/  SEL R89, RZ, 0x10, P0 ;  /* 0x00000010ff597807 */ /* 0x000fe20000000000 */
[C---:B------:R-:W-:Y:S05]  /*fcf0*/  HMMA.16816.F32.BF16 R8, R76.reuse, R16, RZ ;  /* 0x000000104c08723c */ /* 0x040fea00000418ff */
[----:B------:R-:W5:Y:S03]  /*fd00*/  SHFL.IDX PT, R3, R0, 0x1, 0x181f ;  /* 0x00381f0000037f89 */ /* 0x000f6600000e0000 */
[-C--:B------:R-:W-:Y:S05]  /*fd10*/  HMMA.16816.F32.BF16 R12, R76, R18.reuse, RZ ;  /* 0x000000124c0c723c */ /* 0x080fea00000418ff */
[----:B------:R-:W1:Y:S03]  /*fd20*/  SHFL.IDX PT, R53, R0, 0x2, 0x181f ;  /* 0x00581f0000357f89 */ /* 0x000e6600000e0000 */
[C---:B------:R-:W-:Y:S05]  /*fd30*/  HMMA.16816.F32.BF16 R16, R80.reuse, R18, RZ ;  /* 0x000000125010723c */ /* 0x040fea00000418ff */
[----:B------:R-:W-:Y:S03]  /*fd40*/  SHFL.IDX PT, R54, R0, 0x3, 0x181f ;  /* 0x00781f0000367f89 */ /* 0x000fe600000e0000 */
[-C--:B------:R-:W-:Y:S05]  /*fd50*/  HMMA.16816.F32.BF16 R20, R80, R32.reuse, RZ ;  /* 0x000000205014723c */ /* 0x080fea00000418ff */
[----:B------:R2:W-:Y:S03]  /*fd60*/  SHFL.IDX PT, R55, R0, 0x4, 0x181f ;  /* 0x00981f0000377f89 */ /* 0x0005e600000e0000 */
[C---:B------:R-:W-:Y:S05]  /*fd70*/  HMMA.16816.F32.BF16 R24, R76.reuse, R32, RZ ;  /* 0x000000204c18723c */ /* 0x040fea00000418ff */
[----:B------:R-:W1:Y:S03]  /*fd80*/  SHFL.IDX PT, R57, R56, 0x1, 0x181f ;  /* 0x00381f0038397f89 */ /* 0x000e6600000e0000 */
[-C--:B------:R-:W-:Y:S05]  /*fd90*/  HMMA.16816.F32.BF16 R28, R76, R34.reuse, RZ ;  /* 0x000000224c1c723c */ /* 0x080fea00000418ff */
[----:B------:R-:W1:Y:S03]  /*fda0*/  SHFL.IDX PT, R61, R56, 0x2, 0x181f ;  /* 0x00581f00383d7f89 */ /* 0x000e6600000e0000 */
[C---:B------:R-:W-:Y:S04]  /*fdb0*/  HMMA.16816.F32.BF16 R32, R80.reuse, R34, RZ ;  /* 0x000000225020723c */ /* 0x040fe800000418ff */
[----:B--2---:R-:W-:Y:S01]  /*fdc0*/  IADD3 R0, -R89, 0x10, RZ ;  /* 0x0000001059007810 */ /* 0x004fe20007ffe1ff */
[----:B------:R-:W2:Y:S03]  /*fdd0*/  SHFL.IDX PT, R69, R56, 0x3, 0x181f ;  /* 0x00781f0038457f89 */ /* 0x000ea600000e0000 */
[-C--:B------:R-:W-:Y:S01]  /*fde0*/  HMMA.16816.F32.BF16 R36, R80, R48.reuse, RZ ;  /* 0x000000305024723c */ /* 0x080fe200000418ff */
[----:B------:R-:W-:Y:S07]  /*fdf0*/  LOP3.LUT R0, R0, 0xf, RZ, 0xc0, !PT ;  /* 0x0000000f00007812 */ /* 0x000fee00078ec0ff */
[C---:B------:R-:W-:Y:S08]  /*fe00*/  HMMA.16816.F32.BF16 R40, R76.reuse, R48, RZ ;  /* 0x000000304c28723c */ /* 0x040ff000000418ff */
[-C--:B------:R-:W-:Y:S08]  /*fe10*/  HMMA.16816.F32.BF16 R44, R76, R50.reuse, RZ ;  /* 0x000000324c2c723c */ /* 0x080ff000000418ff */
[C---:B------:R-:W-:Y:S04]  /*fe20*/  HMMA.16816.F32.BF16 R48, R80.reuse, R50, RZ ;  /* 0x000000325030723c */ /* 0x040fe800000418ff */
[-C--:B----4-:R-:W-:Y:S02]  /*fe30*/  IADD3 R2, P4, R2, R52.reuse, RZ ;  /* 0x0000003402027210 */ /* 0x090fe40007f9e0ff */
[-C--:B-----5:R-:W-:Y:S02]  /*fe40*/  IADD3 R62, P3, R3, R52.reuse, RZ ;  /* 0x00000034033e7210 */ /* 0x0a0fe40007f7e0ff */
[-C--:B-1----:R-:W-:Y:S01]  /*fe50*/  IADD3 R60, P2, R53, R52.reuse, RZ ;  /* 0x00000034353c7210 */ /* 0x082fe20007f5e0ff */
[--C-:B------:R-:W-:Y:S03]  /*fe60*/  IMAD.X R3, R58, 0x1, R68.reuse, P4 ;  /* 0x000000013a037824 */ /* 0x100fe600020e0644 */
[----:B------:R-:W-:Y:S01]  /*fe70*/  IMAD.X R63, R57, 0x1, R68, P3 ;  /* 0x00000001393f7824 */ /* 0x000fe200018e0644 */
[----:B------:R-:W-:Y:S01]  /*fe80*/  IADD3 R72, P6, P5, R0, R55, R52 ;  /* 0x0000003700487210 */ /* 0x000fe20007dde034 */
[----:B------:R1:W-:Y:S01]  /*fe90*/  LDGSTS.E.BYPASS.LTC128B.128 [R213+0x100], [R2.64], !P0 ;  /* 0x0010000002d57fae */ /* 0x0003e2000c101d48 */
[--C-:B------:R-:W-:Y:S01]  /*fea0*/  IMAD.X R61, R61, 0x1, R68.reuse, P2 ;  /* 0x000000013d3d7824 */ /* 0x100fe200010e0644 */
[----:B------:R-:W-:Y:S02]  /*feb0*/  IADD3 R70, P1, R54, R52, RZ ;  /* 0x0000003436467210 */ /* 0x000fe40007f3e0ff */
[-C--:B------:R-:W-:Y:S03]  /*fec0*/  HMMA.16816.F32.BF16 R52, R80, R64.reuse, RZ ;  /* 0x000000405034723c */ /* 0x080fe600000418ff */
[--C-:B--2---:R-:W-:Y:S01]  /*fed0*/  IMAD.X R71, R69, 0x1, R68.reuse, P1 ;  /* 0x0000000145477824 */ /* 0x104fe200008e0644 */
[----:B------:R2:W-:Y:S01]  /*fee0*/  LDGSTS.E.BYPASS.LTC128B.128 [R213+0x900], [R62.64], !P0 ;  /* 0x009000003ed57fae */ /* 0x0005e2000c101d48 */
[----:B------:R-:W-:Y:S07]  /*fef0*/  ISETP.NE.U32.AND P1, PT, R89, RZ, PT ;  /* 0x000000ff5900720c */ /* 0x000fee0003f25070 */
[----:B------:R4:W5:Y:S08]  /*ff00*/  SHFL.IDX PT, R0, R56, 0x4, 0x181f ;  /* 0x00981f0038007f89 */ /* 0x00097000000e0000 */
[----:B------:R2:W-:Y:S08]  /*ff10*/  LDGSTS.E.BYPASS.LTC128B.128 [R213+0x1100], [R60.64], !P0 ;  /* 0x011000003cd57fae */ /* 0x0005f0000c101d48 */
[----:B------:R1:W-:Y:S01]  /*ff20*/  LDGSTS.E.BYPASS.LTC128B.128 [R213+0x1900], [R70.64], !P0 ;  /* 0x0190000046d57fae */ /* 0x0003e2000c101d48 */
[C---:B----4-:R-:W-:Y:S02]  /*ff30*/  HMMA.16816.F32.BF16 R56, R76.reuse, R64, RZ ;  /* 0x000000404c38723c */ /* 0x050fe400000418ff */
[----:B-----5:R-:W-:Y:S05]  /*ff40*/  IADD3.X R73, RZ, R0, R68, P6, P5 ;  /* 0x00000000ff497210 */ /* 0x020fea00037ea444 */
[----:B------:R4:W-:Y:S01]  /*ff50*/  LDGSTS.E.BYPASS.LTC128B.128.ZFILL [R213+0x2100], [R72.64], P1 ;  /* 0x0210000048d57fae */ /* 0x0009e20008941d48 */
[-C--:B--2---:R-:W-:Y:S07]  /*ff60*/  HMMA.16816.F32.BF16 R60, R76, R66.reuse, RZ ;  /* 0x000000424c3c723c */ /* 0x084fee00000418ff */
[----:B------:R-:W0:Y:S01]  /*ff70*/  LDGDEPBAR ;  /* 0x00000000000079af */ /* 0x000e220000000000 */
[C---:B------:R-:W-:Y:S08]  /*ff80*/  HMMA.16816.F32.BF16 R64, R80.reuse, R66, RZ ;  /* 0x000000425040723c */ /* 0x040ff000000418ff */
[-C--:B-1----:R-:W-:Y:S08]  /*ff90*/  HMMA.16816.F32.BF16 R68, R80, R164.reuse, RZ ;  /* 0x000000a45044723c */ /* 0x082ff000000418ff */
        /* <DEDUP_REMOVED lines=18> */
[----:B------:R-:W4:Y:S07]  /*100c0*/  LDSM.16.M88.4 R184, [R202+0x800] ;  /* 0x00080000cab8783b */ /* 0x000f2e0000000200 */
[-C--:B------:R-:W-:Y:S03]  /*100d0*/  HMMA.16816.F32.BF16 R52, R168, R188.reuse, R52 ;  /* 0x000000bca834723c */ /* 0x080fe60000041834 */
[----:B---3--:R-:W-:Y:S05]  /*100e0*/  ISETP.GT.AND P0, PT, R226, R84, PT ;  /* 0x00000054e200720c */ /* 0x008fea0003f04270 */
[C---:B------:R-:W-:Y:S08]  /*100f0*/  HMMA.16816.F32.BF16 R56, R176.reuse, R188, R56 ;  /* 0x000000bcb038723c */ /* 0x040ff00000041838 */
[-C--:B------:R-:W-:Y:S08]  /*10100*/  HMMA.16816.F32.BF16 R60, R176, R190.reuse, R60 ;  /* 0x000000beb03c723c */ /* 0x080ff0000004183c */
[C---:B------:R-:W-:Y:S01]  /*10110*/  HMMA.16816.F32.BF16 R64, R168.reuse, R190, R64 ;  /* 0x000000bea840723c */ /* 0x040fe20000041840 */
[----:B------:R-:W-:Y:S07]  /*10120*/  LDSM.16.M88.4 R188, [R205+0x2000] ;  /* 0x00200000cdbc783b */ /* 0x000fee0000000200 */
[-C--:B------:R-:W-:Y:S08]  /*10130*/  HMMA.16816.F32.BF16 R68, R168, R192.reuse, R68 ;  /* 0x000000c0a844723c */ /* 0x080ff00000041844 */
[C---:B------:R-:W-:Y:S08]  /*10140*/  HMMA.16816.F32.BF16 R72, R176.reuse, R192, R72 ;  /* 0x000000c0b048723c */ /* 0x040ff00000041848 */
[-C--:B------:R-:W-:Y:S01]  /*10150*/  HMMA.16816.F32.BF16 R76, R176, R194.reuse, R76 ;  /* 0x000000c2b04c723c */ /* 0x080fe2000004184c */
[----:B------:R-:W3:Y:S07]  /*10160*/  LDSM.16.M88.4 R176, [R202+0x1000] ;  /* 0x00100000cab0783b */ /* 0x000eee0000000200 */
[----:B------:R-:W-:Y:S01]  /*10170*/  HMMA.16816.F32.BF16 R80, R168, R194, R80 ;  /* 0x000000c2a850723c */ /* 0x000fe20000041850 */
[----:B------:R-:W5:Y:S07]  /*10180*/  LDSM.16.M88.4 R168, [R202+0x1800] ;  /* 0x00180000caa8783b */ /* 0x000f6e0000000200 */
[-C--:B-1----:R-:W-:Y:S08]  /*10190*/  HMMA.16816.F32.BF16 R4, R164, R172.reuse, R4 ;  /* 0x000000aca404723c */ /* 0x082ff00000041804 */
[C---:B--2---:R-:W-:Y:S08]  /*101a0*/  HMMA.16816.F32.BF16 R8, R180.reuse, R172, R8 ;  /* 0x000000acb408723c */ /* 0x044ff00000041808 */
[-C--:B------:R-:W-:Y:S08]  /*101b0*/  HMMA.16816.F32.BF16 R12, R180, R174.reuse, R12 ;  /* 0x000000aeb40c723c */ /* 0x080ff0000004180c */
[C---:B------:R-:W-:Y:S01]  /*101c0*/  HMMA.16816.F32.BF16 R16, R164.reuse, R174, R16 ;  /* 0x000000aea410723c */ /* 0x040fe20000041810 */
[----:B------:R-:W1:Y:S07]  /*101d0*/  LDSM.16.M88.4 R172, [R202+0x2000] ;  /* 0x00200000caac783b */ /* 0x000e6e0000000200 */
[-C--:B----4-:R-:W-:Y:S08]  /*101e0*/  HMMA.16816.F32.BF16 R20, R164, R184.reuse, R20 ;  /* 0x000000b8a414723c */ /* 0x090ff00000041814 */
[C---:B------:R-:W-:Y:S08]  /*101f0*/  HMMA.16816.F32.BF16 R24, R180.reuse, R184, R24 ;  /* 0x000000b8b418723c */ /* 0x040ff00000041818 */
[-C--:B------:R-:W-:Y:S08]  /*10200*/  HMMA.16816.F32.BF16 R28, R180, R186.reuse, R28 ;  /* 0x000000bab41c723c */ /* 0x080ff0000004181c */
[C---:B------:R-:W-:Y:S01]  /*10210*/  HMMA.16816.F32.BF16 R32, R164.reuse, R186, R32 ;  /* 0x000000baa420723c */ /* 0x040fe20000041820 */
[----:B------:R-:W-:Y:S07]  /*10220*/  LDSM.16.M88.4 R184, [R199] ;  /* 0x00000000c7b8783b */ /* 0x000fee0000000200 */
[-C--:B---3--:R-:W-:Y:S08]  /*10230*/  HMMA.16816.F32.BF16 R36, R164, R176.reuse, R36 ;  /* 0x000000b0a424723c */ /* 0x088ff00000041824 */
        /* <DEDUP_REMOVED lines=11> */
[-C--:B------:R-:W-:Y:S01]  /*102f0*/  HMMA.16816.F32.BF16 R76, R180, R174.reuse, R76 ;  /* 0x000000aeb44c723c */ /* 0x080fe2000004184c */
[----:B------:R-:W-:Y:S07]  /*10300*/  LDSM.16.M88.4 R180, [R199+0x2000] ;  /* 0x00200000c7b4783b */ /* 0x000fee0000000200 */
[----:B------:R-:W-:Y:S01]  /*10310*/  HMMA.16816.F32.BF16 R80, R164, R174, R80 ;  /* 0x000000aea450723c */ /* 0x000fe20000041850 */
[----:B------:R-:W1:Y:S07]  /*10320*/  LDSM.16.M88.4 R164, [R199+0x1000] ;  /* 0x00100000c7a4783b */ /* 0x000e6e0000000200 */
[-C--:B--2---:R-:W-:Y:S01]  /*10330*/  HMMA.16816.F32.BF16 R4, R176, R184.reuse, R4 ;  /* 0x000000b8b004723c */ /* 0x084fe20000041804 */
[----:B------:R-:W2:Y:S01]  /*10340*/  LDSM.16.M88.4 R172, [R199+0x1800] ;  /* 0x00180000c7ac783b */ /* 0x000ea20000000200 */
[----:B------:R-:W-:Y:S06]  /*10350*/  DEPBAR.LE SB0, 0x0 ;  /* 0x000080000000791a */ /* 0x000fec0000000000 */
[C---:B------:R-:W-:Y:S01]  /*10360*/  HMMA.16816.F32.BF16 R8, R188.reuse, R184, R8 ;  /* 0x000000b8bc08723c */ /* 0x040fe20000041808 */
[----:B------:R-:W-:Y:S07]  /*10370*/  BAR.SYNC.DEFER_BLOCKING 0x0 ;  /* 0x0000000000007b1d */ /* 0x000fee0000010000 */
[-C--:B------:R-:W-:Y:S08]  /*10380*/  HMMA.16816.F32.BF16 R12, R188, R186.reuse, R12 ;  /* 0x000000babc0c723c */ /* 0x080ff0000004180c */
[C---:B------:R-:W-:Y:S08]  /*10390*/  HMMA.16816.F32.BF16 R16, R176.reuse, R186, R16 ;  /* 0x000000bab010723c */ /* 0x040ff00000041810 */
[-C--:B---3--:R-:W-:Y:S08]  /*103a0*/  HMMA.16816.F32.BF16 R20, R176, R168.reuse, R20 ;  /* 0x000000a8b014723c */ /* 0x088ff00000041814 */
[C---:B------:R-:W-:Y:S08]  /*103b0*/  HMMA.16816.F32.BF16 R24, R188.reuse, R168, R24 ;  /* 0x000000a8bc18723c */ /* 0x040ff00000041818 */
[-C--:B------:R-:W-:Y:S08]  /*103c0*/  HMMA.16816.F32.BF16 R28, R188, R170.reuse, R28 ;  /* 0x000000aabc1c723c */ /* 0x080ff0000004181c */
[C---:B------:R-:W-:Y:S08]  /*103d0*/  HMMA.16816.F32.BF16 R32, R176.reuse, R170, R32 ;  /* 0x000000aab020723c */ /* 0x040ff00000041820 */
[-C--:B-1----:R-:W-:Y:S08]  /*103e0*/  HMMA.16816.F32.BF16 R36, R176, R164.reuse, R36 ;  /* 0x000000a4b024723c */ /* 0x082ff00000041824 */
[C---:B------:R-:W-:Y:S08]  /*103f0*/  HMMA.16816.F32.BF16 R40, R188.reuse, R164, R40 ;  /* 0x000000a4bc28723c */ /* 0x040ff00000041828 */
[-C--:B------:R-:W-:Y:S08]  /*10400*/  HMMA.16816.F32.BF16 R44, R188, R166.reuse, R44 ;  /* 0x000000a6bc2c723c */ /* 0x080ff0000004182c */
[C---:B------:R-:W-:Y:S08]  /*10410*/  HMMA.16816.F32.BF16 R48, R176.reuse, R166, R48 ;  /* 0x000000a6b030723c */ /* 0x040ff00000041830 */
[-C--:B--2---:R-:W-:Y:S08]  /*10420*/  HMMA.16816.F32.BF16 R52, R176, R172.reuse, R52 ;  /* 0x000000acb034723c */ /* 0x084ff00000041834 */
[C---:B------:R-:W-:Y:S08]  /*10430*/  HMMA.16816.F32.BF16 R56, R188.reuse, R172, R56 ;  /* 0x000000acbc38723c */ /* 0x040ff00000041838 */
[-C--:B------:R-:W-:Y:S08]  /*10440*/  HMMA.16816.F32.BF16 R60, R188, R174.reuse, R60 ;  /* 0x000000aebc3c723c */ /* 0x080ff0000004183c */
[C---:B------:R-:W-:Y:S08]  /*10450*/  HMMA.16816.F32.BF16 R64, R176.reuse, R174, R64 ;  /* 0x000000aeb040723c */ /* 0x040ff00000041840 */
[-C--:B------:R-:W-:Y:S08]  /*10460*/  HMMA.16816.F32.BF16 R68, R176, R180.reuse, R68 ;  /* 0x000000b4b044723c */ /* 0x080ff00000041844 */
[C---:B------:R-:W-:Y:S08]  /*10470*/  HMMA.16816.F32.BF16 R72, R188.reuse, R180, R72 ;  /* 0x000000b4bc48723c */ /* 0x040ff00000041848 */
[-C--:B------:R-:W-:Y:S08]  /*10480*/  HMMA.16816.F32.BF16 R76, R188, R182.reuse, R76 ;  /* 0x000000b6bc4c723c */ /* 0x080ff0000004184c */
[----:B------:R-:W-:Y:S01]  /*10490*/  HMMA.16816.F32.BF16 R80, R176, R182, R80 ;  /* 0x000000b6b050723c */ /* 0x000fe20000041850 */
[----:B------:R-:W-:Y:S07]  /*104a0*/  @!UPT UIADD3 URZ, URZ, URZ, URZ ;  /* 0x0000003f3f3ff290 */ /* 0x000fee000fffe03f */
[----:B------:R-:W-:-:S11]  /*104b0*/  @!P0 BRA `(.L_x_2248) ;  /* 0x0000049000008947 */ /* 0x000fd60003800000 */
[----:B------:R-:W-:Y:S01]  /*104c0*/  IMAD.MOV.U32 R0, RZ, RZ, 0x1 ;  /* 0x00000001ff007424 */ /* 0x000fe200078e00ff */
[----:B------:R-:W2:Y:S01]  /*104d0*/  LDL R90, [R1+0x2c] ;  /* 0x00002c00015a7983 */ /* 0x000ea20000100800 */
[----:B------:R-:W-:Y:S03]  /*104e0*/  IMAD.MOV.U32 R214, RZ, RZ, RZ ;  /* 0x000000ffffd67224 */ /* 0x000fe600078e00ff */
[----:B------:R-:W3:Y:S01]  /*104f0*/  LDL R84, [R1] ;  /* 0x0000000001547983 */ /* 0x000ee20000100800 */
[----:B------:R-:W-:Y:S03]  /*10500*/  ISETP.NE.AND P1, PT, R0, c[0x0][0x2b8], PT ;  /* 0x0000ae0000007a0c */ /* 0x000fe60003f25270 */
        /* <DEDUP_REMOVED lines=8> */
[----:B------:R-:W-:Y:S01]  /*10590*/  IMAD.MOV.U32 R0, RZ, RZ, R2 ;  /* 0x000000ffff007224 */ /* 0x000fe200078e0002 */
[----:B------:R-:W-:Y:S04]  /*105a0*/  @P1 SHF.R.U32.HI R0, RZ, c[0x0][0x2c0], R3 ;  /* 0x0000b000ff001a19 */ /* 0x000fe80000011603 */
[C---:B----4-:R-:W-:Y:S01]  /*105b0*/  @!P0 IADD3 R3, P1, R0.reuse, R218, RZ ;  /* 0x000000da00038210 */ /* 0x050fe20007f3e0ff */
[----:B------:R-:W-:Y:S03]  /*105c0*/  IMAD.MOV R84, RZ, RZ, -R0 ;  /* 0x000000ffff547224 */ /* 0x000fe600078e0a00 */
[----:B-----5:R-:W-:Y:S01]  /*105d0*/  @!P0 LEA.HI.X.SX32 R0, R0, R88, 0x1, P1 ;  /* 0x0000005800008211 */ /* 0x020fe200008f0eff */
[----:B------:R-:W-:Y:S01]  /*105e0*/  IMAD R224, R84, c[0x0][0x2b8], R2 ;  /* 0x0000ae0054e07a24 */ /* 0x000fe200078e0202 */
[C---:B------:R-:W-:Y:S02]  /*105f0*/  @!P0 LEA R2, P1, R3.reuse, c[0x0][0x2a0], 0x2 ;  /* 0x0000a80003028a11 */ /* 0x040fe400078210ff */
[----:B------:R-:W-:Y:S02]  /*10600*/  SHF.L.U64.HI R88, R244, 0x1, R245 ;  /* 0x00000001f4587819 */ /* 0x000fe400000102f5 */
        /* <DEDUP_REMOVED lines=12> */
[----:B------:R-:W-:Y:S01]  /*106d0*/  IADD3.X R3, R85, R3, R0, P0, !PT ;  /* 0x0000000355037210 */ /* 0x000fe200007fe400 */
[----:B------:R-:W-:Y:S01]  /*106e0*/  IMAD.SHL.U32 R85, R244, 0x2, RZ ;  /* 0x00000002f4557824 */ /* 0x000fe200078e00ff */
[C---:B------:R-:W-:Y:S04]  /*106f0*/  LEA R0, P0, R2.reuse, c[0x0][0x1c8], 0x1 ;  /* 0x0000720002007a11 */ /* 0x040fe800078008ff */
[----:B------:R-:W-:Y:S01]  /*10700*/  LEA.HI.X R84, R2, c[0x0][0x1cc], R3, 0x1, P0 ;  /* 0x0000730002547a11 */ /* 0x000fe200000f0c03 */
[----:B------:R-:W-:-:S06]  /*10710*/  BRA.DIV ~URZ, `(.L_x_2249) ;  /* 0x00007d927f007947 */ /* 0x000fcc000b800000 */
[----:B------:R1:W2:Y:S02]  /*10720*/  SHFL.IDX PT, R90, R84, RZ, 0x181f ;  /* 0x00181fff545a7589 */ /* 0x0002a400000e0000 */
.L_x_2340:
        /* <DEDUP_REMOVED lines=20> */
[----:B-1----:R-:W1:Y:S01]  /*10870*/  SHFL.IDX PT, R84, R84, 0x4, 0x181f ;  /* 0x00981f0054547f89 */ /* 0x002e6200000e0000 */
[----:B---3--:R-:W-:Y:S04]  /*10880*/  IADD3 R2, P1, P0, R2, R3, R85 ;  /* 0x0000000302027210 */ /* 0x008fe8000783e055 */
[----:B--2---:R-:W-:Y:S05]  /*10890*/  IADD3.X R3, RZ, R90, R88, P1, P0 ;  /* 0x0000005aff037210 */ /* 0x004fea0000fe0458 */
[----:B------:R2:W-:Y:S04]  /*108a0*/  LDGSTS.E.BYPASS.LTC128B.128.ZFILL [R213+0x4100], [R2.64], P2 ;  /* 0x0410000002d57fae */ /* 0x0005e80009141d48 */
[----:B--2---:R4:W2:Y:S02]  /*108b0*/  SHFL.IDX PT, R2, R0, 0x4, 0x181f ;  /* 0x00981f0000027f89 */ /* 0x0048a400000e0000 */
.L_x_2341:
[C---:B-1--4-:R-:W-:Y:S02]  /*108c0*/  IADD3 R0, -R89.reuse, 0x10, RZ ;  /* 0x0000001059007810 */ /* 0x052fe40007ffe1ff */
        /* <DEDUP_REMOVED lines=8> */
.L_x_2248:
[----:B------:R-:W-:Y:S05]  /*10950*/  BSYNC B0 ;  /* 0x0000000000007941 */ /* 0x000fea0003800000 */
.L_x_2247:
        /* <DEDUP_REMOVED lines=97> */
.L_x_2342:
[----:B------:R-:W-:Y:S01]  /*10f70*/  FMUL.FTZ R2, R90, c[0x0][0x2d0] ;  /* 0x0000b4005a027a20 */ /* 0x000fe20000410000 */
[----:B--2---:R-:W-:Y:S01]  /*10f80*/  FMNMX.FTZ R85, R0, R84, !PT ;  /* 0x0000005400557209 */ /* 0x004fe20007810000 */
[----:B------:R-:W-:Y:S01]  /*10f90*/  FADD.FTZ R0, -R90, R94 ;  /* 0x0000005e5a007221 */ /* 0x000fe20000010100 */
[----:B------:R-:W-:Y:S01]  /*10fa0*/  WARPSYNC 0xffffffff ;  /* 0xffffffff00007948 */ /* 0x000fe20003800000 */
[--C-:B------:R-:W-:Y:S02]  /*10fb0*/  FFMA.FTZ R4, R4, c[0x0][0x2d0], -R2.reuse ;  /* 0x0000b40004047a23 */ /* 0x100fe40000010802 */
[----:B------:R-:W-:Y:S02]  /*10fc0*/  FMUL.FTZ R0, R0, c[0x0][0x2d0] ;  /* 0x0000b40000007a20 */ /* 0x000fe40000410000 */
[--C-:B------:R-:W-:Y:S02]  /*10fd0*/  FFMA.FTZ R3, R5, c[0x0][0x2d0], -R2.reuse ;  /* 0x0000b40005037a23 */ /* 0x100fe40000010802 */
[----:B-1----:R-:W-:Y:S01]  /*10fe0*/  MUFU.EX2 R84, R0 ;  /* 0x0000000000547308 */ /* 0x002fe20000000800 */
        /* <DEDUP_REMOVED lines=20> */
[----:B------:R-:W1:Y:S02]  /*11130*/  MUFU.EX2 R2, R4 ;  /* 0x0000000400027308 */ /* 0x000e640000000800 */
[----:B-1----:R-:W-:Y:S01]  /*11140*/  FFMA.FTZ R0, R84, R225, R2 ;  /* 0x000000e154007223 */ /* 0x002fe20000010002 */
[----:B------:R-:W-:Y:S01]  /*11150*/  F2FP.BF16.PACK_AB R68, R3, R2 ;  /* 0x000000020344723e */ /* 0x000fe200000010ff */
[----:B------:R-:W-:Y:S02]  /*11160*/  FMUL.FTZ R2, R89, c[0x0][0x2d0] ;  /* 0x0000b40059027a20 */ /* 0x000fe40000410000 */
[----:B------:R-:W-:Y:S02]  /*11170*/  FADD.FTZ R33, R3, R0 ;  /* 0x0000000003217221 */ /* 0x000fe40000010000 */
[----:B------:R-:W-:Y:S02]  /*11180*/  FADD.FTZ R0, -R89, R95 ;  /* 0x0000005f59007221 */ /* 0x000fe40000010100 */
[--C-:B------:R-:W-:Y:S02]  /*11190*/  FFMA.FTZ R6, R6, c[0x0][0x2d0], -R2.reuse ;  /* 0x0000b40006067a23 */ /* 0x100fe40000010802 */
[----:B------:R-:W-:Y:S02]  /*111a0*/  FMUL.FTZ R0, R0, c[0x0][0x2d0] ;  /* 0x0000b40000007a20 */ /* 0x000fe40000410000 */
[--C-:B------:R-:W-:Y:S02]  /*111b0*/  FFMA.FTZ R20, R18, c[0x0][0x2d0], -R2.reuse ;  /* 0x0000b40012147a23 */ /* 0x100fe40000010802 */
[----:B------:R-:W1:Y:S01]  /*111c0*/  MUFU.EX2 R3, R0 ;  /* 0x0000000000037308 */ /* 0x000e620000000800 */
[--C-:B------:R-:W-:Y:S02]  /*111d0*/  FFMA.FTZ R167, R38, c[0x0][0x2d0], -R2.reuse ;  /* 0x0000b40026a77a23 */ /* 0x100fe40000010802 */
[--C-:B------:R-:W-:Y:S02]  /*111e0*/  FFMA.FTZ R172, R39, c[0x0][0x2d0], -R2.reuse ;  /* 0x0000b40027ac7a23 */ /* 0x100fe40000010802 */
[----:B------:R-:W-:Y:S01]  /*111f0*/  LDSM.16.MT88.4 R36, [R201] ;  /* 0x00000000c924783b */ /* 0x000fe20000004200 */
[--C-:B------:R-:W-:Y:S02]  /*11200*/  FFMA.FTZ R216, R54, c[0x0][0x2d0], -R2.reuse ;  /* 0x0000b40036d87a23 */ /* 0x100fe40000010802 */
[--C-:B------:R-:W-:Y:S02]  /*11210*/  FFMA.FTZ R215, R55, c[0x0][0x2d0], -R2.reuse ;  /* 0x0000b40037d77a23 */ /* 0x100fe40000010802 */
[----:B------:R-:W2:Y:S01]  /*11220*/  MUFU.EX2 R6, R6 ;  /* 0x0000000600067308 */ /* 0x000ea20000000800 */
        /* <DEDUP_REMOVED lines=17> */
[C---:B-1----:R-:W-:Y:S01]  /*11340*/  FMUL.FTZ R35, R3.reuse, R147 ;  /* 0x0000009303237220 */ /* 0x042fe20000410000 */
[----:B------:R-:W1:Y:S01]  /*11350*/  MUFU.EX2 R2, R7 ;  /* 0x0000000700027308 */ /* 0x000e620000000800 */
[----:B--2---:R-:W-:Y:S02]  /*11360*/  FFMA.FTZ R0, R3, R223, R6 ;  /* 0x000000df03007223 */ /* 0x004fe40000010006 */
[----:B------:R-:W-:Y:S02]  /*11370*/  FMUL.FTZ R4, R88, c[0x0][0x2d0] ;  /* 0x0000b40058047a20 */ /* 0x000fe40000410000 */
[----:B------:R-:W-:Y:S02]  /*11380*/  FMUL.FTZ R48, R84, R152 ;  /* 0x0000009854307220 */ /* 0x000fe40000410000 */
[--C-:B------:R-:W-:Y:S02]  /*11390*/  FFMA.FTZ R5, R8, c[0x0][0x2d0], -R4.reuse ;  /* 0x0000b40008057a23 */ /* 0x100fe40000010804 */
[--C-:B------:R-:W-:Y:S01]  /*113a0*/  FFMA.FTZ R83, R24, c[0x0][0x2d0], -R4.reuse ;  /* 0x0000b40018537a23 */ /* 0x100fe20000010804 */
[----:B------:R-:W2:Y:S01]  /*113b0*/  MUFU.EX2 R8, R17 ;  /* 0x0000001100087308 */ /* 0x000ea20000000800 */
[--C-:B------:R-:W-:Y:S02]  /*113c0*/  FFMA.FTZ R82, R25, c[0x0][0x2d0], -R4.reuse ;  /* 0x0000b40019527a23 */ /* 0x100fe40000010804 */
[--C-:B------:R-:W-:Y:S02]  /*113d0*/  FFMA.FTZ R81, R28, c[0x0][0x2d0], -R4.reuse ;  /* 0x0000b4001c517a23 */ /* 0x100fe40000010804 */
[--C-:B------:R-:W-:Y:S02]  /*113e0*/  FFMA.FTZ R80, R29, c[0x0][0x2d0], -R4.reuse ;  /* 0x0000b4001d507a23 */ /* 0x100fe40000010804 */
[--C-:B------:R-:W-:Y:S02]  /*113f0*/  FFMA.FTZ R187, R45, c[0x0][0x2d0], -R4.reuse ;  /* 0x0000b4002dbb7a23 */ /* 0x100fe40000010804 */
[--C-:B------:R-:W-:Y:S01]  /*11400*/  FFMA.FTZ R234, R72, c[0x0][0x2d0], -R4.reuse ;  /* 0x0000b40048ea7a23 */ /* 0x100fe20000010804 */
[----:B------:R-:W-:Y:S01]  /*11410*/  MUFU.EX2 R23, R5 ;  /* 0x0000000500177308 */ /* 0x000fe20000000800 */
[--C-:B------:R-:W-:Y:S02]  /*11420*/  FFMA.FTZ R236, R73, c[0x0][0x2d0], -R4.reuse ;  /* 0x0000b40049ec7a23 */ /* 0x100fe40000010804 */
[----:B------:R-:W-:Y:S01]  /*11430*/  FFMA.FTZ R19, R12, c[0x0][0x2d0], -R4 ;  /* 0x0000b4000c137a23 */ /* 0x000fe20000010804 */
[C---:B-1----:R-:W-:Y:S01]  /*11440*/  F2FP.BF16.PACK_AB R69, R2.reuse, R6 ;  /* 0x000000060245723e */ /* 0x042fe200000010ff */
[----:B------:R-:W-:Y:S02]  /*11450*/  FADD.FTZ R34, R2, R0 ;  /* 0x0000000002227221 */ /* 0x000fe40000010000 */
[----:B------:R-:W-:Y:S02]  /*11460*/  FADD.FTZ R0, -R88, R96 ;  /* 0x0000006058007221 */ /* 0x000fe40000010100 */
[--C-:B------:R-:W-:Y:S01]  /*11470*/  FFMA.FTZ R6, R9, c[0x0][0x2d0], -R4.reuse ;  /* 0x0000b40009067a23 */ /* 0x100fe20000010804 */
[----:B------:R-:W-:Y:S01]  /*11480*/  MUFU.EX2 R251, R80 ;  /* 0x0000005000fb7308 */ /* 0x000fe20000000800 */
[----:B------:R-:W-:Y:S02]  /*11490*/  FMUL.FTZ R0, R0, c[0x0][0x2d0] ;  /* 0x0000b40000007a20 */ /* 0x000fe40000410000 */
[----:B------:R-:W-:Y:S01]  /*114a0*/  FMUL.FTZ R49, R84, R153 ;  /* 0x0000009954317220 */ /* 0x000fe20000410000 */
[----:B--2---:R-:W-:Y:S01]  /*114b0*/  F2FP.BF16.PACK_AB R70, R8, R21 ;  /* 0x000000150846723e */ /* 0x004fe200000010ff */
[C---:B------:R-:W-:Y:S02]  /*114c0*/  FMUL.FTZ R50, R3.reuse, R154 ;  /* 0x0000009a03327220 */ /* 0x040fe40000410000 */
[----:B------:R-:W-:Y:S02]  /*114d0*/  FMUL.FTZ R51, R3, R155 ;  /* 0x0000009b03337220 */ /* 0x000fe40000410000 */
[----:B------:R-:W-:Y:S01]  /*114e0*/  LDSM.16.MT88.4 R152, [R198+0x2000] ;  /* 0x00200000c698783b */ /* 0x000fe20000004200 */
[----:B------:R1:W-:Y:S01]  /*114f0*/  MUFU.EX2 R2, R0 ;  /* 0x0000000000027308 */ /* 0x0003e20000000800 */
        /* <DEDUP_REMOVED lines=9> */
[--C-:B------:R-:W-:Y:S02]  /*11590*/  FFMA.FTZ R238, R76, c[0x0][0x2d0], -R4.reuse ;  /* 0x0000b4004cee7a23 */ /* 0x100fe40000010804 */
[----:B------:R-:W-:Y:S01]  /*115a0*/  FFMA.FTZ R240, R77, c[0x0][0x2d0], -R4 ;  /* 0x0000b4004df07a23 */ /* 0x000fe20000010804 */
[----:B------:R-:W-:Y:S01]  /*115b0*/  MUFU.EX2 R76, R184 ;  /* 0x000000b8004c7308 */ /* 0x000fe20000000800 */
[C---:B------:R-:W-:Y:S02]  /*115c0*/  FMUL.FTZ R4, R85.reuse, c[0x0][0x2d0] ;  /* 0x0000b40055047a20 */ /* 0x040fe40000410000 */
[----:B-1----:R-:W-:Y:S02]  /*115d0*/  FADD.FTZ R0, -R85, R97 ;  /* 0x0000006155007221 */ /* 0x002fe40000010100 */
[--C-:B------:R-:W-:Y:S02]  /*115e0*/  FFMA.FTZ R5, R10, c[0x0][0x2d0], -R4.reuse ;  /* 0x0000b4000a057a23 */ /* 0x100fe40000010804 */
[----:B------:R-:W-:Y:S03]  /*115f0*/  FMUL.FTZ R0, R0, c[0x0][0x2d0] ;  /* 0x0000b40000007a20 */ /* 0x000fe60000410000 */
[----:B------:R-:W-:Y:S01]  /*11600*/  MUFU.EX2 R77, R182 ;  /* 0x000000b6004d7308 */ /* 0x000fe20000000800 */
[--C-:B------:R-:W-:Y:S02]  /*11610*/  FFMA.FTZ R237, R74, c[0x0][0x2d0], -R4.reuse ;  /* 0x0000b4004aed7a23 */ /* 0x100fe40000010804 */
[--C-:B------:R-:W-:Y:S01]  /*11620*/  FFMA.FTZ R239, R75, c[0x0][0x2d0], -R4.reuse ;  /* 0x0000b4004bef7a23 */ /* 0x100fe20000010804 */
[----:B--2---:R-:W-:Y:S01]  /*11630*/  F2FP.BF16.PACK_AB R64, R22, R23 ;  /* 0x000000171640723e */ /* 0x004fe200000010ff */
[----:B------:R-:W-:Y:S01]  /*11640*/  FADD.FTZ R6, R21, R33 ;  /* 0x0000002115067221 */ /* 0x000fe20000010000 */
[----:B------:R-:W-:Y:S01]  /*11650*/  LDSM.16.MT88.4 R72, [R200] ;  /* 0x00000000c848783b */ /* 0x000fe20000004200 */
[----:B------:R-:W-:Y:S02]  /*11660*/  FMUL.FTZ R57, R2, R105 ;  /* 0x0000006902397220 */ /* 0x000fe40000410000 */
[--C-:B------:R-:W-:Y:S01]  /*11670*/  FFMA.FTZ R17, R11, c[0x0][0x2d0], -R4.reuse ;  /* 0x0000b4000b117a23 */ /* 0x100fe20000010804 */
[----:B------:R-:W1:Y:S01]  /*11680*/  MUFU.EX2 R0, R0 ;  /* 0x0000000000007308 */ /* 0x000e620000000800 */
        /* <DEDUP_REMOVED lines=14> */
[C---:B-1----:R-:W-:Y:S02]  /*11770*/  FMUL.FTZ R58, R0.reuse, R106 ;  /* 0x0000006a003a7220 */ /* 0x042fe40000410000 */
[----:B------:R-:W-:Y:S02]  /*11780*/  FMUL.FTZ R59, R0, R107 ;  /* 0x0000006b003b7220 */ /* 0x000fe40000410000 */
[--C-:B------:R-:W-:Y:S01]  /*11790*/  FFMA.FTZ R227, R62, c[0x0][0x2d0], -R4.reuse ;  /* 0x0000b4003ee37a23 */ /* 0x100fe20000010804 */
[----:B------:R-:W-:Y:S01]  /*117a0*/  MUFU.EX2 R182, R173 ;  /* 0x000000ad00b67308 */ /* 0x000fe20000000800 */
[--C-:B------:R-:W-:Y:S02]  /*117b0*/  FFMA.FTZ R230, R63, c[0x0][0x2d0], -R4.reuse ;  /* 0x0000b4003fe67a23 */ /* 0x100fe40000010804 */
[--C-:B------:R-:W-:Y:S02]  /*117c0*/  FFMA.FTZ R242, R79, c[0x0][0x2d0], -R4.reuse ;  /* 0x0000b4004ff27a23 */ /* 0x100fe40000010804 */
        /* <DEDUP_REMOVED lines=15> */
[----:B------:R1:W-:Y:S01]  /*118c0*/  MUFU.EX2 R119, R7 ;  /* 0x0000000700777308 */ /* 0x0003e20000000800 */
[C---:B------:R-:W-:Y:S02]  /*118d0*/  FMUL.FTZ R63, R0.reuse, R103 ;  /* 0x00000067003f7220 */ /* 0x040fe40000410000 */
[----:B--2---:R-:W-:Y:S02]  /*118e0*/  FFMA.FTZ R79, R0, R246, R33 ;  /* 0x000000f6004f7223 */ /* 0x004fe40000010021 */
[----:B------:R-:W-:Y:S02]  /*118f0*/  FFMA.FTZ R241, R78, c[0x0][0x2d0], -R4 ;  /* 0x0000b4004ef17a23 */ /* 0x000fe40000010804 */
[C---:B------:R-:W-:Y:S02]  /*11900*/  FFMA.FTZ R4, R2.reuse, R243, R23 ;  /* 0x000000f302047223 */ /* 0x040fe40000010017 */
[----:B------:R-:W-:Y:S01]  /*11910*/  FMUL.FTZ R60, R2, R100 ;  /* 0x00000064023c7220 */ /* 0x000fe20000410000 */
[----:B------:R2:W3:Y:S01]  /*11920*/  MUFU.EX2 R0, R20 ;  /* 0x0000001400007308 */ /* 0x0004e20000000800 */
[----:B------:R-:W-:Y:S02]  /*11930*/  FADD.FTZ R100, R22, R4 ;  /* 0x0000000416647221 */ /* 0x000fe40000010000 */
[C---:B------:R-:W-:Y:S02]  /*11940*/  FMUL.FTZ R56, R2.reuse, R104 ;  /* 0x0000006802387220 */ /* 0x040fe40000410000 */
[C---:B------:R-:W-:Y:S02]  /*11950*/  FMUL.FTZ R61, R2.reuse, R101 ;  /* 0x00000065023d7220 */ /* 0x040fe40000410000 */
[----:B------:R-:W-:Y:S02]  /*11960*/  FMUL.FTZ R24, R2, R120 ;  /* 0x0000007802187220 */ /* 0x000fe40000410000 */
[C---:B------:R-:W-:Y:S01]  /*11970*/  FMUL.FTZ R4, R84.reuse, R132 ;  /* 0x0000008454047220 */ /* 0x040fe20000410000 */
[----:B------:R-:W4:Y:S01]  /*11980*/  MUFU.EX2 R104, R32 ;  /* 0x0000002000687308 */ /* 0x000f220000000800 */
[----:B------:R-:W-:Y:S02]  /*11990*/  FMUL.FTZ R5, R84, R133 ;  /* 0x0000008554057220 */ /* 0x000fe40000410000 */
[----:B------:R-:W-:Y:S02]  /*119a0*/  FADD.FTZ R97, R8, R6 ;  /* 0x0000000608617221 */ /* 0x000fe40000010000 */
[C---:B------:R-:W-:Y:S02]  /*119b0*/  FMUL.FTZ R6, R3.reuse, R134 ;  /* 0x0000008603067220 */ /* 0x040fe40000410000 */
[C---:B-1----:R-:W-:Y:S02]  /*119c0*/  FMUL.FTZ R7, R3.reuse, R135 ;  /* 0x0000008703077220 */ /* 0x042fe40000410000 */
[C---:B------:R-:W-:Y:S01]  /*119d0*/  FMUL.FTZ R8, R2.reuse, R128 ;  /* 0x0000008002087220 */ /* 0x040fe20000410000 */
[----:B------:R1:W5:Y:S01]  /*119e0*/  MUFU.EX2 R103, R19 ;  /* 0x0000001300677308 */ /* 0x0003620000000800 */
[C---:B------:R-:W-:Y:S02]  /*119f0*/  FMUL.FTZ R9, R2.reuse, R129 ;  /* 0x0000008102097220 */ /* 0x040fe40000410000 */
[C---:B------:R-:W-:Y:S01]  /*11a00*/  FMUL.FTZ R12, R2.reuse, R124 ;  /* 0x0000007c020c7220 */ /* 0x040fe20000410000 */
[----:B--2---:R-:W2:Y:S01]  /*11a10*/  LDSM.16.MT88.4 R20, [R197] ;  /* 0x00000000c514783b */ /* 0x004ea20000004200 */
[----:B------:R-:W-:Y:S02]  /*11a20*/  FMUL.FTZ R13, R2, R125 ;  /* 0x0000007d020d7220 */ /* 0x000fe40000410000 */
[----:B---3--:R-:W-:Y:S02]  /*11a30*/  FADD.FTZ R95, R0, R34 ;  /* 0x00000022005f7221 */ /* 0x008fe40000010000 */
[C---:B------:R-:W-:Y:S01]  /*11a40*/  FMUL.FTZ R34, R3.reuse, R146 ;  /* 0x0000009203227220 */ /* 0x040fe20000410000 */
[----:B------:R-:W3:Y:S01]  /*11a50*/  MUFU.EX2 R101, R17 ;  /* 0x0000001100657308 */ /* 0x000ee20000000800 */
[C---:B------:R-:W-:Y:S02]  /*11a60*/  FMUL.FTZ R41, R2.reuse, R113 ;  /* 0x0000007102297220 */ /* 0x040fe40000410000 */
[----:B------:R-:W-:Y:S01]  /*11a70*/  FMUL.FTZ R44, R2, R108 ;  /* 0x0000006c022c7220 */ /* 0x000fe20000410000 */
[----:B----4-:R-:W-:Y:S01]  /*11a80*/  F2FP.BF16.PACK_AB R71, R104, R0 ;  /* 0x000000006847723e */ /* 0x010fe200000010ff */
[----:B------:R-:W-:Y:S02]  /*11a90*/  FMUL.FTZ R32, R84, R144 ;  /* 0x0000009054207220 */ /* 0x000fe40000410000 */
[C---:B------:R-:W-:Y:S02]  /*11aa0*/  FMUL.FTZ R45, R2.reuse, R109 ;  /* 0x0000006d022d7220 */ /* 0x040fe40000410000 */
[C---:B------:R-:W-:Y:S01]  /*11ab0*/  FMUL.FTZ R25, R2.reuse, R121 ;  /* 0x0000007902197220 */ /* 0x040fe20000410000 */
[----:B------:R-:W4:Y:S01]  /*11ac0*/  MUFU.EX2 R102, R16 ;  /* 0x0000001000667308 */ /* 0x000f220000000800 */
[C---:B------:R-:W-:Y:S02]  /*11ad0*/  FMUL.FTZ R28, R2.reuse, R116 ;  /* 0x00000074021c7220 */ /* 0x040fe40000410000 */
[C---:B------:R-:W-:Y:S02]  /*11ae0*/  FMUL.FTZ R29, R2.reuse, R117 ;  /* 0x00000075021d7220 */ /* 0x040fe40000410000 */
[----:B-1----:R-:W-:Y:S02]  /*11af0*/  FMUL.FTZ R19, R3, R139 ;  /* 0x0000008b03137220 */ /* 0x002fe40000410000 */
[----:B-----5:R-:W-:Y:S02]  /*11b00*/  FADD.FTZ R94, R103, R100 ;  /* 0x00000064675e7221 */ /* 0x020fe40000010000 */
[----:B------:R-:W-:Y:S01]  /*11b10*/  FMUL.FTZ R40, R2, R112 ;  /* 0x0000007002287220 */ /* 0x000fe20000410000 */
[----:B------:R-:W1:Y:S01]  /*11b20*/  MUFU.EX2 R120, R18 ;  /* 0x0000001200787308 */ /* 0x000e620000000800 */
[----:B------:R-:W-:Y:S01]  /*11b30*/  FADD.FTZ R0, R76, R97 ;  /* 0x000000614c007221 */ /* 0x000fe20000010000 */
[----:B---3--:R-:W-:Y:S01]  /*11b40*/  F2FP.BF16.PACK_AB R65, R101, R33 ;  /* 0x000000216541723e */ /* 0x008fe200000010ff */
[C---:B------:R-:W-:Y:S02]  /*11b50*/  FMUL.FTZ R17, R84.reuse, R137 ;  /* 0x0000008954117220 */ /* 0x040fe40000410000 */
[C---:B------:R-:W-:Y:S02]  /*11b60*/  FMUL.FTZ R33, R84.reuse, R145 ;  /* 0x0000009154217220 */ /* 0x040fe40000410000 */
[----:B------:R-:W-:Y:S03]  /*11b70*/  LDSM.16.MT88.4 R144, [R201+0x2000] ;  /* 0x00200000c990783b */ /* 0x000fe60000004200 */
[----:B------:R-:W-:Y:S01]  /*11b80*/  MUFU.EX2 R113, R83 ;  /* 0x0000005300717308 */ /* 0x000fe20000000800 */
[-C--:B--2---:R-:W-:Y:S05]  /*11b90*/  HMMA.16816.F32.BF16 R4, R68, R20.reuse, R4 ;  /* 0x000000144404723c */ /* 0x084fea0000041804 */
[----:B----4-:R-:W-:Y:S01]  /*11ba0*/  F2FP.BF16.PACK_AB R67, R119, R102 ;  /* 0x000000667743723e */ /* 0x010fe200000010ff */
[----:B------:R-:W-:Y:S03]  /*11bb0*/  FMUL.FTZ R16, R84, R136 ;  /* 0x0000008854107220 */ /* 0x000fe60000410000 */
[----:B------:R2:W-:Y:S03]  /*11bc0*/  MUFU.EX2 R126, R81 ;  /* 0x00000051007e7308 */ /* 0x0005e60000000800 */
[----:B-1----:R-:W-:Y:S01]  /*11bd0*/  F2FP.BF16.PACK_AB R66, R120, R103 ;  /* 0x000000677842723e */ /* 0x002fe200000010ff */
[C---:B------:R-:W-:Y:S02]  /*11be0*/  FMUL.FTZ R18, R3.reuse, R138 ;  /* 0x0000008a03127220 */ /* 0x040fe40000410000 */
[----:B------:R-:W-:Y:S04]  /*11bf0*/  LDSM.16.MT88.4 R136, [R197+0x2000] ;  /* 0x00200000c588783b */ /* 0x000fe80000004200 */
[----:B------:R-:W-:Y:S01]  /*11c00*/  MUFU.EX2 R111, R180 ;  /* 0x000000b4006f7308 */ /* 0x000fe20000000800 */
[C---:B------:R-:W-:Y:S07]  /*11c10*/  HMMA.16816.F32.BF16 R8, R64.reuse, R20, R8 ;  /* 0x000000144008723c */ /* 0x040fee0000041808 */
[C---:B------:R-:W-:Y:S01]  /*11c20*/  FMUL.FTZ R20, R84.reuse, R140 ;  /* 0x0000008c54147220 */ /* 0x040fe20000410000 */
[-C--:B------:R-:W-:Y:S01]  /*11c30*/  HMMA.16816.F32.BF16 R12, R64, R22.reuse, R12 ;  /* 0x00000016400c723c */ /* 0x080fe2000004180c */
[----:B------:R-:W-:Y:S01]  /*11c40*/  MUFU.EX2 R109, R179 ;  /* 0x000000b3006d7308 */ /* 0x000fe20000000800 */
[----:B--2---:R-:W1:Y:S02]  /*11c50*/  LDSM.16.MT88.4 R80, [R197+0x800] ;  /* 0x00080000c550783b */ /* 0x004e640000004200 */
[C---:B------:R-:W-:Y:S04]  /*11c60*/  FMUL.FTZ R21, R84.reuse, R141 ;  /* 0x0000008d54157220 */ /* 0x040fe80000410000 */
[C---:B------:R-:W-:Y:S03]  /*11c70*/  HMMA.16816.F32.BF16 R16, R68.reuse, R22, R16 ;  /* 0x000000164410723c */ /* 0x040fe60000041810 */
[----:B------:R-:W-:Y:S04]  /*11c80*/  MUFU.EX2 R110, R178 ;  /* 0x000000b2006e7308 */ /* 0x000fe80000000800 */
[C---:B------:R-:W-:Y:S02]  /*11c90*/  FMUL.FTZ R22, R3.reuse, R142 ;  /* 0x0000008e03167220 */ /* 0x040fe40000410000 */
[C---:B------:R-:W-:Y:S04]  /*11ca0*/  FMUL.FTZ R23, R3.reuse, R143 ;  /* 0x0000008f03177220 */ /* 0x040fe80000410000 */
[----:B------:R-:W-:Y:S03]  /*11cb0*/  MUFU.EX2 R108, R176 ;  /* 0x000000b0006c7308 */ /* 0x000fe60000000800 */
[-C--:B------:R-:W-:Y:S07]  /*11cc0*/  HMMA.16816.F32.BF16 R20, R68, R36.reuse, R20 ;  /* 0x000000244414723c */ /* 0x080fee0000041814 */
[----:B------:R-:W2:Y:S01]  /*11cd0*/  MUFU.EX2 R2, R183 ;  /* 0x000000b700027308 */ /* 0x000ea20000000800 */
[C---:B------:R-:W-:Y:S07]  /*11ce0*/  HMMA.16816.F32.BF16 R24, R64.reuse, R36, R24 ;  /* 0x000000244018723c */ /* 0x040fee0000041818 */
[C---:B------:R-:W-:Y:S01]  /*11cf0*/  FMUL.FTZ R36, R84.reuse, R148 ;  /* 0x0000009454247220 */ /* 0x040fe20000410000 */
[-C--:B------:R-:W-:Y:S01]  /*11d00*/  HMMA.16816.F32.BF16 R28, R64, R38.reuse, R28 ;  /* 0x00000026401c723c */ /* 0x080fe2000004181c */
[----:B------:R-:W-:Y:S03]  /*11d10*/  MUFU.EX2 R183, R166 ;  /* 0x000000a600b77308 */ /* 0x000fe60000000800 */
[----:B------:R-:W-:Y:S04]  /*11d20*/  FMUL.FTZ R37, R84, R149 ;  /* 0x0000009554257220 */ /* 0x000fe80000410000 */
[C---:B------:R-:W-:Y:S03]  /*11d30*/  HMMA.16816.F32.BF16 R32, R68.reuse, R38, R32 ;  /* 0x000000264420723c */ /* 0x040fe60000041820 */
[----:B------:R-:W-:Y:S04]  /*11d40*/  MUFU.EX2 R173, R190 ;  /* 0x000000be00ad7308 */ /* 0x000fe80000000800 */
[C---:B------:R-:W-:Y:S01]  /*11d50*/  FMUL.FTZ R38, R3.reuse, R150 ;  /* 0x0000009603267220 */ /* 0x040fe20000410000 */
[C---:B--2---:R-:W-:Y:S01]  /*11d60*/  F2FP.BF16.PACK_AB R76, R2.reuse, R76 ;  /* 0x0000004c024c723e */ /* 0x044fe200000010ff */
[----:B------:R-:W-:Y:S03]  /*11d70*/  FMUL.FTZ R39, R3, R151 ;  /* 0x0000009703277220 */ /* 0x000fe60000410000 */
[----:B------:R-:W-:Y:S01]  /*11d80*/  FADD.FTZ R0, R2, R0 ;  /* 0x0000000002007221 */ /* 0x000fe20000010000 */
[----:B------:R-:W-:Y:S01]  /*11d90*/  MUFU.EX2 R176, R189 ;  /* 0x000000bd00b07308 */ /* 0x000fe20000000800 */
[----:B------:R-:W-:Y:S02]  /*11da0*/  FADD.FTZ R2, R101, R79 ;  /* 0x0000004f65027221 */ /* 0x000fe40000010000 */
[-C--:B------:R-:W-:Y:S03]  /*11db0*/  HMMA.16816.F32.BF16 R36, R68, R52.reuse, R36 ;  /* 0x000000344424723c */ /* 0x080fe60000041824 */
[----:B------:R-:W-:Y:S04]  /*11dc0*/  FADD.FTZ R0, R77, R0 ;  /* 0x000000004d007221 */ /* 0x000fe80000010000 */
[----:B------:R-:W-:Y:S01]  /*11dd0*/  MUFU.EX2 R178, R186 ;  /* 0x000000ba00b27308 */ /* 0x000fe20000000800 */
[C---:B------:R-:W-:Y:S07]  /*11de0*/  HMMA.16816.F32.BF16 R40, R64.reuse, R52, R40 ;  /* 0x000000344028723c */ /* 0x040fee0000041828 */
[C---:B------:R-:W-:Y:S01]  /*11df0*/  FMUL.FTZ R52, R84.reuse, R156 ;  /* 0x0000009c54347220 */ /* 0x040fe20000410000 */
[-C--:B------:R-:W-:Y:S01]  /*11e00*/  HMMA.16816.F32.BF16 R44, R64, R54.reuse, R44 ;  /* 0x00000036402c723c */ /* 0x080fe2000004182c */
[----:B------:R-:W-:Y:S03]  /*11e10*/  MUFU.EX2 R156, R192 ;  /* 0x000000c0009c7308 */ /* 0x000fe60000000800 */
[----:B------:R-:W-:Y:S04]  /*11e20*/  FMUL.FTZ R53, R84, R157 ;  /* 0x0000009d54357220 */ /* 0x000fe80000410000 */
[C---:B------:R-:W-:Y:S03]  /*11e30*/  HMMA.16816.F32.BF16 R48, R68.reuse, R54, R48 ;  /* 0x000000364430723c */ /* 0x040fe60000041830 */
[----:B------:R-:W2:Y:S04]  /*11e40*/  MUFU.EX2 R78, R181 ;  /* 0x000000b5004e7308 */ /* 0x000ea80000000800 */
[C---:B------:R-:W-:Y:S02]  /*11e50*/  FMUL.FTZ R54, R3.reuse, R158 ;  /* 0x0000009e03367220 */ /* 0x040fe40000410000 */
[----:B------:R-:W-:Y:S04]  /*11e60*/  FMUL.FTZ R55, R3, R159 ;  /* 0x0000009f03377220 */ /* 0x000fe80000410000 */
[----:B------:R-:W-:Y:S03]  /*11e70*/  MUFU.EX2 R159, R177 ;  /* 0x000000b1009f7308 */ /* 0x000fe60000000800 */
[-C--:B------:R-:W-:Y:S07]  /*11e80*/  HMMA.16816.F32.BF16 R52, R68, R72.reuse, R52 ;  /* 0x000000484434723c */ /* 0x080fee0000041834 */
[----:B------:R-:W-:Y:S01]  /*11e90*/  MUFU.EX2 R114, R171 ;  /* 0x000000ab00727308 */ /* 0x000fe20000000800 */
[C---:B------:R-:W-:Y:S04]  /*11ea0*/  HMMA.16816.F32.BF16 R56, R64.reuse, R72, R56 ;  /* 0x000000484038723c */ /* 0x040fe80000041838 */
[C---:B--2---:R-:W-:Y:S01]  /*11eb0*/  FADD.FTZ R0, R78.reuse, R0 ;  /* 0x000000004e007221 */ /* 0x044fe20000010000 */
[----:B------:R-:W-:Y:S03]  /*11ec0*/  F2FP.BF16.PACK_AB R78, R78, R77 ;  /* 0x0000004d4e4e723e */ /* 0x000fe600000010ff */
[-C--:B------:R-:W-:Y:S01]  /*11ed0*/  HMMA.16816.F32.BF16 R60, R64, R74.reuse, R60 ;  /* 0x0000004a403c723c */ /* 0x080fe2000004183c */
[----:B------:R-:W2:Y:S03]  /*11ee0*/  MUFU.EX2 R122, R170 ;  /* 0x000000aa007a7308 */ /* 0x000ea60000000800 */
[----:B------:R-:W-:Y:S03]  /*11ef0*/  FADD.FTZ R0, R111, R0 ;  /* 0x000000006f007221 */ /* 0x000fe60000010000 */
[C---:B------:R-:W-:Y:S02]  /*11f00*/  FMUL.FTZ R64, R84.reuse, R160 ;  /* 0x000000a054407220 */ /* 0x040fe40000410000 */
[----:B------:R-:W-:Y:S02]  /*11f10*/  FMUL.FTZ R65, R84, R161 ;  /* 0x000000a154417220 */ /* 0x000fe40000410000 */
[----:B------:R-:W-:Y:S01]  /*11f20*/  MUFU.EX2 R125, R169 ;  /* 0x000000a9007d7308 */ /* 0x000fe20000000800 */
[C---:B------:R-:W-:Y:S02]  /*11f30*/  FMUL.FTZ R66, R3.reuse, R162 ;  /* 0x000000a203427220 */ /* 0x040fe40000410000 */
[----:B------:R-:W-:Y:S02]  /*11f40*/  FMUL.FTZ R67, R3, R163 ;  /* 0x000000a303437220 */ /* 0x000fe40000410000 */
[----:B------:R-:W-:Y:S02]  /*11f50*/  FADD.FTZ R84, R102, R2 ;  /* 0x0000000266547221 */ /* 0x000fe40000010000 */
[----:B------:R-:W-:Y:S01]  /*11f60*/  LDSM.16.MT88.4 R100, [R198+0x800] ;  /* 0x00080000c664783b */ /* 0x000fe20000004200 */
[----:B------:R-:W-:Y:S02]  /*11f70*/  FADD.FTZ R3, R104, R95 ;  /* 0x0000005f68037221 */ /* 0x000fe40000010000 */
[----:B------:R-:W-:Y:S01]  /*11f80*/  HMMA.16816.F32.BF16 R64, R68, R74, R64 ;  /* 0x0000004a4440723c */ /* 0x000fe20000041840 */
[----:B------:R-:W3:Y:S03]  /*11f90*/  MUFU.EX2 R127, R168 ;  /* 0x000000a8007f7308 */ /* 0x000ee60000000800 */
[----:B--2---:R-:W-:Y:S01]  /*11fa0*/  F2FP.BF16.PACK_AB R77, R122, R114 ;  /* 0x000000727a4d723e */ /* 0x004fe200000010ff */
[----:B------:R-:W2:Y:S01]  /*11fb0*/  LDSM.16.MT88.4 R72, [R201+0x800] ;  /* 0x00080000c948783b */ /* 0x000ea20000004200 */
[----:B------:R-:W-:Y:S01]  /*11fc0*/  FADD.FTZ R0, R109, R0 ;  /* 0x000000006d007221 */ /* 0x000fe20000010000 */
[----:B------:R-:W-:Y:S01]  /*11fd0*/  F2FP.BF16.PACK_AB R68, R123, R113 ;  /* 0x000000717b44723e */ /* 0x000fe200000010ff */
[----:B------:R-:W-:Y:S01]  /*11fe0*/  FADD.FTZ R3, R114, R3 ;  /* 0x0000000372037221 */ /* 0x000fe20000010000 */
[----:B------:R-:W-:Y:S02]  /*11ff0*/  F2FP.BF16.PACK_AB R70, R251, R126 ;  /* 0x0000007efb46723e */ /* 0x000fe400000010ff */
[----:B------:R-:W-:Y:S01]  /*12000*/  MUFU.EX2 R116, R165 ;  /* 0x000000a500747308 */ /* 0x000fe20000000800 */
[----:B------:R-:W-:Y:S01]  /*12010*/  FADD.FTZ R0, R110, R0 ;  /* 0x000000006e007221 */ /* 0x000fe20000010000 */
[----:B------:R-:W-:Y:S01]  /*12020*/  LDSM.16.MT88.4 R104, [R198+0x1000] ;  /* 0x00100000c668783b */ /* 0x000fe20000004200 */
[----:B------:R-:W-:Y:S02]  /*12030*/  FADD.FTZ R3, R122, R3 ;  /* 0x000000037a037221 */ /* 0x000fe40000010000 */
[----:B------:R-:W-:Y:S02]  /*12040*/  FADD.FTZ R2, R108, R0 ;  /* 0x000000006c027221 */ /* 0x000fe40000010000 */
[----:B------:R-:W-:Y:S02]  /*12050*/  FADD.FTZ R0, R120, R94 ;  /* 0x0000005e78007221 */ /* 0x000fe40000010000 */
[----:B------:R-:W-:Y:S01]  /*12060*/  FADD.FTZ R94, R119, R84 ;  /* 0x00000054775e7221 */ /* 0x000fe20000010000 */
[----:B------:R-:W4:Y:S01]  /*12070*/  MUFU.EX2 R117, R164 ;  /* 0x000000a400757308 */ /* 0x000f220000000800 */
[----:B------:R-:W-:Y:S01]  /*12080*/  FADD.FTZ R84, R113, R0 ;  /* 0x0000000071547221 */ /* 0x000fe20000010000 */
[----:B---3--:R-:W-:Y:S08]  /*12090*/  F2FP.BF16.PACK_AB R79, R127, R125 ;  /* 0x0000007d7f4f723e */ /* 0x008ff000000010ff */
[----:B------:R-:W3:Y:S01]  /*120a0*/  MUFU.EX2 R124, R96 ;  /* 0x00000060007c7308 */ /* 0x000ee20000000800 */
[-C--:B-1----:R-:W-:Y:S09]  /*120b0*/  HMMA.16816.F32.BF16 R4, R76, R80.reuse, R4 ;  /* 0x000000504c04723c */ /* 0x082ff20000041804 */
[----:B------:R1:W-:Y:S03]  /*120c0*/  MUFU.EX2 R177, R187 ;  /* 0x000000bb00b17308 */ /* 0x0003e60000000800 */
[----:B----4-:R-:W-:Y:S07]  /*120d0*/  F2FP.BF16.PACK_AB R69, R117, R116 ;  /* 0x000000747545723e */ /* 0x010fee00000010ff */
[----:B------:R-:W-:Y:S01]  /*120e0*/  MUFU.EX2 R158, R188 ;  /* 0x000000bc009e7308 */ /* 0x000fe20000000800 */
[----:B---3--:R-:W-:Y:S09]  /*120f0*/  F2FP.BF16.PACK_AB R71, R184, R124 ;  /* 0x0000007cb847723e */ /* 0x008ff200000010ff */
[----:B------:R-:W-:Y:S01]  /*12100*/  MUFU.EX2 R157, R191 ;  /* 0x000000bf009d7308 */ /* 0x000fe20000000800 */
[C---:B------:R-:W-:Y:S01]  /*12110*/  HMMA.16816.F32.BF16 R8, R68.reuse, R80, R8 ;  /* 0x000000504408723c */ /* 0x040fe20000041808 */
[----:B-1----:R-:W3:Y:S07]  /*12120*/  LDL R187, [R1+0x4] ;  /* 0x0000040001bb7983 */ /* 0x002eee0000100800 */
[-C--:B------:R-:W-:Y:S01]  /*12130*/  HMMA.16816.F32.BF16 R12, R68, R82.reuse, R12 ;  /* 0x00000052440c723c */ /* 0x080fe2000004180c */
[----:B------:R-:W-:Y:S07]  /*12140*/  MUFU.EX2 R181, R185 ;  /* 0x000000b900b57308 */ /* 0x000fee0000000800 */
[C---:B------:R-:W-:Y:S01]  /*12150*/  HMMA.16816.F32.BF16 R16, R76.reuse, R82, R16 ;  /* 0x000000524c10723c */ /* 0x040fe20000041810 */
[----:B------:R-:W1:Y:S02]  /*12160*/  LDSM.16.MT88.4 R80, [R200+0x800] ;  /* 0x00080000c850783b */ /* 0x000e640000004200 */
[----:B------:R-:W-:Y:S05]  /*12170*/  MUFU.EX2 R168, R223 ;  /* 0x000000df00a87308 */ /* 0x000fea0000000800 */
[-C--:B--2---:R-:W-:Y:S05]  /*12180*/  HMMA.16816.F32.BF16 R20, R76, R72.reuse, R20 ;  /* 0x000000484c14723c */ /* 0x084fea0000041814 */
[----:B------:R-:W-:Y:S03]  /*12190*/  MUFU.EX2 R167, R225 ;  /* 0x000000e100a77308 */ /* 0x000fe60000000800 */
[C---:B------:R-:W-:Y:S07]  /*121a0*/  HMMA.16816.F32.BF16 R24, R68.reuse, R72, R24 ;  /* 0x000000484418723c */ /* 0x040fee0000041818 */
[----:B------:R-:W-:Y:S01]  /*121b0*/  MUFU.EX2 R166, R227 ;  /* 0x000000e300a67308 */ /* 0x000fe20000000800 */
        /* <DEDUP_REMOVED lines=10> */
[----:B------:R-:W4:Y:S01]  /*12260*/  LDSM.16.MT88.4 R100, [R201+0x1000] ;  /* 0x00100000c964783b */ /* 0x000f220000004200 */
[----:B------:R-:W-:Y:S06]  /*12270*/  MUFU.EX2 R246, R175 ;  /* 0x000000af00f67308 */ /* 0x000fec0000000800 */
[-C--:B-1----:R-:W-:Y:S04]  /*12280*/  HMMA.16816.F32.BF16 R52, R76, R80.reuse, R52 ;  /* 0x000000504c34723c */ /* 0x082fe80000041834 */
[----:B------:R-:W1:Y:S04]  /*12290*/  MUFU.EX2 R96, R221 ;  /* 0x000000dd00607308 */ /* 0x000e680000000800 */
[C---:B------:R-:W-:Y:S06]  /*122a0*/  HMMA.16816.F32.BF16 R56, R68.reuse, R80, R56 ;  /* 0x000000504438723c */ /* 0x040fec0000041838 */
[----:B------:R-:W5:Y:S02]  /*122b0*/  MUFU.EX2 R95, R220 ;  /* 0x000000dc005f7308 */ /* 0x000f640000000800 */
[-C--:B------:R-:W-:Y:S07]  /*122c0*/  HMMA.16816.F32.BF16 R60, R68, R82.reuse, R60 ;  /* 0x00000052443c723c */ /* 0x080fee000004183c */
[----:B------:R-:W-:Y:S01]  /*122d0*/  F2FP.BF16.PACK_AB R68, R109, R111 ;  /* 0x0000006f6d44723e */ /* 0x000fe200000010ff */
[----:B------:R-:W-:Y:S01]  /*122e0*/  HMMA.16816.F32.BF16 R64, R76, R82, R64 ;  /* 0x000000524c40723c */ /* 0x000fe20000041840 */
[----:B------:R-:W4:Y:S01]  /*122f0*/  LDSM.16.MT88.4 R80, [R200+0x1000] ;  /* 0x00100000c850783b */ /* 0x000f220000004200 */
[----:B------:R-:W5:Y:S02]  /*12300*/  MUFU.EX2 R112, R219 ;  /* 0x000000db00707308 */ /* 0x000f640000000800 */
[----:B------:R-:W-:Y:S01]  /*12310*/  F2FP.BF16.PACK_AB R70, R108, R110 ;  /* 0x0000006e6c46723e */ /* 0x000fe200000010ff */
[----:B-1----:R-:W-:Y:S01]  /*12320*/  FADD.FTZ R0, R96, R2 ;  /* 0x0000000260007221 */ /* 0x002fe20000010000 */
[----:B------:R-:W-:Y:S02]  /*12330*/  F2FP.BF16.PACK_AB R69, R243, R250 ;  /* 0x000000faf345723e */ /* 0x000fe400000010ff */
[----:B------:R-:W-:Y:S01]  /*12340*/  F2FP.BF16.PACK_AB R71, R249, R246 ;  /* 0x000000f6f947723e */ /* 0x000fe200000010ff */
[----:B------:R-:W-:Y:S03]  /*12350*/  LDSM.16.MT88.4 R108, [R198+0x1800] ;  /* 0x00180000c66c783b */ /* 0x000fe60000004200 */
[----:B------:R-:W-:Y:S01]  /*12360*/  F2FP.BF16.PACK_AB R76, R182, R183 ;  /* 0x000000b7b64c723e */ /* 0x000fe200000010ff */
[----:B------:R-:W1:Y:S01]  /*12370*/  MUFU.EX2 R97, R218 ;  /* 0x000000da00617308 */ /* 0x000e620000000800 */
[----:B------:R-:W-:Y:S01]  /*12380*/  F2FP.BF16.PACK_AB R78, R177, R159 ;  /* 0x0000009fb14e723e */ /* 0x000fe200000010ff */
[-C--:B--2---:R-:W-:Y:S05]  /*12390*/  HMMA.16816.F32.BF16 R4, R68, R72.reuse, R4 ;  /* 0x000000484404723c */ /* 0x084fea0000041804 */
[----:B------:R-:W-:Y:S01]  /*123a0*/  F2FP.BF16.PACK_AB R77, R157, R158 ;  /* 0x0000009e9d4d723e */ /* 0x000fe200000010ff */
[C---:B-----5:R-:W-:Y:S01]  /*123b0*/  FADD.FTZ R0, R95.reuse, R0 ;  /* 0x000000005f007221 */ /* 0x060fe20000010000 */
[----:B------:R-:W-:Y:S01]  /*123c0*/  F2FP.BF16.PACK_AB R79, R172, R156 ;  /* 0x0000009cac4f723e */ /* 0x000fe200000010ff */
[----:B------:R-:W2:Y:S04]  /*123d0*/  MUFU.EX2 R175, R215 ;  /* 0x000000d700af7308 */ /* 0x000ea80000000800 */
[----:B------:R-:W-:Y:S02]  /*123e0*/  FADD.FTZ R0, R112, R0 ;  /* 0x0000000070007221 */ /* 0x000fe40000010000 */
[C---:B------:R-:W-:Y:S04]  /*123f0*/  HMMA.16816.F32.BF16 R8, R76.reuse, R72, R8 ;  /* 0x000000484c08723c */ /* 0x040fe80000041808 */
[----:B------:R-:W-:Y:S03]  /*12400*/  MUFU.EX2 R179, R195 ;  /* 0x000000c300b37308 */ /* 0x000fe60000000800 */
[----:B------:R-:W-:Y:S01]  /*12410*/  F2FP.BF16.PACK_AB R72, R95, R96 ;  /* 0x000000605f48723e */ /* 0x000fe200000010ff */
[-C--:B------:R-:W-:Y:S04]  /*12420*/  HMMA.16816.F32.BF16 R12, R76, R74.reuse, R12 ;  /* 0x0000004a4c0c723c */ /* 0x080fe8000004180c */
[----:B-1----:R-:W-:Y:S02]  /*12430*/  FADD.FTZ R2, R97, R0 ;  /* 0x0000000061027221 */ /* 0x002fe40000010000 */
[----:B------:R-:W1:Y:S01]  /*12440*/  MUFU.EX2 R180, R194 ;  /* 0x000000c200b47308 */ /* 0x000e620000000800 */
[----:B------:R-:W-:Y:S01]  /*12450*/  FADD.FTZ R0, R116, R94 ;  /* 0x0000005e74007221 */ /* 0x000fe20000010000 */
[C---:B------:R-:W-:Y:S04]  /*12460*/  HMMA.16816.F32.BF16 R16, R68.reuse, R74, R16 ;  /* 0x0000004a4410723c */ /* 0x040fe80000041810 */
[----:B--2---:R-:W-:Y:S03]  /*12470*/  F2FP.BF16.PACK_AB R73, R175, R174 ;  /* 0x000000aeaf49723e */ /* 0x004fe600000010ff */
[----:B------:R-:W-:Y:S01]  /*12480*/  F2FP.BF16.PACK_AB R74, R97, R112 ;  /* 0x00000070614a723e */ /* 0x000fe200000010ff */
[-C--:B----4-:R-:W-:Y:S01]  /*12490*/  HMMA.16816.F32.BF16 R20, R68, R100.reuse, R20 ;  /* 0x000000644414723c */ /* 0x090fe20000041814 */
[----:B------:R-:W-:Y:S07]  /*124a0*/  MUFU.EX2 R121, R217 ;  /* 0x000000d900797308 */ /* 0x000fee0000000800 */
[C---:B------:R-:W-:Y:S03]  /*124b0*/  HMMA.16816.F32.BF16 R24, R76.reuse, R100, R24 ;  /* 0x000000644c18723c */ /* 0x040fe60000041818 */
[----:B------:R-:W2:Y:S01]  /*124c0*/  MUFU.EX2 R118, R222 ;  /* 0x000000de00767308 */ /* 0x000ea20000000800 */
[----:B-1----:R-:W-:Y:S04]  /*124d0*/  F2FP.BF16.PACK_AB R75, R180, R179 ;  /* 0x000000b3b44b723e */ /* 0x002fe800000010ff */
[-C--:B------:R-:W-:Y:S05]  /*124e0*/  HMMA.16816.F32.BF16 R28, R76, R102.reuse, R28 ;  /* 0x000000664c1c723c */ /* 0x080fea000004181c */
[----:B------:R-:W-:Y:S03]  /*124f0*/  MUFU.EX2 R115, R228 ;  /* 0x000000e400737308 */ /* 0x000fe60000000800 */
[C---:B------:R-:W-:Y:S01]  /*12500*/  HMMA.16816.F32.BF16 R32, R68.reuse, R102, R32 ;  /* 0x000000664420723c */ /* 0x040fe20000041820 */
[----:B------:R-:W1:Y:S06]  /*12510*/  LDSM.16.MT88.4 R100, [R197+0x1800] ;  /* 0x00180000c564783b */ /* 0x000e6c0000004200 */
[----:B------:R-:W4:Y:S01]  /*12520*/  MUFU.EX2 R113, R232 ;  /* 0x000000e800717308 */ /* 0x000f220000000800 */
[-C--:B------:R-:W-:Y:S04]  /*12530*/  HMMA.16816.F32.BF16 R36, R68, R104.reuse, R36 ;  /* 0x000000684424723c */ /* 0x080fe80000041824 */
[----:B--2---:R-:W-:Y:S04]  /*12540*/  F2FP.BF16.PACK_AB R160, R118, R121 ;  /* 0x0000007976a0723e */ /* 0x004fe800000010ff */
[C---:B------:R-:W-:Y:S01]  /*12550*/  HMMA.16816.F32.BF16 R40, R76.reuse, R104, R40 ;  /* 0x000000684c28723c */ /* 0x040fe20000041828 */
[----:B------:R-:W-:Y:S07]  /*12560*/  MUFU.EX2 R171, R229 ;  /* 0x000000e500ab7308 */ /* 0x000fee0000000800 */
[-C--:B------:R-:W-:Y:S03]  /*12570*/  HMMA.16816.F32.BF16 R44, R76, R106.reuse, R44 ;  /* 0x0000006a4c2c723c */ /* 0x080fe6000004182c */
[----:B------:R-:W2:Y:S01]  /*12580*/  MUFU.EX2 R170, R231 ;  /* 0x000000e700aa7308 */ /* 0x000ea20000000800 */
[----:B----4-:R-:W-:Y:S04]  /*12590*/  F2FP.BF16.PACK_AB R162, R113, R115 ;  /* 0x0000007371a2723e */ /* 0x010fe800000010ff */
[C---:B------:R-:W-:Y:S01]  /*125a0*/  HMMA.16816.F32.BF16 R48, R68.reuse, R106, R48 ;  /* 0x0000006a4430723c */ /* 0x040fe20000041830 */
[----:B------:R-:W4:Y:S04]  /*125b0*/  LDSM.16.MT88.4 R104, [R201+0x1800] ;  /* 0x00180000c968783b */ /* 0x000f280000004200 */
[----:B------:R-:W-:Y:S03]  /*125c0*/  MUFU.EX2 R169, R233 ;  /* 0x000000e900a97308 */ /* 0x000fe60000000800 */
[-C--:B------:R-:W-:Y:S07]  /*125d0*/  HMMA.16816.F32.BF16 R52, R68, R80.reuse, R52 ;  /* 0x000000504434723c */ /* 0x080fee0000041834 */
[----:B------:R-:W5:Y:S01]  /*125e0*/  MUFU.EX2 R165, R235 ;  /* 0x000000eb00a57308 */ /* 0x000f620000000800 */
[C---:B------:R-:W-:Y:S04]  /*125f0*/  HMMA.16816.F32.BF16 R56, R76.reuse, R80, R56 ;  /* 0x000000504c38723c */ /* 0x040fe80000041838 */
[----:B--2---:R-:W-:Y:S03]  /*12600*/  F2FP.BF16.PACK_AB R161, R170, R171 ;  /* 0x000000abaaa1723e */ /* 0x004fe600000010ff */
[----:B------:R-:W-:Y:S01]  /*12610*/  FADD.FTZ R81, R123, R84 ;  /* 0x000000547b517221 */ /* 0x000fe20000010000 */
[-C--:B------:R-:W-:Y:S01]  /*12620*/  HMMA.16816.F32.BF16 R60, R76, R82.reuse, R60 ;  /* 0x000000524c3c723c */ /* 0x080fe2000004183c */
[----:B------:R-:W2:Y:S01]  /*12630*/  LDSM.16.MT88.4 R76, [R200+0x1800] ;  /* 0x00180000c84c783b */ /* 0x000ea20000004200 */
[----:B------:R-:W-:Y:S02]  /*12640*/  MUFU.EX2 R97, R234 ;  /* 0x000000ea00617308 */ /* 0x000fe40000000800 */
[----:B------:R-:W-:Y:S02]  /*12650*/  FADD.FTZ R80, R117, R0 ;  /* 0x0000000075507221 */ /* 0x000fe40000010000 */
[----:B------:R-:W-:Y:S02]  /*12660*/  FADD.FTZ R0, R121, R2 ;  /* 0x0000000279007221 */ /* 0x000fe40000010000 */
[----:B------:R-:W-:Y:S04]  /*12670*/  HMMA.16816.F32.BF16 R64, R68, R82, R64 ;  /* 0x000000524440723c */ /* 0x000fe80000041840 */
[----:B------:R-:W4:Y:S01]  /*12680*/  MUFU.EX2 R96, R236 ;  /* 0x000000ec00607308 */ /* 0x000f220000000800 */
[----:B------:R-:W-:Y:S02]  /*12690*/  FADD.FTZ R0, R118, R0 ;  /* 0x0000000076007221 */ /* 0x000fe40000010000 */
[----:B------:R-:W-:Y:S01]  /*126a0*/  F2FP.BF16.PACK_AB R68, R176, R173 ;  /* 0x000000adb044723e */ /* 0x000fe200000010ff */
[-C--:B-1----:R-:W-:Y:S05]  /*126b0*/  HMMA.16816.F32.BF16 R4, R72, R100.reuse, R4 ;  /* 0x000000644804723c */ /* 0x082fea0000041804 */
[----:B------:R-:W-:Y:S01]  /*126c0*/  F2FP.BF16.PACK_AB R70, R181, R178 ;  /* 0x000000b2b546723e */ /* 0x000fe200000010ff */
[----:B------:R-:W-:Y:S01]  /*126d0*/  MUFU.EX2 R95, R238 ;  /* 0x000000ee005f7308 */ /* 0x000fe20000000800 */
[----:B------:R-:W-:Y:S01]  /*126e0*/  F2FP.BF16.PACK_AB R69, R167, R168 ;  /* 0x000000a8a745723e */ /* 0x000fe200000010ff */
[----:B------:R-:W-:Y:S01]  /*126f0*/  FADD.FTZ R0, R115, R0 ;  /* 0x0000000073007221 */ /* 0x000fe20000010000 */
[----:B------:R-:W-:Y:S03]  /*12700*/  F2FP.BF16.PACK_AB R71, R164, R166 ;  /* 0x000000a6a447723e */ /* 0x000fe600000010ff */
[----:B-----5:R-:W-:Y:S01]  /*12710*/  F2FP.BF16.PACK_AB R163, R165, R169 ;  /* 0x000000a9a5a3723e */ /* 0x020fe200000010ff */
[----:B------:R-:W-:Y:S02]  /*12720*/  FADD.FTZ R225, R113, R0 ;  /* 0x0000000071e17221 */ /* 0x000fe40000010000 */
[----:B------:R-:W-:Y:S01]  /*12730*/  FADD.FTZ R0, R125, R3 ;  /* 0x000000037d007221 */ /* 0x000fe20000010000 */
[C---:B------:R-:W-:Y:S01]  /*12740*/  HMMA.16816.F32.BF16 R8, R68.reuse, R100, R8 ;  /* 0x000000644408723c */ /* 0x040fe20000041808 */
[----:B------:R-:W1:Y:S03]  /*12750*/  MUFU.EX2 R94, R240 ;  /* 0x000000f0005e7308 */ /* 0x000e660000000800 */
[----:B------:R-:W-:Y:S02]  /*12760*/  FADD.FTZ R3, R126, R81 ;  /* 0x000000517e037221 */ /* 0x000fe40000010000 */
[----:B------:R-:W-:Y:S01]  /*12770*/  FADD.FTZ R2, R124, R80 ;  /* 0x000000507c027221 */ /* 0x000fe20000010000 */
[----:B----4-:R-:W-:Y:S01]  /*12780*/  F2FP.BF16.PACK_AB R100, R96, R97 ;  /* 0x000000616064723e */ /* 0x010fe200000010ff */
[-C--:B------:R-:W-:Y:S03]  /*12790*/  HMMA.16816.F32.BF16 R12, R68, R102.reuse, R12 ;  /* 0x00000066440c723c */ /* 0x080fe6000004180c */
[----:B------:R-:W-:Y:S01]  /*127a0*/  MUFU.EX2 R83, R237 ;  /* 0x000000ed00537308 */ /* 0x000fe20000000800 */
[----:B------:R-:W-:Y:S02]  /*127b0*/  FADD.FTZ R0, R127, R0 ;  /* 0x000000007f007221 */ /* 0x000fe40000010000 */
[----:B------:R-:W-:Y:S02]  /*127c0*/  FADD.FTZ R3, R251, R3 ;  /* 0x00000003fb037221 */ /* 0x000fe40000010000 */
[C---:B------:R-:W-:Y:S04]  /*127d0*/  HMMA.16816.F32.BF16 R16, R72.reuse, R102, R16 ;  /* 0x000000664810723c */ /* 0x040fe80000041810 */
[----:B------:R-:W-:Y:S01]  /*127e0*/  FADD.FTZ R2, R184, R2 ;  /* 0x00000002b8027221 */ /* 0x000fe20000010000 */
[----:B------:R-:W4:Y:S01]  /*127f0*/  MUFU.EX2 R84, R239 ;  /* 0x000000ef00547308 */ /* 0x000f220000000800 */
[----:B------:R-:W-:Y:S02]  /*12800*/  FADD.FTZ R3, R183, R3 ;  /* 0x00000003b7037221 */ /* 0x000fe40000010000 */
[-C--:B------:R-:W-:Y:S03]  /*12810*/  HMMA.16816.F32.BF16 R20, R72, R104.reuse, R20 ;  /* 0x000000684814723c */ /* 0x080fe60000041814 */
[----:B---3--:R-:W-:Y:S01]  /*12820*/  ISETP.GT.AND P0, PT, R226, R187, PT ;  /* 0x000000bbe200720c */ /* 0x008fe20003f04270 */
[----:B------:R-:W-:Y:S01]  /*12830*/  FADD.FTZ R2, R158, R2 ;  /* 0x000000029e027221 */ /* 0x000fe20000010000 */
[----:B-1----:R-:W-:Y:S01]  /*12840*/  F2FP.BF16.PACK_AB R102, R94, R95 ;  /* 0x0000005f5e66723e */ /* 0x002fe200000010ff */
[----:B------:R-:W-:Y:S01]  /*12850*/  FADD.FTZ R3, R182, R3 ;  /* 0x00000003b6037221 */ /* 0x000fe20000010000 */
[----:B------:R-:W-:Y:S01]  /*12860*/  MUFU.EX2 R82, R241 ;  /* 0x000000f100527308 */ /* 0x000fe20000000800 */
[C---:B------:R-:W-:Y:S04]  /*12870*/  HMMA.16816.F32.BF16 R24, R68.reuse, R104, R24 ;  /* 0x000000684418723c */ /* 0x040fe80000041818 */
[----:B------:R-:W-:Y:S02]  /*12880*/  FADD.FTZ R2, R157, R2 ;  /* 0x000000029d027221 */ /* 0x000fe40000010000 */
[----:B------:R-:W-:Y:S02]  /*12890*/  FADD.FTZ R0, R250, R0 ;  /* 0x00000000fa007221 */ /* 0x000fe40000010000 */
[-C--:B------:R-:W-:Y:S04]  /*128a0*/  HMMA.16816.F32.BF16 R28, R68, R106.reuse, R28 ;  /* 0x0000006a441c723c */ /* 0x080fe8000004181c */
[----:B------:R-:W-:Y:S01]  /*128b0*/  FADD.FTZ R3, R159, R3 ;  /* 0x000000039f037221 */ /* 0x000fe20000010000 */
[----:B----4-:R-:W-:Y:S01]  /*128c0*/  F2FP.BF16.PACK_AB R101, R84, R83 ;  /* 0x000000535465723e */ /* 0x010fe200000010ff */
        /* <DEDUP_REMOVED lines=16> */
[-C--:B--2---:R-:W-:Y:S04]  /*129d0*/  HMMA.16816.F32.BF16 R52, R72, R76.reuse, R52 ;  /* 0x0000004c4834723c */ /* 0x084fe80000041834 */
[----:B------:R-:W-:Y:S02]  /*129e0*/  FADD.FTZ R2, R167, R2 ;  /* 0x00000002a7027221 */ /* 0x000fe40000010000 */
[----:B------:R-:W-:Y:S02]  /*129f0*/  FADD.FTZ R0, R179, R0 ;  /* 0x00000000b3007221 */ /* 0x000fe40000010000 */
[C---:B------:R-:W-:Y:S01]  /*12a00*/  HMMA.16816.F32.BF16 R56, R68.reuse, R76, R56 ;  /* 0x0000004c4438723c */ /* 0x040fe20000041838 */
[----:B------:R-:W1:Y:S03]  /*12a10*/  MUFU.EX2 R76, R242 ;  /* 0x000000f2004c7308 */ /* 0x000e660000000800 */
[----:B------:R-:W-:Y:S02]  /*12a20*/  FADD.FTZ R3, R178, R3 ;  /* 0x00000003b2037221 */ /* 0x000fe40000010000 */
[----:B------:R-:W-:Y:S02]  /*12a30*/  FADD.FTZ R2, R166, R2 ;  /* 0x00000002a6027221 */ /* 0x000fe40000010000 */
[-C--:B------:R-:W-:Y:S01]  /*12a40*/  HMMA.16816.F32.BF16 R60, R68, R78.reuse, R60 ;  /* 0x0000004e443c723c */ /* 0x080fe2000004183c */
[----:B------:R-:W2:Y:S03]  /*12a50*/  LDSM.16.MT88.4 R68, [R200+0x2000] ;  /* 0x00200000c844783b */ /* 0x000ea60000004200 */
[----:B------:R-:W-:Y:S02]  /*12a60*/  FADD.FTZ R0, R180, R0 ;  /* 0x00000000b4007221 */ /* 0x000fe40000010000 */
[----:B------:R-:W-:Y:S02]  /*12a70*/  FADD.FTZ R3, R181, R3 ;  /* 0x00000003b5037221 */ /* 0x000fe40000010000 */
[----:B------:R-:W-:Y:S04]  /*12a80*/  HMMA.16816.F32.BF16 R64, R72, R78, R64 ;  /* 0x0000004e4840723c */ /* 0x000fe80000041840 */
[----:B------:R-:W-:Y:S02]  /*12a90*/  FADD.FTZ R2, R164, R2 ;  /* 0x00000002a4027221 */ /* 0x000fe40000010000 */
[----:B------:R-:W-:Y:S02]  /*12aa0*/  FADD.FTZ R0, R171, R0 ;  /* 0x00000000ab007221 */ /* 0x000fe40000010000 */
[-C--:B------:R-:W-:Y:S05]  /*12ab0*/  HMMA.16816.F32.BF16 R132, R160, R136.reuse, R4 ;  /* 0x00000088a084723c */ /* 0x080fea0000041804 */
[----:B-1----:R-:W-:Y:S02]  /*12ac0*/  F2FP.BF16.PACK_AB R103, R76, R82 ;  /* 0x000000524c67723e */ /* 0x002fe400000010ff */
[----:B------:R-:W-:Y:S01]  /*12ad0*/  FADD.FTZ R5, R97, R3 ;  /* 0x0000000361057221 */ /* 0x000fe20000010000 */
[----:B------:R-:W-:Y:S01]  /*12ae0*/  MOV R97, R85 ;  /* 0x0000005500617202 */ /* 0x000fe20000000f00 */
[----:B------:R-:W-:Y:S03]  /*12af0*/  FADD.FTZ R4, R83, R2 ;  /* 0x0000000253047221 */ /* 0x000fe60000010000 */
        /* <DEDUP_REMOVED lines=10> */
[----:B------:R-:W-:Y:S01]  /*12ba0*/  FADD.FTZ R2, R82, R0 ;  /* 0x0000000052027221 */ /* 0x000fe20000010000 */
[----:B------:R-:W-:Y:S01]  /*12bb0*/  IADD3 R0, R226, -0x1, RZ ;  /* 0xffffffffe2007810 */ /* 0x000fe20007ffe0ff */
[-C--:B------:R-:W-:Y:S04]  /*12bc0*/  HMMA.16816.F32.BF16 R140, R160, R144.reuse, R20 ;  /* 0x00000090a08c723c */ /* 0x080fe80000041814 */
[----:B------:R-:W-:Y:S01]  /*12bd0*/  FADD.FTZ R223, R165, R4 ;  /* 0x00000004a5df7221 */ /* 0x000fe20000010000 */
[----:B------:R-:W-:Y:S01]  /*12be0*/  MOV R226, R0 ;  /* 0x0000000000e27202 */ /* 0x000fe20000000f00 */
        /* <DEDUP_REMOVED lines=13> */
[----:B------:R-:W-:Y:S01]  /*12cc0*/  HMMA.16816.F32.BF16 R160, R160, R70, R64 ;  /* 0x00000046a0a0723c */ /* 0x000fe20000041840 */
[----:B------:R-:W-:Y:S07]  /*12cd0*/  @!UPT UIADD3 URZ, URZ, URZ, URZ ;  /* 0x0000003f3f3ff290 */ /* 0x000fee000fffe03f */
[----:B------:R-:W-:-:S11]  /*12ce0*/  @P0 BRA `(.L_x_2252) ;  /* 0xffffcd6000000947 */ /* 0x000fd6000383ffff */
.L_x_2245:
[----:B------:R-:W-:Y:S05]  /*12cf0*/  BRA.DIV ~URZ, `(.L_x_2253) ;  /* 0x00005fc27f007947 */ /* 0x000fea000b800000 */
[----:B------:R1:W2:Y:S02]  /*12d00*/  SHFL.BFLY PT, R0, R225, 0x2, 0x1f ;  /* 0x0c401f00e1007f89 */ /* 0x0002a400000e0000 */
.L_x_2343:
        /* <DEDUP_REMOVED lines=15> */
.L_x_2344:
[----:B------:R-:W-:Y:S01]  /*12e00*/  FSETP.NE.FTZ.AND P3, PT, R4, RZ, PT ;  /* 0x000000ff0400720b */ /* 0x000fe20003f75000 */
[----:B------:R-:W-:Y:S01]  /*12e10*/  CS2R R2, SRZ ;  /* 0x0000000000027805 */ /* 0x000fe2000001ff00 */
[----:B------:R-:W-:Y:S02]  /*12e20*/  MOV R0, RZ ;  /* 0x000000ff00007202 */ /* 0x000fe40000000f00 */
[----:B------:R-:W-:Y:S02]  /*12e30*/  FSETP.NE.FTZ.AND P2, PT, R6, RZ, PT ;  /* 0x000000ff0600720b */ /* 0x000fe40003f55000 */
[----:B------:R-:W-:Y:S02]  /*12e40*/  FSETP.NE.FTZ.AND P1, PT, R5, RZ, PT ;  /* 0x000000ff0500720b */ /* 0x000fe40003f35000 */
[----:B------:R-:W-:-:S02]  /*12e50*/  MOV R25, 0xff800000 ;  /* 0xff80000000197802 */ /* 0x000fc40000000f00 */
[----:B------:R-:W-:Y:S02]  /*12e60*/  MOV R23, 0xff800000 ;  /* 0xff80000000177802 */ /* 0x000fe40000000f00 */
[----:B------:R-:W-:Y:S01]  /*12e70*/  MOV R24, 0xff800000 ;  /* 0xff80000000187802 */ /* 0x000fe20000000f00 */
[----:B------:R-:W2:Y:S01]  /*12e80*/  @P3 MUFU.RCP R0, R4 ;  /* 0x0000000400003308 */ /* 0x000ea20000001000 */
[----:B------:R-:W-:-:S05]  /*12e90*/  MOV R22, 0xff800000 ;  /* 0xff80000000167802 */ /* 0x000fca0000000f00 */
[----:B------:R-:W-:Y:S02]  /*12ea0*/  @P1 MOV R10, 0x3f317218 ;  /* 0x3f317218000a1802 */ /* 0x000fe40000000f00 */
[----:B------:R3:W-:Y:S01]  /*12eb0*/  @P3 MUFU.LG2 R9, R4 ;  /* 0x0000000400093308 */ /* 0x0007e20000000c00 */
[----:B--2---:R-:W-:-:S07]  /*12ec0*/  FMUL.FTZ R64, R0, R132 ;  /* 0x0000008400407220 */ /* 0x004fce0000410000 */
[----:B------:R-:W-:Y:S01]  /*12ed0*/  @P2 MUFU.RCP R3, R6 ;  /* 0x0000000600032308 */ /* 0x000fe20000001000 */
[C---:B------:R-:W-:Y:S02]  /*12ee0*/  FMUL.FTZ R65, R0.reuse, R133 ;  /* 0x0000008500417220 */ /* 0x040fe40000410000 */
[C---:B------:R-:W-:Y:S02]  /*12ef0*/  FMUL.FTZ R66, R0.reuse, R136 ;  /* 0x0000008800427220 */ /* 0x040fe40000410000 */
[----:B------:R-:W-:Y:S02]  /*12f00*/  FMUL.FTZ R67, R0, R137 ;  /* 0x0000008900437220 */ /* 0x000fe40000410000 */
[----:B-1-3--:R-:W-:Y:S01]  /*12f10*/  FADD.FTZ R4, R8, R7 ;  /* 0x0000000708047221 */ /* 0x00afe20000010000 */
[----:B------:R-:W-:Y:S01]  /*12f20*/  @P1 MUFU.RCP R2, R5 ;  /* 0x0000000500021308 */ /* 0x000fe20000001000 */
[C---:B------:R-:W-:Y:S02]  /*12f30*/  FMUL.FTZ R68, R0.reuse, R140 ;  /* 0x0000008c00447220 */ /* 0x040fe40000410000 */
[----:B------:R-:W-:Y:S01]  /*12f40*/  FMUL.FTZ R69, R0, R141 ;  /* 0x0000008d00457220 */ /* 0x000fe20000410000 */
[----:B------:R-:W-:Y:S01]  /*12f50*/  FSETP.NE.FTZ.AND P0, PT, R4, RZ, PT ;  /* 0x000000ff0400720b */ /* 0x000fe20003f15000 */
[----:B------:R-:W-:-:S02]  /*12f60*/  FMUL.FTZ R70, R0, R144 ;  /* 0x0000009000467220 */ /* 0x000fc40000410000 */
[C---:B------:R-:W-:Y:S01]  /*12f70*/  FMUL.FTZ R71, R0.reuse, R145 ;  /* 0x0000009100477220 */ /* 0x040fe20000410000 */
[----:B----4-:R-:W1:Y:S01]  /*12f80*/  @P2 MUFU.LG2 R7, R6 ;  /* 0x0000000600072308 */ /* 0x010e620000000c00 */
        /* <DEDUP_REMOVED lines=8> */
[----:B------:R2:W3:Y:S01]  /*13010*/  @P1 MUFU.LG2 R0, R5 ;  /* 0x0000000500001308 */ /* 0x0004e20000000c00 */
[----:B-1----:R-:W-:Y:S02]  /*13020*/  @P2 FMUL.FTZ R8, R7, 0.69314718246459960938 ;  /* 0x3f31721807082820 */ /* 0x002fe40000410000 */
[C---:B------:R-:W-:Y:S02]  /*13030*/  FMUL.FTZ R78, R3.reuse, R134 ;  /* 0x00000086034e7220 */ /* 0x040fe40000410000 */
[----:B------:R-:W-:-:S02]  /*13040*/  FMUL.FTZ R79, R3, R135 ;  /* 0x00000087034f7220 */ /* 0x000fc40000410000 */
[C---:B------:R-:W-:Y:S02]  /*13050*/  FMUL.FTZ R80, R3.reuse, R138 ;  /* 0x0000008a03507220 */ /* 0x040fe40000410000 */
[C---:B------:R-:W-:Y:S02]  /*13060*/  FMUL.FTZ R81, R3.reuse, R139 ;  /* 0x0000008b03517220 */ /* 0x040fe40000410000 */
[C---:B------:R-:W-:Y:S02]  /*13070*/  FMUL.FTZ R82, R3.reuse, R142 ;  /* 0x0000008e03527220 */ /* 0x040fe40000410000 */
[C---:B------:R-:W-:Y:S02]  /*13080*/  FMUL.FTZ R83, R3.reuse, R143 ;  /* 0x0000008f03537220 */ /* 0x040fe40000410000 */
[C---:B------:R-:W-:Y:S01]  /*13090*/  FMUL.FTZ R94, R3.reuse, R146 ;  /* 0x00000092035e7220 */ /* 0x040fe20000410000 */
[----:B--2---:R-:W-:Y:S01]  /*130a0*/  @P2 MOV R5, 0x3f317218 ;  /* 0x3f31721800052802 */ /* 0x004fe20000000f00 */
[----:B---3--:R-:W-:Y:S01]  /*130b0*/  @P1 FMUL.FTZ R7, R0, 0.69314718246459960938 ;  /* 0x3f31721800071820 */ /* 0x008fe20000410000 */
        /* <DEDUP_REMOVED lines=58> */
.L_x_2183:
[----:B-1----:R1:W5:Y:S04]  /*13460*/  LDL R6, [R1+0x30] ;  /* 0x0000300001067983 */ /* 0x0023680000100800 */
[----:B------:R-:W3:Y:S01]  /*13470*/  S2R R2, SR_TID.X ;  /* 0x0000000000027919 */ /* 0x000ee20000002100 */
[----:B------:R-:W-:Y:S01]  /*13480*/  BSSY B0, `(.L_x_2255) ;  /* 0x0000011000007945 */ /* 0x000fe20003800000 */
[----:B---3--:R-:W-:-:S13]  /*13490*/  LOP3.LUT P0, RZ, R2, 0x7f, RZ, 0xc0, !PT ;  /* 0x0000007f02ff7812 */ /* 0x008fda000780c0ff */
[----:B------:R-:W-:Y:S05]  /*134a0*/  @P0 BRA `(.L_x_2256) ;  /* 0x000000e000000947 */ /* 0x000fea0003800000 */
[----:B-1----:R-:W1:Y:S01]  /*134b0*/  S2R R4, SR_LANEID ;  /* 0x0000000000047919 */ /* 0x002e620000000000 */
[----:B------:R-:W-:Y:S01]  /*134c0*/  VOTEU.ANY UR4, UPT, PT ;  /* 0x0000000000047886 */ /* 0x000fe200038e0100 */
[----:B------:R-:W-:Y:S01]  /*134d0*/  IMAD.MOV.U32 R5, RZ, RZ, c[0x0][0x564] ;  /* 0x00015900ff057624 */ /* 0x000fe200078e00ff */
[----:B--2---:R-:W1:Y:S08]  /*134e0*/  FLO.U32 R3, UR4 ;  /* 0x0000000400037d00 */ /* 0x004e7000080e0000 */
        /* <DEDUP_REMOVED lines=10> */
.L_x_2256:
[----:B-1----:R-:W-:Y:S05]  /*13590*/  BSYNC B0 ;  /* 0x0000000000007941 */ /* 0x002fea0003800000 */
.L_x_2255:
[----:B------:R-:W-:Y:S01]  /*135a0*/  PRMT R0, R0, 0x9910, RZ ;  /* 0x0000991000007816 */ /* 0x000fe200000000ff */
[----:B------:R-:W-:Y:S01]  /*135b0*/  BSSY B1, `(.L_x_2257) ;  /* 0x00002f4000017945 */ /* 0x000fe20003800000 */
[----:B-----5:R-:W-:Y:S02]  /*135c0*/  IMAD.MOV.U32 R84, RZ, RZ, R6 ;  /* 0x000000ffff547224 */ /* 0x020fe400078e0006 */
[----:B------:R-:W-:-:S13]  /*135d0*/  ISETP.NE.AND P0, PT, R0, RZ, PT ;  /* 0x000000ff0000720c */ /* 0x000fda0003f05270 */
[----:B------:R-:W-:Y:S05]  /*135e0*/  @!P0 BRA `(.L_x_2258) ;  /* 0x0000230000008947 */ /* 0x000fea0003800000 */
[----:B------:R-:W3:Y:S04]  /*135f0*/  LDL R6, [R1+0x8c] ;  /* 0x00008c0001067983 */ /* 0x000ee80000100800 */
[----:B------:R-:W4:Y:S04]  /*13600*/  LDL R5, [R1+0x9c] ;  /* 0x00009c0001057983 */ /* 0x000f280000100800 */
        /* <DEDUP_REMOVED lines=96> */
.L_x_2259:
        /* <DEDUP_REMOVED lines=93> */
[----:B-1----:R-:W2:Y:S01]  /*141e0*/  LDL R88, [R1] ;  /* 0x0000000001587983 */ /* 0x002ea20000100800 */
[----:B------:R-:W-:Y:S01]  /*141f0*/  IMAD R16, R16, c[0x0][0x3a0], RZ ;  /* 0x0000e80010107a24 */ /* 0x000fe200078e02ff */
[----:B------:R-:W-:Y:S01]  /*14200*/  SHF.R.S32.HI R4, RZ, 0x1f, R2 ;  /* 0x0000001fff047819 */ /* 0x000fe20000011402 */
[C---:B------:R-:W-:Y:S01]  /*14210*/  IMAD.WIDE.U32 R6, R3.reuse, c[0x0][0x3a0], RZ ;  /* 0x0000e80003067a25 */ /* 0x040fe200078e00ff */
[----:B------:R1:W3:Y:S01]  /*14220*/  LDS.128 R12, [R213+0x80] ;  /* 0x00008000d50c7984 */ /* 0x0002e20000000c00 */
[----:B------:R-:W-:Y:S02]  /*14230*/  ISETP.GE.AND P2, PT, R244, c[0x0][0x3c8], PT ;  /* 0x0000f200f4007a0c */ /* 0x000fe40003f46270 */
        /* <DEDUP_REMOVED lines=20> */
[----:B--2---:R-:W-:-:S04]  /*14380*/  LEA R8, R85, R88, 0x7 ;  /* 0x0000005855087211 */ /* 0x004fc800078e38ff */
        /* <DEDUP_REMOVED lines=16> */
[----:B------:R-:W-:Y:S02]  /*14490*/  LEA R4, R85, R10, 0x7 ;  /* 0x0000000a55047211 */ /* 0x000fe400078e38ff */
[----:B------:R-:W-:Y:S01]  /*144a0*/  LEA.HI.X R5, R2, c[0x0][0x384], R3, 0x1, P0 ;  /* 0x0000e10002057a11 */ /* 0x000fe200000f0c03 */
[----:B------:R-:W-:Y:S05]  /*144b0*/  BRA.DIV ~URZ, `(.L_x_2261) ;  /* 0x00004a927f007947 */ /* 0x000fea000b800000 */
[----:B-1-34-:R1:W2:Y:S02]  /*144c0*/  SHFL.IDX PT, R7, R5, RZ, 0x181f ;  /* 0x00181fff05077589 */ /* 0x01a2a400000e0000 */
.L_x_2345:
[----:B------:R-:W-:Y:S05]  /*144d0*/  BRA.DIV ~URZ, `(.L_x_2262) ;  /* 0x00004ae27f007947 */ /* 0x000fea000b800000 */
[----:B------:R3:W4:Y:S02]  /*144e0*/  SHFL.IDX PT, R2, R6, RZ, 0x181f ;  /* 0x00181fff06027589 */ /* 0x00072400000e0000 */
.L_x_2346:
[----:B------:R-:W-:-:S13]  /*144f0*/  ISETP.GE.OR P0, PT, R4, R0, P2 ;  /* 0x000000000400720c */ /* 0x000fda0001706670 */
[----:B----4-:R-:W-:-:S04]  /*14500*/  @!P0 LEA R2, P1, R244, R2, 0x1 ;  /* 0x00000002f4028211 */ /* 0x010fc800078208ff */
[----:B--2---:R-:W-:-:S05]  /*14510*/  @!P0 LEA.HI.X R3, R244, R7, R245, 0x1, P1 ;  /* 0x00000007f4038211 */ /* 0x004fca00008f0cf5 */
[----:B------:R2:W-:Y:S01]  /*14520*/  @!P0 ST.E.128 [R2.64], R12 ;  /* 0x0000000c02008985 */ /* 0x0005e2000c101d08 */
[----:B------:R-:W-:Y:S05]  /*14530*/  BRA.DIV ~URZ, `(.L_x_2263) ;  /* 0x00004af27f007947 */ /* 0x000fea000b800000 */
[----:B------:R4:W1:Y:S04]  /*14540*/  SHFL.IDX PT, R7, R5, 0x1, 0x181f ;  /* 0x00381f0005077f89 */ /* 0x00086800000e0000 */
[----:B--2---:R4:W2:Y:S02]  /*14550*/  SHFL.IDX PT, R2, R6, 0x1, 0x181f ;  /* 0x00381f0006027f89 */ /* 0x0048a400000e0000 */
.L_x_2347:
[----:B------:R-:W-:-:S04]  /*14560*/  IADD3 R3, R4, 0x10, RZ ;  /* 0x0000001004037810 */ /* 0x000fc80007ffe0ff */
[----:B------:R-:W-:-:S13]  /*14570*/  ISETP.GE.OR P0, PT, R3, R0, P2 ;  /* 0x000000000300720c */ /* 0x000fda0001706670 */
[----:B--2---:R-:W-:-:S04]  /*14580*/  @!P0 LEA R2, P1, R244, R2, 0x1 ;  /* 0x00000002f4028211 */ /* 0x004fc800078208ff */
[----:B-1----:R-:W-:-:S05]  /*14590*/  @!P0 LEA.HI.X R3, R244, R7, R245, 0x1, P1 ;  /* 0x00000007f4038211 */ /* 0x002fca00008f0cf5 */
[----:B------:R1:W-:Y:S01]  /*145a0*/  @!P0 ST.E.128 [R2.64], R16 ;  /* 0x0000001002008985 */ /* 0x0003e2000c101d08 */
[----:B------:R-:W-:Y:S05]  /*145b0*/  BRA.DIV ~URZ, `(.L_x_2264) ;  /* 0x00004b427f007947 */ /* 0x000fea000b800000 */
[----:B------:R2:W1:Y:S02]  /*145c0*/  SHFL.IDX PT, R7, R5, 0x2, 0x181f ;  /* 0x00581f0005077f89 */ /* 0x00046400000e0000 */
.L_x_2348:
[----:B------:R-:W-:Y:S05]  /*145d0*/  BRA.DIV ~URZ, `(.L_x_2265) ;  /* 0x00004b927f007947 */ /* 0x000fea000b800000 */
[----:B-1----:R1:W2:Y:S02]  /*145e0*/  SHFL.IDX PT, R2, R6, 0x2, 0x181f ;  /* 0x00581f0006027f89 */ /* 0x0022a400000e0000 */
.L_x_2349:
        /* <DEDUP_REMOVED lines=8> */
.L_x_2350:
[----:B------:R-:W-:-:S04]  /*14670*/  IADD3 R3, R4, 0x30, RZ ;  /* 0x0000003004037810 */ /* 0x000fc80007ffe0ff */
[----:B------:R-:W-:-:S13]  /*14680*/  ISETP.GE.OR P0, PT, R3, R0, P2 ;  /* 0x000000000300720c */ /* 0x000fda0001706670 */
[----:B--2---:R-:W-:-:S04]  /*14690*/  @!P0 LEA R2, P1, R244, R2, 0x1 ;  /* 0x00000002f4028211 */ /* 0x004fc800078208ff */
[----:B------:R-:W-:-:S05]  /*146a0*/  @!P0 LEA.HI.X R3, R244, R7, R245, 0x1, P1 ;  /* 0x00000007f4038211 */ /* 0x000fca00008f0cf5 */
[----:B------:R2:W-:Y:S01]  /*146b0*/  @!P0 ST.E.128 [R2.64], R24 ;  /* 0x0000001802008985 */ /* 0x0005e2000c101d08 */
[----:B------:R-:W-:Y:S05]  /*146c0*/  BRA.DIV ~URZ, `(.L_x_2267) ;  /* 0x00004be27f007947 */ /* 0x000fea000b800000 */
[----:B------:R1:W2:Y:S02]  /*146d0*/  SHFL.IDX PT, R7, R5, 0x4, 0x181f ;  /* 0x00981f0005077f89 */ /* 0x0002a400000e0000 */
.L_x_2351:
[----:B------:R-:W-:Y:S05]  /*146e0*/  BRA.DIV ~URZ, `(.L_x_2268) ;  /* 0x00004c327f007947 */ /* 0x000fea000b800000 */
[----:B--2---:R2:W1:Y:S02]  /*146f0*/  SHFL.IDX PT, R2, R6, 0x4, 0x181f ;  /* 0x00981f0006027f89 */ /* 0x00446400000e0000 */
.L_x_2352:
        /* <DEDUP_REMOVED lines=8> */
.L_x_2353:
[----:B------:R-:W-:-:S04]  /*14780*/  IADD3 R3, R4, 0x50, RZ ;  /* 0x0000005004037810 */ /* 0x000fc80007ffe0ff */
[----:B------:R-:W-:-:S13]  /*14790*/  ISETP.GE.OR P0, PT, R3, R0, P2 ;  /* 0x000000000300720c */ /* 0x000fda0001706670 */
[----:B---3--:R-:W-:-:S04]  /*147a0*/  @!P0 LEA R2, P1, R244, R2, 0x1 ;  /* 0x00000002f4028211 */ /* 0x008fc800078208ff */
[----:B--2---:R-:W-:-:S05]  /*147b0*/  @!P0 LEA.HI.X R3, R244, R7, R245, 0x1, P1 ;  /* 0x00000007f4038211 */ /* 0x004fca00008f0cf5 */
[----:B------:R2:W-:Y:S01]  /*147c0*/  @!P0 ST.E.128 [R2.64], R32 ;  /* 0x0000002002008985 */ /* 0x0005e2000c101d08 */
[----:B------:R-:W-:Y:S05]  /*147d0*/  BRA.DIV ~URZ, `(.L_x_2270) ;  /* 0x00004c827f007947 */ /* 0x000fea000b800000 */
[----:B------:R3:W1:Y:S02]  /*147e0*/  SHFL.IDX PT, R7, R5, 0x6, 0x181f ;  /* 0x00d81f0005077f89 */ /* 0x00066400000e0000 */
.L_x_2354:
[----:B------:R-:W-:Y:S05]  /*147f0*/  BRA.DIV ~URZ, `(.L_x_2271) ;  /* 0x00004cd27f007947 */ /* 0x000fea000b800000 */
[----:B--2---:R2:W3:Y:S02]  /*14800*/  SHFL.IDX PT, R2, R6, 0x6, 0x181f ;  /* 0x00d81f0006027f89 */ /* 0x0044e400000e0000 */
.L_x_2355:
        /* <DEDUP_REMOVED lines=8> */
.L_x_2356:
[----:B------:R-:W-:-:S04]  /*14890*/  IADD3 R2, R4, 0x70, RZ ;  /* 0x0000007004027810 */ /* 0x000fc80007ffe0ff */
[----:B------:R-:W-:-:S13]  /*148a0*/  ISETP.GE.OR P0, PT, R2, R0, P2 ;  /* 0x000000000200720c */ /* 0x000fda0001706670 */
[----:B------:R-:W-:Y:S05]  /*148b0*/  @P0 BRA `(.L_x_2273) ;  /* 0x00001c3000000947 */ /* 0x000fea0003800000 */
[----:B----4-:R-:W-:-:S04]  /*148c0*/  LEA R2, P0, R244, R3, 0x1 ;  /* 0x00000003f4027211 */ /* 0x010fc800078008ff */
[----:B---3--:R-:W-:-:S05]  /*148d0*/  LEA.HI.X R3, R244, R5, R245, 0x1, P0 ;  /* 0x00000005f4037211 */ /* 0x008fca00000f0cf5 */
[----:B------:R3:W-:Y:S01]  /*148e0*/  ST.E.128 [R2.64], R40 ;  /* 0x0000002802007985 */ /* 0x0007e2000c101d08 */
[----:B------:R-:W-:Y:S05]  /*148f0*/  BRA `(.L_x_2273) ;  /* 0x00001bf000007947 */ /* 0x000fea0003800000 */
.L_x_2260:
        /* <DEDUP_REMOVED lines=33> */
.L_x_2357:
[----:B------:R-:W-:Y:S05]  /*14b10*/  BRA.DIV ~URZ, `(.L_x_2275) ;  /* 0x00004b627f007947 */ /* 0x000fea000b800000 */
[----:B------:R3:W4:Y:S02]  /*14b20*/  SHFL.IDX PT, R0, R12, RZ, 0x1c1f ;  /* 0x001c1fff0c007589 */ /* 0x00072400000e0000 */
.L_x_2358:
        /* <DEDUP_REMOVED lines=50> */
.L_x_2277:
[----:B------:R-:W-:Y:S05]  /*14e50*/  BSYNC B0 ;  /* 0x0000000000007941 */ /* 0x000fea0003800000 */
.L_x_2276:
[----:B------:R-:W-:Y:S05]  /*14e60*/  BRA.DIV ~URZ, `(.L_x_2278) ;  /* 0x000048827f007947 */ /* 0x000fea000b800000 */
[----:B--2---:R2:W1:Y:S04]  /*14e70*/  SHFL.IDX PT, R4, R5, 0x1, 0x1c1f ;  /* 0x003c1f0005047f89 */ /* 0x00446800000e0000 */
[----:B----4-:R2:W4:Y:S02]  /*14e80*/  SHFL.IDX PT, R0, R12, 0x1, 0x1c1f ;  /* 0x003c1f000c007f89 */ /* 0x01052400000e0000 */
.L_x_2359:
        /* <DEDUP_REMOVED lines=50> */
.L_x_2280:
[----:B------:R-:W-:Y:S05]  /*151b0*/  BSYNC B0 ;  /* 0x0000000000007941 */ /* 0x000fea0003800000 */
.L_x_2279:
[----:B------:R-:W-:Y:S05]  /*151c0*/  BRA.DIV ~URZ, `(.L_x_2281) ;  /* 0x000045f27f007947 */ /* 0x000fea000b800000 */
[----:B-1----:R1:W2:Y:S02]  /*151d0*/  SHFL.IDX PT, R4, R5, 0x2, 0x1c1f ;  /* 0x005c1f0005047f89 */ /* 0x0022a400000e0000 */
.L_x_2360:
[----:B------:R-:W-:Y:S05]  /*151e0*/  BRA.DIV ~URZ, `(.L_x_2282) ;  /* 0x000046427f007947 */ /* 0x000fea000b800000 */
[----:B----4-:R4:W1:Y:S02]  /*151f0*/  SHFL.IDX PT, R0, R12, 0x2, 0x1c1f ;  /* 0x005c1f000c007f89 */ /* 0x01086400000e0000 */
.L_x_2361:
        /* <DEDUP_REMOVED lines=52> */
.L_x_2284:
[----:B------:R-:W-:Y:S05]  /*15540*/  BSYNC B0 ;  /* 0x0000000000007941 */ /* 0x000fea0003800000 */
.L_x_2283:
[----:B------:R-:W-:Y:S05]  /*15550*/  BRA.DIV ~URZ, `(.L_x_2285) ;  /* 0x000043427f007947 */ /* 0x000fea000b800000 */
[----:B--2---:R2:W3:Y:S04]  /*15560*/  SHFL.IDX PT, R4, R5, 0x3, 0x1c1f ;  /* 0x007c1f0005047f89 */ /* 0x0044e800000e0000 */
[----:B-1----:R2:W1:Y:S02]  /*15570*/  SHFL.IDX PT, R0, R12, 0x3, 0x1c1f ;  /* 0x007c1f000c007f89 */ /* 0x00246400000e0000 */
.L_x_2362:
        /* <DEDUP_REMOVED lines=55> */
.L_x_2258:
[----:B------:R-:W3:Y:S04]  /*158f0*/  LDL.LU R0, [R1+0x50] ;  /* 0x0000500001007983 */ /* 0x000ee80000300800 */
[----:B------:R-:W4:Y:S01]  /*15900*/  LDL.LU R7, [R1+0x54] ;  /* 0x0000540001077983 */ /* 0x000f220000300800 */
[----:B------:R-:W-:Y:S02]  /*15910*/  ISETP.NE.U32.AND P0, PT, RZ, c[0x0][0x508], PT ;  /* 0x00014200ff007a0c */ /* 0x000fe40003f05070 */
[----:B------:R-:W-:Y:S01]  /*15920*/  ISETP.NE.U32.AND P3, PT, RZ, c[0x0][0x500], PT ;  /* 0x00014000ff007a0c */ /* 0x000fe20003f65070 */
[----:B--2---:R-:W2:Y:S01]  /*15930*/  LDL.LU R6, [R1+0x84] ;  /* 0x0000840001067983 */ /* 0x004ea20000300800 */
[----:B------:R-:W-:Y:S01]  /*15940*/  ISETP.NE.AND.EX P2, PT, RZ, c[0x0][0x50c], PT, P0 ;  /* 0x00014300ff007a0c */ /* 0x000fe20003f45300 */
[----:B------:R-:W-:Y:S01]  /*15950*/  IMAD.MOV.U32 R19, RZ, RZ, c[0x0][0x388] ;  /* 0x0000e200ff137624 */ /* 0x000fe200078e00ff */
        /* <DEDUP_REMOVED lines=15> */
.L_x_2286:
        /* <DEDUP_REMOVED lines=60> */
.L_x_2288:
[----:B------:R-:W-:Y:S05]  /*15e10*/  BSYNC B0 ;  /* 0x0000000000007941 */ /* 0x000fea0003800000 */
.L_x_2287:
[----:B------:R-:W-:-:S13]  /*15e20*/  ISETP.GT.AND P0, PT, R18, 0x1, PT ;  /* 0x000000011200780c */ /* 0x000fda0003f04270 */
[----:B------:R-:W-:Y:S05]  /*15e30*/  @P0 BRA `(.L_x_2273) ;  /* 0x000006b000000947 */ /* 0x000fea0003800000 */
[----:B-1----:R-:W2:Y:S04]  /*15e40*/  LDL.LU R2, [R1+0x34] ;  /* 0x0000340001027983 */ /* 0x002ea80000300800 */
[----:B------:R-:W3:Y:S01]  /*15e50*/  LDL R5, [R1] ;  /* 0x0000000001057983 */ /* 0x000ee20000100800 */
        /* <DEDUP_REMOVED lines=11> */
[----:B---3--:R-:W-:Y:S01]  /*15f10*/  LEA R4, R10, R5, 0x7 ;  /* 0x000000050a047211 */ /* 0x008fe200078e38ff */
        /* <DEDUP_REMOVED lines=27> */
.L_x_2363:
[----:B------:R-:W-:Y:S05]  /*160d0*/  BRA.DIV ~URZ, `(.L_x_2290) ;  /* 0x000039027f007947 */ /* 0x000fea000b800000 */
[----:B------:R3:W4:Y:S02]  /*160e0*/  SHFL.IDX PT, R2, R6, RZ, 0x181f ;  /* 0x00181fff06027589 */ /* 0x00072400000e0000 */
.L_x_2364:
        /* <DEDUP_REMOVED lines=8> */
.L_x_2365:
[----:B------:R-:W-:-:S04]  /*16170*/  IADD3 R3, R0, 0x10, RZ ;  /* 0x0000001000037810 */ /* 0x000fc80007ffe0ff */
[----:B------:R-:W-:-:S13]  /*16180*/  ISETP.GE.OR P0, PT, R3, R4, P2 ;  /* 0x000000040300720c */ /* 0x000fda0001706670 */
[----:B--2---:R-:W-:-:S04]  /*16190*/  @!P0 LEA R2, P1, R244, R2, 0x1 ;  /* 0x00000002f4028211 */ /* 0x004fc800078208ff */
[----:B-1----:R-:W-:-:S05]  /*161a0*/  @!P0 LEA.HI.X R3, R244, R7, R245, 0x1, P1 ;  /* 0x00000007f4038211 */ /* 0x002fca00008f0cf5 */
[----:B------:R1:W-:Y:S01]  /*161b0*/  @!P0 ST.E.128 [R2.64], RZ ;  /* 0x000000ff02008985 */ /* 0x0003e2000c101d08 */
[----:B------:R-:W-:Y:S05]  /*161c0*/  BRA.DIV ~URZ, `(.L_x_2292) ;  /* 0x000039527f007947 */ /* 0x000fea000b800000 */
[----:B------:R2:W1:Y:S02]  /*161d0*/  SHFL.IDX PT, R7, R5, 0x2, 0x181f ;  /* 0x00581f0005077f89 */ /* 0x00046400000e0000 */
.L_x_2366:
[----:B------:R-:W-:Y:S05]  /*161e0*/  BRA.DIV ~URZ, `(.L_x_2293) ;  /* 0x000039a27f007947 */ /* 0x000fea000b800000 */
[----:B-1----:R1:W2:Y:S02]  /*161f0*/  SHFL.IDX PT, R2, R6, 0x2, 0x181f ;  /* 0x00581f0006027f89 */ /* 0x0022a400000e0000 */
.L_x_2367:
        /* <DEDUP_REMOVED lines=8> */
.L_x_2368:
[----:B------:R-:W-:-:S04]  /*16280*/  IADD3 R3, R0, 0x30, RZ ;  /* 0x0000003000037810 */ /* 0x000fc80007ffe0ff */
[----:B------:R-:W-:-:S13]  /*16290*/  ISETP.GE.OR P0, PT, R3, R4, P2 ;  /* 0x000000040300720c */ /* 0x000fda0001706670 */
[----:B--2---:R-:W-:-:S04]  /*162a0*/  @!P0 LEA R2, P1, R244, R2, 0x1 ;  /* 0x00000002f4028211 */ /* 0x004fc800078208ff */
[----:B------:R-:W-:-:S05]  /*162b0*/  @!P0 LEA.HI.X R3, R244, R7, R245, 0x1, P1 ;  /* 0x00000007f4038211 */ /* 0x000fca00008f0cf5 */
[----:B------:R2:W-:Y:S01]  /*162c0*/  @!P0 ST.E.128 [R2.64], RZ ;  /* 0x000000ff02008985 */ /* 0x0005e2000c101d08 */
[----:B------:R-:W-:Y:S05]  /*162d0*/  BRA.DIV ~URZ, `(.L_x_2295) ;  /* 0x000039f27f007947 */ /* 0x000fea000b800000 */
[----:B------:R1:W2:Y:S02]  /*162e0*/  SHFL.IDX PT, R7, R5, 0x4, 0x181f ;  /* 0x00981f0005077f89 */ /* 0x0002a400000e0000 */
.L_x_2369:
[----:B------:R-:W-:Y:S05]  /*162f0*/  BRA.DIV ~URZ, `(.L_x_2296) ;  /* 0x00003a427f007947 */ /* 0x000fea000b800000 */
[----:B--2---:R2:W1:Y:S02]  /*16300*/  SHFL.IDX PT, R2, R6, 0x4, 0x181f ;  /* 0x00981f0006027f89 */ /* 0x00446400000e0000 */
.L_x_2370:
        /* <DEDUP_REMOVED lines=8> */
.L_x_2371:
[----:B------:R-:W-:-:S04]  /*16390*/  IADD3 R3, R0, 0x50, RZ ;  /* 0x0000005000037810 */ /* 0x000fc80007ffe0ff */
[----:B------:R-:W-:-:S13]  /*163a0*/  ISETP.GE.OR P0, PT, R3, R4, P2 ;  /* 0x000000040300720c */ /* 0x000fda0001706670 */
[----:B---3--:R-:W-:-:S04]  /*163b0*/  @!P0 LEA R2, P1, R244, R2, 0x1 ;  /* 0x00000002f4028211 */ /* 0x008fc800078208ff */
[----:B--2---:R-:W-:-:S05]  /*163c0*/  @!P0 LEA.HI.X R3, R244, R7, R245, 0x1, P1 ;  /* 0x00000007f4038211 */ /* 0x004fca00008f0cf5 */
[----:B------:R2:W-:Y:S01]  /*163d0*/  @!P0 ST.E.128 [R2.64], RZ ;  /* 0x000000ff02008985 */ /* 0x0005e2000c101d08 */
[----:B------:R-:W-:Y:S05]  /*163e0*/  BRA.DIV ~URZ, `(.L_x_2298) ;  /* 0x00003a927f007947 */ /* 0x000fea000b800000 */
[----:B------:R3:W1:Y:S02]  /*163f0*/  SHFL.IDX PT, R7, R5, 0x6, 0x181f ;  /* 0x00d81f0005077f89 */ /* 0x00066400000e0000 */
.L_x_2372:
[----:B------:R-:W-:Y:S05]  /*16400*/  BRA.DIV ~URZ, `(.L_x_2299) ;  /* 0x00003ae27f007947 */ /* 0x000fea000b800000 */
[----:B--2---:R2:W3:Y:S02]  /*16410*/  SHFL.IDX PT, R2, R6, 0x6, 0x181f ;  /* 0x00d81f0006027f89 */ /* 0x0044e400000e0000 */
.L_x_2373:
        /* <DEDUP_REMOVED lines=8> */
.L_x_2374:
[----:B------:R-:W-:-:S04]  /*164a0*/  IADD3 R0, R0, 0x70, RZ ;  /* 0x0000007000007810 */ /* 0x000fc80007ffe0ff */
[----:B------:R-:W-:-:S13]  /*164b0*/  ISETP.GE.OR P0, PT, R0, R4, P2 ;  /* 0x000000040000720c */ /* 0x000fda0001706670 */
[----:B----4-:R-:W-:-:S04]  /*164c0*/  @!P0 LEA R2, P1, R244, R2, 0x1 ;  /* 0x00000002f4028211 */ /* 0x010fc800078208ff */
[----:B---3--:R-:W-:-:S05]  /*164d0*/  @!P0 LEA.HI.X R3, R244, R5, R245, 0x1, P1 ;  /* 0x00000005f4038211 */ /* 0x008fca00008f0cf5 */
[----:B------:R3:W-:Y:S04]  /*164e0*/  @!P0 ST.E.128 [R2.64], RZ ;  /* 0x000000ff02008985 */ /* 0x0007e8000c101d08 */
.L_x_2273:
[----:B------:R-:W-:Y:S05]  /*164f0*/  BSYNC B1 ;  /* 0x0000000000017941 */ /* 0x000fea0003800000 */
.L_x_2257:
        /* <DEDUP_REMOVED lines=15> */
.L_x_2375:
[----:B------:R-:W-:Y:S05]  /*165f0*/  BRA.DIV ~URZ, `(.L_x_2303) ;  /* 0x00003aa27f007947 */ /* 0x000fea000b800000 */
[----:B------:R3:W1:Y:S02]  /*16600*/  SHFL.IDX PT, R8, R84, 0x1, 0x1f ;  /* 0x00201f0054087f89 */ /* 0x00066400000e0000 */
.L_x_2376:
        /* <DEDUP_REMOVED lines=19> */
.L_x_2377:
        /* <DEDUP_REMOVED lines=16> */
.L_x_2378:
[----:B----4-:R-:W-:Y:S01]  /*16840*/  IMAD R0, R0, c[0x0][0x538], RZ ;  /* 0x00014e0000007a24 */ /* 0x010fe200078e02ff */
[----:B------:R-:W-:Y:S04]  /*16850*/  BSSY B1, `(.L_x_2306) ;  /* 0x0000084000017945 */ /* 0x000fe80003800000 */
[----:B-1----:R-:W-:-:S04]  /*16860*/  IADD3 R8, R0, R8, RZ ;  /* 0x0000000800087210 */ /* 0x002fc80007ffe0ff */
[----:B--2---:R-:W-:-:S13]  /*16870*/  ISETP.GT.AND P0, PT, R8, R9, PT ;  /* 0x000000090800720c */ /* 0x004fda0003f04270 */
[----:B------:R-:W-:Y:S05]  /*16880*/  @P0 BRA `(.L_x_2307) ;  /* 0x0000025000000947 */ /* 0x000fea0003800000 */
.L_x_2311:
        /* <DEDUP_REMOVED lines=17> */
.L_x_2379:
        /* <DEDUP_REMOVED lines=16> */
.L_x_2380:
[----:B--2---:R-:W-:-:S05]  /*16aa0*/  IMAD R0, R0, c[0x0][0x538], RZ ;  /* 0x00014e0000007a24 */ /* 0x004fca00078e02ff */
[----:B------:R-:W-:-:S04]  /*16ab0*/  IADD3 R8, R0, R8, RZ ;  /* 0x0000000800087210 */ /* 0x000fc80007ffe0ff */
[----:B------:R-:W-:-:S13]  /*16ac0*/  ISETP.GT.AND P0, PT, R8, R9, PT ;  /* 0x000000090800720c */ /* 0x000fda0003f04270 */
[----:B-1----:R-:W-:Y:S05]  /*16ad0*/  @!P0 BRA `(.L_x_2311) ;  /* 0xfffffdb000008947 */ /* 0x002fea000383ffff */
.L_x_2307:
[----:B------:R-:W-:-:S05]  /*16ae0*/  IADD3 R8, -R0, R8, RZ ;  /* 0x0000000800087210 */ /* 0x000fca0007ffe1ff */
[----:B------:R-:W-:-:S05]  /*16af0*/  IMAD R0, R4, c[0x0][0x538], R8 ;  /* 0x00014e0004007a24 */ /* 0x000fca00078e0208 */
[----:B------:R-:W-:Y:S01]  /*16b00*/  ISETP.GT.AND P0, PT, R0, R9, PT ;  /* 0x000000090000720c */ /* 0x000fe20003f04270 */
[----:B------:R-:W-:-:S12]  /*16b10*/  BRA.DIV ~URZ, `(.L_x_2312) ;  /* 0x000039e27f007947 */ /* 0x000fd8000b800000 */
[----:B------:R-:W-:-:S04]  /*16b20*/  VOTE.ANY R0, PT, !P0 ;  /* 0x0000000000007806 */ /* 0x000fc800040e0100 */
.L_x_2381:
[----:B------:R1:W2:Y:S01]  /*16b30*/  POPC R10, R0 ;  /* 0x00000000000a7309 */ /* 0x0002a20000000000 */
[----:B------:R-:W-:Y:S05]  /*16b40*/  BRA.DIV ~URZ, `(.L_x_2313) ;  /* 0x000039f27f007947 */ /* 0x000fea000b800000 */
[----:B--2---:R2:W4:Y:S04]  /*16b50*/  SHFL.IDX PT, R6, R6, R10, 0x1f ;  /* 0x00001f0a06067589 */ /* 0x00452800000e0000 */
[----:B------:R2:W1:Y:S02]  /*16b60*/  SHFL.IDX PT, R7, R7, R10, 0x1f ;  /* 0x00001f0a07077589 */ /* 0x00046400000e0000 */
.L_x_2382:
[----:B------:R-:W-:Y:S01]  /*16b70*/  ISETP.NE.AND P0, PT, R0, RZ, PT ;  /* 0x000000ff0000720c */ /* 0x000fe20003f05270 */
[----:B------:R-:W-:-:S12]  /*16b80*/  BSSY B0, `(.L_x_2314) ;  /* 0x0000005000007945 */ /* 0x000fd80003800000 */
[----:B------:R-:W-:Y:S05]  /*16b90*/  @!P0 BRA `(.L_x_2315) ;  /* 0x0000003000008947 */ /* 0x000fea0003800000 */
[----:B-1----:R-:W-:Y:S01]  /*16ba0*/  IADD3 R0, R10, -0x1, RZ ;  /* 0xffffffff0a007810 */ /* 0x002fe20007ffe0ff */
[----:B------:R-:W-:Y:S05]  /*16bb0*/  BRA.DIV ~URZ, `(.L_x_2316) ;  /* 0x00003a527f007947 */ /* 0x000fea000b800000 */
[----:B------:R1:W2:Y:S02]  /*16bc0*/  SHFL.IDX PT, R11, R4, R0, 0x1f ;  /* 0x00001f00040b7589 */ /* 0x0002a400000e0000 */
.L_x_2315:
[----:B------:R-:W-:Y:S05]  /*16bd0*/  BSYNC B0 ;  /* 0x0000000000007941 */ /* 0x000fea0003800000 */
.L_x_2314:
        /* <DEDUP_REMOVED lines=70> */
.L_x_2308:
[----:B------:R-:W-:Y:S01]  /*17040*/  MOV R0, c[0x0][0x53c] ;  /* 0x00014f0000007a02 */ /* 0x000fe20000000f00 */
[----:B------:R1:W-:Y:S04]  /*17050*/  STL [R1+0x30], R9 ;  /* 0x0000300901007387 */ /* 0x0003e80000100800 */
[----:B------:R1:W-:Y:S04]  /*17060*/  STL [R1+0x34], RZ ;  /* 0x000034ff01007387 */ /* 0x0003e80000100800 */
[----:B------:R1:W-:Y:S04]  /*17070*/  STL [R1+0x38], RZ ;  /* 0x000038ff01007387 */ /* 0x0003e80000100800 */
[----:B------:R1:W-:Y:S02]  /*17080*/  STL [R1+0x3c], R0 ;  /* 0x00003c0001007387 */ /* 0x0003e40000100800 */
.L_x_2317:
[----:B------:R-:W-:Y:S05]  /*17090*/  BSYNC B1 ;  /* 0x0000000000017941 */ /* 0x000fea0003800000 */
.L_x_2306:
        /* <DEDUP_REMOVED lines=9> */
.L_x_2301:
[----:B-1----:R-:W3:Y:S02]  /*17130*/  LDL R0, [R1+0x3c] ;  /* 0x00003c0001007983 */ /* 0x002ee40000100800 */
[----:B---3--:R-:W-:-:S13]  /*17140*/  ISETP.GE.AND P0, PT, R0, c[0x0][0x53c], PT ;  /* 0x00014f0000007a0c */ /* 0x008fda0003f06270 */
[----:B--2-4-:R-:W-:Y:S01]  /*17150*/  @P0 CALL.REL.NOINC `(.L_x_2318) ;  /* 0x0000001000000944 */ /* 0x014fe20003c00000 */
[----:B------:R-:W-:Y:S05]  /*17160*/  BRA `(.L_x_2319) ;  /* 0xfffea91000007947 */ /* 0x000fea000383ffff */
.L_x_2318:
[----:B------:R-:W-:Y:S05]  /*17170*/  EXIT ;  /* 0x000000000000794d */ /* 0x000fea0003800000 */
.L_x_2131:
[----:B------:R-:W-:Y:S01]  /*17180*/  IMAD.MOV.U32 R0, RZ, RZ, R5 ;  /* 0x000000ffff007224 */ /* 0x000fe200078e0005 */
[----:B------:R-:W-:Y:S02]  /*17190*/  MOV R2, 0x1 ;  /* 0x0000000100027802 */ /* 0x000fe40000000f00 */
[----:B------:R-:W-:Y:S02]  /*171a0*/  MOV R3, 0x171c0 ;  /* 0x000171c000037802 */ /* 0x000fe40000000f00 */
[----:B------:R-:W-:Y:S05]  /*171b0*/  CALL.REL.NOINC `($__internal_32_$__cuda_sm70_shflsync_up_p) ;  /* 0x0000357000007944 */ /* 0x000fea0003c00000 */
[----:B------:R-:W-:Y:S01]  /*171c0*/  MOV R0, R4 ;  /* 0x0000000400007202 */ /* 0x000fe20000000f00 */
[----:B------:R-:W-:Y:S05]  /*171d0*/  BRA `(.L_x_2320) ;  /* 0xfffe929000007947 */ /* 0x000fea000383ffff */
.L_x_2132:
[----:B------:R-:W-:Y:S01]  /*171e0*/  IMAD.MOV.U32 R0, RZ, RZ, R5 ;  /* 0x000000ffff007224 */ /* 0x000fe200078e0005 */
[----:B------:R-:W-:Y:S02]  /*171f0*/  MOV R2, 0x2 ;  /* 0x0000000200027802 */ /* 0x000fe40000000f00 */
[----:B------:R-:W-:Y:S02]  /*17200*/  MOV R3, 0x17220 ;  /* 0x0001722000037802 */ /* 0x000fe40000000f00 */
[----:B------:R-:W-:Y:S05]  /*17210*/  CALL.REL.NOINC `($__internal_32_$__cuda_sm70_shflsync_up_p) ;  /* 0x0000351000007944 */ /* 0x000fea0003c00000 */
[----:B------:R-:W-:Y:S01]  /*17220*/  SEL R0, R4, RZ, P4 ;  /* 0x000000ff04007207 */ /* 0x000fe20002000000 */
[----:B------:R-:W-:Y:S01]  /*17230*/  IMAD.MOV.U32 R2, RZ, RZ, 0x4 ;  /* 0x00000004ff027424 */ /* 0x000fe200078e00ff */
[----:B------:R-:W-:-:S03]  /*17240*/  MOV R3, 0x17270 ;  /* 0x0001727000037802 */ /* 0x000fc60000000f00 */
[----:B------:R-:W-:Y:S02]  /*17250*/  IMAD.IADD R0, R5, 0x1, R0 ;  /* 0x0000000105007824 */ /* 0x000fe400078e0200 */
        /* <DEDUP_REMOVED lines=13> */
[----:B------:R-:W-:Y:S02]  /*17330*/  MOV R3, 0x1f ;  /* 0x0000001f00037802 */ /* 0x000fe40000000f00 */
[----:B------:R-:W-:Y:S01]  /*17340*/  MOV R2, 0x17380 ;  /* 0x0001738000027802 */ /* 0x000fe20000000f00 */
[----:B------:R-:W-:-:S04]  /*17350*/  IMAD.IADD R4, R0, 0x1, R4 ;  /* 0x0000000100047824 */ /* 0x000fc800078e0204 */
[----:B------:R-:W-:Y:S02]  /*17360*/  IMAD.MOV.U32 R216, RZ, RZ, R4 ;  /* 0x000000ffffd87224 */ /* 0x000fe400078e0004 */
[----:B------:R-:W-:Y:S05]  /*17370*/  CALL.REL.NOINC `($__internal_31_$__cuda_sm70_shflsync_idx_p) ;  /* 0x0000336000007944 */ /* 0x000fea0003c00000 */
[----:B------:R-:W-:Y:S01]  /*17380*/  MOV R0, R215 ;  /* 0x000000d700007202 */ /* 0x000fe20000000f00 */
[----:B------:R-:W-:Y:S05]  /*17390*/  BRA `(.L_x_2321) ;  /* 0xfffe91d000007947 */ /* 0x000fea000383ffff */
.L_x_2134:
[----:B------:R-:W-:Y:S02]  /*173a0*/  SEL R0, RZ, 0x1, P0 ;  /* 0x00000001ff007807 */ /* 0x000fe40000000000 */
[----:B------:R-:W-:Y:S02]  /*173b0*/  MOV R2, 0x173d0 ;  /* 0x000173d000027802 */ /* 0x000fe40000000f00 */
[----:B------:R-:W-:Y:S05]  /*173c0*/  CALL.REL.NOINC `($__internal_33_$__cuda_sm70_votesync_ballot) ;  /* 0x000033d000007944 */ /* 0x000fea0003c00000 */
[----:B------:R-:W-:Y:S05]  /*173d0*/  BRA `(.L_x_2322) ;  /* 0xfffe922000007947 */ /* 0x000fea000383ffff */
.L_x_2135:
[----:B------:R-:W-:Y:S01]  /*173e0*/  IMAD.MOV.U32 R216, RZ, RZ, R8 ;  /* 0x000000ffffd87224 */ /* 0x000fe200078e0008 */
[----:B--2---:R-:W-:Y:S01]  /*173f0*/  MOV R215, R13 ;  /* 0x0000000d00d77202 */ /* 0x004fe20000000f00 */
[----:B------:R-:W-:Y:S01]  /*17400*/  IMAD.MOV.U32 R3, RZ, RZ, 0x1f ;  /* 0x0000001fff037424 */ /* 0x000fe200078e00ff */
[----:B------:R-:W-:Y:S02]  /*17410*/  MOV R2, 0x17430 ;  /* 0x0001743000027802 */ /* 0x000fe40000000f00 */
[----:B-1----:R-:W-:Y:S05]  /*17420*/  CALL.REL.NOINC `($__internal_31_$__cuda_sm70_shflsync_idx_p) ;  /* 0x000032b000007944 */ /* 0x002fea0003c00000 */
[----:B------:R-:W-:Y:S01]  /*17430*/  IMAD.MOV.U32 R11, RZ, RZ, R215 ;  /* 0x000000ffff0b7224 */ /* 0x000fe200078e00d7 */
[----:B------:R-:W-:Y:S01]  /*17440*/  MOV R216, R7 ;  /* 0x0000000700d87202 */ /* 0x000fe20000000f00 */
[----:B------:R-:W-:Y:S01]  /*17450*/  IMAD.MOV.U32 R6, RZ, RZ, RZ ;  /* 0x000000ffff067224 */ /* 0x000fe200078e00ff */
[----:B------:R-:W-:Y:S01]  /*17460*/  MOV R215, R13 ;  /* 0x0000000d00d77202 */ /* 0x000fe20000000f00 */
[----:B------:R-:W-:Y:S01]  /*17470*/  IMAD.MOV.U32 R3, RZ, RZ, 0x1f ;  /* 0x0000001fff037424 */ /* 0x000fe200078e00ff */
[----:B------:R-:W-:-:S02]  /*17480*/  MOV R2, 0x174a0 ;  /* 0x000174a000027802 */ /* 0x000fc40000000f00 */
[----:B------:R-:W-:Y:S05]  /*17490*/  CALL.REL.NOINC `($__internal_31_$__cuda_sm70_shflsync_idx_p) ;  /* 0x0000324000007944 */ /* 0x000fea0003c00000 */
[----:B------:R-:W-:Y:S01]  /*174a0*/  MOV R10, R215 ;  /* 0x000000d7000a7202 */ /* 0x000fe20000000f00 */
[----:B------:R-:W-:Y:S05]  /*174b0*/  BRA `(.L_x_2323) ;  /* 0xfffe919000007947 */ /* 0x000fea000383ffff */
.L_x_2138:
[----:B------:R-:W-:Y:S01]  /*174c0*/  IMAD.MOV.U32 R216, RZ, RZ, R4 ;  /* 0x000000ffffd87224 */ /* 0x000fe200078e0004 */
[----:B------:R-:W-:-:S02]  /*174d0*/  MOV R3, 0x1f ;  /* 0x0000001f00037802 */ /* 0x000fc40000000f00 */
[----:B------:R-:W-:Y:S02]  /*174e0*/  MOV R2, 0x17500 ;  /* 0x0001750000027802 */ /* 0x000fe40000000f00 */
[----:B-1234-:R-:W-:Y:S05]  /*174f0*/  CALL.REL.NOINC `($__internal_31_$__cuda_sm70_shflsync_idx_p) ;  /* 0x000031e000007944 */ /* 0x01efea0003c00000 */
[----:B------:R-:W-:Y:S01]  /*17500*/  MOV R6, R215 ;  /* 0x000000d700067202 */ /* 0x000fe20000000f00 */
[----:B------:R-:W-:Y:S05]  /*17510*/  BRA `(.L_x_2137) ;  /* 0xfffe919000007947 */ /* 0x000fea000383ffff */
.L_x_2184:
[----:B------:R-:W-:Y:S01]  /*17520*/  IMAD.MOV.U32 R216, RZ, RZ, R5 ;  /* 0x000000ffffd87224 */ /* 0x000fe200078e0005 */
[----:B------:R-:W-:Y:S01]  /*17530*/  MOV R215, RZ ;  /* 0x000000ff00d77202 */ /* 0x000fe20000000f00 */
[----:B------:R-:W-:Y:S01]  /*17540*/  IMAD.MOV.U32 R3, RZ, RZ, 0x181f ;  /* 0x0000181fff037424 */ /* 0x000fe200078e00ff */
[----:B------:R-:W-:Y:S02]  /*17550*/  MOV R2, 0x17570 ;  /* 0x0001757000027802 */ /* 0x000fe40000000f00 */
[----:B-----5:R-:W-:Y:S05]  /*17560*/  CALL.REL.NOINC `($__internal_31_$__cuda_sm70_shflsync_idx_p) ;  /* 0x0000317000007944 */ /* 0x020fea0003c00000 */
[----:B------:R-:W-:Y:S01]  /*17570*/  MOV R7, R215 ;  /* 0x000000d700077202 */ /* 0x000fe20000000f00 */
[----:B------:R-:W-:Y:S05]  /*17580*/  BRA `(.L_x_2324) ;  /* 0xffff0ee000007947 */ /* 0x000fea000383ffff */
.L_x_2185:
[----:B------:R-:W-:Y:S01]  /*17590*/  IMAD.MOV.U32 R216, RZ, RZ, R6 ;  /* 0x000000ffffd87224 */ /* 0x000fe200078e0006 */
[----:B------:R-:W-:Y:S01]  /*175a0*/  MOV R215, RZ ;  /* 0x000000ff00d77202 */ /* 0x000fe20000000f00 */
[----:B------:R-:W-:Y:S01]  /*175b0*/  IMAD.MOV.U32 R3, RZ, RZ, 0x181f ;  /* 0x0000181fff037424 */ /* 0x000fe200078e00ff */
[----:B------:R-:W-:Y:S02]  /*175c0*/  MOV R2, 0x175e0 ;  /* 0x000175e000027802 */ /* 0x000fe40000000f00 */
[----:B-12--5:R-:W-:Y:S05]  /*175d0*/  CALL.REL.NOINC `($__internal_31_$__cuda_sm70_shflsync_idx_p) ;  /* 0x0000310000007944 */ /* 0x026fea0003c00000 */
[----:B------:R-:W-:Y:S01]  /*175e0*/  MOV R2, R215 ;  /* 0x000000d700027202 */ /* 0x000fe20000000f00 */
[----:B------:R-:W-:Y:S05]  /*175f0*/  BRA `(.L_x_2325) ;  /* 0xffff0e9000007947 */ /* 0x000fea000383ffff */
.L_x_2188:
[----:B------:R-:W-:Y:S01]  /*17600*/  IMAD.MOV.U32 R216, RZ, RZ, R5 ;  /* 0x000000ffffd87224 */ /* 0x000fe200078e0005 */
[----:B------:R-:W-:Y:S01]  /*17610*/  MOV R215, 0x1 ;  /* 0x0000000100d77802 */ /* 0x000fe20000000f00 */
[----:B--2---:R-:W-:Y:S01]  /*17620*/  IMAD.MOV.U32 R3, RZ, RZ, 0x181f ;  /* 0x0000181fff037424 */ /* 0x004fe200078e00ff */
[----:B----4-:R-:W-:-:S02]  /*17630*/  MOV R2, 0x17650 ;  /* 0x0001765000027802 */ /* 0x010fc40000000f00 */
[----:B-1-3-5:R-:W-:Y:S05]  /*17640*/  CALL.REL.NOINC `($__internal_31_$__cuda_sm70_shflsync_idx_p) ;  /* 0x0000309000007944 */ /* 0x02afea0003c00000 */
[----:B------:R-:W-:Y:S01]  /*17650*/  IMAD.MOV.U32 R7, RZ, RZ, R215 ;  /* 0x000000ffff077224 */ /* 0x000fe200078e00d7 */
[----:B------:R-:W-:Y:S01]  /*17660*/  MOV R215, 0x1 ;  /* 0x0000000100d77802 */ /* 0x000fe20000000f00 */
[----:B------:R-:W-:Y:S01]  /*17670*/  IMAD.MOV.U32 R216, RZ, RZ, R6 ;  /* 0x000000ffffd87224 */ /* 0x000fe200078e0006 */
[----:B------:R-:W-:-:S02]  /*17680*/  MOV R3, 0x181f ;  /* 0x0000181f00037802 */ /* 0x000fc40000000f00 */
[----:B------:R-:W-:Y:S02]  /*17690*/  MOV R2, 0x176b0 ;  /* 0x000176b000027802 */ /* 0x000fe40000000f00 */
[----:B------:R-:W-:Y:S05]  /*176a0*/  CALL.REL.NOINC `($__internal_31_$__cuda_sm70_shflsync_idx_p) ;  /* 0x0000303000007944 */ /* 0x000fea0003c00000 */
[----:B------:R-:W-:Y:S01]  /*176b0*/  MOV R2, R215 ;  /* 0x000000d700027202 */ /* 0x000fe20000000f00 */
[----:B------:R-:W-:Y:S05]  /*176c0*/  BRA `(.L_x_2326) ;  /* 0xffff0ea000007947 */ /* 0x000fea000383ffff */
.L_x_2191:
[----:B------:R-:W-:Y:S01]  /*176d0*/  IMAD.MOV.U32 R216, RZ, RZ, R5 ;  /* 0x000000ffffd87224 */ /* 0x000fe200078e0005 */
[----:B------:R-:W-:Y:S01]  /*176e0*/  MOV R215, 0x2 ;  /* 0x0000000200d77802 */ /* 0x000fe20000000f00 */
[----:B-1----:R-:W-:Y:S01]  /*176f0*/  IMAD.MOV.U32 R3, RZ, RZ, 0x181f ;  /* 0x0000181fff037424 */ /* 0x002fe200078e00ff */
[----:B----4-:R-:W-:Y:S02]  /*17700*/  MOV R2, 0x17720 ;  /* 0x0001772000027802 */ /* 0x010fe40000000f00 */
[----:B--23-5:R-:W-:Y:S05]  /*17710*/  CALL.REL.NOINC `($__internal_31_$__cuda_sm70_shflsync_idx_p) ;  /* 0x00002fc000007944 */ /* 0x02cfea0003c00000 */
[----:B------:R-:W-:Y:S01]  /*17720*/  MOV R7, R215 ;  /* 0x000000d700077202 */ /* 0x000fe20000000f00 */
[----:B------:R-:W-:Y:S05]  /*17730*/  BRA `(.L_x_2327) ;  /* 0xffff0f0000007947 */ /* 0x000fea000383ffff */
.L_x_2192:
[----:B------:R-:W-:Y:S01]  /*17740*/  IMAD.MOV.U32 R216, RZ, RZ, R6 ;  /* 0x000000ffffd87224 */ /* 0x000fe200078e0006 */
[----:B------:R-:W-:Y:S01]  /*17750*/  MOV R215, 0x2 ;  /* 0x0000000200d77802 */ /* 0x000fe20000000f00 */
[----:B------:R-:W-:Y:S01]  /*17760*/  IMAD.MOV.U32 R3, RZ, RZ, 0x181f ;  /* 0x0000181fff037424 */ /* 0x000fe200078e00ff */
[----:B----4-:R-:W-:Y:S02]  /*17770*/  MOV R2, 0x17790 ;  /* 0x0001779000027802 */ /* 0x010fe40000000f00 */
[----:B-123-5:R-:W-:Y:S05]  /*17780*/  CALL.REL.NOINC `($__internal_31_$__cuda_sm70_shflsync_idx_p) ;  /* 0x00002f5000007944 */ /* 0x02efea0003c00000 */
[----:B------:R-:W-:Y:S01]  /*17790*/  MOV R2, R215 ;  /* 0x000000d700027202 */ /* 0x000fe20000000f00 */
[----:B------:R-:W-:Y:S05]  /*177a0*/  BRA `(.L_x_2328) ;  /* 0xffff0eb000007947 */ /* 0x000fea000383ffff */
.L_x_2195:
[----:B------:R-:W-:Y:S01]  /*177b0*/  IMAD.MOV.U32 R216, RZ, RZ, R5 ;  /* 0x000000ffffd87224 */ /* 0x000fe200078e0005 */
[----:B------:R-:W-:Y:S01]  /*177c0*/  MOV R215, 0x3 ;  /* 0x0000000300d77802 */ /* 0x000fe20000000f00 */
[----:B-1----:R-:W-:Y:S01]  /*177d0*/  IMAD.MOV.U32 R3, RZ, RZ, 0x181f ;  /* 0x0000181fff037424 */ /* 0x002fe200078e00ff */
[----:B------:R-:W-:-:S02]  /*177e0*/  MOV R2, 0x17800 ;  /* 0x0001780000027802 */ /* 0x000fc40000000f00 */
[----:B--2345:R-:W-:Y:S05]  /*177f0*/  CALL.REL.NOINC `($__internal_31_$__cuda_sm70_shflsync_idx_p) ;  /* 0x00002ee000007944 */ /* 0x03cfea0003c00000 */
        /* <DEDUP_REMOVED lines=8> */
.L_x_2198:
[----:B------:R-:W-:Y:S01]  /*17880*/  IMAD.MOV.U32 R216, RZ, RZ, R5 ;  /* 0x000000ffffd87224 */ /* 0x000fe200078e0005 */
[----:B------:R-:W-:Y:S01]  /*17890*/  MOV R215, 0x4 ;  /* 0x0000000400d77802 */ /* 0x000fe20000000f00 */
[----:B-1----:R-:W-:Y:S01]  /*178a0*/  IMAD.MOV.U32 R3, RZ, RZ, 0x181f ;  /* 0x0000181fff037424 */ /* 0x002fe200078e00ff */
[----:B------:R-:W-:Y:S02]  /*178b0*/  MOV R2, 0x178d0 ;  /* 0x000178d000027802 */ /* 0x000fe40000000f00 */
[----:B--2345:R-:W-:Y:S05]  /*178c0*/  CALL.REL.NOINC `($__internal_31_$__cuda_sm70_shflsync_idx_p) ;  /* 0x00002e1000007944 */ /* 0x03cfea0003c00000 */
[----:B------:R-:W-:Y:S01]  /*178d0*/  MOV R7, R215 ;  /* 0x000000d700077202 */ /* 0x000fe20000000f00 */
[----:B------:R-:W-:Y:S05]  /*178e0*/  BRA `(.L_x_2330) ;  /* 0xffff0f2000007947 */ /* 0x000fea000383ffff */
.L_x_2199:
[----:B------:R-:W-:Y:S01]  /*178f0*/  IMAD.MOV.U32 R216, RZ, RZ, R6 ;  /* 0x000000ffffd87224 */ /* 0x000fe200078e0006 */
[----:B------:R-:W-:Y:S01]  /*17900*/  MOV R215, 0x4 ;  /* 0x0000000400d77802 */ /* 0x000fe20000000f00 */
[----:B-1----:R-:W-:Y:S01]  /*17910*/  IMAD.MOV.U32 R3, RZ, RZ, 0x181f ;  /* 0x0000181fff037424 */ /* 0x002fe200078e00ff */
[----:B------:R-:W-:Y:S02]  /*17920*/  MOV R2, 0x17940 ;  /* 0x0001794000027802 */ /* 0x000fe40000000f00 */
[----:B--2345:R-:W-:Y:S05]  /*17930*/  CALL.REL.NOINC `($__internal_31_$__cuda_sm70_shflsync_idx_p) ;  /* 0x00002da000007944 */ /* 0x03cfea0003c00000 */
[----:B------:R-:W-:Y:S01]  /*17940*/  MOV R2, R215 ;  /* 0x000000d700027202 */ /* 0x000fe20000000f00 */
[----:B------:R-:W-:Y:S05]  /*17950*/  BRA `(.L_x_2331) ;  /* 0xffff0ed000007947 */ /* 0x000fea000383ffff */
.L_x_2202:
[----:B------:R-:W-:Y:S01]  /*17960*/  IMAD.MOV.U32 R216, RZ, RZ, R5 ;  /* 0x000000ffffd87224 */ /* 0x000fe200078e0005 */
[----:B------:R-:W-:Y:S01]  /*17970*/  MOV R215, 0x5 ;  /* 0x0000000500d77802 */ /* 0x000fe20000000f00 */
[----:B--2---:R-:W-:Y:S01]  /*17980*/  IMAD.MOV.U32 R3, RZ, RZ, 0x181f ;  /* 0x0000181fff037424 */ /* 0x004fe200078e00ff */
[----:B---3--:R-:W-:-:S02]  /*17990*/  MOV R2, 0x179b0 ;  /* 0x000179b000027802 */ /* 0x008fc40000000f00 */
[----:B-1--45:R-:W-:Y:S05]  /*179a0*/  CALL.REL.NOINC `($__internal_31_$__cuda_sm70_shflsync_idx_p) ;  /* 0x00002d3000007944 */ /* 0x032fea0003c00000 */
        /* <DEDUP_REMOVED lines=8> */
.L_x_2205:
[----:B------:R-:W-:Y:S01]  /*17a30*/  IMAD.MOV.U32 R216, RZ, RZ, R5 ;  /* 0x000000ffffd87224 */ /* 0x000fe200078e0005 */
[----:B------:R-:W-:Y:S01]  /*17a40*/  MOV R215, 0x6 ;  /* 0x0000000600d77802 */ /* 0x000fe20000000f00 */
[----:B-1----:R-:W-:Y:S01]  /*17a50*/  IMAD.MOV.U32 R3, RZ, RZ, 0x181f ;  /* 0x0000181fff037424 */ /* 0x002fe200078e00ff */
[----:B---3--:R-:W-:Y:S02]  /*17a60*/  MOV R2, 0x17a80 ;  /* 0x00017a8000027802 */ /* 0x008fe40000000f00 */
[----:B--2-45:R-:W-:Y:S05]  /*17a70*/  CALL.REL.NOINC `($__internal_31_$__cuda_sm70_shflsync_idx_p) ;  /* 0x00002c6000007944 */ /* 0x034fea0003c00000 */
[----:B------:R-:W-:Y:S01]  /*17a80*/  MOV R7, R215 ;  /* 0x000000d700077202 */ /* 0x000fe20000000f00 */
[----:B------:R-:W-:Y:S05]  /*17a90*/  BRA `(.L_x_2333) ;  /* 0xffff0f4000007947 */ /* 0x000fea000383ffff */
.L_x_2206:
[----:B------:R-:W-:Y:S01]  /*17aa0*/  IMAD.MOV.U32 R216, RZ, RZ, R6 ;  /* 0x000000ffffd87224 */ /* 0x000fe200078e0006 */
[----:B------:R-:W-:Y:S01]  /*17ab0*/  MOV R215, 0x6 ;  /* 0x0000000600d77802 */ /* 0x000fe20000000f00 */
[----:B------:R-:W-:Y:S01]  /*17ac0*/  IMAD.MOV.U32 R3, RZ, RZ, 0x181f ;  /* 0x0000181fff037424 */ /* 0x000fe200078e00ff */
[----:B---3--:R-:W-:Y:S02]  /*17ad0*/  MOV R2, 0x17af0 ;  /* 0x00017af000027802 */ /* 0x008fe40000000f00 */
[----:B-12-45:R-:W-:Y:S05]  /*17ae0*/  CALL.REL.NOINC `($__internal_31_$__cuda_sm70_shflsync_idx_p) ;  /* 0x00002bf000007944 */ /* 0x036fea0003c00000 */
[----:B------:R-:W-:Y:S01]  /*17af0*/  MOV R2, R215 ;  /* 0x000000d700027202 */ /* 0x000fe20000000f00 */
[----:B------:R-:W-:Y:S05]  /*17b00*/  BRA `(.L_x_2334) ;  /* 0xffff0ef000007947 */ /* 0x000fea000383ffff */
.L_x_2209:
        /* <DEDUP_REMOVED lines=13> */
.L_x_2242:
[----:B------:R-:W-:Y:S01]  /*17be0*/  IMAD.MOV.U32 R216, RZ, RZ, R5 ;  /* 0x000000ffffd87224 */ /* 0x000fe200078e0005 */
[----:B------:R-:W-:Y:S01]  /*17bf0*/  MOV R215, RZ ;  /* 0x000000ff00d77202 */ /* 0x000fe20000000f00 */
[----:B------:R-:W-:Y:S01]  /*17c00*/  IMAD.MOV.U32 R3, RZ, RZ, 0x181f ;  /* 0x0000181fff037424 */ /* 0x000fe200078e00ff */
[----:B------:R-:W-:Y:S02]  /*17c10*/  MOV R2, 0x17c30 ;  /* 0x00017c3000027802 */ /* 0x000fe40000000f00 */
[----:B------:R-:W-:Y:S05]  /*17c20*/  CALL.REL.NOINC `($__internal_31_$__cuda_sm70_shflsync_idx_p) ;  /* 0x00002ab000007944 */ /* 0x000fea0003c00000 */
[----:B------:R-:W-:Y:S01]  /*17c30*/  MOV R11, R215 ;  /* 0x000000d7000b7202 */ /* 0x000fe20000000f00 */
[----:B------:R-:W-:Y:S05]  /*17c40*/  BRA `(.L_x_2336) ;  /* 0xffff56b000007947 */ /* 0x000fea000383ffff */
.L_x_2243:
[----:B------:R-:W-:Y:S01]  /*17c50*/  IMAD.MOV.U32 R216, RZ, RZ, R4 ;  /* 0x000000ffffd87224 */ /* 0x000fe200078e0004 */
[----:B------:R-:W-:Y:S01]  /*17c60*/  MOV R215, RZ ;  /* 0x000000ff00d77202 */ /* 0x000fe20000000f00 */
[----:B------:R-:W-:Y:S01]  /*17c70*/  IMAD.MOV.U32 R3, RZ, RZ, 0x181f ;  /* 0x0000181fff037424 */ /* 0x000fe200078e00ff */
[----:B------:R-:W-:Y:S02]  /*17c80*/  MOV R2, 0x17ca0 ;  /* 0x00017ca000027802 */ /* 0x000fe40000000f00 */
[----:B-12---:R-:W-:Y:S05]  /*17c90*/  CALL.REL.NOINC `($__internal_31_$__cuda_sm70_shflsync_idx_p) ;  /* 0x00002a4000007944 */ /* 0x006fea0003c00000 */
        /* <DEDUP_REMOVED lines=12> */
[----:B------:R-:W-:Y:S05]  /*17d60*/  CALL.REL.NOINC `($__internal_31_$__cuda_sm70_shflsync_idx_p) ;  /* 0x0000297000007944 */ /* 0x000fea0003c00000 */
[----:B------:R-:W-:Y:S01]  /*17d70*/  IMAD.MOV.U32 R7, RZ, RZ, R215 ;  /* 0x000000ffff077224 */ /* 0x000fe200078e00d7 */
[----:B------:R-:W-:Y:S01]  /*17d80*/  MOV R215, 0x1 ;  /* 0x0000000100d77802 */ /* 0x000fe20000000f00 */
[----:B------:R-:W-:Y:S01]  /*17d90*/  IMAD.MOV.U32 R216, RZ, RZ, R4 ;  /* 0x000000ffffd87224 */ /* 0x000fe200078e0004 */
[----:B------:R-:W-:Y:S02]  /*17da0*/  MOV R3, 0x181f ;  /* 0x0000181f00037802 */ /* 0x000fe40000000f00 */
[----:B------:R-:W-:Y:S02]  /*17db0*/  MOV R2, 0x17dd0 ;  /* 0x00017dd000027802 */ /* 0x000fe40000000f00 */
[----:B------:R-:W-:Y:S05]  /*17dc0*/  CALL.REL.NOINC `($__internal_31_$__cuda_sm70_shflsync_idx_p) ;  /* 0x0000291000007944 */ /* 0x000fea0003c00000 */
        /* <DEDUP_REMOVED lines=60> */
[----:B------:R-:W-:Y:S01]  /*18190*/  MOV R4, R215 ;  /* 0x000000d700047202 */ /* 0x000fe20000000f00 */
[----:B------:R-:W-:Y:S05]  /*181a0*/  BRA `(.L_x_2337) ;  /* 0xffff52d000007947 */ /* 0x000fea000383ffff */
.L_x_2244:
[----:B------:R-:W-:Y:S01]  /*181b0*/  IMAD.MOV.U32 R84, RZ, RZ, R4 ;  /* 0x000000ffff547224 */ /* 0x000fe200078e0004 */
[----:B------:R-:W-:-:S02]  /*181c0*/  MOV R0, 0x2 ;  /* 0x0000000200007802 */ /* 0x000fc40000000f00 */
[----:B------:R-:W-:Y:S02]  /*181d0*/  MOV R2, 0x181f0 ;  /* 0x000181f000027802 */ /* 0x000fe40000000f00 */
[----:B------:R-:W-:Y:S05]  /*181e0*/  CALL.REL.NOINC `($__internal_30_$__cuda_sm70_shflsync_bfly_p) ;  /* 0x0000249000007944 */ /* 0x000fea0003c00000 */
[----:B------:R-:W-:Y:S01]  /*181f0*/  FMNMX.FTZ R4, R4, R0, !PT ;  /* 0x0000000004047209 */ /* 0x000fe20007810000 */
[----:B------:R-:W-:Y:S01]  /*18200*/  IMAD.MOV.U32 R0, RZ, RZ, 0x1 ;  /* 0x00000001ff007424 */ /* 0x000fe200078e00ff */
[----:B------:R-:W-:-:S03]  /*18210*/  MOV R2, 0x18240 ;  /* 0x0001824000027802 */ /* 0x000fc60000000f00 */
[----:B------:R-:W-:Y:S02]  /*18220*/  IMAD.MOV.U32 R84, RZ, RZ, R4 ;  /* 0x000000ffff547224 */ /* 0x000fe400078e0004 */
[----:B------:R-:W-:Y:S05]  /*18230*/  CALL.REL.NOINC `($__internal_30_$__cuda_sm70_shflsync_bfly_p) ;  /* 0x0000244000007944 */ /* 0x000fea0003c00000 */
[----:B------:R-:W-:Y:S01]  /*18240*/  FMNMX.FTZ R90, R4, R0, !PT ;  /* 0x00000000045a7209 */ /* 0x000fe20007810000 */
[----:B------:R-:W-:Y:S01]  /*18250*/  IMAD.MOV.U32 R84, RZ, RZ, R5 ;  /* 0x000000ffff547224 */ /* 0x000fe200078e0005 */
[----:B------:R-:W-:Y:S01]  /*18260*/  MOV R2, 0x18290 ;  /* 0x0001829000027802 */ /* 0x000fe20000000f00 */
[----:B------:R-:W-:Y:S02]  /*18270*/  IMAD.MOV.U32 R0, RZ, RZ, 0x2 ;  /* 0x00000002ff007424 */ /* 0x000fe400078e00ff */
        /* <DEDUP_REMOVED lines=26> */
[----:B------:R-:W-:Y:S01]  /*18420*/  MOV R8, R0 ;  /* 0x0000000000087202 */ /* 0x000fe20000000f00 */
[----:B------:R-:W-:Y:S05]  /*18430*/  BRA `(.L_x_2338) ;  /* 0xffff5d1000007947 */ /* 0x000fea000383ffff */
.L_x_2246:
[----:B-1--4-:R-:W-:Y:S01]  /*18440*/  MOV R215, RZ ;  /* 0x000000ff00d77202 */ /* 0x012fe20000000f00 */
[----:B------:R-:W-:Y:S01]  /*18450*/  IMAD.MOV.U32 R216, RZ, RZ, R56 ;  /* 0x000000ffffd87224 */ /* 0x000fe200078e0038 */
[----:B------:R-:W-:Y:S01]  /*18460*/  MOV R2, 0x18490 ;  /* 0x0001849000027802 */ /* 0x000fe20000000f00 */
[----:B------:R-:W-:Y:S02]  /*18470*/  IMAD.MOV.U32 R3, RZ, RZ, 0x181f ;  /* 0x0000181fff037424 */ /* 0x000fe400078e00ff */
[----:B------:R-:W-:Y:S05]  /*18480*/  CALL.REL.NOINC `($__internal_31_$__cuda_sm70_shflsync_idx_p) ;  /* 0x0000225000007944 */ /* 0x000fea0003c00000 */
[----:B------:R-:W-:Y:S01]  /*18490*/  MOV R58, R215 ;  /* 0x000000d7003a7202 */ /* 0x000fe20000000f00 */
[----:B------:R-:W-:-:S05]  /*184a0*/  BRA `(.L_x_2339) ;  /* 0xffff77e000007947 */ /* 0x000fca000383ffff */
.L_x_2249:
[----:B------:R-:W-:Y:S01]  /*184b0*/  MOV R215, RZ ;  /* 0x000000ff00d77202 */ /* 0x000fe20000000f00 */
[----:B------:R-:W-:Y:S01]  /*184c0*/  IMAD.MOV.U32 R216, RZ, RZ, R84 ;  /* 0x000000ffffd87224 */ /* 0x000fe200078e0054 */
[----:B------:R-:W-:Y:S01]  /*184d0*/  MOV R2, 0x18500 ;  /* 0x0001850000027802 */ /* 0x000fe20000000f00 */
[----:B------:R-:W-:Y:S02]  /*184e0*/  IMAD.MOV.U32 R3, RZ, RZ, 0x181f ;  /* 0x0000181fff037424 */ /* 0x000fe400078e00ff */
[----:B------:R-:W-:Y:S05]  /*184f0*/  CALL.REL.NOINC `($__internal_31_$__cuda_sm70_shflsync_idx_p) ;  /* 0x000021e000007944 */ /* 0x000fea0003c00000 */
[----:B------:R-:W-:Y:S01]  /*18500*/  MOV R90, R215 ;  /* 0x000000d7005a7202 */ /* 0x000fe20000000f00 */
[----:B------:R-:W-:-:S05]  /*18510*/  BRA `(.L_x_2340) ;  /* 0xffff821000007947 */ /* 0x000fca000383ffff */
.L_x_2250:
[----:B------:R-:W-:Y:S01]  /*18520*/  MOV R215, RZ ;  /* 0x000000ff00d77202 */ /* 0x000fe20000000f00 */
[----:B------:R-:W-:Y:S01]  /*18530*/  IMAD.MOV.U32 R216, RZ, RZ, R0 ;  /* 0x000000ffffd87224 */ /* 0x000fe200078e0000 */
[----:B------:R-:W-:Y:S01]  /*18540*/  MOV R2, 0x18570 ;  /* 0x0001857000027802 */ /* 0x000fe20000000f00 */
[----:B------:R-:W-:Y:S02]  /*18550*/  IMAD.MOV.U32 R3, RZ, RZ, 0x181f ;  /* 0x0000181fff037424 */ /* 0x000fe400078e00ff */
[----:B-12---:R-:W-:Y:S05]  /*18560*/  CALL.REL.NOINC `($__internal_31_$__cuda_sm70_shflsync_idx_p) ;  /* 0x0000217000007944 */ /* 0x006fea0003c00000 */
        /* <DEDUP_REMOVED lines=13> */
[----:B------:R-:W-:Y:S05]  /*18640*/  CALL.REL.NOINC `($__internal_31_$__cuda_sm70_shflsync_idx_p) ;  /* 0x0000209000007944 */ /* 0x000fea0003c00000 */
[----:B------:R-:W-:Y:S01]  /*18650*/  MOV R3, 0x181f ;  /* 0x0000181f00037802 */ /* 0x000fe20000000f00 */
[----:B------:R-:W-:Y:S01]  /*18660*/  IMAD.MOV.U32 R90, RZ, RZ, R215 ;  /* 0x000000ffff5a7224 */ /* 0x000fe200078e00d7 */
[----:B------:R-:W-:Y:S01]  /*18670*/  MOV R215, 0x1 ;  /* 0x0000000100d77802 */ /* 0x000fe20000000f00 */
[----:B------:R-:W-:Y:S01]  /*18680*/  IMAD.MOV.U32 R216, RZ, RZ, R0 ;  /* 0x000000ffffd87224 */ /* 0x000fe200078e0000 */
[----:B------:R-:W-:Y:S02]  /*18690*/  MOV R2, 0x186b0 ;  /* 0x000186b000027802 */ /* 0x000fe40000000f00 */
[----:B------:R-:W-:Y:S05]  /*186a0*/  CALL.REL.NOINC `($__internal_31_$__cuda_sm70_shflsync_idx_p) ;  /* 0x0000203000007944 */ /* 0x000fea0003c00000 */
        /* <DEDUP_REMOVED lines=60> */
[----:B------:R-:W-:Y:S01]  /*18a70*/  MOV R2, R215 ;  /* 0x000000d700027202 */ /* 0x000fe20000000f00 */
[----:B------:R-:W-:-:S05]  /*18a80*/  BRA `(.L_x_2341) ;  /* 0xffff7e3000007947 */ /* 0x000fca000383ffff */
.L_x_2251:
[----:B------:R-:W-:Y:S02]  /*18a90*/  MOV R0, 0x2 ;  /* 0x0000000200007802 */ /* 0x000fe40000000f00 */
[----:B------:R-:W-:Y:S02]  /*18aa0*/  MOV R2, 0x18ac0 ;  /* 0x00018ac000027802 */ /* 0x000fe40000000f00 */
[----:B------:R-:W-:Y:S05]  /*18ab0*/  CALL.REL.NOINC `($__internal_30_$__cuda_sm70_shflsync_bfly_p) ;  /* 0x00001bc000007944 */ /* 0x000fea0003c00000 */
[----:B------:R-:W-:Y:S01]  /*18ac0*/  FMNMX.FTZ R84, R84, R0, !PT ;  /* 0x0000000054547209 */ /* 0x000fe20007810000 */
[----:B------:R-:W-:Y:S01]  /*18ad0*/  IMAD.MOV.U32 R0, RZ, RZ, 0x1 ;  /* 0x00000001ff007424 */ /* 0x000fe200078e00ff */
[----:B------:R-:W-:Y:S02]  /*18ae0*/  MOV R2, 0x18b00 ;  /* 0x00018b0000027802 */ /* 0x000fe40000000f00 */
        /* <DEDUP_REMOVED lines=28> */
[----:B------:R-:W-:-:S05]  /*18cb0*/  BRA `(.L_x_2342) ;  /* 0xffff82b000007947 */ /* 0x000fca000383ffff */
.L_x_2253:
[----:B------:R-:W-:Y:S01]  /*18cc0*/  IMAD.MOV.U32 R84, RZ, RZ, R225 ;  /* 0x000000ffff547224 */ /* 0x000fe200078e00e1 */
[----:B------:R-:W-:-:S02]  /*18cd0*/  MOV R0, 0x2 ;  /* 0x0000000200007802 */ /* 0x000fc40000000f00 */
[----:B------:R-:W-:Y:S02]  /*18ce0*/  MOV R2, 0x18d00 ;  /* 0x00018d0000027802 */ /* 0x000fe40000000f00 */
[----:B------:R-:W-:Y:S05]  /*18cf0*/  CALL.REL.NOINC `($__internal_30_$__cuda_sm70_shflsync_bfly_p) ;  /* 0x0000198000007944 */ /* 0x000fea0003c00000 */
[----:B------:R-:W-:Y:S05]  /*18d00*/  BRA `(.L_x_2343) ;  /* 0xffffa00000007947 */ /* 0x000fea000383ffff */
.L_x_2254:
[----:B------:R-:W-:Y:S01]  /*18d10*/  IMAD.MOV.U32 R84, RZ, RZ, R4 ;  /* 0x000000ffff547224 */ /* 0x000fe200078e0004 */
[----:B------:R-:W-:Y:S02]  /*18d20*/  MOV R0, 0x1 ;  /* 0x0000000100007802 */ /* 0x000fe40000000f00 */
[----:B------:R-:W-:Y:S02]  /*18d30*/  MOV R2, 0x18d50 ;  /* 0x00018d5000027802 */ /* 0x000fe40000000f00 */
[----:B-1----:R-:W-:Y:S05]  /*18d40*/  CALL.REL.NOINC `($__internal_30_$__cuda_sm70_shflsync_bfly_p) ;  /* 0x0000193000007944 */ /* 0x002fea0003c00000 */
[----:B------:R-:W-:Y:S01]  /*18d50*/  FADD.FTZ R4, R4, R0 ;  /* 0x0000000004047221 */ /* 0x000fe20000010000 */
[----:B------:R-:W-:Y:S02]  /*18d60*/  MOV R84, R223 ;  /* 0x000000df00547202 */ /* 0x000fe40000000f00 */
[----:B------:R-:W-:Y:S02]  /*18d70*/  MOV R0, 0x2 ;  /* 0x0000000200007802 */ /* 0x000fe40000000f00 */
[----:B------:R-:W-:Y:S02]  /*18d80*/  MOV R2, 0x18da0 ;  /* 0x00018da000027802 */ /* 0x000fe40000000f00 */
[----:B------:R-:W-:Y:S05]  /*18d90*/  CALL.REL.NOINC `($__internal_30_$__cuda_sm70_shflsync_bfly_p) ;  /* 0x000018e000007944 */ /* 0x000fea0003c00000 */
[----:B------:R-:W-:Y:S01]  /*18da0*/  FADD.FTZ R6, R223, R0 ;  /* 0x00000000df067221 */ /* 0x000fe20000010000 */
[----:B------:R-:W-:Y:S02]  /*18db0*/  MOV R0, 0x1 ;  /* 0x0000000100007802 */ /* 0x000fe40000000f00 */
[----:B------:R-:W-:-:S02]  /*18dc0*/  MOV R2, 0x18df0 ;  /* 0x00018df000027802 */ /* 0x000fc40000000f00 */
[----:B------:R-:W-:Y:S02]  /*18dd0*/  MOV R84, R6 ;  /* 0x0000000600547202 */ /* 0x000fe40000000f00 */
[----:B------:R-:W-:Y:S05]  /*18de0*/  CALL.REL.NOINC `($__internal_30_$__cuda_sm70_shflsync_bfly_p) ;  /* 0x0000189000007944 */ /* 0x000fea0003c00000 */
[----:B------:R-:W-:Y:S01]  /*18df0*/  FADD.FTZ R6, R6, R0 ;  /* 0x0000000006067221 */ /* 0x000fe20000010000 */
[----:B------:R-:W-:Y:S02]  /*18e00*/  MOV R84, R243 ;  /* 0x000000f300547202 */ /* 0x000fe40000000f00 */
[----:B------:R-:W-:Y:S02]  /*18e10*/  MOV R0, 0x2 ;  /* 0x0000000200007802 */ /* 0x000fe40000000f00 */
[----:B------:R-:W-:Y:S02]  /*18e20*/  MOV R2, 0x18e40 ;  /* 0x00018e4000027802 */ /* 0x000fe40000000f00 */
[----:B------:R-:W-:Y:S05]  /*18e30*/  CALL.REL.NOINC `($__internal_30_$__cuda_sm70_shflsync_bfly_p) ;  /* 0x0000184000007944 */ /* 0x000fea0003c00000 */
[----:B------:R-:W-:Y:S01]  /*18e40*/  FADD.FTZ R5, R243, R0 ;  /* 0x00000000f3057221 */ /* 0x000fe20000010000 */
[----:B------:R-:W-:Y:S02]  /*18e50*/  MOV R0, 0x1 ;  /* 0x0000000100007802 */ /* 0x000fe40000000f00 */
[----:B------:R-:W-:Y:S02]  /*18e60*/  MOV R2, 0x18e90 ;  /* 0x00018e9000027802 */ /* 0x000fe40000000f00 */
[----:B------:R-:W-:-:S02]  /*18e70*/  MOV R84, R5 ;  /* 0x0000000500547202 */ /* 0x000fc40000000f00 */
[----:B------:R-:W-:Y:S05]  /*18e80*/  CALL.REL.NOINC `($__internal_30_$__cuda_sm70_shflsync_bfly_p) ;  /* 0x000017f000007944 */ /* 0x000fea0003c00000 */
[----:B------:R-:W-:Y:S01]  /*18e90*/  FADD.FTZ R5, R5, R0 ;  /* 0x0000000005057221 */ /* 0x000fe20000010000 */
[----:B------:R-:W-:-:S02]  /*18ea0*/  MOV R84, R246 ;  /* 0x000000f600547202 */ /* 0x000fc40000000f00 */
[----:B------:R-:W-:Y:S02]  /*18eb0*/  MOV R0, 0x2 ;  /* 0x0000000200007802 */ /* 0x000fe40000000f00 */
[----:B------:R-:W-:Y:S02]  /*18ec0*/  MOV R2, 0x18ee0 ;  /* 0x00018ee000027802 */ /* 0x000fe40000000f00 */
[----:B------:R-:W-:Y:S05]  /*18ed0*/  CALL.REL.NOINC `($__internal_30_$__cuda_sm70_shflsync_bfly_p) ;  /* 0x000017a000007944 */ /* 0x000fea0003c00000 */
[----:B------:R-:W-:Y:S01]  /*18ee0*/  FADD.FTZ R7, R246, R0 ;  /* 0x00000000f6077221 */ /* 0x000fe20000010000 */
[----:B------:R-:W-:Y:S02]  /*18ef0*/  MOV R0, 0x1 ;  /* 0x0000000100007802 */ /* 0x000fe40000000f00 */
[----:B------:R-:W-:Y:S02]  /*18f00*/  MOV R2, 0x18f30 ;  /* 0x00018f3000027802 */ /* 0x000fe40000000f00 */
[----:B------:R-:W-:Y:S02]  /*18f10*/  MOV R84, R7 ;  /* 0x0000000700547202 */ /* 0x000fe40000000f00 */
[----:B------:R-:W-:Y:S05]  /*18f20*/  CALL.REL.NOINC `($__internal_30_$__cuda_sm70_shflsync_bfly_p) ;  /* 0x0000175000007944 */ /* 0x000fea0003c00000 */
[----:B------:R-:W-:Y:S01]  /*18f30*/  MOV R8, R0 ;  /* 0x0000000000087202 */ /* 0x000fe20000000f00 */
[----:B------:R-:W-:Y:S05]  /*18f40*/  BRA `(.L_x_2344) ;  /* 0xffff9eb000007947 */ /* 0x000fea000383ffff */
.L_x_2261:
[----:B-1-34-:R-:W-:Y:S01]  /*18f50*/  IMAD.MOV.U32 R216, RZ, RZ, R5 ;  /* 0x000000ffffd87224 */ /* 0x01afe200078e0005 */
[----:B------:R-:W-:Y:S01]  /*18f60*/  MOV R215, RZ ;  /* 0x000000ff00d77202 */ /* 0x000fe20000000f00 */
[----:B------:R-:W-:Y:S01]  /*18f70*/  IMAD.MOV.U32 R3, RZ, RZ, 0x181f ;  /* 0x0000181fff037424 */ /* 0x000fe200078e00ff */
[----:B------:R-:W-:-:S02]  /*18f80*/  MOV R2, 0x18fa0 ;  /* 0x00018fa000027802 */ /* 0x000fc40000000f00 */
[----:B------:R-:W-:Y:S05]  /*18f90*/  CALL.REL.NOINC `($__internal_31_$__cuda_sm70_shflsync_idx_p) ;  /* 0x0000174000007944 */ /* 0x000fea0003c00000 */
[----:B------:R-:W-:Y:S01]  /*18fa0*/  MOV R7, R215 ;  /* 0x000000d700077202 */ /* 0x000fe20000000f00 */
[----:B------:R-:W-:Y:S05]  /*18fb0*/  BRA `(.L_x_2345) ;  /* 0xffffb51000007947 */ /* 0x000fea000383ffff */
.L_x_2262:
[----:B------:R-:W-:Y:S01]  /*18fc0*/  IMAD.MOV.U32 R216, RZ, RZ, R6 ;  /* 0x000000ffffd87224 */ /* 0x000fe200078e0006 */
[----:B------:R-:W-:Y:S01]  /*18fd0*/  MOV R215, RZ ;  /* 0x000000ff00d77202 */ /* 0x000fe20000000f00 */
[----:B------:R-:W-:Y:S01]  /*18fe0*/  IMAD.MOV.U32 R3, RZ, RZ, 0x181f ;  /* 0x0000181fff037424 */ /* 0x000fe200078e00ff */
[----:B------:R-:W-:-:S02]  /*18ff0*/  MOV R2, 0x19010 ;  /* 0x0001901000027802 */ /* 0x000fc40000000f00 */
[----:B-12---:R-:W-:Y:S05]  /*19000*/  CALL.REL.NOINC `($__internal_31_$__cuda_sm70_shflsync_idx_p) ;  /* 0x000016d000007944 */ /* 0x006fea0003c00000 */
[----:B------:R-:W-:Y:S01]  /*19010*/  MOV R2, R215 ;  /* 0x000000d700027202 */ /* 0x000fe20000000f00 */
[----:B------:R-:W-:Y:S05]  /*19020*/  BRA `(.L_x_2346) ;  /* 0xffffb4c000007947 */ /* 0x000fea000383ffff */
.L_x_2263:
[----:B------:R-:W-:Y:S01]  /*19030*/  IMAD.MOV.U32 R216, RZ, RZ, R5 ;  /* 0x000000ffffd87224 */ /* 0x000fe200078e0005 */
[----:B------:R-:W-:Y:S01]  /*19040*/  MOV R215, 0x1 ;  /* 0x0000000100d77802 */ /* 0x000fe20000000f00 */
[----:B--2---:R-:W-:Y:S01]  /*19050*/  IMAD.MOV.U32 R3, RZ, RZ, 0x181f ;  /* 0x0000181fff037424 */ /* 0x004fe200078e00ff */
[----:B------:R-:W-:-:S02]  /*19060*/  MOV R2, 0x19080 ;  /* 0x0001908000027802 */ /* 0x000fc40000000f00 */
[----:B-1-3--:R-:W-:Y:S05]  /*19070*/  CALL.REL.NOINC `($__internal_31_$__cuda_sm70_shflsync_idx_p) ;  /* 0x0000166000007944 */ /* 0x00afea0003c00000 */
        /* <DEDUP_REMOVED lines=8> */
.L_x_2264:
[----:B------:R-:W-:Y:S01]  /*19100*/  IMAD.MOV.U32 R216, RZ, RZ, R5 ;  /* 0x000000ffffd87224 */ /* 0x000fe200078e0005 */
[----:B------:R-:W-:Y:S01]  /*19110*/  MOV R215, 0x2 ;  /* 0x0000000200d77802 */ /* 0x000fe20000000f00 */
[----:B-1----:R-:W-:Y:S01]  /*19120*/  IMAD.MOV.U32 R3, RZ, RZ, 0x181f ;  /* 0x0000181fff037424 */ /* 0x002fe200078e00ff */
[----:B------:R-:W-:Y:S02]  /*19130*/  MOV R2, 0x19150 ;  /* 0x0001915000027802 */ /* 0x000fe40000000f00 */
[----:B---34-:R-:W-:Y:S05]  /*19140*/  CALL.REL.NOINC `($__internal_31_$__cuda_sm70_shflsync_idx_p) ;  /* 0x0000159000007944 */ /* 0x018fea0003c00000 */
[----:B------:R-:W-:Y:S01]  /*19150*/  MOV R7, R215 ;  /* 0x000000d700077202 */ /* 0x000fe20000000f00 */
[----:B------:R-:W-:Y:S05]  /*19160*/  BRA `(.L_x_2348) ;  /* 0xffffb46000007947 */ /* 0x000fea000383ffff */
.L_x_2265:
[----:B------:R-:W-:Y:S01]  /*19170*/  IMAD.MOV.U32 R216, RZ, RZ, R6 ;  /* 0x000000ffffd87224 */ /* 0x000fe200078e0006 */
[----:B------:R-:W-:Y:S01]  /*19180*/  MOV R215, 0x2 ;  /* 0x0000000200d77802 */ /* 0x000fe20000000f00 */
[----:B-1----:R-:W-:Y:S01]  /*19190*/  IMAD.MOV.U32 R3, RZ, RZ, 0x181f ;  /* 0x0000181fff037424 */ /* 0x002fe200078e00ff */
[----:B------:R-:W-:Y:S02]  /*191a0*/  MOV R2, 0x191c0 ;  /* 0x000191c000027802 */ /* 0x000fe40000000f00 */
[----:B--234-:R-:W-:Y:S05]  /*191b0*/  CALL.REL.NOINC `($__internal_31_$__cuda_sm70_shflsync_idx_p) ;  /* 0x0000152000007944 */ /* 0x01cfea0003c00000 */
[----:B------:R-:W-:Y:S01]  /*191c0*/  MOV R2, R215 ;  /* 0x000000d700027202 */ /* 0x000fe20000000f00 */
[----:B------:R-:W-:Y:S05]  /*191d0*/  BRA `(.L_x_2349) ;  /* 0xffffb41000007947 */ /* 0x000fea000383ffff */
.L_x_2266:
[----:B------:R-:W-:Y:S01]  /*191e0*/  IMAD.MOV.U32 R216, RZ, RZ, R5 ;  /* 0x000000ffffd87224 */ /* 0x000fe200078e0005 */
[----:B------:R-:W-:Y:S01]  /*191f0*/  MOV R215, 0x3 ;  /* 0x0000000300d77802 */ /* 0x000fe20000000f00 */
[----:B--2---:R-:W-:Y:S01]  /*19200*/  IMAD.MOV.U32 R3, RZ, RZ, 0x181f ;  /* 0x0000181fff037424 */ /* 0x004fe200078e00ff */
[----:B------:R-:W-:-:S02]  /*19210*/  MOV R2, 0x19230 ;  /* 0x0001923000027802 */ /* 0x000fc40000000f00 */
[----:B-1-34-:R-:W-:Y:S05]  /*19220*/  CALL.REL.NOINC `($__internal_31_$__cuda_sm70_shflsync_idx_p) ;  /* 0x000014b000007944 */ /* 0x01afea0003c00000 */
        /* <DEDUP_REMOVED lines=8> */
.L_x_2267:
[----:B------:R-:W-:Y:S01]  /*192b0*/  IMAD.MOV.U32 R216, RZ, RZ, R5 ;  /* 0x000000ffffd87224 */ /* 0x000fe200078e0005 */
[----:B------:R-:W-:Y:S01]  /*192c0*/  MOV R215, 0x4 ;  /* 0x0000000400d77802 */ /* 0x000fe20000000f00 */
[----:B--2---:R-:W-:Y:S01]  /*192d0*/  IMAD.MOV.U32 R3, RZ, RZ, 0x181f ;  /* 0x0000181fff037424 */ /* 0x004fe200078e00ff */
[----:B------:R-:W-:Y:S02]  /*192e0*/  MOV R2, 0x19300 ;  /* 0x0001930000027802 */ /* 0x000fe40000000f00 */
[----:B-1-34-:R-:W-:Y:S05]  /*192f0*/  CALL.REL.NOINC `($__internal_31_$__cuda_sm70_shflsync_idx_p) ;  /* 0x000013e000007944 */ /* 0x01afea0003c00000 */
[----:B------:R-:W-:Y:S01]  /*19300*/  MOV R7, R215 ;  /* 0x000000d700077202 */ /* 0x000fe20000000f00 */
[----:B------:R-:W-:Y:S05]  /*19310*/  BRA `(.L_x_2351) ;  /* 0xffffb3c000007947 */ /* 0x000fea000383ffff */
.L_x_2268:
[----:B------:R-:W-:Y:S01]  /*19320*/  IMAD.MOV.U32 R216, RZ, RZ, R6 ;  /* 0x000000ffffd87224 */ /* 0x000fe200078e0006 */
[----:B------:R-:W-:Y:S01]  /*19330*/  MOV R215, 0x4 ;  /* 0x0000000400d77802 */ /* 0x000fe20000000f00 */
[----:B--2---:R-:W-:Y:S01]  /*19340*/  IMAD.MOV.U32 R3, RZ, RZ, 0x181f ;  /* 0x0000181fff037424 */ /* 0x004fe200078e00ff */
[----:B------:R-:W-:Y:S02]  /*19350*/  MOV R2, 0x19370 ;  /* 0x0001937000027802 */ /* 0x000fe40000000f00 */
[----:B-1-34-:R-:W-:Y:S05]  /*19360*/  CALL.REL.NOINC `($__internal_31_$__cuda_sm70_shflsync_idx_p) ;  /* 0x0000137000007944 */ /* 0x01afea0003c00000 */
[----:B------:R-:W-:Y:S01]  /*19370*/  MOV R2, R215 ;  /* 0x000000d700027202 */ /* 0x000fe20000000f00 */
[----:B------:R-:W-:Y:S05]  /*19380*/  BRA `(.L_x_2352) ;  /* 0xffffb37000007947 */ /* 0x000fea000383ffff */
.L_x_2269:
[----:B------:R-:W-:Y:S01]  /*19390*/  IMAD.MOV.U32 R216, RZ, RZ, R5 ;  /* 0x000000ffffd87224 */ /* 0x000fe200078e0005 */
[----:B------:R-:W-:Y:S01]  /*193a0*/  MOV R215, 0x5 ;  /* 0x0000000500d77802 */ /* 0x000fe20000000f00 */
[----:B-1----:R-:W-:Y:S01]  /*193b0*/  IMAD.MOV.U32 R3, RZ, RZ, 0x181f ;  /* 0x0000181fff037424 */ /* 0x002fe200078e00ff */
[----:B------:R-:W-:-:S02]  /*193c0*/  MOV R2, 0x193e0 ;  /* 0x000193e000027802 */ /* 0x000fc40000000f00 */
[----:B--234-:R-:W-:Y:S05]  /*193d0*/  CALL.REL.NOINC `($__internal_31_$__cuda_sm70_shflsync_idx_p) ;  /* 0x0000130000007944 */ /* 0x01cfea0003c00000 */
        /* <DEDUP_REMOVED lines=8> */
.L_x_2270:
[----:B------:R-:W-:Y:S01]  /*19460*/  IMAD.MOV.U32 R216, RZ, RZ, R5 ;  /* 0x000000ffffd87224 */ /* 0x000fe200078e0005 */
[----:B------:R-:W-:Y:S01]  /*19470*/  MOV R215, 0x6 ;  /* 0x0000000600d77802 */ /* 0x000fe20000000f00 */
[----:B--2---:R-:W-:Y:S01]  /*19480*/  IMAD.MOV.U32 R3, RZ, RZ, 0x181f ;  /* 0x0000181fff037424 */ /* 0x004fe200078e00ff */
[----:B------:R-:W-:Y:S02]  /*19490*/  MOV R2, 0x194b0 ;  /* 0x000194b000027802 */ /* 0x000fe40000000f00 */
[----:B-1--4-:R-:W-:Y:S05]  /*194a0*/  CALL.REL.NOINC `($__internal_31_$__cuda_sm70_shflsync_idx_p) ;  /* 0x0000123000007944 */ /* 0x012fea0003c00000 */
[----:B------:R-:W-:Y:S01]  /*194b0*/  MOV R7, R215 ;  /* 0x000000d700077202 */ /* 0x000fe20000000f00 */
[----:B------:R-:W-:Y:S05]  /*194c0*/  BRA `(.L_x_2354) ;  /* 0xffffb32000007947 */ /* 0x000fea000383ffff */
.L_x_2271:
[----:B------:R-:W-:Y:S01]  /*194d0*/  IMAD.MOV.U32 R216, RZ, RZ, R6 ;  /* 0x000000ffffd87224 */ /* 0x000fe200078e0006 */
[----:B------:R-:W-:Y:S01]  /*194e0*/  MOV R215, 0x6 ;  /* 0x0000000600d77802 */ /* 0x000fe20000000f00 */
[----:B--2---:R-:W-:Y:S01]  /*194f0*/  IMAD.MOV.U32 R3, RZ, RZ, 0x181f ;  /* 0x0000181fff037424 */ /* 0x004fe200078e00ff */
[----:B------:R-:W-:Y:S02]  /*19500*/  MOV R2, 0x19520 ;  /* 0x0001952000027802 */ /* 0x000fe40000000f00 */
[----:B-1-34-:R-:W-:Y:S05]  /*19510*/  CALL.REL.NOINC `($__internal_31_$__cuda_sm70_shflsync_idx_p) ;  /* 0x000011c000007944 */ /* 0x01afea0003c00000 */
[----:B------:R-:W-:Y:S01]  /*19520*/  MOV R2, R215 ;  /* 0x000000d700027202 */ /* 0x000fe20000000f00 */
[----:B------:R-:W-:Y:S05]  /*19530*/  BRA `(.L_x_2355) ;  /* 0xffffb2d000007947 */ /* 0x000fea000383ffff */
.L_x_2272:
[----:B------:R-:W-:Y:S01]  /*19540*/  IMAD.MOV.U32 R216, RZ, RZ, R5 ;  /* 0x000000ffffd87224 */ /* 0x000fe200078e0005 */
[----:B------:R-:W-:Y:S01]  /*19550*/  MOV R215, 0x7 ;  /* 0x0000000700d77802 */ /* 0x000fe20000000f00 */
[----:B-1----:R-:W-:Y:S01]  /*19560*/  IMAD.MOV.U32 R3, RZ, RZ, 0x181f ;  /* 0x0000181fff037424 */ /* 0x002fe200078e00ff */
[----:B------:R-:W-:-:S02]  /*19570*/  MOV R2, 0x19590 ;  /* 0x0001959000027802 */ /* 0x000fc40000000f00 */
[----:B--2-4-:R-:W-:Y:S05]  /*19580*/  CALL.REL.NOINC `($__internal_31_$__cuda_sm70_shflsync_idx_p) ;  /* 0x0000115000007944 */ /* 0x014fea0003c00000 */
        /* <DEDUP_REMOVED lines=8> */
.L_x_2274:
[----:B------:R-:W-:Y:S01]  /*19610*/  IMAD.MOV.U32 R216, RZ, RZ, R5 ;  /* 0x000000ffffd87224 */ /* 0x000fe200078e0005 */
[----:B------:R-:W-:Y:S01]  /*19620*/  MOV R215, RZ ;  /* 0x000000ff00d77202 */ /* 0x000fe20000000f00 */
[----:B------:R-:W-:Y:S01]  /*19630*/  IMAD.MOV.U32 R3, RZ, RZ, 0x1c1f ;  /* 0x00001c1fff037424 */ /* 0x000fe200078e00ff */
[----:B------:R-:W-:Y:S02]  /*19640*/  MOV R2, 0x19660 ;  /* 0x0001966000027802 */ /* 0x000fe40000000f00 */
[----:B------:R-:W-:Y:S05]  /*19650*/  CALL.REL.NOINC `($__internal_31_$__cuda_sm70_shflsync_idx_p) ;  /* 0x0000108000007944 */ /* 0x000fea0003c00000 */
[----:B------:R-:W-:Y:S01]  /*19660*/  MOV R4, R215 ;  /* 0x000000d700047202 */ /* 0x000fe20000000f00 */
[----:B------:R-:W-:Y:S05]  /*19670*/  BRA `(.L_x_2357) ;  /* 0xffffb49000007947 */ /* 0x000fea000383ffff */
.L_x_2275:
[----:B------:R-:W-:Y:S01]  /*19680*/  IMAD.MOV.U32 R216, RZ, RZ, R12 ;  /* 0x000000ffffd87224 */ /* 0x000fe200078e000c */
[----:B------:R-:W-:Y:S01]  /*19690*/  MOV R215, RZ ;  /* 0x000000ff00d77202 */ /* 0x000fe20000000f00 */
[----:B------:R-:W-:Y:S01]  /*196a0*/  IMAD.MOV.U32 R3, RZ, RZ, 0x1c1f ;  /* 0x00001c1fff037424 */ /* 0x000fe200078e00ff */
[----:B------:R-:W-:Y:S02]  /*196b0*/  MOV R2, 0x196d0 ;  /* 0x000196d000027802 */ /* 0x000fe40000000f00 */
[----:B-12---:R-:W-:Y:S05]  /*196c0*/  CALL.REL.NOINC `($__internal_31_$__cuda_sm70_shflsync_idx_p) ;  /* 0x0000101000007944 */ /* 0x006fea0003c00000 */
[----:B------:R-:W-:Y:S01]  /*196d0*/  MOV R0, R215 ;  /* 0x000000d700007202 */ /* 0x000fe20000000f00 */
[----:B------:R-:W-:Y:S05]  /*196e0*/  BRA `(.L_x_2358) ;  /* 0xffffb44000007947 */ /* 0x000fea000383ffff */
.L_x_2278:
[----:B------:R-:W-:Y:S01]  /*196f0*/  IMAD.MOV.U32 R216, RZ, RZ, R5 ;  /* 0x000000ffffd87224 */ /* 0x000fe200078e0005 */
[----:B------:R-:W-:Y:S01]  /*19700*/  MOV R215, 0x1 ;  /* 0x0000000100d77802 */ /* 0x000fe20000000f00 */
[----:B----4-:R-:W-:Y:S01]  /*19710*/  IMAD.MOV.U32 R3, RZ, RZ, 0x1c1f ;  /* 0x00001c1fff037424 */ /* 0x010fe200078e00ff */
[----:B------:R-:W-:-:S02]  /*19720*/  MOV R2, 0x19740 ;  /* 0x0001974000027802 */ /* 0x000fc40000000f00 */
[----:B-123--:R-:W-:Y:S05]  /*19730*/  CALL.REL.NOINC `($__internal_31_$__cuda_sm70_shflsync_idx_p) ;  /* 0x00000fa000007944 */ /* 0x00efea0003c00000 */
        /* <DEDUP_REMOVED lines=8> */
.L_x_2281:
[----:B------:R-:W-:Y:S01]  /*197c0*/  IMAD.MOV.U32 R216, RZ, RZ, R5 ;  /* 0x000000ffffd87224 */ /* 0x000fe200078e0005 */
[----:B------:R-:W-:Y:S01]  /*197d0*/  MOV R215, 0x2 ;  /* 0x0000000200d77802 */ /* 0x000fe20000000f00 */
[----:B-1----:R-:W-:Y:S01]  /*197e0*/  IMAD.MOV.U32 R3, RZ, RZ, 0x1c1f ;  /* 0x00001c1fff037424 */ /* 0x002fe200078e00ff */
[----:B------:R-:W-:Y:S02]  /*197f0*/  MOV R2, 0x19810 ;  /* 0x0001981000027802 */ /* 0x000fe40000000f00 */
[----:B--234-:R-:W-:Y:S05]  /*19800*/  CALL.REL.NOINC `($__internal_31_$__cuda_sm70_shflsync_idx_p) ;  /* 0x00000ed000007944 */ /* 0x01cfea0003c00000 */
[----:B------:R-:W-:Y:S01]  /*19810*/  MOV R4, R215 ;  /* 0x000000d700047202 */ /* 0x000fe20000000f00 */
[----:B------:R-:W-:Y:S05]  /*19820*/  BRA `(.L_x_2360) ;  /* 0xffffb9b000007947 */ /* 0x000fea000383ffff */
.L_x_2282:
[----:B------:R-:W-:Y:S01]  /*19830*/  IMAD.MOV.U32 R216, RZ, RZ, R12 ;  /* 0x000000ffffd87224 */ /* 0x000fe200078e000c */
[----:B------:R-:W-:Y:S01]  /*19840*/  MOV R215, 0x2 ;  /* 0x0000000200d77802 */ /* 0x000fe20000000f00 */
[----:B------:R-:W-:Y:S01]  /*19850*/  IMAD.MOV.U32 R3, RZ, RZ, 0x1c1f ;  /* 0x00001c1fff037424 */ /* 0x000fe200078e00ff */
[----:B------:R-:W-:Y:S02]  /*19860*/  MOV R2, 0x19880 ;  /* 0x0001988000027802 */ /* 0x000fe40000000f00 */
[----:B-1234-:R-:W-:Y:S05]  /*19870*/  CALL.REL.NOINC `($__internal_31_$__cuda_sm70_shflsync_idx_p) ;  /* 0x00000e6000007944 */ /* 0x01efea0003c00000 */
[----:B------:R-:W-:Y:S01]  /*19880*/  MOV R0, R215 ;  /* 0x000000d700007202 */ /* 0x000fe20000000f00 */
[----:B------:R-:W-:Y:S05]  /*19890*/  BRA `(.L_x_2361) ;  /* 0xffffb96000007947 */ /* 0x000fea000383ffff */
.L_x_2285:
        /* <DEDUP_REMOVED lines=13> */
.L_x_2289:
[----:B------:R-:W-:Y:S01]  /*19970*/  IMAD.MOV.U32 R216, RZ, RZ, R5 ;  /* 0x000000ffffd87224 */ /* 0x000fe200078e0005 */
[----:B------:R-:W-:Y:S01]  /*19980*/  MOV R215, RZ ;  /* 0x000000ff00d77202 */ /* 0x000fe20000000f00 */
[----:B------:R-:W-:Y:S01]  /*19990*/  IMAD.MOV.U32 R3, RZ, RZ, 0x181f ;  /* 0x0000181fff037424 */ /* 0x000fe200078e00ff */
[----:B------:R-:W-:Y:S02]  /*199a0*/  MOV R2, 0x199c0 ;  /* 0x000199c000027802 */ /* 0x000fe40000000f00 */
[----:B------:R-:W-:Y:S05]  /*199b0*/  CALL.REL.NOINC `($__internal_31_$__cuda_sm70_shflsync_idx_p) ;  /* 0x00000d2000007944 */ /* 0x000fea0003c00000 */
[----:B------:R-:W-:Y:S01]  /*199c0*/  MOV R7, R215 ;  /* 0x000000d700077202 */ /* 0x000fe20000000f00 */
[----:B------:R-:W-:Y:S05]  /*199d0*/  BRA `(.L_x_2363) ;  /* 0xffffc6f000007947 */ /* 0x000fea000383ffff */
.L_x_2290:
[----:B------:R-:W-:Y:S01]  /*199e0*/  IMAD.MOV.U32 R216, RZ, RZ, R6 ;  /* 0x000000ffffd87224 */ /* 0x000fe200078e0006 */
[----:B------:R-:W-:Y:S01]  /*199f0*/  MOV R215, RZ ;  /* 0x000000ff00d77202 */ /* 0x000fe20000000f00 */
[----:B------:R-:W-:Y:S01]  /*19a00*/  IMAD.MOV.U32 R3, RZ, RZ, 0x181f ;  /* 0x0000181fff037424 */ /* 0x000fe200078e00ff */
[----:B------:R-:W-:Y:S02]  /*19a10*/  MOV R2, 0x19a30 ;  /* 0x00019a3000027802 */ /* 0x000fe40000000f00 */
[----:B-12---:R-:W-:Y:S05]  /*19a20*/  CALL.REL.NOINC `($__internal_31_$__cuda_sm70_shflsync_idx_p) ;  /* 0x00000cb000007944 */ /* 0x006fea0003c00000 */
[----:B------:R-:W-:Y:S01]  /*19a30*/  MOV R2, R215 ;  /* 0x000000d700027202 */ /* 0x000fe20000000f00 */
[----:B------:R-:W-:Y:S05]  /*19a40*/  BRA `(.L_x_2364) ;  /* 0xffffc6a000007947 */ /* 0x000fea000383ffff */
.L_x_2291:
        /* <DEDUP_REMOVED lines=13> */
.L_x_2292:
[----:B------:R-:W-:Y:S01]  /*19b20*/  IMAD.MOV.U32 R216, RZ, RZ, R5 ;  /* 0x000000ffffd87224 */ /* 0x000fe200078e0005 */
[----:B------:R-:W-:Y:S01]  /*19b30*/  MOV R215, 0x2 ;  /* 0x0000000200d77802 */ /* 0x000fe20000000f00 */
[----:B-1----:R-:W-:Y:S01]  /*19b40*/  IMAD.MOV.U32 R3, RZ, RZ, 0x181f ;  /* 0x0000181fff037424 */ /* 0x002fe200078e00ff */
[----:B------:R-:W-:Y:S02]  /*19b50*/  MOV R2, 0x19b70 ;  /* 0x00019b7000027802 */ /* 0x000fe40000000f00 */
[----:B---34-:R-:W-:Y:S05]  /*19b60*/  CALL.REL.NOINC `($__internal_31_$__cuda_sm70_shflsync_idx_p) ;  /* 0x00000b7000007944 */ /* 0x018fea0003c00000 */
[----:B------:R-:W-:Y:S01]  /*19b70*/  MOV R7, R215 ;  /* 0x000000d700077202 */ /* 0x000fe20000000f00 */
[----:B------:R-:W-:Y:S05]  /*19b80*/  BRA `(.L_x_2366) ;  /* 0xffffc65000007947 */ /* 0x000fea000383ffff */
.L_x_2293:
[----:B------:R-:W-:Y:S01]  /*19b90*/  IMAD.MOV.U32 R216, RZ, RZ, R6 ;  /* 0x000000ffffd87224 */ /* 0x000fe200078e0006 */
[----:B------:R-:W-:Y:S01]  /*19ba0*/  MOV R215, 0x2 ;  /* 0x0000000200d77802 */ /* 0x000fe20000000f00 */
[----:B-1----:R-:W-:Y:S01]  /*19bb0*/  IMAD.MOV.U32 R3, RZ, RZ, 0x181f ;  /* 0x0000181fff037424 */ /* 0x002fe200078e00ff */
[----:B------:R-:W-:Y:S02]  /*19bc0*/  MOV R2, 0x19be0 ;  /* 0x00019be000027802 */ /* 0x000fe40000000f00 */
[----:B--234-:R-:W-:Y:S05]  /*19bd0*/  CALL.REL.NOINC `($__internal_31_$__cuda_sm70_shflsync_idx_p) ;  /* 0x00000b0000007944 */ /* 0x01cfea0003c00000 */
[----:B------:R-:W-:Y:S01]  /*19be0*/  MOV R2, R215 ;  /* 0x000000d700027202 */ /* 0x000fe20000000f00 */
[----:B------:R-:W-:Y:S05]  /*19bf0*/  BRA `(.L_x_2367) ;  /* 0xffffc60000007947 */ /* 0x000fea000383ffff */
.L_x_2294:
        /* <DEDUP_REMOVED lines=13> */
.L_x_2295:
[----:B------:R-:W-:Y:S01]  /*19cd0*/  IMAD.MOV.U32 R216, RZ, RZ, R5 ;  /* 0x000000ffffd87224 */ /* 0x000fe200078e0005 */
[----:B------:R-:W-:Y:S01]  /*19ce0*/  MOV R215, 0x4 ;  /* 0x0000000400d77802 */ /* 0x000fe20000000f00 */
[----:B--2---:R-:W-:Y:S01]  /*19cf0*/  IMAD.MOV.U32 R3, RZ, RZ, 0x181f ;  /* 0x0000181fff037424 */ /* 0x004fe200078e00ff */
[----:B------:R-:W-:Y:S02]  /*19d00*/  MOV R2, 0x19d20 ;  /* 0x00019d2000027802 */ /* 0x000fe40000000f00 */
[----:B-1-34-:R-:W-:Y:S05]  /*19d10*/  CALL.REL.NOINC `($__internal_31_$__cuda_sm70_shflsync_idx_p) ;  /* 0x000009c000007944 */ /* 0x01afea0003c00000 */
[----:B------:R-:W-:Y:S01]  /*19d20*/  MOV R7, R215 ;  /* 0x000000d700077202 */ /* 0x000fe20000000f00 */
[----:B------:R-:W-:Y:S05]  /*19d30*/  BRA `(.L_x_2369) ;  /* 0xffffc5b000007947 */ /* 0x000fea000383ffff */
.L_x_2296:
[----:B------:R-:W-:Y:S01]  /*19d40*/  IMAD.MOV.U32 R216, RZ, RZ, R6 ;  /* 0x000000ffffd87224 */ /* 0x000fe200078e0006 */
[----:B------:R-:W-:Y:S01]  /*19d50*/  MOV R215, 0x4 ;  /* 0x0000000400d77802 */ /* 0x000fe20000000f00 */
[----:B--2---:R-:W-:Y:S01]  /*19d60*/  IMAD.MOV.U32 R3, RZ, RZ, 0x181f ;  /* 0x0000181fff037424 */ /* 0x004fe200078e00ff */
[----:B------:R-:W-:Y:S02]  /*19d70*/  MOV R2, 0x19d90 ;  /* 0x00019d9000027802 */ /* 0x000fe40000000f00 */
[----:B-1-34-:R-:W-:Y:S05]  /*19d80*/  CALL.REL.NOINC `($__internal_31_$__cuda_sm70_shflsync_idx_p) ;  /* 0x0000095000007944 */ /* 0x01afea0003c00000 */
[----:B------:R-:W-:Y:S01]  /*19d90*/  MOV R2, R215 ;  /* 0x000000d700027202 */ /* 0x000fe20000000f00 */
[----:B------:R-:W-:Y:S05]  /*19da0*/  BRA `(.L_x_2370) ;  /* 0xffffc56000007947 */ /* 0x000fea000383ffff */
.L_x_2297:
        /* <DEDUP_REMOVED lines=13> */
.L_x_2298:
[----:B------:R-:W-:Y:S01]  /*19e80*/  IMAD.MOV.U32 R216, RZ, RZ, R5 ;  /* 0x000000ffffd87224 */ /* 0x000fe200078e0005 */
[----:B------:R-:W-:Y:S01]  /*19e90*/  MOV R215, 0x6 ;  /* 0x0000000600d77802 */ /* 0x000fe20000000f00 */
[----:B--2---:R-:W-:Y:S01]  /*19ea0*/  IMAD.MOV.U32 R3, RZ, RZ, 0x181f ;  /* 0x0000181fff037424 */ /* 0x004fe200078e00ff */
[----:B------:R-:W-:Y:S02]  /*19eb0*/  MOV R2, 0x19ed0 ;  /* 0x00019ed000027802 */ /* 0x000fe40000000f00 */
[----:B-1--4-:R-:W-:Y:S05]  /*19ec0*/  CALL.REL.NOINC `($__internal_31_$__cuda_sm70_shflsync_idx_p) ;  /* 0x0000081000007944 */ /* 0x012fea0003c00000 */
[----:B------:R-:W-:Y:S01]  /*19ed0*/  MOV R7, R215 ;  /* 0x000000d700077202 */ /* 0x000fe20000000f00 */
[----:B------:R-:W-:Y:S05]  /*19ee0*/  BRA `(.L_x_2372) ;  /* 0xffffc51000007947 */ /* 0x000fea000383ffff */
.L_x_2299:
[----:B------:R-:W-:Y:S01]  /*19ef0*/  IMAD.MOV.U32 R216, RZ, RZ, R6 ;  /* 0x000000ffffd87224 */ /* 0x000fe200078e0006 */
[----:B------:R-:W-:Y:S01]  /*19f00*/  MOV R215, 0x6 ;  /* 0x0000000600d77802 */ /* 0x000fe20000000f00 */
[----:B--2---:R-:W-:Y:S01]  /*19f10*/  IMAD.MOV.U32 R3, RZ, RZ, 0x181f ;  /* 0x0000181fff037424 */ /* 0x004fe200078e00ff */
[----:B------:R-:W-:Y:S02]  /*19f20*/  MOV R2, 0x19f40 ;  /* 0x00019f4000027802 */ /* 0x000fe40000000f00 */
[----:B-1-34-:R-:W-:Y:S05]  /*19f30*/  CALL.REL.NOINC `($__internal_31_$__cuda_sm70_shflsync_idx_p) ;  /* 0x000007a000007944 */ /* 0x01afea0003c00000 */
[----:B------:R-:W-:Y:S01]  /*19f40*/  MOV R2, R215 ;  /* 0x000000d700027202 */ /* 0x000fe20000000f00 */
[----:B------:R-:W-:Y:S05]  /*19f50*/  BRA `(.L_x_2373) ;  /* 0xffffc4c000007947 */ /* 0x000fea000383ffff */
.L_x_2300:
        /* <DEDUP_REMOVED lines=13> */
.L_x_2302:
[----:B------:R-:W-:Y:S01]  /*1a030*/  IMAD.MOV.U32 R216, RZ, RZ, R84 ;  /* 0x000000ffffd87224 */ /* 0x000fe200078e0054 */
[----:B------:R-:W-:Y:S01]  /*1a040*/  MOV R215, RZ ;  /* 0x000000ff00d77202 */ /* 0x000fe20000000f00 */
[----:B----4-:R-:W-:Y:S01]  /*1a050*/  IMAD.MOV.U32 R3, RZ, RZ, 0x1f ;  /* 0x0000001fff037424 */ /* 0x010fe200078e00ff */
[----:B------:R-:W-:Y:S02]  /*1a060*/  MOV R2, 0x1a080 ;  /* 0x0001a08000027802 */ /* 0x000fe40000000f00 */
[----:B------:R-:W-:Y:S05]  /*1a070*/  CALL.REL.NOINC `($__internal_31_$__cuda_sm70_shflsync_idx_p) ;  /* 0x0000066000007944 */ /* 0x000fea0003c00000 */
[----:B------:R-:W-:Y:S01]  /*1a080*/  MOV R9, R215 ;  /* 0x000000d700097202 */ /* 0x000fe20000000f00 */
[----:B------:R-:W-:Y:S05]  /*1a090*/  BRA `(.L_x_2375) ;  /* 0xffffc55000007947 */ /* 0x000fea000383ffff */
.L_x_2303:
[----:B------:R-:W-:Y:S01]  /*1a0a0*/  IMAD.MOV.U32 R216, RZ, RZ, R84 ;  /* 0x000000ffffd87224 */ /* 0x000fe200078e0054 */
[----:B------:R-:W-:Y:S01]  /*1a0b0*/  MOV R215, 0x1 ;  /* 0x0000000100d77802 */ /* 0x000fe20000000f00 */
[----:B----4-:R-:W-:Y:S01]  /*1a0c0*/  IMAD.MOV.U32 R3, RZ, RZ, 0x1f ;  /* 0x0000001fff037424 */ /* 0x010fe200078e00ff */
[----:B------:R-:W-:Y:S02]  /*1a0d0*/  MOV R2, 0x1a0f0 ;  /* 0x0001a0f000027802 */ /* 0x000fe40000000f00 */
[----:B-12---:R-:W-:Y:S05]  /*1a0e0*/  CALL.REL.NOINC `($__internal_31_$__cuda_sm70_shflsync_idx_p) ;  /* 0x000005f000007944 */ /* 0x006fea0003c00000 */
[----:B------:R-:W-:Y:S01]  /*1a0f0*/  MOV R8, R215 ;  /* 0x000000d700087202 */ /* 0x000fe20000000f00 */
[----:B------:R-:W-:Y:S05]  /*1a100*/  BRA `(.L_x_2376) ;  /* 0xffffc50000007947 */ /* 0x000fea000383ffff */
.L_x_2304:
[----:B------:R-:W-:Y:S02]  /*1a110*/  MOV R2, 0x1 ;  /* 0x0000000100027802 */ /* 0x000fe40000000f00 */
[----:B------:R-:W-:-:S02]  /*1a120*/  MOV R3, 0x1a140 ;  /* 0x0001a14000037802 */ /* 0x000fc40000000f00 */
[----:B-123--:R-:W-:Y:S05]  /*1a130*/  CALL.REL.NOINC `($__internal_32_$__cuda_sm70_shflsync_up_p) ;  /* 0x000005f000007944 */ /* 0x00efea0003c00000 */
[----:B------:R-:W-:Y:S05]  /*1a140*/  BRA `(.L_x_2377) ;  /* 0xffffc5f000007947 */ /* 0x000fea000383ffff */
.L_x_2305:
[----:B------:R-:W-:Y:S02]  /*1a150*/  MOV R2, 0x2 ;  /* 0x0000000200027802 */ /* 0x000fe40000000f00 */
[----:B------:R-:W-:-:S02]  /*1a160*/  MOV R3, 0x1a180 ;  /* 0x0001a18000037802 */ /* 0x000fc40000000f00 */
[----:B-12---:R-:W-:Y:S05]  /*1a170*/  CALL.REL.NOINC `($__internal_32_$__cuda_sm70_shflsync_up_p) ;  /* 0x000005b000007944 */ /* 0x006fea0003c00000 */
        /* <DEDUP_REMOVED lines=24> */
.L_x_2309:
[----:B------:R-:W-:Y:S02]  /*1a300*/  MOV R2, 0x1 ;  /* 0x0000000100027802 */ /* 0x000fe40000000f00 */
[----:B------:R-:W-:Y:S02]  /*1a310*/  MOV R3, 0x1a330 ;  /* 0x0001a33000037802 */ /* 0x000fe40000000f00 */
[----:B------:R-:W-:Y:S05]  /*1a320*/  CALL.REL.NOINC `($__internal_32_$__cuda_sm70_shflsync_up_p) ;  /* 0x0000040000007944 */ /* 0x000fea0003c00000 */
[----:B------:R-:W-:Y:S01]  /*1a330*/  MOV R2, R4 ;  /* 0x0000000400027202 */ /* 0x000fe20000000f00 */
[----:B------:R-:W-:Y:S05]  /*1a340*/  BRA `(.L_x_2379) ;  /* 0xffffc65000007947 */ /* 0x000fea000383ffff */
.L_x_2310:
        /* <DEDUP_REMOVED lines=27> */
.L_x_2312:
[----:B------:R-:W-:Y:S02]  /*1a500*/  SEL R0, RZ, 0x1, P0 ;  /* 0x00000001ff007807 */ /* 0x000fe40000000000 */
[----:B------:R-:W-:Y:S02]  /*1a510*/  MOV R2, 0x1a530 ;  /* 0x0001a53000027802 */ /* 0x000fe40000000f00 */
[----:B---3--:R-:W-:Y:S05]  /*1a520*/  CALL.REL.NOINC `($__internal_33_$__cuda_sm70_votesync_ballot) ;  /* 0x0000027000007944 */ /* 0x008fea0003c00000 */
[----:B------:R-:W-:Y:S05]  /*1a530*/  BRA `(.L_x_2381) ;  /* 0xffffc5f000007947 */ /* 0x000fea000383ffff */
.L_x_2313:
[----:B------:R-:W-:Y:S01]  /*1a540*/  IMAD.MOV.U32 R216, RZ, RZ, R6 ;  /* 0x000000ffffd87224 */ /* 0x000fe200078e0006 */
[----:B--2---:R-:W-:Y:S01]  /*1a550*/  MOV R215, R10 ;  /* 0x0000000a00d77202 */ /* 0x004fe20000000f00 */
[----:B------:R-:W-:Y:S01]  /*1a560*/  IMAD.MOV.U32 R3, RZ, RZ, 0x1f ;  /* 0x0000001fff037424 */ /* 0x000fe200078e00ff */
[----:B------:R-:W-:Y:S02]  /*1a570*/  MOV R2, 0x1a590 ;  /* 0x0001a59000027802 */ /* 0x000fe40000000f00 */
[----:B-1-3--:R-:W-:Y:S05]  /*1a580*/  CALL.REL.NOINC `($__internal_31_$__cuda_sm70_shflsync_idx_p) ;  /* 0x0000015000007944 */ /* 0x00afea0003c00000 */
[----:B------:R-:W-:Y:S01]  /*1a590*/  IMAD.MOV.U32 R6, RZ, RZ, R215 ;  /* 0x000000ffff067224 */ /* 0x000fe200078e00d7 */
[----:B------:R-:W-:Y:S01]  /*1a5a0*/  MOV R215, R10 ;  /* 0x0000000a00d77202 */ /* 0x000fe20000000f00 */
[----:B------:R-:W-:Y:S01]  /*1a5b0*/  IMAD.MOV.U32 R216, RZ, RZ, R7 ;  /* 0x000000ffffd87224 */ /* 0x000fe200078e0007 */
[----:B------:R-:W-:Y:S02]  /*1a5c0*/  MOV R3, 0x1f ;  /* 0x0000001f00037802 */ /* 0x000fe40000000f00 */
[----:B------:R-:W-:-:S02]  /*1a5d0*/  MOV R2, 0x1a5f0 ;  /* 0x0001a5f000027802 */ /* 0x000fc40000000f00 */
[----:B------:R-:W-:Y:S05]  /*1a5e0*/  CALL.REL.NOINC `($__internal_31_$__cuda_sm70_shflsync_idx_p) ;  /* 0x000000f000007944 */ /* 0x000fea0003c00000 */
[----:B------:R-:W-:Y:S01]  /*1a5f0*/  MOV R7, R215 ;  /* 0x000000d700077202 */ /* 0x000fe20000000f00 */
[----:B------:R-:W-:Y:S05]  /*1a600*/  BRA `(.L_x_2382) ;  /* 0xffffc56000007947 */ /* 0x000fea000383ffff */
.L_x_2316:
[----:B------:R-:W-:Y:S01]  /*1a610*/  IMAD.MOV.U32 R216, RZ, RZ, R4 ;  /* 0x000000ffffd87224 */ /* 0x000fe200078e0004 */
[----:B------:R-:W-:Y:S01]  /*1a620*/  MOV R215, R0 ;  /* 0x0000000000d77202 */ /* 0x000fe20000000f00 */
[----:B------:R-:W-:Y:S01]  /*1a630*/  IMAD.MOV.U32 R3, RZ, RZ, 0x1f ;  /* 0x0000001fff037424 */ /* 0x000fe200078e00ff */
[----:B------:R-:W-:-:S02]  /*1a640*/  MOV R2, 0x1a660 ;  /* 0x0001a66000027802 */ /* 0x000fc40000000f00 */
[----:B--234-:R-:W-:Y:S05]  /*1a650*/  CALL.REL.NOINC `($__internal_31_$__cuda_sm70_shflsync_idx_p) ;  /* 0x0000008000007944 */ /* 0x01cfea0003c00000 */
[----:B------:R-:W-:Y:S01]  /*1a660*/  MOV R11, R215 ;  /* 0x000000d7000b7202 */ /* 0x000fe20000000f00 */
[----:B------:R-:W-:Y:S05]  /*1a670*/  BRA `(.L_x_2315) ;  /* 0xffffc55000007947 */ /* 0x000fea000383ffff */
        .weak           $__internal_30_$__cuda_sm70_shflsync_bfly_p
        .type           $__internal_30_$__cuda_sm70_shflsync_bfly_p,@function
        .size           $__internal_30_$__cuda_sm70_shflsync_bfly_p,($__internal_31_$__cuda_sm70_shflsync_idx_p - $__internal_30_$__cuda_sm70_shflsync_bfly_p)
$__internal_30_$__cuda_sm70_shflsync_bfly_p:
[----:B------:R-:W-:Y:S02]  /*1a680*/  MOV R165, 0xffffffff ;  /* 0xffffffff00a57802 */ /* 0x000fe40000000f00 */
[----:B------:R-:W-:-:S02]  /*1a690*/  MOV R3, 0x1f ;  /* 0x0000001f00037802 */ /* 0x000fc40000000f00 */
[----:B------:R-:W-:Y:S04]  /*1a6a0*/  WARPSYNC R165 ;  /* 0x000000a500007348 */ /* 0x000fe80003800000 */
[----:B------:R1:W2:Y:S02]  /*1a6b0*/  SHFL.BFLY PT, R0, R84, R0, R3 ;  /* 0x0c00000054007389 */ /* 0x0002a400000e0003 */
[----:B-1----:R-:W-:-:S04]  /*1a6c0*/  MOV R3, 0x0 ;  /* 0x0000000000037802 */ /* 0x002fc80000000f00 */
[----:B--2---:R-:W-:Y:S05]  /*1a6d0*/  RET.REL.NODEC R2 `(_ZN7cutlass13device_kernelIN5flash19enable_sm80_to_sm89INS1_16FlashAttnFwdSm80INS1_25CollectiveMainloopFwdSm80ILi4ELi1ELb0EN4cute5tupleIJNS5_1CILi128EEENS7_ILi80EEENS7_ILi64EEEEEELi64ENS_10bfloat16_tEfNS_4arch4Sm80ELb0ELb0ELb0ELb1ELb1ELb1ELb1ELb1EEENS1_21CollectiveEpilogueFwdINS6_IJS8_SA_S9_EEENS6_IJNS7_ILi1EEESI_SI_EEESC_SE_Li128ELb1ELb1ELb1ELb0EEENS1_36VarlenDynamicPersistentTileSchedulerILi128ELi80ELi128ELi128ELb1ELb1ELb0ELb0ELb1ELb1EEEEEEEEEvNT_6ParamsE) ;  /* 0xfffe592002007950 */ /* 0x004fea0003c3ffff */
        .weak           $__internal_31_$__cuda_sm70_shflsync_idx_p
        .type           $__internal_31_$__cuda_sm70_shflsync_idx_p,@function
        .size           $__internal_31_$__cuda_sm70_shflsync_idx_p,($__internal_32_$__cuda_sm70_shflsync_up_p - $__internal_31_$__cuda_sm70_shflsync_idx_p)
$__internal_31_$__cuda_sm70_shflsync_idx_p:
[----:B------:R-:W-:-:S04]  /*1a6e0*/  MOV R217, 0xffffffff ;  /* 0xffffffff00d97802 */ /* 0x000fc80000000f00 */
[----:B------:R-:W-:Y:S04]  /*1a6f0*/  WARPSYNC R217 ;  /* 0x000000d900007348 */ /* 0x000fe80003800000 */
[----:B------:R1:W2:Y:S02]  /*1a700*/  SHFL.IDX PT, R215, R216, R215, R3 ;  /* 0x000000d7d8d77389 */ /* 0x0002a400000e0003 */
[----:B-1----:R-:W-:-:S04]  /*1a710*/  MOV R3, 0x0 ;  /* 0x0000000000037802 */ /* 0x002fc80000000f00 */
[----:B--2---:R-:W-:Y:S05]  /*1a720*/  RET.REL.NODEC R2 `(_ZN7cutlass13device_kernelIN5flash19enable_sm80_to_sm89INS1_16FlashAttnFwdSm80INS1_25CollectiveMainloopFwdSm80ILi4ELi1ELb0EN4cute5tupleIJNS5_1CILi128EEENS7_ILi80EEENS7_ILi64EEEEEELi64ENS_10bfloat16_tEfNS_4arch4Sm80ELb0ELb0ELb0ELb1ELb1ELb1ELb1ELb1EEENS1_21CollectiveEpilogueFwdINS6_IJS8_SA_S9_EEENS6_IJNS7_ILi1EEESI_SI_EEESC_SE_Li128ELb1ELb1ELb1ELb0EEENS1_36VarlenDynamicPersistentTileSchedulerILi128ELi80ELi128ELi128ELb1ELb1ELb0ELb0ELb1ELb1EEEEEEEEEvNT_6ParamsE) ;  /* 0xfffe58d002007950 */ /* 0x004fea0003c3ffff */
        .weak           $__internal_32_$__cuda_sm70_shflsync_up_p
        .type           $__internal_32_$__cuda_sm70_shflsync_up_p,@function
        .size           $__internal_32_$__cuda_sm70_shflsync_up_p,($__internal_33_$__cuda_sm70_votesync_ballot - $__internal_32_$__cuda_sm70_shflsync_up_p)
$__internal_32_$__cuda_sm70_shflsync_up_p:
[----:B------:R-:W-:Y:S02]  /*1a730*/  IMAD.MOV.U32 R4, RZ, RZ, RZ ;  /* 0x000000ffff047224 */ /* 0x000fe400078e00ff */
[----:B------:R-:W-:-:S04]  /*1a740*/  IMAD.MOV.U32 R10, RZ, RZ, -0x1 ;  /* 0xffffffffff0a7424 */ /* 0x000fc800078e00ff */
[----:B------:R-:W-:Y:S04]  /*1a750*/  WARPSYNC R10 ;  /* 0x0000000a00007348 */ /* 0x000fe80003800000 */
[----:B------:R1:W2:Y:S02]  /*1a760*/  SHFL.UP PT, R4, R0, R2, R4 ;  /* 0x0400000200047389 */ /* 0x0002a400000e0004 */
[----:B-1----:R-:W-:Y:S02]  /*1a770*/  MOV R2, R3 ;  /* 0x0000000300027202 */ /* 0x002fe40000000f00 */
[----:B------:R-:W-:-:S04]  /*1a780*/  MOV R3, 0x0 ;  /* 0x0000000000037802 */ /* 0x000fc80000000f00 */
[----:B--2---:R-:W-:Y:S05]  /*1a790*/  RET.REL.NODEC R2 `(_ZN7cutlass13device_kernelIN5flash19enable_sm80_to_sm89INS1_16FlashAttnFwdSm80INS1_25CollectiveMainloopFwdSm80ILi4ELi1ELb0EN4cute5tupleIJNS5_1CILi128EEENS7_ILi80EEENS7_ILi64EEEEEELi64ENS_10bfloat16_tEfNS_4arch4Sm80ELb0ELb0ELb0ELb1ELb1ELb1ELb1ELb1EEENS1_21CollectiveEpilogueFwdINS6_IJS8_SA_S9_EEENS6_IJNS7_ILi1EEESI_SI_EEESC_SE_Li128ELb1ELb1ELb1ELb0EEENS1_36VarlenDynamicPersistentTileSchedulerILi128ELi80ELi128ELi128ELb1ELb1ELb0ELb0ELb1ELb1EEEEEEEEEvNT_6ParamsE) ;  /* 0xfffe586002007950 */ /* 0x004fea0003c3ffff */
        .weak           $__internal_33_$__cuda_sm70_votesync_ballot
        .type           $__internal_33_$__cuda_sm70_votesync_ballot,@function
        .size           $__internal_33_$__cuda_sm70_votesync_ballot,(.L_x_3859 - $__internal_33_$__cuda_sm70_votesync_ballot)
$__internal_33_$__cuda_sm70_votesync_ballot:
[----:B------:R-:W-:Y:S01]  /*1a7a0*/  ISETP.NE.U32.AND P0, PT, R0, 0x1, PT ;  /* 0x000000010000780c */ /* 0x000fe20003f05070 */
[----:B------:R-:W-:-:S04]  /*1a7b0*/  IMAD.MOV.U32 R3, RZ, RZ, -0x1 ;  /* 0xffffffffff037424 */ /* 0x000fc800078e00ff */
[----:B------:R-:W-:Y:S08]  /*1a7c0*/  WARPSYNC R3 ;  /* 0x0000000300007348 */ /* 0x000ff00003800000 */
[----:B------:R-:W-:-:S04]  /*1a7d0*/  VOTE.ANY R0, PT, !P0 ;  /* 0x0000000000007806 */ /* 0x000fc800040e0100 */
[----:B------:R-:W-:Y:S01]  /*1a7e0*/  LOP3.LUT R0, R0, R3, RZ, 0xc0, !PT ;  /* 0x0000000300007212 */ /* 0x000fe200078ec0ff */
[----:B------:R-:W-:-:S04]  /*1a7f0*/  IMAD.MOV.U32 R3, RZ, RZ, 0x0 ;  /* 0x00000000ff037424 */ /* 0x000fc800078e00ff */
[----:B------:R-:W-:Y:S05]  /*1a800*/  RET.REL.NODEC R2 `(_ZN7cutlass13device_kernelIN5flash19enable_sm80_to_sm89INS1_16FlashAttnFwdSm80INS1_25CollectiveMainloopFwdSm80ILi4ELi1ELb0EN4cute5tupleIJNS5_1CILi128EEENS7_ILi80EEENS7_ILi64EEEEEELi64ENS_10bfloat16_tEfNS_4arch4Sm80ELb0ELb0ELb0ELb1ELb1ELb1ELb1ELb1EEENS1_21CollectiveEpilogueFwdINS6_IJS8_SA_S9_EEENS6_IJNS7_ILi1EEESI_SI_EEESC_SE_Li128ELb1ELb1ELb1ELb0EEENS1_36VarlenDynamicPersistentTileSchedulerILi128ELi80ELi128ELi128ELb1ELb1ELb0ELb0ELb1ELb1EEEEEEEEEvNT_6ParamsE) ;  /* 0xfffe57f002007950 */ /* 0x000fea0003c3ffff */
.L_x_2383:
        /* <DEDUP_REMOVED lines=15> */
.L_x_3859:


//--------------------- .text._ZN7cutlass13device_kernelIN5flash19enable_sm80_to_sm89INS1_16FlashAttnFwdSm80INS1_25CollectiveMainloopFwdSm80ILi4ELi1ELb0EN4cute5tupleIJNS5_1CILi128EEENS7_ILi96EEENS7_ILi64EEEEEELi64ENS_10bfloat16_tEfNS_4arch4Sm80ELb0ELb1ELb0ELb0ELb1ELb0ELb1ELb1EEENS1_21CollectiveEpilogueFwdINS6_IJS8_SA_S9_EEENS6_IJNS7_ILi1EEESI_SI_EEESC_SE_Li128ELb0ELb1ELb1ELb0EEENS1_19SingleTileSchedulerILb0ELb1ELb1ELi128EEEEEEEEEvNT_6ParamsE --------------------------
	.section	.text._ZN7cutlass13device_kernelIN5flash19enable_sm80_to_sm89INS1_16FlashAttnFwdSm80INS1_25CollectiveMainloopFwdSm80ILi4ELi1ELb0EN4cute5tupleIJNS5_1CILi128EEENS7_ILi96EEENS7_ILi64EEEEEELi64ENS_10bfloat16_tEfNS_4arch4Sm80ELb0ELb1ELb0ELb0ELb1ELb0ELb1ELb1EEENS1_21CollectiveEpilogueFwdINS6_IJS8_SA_S9_EEENS6_IJNS7_ILi1EEESI_SI_EEESC_SE_Li128ELb0ELb1ELb1ELb0EEENS1_19SingleTileSchedulerILb0ELb1ELb1ELi128EEEEEEEEEvNT_6ParamsE,"ax",@progbits
	.sectioninfo	@"SHI_REGISTERS=255"
	.align	128
.text._ZN7cutlass13device_kernelIN5flash19enable_sm80_to_sm89INS1_16FlashAttnFwdSm80INS1_25CollectiveMainloopFwdSm80ILi4ELi1ELb0EN4cute5tupleIJNS5_1CILi128EEENS7_ILi96EEENS7_ILi64EEEEEELi64ENS_10bfloat16_tEfNS_4arch4Sm80ELb0ELb1ELb0ELb0ELb1ELb0ELb1ELb1EEENS1_21CollectiveEpilogueFwdINS6_IJS8_SA_S9_EEENS6_IJNS7_ILi1EEESI_SI_EEESC_SE_Li128ELb0ELb1ELb1ELb0EEENS1_19SingleTileSchedulerILb0ELb1ELb1ELi128EEEEEEEEEvNT_6ParamsE:
        .type           _ZN7cutlass13device_kernelIN5flash19enable_sm80_to_sm89INS1_16FlashAttnFwdSm80INS1_25CollectiveMainloopFwdSm80ILi4ELi1ELb0EN4cute5tupleIJNS5_1CILi128EEENS7_ILi96EEENS7_ILi64EEEEEELi64ENS_10bfloat16_tEfNS_4arch4Sm80ELb0ELb1ELb0ELb0ELb1ELb0ELb1ELb1EEENS1_21CollectiveEpilogueFwdINS6_IJS8_SA_S9_EEENS6_IJNS7_ILi1EEESI_SI_EEESC_SE_Li128ELb0ELb1ELb1ELb0EEENS1_19SingleTileSchedulerILb0ELb1ELb1ELi128EEEEEEEEEvNT_6ParamsE,@function
        .size           _ZN7cutlass13device_kernelIN5flash19enable_sm80_to_sm89INS1_16FlashAttnFwdSm80INS1_25CollectiveMainloopFwdSm80ILi4ELi1ELb0EN4cute5tupleIJNS5_1CILi128EEENS7_ILi96EEENS7_ILi64EEEEEELi64ENS_10bfloat16_tEfNS_4arch4Sm80ELb0ELb1ELb0ELb0ELb1ELb0ELb1ELb1EEENS1_21CollectiveEpilogueFwdINS6_IJS8_SA_S9_EEENS6_IJNS7_ILi1EEESI_SI_EEESC_SE_Li128ELb0ELb1ELb1ELb0EEENS1_19SingleTileSchedulerILb0ELb1ELb1ELi128EEEEEEEEEvNT_6ParamsE,(.L_x_3864 - _ZN7cutlass13device_kernelIN5flash19enable_sm80_to_sm89INS1_16FlashAttnFwdSm80INS1_25CollectiveMainloopFwdSm80ILi4ELi1ELb0EN4cute5tupleIJNS5_1CILi128EEENS7_ILi96EEENS7_ILi64EEEEEELi64ENS_10bfloat16_tEfNS_4arch4Sm80ELb0ELb1ELb0ELb0ELb1ELb0ELb1ELb1EEENS1_21CollectiveEpilogueFwdINS6_IJS8_SA_S9_EEENS6_IJNS7_ILi1EEESI_SI_EEESC_SE_Li128ELb0ELb1ELb1ELb0EEENS1_19SingleTileSchedulerILb0ELb1ELb1ELi128EEEEEEEEEvNT_6ParamsE)
        .other          _ZN7cutlass13device_kernelIN5flash19enable_sm80_to_sm89INS1_16FlashAttnFwdSm80INS1_25CollectiveMainloopFwdSm80ILi4ELi1ELb0EN4cute5tupleIJNS5_1CILi128EEENS7_ILi96EEENS7_ILi64EEEEEELi64ENS_10bfloat16_tEfNS_4arch4Sm80ELb0ELb1ELb0ELb0ELb1ELb0ELb1ELb1EEENS1_21CollectiveEpilogueFwdINS6_IJS8_SA_S9_EEENS6_IJNS7_ILi1EEESI_SI_EEESC_SE_Li128ELb0ELb1ELb1ELb0EEENS1_19SingleTileSchedulerILb0ELb1ELb1ELi128EEEEEEEEEvNT_6ParamsE,@"STO_CUDA_ENTRY STV_DEFAULT"
_ZN7cutlass13device_kernelIN5flash19enable_sm80_to_sm89INS1_16FlashAttnFwdSm80INS1_25CollectiveMainloopFwdSm80ILi4ELi1ELb0EN4cute5tupleIJNS5_1CILi128EEENS7_ILi96EEENS7_ILi64EEEEEELi64ENS_10bfloat16_tEfNS_4arch4Sm80ELb0ELb1ELb0ELb0ELb1ELb0ELb1ELb1EEENS1_21CollectiveEpilogueFwdINS6_IJS8_SA_S9_EEENS6_IJNS7_ILi1EEESI_SI_EEESC_SE_Li128ELb0ELb1ELb1ELb0EEENS1_19SingleTileSchedulerILb0ELb1ELb1ELi128EEEEEEEEEvNT_6ParamsE:
        /* <DEDUP_REMOVED lines=18> */
.L_x_2384:
[----:B------:R-:W-:Y:S02]  /*0120*/  ULDC.64 UR4, c[0x0][0x550] ;  /* 0x0001540000047ab9 */ /* 0x000fe40000000a00 */
[----:B------:R-:W-:Y:S02]  /*0130*/  UISETP.NE.AND UP0, UPT, UR4, 0x1, UPT ;  /* 0x000000010400788c */ /* 0x000fe4000bf05270 */
[----:B------:R-:W-:-:S02]  /*0140*/  UIMAD.WIDE.U32 UR10, UR7, UR5, URZ ;  /* 0x00000005070a72a5 */ /* 0x000fc4000f8e003f */
[----:B------:R-:W-:Y:S02]  /*0150*/  ULDC UR4, c[0x0][0x558] ;  /* 0x0001560000047ab9 */ /* 0x000fe40000000800 */
[----:B------:R-:W-:-:S05]  /*0160*/  UMOV UR9, UR7 ;  /* 0x0000000700097c82 */ /* 0x000fca0008000000 */
[----:B------:R-:W-:-:S03]  /*0170*/  @UP0 USHF.R.U32.HI UR9, URZ, UR4, UR11 ;  /* 0x000000043f090299 */ /* 0x000fc6000801160b */
.L_x_2385:
        /* <DEDUP_REMOVED lines=9> */
[----:B------:R-:W-:Y:S01]  /*0210*/  UISETP.NE.AND.EX UP0, UPT, URZ, UR5, UPT, UP0 ;  /* 0x000000053f00728c */ /* 0x000fe2000bf05300 */
[----:B------:R-:W1:Y:S01]  /*0220*/  S2UR UR19, SR_CTAID.X ;  /* 0x00000000001379c3 */ /* 0x000e620000002500 */
[----:B------:R-:W-:Y:S02]  /*0230*/  ULDC UR8, c[0x0][0x2ac] ;  /* 0x0000ab0000087ab9 */ /* 0x000fe40000000800 */
[----:B------:R-:W-:-:S02]  /*0240*/  ULDC.64 UR16, c[0x0][0x118] ;  /* 0x0000460000107ab9 */ /* 0x000fc40000000a00 */
[----:B------:R-:W-:-:S05]  /*0250*/  PLOP3.LUT P0, PT, PT, PT, UP0, 0x80, 0x0 ;  /* 0x000000000000781c */ /* 0x000fca0003f0f008 */
[----:B------:R-:W-:Y:S02]  /*0260*/  @UP0 UMOV UR4, 0x4 ;  /* 0x0000000400040882 */ /* 0x000fe40000000000 */
[----:B------:R-:W-:-:S06]  /*0270*/  @UP0 UIMAD.WIDE UR4, UR6, UR4, UR10 ;  /* 0x00000004060402a5 */ /* 0x000fcc000f8e020a */
[----:B------:R-:W-:Y:S01]  /*0280*/  MOV R2, UR4 ;  /* 0x0000000400027c02 */ /* 0x000fe20008000f00 */
[----:B------:R-:W-:Y:S01]  /*0290*/  ULDC UR4, c[0x0][0x2c4] ;  /* 0x0000b10000047ab9 */ /* 0x000fe20000000800 */
[----:B------:R-:W-:Y:S01]  /*02a0*/  IMAD.U32 R3, RZ, RZ, UR5 ;  /* 0x00000005ff037e24 */ /* 0x000fe2000f8e00ff */
[----:B------:R-:W-:Y:S02]  /*02b0*/  UISETP.NE.AND UP2, UPT, UR4, 0x1, UPT ;  /* 0x000000010400788c */ /* 0x000fe4000bf45270 */
[----:B-1----:R-:W-:Y:S02]  /*02c0*/  USHF.L.U32 UR19, UR19, 0x7, URZ ;  /* 0x0000000713137899 */ /* 0x002fe4000800063f */
[----:B------:R1:W5:Y:S01]  /*02d0*/  @P0 LDG.E R234, [R2.64] ;  /* 0x0000001002ea0981 */ /* 0x000362000c1e1900 */
[----:B------:R-:W-:Y:S02]  /*02e0*/  ULDC.64 UR4, c[0x0][0x2c8] ;  /* 0x0000b20000047ab9 */ /* 0x000fe40000000a00 */
[----:B------:R-:W-:-:S04]  /*02f0*/  UIADD3 UR10, UR19, 0x7f, URZ ;  /* 0x0000007f130a7890 */ /* 0x000fc8000fffe03f */
[----:B------:R-:W-:-:S04]  /*0300*/  @UP2 UIADD3 UR12, UR19, 0x7f, URZ ;  /* 0x0000007f130c2890 */ /* 0x000fc8000fffe03f */
        /* <DEDUP_REMOVED lines=12> */
[----:B------:R-:W-:-:S08]  /*03d0*/  UIADD3 UR10, UR5, UR4, URZ ;  /* 0x00000004050a7290 */ /* 0x000fd0000fffe03f */
[----:B------:R-:W-:Y:S05]  /*03e0*/  @P0 BRA `(.L_x_2386) ;  /* 0x0000016000000947 */ /* 0x000fea0003800000 */
[----:B-1----:R-:W-:Y:S01]  /*03f0*/  ISETP.LT.AND P0, PT, RZ, UR5, PT ;  /* 0x00000005ff007c0c */ /* 0x002fe2000bf01270 */
        /* <DEDUP_REMOVED lines=11> */
.L_x_2387:
[----:B------:R-:W-:Y:S02]  /*04b0*/  ULDC UR4, c[0x0][0x32c] ;  /* 0x0000cb0000047ab9 */ /* 0x000fe40000000800 */
[----:B------:R-:W-:-:S03]  /*04c0*/  UISETP.NE.AND UP0, UPT, UR11, UR4, UPT ;  /* 0x000000040b00728c */ /* 0x000fc6000bf05270 */
[----:B------:R-:W-:Y:S02]  /*04d0*/  ULDC.64 UR4, c[0x0][0x330] ;  /* 0x0000cc0000047ab9 */ /* 0x000fe40000000a00 */
[----:B------:R-:W-:-:S07]  /*04e0*/  UIMAD.WIDE.U32 UR14, UR12, UR4, URZ ;  /* 0x000000040c0e72a5 */ /* 0x000fce000f8e003f */
[----:B------:R-:W-:Y:S02]  /*04f0*/  @UP0 UMOV UR11, UR15 ;  /* 0x0000000f000b0c82 */ /* 0x000fe40008000000 */
[----:B------:R-:W-:Y:S02]  /*0500*/  @UP0 USHF.R.U32.HI UR12, URZ, UR5, UR11 ;  /* 0x000000053f0c0299 */ /* 0x000fe4000801160b */
.L_x_2388:
[----:B------:R-:W-:Y:S02]  /*0510*/  ULDC UR4, c[0x0][0x32c] ;  /* 0x0000cb0000047ab9 */ /* 0x000fe40000000800 */
[----:B------:R-:W-:-:S04]  /*0520*/  UIMAD UR4, UR12, UR4, UR4 ;  /* 0x000000040c0472a4 */ /* 0x000fc8000f8e0204 */
[----:B------:R-:W-:-:S04]  /*0530*/  UISETP.LT.AND UP0, UPT, UR10, UR4, UPT ;  /* 0x000000040a00728c */ /* 0x000fc8000bf01270 */
[----:B------:R-:W-:Y:S02]  /*0540*/  USEL UR10, UR10, UR4, UP0 ;  /* 0x000000040a0a7287 */ /* 0x000fe40008000000 */
.L_x_2386:
[----:B-1----:R-:W-:Y:S01]  /*0550*/  UIADD3 UR11, UR8, 0x5f, URZ ;  /* 0x0000005f080b7890 */ /* 0x002fe2000fffe03f */
        /* <DEDUP_REMOVED lines=32> */
.L_x_2390:
[----:B------:R-:W-:-:S04]  /*0760*/  MOV R0, c[0x0][0x32c] ;  /* 0x0000cb0000007a02 */ /* 0x000fc80000000f00 */
[----:B------:R-:W-:-:S13]  /*0770*/  ISETP.NE.AND P0, PT, R0, 0x1, PT ;  /* 0x000000010000780c */ /* 0x000fda0003f05270 */
[----:B------:R-:W-:-:S05]  /*0780*/  @P0 IMAD.HI.U32 R0, R3, c[0x0][0x330], RZ ;  /* 0x0000cc0003000a27 */ /* 0x000fca00078e00ff */
[----:B------:R-:W-:-:S05]  /*0790*/  @P0 SHF.R.U32.HI R3, RZ, c[0x0][0x334], R0 ;  /* 0x0000cd00ff030a19 */ /* 0x000fca0000011600 */
.L_x_2391:
[----:B------:R-:W-:-:S05]  /*07a0*/  IMAD R3, R3, c[0x0][0x32c], RZ ;  /* 0x0000cb0003037a24 */ /* 0x000fca00078e02ff */
[----:B------:R-:W-:-:S05]  /*07b0*/  IMNMX R2, R2, R3, !PT ;  /* 0x0000000302027217 */ /* 0x000fca0007800200 */
.L_x_2389:
[----:B------:R-:W-:Y:S01]  /*07c0*/  IMAD.HI R2, R2, 0x2aaaaaab, RZ ;  /* 0x2aaaaaab02027827 */ /* 0x000fe200078e02ff */
[----:B------:R-:W-:Y:S02]  /*07d0*/  USHF.R.U32.HI UR5, URZ, 0x10, UR7 ;  /* 0x000000103f057899 */ /* 0x000fe40008011607 */
[----:B------:R-:W-:Y:S01]  /*07e0*/  ULDC UR4, c[0x0][0x338] ;  /* 0x0000ce0000047ab9 */ /* 0x000fe20000000800 */
[----:B------:R-:W-:Y:S01]  /*07f0*/  IMAD.MOV.U32 R6, RZ, RZ, RZ ;  /* 0x000000ffff067224 */ /* 0x000fe200078e00ff */
[----:B------:R-:W-:Y:S01]  /*0800*/  SHF.R.U32.HI R0, RZ, 0x1f, R2 ;  /* 0x0000001fff007819 */ /* 0x000fe20000011602 */
[----:B------:R-:W-:-:S03]  /*0810*/  UISETP.NE.AND UP0, UPT, UR5, URZ, UPT ;  /* 0x0000003f0500728c */ /* 0x000fc6000bf05270 */
[----:B------:R-:W-:Y:S01]  /*0820*/  LEA.HI.SX32 R0, R2, R0, 0x1c ;  /* 0x0000000002007211 */ /* 0x000fe200078fe2ff */
[----:B------:R-:W-:-:S03]  /*0830*/  USEL UR4, UR5, UR4, UP0 ;  /* 0x0000000405047287 */ /* 0x000fc60008000000 */
[----:B------:R-:W-:-:S04]  /*0840*/  IMNMX R230, RZ, R0, !PT ;  /* 0x00000000ffe67217 */ /* 0x000fc80007800200 */
[----:B------:R-:W-:-:S13]  /*0850*/  ISETP.LT.AND P0, PT, R230, UR10, PT ;  /* 0x0000000ae6007c0c */ /* 0x000fda000bf01270 */
[----:B------:R-:W-:Y:S05]  /*0860*/  @!P0 BRA `(.L_x_2392) ;  /* 0x000001c000008947 */ /* 0x000fea0003800000 */
[----:B------:R-:W-:Y:S01]  /*0870*/  IMAD.U32 R0, RZ, RZ, UR4 ;  /* 0x00000004ff007e24 */ /* 0x000fe2000f8e00ff */
[----:B------:R-:W-:-:S04]  /*0880*/  UIADD3 UR5, UR4, -0x1, UR10 ;  /* 0xffffffff04057890 */ /* 0x000fc8000fffe00a */
[-C--:B------:R-:W-:Y:S02]  /*0890*/  IABS R4, R0.reuse ;  /* 0x0000000000047213 */ /* 0x080fe40000000000 */
[----:B------:R-:W-:Y:S02]  /*08a0*/  IADD3 R5, -R230, UR5, RZ ;  /* 0x00000005e6057c10 */ /* 0x000fe4000fffe1ff */
[----:B------:R-:W1:Y:S01]  /*08b0*/  I2F.RP R6, R4 ;  /* 0x0000000400067306 */ /* 0x000e620000209400 */
[----:B------:R-:W-:Y:S02]  /*08c0*/  IABS R0, R0 ;  /* 0x0000000000007213 */ /* 0x000fe40000000000 */
[----:B------:R-:W-:Y:S02]  /*08d0*/  IABS R2, R5 ;  /* 0x0000000500027213 */ /* 0x000fe40000000000 */
[----:B------:R-:W-:Y:S01]  /*08e0*/  LOP3.LUT R5, R5, UR4, RZ, 0x3c, !PT ;  /* 0x0000000405057c12 */ /* 0x000fe2000f8e3cff */
[----:B------:R-:W-:-:S03]  /*08f0*/  IMAD.MOV R0, RZ, RZ, -R0 ;  /* 0x000000ffff007224 */ /* 0x000fc600078e0a00 */
[----:B------:R-:W-:Y:S01]  /*0900*/  ISETP.GE.AND P0, PT, R5, RZ, PT ;  /* 0x000000ff0500720c */ /* 0x000fe20003f06270 */
[----:B-1----:R-:W1:Y:S02]  /*0910*/  MUFU.RCP R6, R6 ;  /* 0x0000000600067308 */ /* 0x002e640000001000 */
[----:B-1----:R-:W-:-:S06]  /*0920*/  IADD3 R6, R6, 0xffffffe, RZ ;  /* 0x0ffffffe06067810 */ /* 0x002fcc0007ffe0ff */
[----:B------:R-:W1:Y:S02]  /*0930*/  F2I.FTZ.U32.TRUNC.NTZ R7, R6 ;  /* 0x0000000600077305 */ /* 0x000e64000021f000 */
[----:B-1----:R-:W-:Y:S02]  /*0940*/  IMAD.MOV R3, RZ, RZ, -R7 ;  /* 0x000000ffff037224 */ /* 0x002fe400078e0a07 */
        /* <DEDUP_REMOVED lines=8> */
[----:B------:R-:W-:Y:S02]  /*09d0*/  ISETP.NE.AND P1, PT, RZ, UR4, PT ;  /* 0x00000004ff007c0c */ /* 0x000fe4000bf25270 */
[----:B------:R-:W-:-:S13]  /*09e0*/  ISETP.GE.U32.AND P2, PT, R0, R4, PT ;  /* 0x000000040000720c */ /* 0x000fda0003f46070 */
[----:B------:R-:W-:-:S05]  /*09f0*/  @P2 IADD3 R3, R3, 0x1, RZ ;  /* 0x0000000103032810 */ /* 0x000fca0007ffe0ff */
[----:B------:R-:W-:Y:S01]  /*0a00*/  @!P0 IMAD.MOV R3, RZ, RZ, -R3 ;  /* 0x000000ffff038224 */ /* 0x000fe200078e0a03 */
[----:B------:R-:W-:-:S05]  /*0a10*/  @!P1 LOP3.LUT R3, RZ, UR4, RZ, 0x33, !PT ;  /* 0x00000004ff039c12 */ /* 0x000fca000f8e33ff */
[----:B------:R-:W-:Y:S02]  /*0a20*/  IMAD.MOV.U32 R6, RZ, RZ, R3 ;  /* 0x000000ffff067224 */ /* 0x000fe400078e0003 */
.L_x_2392:
        /* <DEDUP_REMOVED lines=11> */
[----:B------:R-:W-:Y:S01]  /*0ae0*/  CS2R R116, SRZ ;  /* 0x0000000000747805 */ /* 0x000fe2000001ff00 */
        /* <DEDUP_REMOVED lines=42> */
[----:B------:R1:W2:Y:S01]  /*0d90*/  @P1 LDG.E R2, [R2.64] ;  /* 0x0000001002021981 */ /* 0x0002a2000c1e1900 */
[CC--:B------:R-:W-:Y:S01]  /*0da0*/  LEA.HI R18, R173.reuse, R171.reuse, RZ, 0x3 ;  /* 0x000000abad127211 */ /* 0x0c0fe200078f18ff */
[----:B------:R-:W-:Y:S01]  /*0db0*/  UIMAD UR7, UR7, UR4, URZ ;  /* 0x00000004070772a4 */ /* 0x000fe2000f8e023f */
[----:B------:R-:W-:Y:S01]  /*0dc0*/  PLOP3.LUT P0, PT, PT, PT, UP2, 0x80, 0x0 ;  /* 0x000000000000781c */ /* 0x000fe20003f0f028 */
[----:B------:R-:W-:Y:S01]  /*0dd0*/  UIMAD.WIDE.U32 UR12, UR9, UR4, URZ ;  /* 0x00000004090c72a5 */ /* 0x000fe2000f8e003f */
[----:B------:R-:W-:Y:S01]  /*0de0*/  LOP3.LUT R0, R18, 0xfffffff8, RZ, 0xc0, !PT ;  /* 0xfffffff812007812 */ /* 0x000fe200078ec0ff */
[----:B------:R-:W-:Y:S01]  /*0df0*/  UIMAD UR7, UR9, UR5, UR7 ;  /* 0x00000005090772a4 */ /* 0x000fe2000f8e0207 */
[----:B------:R-:W-:Y:S01]  /*0e00*/  SHF.R.S32.HI R18, RZ, 0x3, R18 ;  /* 0x00000003ff127819 */ /* 0x000fe20000011412 */
[----:B------:R-:W-:Y:S01]  /*0e10*/  USHF.R.S32.HI UR10, URZ, 0x1f, UR6 ;  /* 0x0000001f3f0a7899 */ /* 0x000fe20008011406 */
[-C--:B------:R-:W-:Y:S01]  /*0e20*/  LEA.HI R21, R173, R171.reuse, RZ, 0x4 ;  /* 0x000000abad157211 */ /* 0x080fe200078f20ff */
[----:B------:R-:W-:Y:S01]  /*0e30*/  IMAD.IADD R0, R171, 0x1, -R0 ;  /* 0x00000001ab007824 */ /* 0x000fe200078e0a00 */
[----:B------:R-:W-:Y:S01]  /*0e40*/  ULDC.64 UR4, c[0x0][0x1c0] ;  /* 0x0000700000047ab9 */ /* 0x000fe20000000a00 */
[----:B------:R-:W-:Y:S01]  /*0e50*/  IMAD.SHL.U32 R229, R18, 0x40, RZ ;  /* 0x0000004012e57824 */ /* 0x000fe200078e00ff */
[----:B------:R-:W-:Y:S01]  /*0e60*/  UIADD3 UR13, UR13, UR7, URZ ;  /* 0x000000070d0d7290 */ /* 0x000fe2000fffe03f */
[C---:B------:R-:W-:Y:S01]  /*0e70*/  IMAD R233, R0.reuse, 0x10, R18 ;  /* 0x0000001000e97824 */ /* 0x040fe200078e0212 */
[----:B------:R-:W-:Y:S01]  /*0e80*/  UIMAD UR10, UR10, UR4, URZ ;  /* 0x000000040a0a72a4 */ /* 0x000fe2000f8e023f */
[----:B------:R-:W-:Y:S01]  /*0e90*/  IMAD.SHL.U32 R0, R0, 0x8, RZ ;  /* 0x0000000800007824 */ /* 0x000fe200078e00ff */
[----:B------:R-:W-:Y:S01]  /*0ea0*/  UIMAD.WIDE.U32 UR12, UR6, UR4, UR12 ;  /* 0x00000004060c72a5 */ /* 0x000fe2000f8e000c */
[----:B------:R-:W-:Y:S01]  /*0eb0*/  LOP3.LUT R229, R229, 0x1c0, RZ, 0xc0, !PT ;  /* 0x000001c0e5e57812 */ /* 0x000fe200078ec0ff */
[----:B------:R-:W-:Y:S01]  /*0ec0*/  UIMAD UR5, UR6, UR5, UR10 ;  /* 0x00000005060572a4 */ /* 0x000fe2000f8e020a */
[----:B------:R-:W-:Y:S01]  /*0ed0*/  IADD3 R4, R233, UR19, RZ ;  /* 0x00000013e9047c10 */ /* 0x000fe2000fffe0ff */
[----:B------:R-:W-:Y:S01]  /*0ee0*/  ULDC UR4, c[0x0][0x2c4] ;  /* 0x0000b10000047ab9 */ /* 0x000fe20000000800 */
[----:B------:R-:W-:Y:S01]  /*0ef0*/  LEA.HI R88, R173, R171, RZ, 0x3 ;  /* 0x000000abad587211 */ /* 0x000fe200078f18ff */
[----:B------:R-:W-:Y:S01]  /*0f00*/  UIADD3 UR5, UR13, UR5, URZ ;  /* 0x000000050d057290 */ /* 0x000fe2000fffe03f */
[----:B------:R-:W-:Y:S01]  /*0f10*/  IMAD.U32 R9, RZ, RZ, UR13 ;  /* 0x0000000dff097e24 */ /* 0x000fe2000f8e00ff */
[----:B------:R-:W-:Y:S01]  /*0f20*/  ULDC UR7, c[0x0][0x168] ;  /* 0x00005a0000077ab9 */ /* 0x000fe20000000800 */
[----:B-1----:R-:W-:Y:S01]  /*0f30*/  @P2 IMAD.HI.U32 R3, R4, c[0x0][0x2c8], RZ ;  /* 0x0000b20004032a27 */ /* 0x002fe200078e00ff */
[----:B------:R-:W-:Y:S01]  /*0f40*/  UIMAD UR7, UR4, UR7, URZ ;  /* 0x00000007040772a4 */ /* 0x000fe2000f8e023f */
[----:B------:R-:W-:Y:S01]  /*0f50*/  LOP3.LUT R88, R88, 0xfffffff8, RZ, 0xc0, !PT ;  /* 0xfffffff858587812 */ /* 0x000fe200078ec0ff */
[----:B------:R-:W-:Y:S01]  /*0f60*/  BSSY B0, `(.L_x_2394) ;  /* 0x0000034000007945 */ /* 0x000fe20003800000 */
[----:B------:R-:W-:Y:S01]  /*0f70*/  IMAD.MOV.U32 R7, RZ, RZ, R4 ;  /* 0x000000ffff077224 */ /* 0x000fe200078e0004 */
[----:B------:R-:W-:Y:S01]  /*0f80*/  @P0 SHF.R.U32.HI R7, RZ, c[0x0][0x2cc], R3 ;  /* 0x0000b300ff070a19 */ /* 0x000fe20000011603 */
[----:B------:R-:W-:Y:S01]  /*0f90*/  IMAD.U32 R8, RZ, RZ, UR12 ;  /* 0x0000000cff087e24 */ /* 0x000fe2000f8e00ff */
[----:B------:R-:W-:Y:S01]  /*0fa0*/  ISETP.GE.AND P0, PT, R0, c[0x0][0x198], PT ;  /* 0x0000660000007a0c */ /* 0x000fe20003f06270 */
[----:B------:R-:W-:Y:S01]  /*0fb0*/  IMAD.U32 R9, RZ, RZ, UR5 ;  /* 0x00000005ff097e24 */ /* 0x000fe2000f8e00ff */
[--C-:B------:R-:W-:Y:S01]  /*0fc0*/  SHF.R.S32.HI R5, RZ, 0x1f, R7.reuse ;  /* 0x0000001fff057819 */ /* 0x100fe20000011407 */
[----:B------:R-:W-:-:S02]  /*0fd0*/  IMAD.MOV R3, RZ, RZ, -R7 ;  /* 0x000000ffff037224 */ /* 0x000fc400078e0a07 */
[----:B------:R-:W-:-:S04]  /*0fe0*/  IMAD.WIDE.U32 R10, R7, c[0x0][0x1b0], R8 ;  /* 0x00006c00070a7a25 */ /* 0x000fc800078e0008 */
[----:B------:R-:W-:Y:S02]  /*0ff0*/  IMAD R5, R5, c[0x0][0x1b0], RZ ;  /* 0x00006c0005057a24 */ /* 0x000fe400078e02ff */
[----:B------:R-:W-:Y:S01]  /*1000*/  IMAD R4, R3, c[0x0][0x2c4], R4 ;  /* 0x0000b10003047a24 */ /* 0x000fe200078e0204 */
[----:B------:R-:W-:Y:S01]  /*1010*/  LOP3.LUT R3, R229, 0x38, R0, 0xf8, !PT ;  /* 0x00000038e5037812 */ /* 0x000fe200078ef800 */
[----:B------:R-:W-:Y:S01]  /*1020*/  IMAD R5, R7, c[0x0][0x1b4], R5 ;  /* 0x00006d0007057a24 */ /* 0x000fe200078e0205 */
[----:B------:R-:W-:Y:S01]  /*1030*/  LOP3.LUT R7, R21, 0xfffffff0, RZ, 0xc0, !PT ;  /* 0xfffffff015077812 */ /* 0x000fe200078ec0ff */
[----:B------:R-:W-:Y:S01]  /*1040*/  IMAD.IADD R88, R171, 0x1, -R88 ;  /* 0x00000001ab587824 */ /* 0x000fe200078e0a58 */
[----:B------:R-:W-:Y:S01]  /*1050*/  SHF.R.S32.HI R9, RZ, 0x1f, R4 ;  /* 0x0000001fff097819 */ /* 0x000fe20000011404 */
[----:B------:R-:W-:Y:S01]  /*1060*/  IMAD.IADD R11, R11, 0x1, R5 ;  /* 0x000000010b0b7824 */ /* 0x000fe200078e0205 */
[----:B------:R-:W-:Y:S01]  /*1070*/  SHF.R.U32.HI R229, RZ, 0x3, R229 ;  /* 0x00000003ffe57819 */ /* 0x000fe200000116e5 */
[----:B------:R-:W-:-:S02]  /*1080*/  IMAD.IADD R0, R171, 0x1, -R7 ;  /* 0x00000001ab007824 */ /* 0x000fc400078e0a07 */
[----:B------:R-:W-:Y:S01]  /*1090*/  IMAD R9, R9, c[0x0][0x1a8], RZ ;  /* 0x00006a0009097a24 */ /* 0x000fe200078e02ff */
[----:B------:R-:W-:Y:S01]  /*10a0*/  LOP3.LUT R229, R3, R229, RZ, 0x3c, !PT ;  /* 0x000000e503e57212 */ /* 0x000fe200078e3cff */
[----:B------:R-:W-:Y:S01]  /*10b0*/  IMAD.SHL.U32 R236, R88, 0x8, RZ ;  /* 0x0000000858ec7824 */ /* 0x000fe200078e00ff */
[----:B------:R-:W-:Y:S01]  /*10c0*/  SHF.R.S32.HI R20, RZ, 0x1f, R0 ;  /* 0x0000001fff147819 */ /* 0x000fe20000011400 */
[C---:B------:R-:W-:Y:S02]  /*10d0*/  IMAD R9, R4.reuse, c[0x0][0x1ac], R9 ;  /* 0x00006b0004097a24 */ /* 0x040fe400078e0209 */
[----:B------:R-:W-:Y:S01]  /*10e0*/  IMAD.WIDE.U32 R4, R4, c[0x0][0x1a8], R10 ;  /* 0x00006a0004047a25 */ /* 0x000fe200078e000a */
[----:B------:R-:W-:Y:S02]  /*10f0*/  LEA.HI R20, R20, R0, RZ, 0x3 ;  /* 0x0000000014147211 */ /* 0x000fe400078f18ff */
[----:B------:R-:W-:Y:S01]  /*1100*/  SHF.R.S32.HI R235, RZ, 0x1f, R236 ;  /* 0x0000001fffeb7819 */ /* 0x000fe200000114ec */
[----:B------:R-:W-:Y:S01]  /*1110*/  IMAD.IADD R9, R5, 0x1, R9 ;  /* 0x0000000105097824 */ /* 0x000fe200078e0209 */
[----:B------:R-:W-:-:S02]  /*1120*/  LOP3.LUT R19, R20, 0xfffffff8, RZ, 0xc0, !PT ;  /* 0xfffffff814137812 */ /* 0x000fc400078ec0ff */
[----:B------:R-:W-:Y:S02]  /*1130*/  LEA R10, P2, R4, c[0x0][0x160], 0x1 ;  /* 0x00005800040a7a11 */ /* 0x000fe400078408ff */
[----:B------:R-:W-:Y:S01]  /*1140*/  LEA.HI R5, R173, R171, RZ, 0x6 ;  /* 0x000000abad057211 */ /* 0x000fe200078f30ff */
[----:B------:R-:W-:Y:S01]  /*1150*/  IMAD.IADD R19, R0, 0x1, -R19 ;  /* 0x0000000100137824 */ /* 0x000fe200078e0a13 */
[----:B------:R-:W-:Y:S01]  /*1160*/  LEA.HI.X R9, R4, c[0x0][0x164], R9, 0x1, P2 ;  /* 0x0000590004097a11 */ /* 0x000fe200010f0c09 */
[----:B------:R-:W-:Y:S01]  /*1170*/  IMAD.MOV.U32 R0, RZ, RZ, 0x10 ;  /* 0x00000010ff007424 */ /* 0x000fe200078e00ff */
[----:B------:R1:W3:Y:S01]  /*1180*/  SHFL.IDX PT, R12, R10, RZ, 0x181f ;  /* 0x00181fff0a0c7589 */ /* 0x0002e200000e0000 */
[----:B------:R-:W-:Y:S02]  /*1190*/  IMAD.SHL.U32 R5, R5, 0x8, RZ ;  /* 0x0000000805057824 */ /* 0x000fe400078e00ff */
[----:B------:R-:W-:Y:S01]  /*11a0*/  IMAD.MOV.U32 R4, RZ, RZ, 0x20 ;  /* 0x00000020ff047424 */ /* 0x000fe200078e00ff */
[----:B------:R1:W4:Y:S02]  /*11b0*/  SHFL.IDX PT, R3, R9, RZ, 0x181f ;  /* 0x00181fff09037589 */ /* 0x00032400000e0000 */
[----:B------:R-:W-:Y:S01]  /*11c0*/  LOP3.LUT R229, R229, 0xfffffe00, R5, 0xf8, !PT ;  /* 0xfffffe00e5e57812 */ /* 0x000fe200078ef805 */
[----:B--2---:R2:W1:Y:S02]  /*11d0*/  @P1 R2UR UR10, R2 ;  /* 0x00000000020a13c2 */ /* 0x00446400000e0000 */
[----:B-1----:R-:W-:Y:S01]  /*11e0*/  @!UP0 UMOV UR10, UR6 ;  /* 0x00000006000a8c82 */ /* 0x002fe20008000000 */
[----:B--2---:R-:W-:-:S04]  /*11f0*/  IADD3 R2, R18, UR19, RZ ;  /* 0x0000001312027c10 */ /* 0x004fc8000fffe0ff */
[----:B------:R-:W-:-:S04]  /*1200*/  ISETP.GE.AND P3, PT, R2, UR7, PT ;  /* 0x0000000702007c0c */ /* 0x000fc8000bf66270 */
[----:B------:R-:W-:-:S05]  /*1210*/  R2P PR, R19, 0x6 ;  /* 0x0000000613007804 */ /* 0x000fca0000000000 */
[----:B------:R-:W-:Y:S02]  /*1220*/  SEL R0, R0, 0xfffffff0, !P1 ;  /* 0xfffffff000007807 */ /* 0x000fe40004800000 */
[----:B------:R-:W-:Y:S02]  /*1230*/  SEL R4, R4, 0xffffffe0, !P2 ;  /* 0xffffffe004047807 */ /* 0x000fe40005000000 */
[----:B------:R-:W-:Y:S05]  /*1240*/  @P3 BRA `(.L_x_2395) ;  /* 0x0000005000003947 */ /* 0x000fea0003800000 */
[----:B---34-:R-:W-:-:S04]  /*1250*/  LEA R12, P1, R236, R12, 0x1 ;  /* 0x0000000cec0c7211 */ /* 0x018fc800078208ff */
[----:B------:R-:W-:Y:S01]  /*1260*/  LEA.HI.X R13, R236, R3, R235, 0x1, P1 ;  /* 0x00000003ec0d7211 */ /* 0x000fe200008f0ceb */
[----:B------:R-:W-:-:S05]  /*1270*/  IMAD.SHL.U32 R3, R229, 0x2, RZ ;  /* 0x00000002e5037824 */ /* 0x000fca00078e00ff */
[----:B------:R-:W-:Y:S01]  /*1280*/  @!PT LDS RZ, [RZ] ;  /* 0x00000000fffff984 */ /* 0x000fe20000000800 */
[----:B------:R1:W-:Y:S03]  /*1290*/  LDGSTS.E.BYPASS.LTC128B.128 [R3+0x6100], [R12.64], !P0 ;  /* 0x061000000c037fae */ /* 0x0003e6000c101d50 */
.L_x_2395:
[----:B---34-:R-:W-:Y:S05]  /*12a0*/  BSYNC B0 ;  /* 0x0000000000007941 */ /* 0x018fea0003800000 */
.L_x_2394:
[----:B------:R-:W-:Y:S01]  /*12b0*/  IADD3 R5, R2, 0x10, RZ ;  /* 0x0000001002057810 */ /* 0x000fe20007ffe0ff */
[----:B-1----:R1:W2:Y:S01]  /*12c0*/  SHFL.IDX PT, R3, R9, 0x1, 0x181f ;  /* 0x00381f0009037f89 */ /* 0x0022a200000e0000 */
[----:B------:R-:W-:Y:S02]  /*12d0*/  BSSY B0, `(.L_x_2396) ;  /* 0x0000009000007945 */ /* 0x000fe40003800000 */
[----:B------:R-:W-:Y:S01]  /*12e0*/  ISETP.GE.AND P1, PT, R5, UR7, PT ;  /* 0x0000000705007c0c */ /* 0x000fe2000bf26270 */
[----:B------:R1:W3:-:S12]  /*12f0*/  SHFL.IDX PT, R12, R10, 0x1, 0x181f ;  /* 0x00381f000a0c7f89 */ /* 0x0002d800000e0000 */
[----:B------:R-:W-:Y:S05]  /*1300*/  @P1 BRA `(.L_x_2397) ;  /* 0x0000005000001947 */ /* 0x000fea0003800000 */
[----:B---3--:R-:W-:-:S04]  /*1310*/  LEA R12, P1, R236, R12, 0x1 ;  /* 0x0000000cec0c7211 */ /* 0x008fc800078208ff */
[----:B--2---:R-:W-:Y:S01]  /*1320*/  LEA.HI.X R13, R236, R3, R235, 0x1, P1 ;  /* 0x00000003ec0d7211 */ /* 0x004fe200008f0ceb */
[----:B------:R-:W-:-:S05]  /*1330*/  IMAD.SHL.U32 R3, R229, 0x2, RZ ;  /* 0x00000002e5037824 */ /* 0x000fca00078e00ff */
[----:B------:R-:W-:Y:S01]  /*1340*/  @!PT LDS RZ, [RZ] ;  /* 0x00000000fffff984 */ /* 0x000fe20000000800 */
[----:B------:R2:W-:Y:S03]  /*1350*/  LDGSTS.E.BYPASS.LTC128B.128 [R3+0x6900], [R12.64], !P0 ;  /* 0x069000000c037fae */ /* 0x0005e6000c101d50 */
.L_x_2397:
[----:B------:R-:W-:Y:S05]  /*1360*/  BSYNC B0 ;  /* 0x0000000000007941 */ /* 0x000fea0003800000 */
.L_x_2396:
[----:B------:R-:W-:Y:S01]  /*1370*/  IADD3 R5, R2, 0x20, RZ ;  /* 0x0000002002057810 */ /* 0x000fe20007ffe0ff */
[----:B--2---:R2:W4:Y:S01]  /*1380*/  SHFL.IDX PT, R3, R9, 0x2, 0x181f ;  /* 0x00581f0009037f89 */ /* 0x00452200000e0000 */
[----:B------:R-:W-:Y:S02]  /*1390*/  BSSY B0, `(.L_x_2398) ;  /* 0x0000009000007945 */ /* 0x000fe40003800000 */
[----:B------:R-:W-:Y:S01]  /*13a0*/  ISETP.GE.AND P1, PT, R5, UR7, PT ;  /* 0x0000000705007c0c */ /* 0x000fe2000bf26270 */
[----:B---3--:R2:W3:-:S12]  /*13b0*/  SHFL.IDX PT, R12, R10, 0x2, 0x181f ;  /* 0x00581f000a0c7f89 */ /* 0x0084d800000e0000 */
[----:B------:R-:W-:Y:S05]  /*13c0*/  @P1 BRA `(.L_x_2399) ;  /* 0x0000005000001947 */ /* 0x000fea0003800000 */
[----:B---3--:R-:W-:-:S04]  /*13d0*/  LEA R12, P1, R236, R12, 0x1 ;  /* 0x0000000cec0c7211 */ /* 0x008fc800078208ff */
[----:B----4-:R-:W-:Y:S01]  /*13e0*/  LEA.HI.X R13, R236, R3, R235, 0x1, P1 ;  /* 0x00000003ec0d7211 */ /* 0x010fe200008f0ceb */
[----:B------:R-:W-:-:S05]  /*13f0*/  IMAD.SHL.U32 R3, R229, 0x2, RZ ;  /* 0x00000002e5037824 */ /* 0x000fca00078e00ff */
[----:B------:R-:W-:Y:S01]  /*1400*/  @!PT LDS RZ, [RZ] ;  /* 0x00000000fffff984 */ /* 0x000fe20000000800 */
[----:B------:R3:W-:Y:S03]  /*1410*/  LDGSTS.E.BYPASS.LTC128B.128 [R3+0x7100], [R12.64], !P0 ;  /* 0x071000000c037fae */ /* 0x0007e6000c101d50 */
.L_x_2399:
[----:B------:R-:W-:Y:S05]  /*1420*/  BSYNC B0 ;  /* 0x0000000000007941 */ /* 0x000fea0003800000 */
.L_x_2398:
[----:B------:R-:W-:Y:S01]  /*1430*/  IADD3 R5, R2, 0x30, RZ ;  /* 0x0000003002057810 */ /* 0x000fe20007ffe0ff */
[----:B---34-:R3:W4:Y:S01]  /*1440*/  SHFL.IDX PT, R3, R9, 0x3, 0x181f ;  /* 0x00781f0009037f89 */ /* 0x01872200000e0000 */
[----:B------:R-:W-:Y:S02]  /*1450*/  BSSY B0, `(.L_x_2400) ;  /* 0x0000009000007945 */ /* 0x000fe40003800000 */
[----:B------:R-:W-:Y:S01]  /*1460*/  ISETP.GE.AND P1, PT, R5, UR7, PT ;  /* 0x0000000705007c0c */ /* 0x000fe2000bf26270 */
[----:B------:R3:W1:-:S12]  /*1470*/  SHFL.IDX PT, R12, R10, 0x3, 0x181f ;  /* 0x00781f000a0c7f89 */ /* 0x00065800000e0000 */
[----:B------:R-:W-:Y:S05]  /*1480*/  @P1 BRA `(.L_x_2401) ;  /* 0x0000005000001947 */ /* 0x000fea0003800000 */
[----:B-1----:R-:W-:-:S04]  /*1490*/  LEA R12, P1, R236, R12, 0x1 ;  /* 0x0000000cec0c7211 */ /* 0x002fc800078208ff */
[----:B----4-:R-:W-:Y:S01]  /*14a0*/  LEA.HI.X R13, R236, R3, R235, 0x1, P1 ;  /* 0x00000003ec0d7211 */ /* 0x010fe200008f0ceb */
[----:B------:R-:W-:-:S05]  /*14b0*/  IMAD.SHL.U32 R3, R229, 0x2, RZ ;  /* 0x00000002e5037824 */ /* 0x000fca00078e00ff */
[----:B------:R-:W-:Y:S01]  /*14c0*/  @!PT LDS RZ, [RZ] ;  /* 0x00000000fffff984 */ /* 0x000fe20000000800 */
[----:B------:R1:W-:Y:S03]  /*14d0*/  LDGSTS.E.BYPASS.LTC128B.128 [R3+0x7900], [R12.64], !P0 ;  /* 0x079000000c037fae */ /* 0x0003e6000c101d50 */
.L_x_2401:
[----:B------:R-:W-:Y:S05]  /*14e0*/  BSYNC B0 ;  /* 0x0000000000007941 */ /* 0x000fea0003800000 */
.L_x_2400:
[----:B------:R-:W-:Y:S01]  /*14f0*/  IADD3 R5, R2, 0x40, RZ ;  /* 0x0000004002057810 */ /* 0x000fe20007ffe0ff */
[----:B-1--4-:R1:W4:Y:S01]  /*1500*/  SHFL.IDX PT, R3, R9, 0x4, 0x181f ;  /* 0x00981f0009037f89 */ /* 0x01232200000e0000 */
[----:B------:R-:W-:Y:S02]  /*1510*/  BSSY B0, `(.L_x_2402) ;  /* 0x0000009000007945 */ /* 0x000fe40003800000 */
[----:B------:R-:W-:Y:S01]  /*1520*/  ISETP.GE.AND P1, PT, R5, UR7, PT ;  /* 0x0000000705007c0c */ /* 0x000fe2000bf26270 */
[----:B------:R1:W2:-:S12]  /*1530*/  SHFL.IDX PT, R12, R10, 0x4, 0x181f ;  /* 0x00981f000a0c7f89 */ /* 0x00029800000e0000 */
[----:B------:R-:W-:Y:S05]  /*1540*/  @P1 BRA `(.L_x_2403) ;  /* 0x0000005000001947 */ /* 0x000fea0003800000 */
[----:B--2---:R-:W-:-:S04]  /*1550*/  LEA R12, P1, R236, R12, 0x1 ;  /* 0x0000000cec0c7211 */ /* 0x004fc800078208ff */
[----:B----4-:R-:W-:Y:S01]  /*1560*/  LEA.HI.X R13, R236, R3, R235, 0x1, P1 ;  /* 0x00000003ec0d7211 */ /* 0x010fe200008f0ceb */
[----:B------:R-:W-:-:S05]  /*1570*/  IMAD.SHL.U32 R3, R229, 0x2, RZ ;  /* 0x00000002e5037824 */ /* 0x000fca00078e00ff */
[----:B------:R-:W-:Y:S01]  /*1580*/  @!PT LDS RZ, [RZ] ;  /* 0x00000000fffff984 */ /* 0x000fe20000000800 */
[----:B------:R2:W-:Y:S03]  /*1590*/  LDGSTS.E.BYPASS.LTC128B.128 [R3+0x8100], [R12.64], !P0 ;  /* 0x081000000c037fae */ /* 0x0005e6000c101d50 */
.L_x_2403:
[----:B------:R-:W-:Y:S05]  /*15a0*/  BSYNC B0 ;  /* 0x0000000000007941 */ /* 0x000fea0003800000 */
.L_x_2402:
[----:B------:R-:W-:Y:S01]  /*15b0*/  IADD3 R5, R2, 0x50, RZ ;  /* 0x0000005002057810 */ /* 0x000fe20007ffe0ff */
[----:B--2-4-:R2:W4:Y:S01]  /*15c0*/  SHFL.IDX PT, R3, R9, 0x5, 0x181f ;  /* 0x00b81f0009037f89 */ /* 0x01452200000e0000 */
        /* <DEDUP_REMOVED lines=9> */
.L_x_2405:
[----:B------:R-:W-:Y:S05]  /*1660*/  BSYNC B0 ;  /* 0x0000000000007941 */ /* 0x000fea0003800000 */
.L_x_2404:
        /* <DEDUP_REMOVED lines=11> */
.L_x_2407:
[----:B------:R-:W-:Y:S05]  /*1720*/  BSYNC B0 ;  /* 0x0000000000007941 */ /* 0x000fea0003800000 */
.L_x_2406:
[----:B-123--:R-:W1:Y:S01]  /*1730*/  SHFL.IDX PT, R10, R10, 0x7, 0x181f ;  /* 0x00f81f000a0a7f89 */ /* 0x00ee6200000e0000 */
[----:B------:R-:W-:Y:S01]  /*1740*/  ULDC UR4, c[0x0][0x2b8] ;  /* 0x0000ae0000047ab9 */ /* 0x000fe20000000800 */
[----:B----4-:R-:W-:Y:S01]  /*1750*/  IMAD.MOV.U32 R3, RZ, RZ, 0x60 ;  /* 0x00000060ff037424 */ /* 0x010fe200078e00ff */
[----:B------:R-:W-:Y:S01]  /*1760*/  UISETP.NE.AND UP3, UPT, UR4, 0x1, UPT ;  /* 0x000000010400788c */ /* 0x000fe2000bf65270 */
[----:B------:R-:W2:Y:S01]  /*1770*/  SHFL.IDX PT, R9, R9, 0x7, 0x181f ;  /* 0x00f81f0009097f89 */ /* 0x000ea200000e0000 */
[----:B------:R-:W-:Y:S01]  /*1780*/  IADD3 R2, R2, 0x70, RZ ;  /* 0x0000007002027810 */ /* 0x000fe20007ffe0ff */
[----:B------:R-:W-:Y:S01]  /*1790*/  IMAD R169, R6, R3, -0x60 ;  /* 0xffffffa006a97424 */ /* 0x000fe200078e0203 */
[----:B------:R-:W-:Y:S01]  /*17a0*/  USHF.R.S32.HI UR6, URZ, 0x1f, UR10 ;  /* 0x0000001f3f067899 */ /* 0x000fe2000801140a */
[----:B------:R-:W-:Y:S01]  /*17b0*/  IMAD.SHL.U32 R229, R229, 0x2, RZ ;  /* 0x00000002e5e57824 */ /* 0x000fe200078e00ff */
[----:B------:R-:W-:Y:S01]  /*17c0*/  PLOP3.LUT P2, PT, PT, PT, UP3, 0x80, 0x0 ;  /* 0x000000000000781c */ /* 0x000fe20003f4f038 */
[C---:B------:R-:W-:Y:S01]  /*17d0*/  IMAD.IADD R232, R233.reuse, 0x1, R169 ;  /* 0x00000001e9e87824 */ /* 0x040fe200078e02a9 */
[----:B------:R-:W-:Y:S01]  /*17e0*/  ISETP.GE.AND P3, PT, R2, UR7, PT ;  /* 0x0000000702007c0c */ /* 0x000fe2000bf66270 */
[----:B------:R-:W-:Y:S01]  /*17f0*/  ULDC.64 UR4, c[0x0][0x2b0] ;  /* 0x0000ac0000047ab9 */ /* 0x000fe20000000a00 */
[----:B------:R-:W-:Y:S01]  /*1800*/  PLOP3.LUT P1, PT, PT, PT, UP3, 0x80, 0x0 ;  /* 0x000000000000781c */ /* 0x000fe20003f2f038 */
[----:B------:R-:W-:Y:S01]  /*1810*/  UIMAD UR6, UR6, UR4, URZ ;  /* 0x00000004060672a4 */ /* 0x000fe2000f8e023f */
[C---:B------:R-:W-:Y:S01]  /*1820*/  ISETP.GE.AND P4, PT, R232.reuse, UR8, PT ;  /* 0x00000008e8007c0c */ /* 0x040fe2000bf86270 */
[----:B-----5:R-:W-:Y:S01]  /*1830*/  IMAD.IADD R232, R232, 0x1, R234 ;  /* 0x00000001e8e87824 */ /* 0x020fe200078e02ea */
[----:B------:R-:W-:Y:S01]  /*1840*/  UIMAD.WIDE.U32 UR14, UR10, UR4, URZ ;  /* 0x000000040a0e72a5 */ /* 0x000fe2000f8e003f */
[----:B------:R-:W-:Y:S01]  /*1850*/  IMAD.MOV.U32 R231, RZ, RZ, RZ ;  /* 0x000000ffffe77224 */ /* 0x000fe200078e00ff */
[----:B------:R-:W-:Y:S01]  /*1860*/  ISETP.GT.OR P4, PT, R233, 0x5f, P4 ;  /* 0x0000005fe900780c */ /* 0x000fe20002784670 */
[----:B------:R-:W-:Y:S01]  /*1870*/  UIMAD UR5, UR10, UR5, UR6 ;  /* 0x000000050a0572a4 */ /* 0x000fe2000f8e0206 */
[----:B------:R-:W-:-:S02]  /*1880*/  IMAD.MOV.U32 R2, RZ, RZ, R232 ;  /* 0x000000ffff027224 */ /* 0x000fc400078e00e8 */
[----:B------:R-:W-:Y:S01]  /*1890*/  @P2 IMAD.HI.U32 R5, R232, c[0x0][0x2bc], RZ ;  /* 0x0000af00e8052a27 */ /* 0x000fe200078e00ff */
[----:B-1----:R-:W-:Y:S01]  /*18a0*/  @!P3 LEA R10, P2, R236, R10, 0x1 ;  /* 0x0000000aec0ab211 */ /* 0x002fe200078408ff */
[----:B------:R-:W-:-:S03]  /*18b0*/  UIADD3 UR7, UR15, UR5, URZ ;  /* 0x000000050f077290 */ /* 0x000fc6000fffe03f */
[----:B--2---:R-:W-:Y:S01]  /*18c0*/  @!P3 LEA.HI.X R11, R236, R9, R235, 0x1, P2 ;  /* 0x00000009ec0bb211 */ /* 0x004fe200010f0ceb */
[----:B------:R-:W-:Y:S01]  /*18d0*/  USHF.R.S32.HI UR12, URZ, 0x1f, UR9 ;  /* 0x0000001f3f0c7899 */ /* 0x000fe20008011409 */
[----:B------:R-:W-:Y:S01]  /*18e0*/  @P1 SHF.R.U32.HI R2, RZ, c[0x0][0x2c0], R5 ;  /* 0x0000b000ff021a19 */ /* 0x000fe20000011605 */
[----:B------:R-:W-:Y:S02]  /*18f0*/  ULDC.64 UR4, c[0x0][0x1e8] ;  /* 0x00007a0000047ab9 */ /* 0x000fe40000000a00 */
[----:B------:R-:W-:Y:S01]  /*1900*/  @!PT LDS RZ, [RZ] ;  /* 0x00000000fffff984 */ /* 0x000fe20000000800 */
[----:B------:R1:W-:Y:S01]  /*1910*/  @!P3 LDGSTS.E.BYPASS.LTC128B.128 [R229+0x9900], [R10.64], !P0 ;  /* 0x099000000ae5bfae */ /* 0x0003e2000c101d50 */
[----:B------:R-:W-:-:S03]  /*1920*/  @!P4 IADD3 R7, P1, R2, UR14, RZ ;  /* 0x0000000e0207cc10 */ /* 0x000fc6000ff3e0ff */
[----:B------:R-:W0:Y:S01]  /*1930*/  LDGDEPBAR ;  /* 0x00000000000079af */ /* 0x000e220000000000 */
[----:B------:R-:W-:Y:S02]  /*1940*/  @!P4 LEA.HI.X.SX32 R5, R2, UR7, 0x1, P1 ;  /* 0x000000070205cc11 */ /* 0x000fe400088f0eff */
[----:B------:R-:W-:-:S04]  /*1950*/  @!P4 LEA R8, P1, R7, c[0x0][0x2a0], 0x2 ;  /* 0x0000a8000708ca11 */ /* 0x000fc800078210ff */
[----:B------:R-:W-:Y:S01]  /*1960*/  @!P4 LEA.HI.X R9, R7, c[0x0][0x2a4], R5, 0x2, P1 ;  /* 0x0000a9000709ca11 */ /* 0x000fe200008f1405 */
[----:B------:R-:W-:Y:S06]  /*1970*/  BAR.SYNC.DEFER_BLOCKING 0x0 ;  /* 0x0000000000007b1d */ /* 0x000fec0000010000 */
[----:B------:R2:W3:Y:S01]  /*1980*/  @!P4 LDG.E R231, [R8.64] ;  /* 0x0000001008e7c981 */ /* 0x0004e2000c1e1900 */
[----:B------:R-:W-:Y:S01]  /*1990*/  IMAD.MOV R2, RZ, RZ, -R2 ;  /* 0x000000ffff027224 */ /* 0x000fe200078e0a02 */
[----:B------:R-:W-:Y:S01]  /*19a0*/  UIMAD UR6, UR12, UR4, URZ ;  /* 0x000000040c0672a4 */ /* 0x000fe2000f8e023f */
[----:B------:R-:W-:Y:S01]  /*19b0*/  IMAD R3, R6, -0x60, R3 ;  /* 0xffffffa006037824 */ /* 0x000fe200078e0203 */
[----:B------:R-:W-:Y:S01]  /*19c0*/  UIMAD.WIDE.U32 UR10, UR9, UR4, URZ ;  /* 0x00000004090a72a5 */ /* 0x000fe2000f8e003f */
[----:B------:R-:W-:Y:S01]  /*19d0*/  IMAD R232, R2, c[0x0][0x2b8], R232 ;  /* 0x0000ae0002e87a24 */ /* 0x000fe200078e02e8 */
[----:B------:R-:W-:Y:S01]  /*19e0*/  UIMAD UR6, UR9, UR5, UR6 ;  /* 0x00000005090672a4 */ /* 0x000fe2000f8e0206 */
[----:B------:R-:W-:Y:S01]  /*19f0*/  ISETP.GE.AND P4, PT, R236, c[0x0][0x1d4], PT ;  /* 0x00007500ec007a0c */ /* 0x000fe20003f86270 */
[----:B------:R-:W-:Y:S01]  /*1a00*/  IMAD.SHL.U32 R19, R19, 0x40, RZ ;  /* 0x0000004013137824 */ /* 0x000fe200078e00ff */
[----:B------:R-:W-:Y:S01]  /*1a10*/  IADD3 R5, R3, UR8, RZ ;  /* 0x0000000803057c10 */ /* 0x000fe2000fffe0ff */
[----:B------:R-:W-:Y:S01]  /*1a20*/  IMAD.WIDE.U32 R12, R232, c[0x0][0x1e0], RZ ;  /* 0x00007800e80c7a25 */ /* 0x000fe200078e00ff */
[----:B------:R-:W-:Y:S01]  /*1a30*/  UIADD3 UR6, UR11, UR6, URZ ;  /* 0x000000060b067290 */ /* 0x000fe2000fffe03f */
[----:B------:R-:W-:Y:S01]  /*1a40*/  LEA.HI R172, R173, R171, RZ, 0x5 ;  /* 0x000000abadac7211 */ /* 0x000fe200078f28ff */
[----:B------:R-:W-:Y:S01]  /*1a50*/  ULDC.64 UR4, c[0x0][0x210] ;  /* 0x0000840000047ab9 */ /* 0x000fe20000000a00 */
[----:B------:R-:W-:Y:S01]  /*1a60*/  IMAD.SHL.U32 R168, R20, 0x40, RZ ;  /* 0x0000004014a87824 */ /* 0x000fe200078e00ff */
[----:B------:R-:W-:Y:S01]  /*1a70*/  LOP3.LUT R19, R19, 0x1c0, RZ, 0xc0, !PT ;  /* 0x000001c013137812 */ /* 0x000fe200078ec0ff */
[----:B------:R-:W-:Y:S01]  /*1a80*/  IMAD.WIDE.U32 R38, R232, c[0x0][0x208], RZ ;  /* 0x00008200e8267a25 */ /* 0x000fe200078e00ff */
[----:B------:R-:W-:Y:S01]  /*1a90*/  SHF.R.S32.HI R170, RZ, 0x5, R172 ;  /* 0x00000005ffaa7819 */ /* 0x000fe200000114ac */
[----:B------:R-:W-:Y:S01]  /*1aa0*/  UIMAD UR12, UR12, UR4, URZ ;  /* 0x000000040c0c72a4 */ /* 0x000fe2000f8e023f */
[----:B------:R-:W-:Y:S01]  /*1ab0*/  LOP3.LUT R168, R168, 0xfffffe00, RZ, 0xc0, !PT ;  /* 0xfffffe00a8a87812 */ /* 0x000fe200078ec0ff */
[----:B------:R-:W-:Y:S01]  /*1ac0*/  UIMAD.WIDE.U32 UR20, UR9, UR4, URZ ;  /* 0x00000004091472a5 */ /* 0x000fe2000f8e003f */
[----:B------:R-:W-:Y:S01]  /*1ad0*/  IADD3 R239, R229, 0x100, RZ ;  /* 0x00000100e5ef7810 */ /* 0x000fe20007ffe0ff */
[----:B------:R-:W-:-:S02]  /*1ae0*/  UIMAD UR12, UR9, UR5, UR12 ;  /* 0x00000005090c72a4 */ /* 0x000fc4000f8e020c */
[----:B------:R-:W-:Y:S01]  /*1af0*/  IMAD R228, R170, 0x400, R168 ;  /* 0x00000400aae47824 */ /* 0x000fe200078e02a8 */
[----:B--2---:R-:W-:Y:S01]  /*1b00*/  SHF.R.S32.HI R8, RZ, 0x1f, R232 ;  /* 0x0000001fff087819 */ /* 0x004fe200000114e8 */
[----:B------:R-:W-:-:S04]  /*1b10*/  UIADD3 UR12, UR21, UR12, URZ ;  /* 0x0000000c150c7290 */ /* 0x000fc8000fffe03f */
[C---:B-1----:R-:W-:Y:S02]  /*1b20*/  IMAD R10, R8.reuse, c[0x0][0x1e0], RZ ;  /* 0x00007800080a7a24 */ /* 0x042fe400078e02ff */
[----:B------:R-:W-:Y:S02]  /*1b30*/  IMAD R8, R8, c[0x0][0x208], RZ ;  /* 0x0000820008087a24 */ /* 0x000fe400078e02ff */
[C---:B------:R-:W-:Y:S02]  /*1b40*/  IMAD R10, R232.reuse, c[0x0][0x1e4], R10 ;  /* 0x00007900e80a7a24 */ /* 0x040fe400078e020a */
[----:B------:R-:W-:Y:S02]  /*1b50*/  IMAD R8, R232, c[0x0][0x20c], R8 ;  /* 0x00008300e8087a24 */ /* 0x000fe400078e0208 */
[----:B------:R-:W-:Y:S02]  /*1b60*/  IMAD.IADD R11, R13, 0x1, R10 ;  /* 0x000000010d0b7824 */ /* 0x000fe400078e020a */
[----:B------:R-:W-:-:S02]  /*1b70*/  IMAD.MOV.U32 R10, RZ, RZ, R12 ;  /* 0x000000ffff0a7224 */ /* 0x000fc400078e000c */
[----:B------:R-:W-:Y:S01]  /*1b80*/  IMAD.IADD R39, R39, 0x1, R8 ;  /* 0x0000000127277824 */ /* 0x000fe200078e0208 */
[----:B---3--:R-:W-:Y:S01]  /*1b90*/  SHF.R.S32.HI R36, RZ, 0x1f, R231 ;  /* 0x0000001fff247819 */ /* 0x008fe200000114e7 */
[----:B------:R-:W-:-:S04]  /*1ba0*/  IMAD.WIDE.U32 R10, R231, c[0x0][0x1f0], R10 ;  /* 0x00007c00e70a7a25 */ /* 0x000fc800078e000a */
[----:B------:R-:W-:Y:S01]  /*1bb0*/  IMAD R9, R36, c[0x0][0x1f0], RZ ;  /* 0x00007c0024097a24 */ /* 0x000fe200078e02ff */
[----:B------:R-:W-:Y:S01]  /*1bc0*/  IADD3 R2, P0, R10, UR10, RZ ;  /* 0x0000000a0a027c10 */ /* 0x000fe2000ff1e0ff */
[----:B------:R-:W-:Y:S02]  /*1bd0*/  IMAD R36, R36, c[0x0][0x218], RZ ;  /* 0x0000860024247a24 */ /* 0x000fe400078e02ff */
[C---:B------:R-:W-:Y:S02]  /*1be0*/  IMAD R9, R231.reuse, c[0x0][0x1f4], R9 ;  /* 0x00007d00e7097a24 */ /* 0x040fe400078e0209 */
[----:B------:R-:W-:-:S03]  /*1bf0*/  IMAD.WIDE.U32 R38, R231, c[0x0][0x218], R38 ;  /* 0x00008600e7267a25 */ /* 0x000fc600078e0026 */
[----:B------:R-:W-:Y:S01]  /*1c00*/  IADD3.X R9, R11, UR6, R9, P0, !PT ;  /* 0x000000060b097c10 */ /* 0x000fe200087fe409 */
[----:B------:R-:W-:Y:S01]  /*1c10*/  IMAD R36, R231, c[0x0][0x21c], R36 ;  /* 0x00008700e7247a24 */ /* 0x000fe200078e0224 */
[----:B------:R-:W-:-:S04]  /*1c20*/  LEA R11, P0, R2, c[0x0][0x1c8], 0x1 ;  /* 0x00007200020b7a11 */ /* 0x000fc800078008ff */
[----:B------:R-:W-:Y:S01]  /*1c30*/  LEA.HI.X R9, R2, c[0x0][0x1cc], R9, 0x1, P0 ;  /* 0x0000730002097a11 */ /* 0x000fe200000f0c09 */
[----:B------:R-:W1:Y:S01]  /*1c40*/  SHFL.IDX PT, R22, R11, RZ, 0x181f ;  /* 0x00181fff0b167589 */ /* 0x000e6200000e0000 */
[----:B------:R-:W-:Y:S02]  /*1c50*/  IMAD.IADD R2, R5, 0x1, -R18 ;  /* 0x0000000105027824 */ /* 0x000fe400078e0a12 */
[----:B------:R-:W-:Y:S01]  /*1c60*/  IMAD.SHL.U32 R18, R18, 0x8, RZ ;  /* 0x0000000812127824 */ /* 0x000fe200078e00ff */
[----:B------:R-:W2:Y:S02]  /*1c70*/  SHFL.IDX PT, R7, R9, RZ, 0x181f ;  /* 0x00181fff09077589 */ /* 0x000ea400000e0000 */
[C---:B------:R-:W-:Y:S02]  /*1c80*/  ISETP.GE.AND P1, PT, R2.reuse, 0x1, PT ;  /* 0x000000010200780c */ /* 0x040fe40003f26270 */
[----:B------:R-:W3:Y:S01]  /*1c90*/  SHFL.IDX PT, R16, R11, 0x1, 0x181f ;  /* 0x00381f000b107f89 */ /* 0x000ee200000e0000 */
[----:B------:R-:W-:-:S02]  /*1ca0*/  ISETP.GE.AND P0, PT, R2, 0x11, PT ;  /* 0x000000110200780c */ /* 0x000fc40003f06270 */
[C---:B------:R-:W-:Y:S01]  /*1cb0*/  ISETP.GE.AND P6, PT, R2.reuse, 0x21, PT ;  /* 0x000000210200780c */ /* 0x040fe20003fc6270 */
[----:B------:R-:W4:Y:S01]  /*1cc0*/  SHFL.IDX PT, R17, R9, 0x1, 0x181f ;  /* 0x00381f0009117f89 */ /* 0x000f2200000e0000 */
[C---:B------:R-:W-:Y:S02]  /*1cd0*/  ISETP.GE.AND P5, PT, R2.reuse, 0x31, PT ;  /* 0x000000310200780c */ /* 0x040fe40003fa6270 */
[----:B------:R-:W-:Y:S01]  /*1ce0*/  ISETP.GE.AND P3, PT, R2, 0x41, PT ;  /* 0x000000410200780c */ /* 0x000fe20003f66270 */
[----:B------:R-:W3:Y:S04]  /*1cf0*/  SHFL.IDX PT, R14, R11, 0x2, 0x181f ;  /* 0x00581f000b0e7f89 */ /* 0x000ee800000e0000 */
[----:B------:R-:W3:Y:S01]  /*1d00*/  SHFL.IDX PT, R12, R11, 0x3, 0x181f ;  /* 0x00781f000b0c7f89 */ /* 0x000ee200000e0000 */
[----:B-1----:R-:W-:-:S03]  /*1d10*/  @P1 LEA R22, P2, R236, R22, 0x1 ;  /* 0x00000016ec161211 */ /* 0x002fc600078408ff */
[----:B------:R-:W1:Y:S01]  /*1d20*/  SHFL.IDX PT, R15, R9, 0x2, 0x181f ;  /* 0x00581f00090f7f89 */ /* 0x000e6200000e0000 */
[----:B--2---:R-:W-:-:S03]  /*1d30*/  @P1 LEA.HI.X R23, R236, R7, R235, 0x1, P2 ;  /* 0x00000007ec171211 */ /* 0x004fc600010f0ceb */
[----:B------:R-:W2:Y:S01]  /*1d40*/  SHFL.IDX PT, R10, R11, 0x4, 0x181f ;  /* 0x00981f000b0a7f89 */ /* 0x000ea200000e0000 */
[----:B------:R-:W-:-:S03]  /*1d50*/  ISETP.GE.AND P2, PT, R2, 0x51, PT ;  /* 0x000000510200780c */ /* 0x000fc60003f46270 */
[----:B------:R-:W1:Y:S04]  /*1d60*/  SHFL.IDX PT, R13, R9, 0x3, 0x181f ;  /* 0x00781f00090d7f89 */ /* 0x000e6800000e0000 */
[----:B------:R-:W-:Y:S04]  /*1d70*/  SHFL.IDX PT, R7, R11, 0x5, 0x181f ;  /* 0x00b81f000b077f89 */ /* 0x000fe800000e0000 */
[----:B------:R-:W1:Y:S04]  /*1d80*/  SHFL.IDX PT, R11, R9, 0x4, 0x181f ;  /* 0x00981f00090b7f89 */ /* 0x000e6800000e0000 */
[----:B------:R-:W1:Y:S04]  /*1d90*/  SHFL.IDX PT, R9, R9, 0x5, 0x181f ;  /* 0x00b81f0009097f89 */ /* 0x000e6800000e0000 */
[----:B------:R3:W-:Y:S02]  /*1da0*/  @P1 LDGSTS.E.BYPASS.LTC128B.128 [R229+0x3100], [R22.64], !P4 ;  /* 0x0310000016e51fae */ /* 0x0007e4000e101d50 */
[----:B---3--:R-:W-:-:S02]  /*1db0*/  @P0 LEA R22, P1, R236, R16, 0x1 ;  /* 0x00000010ec160211 */ /* 0x008fc400078208ff */
[----:B------:R-:W-:Y:S02]  /*1dc0*/  SHF.R.S32.HI R16, RZ, 0x4, R21 ;  /* 0x00000004ff107819 */ /* 0x000fe40000011415 */
[C-C-:B----4-:R-:W-:Y:S02]  /*1dd0*/  @P0 LEA.HI.X R23, R236.reuse, R17, R235.reuse, 0x1, P1 ;  /* 0x00000011ec170211 */ /* 0x150fe400008f0ceb */
[C---:B------:R-:W-:Y:S02]  /*1de0*/  @P6 LEA R14, P1, R236.reuse, R14, 0x1 ;  /* 0x0000000eec0e6211 */ /* 0x040fe400078208ff */
[----:B------:R-:W-:Y:S01]  /*1df0*/  LEA.HI R21, R21, R16, RZ, 0x1 ;  /* 0x0000001015157211 */ /* 0x000fe200078f08ff */
[----:B------:R3:W-:Y:S01]  /*1e00*/  @P0 LDGSTS.E.BYPASS.LTC128B.128 [R229+0x3900], [R22.64], !P4 ;  /* 0x0390000016e50fae */ /* 0x0007e2000e101d50 */
[C---:B------:R-:W-:Y:S02]  /*1e10*/  @P5 LEA R12, P0, R236.reuse, R12, 0x1 ;  /* 0x0000000cec0c5211 */ /* 0x040fe400078008ff */
[----:B-1----:R-:W-:-:S02]  /*1e20*/  @P6 LEA.HI.X R15, R236, R15, R235, 0x1, P1 ;  /* 0x0000000fec0f6211 */ /* 0x002fc400008f0ceb */
[C---:B--2---:R-:W-:Y:S02]  /*1e30*/  @P3 LEA R10, P1, R236.reuse, R10, 0x1 ;  /* 0x0000000aec0a3211 */ /* 0x044fe400078208ff */
[C-C-:B------:R-:W-:Y:S01]  /*1e40*/  @P5 LEA.HI.X R13, R236.reuse, R13, R235.reuse, 0x1, P0 ;  /* 0x0000000dec0d5211 */ /* 0x140fe200000f0ceb */
[----:B------:R1:W-:Y:S01]  /*1e50*/  @P6 LDGSTS.E.BYPASS.LTC128B.128 [R229+0x4100], [R14.64], !P4 ;  /* 0x041000000ee56fae */ /* 0x0003e2000e101d50 */
[----:B------:R-:W-:Y:S02]  /*1e60*/  @P3 LEA.HI.X R11, R236, R11, R235, 0x1, P1 ;  /* 0x0000000bec0b3211 */ /* 0x000fe400008f0ceb */
[----:B------:R-:W-:Y:S01]  /*1e70*/  LOP3.LUT R21, R21, 0xfffffffe, RZ, 0xc0, !PT ;  /* 0xfffffffe15157812 */ /* 0x000fe200078ec0ff */
[----:B------:R1:W-:Y:S01]  /*1e80*/  @P5 LDGSTS.E.BYPASS.LTC128B.128 [R229+0x4900], [R12.64], !P4 ;  /* 0x049000000ce55fae */ /* 0x0003e2000e101d50 */
[----:B------:R-:W-:-:S03]  /*1e90*/  LOP3.LUT P1, RZ, R88, 0x2, RZ, 0xc0, !PT ;  /* 0x0000000258ff7812 */ /* 0x000fc6000782c0ff */
[----:B------:R2:W-:Y:S01]  /*1ea0*/  @P3 LDGSTS.E.BYPASS.LTC128B.128 [R229+0x5100], [R10.64], !P4 ;  /* 0x051000000ae53fae */ /* 0x0005e2000e101d50 */
[----:B------:R-:W-:Y:S01]  /*1eb0*/  IMAD.IADD R16, R16, 0x1, -R21 ;  /* 0x0000000110107824 */ /* 0x000fe200078e0a15 */
[----:B---3--:R-:W-:Y:S01]  /*1ec0*/  @P2 LEA R22, P0, R236, R7, 0x1 ;  /* 0x00000007ec162211 */ /* 0x008fe200078008ff */
[----:B------:R-:W-:-:S03]  /*1ed0*/  IMAD.SHL.U32 R7, R88, 0x40, RZ ;  /* 0x0000004058077824 */ /* 0x000fc600078e00ff */
[----:B------:R-:W-:Y:S01]  /*1ee0*/  @P2 LEA.HI.X R23, R236, R9, R235, 0x1, P0 ;  /* 0x00000009ec172211 */ /* 0x000fe200000f0ceb */
[----:B------:R-:W-:Y:S01]  /*1ef0*/  IMAD.SHL.U32 R9, R16, 0x8, RZ ;  /* 0x0000000810097824 */ /* 0x000fe200078e00ff */
[----:B------:R-:W-:Y:S02]  /*1f00*/  LOP3.LUT R7, R7, 0x1c0, RZ, 0xc0, !PT ;  /* 0x000001c007077812 */ /* 0x000fe400078ec0ff */
[----:B------:R-:W-:Y:S01]  /*1f10*/  IADD3 R94, P0, R38, UR20, RZ ;  /* 0x00000014265e7c10 */ /* 0x000fe2000ff1e0ff */
[----:B------:R3:W-:Y:S01]  /*1f20*/  @P2 LDGSTS.E.BYPASS.LTC128B.128 [R229+0x5900], [R22.64], !P4 ;  /* 0x0590000016e52fae */ /* 0x0007e2000e101d50 */
[----:B------:R-:W-:Y:S02]  /*1f30*/  LOP3.LUT R18, R7, 0x8, R18, 0xf8, !PT ;  /* 0x0000000807127812 */ /* 0x000fe400078ef812 */
[----:B------:R-:W-:Y:S01]  /*1f40*/  SHF.R.U32.HI R7, RZ, 0x3, R7 ;  /* 0x00000003ff077819 */ /* 0x000fe20000011607 */
[----:B------:R-:W0:Y:S01]  /*1f50*/  LDGDEPBAR ;  /* 0x00000000000079af */ /* 0x000e220000000000 */
[----:B------:R-:W-:-:S02]  /*1f60*/  LOP3.LUT R9, R19, 0x8, R9, 0xf8, !PT ;  /* 0x0000000813097812 */ /* 0x000fc400078ef809 */
[----:B------:R-:W-:Y:S02]  /*1f70*/  SHF.R.U32.HI R19, RZ, 0x3, R19 ;  /* 0x00000003ff137819 */ /* 0x000fe40000011613 */
[----:B------:R-:W-:Y:S02]  /*1f80*/  LOP3.LUT R18, R18, R7, RZ, 0x3c, !PT ;  /* 0x0000000712127212 */ /* 0x000fe400078e3cff */
[----:B------:R-:W-:Y:S02]  /*1f90*/  LOP3.LUT R7, R9, R19, RZ, 0x3c, !PT ;  /* 0x0000001309077212 */ /* 0x000fe400078e3cff */
[----:B------:R-:W-:Y:S01]  /*1fa0*/  IADD3.X R36, R39, UR12, R36, P0, !PT ;  /* 0x0000000c27247c10 */ /* 0x000fe200087fe424 */
[----:B------:R-:W-:Y:S01]  /*1fb0*/  IMAD R227, R16, 0x200, R18 ;  /* 0x0000020010e37824 */ /* 0x000fe200078e0212 */
[----:B------:R-:W-:Y:S01]  /*1fc0*/  LEA R93, P0, R94, c[0x0][0x1f8], 0x1 ;  /* 0x00007e005e5d7a11 */ /* 0x000fe200078008ff */
[----:B------:R-:W-:Y:S01]  /*1fd0*/  IMAD.IADD R228, R7, 0x1, R228 ;  /* 0x0000000107e47824 */ /* 0x000fe200078e02e4 */
[----:B------:R-:W-:Y:S01]  /*1fe0*/  SHF.L.U64.HI R235, R236, 0x1, R235 ;  /* 0x00000001eceb7819 */ /* 0x000fe200000102eb */
[----:B------:R-:W-:Y:S01]  /*1ff0*/  IMAD.SHL.U32 R227, R227, 0x2, RZ ;  /* 0x00000002e3e37824 */ /* 0x000fe200078e00ff */
[----:B------:R-:W-:Y:S01]  /*2000*/  LEA.HI.X R94, R94, c[0x0][0x1fc], R36, 0x1, P0 ;  /* 0x00007f005e5e7a11 */ /* 0x000fe200000f0c24 */
[----:B------:R-:W-:Y:S01]  /*2010*/  IMAD.SHL.U32 R228, R228, 0x2, RZ ;  /* 0x00000002e4e47824 */ /* 0x000fe200078e00ff */
[----:B------:R-:W4:Y:S01]  /*2020*/  SHFL.IDX PT, R92, R93, 0x1, 0x181f ;  /* 0x00381f005d5c7f89 */ /* 0x000f2200000e0000 */
[C---:B------:R-:W-:Y:S01]  /*2030*/  ISETP.GE.AND P2, PT, R236.reuse, c[0x0][0x1d4], PT ;  /* 0x00007500ec007a0c */ /* 0x040fe20003f46270 */
[----:B------:R-:W-:Y:S01]  /*2040*/  IMAD.SHL.U32 R236, R236, 0x2, RZ ;  /* 0x00000002ecec7824 */ /* 0x000fe200078e00ff */
[C---:B------:R-:W-:Y:S01]  /*2050*/  IADD3 R37, R227.reuse, 0x3100, RZ ;  /* 0x00003100e3257810 */ /* 0x040fe20007ffe0ff */
[----:B------:R-:W-:Y:S01]  /*2060*/  SHFL.IDX PT, R95, R94, 0x1, 0x181f ;  /* 0x00381f005e5f7f89 */ /* 0x000fe200000e0000 */
[----:B------:R-:W-:Y:S01]  /*2070*/  IADD3 R226, R227, 0x3120, RZ ;  /* 0x00003120e3e27810 */ /* 0x000fe20007ffe0ff */
[----:B------:R-:W-:Y:S01]  /*2080*/  IMAD R224, R0, 0x2, R228 ;  /* 0x0000000200e07824 */ /* 0x000fe200078e02e4 */
[----:B------:R-:W-:-:S04]  /*2090*/  DEPBAR.LE SB0, 0x1 ;  /* 0x000080400000791a */ /* 0x000fc80000000000 */
[----:B------:R-:W-:-:S04]  /*20a0*/  DEPBAR.LE SB0, 0x0 ;  /* 0x000080000000791a */ /* 0x000fc80000000000 */
[----:B------:R-:W-:Y:S01]  /*20b0*/  BAR.SYNC.DEFER_BLOCKING 0x0 ;  /* 0x0000000000007b1d */ /* 0x000fe20000010000 */
[----:B------:R-:W-:Y:S01]  /*20c0*/  @P1 IADD3 R226, R37, -0x20, RZ ;  /* 0xffffffe025e21810 */ /* 0x000fe20007ffe0ff */
[----:B------:R-:W-:Y:S01]  /*20d0*/  IMAD R223, R4, 0x2, R228 ;  /* 0x0000000204df7824 */ /* 0x000fe200078e02e4 */
[----:B------:R-:W-:Y:S02]  /*20e0*/  LOP3.LUT P1, RZ, R88, 0x4, RZ, 0xc0, !PT ;  /* 0x0000000458ff7812 */ /* 0x000fe4000782c0ff */
[C---:B------:R-:W-:Y:S01]  /*20f0*/  ISETP.LT.OR P5, PT, R2.reuse, 0x1, P2 ;  /* 0x000000010200780c */ /* 0x040fe200017a1670 */
[----:B------:R-:W1:Y:S01]  /*2100*/  SHFL.IDX PT, R98, R93, RZ, 0x181f ;  /* 0x00181fff5d627589 */ /* 0x000e6200000e0000 */
[----:B------:R-:W-:Y:S01]  /*2110*/  ISETP.LT.OR P0, PT, R2, 0x11, P2 ;  /* 0x000000110200780c */ /* 0x000fe20001701670 */
[----:B------:R-:W-:Y:S01]  /*2120*/  IMAD R221, R0, 0x2, R223 ;  /* 0x0000000200dd7824 */ /* 0x000fe200078e02df */
[----:B----4-:R-:W-:Y:S01]  /*2130*/  IADD3 R92, P3, R92, R236, RZ ;  /* 0x000000ec5c5c7210 */ /* 0x010fe20007f7e0ff */
[----:B------:R-:W4:Y:S01]  /*2140*/  SHFL.IDX PT, R96, R94, RZ, 0x181f ;  /* 0x00181fff5e607589 */ /* 0x000f2200000e0000 */
[----:B------:R-:W-:-:S02]  /*2150*/  IADD3 R217, R226, 0x800, RZ ;  /* 0x00000800e2d97810 */ /* 0x000fc40007ffe0ff */
[C---:B------:R-:W-:Y:S01]  /*2160*/  IADD3 R216, R226.reuse, 0x1000, RZ ;  /* 0x00001000e2d87810 */ /* 0x040fe20007ffe0ff */
[----:B------:R-:W-:Y:S01]  /*2170*/  SHFL.IDX PT, R89, R94, 0x2, 0x181f ;  /* 0x00581f005e597f89 */ /* 0x000fe200000e0000 */
[C---:B------:R-:W-:Y:S02]  /*2180*/  IADD3 R215, R226.reuse, 0x1800, RZ ;  /* 0x00001800e2d77810 */ /* 0x040fe40007ffe0ff */
[C---:B------:R-:W-:Y:S01]  /*2190*/  IADD3 R214, R226.reuse, 0x2000, RZ ;  /* 0x00002000e2d67810 */ /* 0x040fe20007ffe0ff */
[----:B------:R-:W-:Y:S01]  /*21a0*/  SHFL.IDX PT, R91, R93, 0x3, 0x181f ;  /* 0x00781f005d5b7f89 */ /* 0x000fe200000e0000 */
[----:B------:R-:W-:-:S03]  /*21b0*/  IADD3 R213, R226, 0x2800, RZ ;  /* 0x00002800e2d57810 */ /* 0x000fc60007ffe0ff */
[----:B------:R-:W-:Y:S04]  /*21c0*/  SHFL.IDX PT, R90, R94, 0x3, 0x181f ;  /* 0x00781f005e5a7f89 */ /* 0x000fe800000e0000 */
[----:B------:R-:W-:Y:S04]  /*21d0*/  LDSM.16.M88.4 R28, [R228+0x6100] ;  /* 0x00610000e41c783b */ /* 0x000fe80000000200 */
[----:B------:R-:W-:Y:S01]  /*21e0*/  LDSM.16.M88.4 R32, [R228+0x8100] ;  /* 0x00810000e420783b */ /* 0x000fe20000000200 */
[----:B-1----:R-:W-:-:S03]  /*21f0*/  IADD3 R98, P6, R98, R236, RZ ;  /* 0x000000ec62627210 */ /* 0x002fc60007fde0ff */
[----:B------:R-:W1:Y:S02]  /*2200*/  LDSM.16.M88.4 R84, [R227+0x5900] ;  /* 0x00590000e354783b */ /* 0x000e640000000200 */
[----:B----4-:R-:W-:Y:S01]  /*2210*/  IMAD.X R99, R96, 0x1, R235, P6 ;  /* 0x0000000160637824 */ /* 0x010fe200030e06eb */
[C---:B------:R-:W-:Y:S01]  /*2220*/  ISETP.LT.OR P6, PT, R2.reuse, 0x21, P2 ;  /* 0x000000210200780c */ /* 0x040fe200017c1670 */
[----:B------:R-:W4:Y:S04]  /*2230*/  LDSM.16.M88.4 R76, [R227+0x3100] ;  /* 0x00310000e34c783b */ /* 0x000f280000000200 */
[----:B------:R-:W2:Y:S04]  /*2240*/  LDSM.16.M88.4 R68, [R227+0x3900] ;  /* 0x00390000e344783b */ /* 0x000ea80000000200 */
[----:B------:R-:W2:Y:S04]  /*2250*/  LDSM.16.M88.4 R60, [R227+0x4100] ;  /* 0x00410000e33c783b */ /* 0x000ea80000000200 */
[----:B------:R-:W2:Y:S04]  /*2260*/  LDSM.16.M88.4 R52, [R227+0x4900] ;  /* 0x00490000e334783b */ /* 0x000ea80000000200 */
[----:B------:R-:W2:Y:S04]  /*2270*/  LDSM.16.M88.4 R40, [R227+0x5100] ;  /* 0x00510000e328783b */ /* 0x000ea80000000200 */
[----:B------:R-:W-:Y:S04]  /*2280*/  LDSM.16.M88.4 R156, [R226] ;  /* 0x00000000e29c783b */ /* 0x000fe80000000200 */
[----:B------:R-:W-:Y:S04]  /*2290*/  LDSM.16.M88.4 R152, [R226+0x800] ;  /* 0x00080000e298783b */ /* 0x000fe80000000200 */
[----:B------:R-:W-:Y:S04]  /*22a0*/  LDSM.16.M88.4 R148, [R226+0x1000] ;  /* 0x00100000e294783b */ /* 0x000fe80000000200 */
[----:B------:R-:W-:Y:S01]  /*22b0*/  LDSM.16.M88.4 R144, [R226+0x1800] ;  /* 0x00180000e290783b */ /* 0x000fe20000000200 */
[-C--:B-1----:R-:W-:Y:S03]  /*22c0*/  HMMA.16816.F32.BF16 R36, R28, R84.reuse, RZ ;  /* 0x000000541c24723c */ /* 0x082fe600000418ff */
[----:B------:R-:W-:Y:S04]  /*22d0*/  LDSM.16.M88.4 R140, [R226+0x2000] ;  /* 0x00200000e28c783b */ /* 0x000fe80000000200 */
[----:B------:R-:W-:Y:S01]  /*22e0*/  LDSM.16.M88.4 R136, [R226+0x2800] ;  /* 0x00280000e288783b */ /* 0x000fe20000000200 */
[----:B------:R-:W-:Y:S03]  /*22f0*/  HMMA.16816.F32.BF16 R116, R32, R84, RZ ;  /* 0x000000542074723c */ /* 0x000fe600000418ff */
[----:B------:R-:W-:Y:S04]  /*2300*/  SHFL.IDX PT, R84, R93, 0x2, 0x181f ;  /* 0x00581f005d547f89 */ /* 0x000fe800000e0000 */
[----:B------:R-:W1:Y:S01]  /*2310*/  LDSM.16.M88.4 R112, [R224+0x6100] ;  /* 0x00610000e070783b */ /* 0x000e620000000200 */
[-C--:B----4-:R-:W-:Y:S03]  /*2320*/  HMMA.16816.F32.BF16 R80, R28, R76.reuse, RZ ;  /* 0x0000004c1c50723c */ /* 0x090fe600000418ff */
[----:B------:R-:W-:Y:S04]  /*2330*/  SHFL.IDX PT, R85, R93, 0x5, 0x181f ;  /* 0x00b81f005d557f89 */ /* 0x000fe800000e0000 */
[----:B------:R-:W-:Y:S01]  /*2340*/  LDSM.16.M88.4 R160, [R224+0x8100] ;  /* 0x00810000e0a0783b */ /* 0x000fe20000000200 */
[----:B------:R-:W-:Y:S03]  /*2350*/  HMMA.16816.F32.BF16 R24, R32, R76, RZ ;  /* 0x0000004c2018723c */ /* 0x000fe600000418ff */
[----:B------:R-:W-:Y:S01]  /*2360*/  @!PT LDS RZ, [RZ] ;  /* 0x00000000fffff984 */ /* 0x000fe20000000800 */
[----:B------:R-:W-:Y:S01]  /*2370*/  @!PT LDS RZ, [RZ] ;  /* 0x00000000fffff984 */ /* 0x000fe20000000800 */
[----:B------:R-:W-:Y:S01]  /*2380*/  @!PT LDS RZ, [RZ] ;  /* 0x00000000fffff984 */ /* 0x000fe20000000800 */
[----:B------:R4:W-:Y:S01]  /*2390*/  LDGSTS.E.BYPASS.LTC128B.128 [R229+0x100], [R98.64], !P5 ;  /* 0x0010000062e57fae */ /* 0x0009e2000e901d50 */
[----:B------:R-:W-:-:S04]  /*23a0*/  ISETP.LT.OR P5, PT, R2, 0x31, P2 ;  /* 0x000000310200780c */ /* 0x000fc800017a1670 */
[----:B------:R-:W-:Y:S08]  /*23b0*/  HMMA.16816.F32.BF16 R132, R32, R78, RZ ;  /* 0x0000004e2084723c */ /* 0x000ff000000418ff */
[-C--:B--2---:R-:W-:Y:S08]  /*23c0*/  HMMA.16816.F32.BF16 R72, R28, R68.reuse, RZ ;  /* 0x000000441c48723c */ /* 0x084ff000000418ff */
[C---:B---3--:R-:W-:Y:S08]  /*23d0*/  HMMA.16816.F32.BF16 R20, R32.reuse, R68, RZ ;  /* 0x000000442014723c */ /* 0x048ff000000418ff */
[----:B------:R-:W-:Y:S08]  /*23e0*/  HMMA.16816.F32.BF16 R128, R32, R70, RZ ;  /* 0x000000462080723c */ /* 0x000ff000000418ff */
[-C--:B------:R-:W-:Y:S08]  /*23f0*/  HMMA.16816.F32.BF16 R64, R28, R60.reuse, RZ ;  /* 0x0000003c1c40723c */ /* 0x080ff000000418ff */
[C---:B------:R-:W-:Y:S08]  /*2400*/  HMMA.16816.F32.BF16 R16, R32.reuse, R60, RZ ;  /* 0x0000003c2010723c */ /* 0x040ff000000418ff */
[----:B------:R-:W-:Y:S08]  /*2410*/  HMMA.16816.F32.BF16 R124, R32, R62, RZ ;  /* 0x0000003e207c723c */ /* 0x000ff000000418ff */
[-C--:B------:R-:W-:Y:S08]  /*2420*/  HMMA.16816.F32.BF16 R56, R28, R52.reuse, RZ ;  /* 0x000000341c38723c */ /* 0x080ff000000418ff */
[C---:B------:R-:W-:Y:S08]  /*2430*/  HMMA.16816.F32.BF16 R12, R32.reuse, R52, RZ ;  /* 0x00000034200c723c */ /* 0x040ff000000418ff */
[----:B------:R-:W-:Y:S08]  /*2440*/  HMMA.16816.F32.BF16 R120, R32, R54, RZ ;  /* 0x000000362078723c */ /* 0x000ff000000418ff */
[-C--:B------:R-:W-:Y:S08]  /*2450*/  HMMA.16816.F32.BF16 R48, R28, R40.reuse, RZ ;  /* 0x000000281c30723c */ /* 0x080ff000000418ff */
[C---:B------:R-:W-:Y:S08]  /*2460*/  HMMA.16816.F32.BF16 R8, R32.reuse, R40, RZ ;  /* 0x000000282008723c */ /* 0x040ff000000418ff */
[----:B------:R-:W-:Y:S08]  /*2470*/  HMMA.16816.F32.BF16 R44, R32, R42, RZ ;  /* 0x0000002a202c723c */ /* 0x000ff000000418ff */
[C---:B------:R-:W-:Y:S08]  /*2480*/  HMMA.16816.F32.BF16 R76, R28.reuse, R78, RZ ;  /* 0x0000004e1c4c723c */ /* 0x040ff000000418ff */
[C---:B------:R-:W-:Y:S08]  /*2490*/  HMMA.16816.F32.BF16 R68, R28.reuse, R70, RZ ;  /* 0x000000461c44723c */ /* 0x040ff000000418ff */
[C---:B------:R-:W-:Y:S08]  /*24a0*/  HMMA.16816.F32.BF16 R60, R28.reuse, R62, RZ ;  /* 0x0000003e1c3c723c */ /* 0x040ff000000418ff */
[C---:B------:R-:W-:Y:S08]  /*24b0*/  HMMA.16816.F32.BF16 R52, R28.reuse, R54, RZ ;  /* 0x000000361c34723c */ /* 0x040ff000000418ff */
[----:B------:R-:W-:Y:S08]  /*24c0*/  HMMA.16816.F32.BF16 R40, R28, R42, RZ ;  /* 0x0000002a1c28723c */ /* 0x000ff000000418ff */
[-C--:B------:R-:W-:Y:S08]  /*24d0*/  HMMA.16816.F32.BF16 R32, R32, R86.reuse, RZ ;  /* 0x000000562020723c */ /* 0x080ff000000418ff */
[----:B------:R-:W-:Y:S01]  /*24e0*/  HMMA.16816.F32.BF16 R28, R28, R86, RZ ;  /* 0x000000561c1c723c */ /* 0x000fe200000418ff */
[----:B------:R2:W3:Y:S04]  /*24f0*/  SHFL.IDX PT, R87, R93, 0x4, 0x181f ;  /* 0x00981f005d577f89 */ /* 0x0004e800000e0000 */
[----:B------:R-:W3:Y:S03]  /*2500*/  SHFL.IDX PT, R86, R94, 0x4, 0x181f ;  /* 0x00981f005e567f89 */ /* 0x000ee600000e0000 */
[C---:B-1----:R-:W-:Y:S08]  /*2510*/  HMMA.16816.F32.BF16 R80, R112.reuse, R156, R80 ;  /* 0x0000009c7050723c */ /* 0x042ff00000041850 */
[----:B------:R-:W-:Y:S01]  /*2520*/  HMMA.16816.F32.BF16 R72, R112, R152, R72 ;  /* 0x000000987048723c */ /* 0x000fe20000041848 */
[----:B--2---:R-:W-:Y:S01]  /*2530*/  IMAD.X R93, R95, 0x1, R235, P3 ;  /* 0x000000015f5d7824 */ /* 0x004fe200018e06eb */
[----:B------:R-:W-:-:S06]  /*2540*/  IADD3 R88, P3, R84, R236, RZ ;  /* 0x000000ec54587210 */ /* 0x000fcc0007f7e0ff */
[----:B------:R-:W-:Y:S01]  /*2550*/  HMMA.16816.F32.BF16 R64, R112, R148, R64 ;  /* 0x000000947040723c */ /* 0x000fe20000041840 */
[----:B------:R1:W2:Y:S01]  /*2560*/  SHFL.IDX PT, R84, R94, 0x5, 0x181f ;  /* 0x00b81f005e547f89 */ /* 0x0002a200000e0000 */
[----:B------:R-:W-:-:S03]  /*2570*/  IMAD.X R89, R89, 0x1, R235, P3 ;  /* 0x0000000159597824 */ /* 0x000fc600018e06eb */
[----:B------:R2:W-:Y:S03]  /*2580*/  LDGSTS.E.BYPASS.LTC128B.128 [R229+0x900], [R92.64], !P0 ;  /* 0x009000005ce57fae */ /* 0x0005e6000c101d50 */
[C---:B------:R-:W-:Y:S01]  /*2590*/  HMMA.16816.F32.BF16 R56, R112.reuse, R144, R56 ;  /* 0x000000907038723c */ /* 0x040fe20000041838 */
[----:B------:R2:W-:Y:S07]  /*25a0*/  LDGSTS.E.BYPASS.LTC128B.128 [R229+0x1100], [R88.64], !P6 ;  /* 0x0110000058e57fae */ /* 0x0005ee000f101d50 */
[----:B------:R-:W-:Y:S01]  /*25b0*/  HMMA.16816.F32.BF16 R48, R112, R140, R48 ;  /* 0x0000008c7030723c */ /* 0x000fe20000041830 */
[----:B-1----:R-:W-:-:S07]  /*25c0*/  IADD3 R94, P3, R91, R236, RZ ;  /* 0x000000ec5b5e7210 */ /* 0x002fce0007f7e0ff */
[----:B------:R-:W-:Y:S01]  /*25d0*/  HMMA.16816.F32.BF16 R36, R112, R136, R36 ;  /* 0x000000887024723c */ /* 0x000fe20000041824 */
[----:B------:R-:W-:Y:S01]  /*25e0*/  IMAD.X R95, R90, 0x1, R235, P3 ;  /* 0x000000015a5f7824 */ /* 0x000fe200018e06eb */
[----:B------:R-:W-:Y:S02]  /*25f0*/  ISETP.LT.OR P3, PT, R2, 0x41, P2 ;  /* 0x000000410200780c */ /* 0x000fe40001761670 */
[----:B---3--:R-:W-:-:S04]  /*2600*/  IADD3 R90, P0, R87, R236, RZ ;  /* 0x000000ec575a7210 */ /* 0x008fc80007f1e0ff */
[C---:B------:R-:W-:Y:S01]  /*2610*/  HMMA.16816.F32.BF16 R76, R112.reuse, R158, R76 ;  /* 0x0000009e704c723c */ /* 0x040fe2000004184c */
[----:B------:R-:W-:Y:S01]  /*2620*/  ISETP.LT.OR P2, PT, R2, 0x51, P2 ;  /* 0x000000510200780c */ /* 0x000fe20001741670 */
[----:B------:R-:W-:Y:S01]  /*2630*/  IMAD.MOV.U32 R2, RZ, RZ, 0x40 ;  /* 0x00000040ff027424 */ /* 0x000fe200078e00ff */
[----:B------:R1:W-:Y:S01]  /*2640*/  LDGSTS.E.BYPASS.LTC128B.128 [R229+0x1900], [R94.64], !P5 ;  /* 0x019000005ee57fae */ /* 0x0003e2000e901d50 */
[--C-:B------:R-:W-:Y:S01]  /*2650*/  IMAD.X R91, R86, 0x1, R235.reuse, P0 ;  /* 0x00000001565b7824 */ /* 0x100fe200000e06eb */
[----:B------:R-:W-:Y:S02]  /*2660*/  IADD3 R86, P0, R85, R236, RZ ;  /* 0x000000ec55567210 */ /* 0x000fe40007f1e0ff */
[----:B------:R-:W-:Y:S01]  /*2670*/  SEL R2, R2, 0xffffffc0, !P1 ;  /* 0xffffffc002027807 */ /* 0x000fe20004800000 */
[C---:B------:R-:W-:Y:S02]  /*2680*/  HMMA.16816.F32.BF16 R68, R112.reuse, R154, R68 ;  /* 0x0000009a7044723c */ /* 0x040fe40000041844 */
[----:B--2---:R-:W-:Y:S01]  /*2690*/  IMAD.X R87, R84, 0x1, R235, P0 ;  /* 0x0000000154577824 */ /* 0x004fe200000e06eb */
[----:B------:R2:W-:Y:S01]  /*26a0*/  LDGSTS.E.BYPASS.LTC128B.128 [R229+0x2100], [R90.64], !P3 ;  /* 0x021000005ae57fae */ /* 0x0005e2000d901d50 */
[----:B------:R-:W-:Y:S01]  /*26b0*/  IMAD.IADD R222, R227, 0x1, R2 ;  /* 0x00000001e3de7824 */ /* 0x000fe200078e0202 */
[----:B------:R-:W-:Y:S01]  /*26c0*/  ISETP.GT.AND P3, PT, R233, 0x5f, PT ;  /* 0x0000005fe900780c */ /* 0x000fe20003f64270 */
[----:B------:R-:W-:Y:S01]  /*26d0*/  IMAD.IADD R212, R2, 0x1, R226 ;  /* 0x0000000102d47824 */ /* 0x000fe200078e02e2 */
[----:B------:R3:W-:Y:S01]  /*26e0*/  LDGSTS.E.BYPASS.LTC128B.128 [R229+0x2900], [R86.64], !P2 ;  /* 0x0290000056e57fae */ /* 0x0007e2000d101d50 */
[----:B------:R-:W-:Y:S01]  /*26f0*/  HMMA.16816.F32.BF16 R60, R112, R150, R60 ;  /* 0x00000096703c723c */ /* 0x000fe2000004183c */
[----:B------:R-:W-:-:S02]  /*2700*/  IADD3 R2, R6, -0x1, RZ ;  /* 0xffffffff06027810 */ /* 0x000fc40007ffe0ff */
[----:B------:R-:W-:Y:S02]  /*2710*/  LDSM.16.M88.4 R108, [R223+0x8100] ;  /* 0x00810000df6c783b */ /* 0x000fe40000000200 */
[----:B------:R-:W-:Y:S02]  /*2720*/  ISETP.GT.AND P0, PT, R2, R230, PT ;  /* 0x000000e60200720c */ /* 0x000fe40003f04270 */
[----:B------:R-:W3:Y:S01]  /*2730*/  LDSM.16.M88.4 R104, [R222+0x3100] ;  /* 0x00310000de68783b */ /* 0x000ee20000000200 */
[C---:B------:R-:W-:Y:S03]  /*2740*/  HMMA.16816.F32.BF16 R52, R112.reuse, R146, R52 ;  /* 0x000000927034723c */ /* 0x040fe60000041834 */
[----:B------:R-:W3:Y:S04]  /*2750*/  LDSM.16.M88.4 R100, [R222+0x3900] ;  /* 0x00390000de64783b */ /* 0x000ee80000000200 */
[----:B----4-:R-:W4:Y:S01]  /*2760*/  LDSM.16.M88.4 R96, [R222+0x4100] ;  /* 0x00410000de60783b */ /* 0x010f220000000200 */
[C---:B------:R-:W-:Y:S03]  /*2770*/  HMMA.16816.F32.BF16 R40, R112.reuse, R142, R40 ;  /* 0x0000008e7028723c */ /* 0x040fe60000041828 */
[----:B-1----:R-:W1:Y:S04]  /*2780*/  LDSM.16.M88.4 R92, [R222+0x4900] ;  /* 0x00490000de5c783b */ /* 0x002e680000000200 */
[----:B--2---:R-:W2:Y:S01]  /*2790*/  LDSM.16.M88.4 R88, [R222+0x5100] ;  /* 0x00510000de58783b */ /* 0x004ea20000000200 */
[----:B------:R-:W-:Y:S03]  /*27a0*/  HMMA.16816.F32.BF16 R28, R112, R138, R28 ;  /* 0x0000008a701c723c */ /* 0x000fe6000004181c */
[----:B---3--:R-:W3:Y:S04]  /*27b0*/  LDSM.16.M88.4 R84, [R222+0x5900] ;  /* 0x00590000de54783b */ /* 0x008ee80000000200 */
[----:B------:R-:W1:Y:S01]  /*27c0*/  LDSM.16.M88.4 R112, [R223+0x6100] ;  /* 0x00610000df70783b */ /* 0x000e620000000200 */
[C---:B------:R-:W-:Y:S03]  /*27d0*/  HMMA.16816.F32.BF16 R24, R160.reuse, R156, R24 ;  /* 0x0000009ca018723c */ /* 0x040fe60000041818 */
[----:B------:R-:W-:Y:S04]  /*27e0*/  LDSM.16.M88.4 R164, [R221+0x6100] ;  /* 0x00610000dda4783b */ /* 0x000fe80000000200 */
[----:B------:R-:W0:Y:S01]  /*27f0*/  LDGDEPBAR ;  /* 0x00000000000079af */ /* 0x000e220000000000 */
        /* <DEDUP_REMOVED lines=9> */
[C---:B------:R-:W-:Y:S01]  /*2890*/  HMMA.16816.F32.BF16 R124, R160.reuse, R150, R124 ;  /* 0x00000096a07c723c */ /* 0x040fe2000004187c */
[----:B------:R-:W-:Y:S07]  /*28a0*/  LDSM.16.M88.4 R148, [R212+0x1000] ;  /* 0x00100000d494783b */ /* 0x000fee0000000200 */
[C---:B------:R-:W-:Y:S01]  /*28b0*/  HMMA.16816.F32.BF16 R120, R160.reuse, R146, R120 ;  /* 0x00000092a078723c */ /* 0x040fe20000041878 */
[----:B------:R-:W-:Y:S07]  /*28c0*/  LDSM.16.M88.4 R144, [R212+0x1800] ;  /* 0x00180000d490783b */ /* 0x000fee0000000200 */
[C---:B------:R-:W-:Y:S01]  /*28d0*/  HMMA.16816.F32.BF16 R44, R160.reuse, R142, R44 ;  /* 0x0000008ea02c723c */ /* 0x040fe2000004182c */
[----:B------:R-:W-:Y:S07]  /*28e0*/  LDSM.16.M88.4 R140, [R212+0x2000] ;  /* 0x00200000d48c783b */ /* 0x000fee0000000200 */
[----:B------:R-:W-:Y:S01]  /*28f0*/  HMMA.16816.F32.BF16 R32, R160, R138, R32 ;  /* 0x0000008aa020723c */ /* 0x000fe20000041820 */
[----:B------:R-:W2:Y:S04]  /*2900*/  LDSM.16.M88.4 R160, [R221+0x8100] ;  /* 0x00810000dda0783b */ /* 0x000ea80000000200 */
[----:B------:R-:W3:Y:S01]  /*2910*/  LDSM.16.M88.4 R136, [R212+0x2800] ;  /* 0x00280000d488783b */ /* 0x000ee20000000200 */
[----:B------:R-:W-:-:S04]  /*2920*/  DEPBAR.LE SB0, 0x0 ;  /* 0x000080000000791a */ /* 0x000fc80000000000 */
[C---:B------:R-:W-:Y:S08]  /*2930*/  HMMA.16816.F32.BF16 R24, R108.reuse, R104, R24 ;  /* 0x000000686c18723c */ /* 0x040ff00000041818 */
[C---:B------:R-:W-:Y:S08]  /*2940*/  HMMA.16816.F32.BF16 R20, R108.reuse, R100, R20 ;  /* 0x000000646c14723c */ /* 0x040ff00000041814 */
[C---:B----4-:R-:W-:Y:S08]  /*2950*/  HMMA.16816.F32.BF16 R16, R108.reuse, R96, R16 ;  /* 0x000000606c10723c */ /* 0x050ff00000041810 */
[C---:B-1----:R-:W-:Y:S08]  /*2960*/  HMMA.16816.F32.BF16 R12, R108.reuse, R92, R12 ;  /* 0x0000005c6c0c723c */ /* 0x042ff0000004180c */
[C---:B--2---:R-:W-:Y:S08]  /*2970*/  HMMA.16816.F32.BF16 R8, R108.reuse, R88, R8 ;  /* 0x000000586c08723c */ /* 0x044ff00000041808 */
[C---:B---3--:R-:W-:Y:S08]  /*2980*/  HMMA.16816.F32.BF16 R116, R108.reuse, R84, R116 ;  /* 0x000000546c74723c */ /* 0x048ff00000041874 */
        /* <DEDUP_REMOVED lines=67> */
[----:B------:R-:W-:-:S03]  /*2dc0*/  IADD3 R2, P0, R86, UR10, RZ ;  /* 0x0000000a56027c10 */ /* 0x000fc6000ff1e0ff */
[----:B------:R-:W-:-:S05]  /*2dd0*/  IMAD R84, R231, c[0x0][0x1f4], R84 ;  /* 0x00007d00e7547a24 */ /* 0x000fca00078e0254 */
[----:B------:R-:W-:Y:S02]  /*2de0*/  IADD3.X R84, R87, UR6, R84, P0, !PT ;  /* 0x0000000657547c10 */ /* 0x000fe400087fe454 */
[----:B------:R-:W-:-:S04]  /*2df0*/  LEA R98, P0, R2, c[0x0][0x1c8], 0x1 ;  /* 0x0000720002627a11 */ /* 0x000fc800078008ff */
[----:B------:R-:W-:Y:S01]  /*2e00*/  LEA.HI.X R2, R2, c[0x0][0x1cc], R84, 0x1, P0 ;  /* 0x0000730002027a11 */ /* 0x000fe200000f0c54 */
[----:B------:R-:W1:Y:S04]  /*2e10*/  SHFL.IDX PT, R93, R98, RZ, 0x181f ;  /* 0x00181fff625d7589 */ /* 0x000e6800000e0000 */
[----:B------:R-:W2:Y:S04]  /*2e20*/  SHFL.IDX PT, R94, R2, RZ, 0x181f ;  /* 0x00181fff025e7589 */ /* 0x000ea800000e0000 */
[----:B------:R-:W3:Y:S04]  /*2e30*/  SHFL.IDX PT, R91, R98, 0x1, 0x181f ;  /* 0x00381f00625b7f89 */ /* 0x000ee800000e0000 */
[----:B------:R-:W-:Y:S04]  /*2e40*/  SHFL.IDX PT, R89, R98, 0x2, 0x181f ;  /* 0x00581f0062597f89 */ /* 0x000fe800000e0000 */
[----:B------:R-:W4:Y:S04]  /*2e50*/  SHFL.IDX PT, R92, R2, 0x1, 0x181f ;  /* 0x00381f00025c7f89 */ /* 0x000f2800000e0000 */
[----:B------:R-:W5:Y:S04]  /*2e60*/  SHFL.IDX PT, R87, R98, 0x3, 0x181f ;  /* 0x00781f0062577f89 */ /* 0x000f6800000e0000 */
[----:B------:R-:W5:Y:S01]  /*2e70*/  SHFL.IDX PT, R85, R98, 0x4, 0x181f ;  /* 0x00981f0062557f89 */ /* 0x000f6200000e0000 */
[----:B-1----:R-:W-:-:S03]  /*2e80*/  IADD3 R96, P0, R93, R236, RZ ;  /* 0x000000ec5d607210 */ /* 0x002fc60007f1e0ff */
[----:B------:R1:W1:Y:S02]  /*2e90*/  SHFL.IDX PT, R84, R98, 0x5, 0x181f ;  /* 0x00b81f0062547f89 */ /* 0x00026400000e0000 */
[----:B--2---:R-:W-:Y:S02]  /*2ea0*/  IMAD.X R97, R94, 0x1, R235, P0 ;  /* 0x000000015e617824 */ /* 0x004fe400000e06eb */
[----:B------:R-:W-:Y:S01]  /*2eb0*/  SHFL.IDX PT, R90, R2, 0x2, 0x181f ;  /* 0x00581f00025a7f89 */ /* 0x000fe200000e0000 */
[----:B---3--:R-:W-:-:S03]  /*2ec0*/  IADD3 R94, P0, R91, R236, RZ ;  /* 0x000000ec5b5e7210 */ /* 0x008fc60007f1e0ff */
[----:B------:R-:W2:Y:S04]  /*2ed0*/  SHFL.IDX PT, R88, R2, 0x3, 0x181f ;  /* 0x00781f0002587f89 */ /* 0x000ea800000e0000 */
[----:B------:R-:W3:Y:S01]  /*2ee0*/  SHFL.IDX PT, R86, R2, 0x4, 0x181f ;  /* 0x00981f0002567f89 */ /* 0x000ee200000e0000 */
[----:B----4-:R-:W-:-:S03]  /*2ef0*/  IMAD.X R95, R92, 0x1, R235, P0 ;  /* 0x000000015c5f7824 */ /* 0x010fc600000e06eb */
[----:B------:R-:W4:Y:S01]  /*2f00*/  SHFL.IDX PT, R2, R2, 0x5, 0x181f ;  /* 0x00b81f0002027f89 */ /* 0x000f2200000e0000 */
[----:B-----5:R-:W-:-:S03]  /*2f10*/  IADD3 R92, P2, R87, R236, RZ ;  /* 0x000000ec575c7210 */ /* 0x020fc60007f5e0ff */
[----:B------:R5:W-:Y:S01]  /*2f20*/  LDGSTS.E.BYPASS.LTC128B.128 [R229+0x3100], [R96.64], !P4 ;  /* 0x0310000060e57fae */ /* 0x000be2000e101d50 */
[----:B-1----:R-:W-:-:S03]  /*2f30*/  IADD3 R98, P1, R85, R236, RZ ;  /* 0x000000ec55627210 */ /* 0x002fc60007f3e0ff */
[----:B------:R1:W-:Y:S01]  /*2f40*/  LDGSTS.E.BYPASS.LTC128B.128 [R229+0x3900], [R94.64], !P4 ;  /* 0x039000005ee57fae */ /* 0x0003e2000e101d50 */
[-C--:B------:R-:W-:Y:S01]  /*2f50*/  IADD3 R84, P0, R84, R236.reuse, RZ ;  /* 0x000000ec54547210 */ /* 0x080fe20007f1e0ff */
[--C-:B--2---:R-:W-:Y:S02]  /*2f60*/  IMAD.X R93, R88, 0x1, R235.reuse, P2 ;  /* 0x00000001585d7824 */ /* 0x104fe400010e06eb */
[--C-:B---3--:R-:W-:Y:S02]  /*2f70*/  IMAD.X R99, R86, 0x1, R235.reuse, P1 ;  /* 0x0000000156637824 */ /* 0x108fe400008e06eb */
[----:B----4-:R-:W-:Y:S01]  /*2f80*/  IMAD.X R85, R2, 0x1, R235, P0 ;  /* 0x0000000102557824 */ /* 0x010fe200000e06eb */
[----:B-----5:R-:W-:-:S05]  /*2f90*/  IADD3 R96, P5, R89, R236, RZ ;  /* 0x000000ec59607210 */ /* 0x020fca0007fbe0ff */
[----:B------:R-:W-:-:S05]  /*2fa0*/  IMAD.X R97, R90, 0x1, R235, P5 ;  /* 0x000000015a617824 */ /* 0x000fca00028e06eb */
[----:B------:R1:W-:Y:S04]  /*2fb0*/  LDGSTS.E.BYPASS.LTC128B.128 [R229+0x4100], [R96.64], !P4 ;  /* 0x0410000060e57fae */ /* 0x0003e8000e101d50 */
[----:B------:R1:W-:Y:S04]  /*2fc0*/  LDGSTS.E.BYPASS.LTC128B.128 [R229+0x4900], [R92.64], !P4 ;  /* 0x049000005ce57fae */ /* 0x0003e8000e101d50 */
[----:B------:R1:W-:Y:S04]  /*2fd0*/  LDGSTS.E.BYPASS.LTC128B.128 [R229+0x5100], [R98.64], !P4 ;  /* 0x0510000062e57fae */ /* 0x0003e8000e101d50 */
[----:B------:R1:W-:Y:S02]  /*2fe0*/  LDGSTS.E.BYPASS.LTC128B.128 [R229+0x5900], [R84.64], !P4 ;  /* 0x0590000054e57fae */ /* 0x0003e4000e101d50 */
.L_x_2408:
[----:B-1----:R-:W-:Y:S01]  /*2ff0*/  LEA.HI R85, R173, R171, RZ, 0x2 ;  /* 0x000000abad557211 */ /* 0x002fe200078f10ff */
[----:B------:R-:W-:Y:S01]  /*3000*/  ULDC UR13, c[0x0][0x324] ;  /* 0x0000c900000d7ab9 */ /* 0x000fe20000000800 */
[----:B------:R-:W-:Y:S01]  /*3010*/  LOP3.LUT R84, R172, 0xffffffe0, RZ, 0xc0, !PT ;  /* 0xffffffe0ac547812 */ /* 0x000fe200078ec0ff */
[----:B------:R-:W-:Y:S01]  /*3020*/  ULOP3.LUT UR13, URZ, UR13, URZ, 0x33, !UPT ;  /* 0x0000000d3f0d7292 */ /* 0x000fe2000f8e333f */
[----:B------:R-:W-:Y:S01]  /*3030*/  LOP3.LUT R85, R85, 0xfffffffc, RZ, 0xc0, !PT ;  /* 0xfffffffc55557812 */ /* 0x000fe200078ec0ff */
[----:B------:R-:W0:Y:S01]  /*3040*/  LDGDEPBAR ;  /* 0x00000000000079af */ /* 0x000e220000000000 */
[----:B------:R-:W-:Y:S01]  /*3050*/  SHF.R.S32.HI R86, RZ, 0x1f, R170 ;  /* 0x0000001fff567819 */ /* 0x000fe200000114aa */
[C---:B------:R-:W-:Y:S01]  /*3060*/  IMAD.IADD R84, R171.reuse, 0x1, -R84 ;  /* 0x00000001ab547824 */ /* 0x040fe200078e0a54 */
[----:B------:R-:W-:Y:S01]  /*3070*/  PLOP3.LUT P1, PT, PT, PT, UP2, 0x80, 0x0 ;  /* 0x000000000000781c */ /* 0x000fe20003f2f028 */
[----:B------:R-:W-:Y:S01]  /*3080*/  IMAD.IADD R171, R171, 0x1, -R85 ;  /* 0x00000001abab7824 */ /* 0x000fe200078e0a55 */
[----:B------:R-:W-:-:S02]  /*3090*/  LEA.HI R86, R86, R170, RZ, 0x2 ;  /* 0x000000aa56567211 */ /* 0x000fc400078f10ff */
[----:B------:R-:W-:Y:S02]  /*30a0*/  SHF.R.S32.HI R2, RZ, 0x1f, R84 ;  /* 0x0000001fff027819 */ /* 0x000fe40000011454 */
[----:B------:R-:W-:Y:S02]  /*30b0*/  LOP3.LUT R86, R86, 0xffffffc, RZ, 0xc0, !PT ;  /* 0x0ffffffc56567812 */ /* 0x000fe400078ec0ff */
[----:B------:R-:W-:Y:S02]  /*30c0*/  LEA.HI R85, R171, R171, RZ, 0x1 ;  /* 0x000000abab557211 */ /* 0x000fe400078f08ff */
[----:B------:R-:W-:Y:S01]  /*30d0*/  LEA.HI R2, R2, R84, RZ, 0x2 ;  /* 0x0000005402027211 */ /* 0x000fe200078f10ff */
[----:B------:R-:W-:Y:S01]  /*30e0*/  IMAD.IADD R170, R170, 0x1, -R86 ;  /* 0x00000001aaaa7824 */ /* 0x000fe200078e0a56 */
[----:B------:R-:W-:Y:S01]  /*30f0*/  PLOP3.LUT P0, PT, PT, PT, UP2, 0x80, 0x0 ;  /* 0x000000000000781c */ /* 0x000fe20003f0f028 */
[----:B------:R-:W-:Y:S01]  /*3100*/  IMAD.SHL.U32 R87, R85, 0x20, RZ ;  /* 0x0000002055577824 */ /* 0x000fe200078e00ff */
[----:B------:R-:W-:-:S02]  /*3110*/  LEA.HI.SX32 R86, R2, UR19, 0x1e ;  /* 0x0000001302567c11 */ /* 0x000fc4000f8ff2ff */
[----:B------:R-:W-:Y:S02]  /*3120*/  LOP3.LUT R85, R85, 0x1ffffffe, RZ, 0xc0, !PT ;  /* 0x1ffffffe55557812 */ /* 0x000fe400078ec0ff */
[----:B------:R-:W-:Y:S01]  /*3130*/  LOP3.LUT R87, R87, 0xffffffc0, RZ, 0xc0, !PT ;  /* 0xffffffc057577812 */ /* 0x000fe200078ec0ff */
[----:B------:R-:W-:Y:S02]  /*3140*/  IMAD R86, R170, 0x10, R86 ;  /* 0x00000010aa567824 */ /* 0x000fe400078e0256 */
[----:B------:R-:W-:Y:S02]  /*3150*/  IMAD.IADD R85, R171, 0x1, -R85 ;  /* 0x00000001ab557824 */ /* 0x000fe400078e0a55 */
[----:B------:R-:W-:-:S04]  /*3160*/  IMAD.IADD R86, R87, 0x1, R86 ;  /* 0x0000000157567824 */ /* 0x000fc800078e0256 */
[----:B------:R-:W-:-:S04]  /*3170*/  IMAD R237, R85, 0x8, R86 ;  /* 0x0000000855ed7824 */ /* 0x000fc800078e0256 */
[----:B------:R-:W-:-:S04]  /*3180*/  @P1 IMAD.HI.U32 R85, R237, c[0x0][0x2c8], RZ ;  /* 0x0000b200ed551a27 */ /* 0x000fc800078e00ff */
[----:B------:R-:W-:Y:S01]  /*3190*/  IMAD.MOV.U32 R96, RZ, RZ, R237 ;  /* 0x000000ffff607224 */ /* 0x000fe200078e00ed */
[----:B------:R-:W-:Y:S02]  /*31a0*/  @P0 SHF.R.U32.HI R96, RZ, c[0x0][0x2cc], R85 ;  /* 0x0000b300ff600a19 */ /* 0x000fe40000011655 */
[----:B------:R-:W-:Y:S02]  /*31b0*/  LOP3.LUT R85, R2, 0x7ffffffc, RZ, 0xc0, !PT ;  /* 0x7ffffffc02557812 */ /* 0x000fe400078ec0ff */
[----:B------:R-:W-:Y:S01]  /*31c0*/  PLOP3.LUT P0, PT, PT, PT, UP1, 0x40, 0x0 ;  /* 0x000000000000781c */ /* 0x000fe20003f0e818 */
[----:B------:R-:W1:Y:S02]  /*31d0*/  SHFL.IDX PT, R2, R96, RZ, 0x1c1f ;  /* 0x001c1fff60027589 */ /* 0x000e6400000e0000 */
[----:B------:R-:W-:Y:S02]  /*31e0*/  IMAD.IADD R85, R84, 0x1, -R85 ;  /* 0x0000000154557824 */ /* 0x000fe400078e0a55 */
[----:B------:R-:W-:-:S02]  /*31f0*/  IMAD.MOV.U32 R84, RZ, RZ, c[0x0][0x2ac] ;  /* 0x0000ab00ff547624 */ /* 0x000fc400078e00ff */
[----:B------:R-:W-:Y:S02]  /*3200*/  IMAD.SHL.U32 R238, R85, 0x2, RZ ;  /* 0x0000000255ee7824 */ /* 0x000fe400078e00ff */
[----:B------:R-:W-:Y:S02]  /*3210*/  IMAD R84, R84, c[0x0][0x1d0], R3 ;  /* 0x0000740054547a24 */ /* 0x000fe400078e0203 */
[--C-:B------:R-:W-:Y:S01]  /*3220*/  IMAD.IADD R100, R3, 0x1, -R238.reuse ;  /* 0x0000000103647824 */ /* 0x100fe200078e0aee */
[----:B------:R-:W-:Y:S01]  /*3230*/  IADD3 R98, -R238, 0x1, R5 ;  /* 0x00000001ee627810 */ /* 0x000fe20007ffe105 */
[----:B------:R-:W-:Y:S02]  /*3240*/  IMAD.IADD R97, R84, 0x1, -R238 ;  /* 0x0000000154617824 */ /* 0x000fe400078e0aee */
[----:B------:R-:W-:Y:S01]  /*3250*/  IMAD.IADD R5, R168, 0x1, R7 ;  /* 0x00000001a8057824 */ /* 0x000fe200078e0207 */
[----:B------:R-:W-:-:S04]  /*3260*/  IADD3 R98, R98, -c[0x0][0x168], RZ ;  /* 0x80005a0062627a10 */ /* 0x000fc80007ffe0ff */
[C---:B------:R-:W-:Y:S02]  /*3270*/  IADD3 R99, R98.reuse, c[0x0][0x328], RZ ;  /* 0x0000ca0062637a10 */ /* 0x040fe40007ffe0ff */
[----:B------:R-:W-:-:S03]  /*3280*/  IADD3 R98, R98, UR13, RZ ;  /* 0x0000000d62627c10 */ /* 0x000fc6000fffe0ff */
[--C-:B-1----:R-:W-:Y:S02]  /*3290*/  IMAD.IADD R87, R99, 0x1, R2.reuse ;  /* 0x0000000163577824 */ /* 0x102fe400078e0202 */
[----:B------:R-:W-:-:S03]  /*32a0*/  IMAD.IADD R84, R98, 0x1, R2 ;  /* 0x0000000162547824 */ /* 0x000fc600078e0202 */
[----:B------:R-:W-:Y:S01]  /*32b0*/  IMNMX R87, R87, R97, PT ;  /* 0x0000006157577217 */ /* 0x000fe20003800200 */
[----:B------:R-:W-:Y:S05]  /*32c0*/  @P0 BRA `(.L_x_2409) ;  /* 0x0000015000000947 */ /* 0x000fea0003800000 */
[----:B------:R-:W-:Y:S01]  /*32d0*/  IMAD.U32 R7, RZ, RZ, UR8 ;  /* 0x00000008ff077e24 */ /* 0x000fe2000f8e00ff */
        /* <DEDUP_REMOVED lines=11> */
.L_x_2411:
[----:B------:R-:W-:-:S04]  /*3390*/  MOV R2, c[0x0][0x32c] ;  /* 0x0000cb0000027a02 */ /* 0x000fc80000000f00 */
[----:B------:R-:W-:-:S13]  /*33a0*/  ISETP.NE.AND P0, PT, R2, 0x1, PT ;  /* 0x000000010200780c */ /* 0x000fda0003f05270 */
[----:B------:R-:W-:-:S05]  /*33b0*/  @P0 IMAD.HI.U32 R2, R7, c[0x0][0x330], RZ ;  /* 0x0000cc0007020a27 */ /* 0x000fca00078e00ff */
[----:B------:R-:W-:Y:S02]  /*33c0*/  @P0 SHF.R.U32.HI R7, RZ, c[0x0][0x334], R2 ;  /* 0x0000cd00ff070a19 */ /* 0x000fe40000011602 */
.L_x_2412:
[----:B------:R-:W-:Y:S05]  /*33d0*/  BSYNC B0 ;  /* 0x0000000000007941 */ /* 0x000fea0003800000 */
.L_x_2410:
[----:B------:R-:W-:-:S05]  /*33e0*/  IMAD R7, R7, c[0x0][0x32c], R100 ;  /* 0x0000cb0007077a24 */ /* 0x000fca00078e0264 */
[----:B------:R-:W-:Y:S02]  /*33f0*/  IADD3 R2, R7, c[0x0][0x32c], RZ ;  /* 0x0000cb0007027a10 */ /* 0x000fe40007ffe0ff */
[----:B------:R-:W-:Y:S02]  /*3400*/  IMNMX R84, R84, R7, !PT ;  /* 0x0000000754547217 */ /* 0x000fe40007800200 */
[----:B------:R-:W-:Y:S02]  /*3410*/  IMNMX R87, R87, R2, PT ;  /* 0x0000000257577217 */ /* 0x000fe40003800200 */
.L_x_2409:
[----:B------:R-:W1:Y:S01]  /*3420*/  SHFL.IDX PT, R2, R96, 0x1, 0x1c1f ;  /* 0x003c1f0060027f89 */ /* 0x000e6200000e0000 */
[----:B------:R-:W-:Y:S01]  /*3430*/  PLOP3.LUT P0, PT, PT, PT, UP1, 0x40, 0x0 ;  /* 0x000000000000781c */ /* 0x000fe20003f0e818 */
[--C-:B-1----:R-:W-:Y:S02]  /*3440*/  IMAD.IADD R142, R99, 0x1, R2.reuse ;  /* 0x00000001638e7824 */ /* 0x102fe400078e0202 */
[----:B------:R-:W-:-:S03]  /*3450*/  IMAD.IADD R139, R98, 0x1, R2 ;  /* 0x00000001628b7824 */ /* 0x000fc600078e0202 */
[----:B------:R-:W-:-:S07]  /*3460*/  IMNMX R142, R142, R97, PT ;  /* 0x000000618e8e7217 */ /* 0x000fce0003800200 */
        /* <DEDUP_REMOVED lines=13> */
.L_x_2415:
[----:B------:R-:W-:-:S04]  /*3540*/  MOV R2, c[0x0][0x32c] ;  /* 0x0000cb0000027a02 */ /* 0x000fc80000000f00 */
[----:B------:R-:W-:-:S13]  /*3550*/  ISETP.NE.AND P0, PT, R2, 0x1, PT ;  /* 0x000000010200780c */ /* 0x000fda0003f05270 */
[----:B------:R-:W-:-:S05]  /*3560*/  @P0 IMAD.HI.U32 R2, R7, c[0x0][0x330], RZ ;  /* 0x0000cc0007020a27 */ /* 0x000fca00078e00ff */
[----:B------:R-:W-:Y:S02]  /*3570*/  @P0 SHF.R.U32.HI R7, RZ, c[0x0][0x334], R2 ;  /* 0x0000cd00ff070a19 */ /* 0x000fe40000011602 */
.L_x_2416:
[----:B------:R-:W-:Y:S05]  /*3580*/  BSYNC B0 ;  /* 0x0000000000007941 */ /* 0x000fea0003800000 */
.L_x_2414:
[----:B------:R-:W-:-:S05]  /*3590*/  IMAD R7, R7, c[0x0][0x32c], R100 ;  /* 0x0000cb0007077a24 */ /* 0x000fca00078e0264 */
[----:B------:R-:W-:Y:S02]  /*35a0*/  IADD3 R2, R7, c[0x0][0x32c], RZ ;  /* 0x0000cb0007027a10 */ /* 0x000fe40007ffe0ff */
[----:B------:R-:W-:Y:S02]  /*35b0*/  IMNMX R139, R139, R7, !PT ;  /* 0x000000078b8b7217 */ /* 0x000fe40007800200 */
[----:B------:R-:W-:Y:S02]  /*35c0*/  IMNMX R142, R142, R2, PT ;  /* 0x000000028e8e7217 */ /* 0x000fe40003800200 */
.L_x_2413:
[C---:B------:R-:W-:Y:S02]  /*35d0*/  ISETP.GE.AND P0, PT, R3.reuse, 0x2, PT ;  /* 0x000000020300780c */ /* 0x040fe40003f06270 */
        /* <DEDUP_REMOVED lines=10> */
[C---:B------:R-:W-:Y:S02]  /*3680*/  ISETP.GT.AND P1, PT, R84.reuse, 0x8, !P1 ;  /* 0x000000085400780c */ /* 0x040fe40004f24270 */
        /* <DEDUP_REMOVED lines=28> */
[C---:B------:R-:W-:Y:S02]  /*3850*/  ISETP.GT.AND P0, PT, R84.reuse, 0x21, !P1 ;  /* 0x000000215400780c */ /* 0x040fe40004f04270 */
        /* <DEDUP_REMOVED lines=50> */
[----:B------:R-:W-:Y:S02]  /*3b80*/  ISETP.GE.AND P6, PT, R3, 0x51, PT ;  /* 0x000000510300780c */ /* 0x000fe40003fc6270 */
        /* <DEDUP_REMOVED lines=17> */
[----:B------:R-:W-:Y:S01]  /*3ca0*/  ISETP.GT.AND P0, PT, R84, RZ, !P1 ;  /* 0x000000ff5400720c */ /* 0x000fe20004f04270 */
[----:B------:R-:W1:Y:S01]  /*3cb0*/  SHFL.IDX PT, R28, R96, 0x2, 0x1c1f ;  /* 0x005c1f00601c7f89 */ /* 0x000e6200000e0000 */
[----:B------:R-:W-:Y:S02]  /*3cc0*/  ISETP.GE.AND P1, PT, R3, 0x5a, PT ;  /* 0x0000005a0300780c */ /* 0x000fe40003f26270 */
[----:B------:R-:W-:-:S04]  /*3cd0*/  ISETP.LT.OR P0, PT, R87, 0x1, P0 ;  /* 0x000000015700780c */ /* 0x000fc80000701670 */
[----:B------:R-:W-:Y:S02]  /*3ce0*/  FSEL R41, R80, -INF , !P0 ;  /* 0xff80000050297808 */ /* 0x000fe40004000000 */
[----:B------:R-:W-:-:S04]  /*3cf0*/  ISETP.GT.AND P0, PT, R84, 0x59, !P1 ;  /* 0x000000595400780c */ /* 0x000fc80004f04270 */
[----:B------:R-:W-:-:S04]  /*3d00*/  ISETP.LT.OR P0, PT, R87, 0x5a, P0 ;  /* 0x0000005a5700780c */ /* 0x000fc80000701670 */
[----:B------:R-:W-:Y:S02]  /*3d10*/  FSEL R111, R29, -INF , !P0 ;  /* 0xff8000001d6f7808 */ /* 0x000fe40004000000 */
        /* <DEDUP_REMOVED lines=17> */
.L_x_2419:
[----:B------:R-:W-:-:S04]  /*3e30*/  MOV R28, c[0x0][0x32c] ;  /* 0x0000cb00001c7a02 */ /* 0x000fc80000000f00 */
[----:B------:R-:W-:-:S13]  /*3e40*/  ISETP.NE.AND P0, PT, R28, 0x1, PT ;  /* 0x000000011c00780c */ /* 0x000fda0003f05270 */
[----:B------:R-:W-:-:S05]  /*3e50*/  @P0 IMAD.HI.U32 R28, R29, c[0x0][0x330], RZ ;  /* 0x0000cc001d1c0a27 */ /* 0x000fca00078e00ff */
[----:B------:R-:W-:Y:S02]  /*3e60*/  @P0 SHF.R.U32.HI R29, RZ, c[0x0][0x334], R28 ;  /* 0x0000cd00ff1d0a19 */ /* 0x000fe4000001161c */
.L_x_2420:
[----:B------:R-:W-:Y:S05]  /*3e70*/  BSYNC B0 ;  /* 0x0000000000007941 */ /* 0x000fea0003800000 */
.L_x_2418:
[----:B------:R-:W-:-:S05]  /*3e80*/  IMAD R29, R29, c[0x0][0x32c], R100 ;  /* 0x0000cb001d1d7a24 */ /* 0x000fca00078e0264 */
[----:B------:R-:W-:Y:S02]  /*3e90*/  IADD3 R28, R29, c[0x0][0x32c], RZ ;  /* 0x0000cb001d1c7a10 */ /* 0x000fe40007ffe0ff */
[----:B------:R-:W-:Y:S02]  /*3ea0*/  IMNMX R3, R3, R29, !PT ;  /* 0x0000001d03037217 */ /* 0x000fe40007800200 */
[----:B------:R-:W-:Y:S02]  /*3eb0*/  IMNMX R48, R48, R28, PT ;  /* 0x0000001c30307217 */ /* 0x000fe40003800200 */
.L_x_2417:
[----:B------:R-:W-:Y:S02]  /*3ec0*/  ISETP.NE.AND P0, PT, R102, RZ, PT ;  /* 0x000000ff6600720c */ /* 0x000fe40003f05270 */
[----:B------:R-:W-:Y:S02]  /*3ed0*/  P2R R147, PR, RZ, 0x10 ;  /* 0x00000010ff937803 */ /* 0x000fe40000000000 */
[----:B------:R-:W-:Y:S02]  /*3ee0*/  ISETP.GT.AND P0, PT, R139, 0x8, !P0 ;  /* 0x000000088b00780c */ /* 0x000fe40004704270 */
[----:B------:R-:W-:-:S02]  /*3ef0*/  ISETP.NE.AND P4, PT, R52, RZ, PT ;  /* 0x000000ff3400720c */ /* 0x000fc40003f85270 */
[----:B------:R-:W-:Y:S02]  /*3f00*/  ISETP.LT.OR P0, PT, R142, 0x9, P0 ;  /* 0x000000098e00780c */ /* 0x000fe40000701670 */
[----:B------:R-:W-:Y:S02]  /*3f10*/  P2R R57, PR, RZ, 0x8 ;  /* 0x00000008ff397803 */ /* 0x000fe40000000000 */
[----:B------:R-:W-:Y:S02]  /*3f20*/  FSEL R29, R78, -INF , !P0 ;  /* 0xff8000004e1d7808 */ /* 0x000fe40004000000 */
[----:B------:R-:W-:Y:S02]  /*3f30*/  ISETP.NE.AND P0, PT, R101, RZ, PT ;  /* 0x000000ff6500720c */ /* 0x000fe40003f05270 */
[----:B------:R-:W-:Y:S02]  /*3f40*/  ISETP.NE.AND P3, PT, R40, RZ, PT ;  /* 0x000000ff2800720c */ /* 0x000fe40003f65270 */
[----:B------:R-:W-:-:S02]  /*3f50*/  ISETP.GT.AND P0, PT, R139, 0x9, !P0 ;  /* 0x000000098b00780c */ /* 0x000fc40004704270 */
[----:B------:R-:W-:Y:S02]  /*3f60*/  P2R R36, PR, RZ, 0x10 ;  /* 0x00000010ff247803 */ /* 0x000fe40000000000 */
        /* <DEDUP_REMOVED lines=58> */
[----:B------:R-:W-:Y:S02]  /*4310*/  ISETP.GT.AND P0, PT, R139, 0x48, !P4 ;  /* 0x000000488b00780c */ /* 0x000fe40006704270 */
[----:B------:R-:W-:Y:S02]  /*4320*/  ISETP.NE.AND P4, PT, R146, RZ, PT ;  /* 0x000000ff9200720c */ /* 0x000fe40003f85270 */
        /* <DEDUP_REMOVED lines=12> */
[----:B------:R-:W-:-:S04]  /*43f0*/  ISETP.GT.AND P0, PT, R139, 0x1, !P0 ;  /* 0x000000018b00780c */ /* 0x000fc80004704270 */
[----:B------:R-:W-:-:S04]  /*4400*/  ISETP.LT.OR P0, PT, R142, 0x2, P0 ;  /* 0x000000028e00780c */ /* 0x000fc80000701670 */
[----:B------:R-:W-:Y:S02]  /*4410*/  FSEL R83, R83, -INF , !P0 ;  /* 0xff80000053537808 */ /* 0x000fe40004000000 */
[----:B------:R-:W-:-:S04]  /*4420*/  ISETP.GT.AND P0, PT, R139, RZ, !P4 ;  /* 0x000000ff8b00720c */ /* 0x000fc80006704270 */
        /* <DEDUP_REMOVED lines=8> */
[----:B------:R-:W-:Y:S02]  /*44b0*/  ISETP.GT.AND P0, PT, R3, RZ, !P4 ;  /* 0x000000ff0300720c */ /* 0x000fe40006704270 */
[----:B------:R-:W-:Y:S02]  /*44c0*/  ISETP.NE.AND P4, PT, R36, RZ, PT ;  /* 0x000000ff2400720c */ /* 0x000fe40003f85270 */
        /* <DEDUP_REMOVED lines=87> */
[----:B------:R-:W-:Y:S02]  /*4a40*/  ISETP.GT.AND P0, PT, R3, 0x59, !P1 ;  /* 0x000000590300780c */ /* 0x000fe40004f04270 */
[----:B------:R-:W1:Y:S02]  /*4a50*/  SHFL.IDX PT, R3, R96, 0x3, 0x1c1f ;  /* 0x007c1f0060037f89 */ /* 0x000e6400000e0000 */
        /* <DEDUP_REMOVED lines=19> */
.L_x_2423:
[----:B------:R-:W-:-:S04]  /*4b90*/  MOV R3, c[0x0][0x32c] ;  /* 0x0000cb0000037a02 */ /* 0x000fc80000000f00 */
[----:B------:R-:W-:-:S13]  /*4ba0*/  ISETP.NE.AND P0, PT, R3, 0x1, PT ;  /* 0x000000010300780c */ /* 0x000fda0003f05270 */
[----:B------:R-:W-:-:S05]  /*4bb0*/  @P0 IMAD.HI.U32 R3, R8, c[0x0][0x330], RZ ;  /* 0x0000cc0008030a27 */ /* 0x000fca00078e00ff */
[----:B------:R-:W-:Y:S02]  /*4bc0*/  @P0 SHF.R.U32.HI R8, RZ, c[0x0][0x334], R3 ;  /* 0x0000cd00ff080a19 */ /* 0x000fe40000011603 */
.L_x_2424:
[----:B------:R-:W-:Y:S05]  /*4bd0*/  BSYNC B0 ;  /* 0x0000000000007941 */ /* 0x000fea0003800000 */
.L_x_2422:
[----:B------:R-:W-:-:S05]  /*4be0*/  IMAD R8, R8, c[0x0][0x32c], R100 ;  /* 0x0000cb0008087a24 */ /* 0x000fca00078e0264 */
[----:B------:R-:W-:Y:S02]  /*4bf0*/  IADD3 R3, R8, c[0x0][0x32c], RZ ;  /* 0x0000cb0008037a10 */ /* 0x000fe40007ffe0ff */
[----:B------:R-:W-:Y:S02]  /*4c00*/  IMNMX R98, R98, R8, !PT ;  /* 0x0000000862627217 */ /* 0x000fe40007800200 */
[----:B------:R-:W-:Y:S02]  /*4c10*/  IMNMX R97, R97, R3, PT ;  /* 0x0000000361617217 */ /* 0x000fe40003800200 */
.L_x_2421:
[----:B------:R-:W-:Y:S01]  /*4c20*/  ISETP.NE.AND P0, PT, R102, RZ, PT ;  /* 0x000000ff6600720c */ /* 0x000fe20003f05270 */
[----:B------:R-:W-:Y:S01]  /*4c30*/  IMAD.SHL.U32 R225, R5, 0x2, RZ ;  /* 0x0000000205e17824 */ /* 0x000fe200078e00ff */
[----:B------:R-:W-:Y:S01]  /*4c40*/  FMNMX.FTZ R3, R41, R95, !PT ;  /* 0x0000005f29037209 */ /* 0x000fe20007810000 */
[----:B------:R-:W-:Y:S01]  /*4c50*/  ULDC.64 UR4, c[0x0][0x2c8] ;  /* 0x0000b20000047ab9 */ /* 0x000fe20000000a00 */
[----:B------:R-:W-:Y:S01]  /*4c60*/  ISETP.GT.AND P0, PT, R98, 0x8, !P0 ;  /* 0x000000086200780c */ /* 0x000fe20004704270 */
[--C-:B------:R-:W-:Y:S01]  /*4c70*/  IMAD R219, R4, 0x2, R225.reuse ;  /* 0x0000000204db7824 */ /* 0x100fe200078e02e1 */
[----:B------:R-:W-:Y:S01]  /*4c80*/  FMNMX.FTZ R3, R94, R3, !PT ;  /* 0x000000035e037209 */ /* 0x000fe20007810000 */
[C---:B------:R-:W-:Y:S01]  /*4c90*/  IMAD R220, R0.reuse, 0x2, R225 ;  /* 0x0000000200dc7824 */ /* 0x040fe200078e02e1 */
[----:B------:R-:W-:Y:S01]  /*4ca0*/  ISETP.LT.OR P0, PT, R97, 0x9, P0 ;  /* 0x000000096100780c */ /* 0x000fe20000701670 */
[----:B------:R-:W-:Y:S01]  /*4cb0*/  IMAD R218, R0, 0x2, R219 ;  /* 0x0000000200da7824 */ /* 0x000fe200078e02db */
[----:B------:R-:W-:Y:S01]  /*4cc0*/  FMNMX.FTZ R3, R93, R3, !PT ;  /* 0x000000035d037209 */ /* 0x000fe20007810000 */
[----:B------:R-:W-:Y:S01]  /*4cd0*/  UIMAD.WIDE.U32 UR22, UR19, UR4, URZ ;  /* 0x00000004131672a5 */ /* 0x000fe2000f8e003f */
[----:B------:R-:W-:-:S02]  /*4ce0*/  FSEL R57, R134, -INF , !P0 ;  /* 0xff80000086397808 */ /* 0x000fc40004000000 */
[----:B------:R-:W-:Y:S01]  /*4cf0*/  ISETP.NE.AND P0, PT, R101, RZ, PT ;  /* 0x000000ff6500720c */ /* 0x000fe20003f05270 */
[----:B------:R-:W-:Y:S01]  /*4d00*/  @UP2 USHF.R.U32.HI UR19, URZ, UR5, UR23 ;  /* 0x000000053f132299 */ /* 0x000fe20008011617 */
[----:B------:R-:W-:Y:S02]  /*4d10*/  FMNMX.FTZ R3, R92, R3, !PT ;  /* 0x000000035c037209 */ /* 0x000fe40007810000 */
[----:B------:R-:W-:Y:S01]  /*4d20*/  ISETP.GT.AND P0, PT, R98, 0x9, !P0 ;  /* 0x000000096200780c */ /* 0x000fe20004704270 */
[----:B------:R-:W-:Y:S01]  /*4d30*/  UIADD3 UR4, UR18, UR19, URZ ;  /* 0x0000001312047290 */ /* 0x000fe2000fffe03f */
[----:B------:R-:W-:Y:S02]  /*4d40*/  FMNMX.FTZ R3, R91, R3, !PT ;  /* 0x000000035b037209 */ /* 0x000fe40007810000 */
[----:B------:R-:W-:Y:S01]  /*4d50*/  ISETP.LT.OR P0, PT, R97, 0xa, P0 ;  /* 0x0000000a6100780c */ /* 0x000fe20000701670 */
[----:B------:R-:W-:Y:S01]  /*4d60*/  ULDC UR18, c[0x0][0x328] ;  /* 0x0000ca0000127ab9 */ /* 0x000fe20000000800 */
[----:B------:R-:W-:Y:S01]  /*4d70*/  FMNMX.FTZ R3, R90, R3, !PT ;  /* 0x000000035a037209 */ /* 0x000fe20007810000 */
[----:B------:R-:W-:Y:S01]  /*4d80*/  UIADD3 UR18, UR4, UR18, URZ ;  /* 0x0000001204127290 */ /* 0x000fe2000fffe03f */
        /* <DEDUP_REMOVED lines=11> */
[----:B------:R-:W-:Y:S02]  /*4e40*/  FMNMX.FTZ R3, R7, R3, !PT ;  /* 0x0000000307037209 */ /* 0x000fe40007810000 */
[----:B------:R-:W-:-:S02]  /*4e50*/  ISETP.LT.OR P0, PT, R97, 0x12, P0 ;  /* 0x000000126100780c */ /* 0x000fc40000701670 */
[----:B------:R-:W-:Y:S02]  /*4e60*/  FMNMX.FTZ R3, R73, R3, !PT ;  /* 0x0000000349037209 */ /* 0x000fe40007810000 */
[----:B------:R-:W-:Y:S02]  /*4e70*/  FSEL R38, R23, -INF , !P0 ;  /* 0xff80000017267808 */ /* 0x000fe40004000000 */
[----:B------:R-:W-:Y:S01]  /*4e80*/  ISETP.NE.AND P0, PT, R141, RZ, PT ;  /* 0x000000ff8d00720c */ /* 0x000fe20003f05270 */
[----:B------:R-:W-:Y:S01]  /*4e90*/  LDSM.16.MT88.4 R20, [R220+0x900] ;  /* 0x00090000dc14783b */ /* 0x000fe20000004200 */
[----:B------:R-:W-:Y:S02]  /*4ea0*/  FMNMX.FTZ R3, R72, R3, !PT ;  /* 0x0000000348037209 */ /* 0x000fe40007810000 */
[----:B------:R-:W-:Y:S02]  /*4eb0*/  ISETP.GT.AND P0, PT, R98, 0x18, !P0 ;  /* 0x000000186200780c */ /* 0x000fe40004704270 */
[----:B------:R-:W-:-:S02]  /*4ec0*/  FMNMX.FTZ R3, R69, R3, !PT ;  /* 0x0000000345037209 */ /* 0x000fc40007810000 */
[----:B------:R-:W-:Y:S02]  /*4ed0*/  ISETP.LT.OR P0, PT, R97, 0x19, P0 ;  /* 0x000000196100780c */ /* 0x000fe40000701670 */
[----:B------:R-:W-:Y:S02]  /*4ee0*/  FMNMX.FTZ R8, R82, R83, !PT ;  /* 0x0000005352087209 */ /* 0x000fe40007810000 */
[----:B------:R-:W-:Y:S02]  /*4ef0*/  FSEL R33, R130, -INF , !P0 ;  /* 0xff80000082217808 */ /* 0x000fe40004000000 */
[----:B------:R-:W-:Y:S02]  /*4f00*/  ISETP.NE.AND P0, PT, R140, RZ, PT ;  /* 0x000000ff8c00720c */ /* 0x000fe40003f05270 */
[----:B------:R-:W-:Y:S02]  /*4f10*/  FMNMX.FTZ R3, R68, R3, !PT ;  /* 0x0000000344037209 */ /* 0x000fe40007810000 */
[----:B------:R-:W-:-:S02]  /*4f20*/  ISETP.GT.AND P0, PT, R98, 0x19, !P0 ;  /* 0x000000196200780c */ /* 0x000fc40004704270 */
[----:B------:R-:W-:Y:S02]  /*4f30*/  FMNMX.FTZ R8, R29, R8, !PT ;  /* 0x000000081d087209 */ /* 0x000fe40007810000 */
[----:B------:R-:W-:Y:S02]  /*4f40*/  ISETP.LT.OR P0, PT, R97, 0x1a, P0 ;  /* 0x0000001a6100780c */ /* 0x000fe40000701670 */
[----:B------:R-:W-:Y:S02]  /*4f50*/  FMNMX.FTZ R3, R65, R3, !PT ;  /* 0x0000000341037209 */ /* 0x000fe40007810000 */
[----:B------:R-:W-:Y:S02]  /*4f60*/  FSEL R32, R131, -INF , !P0 ;  /* 0xff80000083207808 */ /* 0x000fe40004000000 */
        /* <DEDUP_REMOVED lines=14> */
[----:B------:R-:W-:Y:S01]  /*5050*/  ISETP.NE.AND P0, PT, R113, RZ, PT ;  /* 0x000000ff7100720c */ /* 0x000fe20003f05270 */
[----:B------:R-:W-:Y:S01]  /*5060*/  LDSM.16.MT88.4 R16, [R219+0x900] ;  /* 0x00090000db10783b */ /* 0x000fe20000004200 */
        /* <DEDUP_REMOVED lines=27> */
[----:B------:R-:W-:Y:S01]  /*5220*/  ISETP.NE.AND P0, PT, R105, RZ, PT ;  /* 0x000000ff6900720c */ /* 0x000fe20003f05270 */
[----:B------:R-:W-:Y:S01]  /*5230*/  LDSM.16.MT88.4 R12, [R218+0x900] ;  /* 0x00090000da0c783b */ /* 0x000fe20000004200 */
        /* <DEDUP_REMOVED lines=22> */
[C---:B------:R-:W-:Y:S02]  /*53a0*/  ISETP.GT.AND P0, PT, R98.reuse, 0x41, !P0 ;  /* 0x000000416200780c */ /* 0x040fe40004704270 */
[----:B------:R-:W-:Y:S02]  /*53b0*/  ISETP.GT.AND P6, PT, R98, 0x50, !P6 ;  /* 0x000000506200780c */ /* 0x000fe400077c4270 */
[----:B------:R-:W-:-:S02]  /*53c0*/  ISETP.LT.OR P0, PT, R97, 0x42, P0 ;  /* 0x000000426100780c */ /* 0x000fc40000701670 */
[----:B------:R-:W-:Y:S02]  /*53d0*/  ISETP.GT.AND P5, PT, R98, 0x51, !P5 ;  /* 0x000000516200780c */ /* 0x000fe40006fa4270 */
[----:B------:R-:W-:Y:S02]  /*53e0*/  FSEL R179, R11, -INF , !P0 ;  /* 0xff8000000bb37808 */ /* 0x000fe40004000000 */
[----:B------:R-:W-:Y:S02]  /*53f0*/  ISETP.NE.AND P0, PT, R2, RZ, PT ;  /* 0x000000ff0200720c */ /* 0x000fe40003f05270 */
[----:B------:R-:W1:Y:S01]  /*5400*/  SHFL.BFLY PT, R2, R3, 0x2, 0x1f ;  /* 0x0c401f0003027f89 */ /* 0x000e6200000e0000 */
[----:B------:R-:W-:Y:S02]  /*5410*/  ISETP.LT.OR P6, PT, R97, 0x51, P6 ;  /* 0x000000516100780c */ /* 0x000fe400037c1670 */
[C---:B------:R-:W-:Y:S02]  /*5420*/  ISETP.GT.AND P0, PT, R98.reuse, 0x1, !P0 ;  /* 0x000000016200780c */ /* 0x040fe40004704270 */
[----:B------:R-:W-:-:S02]  /*5430*/  ISETP.GT.AND P2, PT, R98, 0x58, !P2 ;  /* 0x000000586200780c */ /* 0x000fc40005744270 */
[C---:B------:R-:W-:Y:S02]  /*5440*/  ISETP.LT.OR P0, PT, R97.reuse, 0x2, P0 ;  /* 0x000000026100780c */ /* 0x040fe40000701670 */
[----:B------:R-:W-:Y:S02]  /*5450*/  ISETP.LT.OR P5, PT, R97, 0x52, P5 ;  /* 0x000000526100780c */ /* 0x000fe40002fa1670 */
[----:B------:R-:W-:Y:S02]  /*5460*/  FSEL R75, R27, -INF , !P0 ;  /* 0xff8000001b4b7808 */ /* 0x000fe40004000000 */
[----:B------:R-:W-:Y:S02]  /*5470*/  ISETP.NE.AND P0, PT, R146, RZ, PT ;  /* 0x000000ff9200720c */ /* 0x000fe40003f05270 */
[----:B------:R-:W-:Y:S02]  /*5480*/  FSEL R178, R118, -INF , !P6 ;  /* 0xff80000076b27808 */ /* 0x000fe40007000000 */
[----:B------:R-:W-:-:S02]  /*5490*/  ISETP.GT.AND P0, PT, R98, RZ, !P0 ;  /* 0x000000ff6200720c */ /* 0x000fc40004704270 */
[----:B------:R-:W-:Y:S02]  /*54a0*/  ISETP.GT.AND P1, PT, R98, 0x59, !P1 ;  /* 0x000000596200780c */ /* 0x000fe40004f24270 */
[C---:B------:R-:W-:Y:S02]  /*54b0*/  ISETP.LT.OR P0, PT, R97.reuse, 0x1, P0 ;  /* 0x000000016100780c */ /* 0x040fe40000701670 */
[----:B------:R-:W-:Y:S02]  /*54c0*/  ISETP.LT.OR P2, PT, R97, 0x59, P2 ;  /* 0x000000596100780c */ /* 0x000fe40001741670 */
[----:B-1----:R-:W-:Y:S02]  /*54d0*/  FMNMX.FTZ R3, R3, R2, !PT ;  /* 0x0000000203037209 */ /* 0x002fe40007810000 */
[----:B------:R-:W-:Y:S02]  /*54e0*/  FSEL R181, R26, -INF , !P0 ;  /* 0xff8000001ab57808 */ /* 0x000fe40004000000 */
[----:B------:R-:W-:Y:S01]  /*54f0*/  ISETP.NE.AND P0, PT, R52, RZ, PT ;  /* 0x000000ff3400720c */ /* 0x000fe20003f05270 */
[----:B------:R-:W1:Y:S01]  /*5500*/  SHFL.BFLY PT, R2, R3, 0x1, 0x1f ;  /* 0x0c201f0003027f89 */ /* 0x000e6200000e0000 */
[----:B------:R-:W-:-:S02]  /*5510*/  FMNMX.FTZ R44, R181, R75, !PT ;  /* 0x0000004bb52c7209 */ /* 0x000fc40007810000 */
[----:B------:R-:W-:Y:S01]  /*5520*/  ISETP.GT.AND P0, PT, R98, 0x48, !P0 ;  /* 0x000000486200780c */ /* 0x000fe20004704270 */
[----:B------:R-:W-:Y:S01]  /*5530*/  LDSM.16.MT88.4 R52, [R225+0x100] ;  /* 0x00010000e134783b */ /* 0x000fe20000004200 */
[----:B------:R-:W-:Y:S02]  /*5540*/  FMNMX.FTZ R44, R57, R44, !PT ;  /* 0x0000002c392c7209 */ /* 0x000fe40007810000 */
[----:B------:R-:W-:Y:S01]  /*5550*/  ISETP.LT.OR P0, PT, R97, 0x49, P0 ;  /* 0x000000496100780c */ /* 0x000fe20000701670 */
[----:B------:R-:W-:Y:S01]  /*5560*/  LDSM.16.MT88.4 R24, [R218+0x100] ;  /* 0x00010000da18783b */ /* 0x000fe20000004200 */
[----:B------:R-:W-:Y:S02]  /*5570*/  FMNMX.FTZ R44, R51, R44, !PT ;  /* 0x0000002c332c7209 */ /* 0x000fe40007810000 */
[----:B------:R-:W-:Y:S02]  /*5580*/  FSEL R180, R46, -INF , !P0 ;  /* 0xff8000002eb47808 */ /* 0x000fe40004000000 */
[----:B------:R-:W-:-:S02]  /*5590*/  FMNMX.FTZ R44, R48, R44, !PT ;  /* 0x0000002c302c7209 */ /* 0x000fc40007810000 */
[----:B------:R-:W-:Y:S02]  /*55a0*/  FSEL R176, R119, -INF , !P5 ;  /* 0xff80000077b07808 */ /* 0x000fe40006800000 */
[----:B------:R-:W-:Y:S02]  /*55b0*/  FMNMX.FTZ R44, R38, R44, !PT ;  /* 0x0000002c262c7209 */ /* 0x000fe40007810000 */
[----:B------:R-:W-:Y:S02]  /*55c0*/  ISETP.LT.OR P1, PT, R97, 0x5a, P1 ;  /* 0x0000005a6100780c */ /* 0x000fe40000f21670 */
[----:B------:R-:W-:Y:S02]  /*55d0*/  FMNMX.FTZ R44, R33, R44, !PT ;  /* 0x0000002c212c7209 */ /* 0x000fe40007810000 */
[----:B------:R-:W-:Y:S02]  /*55e0*/  FSEL R174, R34, -INF , !P2 ;  /* 0xff80000022ae7808 */ /* 0x000fe40005000000 */
[----:B-1----:R-:W-:-:S02]  /*55f0*/  FMNMX.FTZ R3, R3, R2, !PT ;  /* 0x0000000203037209 */ /* 0x002fc40007810000 */
[----:B------:R-:W1:Y:S01]  /*5600*/  SHFL.BFLY PT, R2, R8, 0x2, 0x1f ;  /* 0x0c401f0008027f89 */ /* 0x000e6200000e0000 */
[----:B------:R-:W-:Y:S02]  /*5610*/  FMNMX.FTZ R44, R32, R44, !PT ;  /* 0x0000002c202c7209 */ /* 0x000fe40007810000 */
[C---:B------:R-:W-:Y:S01]  /*5620*/  FMUL.FTZ R123, R3.reuse, c[0x0][0x2d0] ;  /* 0x0000b400037b7a20 */ /* 0x040fe20000410000 */
[----:B------:R-:W-:Y:S02]  /*5630*/  FSETP.NEU.FTZ.AND P0, PT, R3, -INF , PT ;  /* 0xff8000000300780b */ /* 0x000fe40003f1d000 */
[----:B------:R-:W-:Y:S02]  /*5640*/  FMNMX.FTZ R44, R247, R44, !PT ;  /* 0x0000002cf72c7209 */ /* 0x000fe40007810000 */
[----:B------:R-:W-:Y:S02]  /*5650*/  FSEL R123, R123, RZ, P0 ;  /* 0x000000ff7b7b7208 */ /* 0x000fe40000000000 */
[----:B------:R-:W-:-:S02]  /*5660*/  FMNMX.FTZ R44, R78, R44, !PT ;  /* 0x0000002c4e2c7209 */ /* 0x000fc40007810000 */
[----:B------:R-:W-:Y:S01]  /*5670*/  FSEL R175, R35, -INF , !P1 ;  /* 0xff80000023af7808 */ /* 0x000fe20004800000 */
[--C-:B------:R-:W-:Y:S01]  /*5680*/  FFMA.FTZ R141, R41, c[0x0][0x2d0], -R123.reuse ;  /* 0x0000b400298d7a23 */ /* 0x100fe2000001087b */
[----:B------:R-:W-:Y:S01]  /*5690*/  FMNMX.FTZ R44, R155, R44, !PT ;  /* 0x0000002c9b2c7209 */ /* 0x000fe20007810000 */
[--C-:B------:R-:W-:Y:S02]  /*56a0*/  FFMA.FTZ R140, R95, c[0x0][0x2d0], -R123.reuse ;  /* 0x0000b4005f8c7a23 */ /* 0x100fe4000001087b */
[--C-:B------:R-:W-:Y:S01]  /*56b0*/  FFMA.FTZ R164, R94, c[0x0][0x2d0], -R123.reuse ;  /* 0x0000b4005ea47a23 */ /* 0x100fe2000001087b */
[----:B------:R-:W-:Y:S01]  /*56c0*/  FMNMX.FTZ R44, R154, R44, !PT ;  /* 0x0000002c9a2c7209 */ /* 0x000fe20007810000 */
[--C-:B------:R-:W-:Y:S01]  /*56d0*/  FFMA.FTZ R107, R93, c[0x0][0x2d0], -R123.reuse ;  /* 0x0000b4005d6b7a23 */ /* 0x100fe2000001087b */
[----:B------:R-:W-:Y:S01]  /*56e0*/  MUFU.EX2 R141, R141 ;  /* 0x0000008d008d7308 */ /* 0x000fe20000000800 */
[--C-:B------:R-:W-:Y:S01]  /*56f0*/  FFMA.FTZ R105, R92, c[0x0][0x2d0], -R123.reuse ;  /* 0x0000b4005c697a23 */ /* 0x100fe2000001087b */
[----:B------:R-:W-:Y:S01]  /*5700*/  FMNMX.FTZ R44, R209, R44, !PT ;  /* 0x0000002cd12c7209 */ /* 0x000fe20007810000 */
[--C-:B------:R-:W-:Y:S01]  /*5710*/  FFMA.FTZ R99, R91, c[0x0][0x2d0], -R123.reuse ;  /* 0x0000b4005b637a23 */ /* 0x100fe2000001087b */
[----:B-1----:R-:W-:Y:S01]  /*5720*/  FMNMX.FTZ R8, R8, R2, !PT ;  /* 0x0000000208087209 */ /* 0x002fe20007810000 */
[--C-:B------:R-:W-:Y:S01]  /*5730*/  FFMA.FTZ R46, R88, c[0x0][0x2d0], -R123.reuse ;  /* 0x0000b400582e7a23 */ /* 0x100fe2000001087b */
[----:B------:R-:W-:Y:S01]  /*5740*/  FMNMX.FTZ R44, R205, R44, !PT ;  /* 0x0000002ccd2c7209 */ /* 0x000fe20007810000 */
[--C-:B------:R-:W-:Y:S01]  /*5750*/  FFMA.FTZ R118, R86, c[0x0][0x2d0], -R123.reuse ;  /* 0x0000b40056767a23 */ /* 0x100fe2000001087b */
[----:B------:R-:W1:Y:S01]  /*5760*/  MUFU.EX2 R140, R140 ;  /* 0x0000008c008c7308 */ /* 0x000e620000000800 */
[----:B------:R-:W2:Y:S01]  /*5770*/  SHFL.BFLY PT, R2, R8, 0x1, 0x1f ;  /* 0x0c201f0008027f89 */ /* 0x000ea200000e0000 */
[----:B------:R-:W-:Y:S01]  /*5780*/  FMNMX.FTZ R44, R203, R44, !PT ;  /* 0x0000002ccb2c7209 */ /* 0x000fe20007810000 */
[----:B------:R-:W-:-:S02]  /*5790*/  FFMA.FTZ R45, R81, c[0x0][0x2d0], -R123 ;  /* 0x0000b400512d7a23 */ /* 0x000fc4000001087b */
[----:B------:R-:W-:Y:S01]  /*57a0*/  LDSM.16.MT88.4 R92, [R225+0x1100] ;  /* 0x00110000e15c783b */ /* 0x000fe20000004200 */
[----:B------:R-:W-:Y:S01]  /*57b0*/  FMNMX.FTZ R44, R202, R44, !PT ;  /* 0x0000002cca2c7209 */ /* 0x000fe20007810000 */
[--C-:B------:R-:W-:Y:S01]  /*57c0*/  FFMA.FTZ R7, R7, c[0x0][0x2d0], -R123.reuse ;  /* 0x0000b40007077a23 */ /* 0x100fe2000001087b */
[----:B------:R-:W-:Y:S01]  /*57d0*/  MUFU.EX2 R164, R164 ;  /* 0x000000a400a47308 */ /* 0x000fe20000000800 */
[--C-:B------:R-:W-:Y:S01]  /*57e0*/  FFMA.FTZ R195, R73, c[0x0][0x2d0], -R123.reuse ;  /* 0x0000b40049c37a23 */ /* 0x100fe2000001087b */
[----:B------:R-:W-:Y:S01]  /*57f0*/  FMNMX.FTZ R44, R177, R44, !PT ;  /* 0x0000002cb12c7209 */ /* 0x000fe20007810000 */
[--C-:B------:R-:W-:Y:S02]  /*5800*/  FFMA.FTZ R194, R72, c[0x0][0x2d0], -R123.reuse ;  /* 0x0000b40048c27a23 */ /* 0x100fe4000001087b */
[--C-:B------:R-:W-:Y:S01]  /*5810*/  FFMA.FTZ R197, R69, c[0x0][0x2d0], -R123.reuse ;  /* 0x0000b40045c57a23 */ /* 0x100fe2000001087b */
[----:B------:R-:W-:Y:S01]  /*5820*/  FMNMX.FTZ R44, R179, R44, !PT ;  /* 0x0000002cb32c7209 */ /* 0x000fe20007810000 */
[--C-:B------:R-:W-:Y:S01]  /*5830*/  FFMA.FTZ R199, R68, c[0x0][0x2d0], -R123.reuse ;  /* 0x0000b40044c77a23 */ /* 0x100fe2000001087b */
[----:B------:R-:W3:Y:S01]  /*5840*/  MUFU.EX2 R107, R107 ;  /* 0x0000006b006b7308 */ /* 0x000ee20000000800 */
[----:B-1----:R-:W-:Y:S01]  /*5850*/  F2FP.BF16.PACK_AB R124, R140, R141 ;  /* 0x0000008d8c7c723e */ /* 0x002fe200000010ff */
[--C-:B------:R-:W-:Y:S01]  /*5860*/  FFMA.FTZ R200, R65, c[0x0][0x2d0], -R123.reuse ;  /* 0x0000b40041c87a23 */ /* 0x100fe2000001087b */
[----:B------:R-:W-:Y:S01]  /*5870*/  FMNMX.FTZ R44, R180, R44, !PT ;  /* 0x0000002cb42c7209 */ /* 0x000fe20007810000 */
[----:B------:R-:W-:-:S02]  /*5880*/  FFMA.FTZ R208, R208, c[0x0][0x2d0], -R123 ;  /* 0x0000b400d0d07a23 */ /* 0x000fc4000001087b */
[--C-:B------:R-:W-:Y:S02]  /*5890*/  FFMA.FTZ R210, R210, c[0x0][0x2d0], -R123.reuse ;  /* 0x0000b400d2d27a23 */ /* 0x100fe4000001087b */
[----:B------:R-:W-:Y:S01]  /*58a0*/  MUFU.EX2 R105, R105 ;  /* 0x0000006900697308 */ /* 0x000fe20000000800 */
[----:B--2---:R-:W-:Y:S01]  /*58b0*/  FMNMX.FTZ R2, R8, R2, !PT ;  /* 0x0000000208027209 */ /* 0x004fe20007810000 */
[--C-:B------:R-:W-:Y:S01]  /*58c0*/  FFMA.FTZ R211, R77, c[0x0][0x2d0], -R123.reuse ;  /* 0x0000b4004dd37a23 */ /* 0x100fe2000001087b */
[----:B------:R-:W-:Y:S01]  /*58d0*/  FMNMX.FTZ R8, R59, R58, !PT ;  /* 0x0000003a3b087209 */ /* 0x000fe20007810000 */
[----:B------:R-:W-:Y:S01]  /*58e0*/  FFMA.FTZ R111, R111, c[0x0][0x2d0], -R123 ;  /* 0x0000b4006f6f7a23 */ /* 0x000fe2000001087b */
[C---:B------:R-:W-:Y:S01]  /*58f0*/  FSETP.NEU.FTZ.AND P0, PT, R2.reuse, -INF , PT ;  /* 0xff8000000200780b */ /* 0x040fe20003f1d000 */
[----:B------:R-:W-:Y:S01]  /*5900*/  FMUL.FTZ R122, R2, c[0x0][0x2d0] ;  /* 0x0000b400027a7a20 */ /* 0x000fe20000410000 */
[----:B------:R-:W-:Y:S01]  /*5910*/  FMNMX.FTZ R8, R56, R8, !PT ;  /* 0x0000000838087209 */ /* 0x000fe20007810000 */
[----:B------:R-:W-:Y:S01]  /*5920*/  MUFU.EX2 R99, R99 ;  /* 0x0000006300637308 */ /* 0x000fe20000000800 */
[----:B---3--:R-:W-:-:S02]  /*5930*/  F2FP.BF16.PACK_AB R126, R107, R164 ;  /* 0x000000a46b7e723e */ /* 0x008fc400000010ff */
[----:B------:R-:W-:Y:S02]  /*5940*/  FMNMX.FTZ R8, R50, R8, !PT ;  /* 0x0000000832087209 */ /* 0x000fe40007810000 */
[----:B------:R-:W-:Y:S02]  /*5950*/  FSEL R122, R122, RZ, P0 ;  /* 0x000000ff7a7a7208 */ /* 0x000fe40000000000 */
[----:B------:R-:W-:Y:S01]  /*5960*/  FMNMX.FTZ R8, R49, R8, !PT ;  /* 0x0000000831087209 */ /* 0x000fe20007810000 */
[----:B------:R-:W-:Y:S01]  /*5970*/  MUFU.EX2 R46, R46 ;  /* 0x0000002e002e7308 */ /* 0x000fe20000000800 */
[----:B------:R-:W-:Y:S01]  /*5980*/  ISETP.NE.AND P0, PT, R40, RZ, PT ;  /* 0x000000ff2800720c */ /* 0x000fe20003f05270 */
[--C-:B------:R-:W-:Y:S01]  /*5990*/  FFMA.FTZ R167, R29, c[0x0][0x2d0], -R122.reuse ;  /* 0x0000b4001da77a23 */ /* 0x100fe2000001087a */
[----:B------:R-:W-:Y:S01]  /*59a0*/  FMNMX.FTZ R8, R39, R8, !PT ;  /* 0x0000000827087209 */ /* 0x000fe20007810000 */
[--C-:B------:R-:W-:Y:S01]  /*59b0*/  FFMA.FTZ R104, R28, c[0x0][0x2d0], -R122.reuse ;  /* 0x0000b4001c687a23 */ /* 0x100fe2000001087a */
[----:B------:R-:W-:Y:S01]  /*59c0*/  ISETP.GT.AND P0, PT, R98, 0x49, !P0 ;  /* 0x000000496200780c */ /* 0x000fe20004704270 */
[----:B------:R-:W-:Y:S01]  /*59d0*/  LDSM.16.MT88.4 R40, [R220+0x100] ;  /* 0x00010000dc28783b */ /* 0x000fe20000004200 */
[----:B------:R-:W-:Y:S01]  /*59e0*/  FMNMX.FTZ R5, R37, R8, !PT ;  /* 0x0000000825057209 */ /* 0x000fe20007810000 */
[--C-:B------:R-:W-:Y:S01]  /*59f0*/  FFMA.FTZ R166, R82, c[0x0][0x2d0], -R122.reuse ;  /* 0x0000b40052a67a23 */ /* 0x100fe2000001087a */
[----:B------:R-:W-:Y:S01]  /*5a00*/  ISETP.LT.OR P0, PT, R97, 0x4a, P0 ;  /* 0x0000004a6100780c */ /* 0x000fe20000701670 */
[----:B------:R-:W-:Y:S01]  /*5a10*/  LDSM.16.MT88.4 R28, [R219+0x100] ;  /* 0x00010000db1c783b */ /* 0x000fe20000004200 */
[----:B------:R-:W-:Y:S01]  /*5a20*/  FMNMX.FTZ R5, R36, R5, !PT ;  /* 0x0000000524057209 */ /* 0x000fe20007810000 */
[--C-:B------:R-:W-:Y:S01]  /*5a30*/  FFMA.FTZ R165, R83, c[0x0][0x2d0], -R122.reuse ;  /* 0x0000b40053a57a23 */ /* 0x100fe2000001087a */
[----:B------:R-:W-:Y:S01]  /*5a40*/  FSEL R182, R47, -INF , !P0 ;  /* 0xff8000002fb67808 */ /* 0x000fe20004000000 */
[----:B------:R-:W-:Y:S01]  /*5a50*/  MUFU.EX2 R166, R166 ;  /* 0x000000a600a67308 */ /* 0x000fe20000000800 */
[----:B------:R-:W-:Y:S01]  /*5a60*/  FMNMX.FTZ R5, R244, R5, !PT ;  /* 0x00000005f4057209 */ /* 0x000fe20007810000 */
[--C-:B------:R-:W-:Y:S01]  /*5a70*/  FFMA.FTZ R106, R61, c[0x0][0x2d0], -R122.reuse ;  /* 0x0000b4003d6a7a23 */ /* 0x100fe2000001087a */
[----:B------:R-:W-:Y:S01]  /*5a80*/  FMNMX.FTZ R44, R182, R44, !PT ;  /* 0x0000002cb62c7209 */ /* 0x000fe20007810000 */
[--C-:B------:R-:W-:Y:S01]  /*5a90*/  FFMA.FTZ R117, R60, c[0x0][0x2d0], -R122.reuse ;  /* 0x0000b4003c757a23 */ /* 0x100fe2000001087a */
[----:B------:R-:W-:Y:S01]  /*5aa0*/  FMNMX.FTZ R5, R245, R5, !PT ;  /* 0x00000005f5057209 */ /* 0x000fe20007810000 */
[----:B------:R-:W-:Y:S01]  /*5ab0*/  LDSM.16.MT88.4 R60, [R225+0x900] ;  /* 0x00090000e13c783b */ /* 0x000fe20000004200 */
[----:B------:R-:W-:Y:S01]  /*5ac0*/  FMNMX.FTZ R44, R178, R44, !PT ;  /* 0x0000002cb22c7209 */ /* 0x000fe20007810000 */
[----:B------:R-:W1:Y:S01]  /*5ad0*/  MUFU.EX2 R165, R165 ;  /* 0x000000a500a57308 */ /* 0x000e620000000800 */
[----:B------:R-:W-:Y:S01]  /*5ae0*/  FMNMX.FTZ R4, R246, R5, !PT ;  /* 0x00000005f6047209 */ /* 0x000fe20007810000 */
[--C-:B------:R-:W-:Y:S01]  /*5af0*/  FFMA.FTZ R98, R90, c[0x0][0x2d0], -R123.reuse ;  /* 0x0000b4005a627a23 */ /* 0x100fe2000001087b */
[----:B------:R-:W-:Y:S01]  /*5b00*/  FMNMX.FTZ R44, R176, R44, !PT ;  /* 0x0000002cb02c7209 */ /* 0x000fe20007810000 */
[--C-:B------:R-:W-:Y:S01]  /*5b10*/  FFMA.FTZ R116, R87, c[0x0][0x2d0], -R122.reuse ;  /* 0x0000b40057747a23 */ /* 0x100fe2000001087a */
[----:B------:R-:W-:Y:S01]  /*5b20*/  FMNMX.FTZ R4, R76, R4, !PT ;  /* 0x000000044c047209 */ /* 0x000fe20007810000 */
[--C-:B------:R-:W-:Y:S01]  /*5b30*/  FFMA.FTZ R89, R89, c[0x0][0x2d0], -R122.reuse ;  /* 0x0000b40059597a23 */ /* 0x100fe2000001087a */
[----:B------:R-:W-:Y:S01]  /*5b40*/  FMNMX.FTZ R44, R174, R44, !PT ;  /* 0x0000002cae2c7209 */ /* 0x000fe20007810000 */
[----:B------:R-:W-:Y:S01]  /*5b50*/  MUFU.EX2 R167, R167 ;  /* 0x000000a700a77308 */ /* 0x000fe20000000800 */
[----:B------:R-:W-:Y:S01]  /*5b60*/  FMNMX.FTZ R0, R152, R4, !PT ;  /* 0x0000000498007209 */ /* 0x000fe20007810000 */
[----:B------:R-:W-:Y:S01]  /*5b70*/  FFMA.FTZ R97, R85, c[0x0][0x2d0], -R123 ;  /* 0x0000b40055617a23 */ /* 0x000fe2000001087b */
[----:B------:R-:W-:Y:S01]  /*5b80*/  FMNMX.FTZ R44, R175, R44, !PT ;  /* 0x0000002caf2c7209 */ /* 0x000fe20007810000 */
[--C-:B------:R-:W-:Y:S01]  /*5b90*/  FFMA.FTZ R96, R84, c[0x0][0x2d0], -R122.reuse ;  /* 0x0000b40054607a23 */ /* 0x100fe2000001087a */
[----:B------:R-:W-:Y:S01]  /*5ba0*/  FMNMX.FTZ R0, R153, R0, !PT ;  /* 0x0000000099007209 */ /* 0x000fe20007810000 */
[--C-:B------:R-:W-:Y:S01]  /*5bb0*/  FFMA.FTZ R47, R80, c[0x0][0x2d0], -R122.reuse ;  /* 0x0000b400502f7a23 */ /* 0x100fe2000001087a */
[----:B------:R-:W-:Y:S01]  /*5bc0*/  LDSM.16.MT88.4 R84, [R219+0x1100] ;  /* 0x00110000db54783b */ /* 0x000fe20000004200 */
[----:B------:R-:W2:Y:S01]  /*5bd0*/  MUFU.EX2 R104, R104 ;  /* 0x0000006800687308 */ /* 0x000ea20000000800 */
[----:B------:R-:W-:Y:S01]  /*5be0*/  FMNMX.FTZ R0, R120, R0, !PT ;  /* 0x0000000078007209 */ /* 0x000fe20007810000 */
[--C-:B------:R-:W-:Y:S01]  /*5bf0*/  FFMA.FTZ R201, R70, c[0x0][0x2d0], -R122.reuse ;  /* 0x0000b40046c97a23 */ /* 0x100fe2000001087a */
[----:B------:R-:W3:Y:S01]  /*5c00*/  SHFL.BFLY PT, R5, R44, 0x2, 0x1f ;  /* 0x0c401f002c057f89 */ /* 0x000ee200000e0000 */
[----:B-1----:R-:W-:Y:S01]  /*5c10*/  F2FP.BF16.PACK_AB R125, R165, R166 ;  /* 0x000000a6a57d723e */ /* 0x002fe200000010ff */
[--C-:B------:R-:W-:Y:S01]  /*5c20*/  FFMA.FTZ R204, R67, c[0x0][0x2d0], -R122.reuse ;  /* 0x0000b40043cc7a23 */ /* 0x100fe2000001087a */
[----:B------:R-:W-:Y:S01]  /*5c30*/  FMNMX.FTZ R0, R121, R0, !PT ;  /* 0x0000000079007209 */ /* 0x000fe20007810000 */
[----:B------:R-:W-:Y:S01]  /*5c40*/  LDSM.16.MT88.4 R80, [R218+0x1100] ;  /* 0x00110000da50783b */ /* 0x000fe20000004200 */
[----:B------:R-:W1:Y:S01]  /*5c50*/  MUFU.EX2 R98, R98 ;  /* 0x0000006200627308 */ /* 0x000e620000000800 */
[----:B------:R-:W-:Y:S01]  /*5c60*/  F2FP.BF16.PACK_AB R8, R99, R105 ;  /* 0x000000696308723e */ /* 0x000fe200000010ff */
[--C-:B------:R-:W-:Y:S01]  /*5c70*/  FFMA.FTZ R207, R66, c[0x0][0x2d0], -R122.reuse ;  /* 0x0000b40042cf7a23 */ /* 0x100fe2000001087a */
[----:B------:R-:W-:Y:S01]  /*5c80*/  FMNMX.FTZ R0, R142, R0, !PT ;  /* 0x000000008e007209 */ /* 0x000fe20007810000 */
[----:B------:R-:W-:-:S02]  /*5c90*/  FFMA.FTZ R206, R64, c[0x0][0x2d0], -R122 ;  /* 0x0000b40040ce7a23 */ /* 0x000fc4000001087a */
[----:B------:R-:W-:Y:S01]  /*5ca0*/  LDSM.16.MT88.4 R64, [R219+0x1900] ;  /* 0x00190000db40783b */ /* 0x000fe20000004200 */
[----:B------:R-:W-:Y:S01]  /*5cb0*/  FMNMX.FTZ R0, R143, R0, !PT ;  /* 0x000000008f007209 */ /* 0x000fe20007810000 */
[----:B------:R-:W-:Y:S01]  /*5cc0*/  MUFU.EX2 R106, R106 ;  /* 0x0000006a006a7308 */ /* 0x000fe20000000800 */
[----:B--2---:R-:W-:Y:S01]  /*5cd0*/  F2FP.BF16.PACK_AB R127, R104, R167 ;  /* 0x000000a7687f723e */ /* 0x004fe200000010ff */
[--C-:B------:R-:W-:Y:S01]  /*5ce0*/  FFMA.FTZ R240, R240, c[0x0][0x2d0], -R122.reuse ;  /* 0x0000b400f0f07a23 */ /* 0x100fe2000001087a */
[----:B------:R-:W-:Y:S01]  /*5cf0*/  FMNMX.FTZ R0, R156, R0, !PT ;  /* 0x000000009c007209 */ /* 0x000fe20007810000 */
[--C-:B------:R-:W-:Y:S02]  /*5d00*/  FFMA.FTZ R241, R241, c[0x0][0x2d0], -R122.reuse ;  /* 0x0000b400f1f17a23 */ /* 0x100fe4000001087a */
[--C-:B------:R-:W-:Y:S01]  /*5d10*/  FFMA.FTZ R242, R242, c[0x0][0x2d0], -R122.reuse ;  /* 0x0000b400f2f27a23 */ /* 0x100fe2000001087a */
[----:B------:R-:W-:Y:S01]  /*5d20*/  FMNMX.FTZ R0, R157, R0, !PT ;  /* 0x000000009d007209 */ /* 0x000fe20007810000 */
[C---:B------:R-:W-:Y:S01]  /*5d30*/  HMMA.16816.F32.BF16 R160, R124.reuse, R52, RZ ;  /* 0x000000347ca0723c */ /* 0x040fe200000418ff */
[----:B------:R-:W2:Y:S01]  /*5d40*/  MUFU.EX2 R117, R117 ;  /* 0x0000007500757308 */ /* 0x000ea20000000800 */
[----:B-1----:R-:W-:Y:S01]  /*5d50*/  F2FP.BF16.PACK_AB R10, R46, R98 ;  /* 0x000000622e0a723e */ /* 0x002fe200000010ff */
[--C-:B------:R-:W-:Y:S01]  /*5d60*/  FFMA.FTZ R243, R79, c[0x0][0x2d0], -R122.reuse ;  /* 0x0000b4004ff37a23 */ /* 0x100fe2000001087a */
[----:B------:R-:W-:Y:S01]  /*5d70*/  FMNMX.FTZ R0, R158, R0, !PT ;  /* 0x000000009e007209 */ /* 0x000fe20007810000 */
[----:B------:R-:W-:Y:S01]  /*5d80*/  FADD.FTZ R165, R166, R165 ;  /* 0x000000a5a6a57221 */ /* 0x000fe20000010000 */
[----:B---3--:R-:W-:Y:S01]  /*5d90*/  FMNMX.FTZ R44, R44, R5, !PT ;  /* 0x000000052c2c7209 */ /* 0x008fe20007810000 */
[----:B------:R-:W-:Y:S01]  /*5da0*/  FFMA.FTZ R5, R74, c[0x0][0x2d0], -R122 ;  /* 0x0000b4004a057a23 */ /* 0x000fe2000001087a */
[----:B------:R-:W-:Y:S01]  /*5db0*/  FMNMX.FTZ R0, R159, R0, !PT ;  /* 0x000000009f007209 */ /* 0x000fe20007810000 */
[----:B------:R-:W-:Y:S01]  /*5dc0*/  HMMA.16816.F32.BF16 R144, R124, R40, RZ ;  /* 0x000000287c90723c */ /* 0x000fe200000418ff */
[----:B------:R1:W3:Y:S01]  /*5dd0*/  MUFU.EX2 R119, R89 ;  /* 0x0000005900777308 */ /* 0x0002e20000000800 */
[----:B------:R-:W4:Y:S01]  /*5de0*/  SHFL.BFLY PT, R34, R44, 0x1, 0x1f ;  /* 0x0c201f002c227f89 */ /* 0x000f2200000e0000 */
[----:B------:R-:W-:Y:S01]  /*5df0*/  FMNMX.FTZ R0, R171, R0, !PT ;  /* 0x00000000ab007209 */ /* 0x000fe20007810000 */
[----:B------:R-:W-:-:S03]  /*5e00*/  FADD.FTZ R165, R167, R165 ;  /* 0x000000a5a7a57221 */ /* 0x000fc60000010000 */
[----:B------:R-:W-:Y:S01]  /*5e10*/  FMNMX.FTZ R0, R173, R0, !PT ;  /* 0x00000000ad007209 */ /* 0x000fe20007810000 */
[C---:B------:R-:W-:Y:S01]  /*5e20*/  HMMA.16816.F32.BF16 R132, R124.reuse, R28, RZ ;  /* 0x0000001c7c84723c */ /* 0x040fe200000418ff */
[----:B------:R-:W5:Y:S01]  /*5e30*/  MUFU.EX2 R116, R116 ;  /* 0x0000007400747308 */ /* 0x000f620000000800 */
[C---:B--2---:R-:W-:Y:S01]  /*5e40*/  F2FP.BF16.PACK_AB R9, R117.reuse, R106 ;  /* 0x0000006a7509723e */ /* 0x044fe200000010ff */
[----:B------:R-:W-:Y:S01]  /*5e50*/  FADD.FTZ R165, R104, R165 ;  /* 0x000000a568a57221 */ /* 0x000fe20000010000 */
[----:B------:R-:W2:Y:S03]  /*5e60*/  SHFL.BFLY PT, R4, R0, 0x2, 0x1f ;  /* 0x0c401f0000047f89 */ /* 0x000ea600000e0000 */
[----:B------:R-:W-:Y:S01]  /*5e70*/  FADD.FTZ R165, R106, R165 ;  /* 0x000000a56aa57221 */ /* 0x000fe20000010000 */
[----:B------:R-:W-:Y:S01]  /*5e80*/  HMMA.16816.F32.BF16 R128, R124, R24, RZ ;  /* 0x000000187c80723c */ /* 0x000fe200000418ff */
[----:B-1----:R-:W-:Y:S01]  /*5e90*/  LDSM.16.MT88.4 R88, [R220+0x1100] ;  /* 0x00110000dc58783b */ /* 0x002fe20000004200 */
[----:B------:R-:W-:Y:S01]  /*5ea0*/  MUFU.EX2 R118, R118 ;  /* 0x0000007600767308 */ /* 0x000fe20000000800 */
[----:B------:R-:W-:-:S04]  /*5eb0*/  FADD.FTZ R165, R117, R165 ;  /* 0x000000a575a57221 */ /* 0x000fc80000010000 */
[----:B---3--:R-:W-:Y:S01]  /*5ec0*/  FADD.FTZ R165, R119, R165 ;  /* 0x000000a577a57221 */ /* 0x008fe20000010000 */
[----:B------:R-:W-:Y:S01]  /*5ed0*/  HMMA.16816.F32.BF16 R148, R124, R54, RZ ;  /* 0x000000367c94723c */ /* 0x000fe200000418ff */
[----:B-----5:R-:W-:Y:S01]  /*5ee0*/  F2FP.BF16.PACK_AB R11, R116, R119 ;  /* 0x00000077740b723e */ /* 0x020fe200000010ff */
[----:B------:R-:W-:Y:S01]  /*5ef0*/  MUFU.EX2 R97, R97 ;  /* 0x0000006100617308 */ /* 0x000fe20000000800 */
[----:B----4-:R-:W-:Y:S01]  /*5f00*/  FMNMX.FTZ R44, R34, R44, !PT ;  /* 0x0000002c222c7209 */ /* 0x010fe20007810000 */
[----:B------:R-:W-:-:S04]  /*5f10*/  FADD.FTZ R165, R116, R165 ;  /* 0x000000a574a57221 */ /* 0x000fc80000010000 */
[----:B------:R-:W-:Y:S01]  /*5f20*/  HMMA.16816.F32.BF16 R100, R124, R42, RZ ;  /* 0x0000002a7c64723c */ /* 0x000fe200000418ff */
[----:B------:R-:W-:Y:S01]  /*5f30*/  FMUL.FTZ R198, R44, c[0x0][0x2d0] ;  /* 0x0000b4002cc67a20 */ /* 0x000fe20000410000 */
[----:B------:R-:W-:Y:S01]  /*5f40*/  MUFU.EX2 R45, R45 ;  /* 0x0000002d002d7308 */ /* 0x000fe20000000800 */
[----:B--2---:R-:W-:-:S05]  /*5f50*/  FMNMX.FTZ R0, R0, R4, !PT ;  /* 0x0000000400007209 */ /* 0x004fca0007810000 */
[C---:B------:R-:W-:Y:S01]  /*5f60*/  HMMA.16816.F32.BF16 R112, R124.reuse, R30, RZ ;  /* 0x0000001e7c70723c */ /* 0x040fe200000418ff */
[----:B------:R-:W1:Y:S01]  /*5f70*/  SHFL.BFLY PT, R4, R0, 0x1, 0x1f ;  /* 0x0c201f0000047f89 */ /* 0x000e6200000e0000 */
[----:B------:R-:W-:Y:S06]  /*5f80*/  MUFU.EX2 R7, R7 ;  /* 0x0000000700077308 */ /* 0x000fec0000000800 */
[----:B------:R-:W-:Y:S02]  /*5f90*/  HMMA.16816.F32.BF16 R124, R124, R26, RZ ;  /* 0x0000001a7c7c723c */ /* 0x000fe400000418ff */
[----:B------:R-:W2:Y:S06]  /*5fa0*/  MUFU.EX2 R96, R96 ;  /* 0x0000006000607308 */ /* 0x000eac0000000800 */
[C---:B------:R-:W-:Y:S02]  /*5fb0*/  HMMA.16816.F32.BF16 R160, R8.reuse, R60, R160 ;  /* 0x0000003c08a0723c */ /* 0x040fe400000418a0 */
[----:B------:R-:W3:Y:S06]  /*5fc0*/  MUFU.EX2 R47, R47 ;  /* 0x0000002f002f7308 */ /* 0x000eec0000000800 */
[----:B------:R-:W-:Y:S01]  /*5fd0*/  HMMA.16816.F32.BF16 R144, R8, R20, R144 ;  /* 0x000000140890723c */ /* 0x000fe20000041890 */
[----:B-1----:R-:W-:Y:S01]  /*5fe0*/  FMNMX.FTZ R0, R0, R4, !PT ;  /* 0x0000000400007209 */ /* 0x002fe20007810000 */
[----:B------:R-:W-:Y:S01]  /*5ff0*/  FFMA.FTZ R4, R71, c[0x0][0x2d0], -R122 ;  /* 0x0000b40047047a23 */ /* 0x000fe2000001087a */
[----:B------:R-:W-:Y:S01]  /*6000*/  MUFU.EX2 R5, R5 ;  /* 0x0000000500057308 */ /* 0x000fe20000000800 */
[----:B------:R-:W-:Y:S01]  /*6010*/  LDSM.16.MT88.4 R68, [R220+0x1900] ;  /* 0x00190000dc44783b */ /* 0x000fe20000004200 */
[C---:B------:R-:W-:Y:S01]  /*6020*/  FSETP.NEU.FTZ.AND P0, PT, R0.reuse, -INF , PT ;  /* 0xff8000000000780b */ /* 0x040fe20003f1d000 */
[----:B------:R-:W-:-:S02]  /*6030*/  FMUL.FTZ R196, R0, c[0x0][0x2d0] ;  /* 0x0000b40000c47a20 */ /* 0x000fc40000410000 */
[C---:B------:R-:W-:Y:S01]  /*6040*/  HMMA.16816.F32.BF16 R132, R8.reuse, R16, R132 ;  /* 0x000000100884723c */ /* 0x040fe20000041884 */
[----:B--2---:R-:W-:Y:S02]  /*6050*/  FADD.FTZ R165, R96, R165 ;  /* 0x000000a560a57221 */ /* 0x004fe40000010000 */
[----:B------:R-:W-:Y:S01]  /*6060*/  FSEL R196, R196, RZ, P0 ;  /* 0x000000ffc4c47208 */ /* 0x000fe20000000000 */
[----:B------:R-:W1:Y:S01]  /*6070*/  MUFU.EX2 R4, R4 ;  /* 0x0000000400047308 */ /* 0x000e620000000800 */
[----:B------:R-:W-:Y:S01]  /*6080*/  FSETP.NEU.FTZ.AND P0, PT, R44, -INF , PT ;  /* 0xff8000002c00780b */ /* 0x000fe20003f1d000 */
[----:B---3--:R-:W-:Y:S02]  /*6090*/  FADD.FTZ R165, R47, R165 ;  /* 0x000000a52fa57221 */ /* 0x008fe40000010000 */
[----:B------:R-:W-:Y:S01]  /*60a0*/  HMMA.16816.F32.BF16 R128, R8, R12, R128 ;  /* 0x0000000c0880723c */ /* 0x000fe20000041880 */
[----:B------:R-:W-:Y:S01]  /*60b0*/  FSEL R198, R198, RZ, P0 ;  /* 0x000000ffc6c67208 */ /* 0x000fe20000000000 */
[--C-:B------:R-:W-:Y:S01]  /*60c0*/  FFMA.FTZ R168, R59, c[0x0][0x2d0], -R196.reuse ;  /* 0x0000b4003ba87a23 */ /* 0x100fe200000108c4 */
[----:B------:R-:W-:Y:S01]  /*60d0*/  PLOP3.LUT P0, PT, PT, PT, UP1, 0x40, 0x0 ;  /* 0x000000000000781c */ /* 0x000fe20003f0e818 */
[--C-:B------:R-:W-:Y:S01]  /*60e0*/  FFMA.FTZ R170, R58, c[0x0][0x2d0], -R196.reuse ;  /* 0x0000b4003aaa7a23 */ /* 0x100fe200000108c4 */
[----:B------:R-:W-:Y:S01]  /*60f0*/  MUFU.EX2 R195, R195 ;  /* 0x000000c300c37308 */ /* 0x000fe20000000800 */
[----:B------:R-:W-:-:S02]  /*6100*/  FFMA.FTZ R169, R56, c[0x0][0x2d0], -R196 ;  /* 0x0000b40038a97a23 */ /* 0x000fc400000108c4 */
[C---:B------:R-:W-:Y:S01]  /*6110*/  HMMA.16816.F32.BF16 R148, R8.reuse, R62, R148 ;  /* 0x0000003e0894723c */ /* 0x040fe20000041894 */
[----:B------:R-:W-:Y:S02]  /*6120*/  FFMA.FTZ R172, R50, c[0x0][0x2d0], -R196 ;  /* 0x0000b40032ac7a23 */ /* 0x000fe400000108c4 */
[--C-:B------:R-:W-:Y:S02]  /*6130*/  FFMA.FTZ R181, R181, c[0x0][0x2d0], -R198.reuse ;  /* 0x0000b400b5b57a23 */ /* 0x100fe400000108c6 */
[--C-:B------:R-:W-:Y:S01]  /*6140*/  FFMA.FTZ R184, R75, c[0x0][0x2d0], -R198.reuse ;  /* 0x0000b4004bb87a23 */ /* 0x100fe200000108c6 */
[----:B------:R-:W-:Y:S01]  /*6150*/  MUFU.EX2 R168, R168 ;  /* 0x000000a800a87308 */ /* 0x000fe20000000800 */
[--C-:B------:R-:W-:Y:S01]  /*6160*/  FFMA.FTZ R183, R57, c[0x0][0x2d0], -R198.reuse ;  /* 0x0000b40039b77a23 */ /* 0x100fe200000108c6 */
[----:B------:R-:W-:Y:S01]  /*6170*/  HMMA.16816.F32.BF16 R100, R8, R22, R100 ;  /* 0x000000160864723c */ /* 0x000fe20000041864 */
[----:B------:R-:W-:Y:S01]  /*6180*/  FFMA.FTZ R185, R51, c[0x0][0x2d0], -R198 ;  /* 0x0000b40033b97a23 */ /* 0x000fe200000108c6 */
[----:B------:R-:W2:Y:S01]  /*6190*/  LDSM.16.MT88.4 R72, [R225+0x1900] ;  /* 0x00190000e148783b */ /* 0x000ea20000004200 */
[----:B------:R-:W-:-:S02]  /*61a0*/  FFMA.FTZ R186, R49, c[0x0][0x2d0], -R196 ;  /* 0x0000b40031ba7a23 */ /* 0x000fc400000108c4 */
[--C-:B------:R-:W-:Y:S01]  /*61b0*/  FFMA.FTZ R189, R39, c[0x0][0x2d0], -R196.reuse ;  /* 0x0000b40027bd7a23 */ /* 0x100fe200000108c4 */
[----:B------:R-:W3:Y:S01]  /*61c0*/  MUFU.EX2 R170, R170 ;  /* 0x000000aa00aa7308 */ /* 0x000ee20000000800 */
[--C-:B------:R-:W-:Y:S01]  /*61d0*/  FFMA.FTZ R187, R37, c[0x0][0x2d0], -R196.reuse ;  /* 0x0000b40025bb7a23 */ /* 0x100fe200000108c4 */
[C---:B------:R-:W-:Y:S01]  /*61e0*/  HMMA.16816.F32.BF16 R112, R8.reuse, R18, R112 ;  /* 0x000000120870723c */ /* 0x040fe20000041870 */
[----:B------:R-:W-:Y:S02]  /*61f0*/  FFMA.FTZ R188, R36, c[0x0][0x2d0], -R196 ;  /* 0x0000b40024bc7a23 */ /* 0x000fe400000108c4 */
[--C-:B------:R-:W-:Y:S02]  /*6200*/  FFMA.FTZ R191, R48, c[0x0][0x2d0], -R198.reuse ;  /* 0x0000b40030bf7a23 */ /* 0x100fe400000108c6 */
[--C-:B------:R-:W-:Y:S01]  /*6210*/  FFMA.FTZ R193, R38, c[0x0][0x2d0], -R198.reuse ;  /* 0x0000b40026c17a23 */ /* 0x100fe200000108c6 */
[----:B------:R-:W-:Y:S01]  /*6220*/  MUFU.EX2 R169, R169 ;  /* 0x000000a900a97308 */ /* 0x000fe20000000800 */
[--C-:B------:R-:W-:Y:S01]  /*6230*/  FFMA.FTZ R190, R33, c[0x0][0x2d0], -R198.reuse ;  /* 0x0000b40021be7a23 */ /* 0x100fe200000108c6 */
[----:B------:R-:W-:Y:S01]  /*6240*/  HMMA.16816.F32.BF16 R124, R8, R14, R124 ;  /* 0x0000000e087c723c */ /* 0x000fe2000004187c */
[----:B------:R-:W-:-:S02]  /*6250*/  FFMA.FTZ R192, R32, c[0x0][0x2d0], -R198 ;  /* 0x0000b40020c07a23 */ /* 0x000fc400000108c6 */
[--C-:B------:R-:W-:Y:S02]  /*6260*/  FFMA.FTZ R249, R246, c[0x0][0x2d0], -R196.reuse ;  /* 0x0000b400f6f97a23 */ /* 0x100fe400000108c4 */
[--C-:B------:R-:W-:Y:S01]  /*6270*/  FFMA.FTZ R244, R244, c[0x0][0x2d0], -R196.reuse ;  /* 0x0000b400f4f47a23 */ /* 0x100fe200000108c4 */
[----:B------:R-:W4:Y:S01]  /*6280*/  MUFU.EX2 R172, R172 ;  /* 0x000000ac00ac7308 */ /* 0x000f220000000800 */
[----:B------:R-:W-:Y:S01]  /*6290*/  F2FP.BF16.PACK_AB R8, R97, R118 ;  /* 0x000000766108723e */ /* 0x000fe200000010ff */
[--C-:B------:R-:W-:Y:S01]  /*62a0*/  FFMA.FTZ R245, R245, c[0x0][0x2d0], -R196.reuse ;  /* 0x0000b400f5f57a23 */ /* 0x100fe200000108c4 */
[----:B------:R-:W-:Y:S01]  /*62b0*/  F2FP.BF16.PACK_AB R9, R47, R96 ;  /* 0x000000602f09723e */ /* 0x000fe200000010ff */
[----:B------:R-:W-:Y:S01]  /*62c0*/  FFMA.FTZ R248, R76, c[0x0][0x2d0], -R196 ;  /* 0x0000b4004cf87a23 */ /* 0x000fe200000108c4 */
[----:B------:R-:W-:Y:S01]  /*62d0*/  F2FP.BF16.PACK_AB R10, R7, R45 ;  /* 0x0000002d070a723e */ /* 0x000fe200000010ff */
[--C-:B------:R-:W-:Y:S01]  /*62e0*/  FFMA.FTZ R247, R247, c[0x0][0x2d0], -R198.reuse ;  /* 0x0000b400f7f77a23 */ /* 0x100fe200000108c6 */
[----:B-1----:R-:W-:Y:S01]  /*62f0*/  F2FP.BF16.PACK_AB R11, R4, R5 ;  /* 0x00000005040b723e */ /* 0x002fe200000010ff */
[----:B------:R-:W-:Y:S01]  /*6300*/  MUFU.EX2 R181, R181 ;  /* 0x000000b500b57308 */ /* 0x000fe20000000800 */
[----:B------:R-:W-:-:S02]  /*6310*/  FFMA.FTZ R246, R78, c[0x0][0x2d0], -R198 ;  /* 0x0000b4004ef67a23 */ /* 0x000fc400000108c6 */
[--C-:B------:R-:W-:Y:S02]  /*6320*/  FFMA.FTZ R250, R155, c[0x0][0x2d0], -R198.reuse ;  /* 0x0000b4009bfa7a23 */ /* 0x100fe400000108c6 */
[----:B------:R-:W-:Y:S01]  /*6330*/  FFMA.FTZ R251, R154, c[0x0][0x2d0], -R198 ;  /* 0x0000b4009afb7a23 */ /* 0x000fe200000108c6 */
[C---:B------:R-:W-:Y:S01]  /*6340*/  HMMA.16816.F32.BF16 R160, R8.reuse, R92, R160 ;  /* 0x0000005c08a0723c */ /* 0x040fe200000418a0 */
[----:B------:R-:W-:Y:S01]  /*6350*/  FFMA.FTZ R120, R120, c[0x0][0x2d0], -R196 ;  /* 0x0000b40078787a23 */ /* 0x000fe200000108c4 */
[----:B------:R-:W1:Y:S01]  /*6360*/  MUFU.EX2 R184, R184 ;  /* 0x000000b800b87308 */ /* 0x000e620000000800 */
[----:B------:R-:W-:Y:S02]  /*6370*/  FADD.FTZ R165, R5, R165 ;  /* 0x000000a505a57221 */ /* 0x000fe40000010000 */
[----:B------:R-:W-:Y:S02]  /*6380*/  FFMA.FTZ R175, R175, c[0x0][0x2d0], -R198 ;  /* 0x0000b400afaf7a23 */ /* 0x000fe400000108c6 */
[----:B------:R-:W-:Y:S01]  /*6390*/  FADD.FTZ R165, R4, R165 ;  /* 0x000000a504a57221 */ /* 0x000fe20000010000 */
[C---:B------:R-:W-:Y:S02]  /*63a0*/  HMMA.16816.F32.BF16 R144, R8.reuse, R88, R144 ;  /* 0x000000580890723c */ /* 0x040fe40000041890 */
[----:B------:R-:W-:Y:S06]  /*63b0*/  MUFU.EX2 R183, R183 ;  /* 0x000000b700b77308 */ /* 0x000fec0000000800 */
[C---:B------:R-:W-:Y:S02]  /*63c0*/  HMMA.16816.F32.BF16 R132, R8.reuse, R84, R132 ;  /* 0x000000540884723c */ /* 0x040fe40000041884 */
[----:B------:R-:W5:Y:S06]  /*63d0*/  MUFU.EX2 R185, R185 ;  /* 0x000000b900b97308 */ /* 0x000f6c0000000800 */
[C---:B------:R-:W-:Y:S02]  /*63e0*/  HMMA.16816.F32.BF16 R128, R8.reuse, R80, R128 ;  /* 0x000000500880723c */ /* 0x040fe40000041880 */
[----:B------:R-:W1:Y:S06]  /*63f0*/  MUFU.EX2 R186, R186 ;  /* 0x000000ba00ba7308 */ /* 0x000e6c0000000800 */
[C---:B------:R-:W-:Y:S02]  /*6400*/  HMMA.16816.F32.BF16 R148, R8.reuse, R94, R148 ;  /* 0x0000005e0894723c */ /* 0x040fe40000041894 */
[----:B------:R-:W-:Y:S06]  /*6410*/  MUFU.EX2 R189, R189 ;  /* 0x000000bd00bd7308 */ /* 0x000fec0000000800 */
[C---:B------:R-:W-:Y:S02]  /*6420*/  HMMA.16816.F32.BF16 R100, R8.reuse, R90, R100 ;  /* 0x0000005a0864723c */ /* 0x040fe40000041864 */
[----:B------:R-:W-:Y:S06]  /*6430*/  MUFU.EX2 R187, R187 ;  /* 0x000000bb00bb7308 */ /* 0x000fec0000000800 */
[C---:B------:R-:W-:Y:S02]  /*6440*/  HMMA.16816.F32.BF16 R112, R8.reuse, R86, R112 ;  /* 0x000000560870723c */ /* 0x040fe40000041870 */
[----:B------:R-:W-:Y:S06]  /*6450*/  MUFU.EX2 R188, R188 ;  /* 0x000000bc00bc7308 */ /* 0x000fec0000000800 */
[----:B------:R-:W-:Y:S02]  /*6460*/  HMMA.16816.F32.BF16 R124, R8, R82, R124 ;  /* 0x00000052087c723c */ /* 0x000fe4000004187c */
[----:B------:R-:W2:Y:S05]  /*6470*/  MUFU.EX2 R191, R191 ;  /* 0x000000bf00bf7308 */ /* 0x000eaa0000000800 */
[----:B---3--:R-:W-:Y:S01]  /*6480*/  F2FP.BF16.PACK_AB R8, R170, R168 ;  /* 0x000000a8aa08723e */ /* 0x008fe200000010ff */
[----:B------:R-:W-:Y:S01]  /*6490*/  FADD.FTZ R168, R168, R170 ;  /* 0x000000aaa8a87221 */ /* 0x000fe20000010000 */
[----:B----4-:R-:W-:Y:S01]  /*64a0*/  F2FP.BF16.PACK_AB R10, R172, R169 ;  /* 0x000000a9ac0a723e */ /* 0x010fe200000010ff */
[----:B------:R-:W3:Y:S01]  /*64b0*/  MUFU.EX2 R193, R193 ;  /* 0x000000c100c17308 */ /* 0x000ee20000000800 */
[----:B-1----:R-:W-:Y:S01]  /*64c0*/  F2FP.BF16.PACK_AB R9, R184, R181 ;  /* 0x000000b5b809723e */ /* 0x002fe200000010ff */
[----:B------:R-:W-:Y:S01]  /*64d0*/  FADD.FTZ R181, R181, R184 ;  /* 0x000000b8b5b57221 */ /* 0x000fe20000010000 */
[----:B-----5:R-:W-:Y:S01]  /*64e0*/  F2FP.BF16.PACK_AB R11, R185, R183 ;  /* 0x000000b7b90b723e */ /* 0x020fe200000010ff */
[----:B------:R-:W-:-:S02]  /*64f0*/  FADD.FTZ R168, R169, R168 ;  /* 0x000000a8a9a87221 */ /* 0x000fc40000010000 */
[----:B------:R-:W-:Y:S02]  /*6500*/  FADD.FTZ R181, R183, R181 ;  /* 0x000000b5b7b57221 */ /* 0x000fe40000010000 */
[----:B------:R-:W1:Y:S01]  /*6510*/  MUFU.EX2 R190, R190 ;  /* 0x000000be00be7308 */ /* 0x000e620000000800 */
[----:B------:R-:W-:Y:S01]  /*6520*/  FADD.FTZ R168, R172, R168 ;  /* 0x000000a8aca87221 */ /* 0x000fe20000010000 */
[C---:B------:R-:W-:Y:S01]  /*6530*/  HMMA.16816.F32.BF16 R56, R8.reuse, R52, RZ ;  /* 0x000000340838723c */ /* 0x040fe200000418ff */
[----:B------:R-:W-:Y:S02]  /*6540*/  FADD.FTZ R181, R185, R181 ;  /* 0x000000b5b9b57221 */ /* 0x000fe40000010000 */
[----:B------:R-:W-:Y:S02]  /*6550*/  FADD.FTZ R168, R186, R168 ;  /* 0x000000a8baa87221 */ /* 0x000fe40000010000 */
[----:B--2---:R-:W-:Y:S01]  /*6560*/  FADD.FTZ R181, R191, R181 ;  /* 0x000000b5bfb57221 */ /* 0x004fe20000010000 */
[----:B------:R-:W2:Y:S01]  /*6570*/  MUFU.EX2 R192, R192 ;  /* 0x000000c000c07308 */ /* 0x000ea20000000800 */
[----:B------:R-:W-:Y:S01]  /*6580*/  FADD.FTZ R168, R189, R168 ;  /* 0x000000a8bda87221 */ /* 0x000fe20000010000 */
[----:B------:R-:W-:Y:S01]  /*6590*/  HMMA.16816.F32.BF16 R52, R8, R54, RZ ;  /* 0x000000360834723c */ /* 0x000fe200000418ff */
[----:B---3--:R-:W-:-:S02]  /*65a0*/  FADD.FTZ R181, R193, R181 ;  /* 0x000000b5c1b57221 */ /* 0x008fc40000010000 */
[----:B------:R-:W-:-:S03]  /*65b0*/  FADD.FTZ R168, R187, R168 ;  /* 0x000000a8bba87221 */ /* 0x000fc60000010000 */
[----:B------:R-:W-:Y:S01]  /*65c0*/  MUFU.EX2 R194, R194 ;  /* 0x000000c200c27308 */ /* 0x000fe20000000800 */
[----:B-1----:R-:W-:Y:S01]  /*65d0*/  FADD.FTZ R181, R190, R181 ;  /* 0x000000b5beb57221 */ /* 0x002fe20000010000 */
[----:B------:R-:W-:Y:S01]  /*65e0*/  HMMA.16816.F32.BF16 R36, R8, R28, RZ ;  /* 0x0000001c0824723c */ /* 0x000fe200000418ff */
[----:B------:R-:W-:-:S05]  /*65f0*/  FADD.FTZ R168, R188, R168 ;  /* 0x000000a8bca87221 */ /* 0x000fca0000010000 */
[----:B------:R-:W-:Y:S01]  /*6600*/  MUFU.EX2 R197, R197 ;  /* 0x000000c500c57308 */ /* 0x000fe20000000800 */
[----:B--2---:R-:W-:Y:S01]  /*6610*/  FADD.FTZ R181, R192, R181 ;  /* 0x000000b5c0b57221 */ /* 0x004fe20000010000 */
[C---:B------:R-:W-:Y:S06]  /*6620*/  HMMA.16816.F32.BF16 R32, R8.reuse, R30, RZ ;  /* 0x0000001e0820723c */ /* 0x040fec00000418ff */
[----:B------:R-:W-:Y:S02]  /*6630*/  MUFU.EX2 R199, R199 ;  /* 0x000000c700c77308 */ /* 0x000fe40000000800 */
[C---:B------:R-:W-:Y:S06]  /*6640*/  HMMA.16816.F32.BF16 R48, R8.reuse, R40, RZ ;  /* 0x000000280830723c */ /* 0x040fec00000418ff */
[----:B------:R-:W1:Y:S02]  /*6650*/  MUFU.EX2 R201, R201 ;  /* 0x000000c900c97308 */ /* 0x000e640000000800 */
[C---:B------:R-:W-:Y:S06]  /*6660*/  HMMA.16816.F32.BF16 R28, R8.reuse, R24, RZ ;  /* 0x00000018081c723c */ /* 0x040fec00000418ff */
[----:B------:R-:W2:Y:S02]  /*6670*/  MUFU.EX2 R204, R204 ;  /* 0x000000cc00cc7308 */ /* 0x000ea40000000800 */
[C---:B------:R-:W-:Y:S06]  /*6680*/  HMMA.16816.F32.BF16 R40, R8.reuse, R42, RZ ;  /* 0x0000002a0828723c */ /* 0x040fec00000418ff */
[----:B------:R-:W3:Y:S01]  /*6690*/  MUFU.EX2 R207, R207 ;  /* 0x000000cf00cf7308 */ /* 0x000ee20000000800 */
[----:B-1----:R-:W-:Y:S01]  /*66a0*/  FADD.FTZ R165, R201, R165 ;  /* 0x000000a5c9a57221 */ /* 0x002fe20000010000 */
[----:B------:R-:W-:Y:S06]  /*66b0*/  HMMA.16816.F32.BF16 R24, R8, R26, RZ ;  /* 0x0000001a0818723c */ /* 0x000fec00000418ff */
[----:B------:R-:W1:Y:S01]  /*66c0*/  MUFU.EX2 R206, R206 ;  /* 0x000000ce00ce7308 */ /* 0x000e620000000800 */
[----:B------:R-:W-:Y:S01]  /*66d0*/  F2FP.BF16.PACK_AB R8, R189, R186 ;  /* 0x000000babd08723e */ /* 0x000fe200000010ff */
[----:B--2---:R-:W-:Y:S01]  /*66e0*/  FADD.FTZ R165, R204, R165 ;  /* 0x000000a5cca57221 */ /* 0x004fe20000010000 */
[----:B------:R-:W-:-:S02]  /*66f0*/  F2FP.BF16.PACK_AB R10, R188, R187 ;  /* 0x000000bbbc0a723e */ /* 0x000fc400000010ff */
[----:B------:R-:W-:Y:S02]  /*6700*/  F2FP.BF16.PACK_AB R9, R193, R191 ;  /* 0x000000bfc109723e */ /* 0x000fe400000010ff */
[----:B------:R-:W-:Y:S01]  /*6710*/  F2FP.BF16.PACK_AB R11, R192, R190 ;  /* 0x000000bec00b723e */ /* 0x000fe200000010ff */
[----:B------:R-:W-:Y:S01]  /*6720*/  MUFU.EX2 R200, R200 ;  /* 0x000000c800c87308 */ /* 0x000fe20000000800 */
[----:B---3--:R-:W-:-:S05]  /*6730*/  FADD.FTZ R165, R207, R165 ;  /* 0x000000a5cfa57221 */ /* 0x008fca0000010000 */
[----:B------:R-:W-:Y:S02]  /*6740*/  HMMA.16816.F32.BF16 R56, R8, R60, R56 ;  /* 0x0000003c0838723c */ /* 0x000fe40000041838 */
[----:B------:R-:W2:Y:S01]  /*6750*/  MUFU.EX2 R208, R208 ;  /* 0x000000d000d07308 */ /* 0x000ea20000000800 */
[----:B-1----:R-:W-:-:S05]  /*6760*/  FADD.FTZ R165, R206, R165 ;  /* 0x000000a5cea57221 */ /* 0x002fca0000010000 */
[C---:B------:R-:W-:Y:S01]  /*6770*/  HMMA.16816.F32.BF16 R52, R8.reuse, R62, R52 ;  /* 0x0000003e0834723c */ /* 0x040fe20000041834 */
[----:B------:R-:W1:Y:S01]  /*6780*/  LDSM.16.MT88.4 R60, [R218+0x1900] ;  /* 0x00190000da3c783b */ /* 0x000e620000004200 */
[----:B------:R-:W-:Y:S06]  /*6790*/  MUFU.EX2 R210, R210 ;  /* 0x000000d200d27308 */ /* 0x000fec0000000800 */
[----:B------:R-:W-:Y:S02]  /*67a0*/  HMMA.16816.F32.BF16 R48, R8, R20, R48 ;  /* 0x000000140830723c */ /* 0x000fe40000041830 */
[----:B------:R-:W3:Y:S01]  /*67b0*/  MUFU.EX2 R211, R211 ;  /* 0x000000d300d37308 */ /* 0x000ee20000000800 */
[----:B--2---:R-:W-:-:S05]  /*67c0*/  F2FP.BF16.PACK_AB R76, R208, R200 ;  /* 0x000000c8d04c723e */ /* 0x004fca00000010ff */
[C---:B------:R-:W-:Y:S02]  /*67d0*/  HMMA.16816.F32.BF16 R36, R8.reuse, R16, R36 ;  /* 0x000000100824723c */ /* 0x040fe40000041824 */
[----:B------:R-:W2:Y:S06]  /*67e0*/  MUFU.EX2 R240, R240 ;  /* 0x000000f000f07308 */ /* 0x000eac0000000800 */
[----:B------:R-:W-:Y:S02]  /*67f0*/  HMMA.16816.F32.BF16 R28, R8, R12, R28 ;  /* 0x0000000c081c723c */ /* 0x000fe4000004181c */
[----:B------:R-:W4:Y:S01]  /*6800*/  MUFU.EX2 R241, R241 ;  /* 0x000000f100f17308 */ /* 0x000f220000000800 */
[----:B---3--:R-:W-:-:S05]  /*6810*/  F2FP.BF16.PACK_AB R78, R211, R210 ;  /* 0x000000d2d34e723e */ /* 0x008fca00000010ff */
[----:B------:R-:W-:Y:S01]  /*6820*/  HMMA.16816.F32.BF16 R40, R8, R22, R40 ;  /* 0x000000160828723c */ /* 0x000fe20000041828 */
[----:B------:R-:W3:Y:S01]  /*6830*/  LDSM.16.MT88.4 R20, [R225+0x2100] ;  /* 0x00210000e114783b */ /* 0x000ee20000004200 */
[----:B------:R-:W5:Y:S01]  /*6840*/  MUFU.EX2 R242, R242 ;  /* 0x000000f200f27308 */ /* 0x000f620000000800 */
[----:B--2---:R-:W-:-:S05]  /*6850*/  FADD.FTZ R165, R240, R165 ;  /* 0x000000a5f0a57221 */ /* 0x004fca0000010000 */
[----:B------:R-:W-:Y:S01]  /*6860*/  HMMA.16816.F32.BF16 R32, R8, R18, R32 ;  /* 0x000000120820723c */ /* 0x000fe20000041820 */
[----:B------:R-:W2:Y:S01]  /*6870*/  LDSM.16.MT88.4 R16, [R220+0x2100] ;  /* 0x00210000dc10783b */ /* 0x000ea20000004200 */
[----:B------:R-:W1:Y:S01]  /*6880*/  MUFU.EX2 R243, R243 ;  /* 0x000000f300f37308 */ /* 0x000e620000000800 */
[C---:B----4-:R-:W-:Y:S01]  /*6890*/  F2FP.BF16.PACK_AB R77, R241.reuse, R240 ;  /* 0x000000f0f14d723e */ /* 0x050fe200000010ff */
[----:B------:R-:W-:-:S04]  /*68a0*/  FADD.FTZ R165, R241, R165 ;  /* 0x000000a5f1a57221 */ /* 0x000fc80000010000 */
[----:B------:R-:W-:Y:S01]  /*68b0*/  HMMA.16816.F32.BF16 R24, R8, R14, R24 ;  /* 0x0000000e0818723c */ /* 0x000fe20000041818 */
[----:B------:R-:W4:Y:S01]  /*68c0*/  LDSM.16.MT88.4 R12, [R219+0x2100] ;  /* 0x00210000db0c783b */ /* 0x000f220000004200 */
[----:B------:R-:W1:Y:S01]  /*68d0*/  MUFU.EX2 R244, R244 ;  /* 0x000000f400f47308 */ /* 0x000e620000000800 */
[----:B-----5:R-:W-:-:S04]  /*68e0*/  FADD.FTZ R165, R242, R165 ;  /* 0x000000a5f2a57221 */ /* 0x020fc80000010000 */
[----:B------:R-:W-:Y:S02]  /*68f0*/  F2FP.BF16.PACK_AB R8, R194, R195 ;  /* 0x000000c3c208723e */ /* 0x000fe400000010ff */
[----:B------:R-:W-:Y:S01]  /*6900*/  F2FP.BF16.PACK_AB R9, R204, R201 ;  /* 0x000000c9cc09723e */ /* 0x000fe200000010ff */
[----:B------:R-:W5:Y:S01]  /*6910*/  MUFU.EX2 R245, R245 ;  /* 0x000000f500f57308 */ /* 0x000f620000000800 */
[----:B------:R-:W-:Y:S01]  /*6920*/  F2FP.BF16.PACK_AB R10, R199, R197 ;  /* 0x000000c5c70a723e */ /* 0x000fe200000010ff */
[C---:B-1----:R-:W-:Y:S01]  /*6930*/  FADD.FTZ R165, R243.reuse, R165 ;  /* 0x000000a5f3a57221 */ /* 0x042fe20000010000 */
[----:B------:R-:W-:Y:S02]  /*6940*/  F2FP.BF16.PACK_AB R11, R206, R207 ;  /* 0x000000cfce0b723e */ /* 0x000fe400000010ff */
[----:B------:R-:W-:-:S03]  /*6950*/  F2FP.BF16.PACK_AB R79, R243, R242 ;  /* 0x000000f2f34f723e */ /* 0x000fc600000010ff */
[----:B------:R-:W1:Y:S01]  /*6960*/  MUFU.EX2 R249, R249 ;  /* 0x000000f900f97308 */ /* 0x000e620000000800 */
[----:B------:R-:W-:Y:S01]  /*6970*/  FADD.FTZ R168, R244, R168 ;  /* 0x000000a8f4a87221 */ /* 0x000fe20000010000 */
[C---:B------:R-:W-:Y:S06]  /*6980*/  HMMA.16816.F32.BF16 R160, R8.reuse, R72, R160 ;  /* 0x0000004808a0723c */ /* 0x040fec00000418a0 */
[----:B------:R-:W2:Y:S01]  /*6990*/  MUFU.EX2 R248, R248 ;  /* 0x000000f800f87308 */ /* 0x000ea20000000800 */
[----:B-----5:R-:W-:Y:S01]  /*69a0*/  FADD.FTZ R168, R245, R168 ;  /* 0x000000a8f5a87221 */ /* 0x020fe20000010000 */
[C---:B------:R-:W-:Y:S06]  /*69b0*/  HMMA.16816.F32.BF16 R148, R8.reuse, R74, R148 ;  /* 0x0000004a0894723c */ /* 0x040fec0000041894 */
[----:B------:R-:W5:Y:S01]  /*69c0*/  MUFU.EX2 R247, R247 ;  /* 0x000000f700f77308 */ /* 0x000f620000000800 */
[----:B-1----:R-:W-:Y:S01]  /*69d0*/  FADD.FTZ R168, R249, R168 ;  /* 0x000000a8f9a87221 */ /* 0x002fe20000010000 */
[C---:B------:R-:W-:Y:S06]  /*69e0*/  HMMA.16816.F32.BF16 R144, R8.reuse, R68, R144 ;  /* 0x000000440890723c */ /* 0x040fec0000041890 */
[----:B------:R-:W1:Y:S01]  /*69f0*/  MUFU.EX2 R246, R246 ;  /* 0x000000f600f67308 */ /* 0x000e620000000800 */
[----:B--2---:R-:W-:Y:S01]  /*6a00*/  FADD.FTZ R168, R248, R168 ;  /* 0x000000a8f8a87221 */ /* 0x004fe20000010000 */
[C---:B------:R-:W-:Y:S06]  /*6a10*/  HMMA.16816.F32.BF16 R100, R8.reuse, R70, R100 ;  /* 0x000000460864723c */ /* 0x040fec0000041864 */
[----:B------:R-:W2:Y:S01]  /*6a20*/  MUFU.EX2 R250, R250 ;  /* 0x000000fa00fa7308 */ /* 0x000ea20000000800 */
[----:B-----5:R-:W-:Y:S01]  /*6a30*/  FADD.FTZ R181, R247, R181 ;  /* 0x000000b5f7b57221 */ /* 0x020fe20000010000 */
[C---:B------:R-:W-:Y:S06]  /*6a40*/  HMMA.16816.F32.BF16 R132, R8.reuse, R64, R132 ;  /* 0x000000400884723c */ /* 0x040fec0000041884 */
[----:B------:R-:W5:Y:S01]  /*6a50*/  MUFU.EX2 R251, R251 ;  /* 0x000000fb00fb7308 */ /* 0x000f620000000800 */
[----:B-1----:R-:W-:Y:S01]  /*6a60*/  FADD.FTZ R181, R246, R181 ;  /* 0x000000b5f6b57221 */ /* 0x002fe20000010000 */
[----:B------:R-:W-:Y:S03]  /*6a70*/  HMMA.16816.F32.BF16 R112, R8, R66, R112 ;  /* 0x000000420870723c */ /* 0x000fe60000041870 */
[----:B--2---:R-:W-:-:S05]  /*6a80*/  FADD.FTZ R181, R250, R181 ;  /* 0x000000b5fab57221 */ /* 0x004fca0000010000 */
[----:B------:R-:W-:Y:S01]  /*6a90*/  HMMA.16816.F32.BF16 R128, R8, R60, R128 ;  /* 0x0000003c0880723c */ /* 0x000fe20000041880 */
[----:B-----5:R-:W-:-:S07]  /*6aa0*/  FADD.FTZ R181, R251, R181 ;  /* 0x000000b5fbb57221 */ /* 0x020fce0000010000 */
[----:B------:R-:W-:Y:S01]  /*6ab0*/  HMMA.16816.F32.BF16 R124, R8, R62, R124 ;  /* 0x0000003e087c723c */ /* 0x000fe2000004187c */
[----:B------:R-:W1:Y:S07]  /*6ac0*/  LDSM.16.MT88.4 R8, [R218+0x2100] ;  /* 0x00210000da08783b */ /* 0x000e6e0000004200 */
[C---:B---3--:R-:W-:Y:S08]  /*6ad0*/  HMMA.16816.F32.BF16 R160, R76.reuse, R20, R160 ;  /* 0x000000144ca0723c */ /* 0x048ff000000418a0 */
[C---:B------:R-:W-:Y:S08]  /*6ae0*/  HMMA.16816.F32.BF16 R148, R76.reuse, R22, R148 ;  /* 0x000000164c94723c */ /* 0x040ff00000041894 */
[C---:B------:R-:W-:Y:S08]  /*6af0*/  HMMA.16816.F32.BF16 R144, R76.reuse, R16, R144 ;  /* 0x000000104c90723c */ /* 0x040ff00000041890 */
[C---:B------:R-:W-:Y:S08]  /*6b00*/  HMMA.16816.F32.BF16 R100, R76.reuse, R18, R100 ;  /* 0x000000124c64723c */ /* 0x040ff00000041864 */
[C---:B----4-:R-:W-:Y:S08]  /*6b10*/  HMMA.16816.F32.BF16 R132, R76.reuse, R12, R132 ;  /* 0x0000000c4c84723c */ /* 0x050ff00000041884 */
[C---:B------:R-:W-:Y:S08]  /*6b20*/  HMMA.16816.F32.BF16 R112, R76.reuse, R14, R112 ;  /* 0x0000000e4c70723c */ /* 0x040ff00000041870 */
[C---:B-1----:R-:W-:Y:S08]  /*6b30*/  HMMA.16816.F32.BF16 R128, R76.reuse, R8, R128 ;  /* 0x000000084c80723c */ /* 0x042ff00000041880 */
[----:B------:R-:W-:Y:S07]  /*6b40*/  HMMA.16816.F32.BF16 R124, R76, R10, R124 ;  /* 0x0000000a4c7c723c */ /* 0x000fee000004187c */
[----:B------:R-:W-:-:S02]  /*6b50*/  F2FP.BF16.PACK_AB R76, R245, R244 ;  /* 0x000000f4f54c723e */ /* 0x000fc400000010ff */
[----:B------:R-:W-:Y:S02]  /*6b60*/  F2FP.BF16.PACK_AB R78, R248, R249 ;  /* 0x000000f9f84e723e */ /* 0x000fe400000010ff */
[----:B------:R-:W-:Y:S02]  /*6b70*/  F2FP.BF16.PACK_AB R77, R246, R247 ;  /* 0x000000f7f64d723e */ /* 0x000fe400000010ff */
[----:B------:R-:W-:Y:S02]  /*6b80*/  F2FP.BF16.PACK_AB R79, R251, R250 ;  /* 0x000000fafb4f723e */ /* 0x000fe400000010ff */
[----:B------:R-:W-:-:S05]  /*6b90*/  IADD3 R244, R6, -0x2, RZ ;  /* 0xfffffffe06f47810 */ /* 0x000fca0007ffe0ff */
[C---:B------:R-:W-:Y:S07]  /*6ba0*/  HMMA.16816.F32.BF16 R48, R76.reuse, R88, R48 ;  /* 0x000000584c30723c */ /* 0x040fee0000041830 */
[----:B------:R-:W-:Y:S01]  /*6bb0*/  FFMA.FTZ R89, R137, c[0x0][0x2d0], -R122 ;  /* 0x0000b40089597a23 */ /* 0x000fe2000001087a */
[----:B------:R-:W-:Y:S01]  /*6bc0*/  HMMA.16816.F32.BF16 R40, R76, R90, R40 ;  /* 0x0000005a4c28723c */ /* 0x000fe20000041828 */
[----:B------:R-:W-:-:S04]  /*6bd0*/  FFMA.FTZ R88, R110, c[0x0][0x2d0], -R123 ;  /* 0x0000b4006e587a23 */ /* 0x000fc8000001087b */
[----:B------:R-:W-:Y:S02]  /*6be0*/  MUFU.EX2 R89, R89 ;  /* 0x0000005900597308 */ /* 0x000fe40000000800 */
[----:B------:R-:W-:Y:S01]  /*6bf0*/  FFMA.FTZ R90, R138, c[0x0][0x2d0], -R122 ;  /* 0x0000b4008a5a7a23 */ /* 0x000fe2000001087a */
[----:B------:R-:W-:Y:S01]  /*6c00*/  HMMA.16816.F32.BF16 R32, R76, R86, R32 ;  /* 0x000000564c20723c */ /* 0x000fe20000041820 */
[----:B------:R-:W-:-:S04]  /*6c10*/  FFMA.FTZ R91, R153, c[0x0][0x2d0], -R196 ;  /* 0x0000b400995b7a23 */ /* 0x000fc800000108c4 */
[----:B------:R1:W-:Y:S02]  /*6c20*/  MUFU.EX2 R86, R111 ;  /* 0x0000006f00567308 */ /* 0x0003e40000000800 */
[--C-:B------:R-:W-:Y:S01]  /*6c30*/  FFMA.FTZ R87, R136, c[0x0][0x2d0], -R122.reuse ;  /* 0x0000b40088577a23 */ /* 0x100fe2000001087a */
[C---:B------:R-:W-:Y:S01]  /*6c40*/  HMMA.16816.F32.BF16 R36, R76.reuse, R84, R36 ;  /* 0x000000544c24723c */ /* 0x040fe20000041824 */
[----:B------:R-:W-:Y:S02]  /*6c50*/  FFMA.FTZ R122, R139, c[0x0][0x2d0], -R122 ;  /* 0x0000b4008b7a7a23 */ /* 0x000fe4000001087a */
[----:B------:R-:W-:Y:S02]  /*6c60*/  LDSM.16.MT88.4 R136, [R220+0x2900] ;  /* 0x00290000dc88783b */ /* 0x000fe40000004200 */
[----:B------:R-:W2:Y:S02]  /*6c70*/  MUFU.EX2 R88, R88 ;  /* 0x0000005800587308 */ /* 0x000ea40000000800 */
[--C-:B------:R-:W-:Y:S01]  /*6c80*/  FFMA.FTZ R84, R108, c[0x0][0x2d0], -R123.reuse ;  /* 0x0000b4006c547a23 */ /* 0x100fe2000001087b */
[----:B------:R-:W-:Y:S01]  /*6c90*/  HMMA.16816.F32.BF16 R28, R76, R80, R28 ;  /* 0x000000504c1c723c */ /* 0x000fe2000004181c */
[----:B------:R-:W-:-:S04]  /*6ca0*/  FFMA.FTZ R85, R109, c[0x0][0x2d0], -R123 ;  /* 0x0000b4006d557a23 */ /* 0x000fc8000001087b */
[----:B------:R-:W-:Y:S01]  /*6cb0*/  MUFU.EX2 R80, R122 ;  /* 0x0000007a00507308 */ /* 0x000fe20000000800 */
[----:B-1----:R-:W-:Y:S01]  /*6cc0*/  LDSM.16.MT88.4 R108, [R219+0x2900] ;  /* 0x00290000db6c783b */ /* 0x002fe20000004200 */
[--C-:B------:R-:W-:Y:S01]  /*6cd0*/  FFMA.FTZ R81, R152, c[0x0][0x2d0], -R196.reuse ;  /* 0x0000b40098517a23 */ /* 0x100fe200000108c4 */
[C---:B------:R-:W-:Y:S02]  /*6ce0*/  HMMA.16816.F32.BF16 R24, R76.reuse, R82, R24 ;  /* 0x000000524c18723c */ /* 0x040fe40000041818 */
[----:B------:R-:W1:Y:S03]  /*6cf0*/  LDSM.16.MT88.4 R152, [R225+0x2900] ;  /* 0x00290000e198783b */ /* 0x000e660000004200 */
[----:B------:R3:W-:Y:S02]  /*6d00*/  MUFU.EX2 R82, R120 ;  /* 0x0000007800527308 */ /* 0x0007e40000000800 */
[----:B------:R-:W-:Y:S01]  /*6d10*/  FFMA.FTZ R83, R121, c[0x0][0x2d0], -R196 ;  /* 0x0000b40079537a23 */ /* 0x000fe200000108c4 */
[C---:B------:R-:W-:Y:S05]  /*6d20*/  HMMA.16816.F32.BF16 R56, R76.reuse, R92, R56 ;  /* 0x0000005c4c38723c */ /* 0x040fea0000041838 */
[----:B------:R-:W-:Y:S02]  /*6d30*/  MUFU.EX2 R84, R84 ;  /* 0x0000005400547308 */ /* 0x000fe40000000800 */
[--C-:B------:R-:W-:Y:S01]  /*6d40*/  FFMA.FTZ R92, R209, c[0x0][0x2d0], -R198.reuse ;  /* 0x0000b400d15c7a23 */ /* 0x100fe200000108c6 */
[----:B------:R-:W-:Y:S01]  /*6d50*/  HMMA.16816.F32.BF16 R52, R76, R94, R52 ;  /* 0x0000005e4c34723c */ /* 0x000fe20000041834 */
[--C-:B------:R-:W-:Y:S01]  /*6d60*/  FFMA.FTZ R93, R205, c[0x0][0x2d0], -R198.reuse ;  /* 0x0000b400cd5d7a23 */ /* 0x100fe200000108c6 */
[----:B---3--:R-:W3:Y:S03]  /*6d70*/  LDSM.16.MT88.4 R120, [R218+0x2900] ;  /* 0x00290000da78783b */ /* 0x008ee60000004200 */
[----:B------:R-:W4:Y:S02]  /*6d80*/  MUFU.EX2 R85, R85 ;  /* 0x0000005500557308 */ /* 0x000f240000000800 */
[--C-:B------:R-:W-:Y:S01]  /*6d90*/  FFMA.FTZ R94, R203, c[0x0][0x2d0], -R198.reuse ;  /* 0x0000b400cb5e7a23 */ /* 0x100fe200000108c6 */
[----:B--2---:R-:W-:Y:S01]  /*6da0*/  F2FP.BF16.PACK_AB R78, R86, R88 ;  /* 0x00000058564e723e */ /* 0x004fe200000010ff */
[----:B------:R-:W-:-:S04]  /*6db0*/  FFMA.FTZ R95, R202, c[0x0][0x2d0], -R198 ;  /* 0x0000b400ca5f7a23 */ /* 0x000fc800000108c6 */
[----:B------:R-:W2:Y:S08]  /*6dc0*/  MUFU.EX2 R87, R87 ;  /* 0x0000005700577308 */ /* 0x000eb00000000800 */
[----:B------:R-:W5:Y:S01]  /*6dd0*/  MUFU.EX2 R90, R90 ;  /* 0x0000005a005a7308 */ /* 0x000f620000000800 */
[----:B----4-:R-:W-:-:S07]  /*6de0*/  F2FP.BF16.PACK_AB R76, R85, R84 ;  /* 0x00000054554c723e */ /* 0x010fce00000010ff */
[----:B------:R-:W4:Y:S01]  /*6df0*/  MUFU.EX2 R81, R81 ;  /* 0x0000005100517308 */ /* 0x000f220000000800 */
[----:B--2---:R-:W-:Y:S01]  /*6e00*/  F2FP.BF16.PACK_AB R77, R89, R87 ;  /* 0x00000057594d723e */ /* 0x004fe200000010ff */
[----:B------:R-:W-:-:S04]  /*6e10*/  FADD.FTZ R165, R87, R165 ;  /* 0x000000a557a57221 */ /* 0x000fc80000010000 */
[----:B------:R-:W-:Y:S02]  /*6e20*/  FADD.FTZ R165, R89, R165 ;  /* 0x000000a559a57221 */ /* 0x000fe40000010000 */
[----:B------:R-:W2:Y:S01]  /*6e30*/  MUFU.EX2 R91, R91 ;  /* 0x0000005b005b7308 */ /* 0x000ea20000000800 */
[----:B-----5:R-:W-:Y:S01]  /*6e40*/  F2FP.BF16.PACK_AB R79, R80, R90 ;  /* 0x0000005a504f723e */ /* 0x020fe200000010ff */
[----:B------:R-:W-:-:S04]  /*6e50*/  FADD.FTZ R165, R90, R165 ;  /* 0x000000a55aa57221 */ /* 0x000fc80000010000 */
[----:B------:R-:W-:Y:S02]  /*6e60*/  FADD.FTZ R242, R80, R165 ;  /* 0x000000a550f27221 */ /* 0x000fe40000010000 */
[----:B------:R-:W5:Y:S01]  /*6e70*/  MUFU.EX2 R83, R83 ;  /* 0x0000005300537308 */ /* 0x000f620000000800 */
[----:B-1----:R-:W-:Y:S01]  /*6e80*/  HMMA.16816.F32.BF16 R160, R76, R152, R160 ;  /* 0x000000984ca0723c */ /* 0x002fe200000418a0 */
[----:B----4-:R-:W-:-:S06]  /*6e90*/  FADD.FTZ R168, R81, R168 ;  /* 0x000000a851a87221 */ /* 0x010fcc0000010000 */
[----:B------:R-:W1:Y:S01]  /*6ea0*/  MUFU.EX2 R92, R92 ;  /* 0x0000005c005c7308 */ /* 0x000e620000000800 */
[----:B------:R-:W-:Y:S01]  /*6eb0*/  HMMA.16816.F32.BF16 R148, R76, R154, R148 ;  /* 0x0000009a4c94723c */ /* 0x000fe20000041894 */
[----:B--2---:R-:W-:-:S04]  /*6ec0*/  FADD.FTZ R168, R91, R168 ;  /* 0x000000a85ba87221 */ /* 0x004fc80000010000 */
[----:B------:R-:W-:Y:S02]  /*6ed0*/  FADD.FTZ R168, R82, R168 ;  /* 0x000000a852a87221 */ /* 0x000fe40000010000 */
[----:B------:R-:W2:Y:S01]  /*6ee0*/  MUFU.EX2 R93, R93 ;  /* 0x0000005d005d7308 */ /* 0x000ea20000000800 */
[----:B------:R-:W-:Y:S01]  /*6ef0*/  HMMA.16816.F32.BF16 R144, R76, R136, R144 ;  /* 0x000000884c90723c */ /* 0x000fe20000041890 */
[----:B-----5:R-:W-:-:S06]  /*6f00*/  FADD.FTZ R168, R83, R168 ;  /* 0x000000a853a87221 */ /* 0x020fcc0000010000 */
[----:B------:R-:W4:Y:S01]  /*6f10*/  MUFU.EX2 R94, R94 ;  /* 0x0000005e005e7308 */ /* 0x000f220000000800 */
[----:B------:R-:W-:Y:S01]  /*6f20*/  HMMA.16816.F32.BF16 R100, R76, R138, R100 ;  /* 0x0000008a4c64723c */ /* 0x000fe20000041864 */
[----:B-1----:R-:W-:-:S06]  /*6f30*/  FADD.FTZ R181, R92, R181 ;  /* 0x000000b55cb57221 */ /* 0x002fcc0000010000 */
[----:B------:R-:W1:Y:S01]  /*6f40*/  MUFU.EX2 R95, R95 ;  /* 0x0000005f005f7308 */ /* 0x000e620000000800 */
[----:B------:R-:W-:Y:S01]  /*6f50*/  HMMA.16816.F32.BF16 R132, R76, R108, R132 ;  /* 0x0000006c4c84723c */ /* 0x000fe20000041884 */
[----:B--2---:R-:W-:-:S04]  /*6f60*/  FADD.FTZ R181, R93, R181 ;  /* 0x000000b55db57221 */ /* 0x004fc80000010000 */
[----:B----4-:R-:W-:-:S03]  /*6f70*/  FADD.FTZ R181, R94, R181 ;  /* 0x000000b55eb57221 */ /* 0x010fc60000010000 */
[----:B------:R-:W-:Y:S01]  /*6f80*/  HMMA.16816.F32.BF16 R112, R76, R110, R112 ;  /* 0x0000006e4c70723c */ /* 0x000fe20000041870 */
[----:B-1----:R-:W-:-:S07]  /*6f90*/  FADD.FTZ R181, R95, R181 ;  /* 0x000000b55fb57221 */ /* 0x002fce0000010000 */
[C---:B---3--:R-:W-:Y:S08]  /*6fa0*/  HMMA.16816.F32.BF16 R128, R76.reuse, R120, R128 ;  /* 0x000000784c80723c */ /* 0x048ff00000041880 */
[----:B------:R-:W-:Y:S07]  /*6fb0*/  HMMA.16816.F32.BF16 R124, R76, R122, R124 ;  /* 0x0000007a4c7c723c */ /* 0x000fee000004187c */
[----:B------:R-:W-:-:S02]  /*6fc0*/  F2FP.BF16.PACK_AB R76, R91, R81 ;  /* 0x000000515b4c723e */ /* 0x000fc400000010ff */
[----:B------:R-:W-:Y:S02]  /*6fd0*/  F2FP.BF16.PACK_AB R78, R83, R82 ;  /* 0x00000052534e723e */ /* 0x000fe400000010ff */
[----:B------:R-:W-:Y:S02]  /*6fe0*/  F2FP.BF16.PACK_AB R77, R93, R92 ;  /* 0x0000005c5d4d723e */ /* 0x000fe400000010ff */
[----:B------:R-:W-:-:S07]  /*6ff0*/  F2FP.BF16.PACK_AB R79, R95, R94 ;  /* 0x0000005e5f4f723e */ /* 0x000fce00000010ff */
[C---:B------:R-:W-:Y:S07]  /*7000*/  HMMA.16816.F32.BF16 R56, R76.reuse, R72, R56 ;  /* 0x000000484c38723c */ /* 0x040fee0000041838 */
[--C-:B------:R-:W-:Y:S01]  /*7010*/  FFMA.FTZ R72, R180, c[0x0][0x2d0], -R198.reuse ;  /* 0x0000b400b4487a23 */ /* 0x100fe200000108c6 */
[----:B------:R-:W-:Y:S01]  /*7020*/  HMMA.16816.F32.BF16 R40, R76, R70, R40 ;  /* 0x000000464c28723c */ /* 0x000fe20000041828 */
[----:B------:R-:W-:-:S04]  /*7030*/  FFMA.FTZ R73, R182, c[0x0][0x2d0], -R198 ;  /* 0x0000b400b6497a23 */ /* 0x000fc800000108c6 */
[----:B------:R-:W-:Y:S02]  /*7040*/  MUFU.EX2 R72, R72 ;  /* 0x0000004800487308 */ /* 0x000fe40000000800 */
[--C-:B------:R-:W-:Y:S01]  /*7050*/  FFMA.FTZ R70, R177, c[0x0][0x2d0], -R198.reuse ;  /* 0x0000b400b1467a23 */ /* 0x100fe200000108c6 */
[----:B------:R-:W-:Y:S01]  /*7060*/  HMMA.16816.F32.BF16 R36, R76, R64, R36 ;  /* 0x000000404c24723c */ /* 0x000fe20000041824 */
[----:B------:R-:W-:-:S04]  /*7070*/  FFMA.FTZ R71, R179, c[0x0][0x2d0], -R198 ;  /* 0x0000b400b3477a23 */ /* 0x000fc800000108c6 */
[----:B------:R-:W1:Y:S02]  /*7080*/  MUFU.EX2 R70, R70 ;  /* 0x0000004600467308 */ /* 0x000e640000000800 */
[--C-:B------:R-:W-:Y:S01]  /*7090*/  FFMA.FTZ R64, R142, c[0x0][0x2d0], -R196.reuse ;  /* 0x0000b4008e407a23 */ /* 0x100fe200000108c4 */
[----:B------:R-:W-:Y:S01]  /*70a0*/  HMMA.16816.F32.BF16 R32, R76, R66, R32 ;  /* 0x000000424c20723c */ /* 0x000fe20000041820 */
[----:B------:R-:W-:-:S04]  /*70b0*/  FFMA.FTZ R65, R143, c[0x0][0x2d0], -R196 ;  /* 0x0000b4008f417a23 */ /* 0x000fc800000108c4 */
[----:B------:R-:W2:Y:S02]  /*70c0*/  MUFU.EX2 R64, R64 ;  /* 0x0000004000407308 */ /* 0x000ea40000000800 */
[--C-:B------:R-:W-:Y:S01]  /*70d0*/  FFMA.FTZ R66, R156, c[0x0][0x2d0], -R196.reuse ;  /* 0x0000b4009c427a23 */ /* 0x100fe200000108c4 */
[----:B------:R-:W-:Y:S01]  /*70e0*/  HMMA.16816.F32.BF16 R28, R76, R60, R28 ;  /* 0x0000003c4c1c723c */ /* 0x000fe2000004181c */
[----:B------:R-:W-:-:S04]  /*70f0*/  FFMA.FTZ R67, R157, c[0x0][0x2d0], -R196 ;  /* 0x0000b4009d437a23 */ /* 0x000fc800000108c4 */
[----:B------:R-:W3:Y:S01]  /*7100*/  MUFU.EX2 R65, R65 ;  /* 0x0000004100417308 */ /* 0x000ee20000000800 */
[----:B-1----:R-:W-:Y:S02]  /*7110*/  FADD.FTZ R181, R70, R181 ;  /* 0x000000b546b57221 */ /* 0x002fe40000010000 */
[C---:B------:R-:W-:Y:S05]  /*7120*/  HMMA.16816.F32.BF16 R24, R76.reuse, R62, R24 ;  /* 0x0000003e4c18723c */ /* 0x040fea0000041818 */
[----:B------:R-:W-:Y:S01]  /*7130*/  MUFU.EX2 R66, R66 ;  /* 0x0000004200427308 */ /* 0x000fe20000000800 */
[----:B--2---:R-:W-:Y:S02]  /*7140*/  FADD.FTZ R168, R64, R168 ;  /* 0x000000a840a87221 */ /* 0x004fe40000010000 */
[C---:B------:R-:W-:Y:S05]  /*7150*/  HMMA.16816.F32.BF16 R48, R76.reuse, R68, R48 ;  /* 0x000000444c30723c */ /* 0x040fea0000041830 */
[----:B------:R-:W1:Y:S01]  /*7160*/  MUFU.EX2 R67, R67 ;  /* 0x0000004300437308 */ /* 0x000e620000000800 */
[----:B---3--:R-:W-:Y:S01]  /*7170*/  F2FP.BF16.PACK_AB R60, R65, R64 ;  /* 0x00000040413c723e */ /* 0x008fe200000010ff */
[--C-:B------:R-:W-:Y:S01]  /*7180*/  FFMA.FTZ R68, R158, c[0x0][0x2d0], -R196.reuse ;  /* 0x0000b4009e447a23 */ /* 0x100fe200000108c4 */
[----:B------:R-:W-:Y:S01]  /*7190*/  HMMA.16816.F32.BF16 R52, R76, R74, R52 ;  /* 0x0000004a4c34723c */ /* 0x000fe20000041834 */
[----:B------:R-:W-:-:S02]  /*71a0*/  FFMA.FTZ R69, R159, c[0x0][0x2d0], -R196 ;  /* 0x0000b4009f457a23 */ /* 0x000fc400000108c4 */
[----:B------:R-:W-:Y:S02]  /*71b0*/  FADD.FTZ R168, R65, R168 ;  /* 0x000000a841a87221 */ /* 0x000fe40000010000 */
[----:B------:R-:W2:Y:S02]  /*71c0*/  MUFU.EX2 R71, R71 ;  /* 0x0000004700477308 */ /* 0x000ea40000000800 */
[----:B------:R-:W-:Y:S02]  /*71d0*/  FFMA.FTZ R76, R178, c[0x0][0x2d0], -R198 ;  /* 0x0000b400b24c7a23 */ /* 0x000fe400000108c6 */
[--C-:B------:R-:W-:Y:S02]  /*71e0*/  FFMA.FTZ R74, R171, c[0x0][0x2d0], -R196.reuse ;  /* 0x0000b400ab4a7a23 */ /* 0x100fe400000108c4 */
[----:B------:R-:W-:Y:S02]  /*71f0*/  FFMA.FTZ R75, R173, c[0x0][0x2d0], -R196 ;  /* 0x0000b400ad4b7a23 */ /* 0x000fe400000108c4 */
[----:B------:R-:W3:Y:S01]  /*7200*/  MUFU.EX2 R73, R73 ;  /* 0x0000004900497308 */ /* 0x000ee20000000800 */
[----:B-1----:R-:W-:Y:S01]  /*7210*/  F2FP.BF16.PACK_AB R62, R67, R66 ;  /* 0x00000042433e723e */ /* 0x002fe200000010ff */
[----:B------:R-:W-:-:S04]  /*7220*/  FADD.FTZ R168, R66, R168 ;  /* 0x000000a842a87221 */ /* 0x000fc80000010000 */
[----:B------:R-:W-:Y:S01]  /*7230*/  FADD.FTZ R168, R67, R168 ;  /* 0x000000a843a87221 */ /* 0x000fe20000010000 */
[C---:B--2---:R-:W-:Y:S01]  /*7240*/  F2FP.BF16.PACK_AB R61, R71.reuse, R70 ;  /* 0x00000046473d723e */ /* 0x044fe200000010ff */
[----:B------:R-:W1:Y:S01]  /*7250*/  MUFU.EX2 R68, R68 ;  /* 0x0000004400447308 */ /* 0x000e620000000800 */
[----:B------:R-:W-:-:S04]  /*7260*/  FADD.FTZ R181, R71, R181 ;  /* 0x000000b547b57221 */ /* 0x000fc80000010000 */
[----:B------:R-:W-:Y:S01]  /*7270*/  FADD.FTZ R181, R72, R181 ;  /* 0x000000b548b57221 */ /* 0x000fe20000010000 */
[C---:B---3--:R-:W-:Y:S02]  /*7280*/  F2FP.BF16.PACK_AB R63, R73.reuse, R72 ;  /* 0x00000048493f723e */ /* 0x048fe400000010ff */
[----:B------:R-:W2:Y:S01]  /*7290*/  MUFU.EX2 R76, R76 ;  /* 0x0000004c004c7308 */ /* 0x000ea20000000800 */
[----:B------:R-:W-:-:S04]  /*72a0*/  FADD.FTZ R181, R73, R181 ;  /* 0x000000b549b57221 */ /* 0x000fc80000010000 */
[----:B------:R-:W-:Y:S03]  /*72b0*/  HMMA.16816.F32.BF16 R36, R60, R12, R36 ;  /* 0x0000000c3c24723c */ /* 0x000fe60000041824 */
[----:B------:R-:W3:Y:S01]  /*72c0*/  MUFU.EX2 R69, R69 ;  /* 0x0000004500457308 */ /* 0x000ee20000000800 */
[----:B-1----:R-:W-:-:S03]  /*72d0*/  FADD.FTZ R168, R68, R168 ;  /* 0x000000a844a87221 */ /* 0x002fc60000010000 */
[----:B------:R-:W-:Y:S01]  /*72e0*/  FADD.FTZ R12, R141, R140 ;  /* 0x0000008c8d0c7221 */ /* 0x000fe20000010000 */
[C---:B------:R-:W-:Y:S03]  /*72f0*/  HMMA.16816.F32.BF16 R56, R60.reuse, R20, R56 ;  /* 0x000000143c38723c */ /* 0x040fe60000041838 */
[----:B------:R-:W1:Y:S01]  /*7300*/  MUFU.EX2 R74, R74 ;  /* 0x0000004a004a7308 */ /* 0x000e620000000800 */
[----:B------:R-:W-:Y:S02]  /*7310*/  FADD.FTZ R12, R164, R12 ;  /* 0x0000000ca40c7221 */ /* 0x000fe40000010000 */
[----:B--2---:R-:W-:Y:S02]  /*7320*/  FADD.FTZ R181, R76, R181 ;  /* 0x000000b54cb57221 */ /* 0x004fe40000010000 */
[----:B------:R-:W-:Y:S01]  /*7330*/  FADD.FTZ R12, R107, R12 ;  /* 0x0000000c6b0c7221 */ /* 0x000fe20000010000 */
[----:B------:R-:W-:Y:S01]  /*7340*/  HMMA.16816.F32.BF16 R48, R60, R16, R48 ;  /* 0x000000103c30723c */ /* 0x000fe20000041830 */
[----:B------:R-:W-:Y:S01]  /*7350*/  FFMA.FTZ R20, R176, c[0x0][0x2d0], -R198 ;  /* 0x0000b400b0147a23 */ /* 0x000fe200000108c6 */
[----:B------:R-:W2:Y:S01]  /*7360*/  MUFU.EX2 R75, R75 ;  /* 0x0000004b004b7308 */ /* 0x000ea20000000800 */
[----:B------:R-:W-:-:S02]  /*7370*/  FADD.FTZ R12, R105, R12 ;  /* 0x0000000c690c7221 */ /* 0x000fc40000010000 */
[----:B------:R-:W-:Y:S02]  /*7380*/  FFMA.FTZ R21, R174, c[0x0][0x2d0], -R198 ;  /* 0x0000b400ae157a23 */ /* 0x000fe400000108c6 */
[----:B------:R-:W-:Y:S01]  /*7390*/  FADD.FTZ R12, R99, R12 ;  /* 0x0000000c630c7221 */ /* 0x000fe20000010000 */
[C---:B------:R-:W-:Y:S01]  /*73a0*/  HMMA.16816.F32.BF16 R28, R60.reuse, R8, R28 ;  /* 0x000000083c1c723c */ /* 0x040fe2000004181c */
[C---:B---3--:R-:W-:Y:S01]  /*73b0*/  FADD.FTZ R168, R69.reuse, R168 ;  /* 0x000000a845a87221 */ /* 0x048fe20000010000 */
[----:B------:R-:W3:Y:S01]  /*73c0*/  MUFU.EX2 R20, R20 ;  /* 0x0000001400147308 */ /* 0x000ee20000000800 */
[----:B------:R-:W-:Y:S02]  /*73d0*/  FADD.FTZ R12, R98, R12 ;  /* 0x0000000c620c7221 */ /* 0x000fe40000010000 */
[----:B-1----:R-:W-:Y:S02]  /*73e0*/  FADD.FTZ R168, R74, R168 ;  /* 0x000000a84aa87221 */ /* 0x002fe40000010000 */
[----:B------:R-:W-:Y:S01]  /*73f0*/  FADD.FTZ R12, R46, R12 ;  /* 0x0000000c2e0c7221 */ /* 0x000fe20000010000 */
[----:B------:R-:W-:Y:S01]  /*7400*/  HMMA.16816.F32.BF16 R52, R60, R22, R52 ;  /* 0x000000163c34723c */ /* 0x000fe20000041834 */
[----:B------:R-:W-:Y:S01]  /*7410*/  F2FP.BF16.PACK_AB R8, R69, R68 ;  /* 0x000000444508723e */ /* 0x000fe200000010ff */
[----:B------:R-:W1:Y:S01]  /*7420*/  MUFU.EX2 R21, R21 ;  /* 0x0000001500157308 */ /* 0x000e620000000800 */
[----:B------:R-:W-:-:S02]  /*7430*/  FADD.FTZ R12, R118, R12 ;  /* 0x0000000c760c7221 */ /* 0x000fc40000010000 */
[----:B--2---:R-:W-:Y:S02]  /*7440*/  FADD.FTZ R241, R75, R168 ;  /* 0x000000a84bf17221 */ /* 0x004fe40000010000 */
[----:B------:R-:W-:Y:S01]  /*7450*/  FADD.FTZ R12, R97, R12 ;  /* 0x0000000c610c7221 */ /* 0x000fe20000010000 */
[C---:B------:R-:W-:Y:S02]  /*7460*/  HMMA.16816.F32.BF16 R40, R60.reuse, R18, R40 ;  /* 0x000000123c28723c */ /* 0x040fe40000041828 */
[----:B------:R-:W2:Y:S01]  /*7470*/  MUFU.EX2 R16, R175 ;  /* 0x000000af00107308 */ /* 0x000ea20000000800 */
[----:B------:R-:W-:Y:S01]  /*7480*/  FADD.FTZ R12, R45, R12 ;  /* 0x0000000c2d0c7221 */ /* 0x000fe20000010000 */
[C---:B---3--:R-:W-:Y:S01]  /*7490*/  F2FP.BF16.PACK_AB R9, R20.reuse, R76 ;  /* 0x0000004c1409723e */ /* 0x048fe200000010ff */
[----:B------:R-:W-:Y:S02]  /*74a0*/  FADD.FTZ R181, R20, R181 ;  /* 0x000000b514b57221 */ /* 0x000fe40000010000 */
[----:B------:R-:W-:Y:S01]  /*74b0*/  FADD.FTZ R12, R7, R12 ;  /* 0x0000000c070c7221 */ /* 0x000fe20000010000 */
[----:B------:R-:W-:Y:S01]  /*74c0*/  HMMA.16816.F32.BF16 R32, R60, R14, R32 ;  /* 0x0000000e3c20723c */ /* 0x000fe20000041820 */
[----:B-1----:R-:W-:-:S02]  /*74d0*/  FADD.FTZ R181, R21, R181 ;  /* 0x000000b515b57221 */ /* 0x002fc40000010000 */
[----:B------:R-:W-:-:S04]  /*74e0*/  FADD.FTZ R12, R195, R12 ;  /* 0x0000000cc30c7221 */ /* 0x000fc80000010000 */
[----:B------:R-:W-:Y:S01]  /*74f0*/  FADD.FTZ R12, R194, R12 ;  /* 0x0000000cc20c7221 */ /* 0x000fe20000010000 */
[----:B------:R-:W-:Y:S01]  /*7500*/  HMMA.16816.F32.BF16 R24, R60, R10, R24 ;  /* 0x0000000a3c18723c */ /* 0x000fe20000041818 */
[----:B--2---:R-:W-:Y:S02]  /*7510*/  FADD.FTZ R240, R16, R181 ;  /* 0x000000b510f07221 */ /* 0x004fe40000010000 */
[----:B------:R-:W-:-:S04]  /*7520*/  FADD.FTZ R12, R197, R12 ;  /* 0x0000000cc50c7221 */ /* 0x000fc80000010000 */
[----:B------:R-:W-:Y:S01]  /*7530*/  FADD.FTZ R12, R199, R12 ;  /* 0x0000000cc70c7221 */ /* 0x000fe20000010000 */
[----:B------:R-:W-:Y:S02]  /*7540*/  F2FP.BF16.PACK_AB R10, R75, R74 ;  /* 0x0000004a4b0a723e */ /* 0x000fe400000010ff */
[----:B------:R-:W-:Y:S01]  /*7550*/  F2FP.BF16.PACK_AB R11, R16, R21 ;  /* 0x00000015100b723e */ /* 0x000fe200000010ff */
[----:B------:R-:W-:-:S04]  /*7560*/  FADD.FTZ R12, R200, R12 ;  /* 0x0000000cc80c7221 */ /* 0x000fc80000010000 */
[----:B------:R-:W-:Y:S02]  /*7570*/  FADD.FTZ R12, R208, R12 ;  /* 0x0000000cd00c7221 */ /* 0x000fe40000010000 */
[----:B------:R-:W-:Y:S02]  /*7580*/  HMMA.16816.F32.BF16 R156, R8, R152, R56 ;  /* 0x00000098089c723c */ /* 0x000fe40000041838 */
        /* <DEDUP_REMOVED lines=8> */
[C---:B------:R-:W-:Y:S08]  /*7610*/  HMMA.16816.F32.BF16 R116, R8.reuse, R120, R28 ;  /* 0x000000780874723c */ /* 0x040ff0000004181c */
[C---:B------:R-:W-:Y:S08]  /*7620*/  HMMA.16816.F32.BF16 R152, R8.reuse, R154, R52 ;  /* 0x0000009a0898723c */ /* 0x040ff00000041834 */
[C---:B------:R-:W-:Y:S08]  /*7630*/  HMMA.16816.F32.BF16 R136, R8.reuse, R138, R40 ;  /* 0x0000008a0888723c */ /* 0x040ff00000041828 */
[C---:B------:R-:W-:Y:S08]  /*7640*/  HMMA.16816.F32.BF16 R108, R8.reuse, R110, R32 ;  /* 0x0000006e086c723c */ /* 0x040ff00000041820 */
[----:B------:R-:W-:Y:S01]  /*7650*/  HMMA.16816.F32.BF16 R120, R8, R122, R24 ;  /* 0x0000007a0878723c */ /* 0x000fe20000041818 */
[----:B------:R-:W-:Y:S07]  /*7660*/  @P0 BRA `(.L_x_2425) ;  /* 0x0000016000000947 */ /* 0x000fee0003800000 */
[----:B------:R-:W-:Y:S01]  /*7670*/  ISETP.LT.AND P0, PT, RZ, UR4, PT ;  /* 0x00000004ff007c0c */ /* 0x000fe2000bf01270 */
        /* <DEDUP_REMOVED lines=11> */
.L_x_2426:
[----:B------:R-:W-:Y:S02]  /*7730*/  UMOV UR5, 0x1 ;  /* 0x0000000100057882 */ /* 0x000fe40000000000 */
[----:B------:R-:W-:Y:S02]  /*7740*/  ULDC UR4, c[0x0][0x32c] ;  /* 0x0000cb0000047ab9 */ /* 0x000fe40000000800 */
[----:B------:R-:W-:-:S03]  /*7750*/  UISETP.NE.AND UP0, UPT, UR5, UR4, UPT ;  /* 0x000000040500728c */ /* 0x000fc6000bf05270 */
[----:B------:R-:W-:Y:S02]  /*7760*/  ULDC.64 UR4, c[0x0][0x330] ;  /* 0x0000cc0000047ab9 */ /* 0x000fe40000000a00 */
[----:B------:R-:W-:-:S06]  /*7770*/  UIMAD.WIDE.U32 UR22, UR19, UR4, URZ ;  /* 0x00000004131672a5 */ /* 0x000fcc000f8e003f */
[----:B------:R-:W-:Y:S02]  /*7780*/  @UP0 USHF.R.U32.HI UR19, URZ, UR5, UR23 ;  /* 0x000000053f130299 */ /* 0x000fe40008011617 */
.L_x_2427:
[----:B------:R-:W-:Y:S02]  /*7790*/  ULDC UR4, c[0x0][0x32c] ;  /* 0x0000cb0000047ab9 */ /* 0x000fe40000000800 */
[----:B------:R-:W-:-:S04]  /*77a0*/  UIMAD UR4, UR19, UR4, UR4 ;  /* 0x00000004130472a4 */ /* 0x000fc8000f8e0204 */
[----:B------:R-:W-:-:S04]  /*77b0*/  UISETP.LT.AND UP0, UPT, UR18, UR4, UPT ;  /* 0x000000041200728c */ /* 0x000fc8000bf01270 */
[----:B------:R-:W-:-:S03]  /*77c0*/  USEL UR18, UR18, UR4, UP0 ;  /* 0x0000000412127287 */ /* 0x000fc60008000000 */
.L_x_2425:
[----:B------:R-:W1:Y:S01]  /*77d0*/  R2UR UR4, R230 ;  /* 0x00000000e60473c2 */ /* 0x000e6200000e0000 */
[----:B------:R-:W-:-:S04]  /*77e0*/  UIMAD.WIDE UR18, UR18, 0x2aaaaaab, URZ ;  /* 0x2aaaaaab121278a5 */ /* 0x000fc8000f8e023f */
[----:B------:R-:W-:-:S04]  /*77f0*/  USHF.R.U32.HI UR5, URZ, 0x1f, UR19 ;  /* 0x0000001f3f057899 */ /* 0x000fc80008011613 */
[----:B------:R-:W-:-:S04]  /*7800*/  ULEA.HI.SX32 UR5, UR19, UR5, 0x1c ;  /* 0x0000000513057291 */ /* 0x000fc8000f8fe23f */
        /* <DEDUP_REMOVED lines=8> */
.L_x_2447:
[----:B------:R-:W-:Y:S04]  /*7890*/  DEPBAR.LE SB0, 0x0 ;  /* 0x000080000000791a */ /* 0x000fe80000000000 */
[----:B------:R-:W-:Y:S01]  /*78a0*/  BAR.SYNC.DEFER_BLOCKING 0x0 ;  /* 0x0000000000007b1d */ /* 0x000fe20000010000 */
[----:B------:R-:W-:Y:S05]  /*78b0*/  ISETP.GT.AND P0, PT, R230, R244, PT ;  /* 0x000000f4e600720c */ /* 0x000fea0003f04270 */
[----:B------:R1:W2:Y:S04]  /*78c0*/  LDSM.16.M88.4 R96, [R228+0x6100] ;  /* 0x00610000e460783b */ /* 0x0002a80000000200 */
[----:B------:R1:W3:Y:S04]  /*78d0*/  LDSM.16.M88.4 R92, [R228+0x8100] ;  /* 0x00810000e45c783b */ /* 0x0002e80000000200 */
        /* <DEDUP_REMOVED lines=14> */
[----:B------:R-:W-:-:S05]  /*79c0*/  @P0 BRA `(.L_x_2429) ;  /* 0x000002b000000947 */ /* 0x000fca0003800000 */
[----:B--234-:R-:W-:Y:S01]  /*79d0*/  SHF.R.S32.HI R0, RZ, 0x1f, R232 ;  /* 0x0000001fff007819 */ /* 0x01cfe200000114e8 */
[----:B------:R-:W-:Y:S01]  /*79e0*/  IMAD.WIDE.U32 R4, R232, c[0x0][0x208], RZ ;  /* 0x00008200e8047a25 */ /* 0x000fe200078e00ff */
[----:B------:R-:W-:Y:S03]  /*79f0*/  SHF.R.S32.HI R2, RZ, 0x1f, R231 ;  /* 0x0000001fff027819 */ /* 0x000fe600000114e7 */
[----:B------:R-:W-:Y:S02]  /*7a00*/  IMAD R0, R0, c[0x0][0x208], RZ ;  /* 0x0000820000007a24 */ /* 0x000fe400078e02ff */
[----:B------:R-:W-:Y:S02]  /*7a10*/  IMAD R2, R2, c[0x0][0x218], RZ ;  /* 0x0000860002027a24 */ /* 0x000fe400078e02ff */
[----:B------:R-:W-:Y:S02]  /*7a20*/  IMAD R0, R232, c[0x0][0x20c], R0 ;  /* 0x00008300e8007a24 */ /* 0x000fe400078e0200 */
[----:B------:R-:W-:Y:S02]  /*7a30*/  IMAD R2, R231, c[0x0][0x21c], R2 ;  /* 0x00008700e7027a24 */ /* 0x000fe400078e0202 */
[----:B------:R-:W-:Y:S04]  /*7a40*/  IMAD.IADD R5, R5, 0x1, R0 ;  /* 0x0000000105057824 */ /* 0x000fe800078e0200 */
[----:B------:R-:W-:Y:S05]  /*7a50*/  IMAD.WIDE.U32 R4, R231, c[0x0][0x218], R4 ;  /* 0x00008600e7047a25 */ /* 0x000fea00078e0004 */
[----:B------:R-:W-:Y:S04]  /*7a60*/  IADD3 R0, P0, R4, UR20, RZ ;  /* 0x0000001404007c10 */ /* 0x000fe8000ff1e0ff */
[----:B------:R-:W-:Y:S02]  /*7a70*/  IADD3.X R2, R5, UR12, R2, P0, !PT ;  /* 0x0000000c05027c10 */ /* 0x000fe400087fe402 */
[C---:B------:R-:W-:Y:S04]  /*7a80*/  LEA R20, P0, R0.reuse, c[0x0][0x1f8], 0x1 ;  /* 0x00007e0000147a11 */ /* 0x040fe800078008ff */
[----:B------:R-:W-:Y:S01]  /*7a90*/  LEA.HI.X R0, R0, c[0x0][0x1fc], R2, 0x1, P0 ;  /* 0x00007f0000007a11 */ /* 0x000fe200000f0c02 */
[----:B------:R-:W2:Y:S04]  /*7aa0*/  SHFL.IDX PT, R11, R20, RZ, 0x181f ;  /* 0x00181fff140b7589 */ /* 0x000ea800000e0000 */
[----:B------:R-:W3:Y:S04]  /*7ab0*/  SHFL.IDX PT, R12, R0, RZ, 0x181f ;  /* 0x00181fff000c7589 */ /* 0x000ee800000e0000 */
[----:B------:R-:W4:Y:S04]  /*7ac0*/  SHFL.IDX PT, R9, R20, 0x1, 0x181f ;  /* 0x00381f0014097f89 */ /* 0x000f2800000e0000 */
[----:B------:R-:W-:Y:S04]  /*7ad0*/  SHFL.IDX PT, R7, R20, 0x2, 0x181f ;  /* 0x00581f0014077f89 */ /* 0x000fe800000e0000 */
[----:B------:R-:W5:Y:S04]  /*7ae0*/  SHFL.IDX PT, R10, R0, 0x1, 0x181f ;  /* 0x00381f00000a7f89 */ /* 0x000f6800000e0000 */
[----:B------:R-:W1:Y:S04]  /*7af0*/  SHFL.IDX PT, R5, R20, 0x3, 0x181f ;  /* 0x00781f0014057f89 */ /* 0x000e6800000e0000 */
[----:B------:R-:W-:Y:S04]  /*7b00*/  SHFL.IDX PT, R8, R0, 0x2, 0x181f ;  /* 0x00581f0000087f89 */ /* 0x000fe800000e0000 */
[----:B------:R-:W1:Y:S04]  /*7b10*/  SHFL.IDX PT, R3, R20, 0x4, 0x181f ;  /* 0x00981f0014037f89 */ /* 0x000e6800000e0000 */
[----:B------:R1:W-:Y:S04]  /*7b20*/  SHFL.IDX PT, R2, R20, 0x5, 0x181f ;  /* 0x00b81f0014027f89 */ /* 0x0003e800000e0000 */
[----:B------:R-:W1:Y:S04]  /*7b30*/  SHFL.IDX PT, R6, R0, 0x3, 0x181f ;  /* 0x00781f0000067f89 */ /* 0x000e6800000e0000 */
[----:B------:R-:W1:Y:S04]  /*7b40*/  SHFL.IDX PT, R4, R0, 0x4, 0x181f ;  /* 0x00981f0000047f89 */ /* 0x000e6800000e0000 */
[----:B------:R-:W1:Y:S01]  /*7b50*/  SHFL.IDX PT, R0, R0, 0x5, 0x181f ;  /* 0x00b81f0000007f89 */ /* 0x000e6200000e0000 */
[-C--:B--2---:R-:W-:Y:S05]  /*7b60*/  IADD3 R14, P0, R11, R236.reuse, RZ ;  /* 0x000000ec0b0e7210 */ /* 0x084fea0007f1e0ff */
[--C-:B---3--:R-:W-:Y:S01]  /*7b70*/  IMAD.X R15, R12, 0x1, R235.reuse, P0 ;  /* 0x000000010c0f7824 */ /* 0x108fe200000e06eb */
[-C--:B----4-:R-:W-:Y:S04]  /*7b80*/  IADD3 R12, P0, R9, R236.reuse, RZ ;  /* 0x000000ec090c7210 */ /* 0x090fe80007f1e0ff */
[----:B------:R2:W-:Y:S01]  /*7b90*/  LDGSTS.E.BYPASS.LTC128B.128 [R239], [R14.64], !P4 ;  /* 0x000000000eef7fae */ /* 0x0005e2000e101d50 */
[--C-:B-----5:R-:W-:Y:S01]  /*7ba0*/  IMAD.X R13, R10, 0x1, R235.reuse, P0 ;  /* 0x000000010a0d7824 */ /* 0x120fe200000e06eb */
[-C--:B-1----:R-:W-:Y:S02]  /*7bb0*/  IADD3 R10, P2, R5, R236.reuse, RZ ;  /* 0x000000ec050a7210 */ /* 0x082fe40007f5e0ff */
[-C--:B------:R-:W-:Y:S02]  /*7bc0*/  IADD3 R20, P1, R3, R236.reuse, RZ ;  /* 0x000000ec03147210 */ /* 0x080fe40007f3e0ff */
[----:B------:R1:W-:Y:S01]  /*7bd0*/  LDGSTS.E.BYPASS.LTC128B.128 [R239+0x800], [R12.64], !P4 ;  /* 0x008000000cef7fae */ /* 0x0003e2000e101d50 */
[--C-:B------:R-:W-:Y:S01]  /*7be0*/  IMAD.X R11, R6, 0x1, R235.reuse, P2 ;  /* 0x00000001060b7824 */ /* 0x100fe200010e06eb */
[-C--:B------:R-:W-:Y:S01]  /*7bf0*/  IADD3 R2, P0, R2, R236.reuse, RZ ;  /* 0x000000ec02027210 */ /* 0x080fe20007f1e0ff */
[----:B------:R-:W-:Y:S03]  /*7c00*/  IMAD.X R21, R4, 0x1, R235, P1 ;  /* 0x0000000104157824 */ /* 0x000fe600008e06eb */
[-C--:B------:R-:W-:Y:S02]  /*7c10*/  IADD3.X R3, R0, R235.reuse, RZ, P0, !PT ;  /* 0x000000eb00037210 */ /* 0x080fe400007fe4ff */
[----:B--2---:R-:W-:Y:S04]  /*7c20*/  IADD3 R14, P5, R7, R236, RZ ;  /* 0x000000ec070e7210 */ /* 0x004fe80007fbe0ff */
[----:B------:R-:W-:Y:S05]  /*7c30*/  IADD3.X R15, R8, R235, RZ, P5, !PT ;  /* 0x000000eb080f7210 */ /* 0x000fea0002ffe4ff */
[----:B------:R1:W-:Y:S04]  /*7c40*/  LDGSTS.E.BYPASS.LTC128B.128 [R239+0x1000], [R14.64], !P4 ;  /* 0x010000000eef7fae */ /* 0x0003e8000e101d50 */
[----:B------:R1:W-:Y:S04]  /*7c50*/  LDGSTS.E.BYPASS.LTC128B.128 [R239+0x1800], [R10.64], !P4 ;  /* 0x018000000aef7fae */ /* 0x0003e8000e101d50 */
[----:B------:R1:W-:Y:S04]  /*7c60*/  LDGSTS.E.BYPASS.LTC128B.128 [R239+0x2000], [R20.64], !P4 ;  /* 0x0200000014ef7fae */ /* 0x0003e8000e101d50 */
[----:B------:R1:W-:Y:S02]  /*7c70*/  LDGSTS.E.BYPASS.LTC128B.128 [R239+0x2800], [R2.64], !P4 ;  /* 0x0280000002ef7fae */ /* 0x0003e4000e101d50 */
.L_x_2429:
[-C--:B--234-:R-:W-:Y:S01]  /*7c80*/  HMMA.16816.F32.BF16 R4, R96, R16.reuse, RZ ;  /* 0x000000106004723c */ /* 0x09cfe200000418ff */
[----:B------:R-:W-:Y:S02]  /*7c90*/  LDSM.16.M88.4 R204, [R222+0x4100] ;  /* 0x00410000decc783b */ /* 0x000fe40000000200 */
[----:B------:R-:W-:Y:S05]  /*7ca0*/  ISETP.GT.AND P0, PT, R244, R230, PT ;  /* 0x000000e6f400720c */ /* 0x000fea0003f04270 */
[C---:B-1----:R-:W-:Y:S01]  /*7cb0*/  HMMA.16816.F32.BF16 R8, R92.reuse, R16, RZ ;  /* 0x000000105c08723c */ /* 0x042fe200000418ff */
[----:B------:R-:W0:Y:S07]  /*7cc0*/  LDGDEPBAR ;  /* 0x00000000000079af */ /* 0x000e2e0000000000 */
[-C--:B------:R-:W-:Y:S01]  /*7cd0*/  HMMA.16816.F32.BF16 R12, R92, R18.reuse, RZ ;  /* 0x000000125c0c723c */ /* 0x080fe200000418ff */
[----:B------:R-:W-:Y:S07]  /*7ce0*/  LDSM.16.M88.4 R208, [R222+0x4900] ;  /* 0x00490000ded0783b */ /* 0x000fee0000000200 */
        /* <DEDUP_REMOVED lines=54> */
[----:B------:R-:W-:Y:S07]  /*8050*/  LDSM.16.M88.4 R200, [R212+0x1000] ;  /* 0x00100000d4c8783b */ /* 0x000fee0000000200 */
        /* <DEDUP_REMOVED lines=19> */
[-C--:B----4-:R-:W-:Y:S08]  /*8190*/  HMMA.16816.F32.BF16 R68, R168, R172.reuse, R68 ;  /* 0x000000aca844723c */ /* 0x090ff00000041844 */
[C---:B------:R-:W-:Y:S08]  /*81a0*/  HMMA.16816.F32.BF16 R72, R184.reuse, R172, R72 ;  /* 0x000000acb848723c */ /* 0x040ff00000041848 */
[-C--:B------:R-:W-:Y:S08]  /*81b0*/  HMMA.16816.F32.BF16 R76, R184, R174.reuse, R76 ;  /* 0x000000aeb84c723c */ /* 0x080ff0000004184c */
[C---:B------:R-:W-:Y:S01]  /*81c0*/  HMMA.16816.F32.BF16 R80, R168.reuse, R174, R80 ;  /* 0x000000aea850723c */ /* 0x040fe20000041850 */
[----:B------:R-:W4:Y:S01]  /*81d0*/  LDSM.16.M88.4 R172, [R212+0x2800] ;  /* 0x00280000d4ac783b */ /* 0x000f220000000200 */
[----:B------:R-:W-:Y:S06]  /*81e0*/  DEPBAR.LE SB0, 0x0 ;  /* 0x000080000000791a */ /* 0x000fec0000000000 */
[-C--:B-1----:R-:W-:Y:S01]  /*81f0*/  HMMA.16816.F32.BF16 R84, R168, R176.reuse, R84 ;  /* 0x000000b0a854723c */ /* 0x082fe20000041854 */
[----:B------:R-:W-:Y:S07]  /*8200*/  BAR.SYNC.DEFER_BLOCKING 0x0 ;  /* 0x0000000000007b1d */ /* 0x000fee0000010000 */
[C---:B------:R-:W-:Y:S08]  /*8210*/  HMMA.16816.F32.BF16 R88, R184.reuse, R176, R88 ;  /* 0x000000b0b858723c */ /* 0x040ff00000041858 */
[-C--:B------:R-:W-:Y:S08]  /*8220*/  HMMA.16816.F32.BF16 R92, R184, R178.reuse, R92 ;  /* 0x000000b2b85c723c */ /* 0x080ff0000004185c */
[----:B------:R-:W-:Y:S08]  /*8230*/  HMMA.16816.F32.BF16 R96, R168, R178, R96 ;  /* 0x000000b2a860723c */ /* 0x000ff00000041860 */
[-C--:B--2---:R-:W-:Y:S08]  /*8240*/  HMMA.16816.F32.BF16 R4, R180, R188.reuse, R4 ;  /* 0x000000bcb404723c */ /* 0x084ff00000041804 */
        /* <DEDUP_REMOVED lines=15> */
[-C--:B-----5:R-:W-:Y:S08]  /*8340*/  HMMA.16816.F32.BF16 R68, R180, R208.reuse, R68 ;  /* 0x000000d0b444723c */ /* 0x0a0ff00000041844 */
[C---:B------:R-:W-:Y:S08]  /*8350*/  HMMA.16816.F32.BF16 R72, R192.reuse, R208, R72 ;  /* 0x000000d0c048723c */ /* 0x040ff00000041848 */
[-C--:B------:R-:W-:Y:S08]  /*8360*/  HMMA.16816.F32.BF16 R76, R192, R210.reuse, R76 ;  /* 0x000000d2c04c723c */ /* 0x080ff0000004184c */
[C---:B------:R-:W-:Y:S08]  /*8370*/  HMMA.16816.F32.BF16 R80, R180.reuse, R210, R80 ;  /* 0x000000d2b450723c */ /* 0x040ff00000041850 */
[-C--:B----4-:R-:W-:Y:S08]  /*8380*/  HMMA.16816.F32.BF16 R84, R180, R172.reuse, R84 ;  /* 0x000000acb454723c */ /* 0x090ff00000041854 */
[C---:B------:R-:W-:Y:S08]  /*8390*/  HMMA.16816.F32.BF16 R88, R192.reuse, R172, R88 ;  /* 0x000000acc058723c */ /* 0x040ff00000041858 */
[-C--:B------:R-:W-:Y:S08]  /*83a0*/  HMMA.16816.F32.BF16 R92, R192, R174.reuse, R92 ;  /* 0x000000aec05c723c */ /* 0x080ff0000004185c */
[----:B------:R-:W-:Y:S01]  /*83b0*/  HMMA.16816.F32.BF16 R96, R180, R174, R96 ;  /* 0x000000aeb460723c */ /* 0x000fe20000041860 */
[----:B------:R-:W-:-:S07]  /*83c0*/  @!P0 BRA `(.L_x_2430) ;  /* 0x000003a000008947 */ /* 0x000fce0003800000 */
[----:B------:R-:W-:Y:S01]  /*83d0*/  PLOP3.LUT P1, PT, PT, PT, UP3, 0x80, 0x0 ;  /* 0x000000000000781c */ /* 0x000fe20003f2f038 */
[----:B------:R-:W-:Y:S01]  /*83e0*/  IMAD R232, R244, 0x60, R234 ;  /* 0x00000060f4e87824 */ /* 0x000fe200078e02ea */
[----:B------:R-:W-:Y:S01]  /*83f0*/  PLOP3.LUT P0, PT, PT, PT, UP3, 0x80, 0x0 ;  /* 0x000000000000781c */ /* 0x000fe20003f0f038 */
[----:B------:R-:W-:Y:S03]  /*8400*/  IMAD.MOV.U32 R231, RZ, RZ, RZ ;  /* 0x000000ffffe77224 */ /* 0x000fe600078e00ff */
[----:B------:R-:W-:Y:S05]  /*8410*/  IADD3 R232, R232, -0x60, R233 ;  /* 0xffffffa0e8e87810 */ /* 0x000fea0007ffe0e9 */
[----:B------:R-:W-:Y:S02]  /*8420*/  IMAD.MOV.U32 R0, RZ, RZ, R232 ;  /* 0x000000ffff007224 */ /* 0x000fe400078e00e8 */
[----:B------:R-:W-:Y:S05]  /*8430*/  @P1 IMAD.HI.U32 R2, R232, c[0x0][0x2bc], RZ ;  /* 0x0000af00e8021a27 */ /* 0x000fea00078e00ff */
[----:B------:R-:W-:Y:S04]  /*8440*/  @P0 SHF.R.U32.HI R0, RZ, c[0x0][0x2c0], R2 ;  /* 0x0000b000ff000a19 */ /* 0x000fe80000011602 */
[C---:B------:R-:W-:Y:S04]  /*8450*/  @!P3 IADD3 R168, P0, R0.reuse, UR14, RZ ;  /* 0x0000000e00a8bc10 */ /* 0x040fe8000ff1e0ff */
[----:B------:R-:W-:Y:S01]  /*8460*/  @!P3 LEA.HI.X.SX32 R3, R0, UR7, 0x1, P0 ;  /* 0x000000070003bc11 */ /* 0x000fe200080f0eff */
[----:B------:R-:W-:Y:S01]  /*8470*/  IMAD.MOV R0, RZ, RZ, -R0 ;  /* 0x000000ffff007224 */ /* 0x000fe200078e0a00 */
[----:B------:R-:W-:Y:S03]  /*8480*/  @!P3 LEA R2, P0, R168, c[0x0][0x2a0], 0x2 ;  /* 0x0000a800a802ba11 */ /* 0x000fe600078010ff */
        /* <DEDUP_REMOVED lines=12> */
[----:B------:R-:W-:Y:S05]  /*8550*/  IMAD R0, R231, c[0x0][0x1f4], R0 ;  /* 0x00007d00e7007a24 */ /* 0x000fea00078e0200 */
[----:B------:R-:W-:Y:S02]  /*8560*/  IADD3.X R0, R3, UR6, R0, P0, !PT ;  /* 0x0000000603007c10 */ /* 0x000fe400087fe400 */
[C---:B------:R-:W-:Y:S04]  /*8570*/  LEA R180, P0, R2.reuse, c[0x0][0x1c8], 0x1 ;  /* 0x0000720002b47a11 */ /* 0x040fe800078008ff */
[----:B------:R-:W-:Y:S01]  /*8580*/  LEA.HI.X R0, R2, c[0x0][0x1cc], R0, 0x1, P0 ;  /* 0x0000730002007a11 */ /* 0x000fe200000f0c00 */
[----:B------:R-:W1:Y:S04]  /*8590*/  SHFL.IDX PT, R175, R180, RZ, 0x181f ;  /* 0x00181fffb4af7589 */ /* 0x000e6800000e0000 */
[----:B------:R-:W2:Y:S04]  /*85a0*/  SHFL.IDX PT, R176, R0, RZ, 0x181f ;  /* 0x00181fff00b07589 */ /* 0x000ea800000e0000 */
[----:B------:R-:W3:Y:S04]  /*85b0*/  SHFL.IDX PT, R173, R180, 0x1, 0x181f ;  /* 0x00381f00b4ad7f89 */ /* 0x000ee800000e0000 */
[----:B------:R-:W-:Y:S04]  /*85c0*/  SHFL.IDX PT, R171, R180, 0x2, 0x181f ;  /* 0x00581f00b4ab7f89 */ /* 0x000fe800000e0000 */
[----:B------:R-:W4:Y:S04]  /*85d0*/  SHFL.IDX PT, R174, R0, 0x1, 0x181f ;  /* 0x00381f0000ae7f89 */ /* 0x000f2800000e0000 */
[----:B------:R-:W5:Y:S04]  /*85e0*/  SHFL.IDX PT, R169, R180, 0x3, 0x181f ;  /* 0x00781f00b4a97f89 */ /* 0x000f6800000e0000 */
[----:B------:R-:W-:Y:S01]  /*85f0*/  SHFL.IDX PT, R172, R0, 0x2, 0x181f ;  /* 0x00581f0000ac7f89 */ /* 0x000fe200000e0000 */
[-C--:B-1----:R-:W-:Y:S03]  /*8600*/  IADD3 R178, P0, R175, R236.reuse, RZ ;  /* 0x000000ecafb27210 */ /* 0x082fe60007f1e0ff */
[----:B------:R-:W1:Y:S02]  /*8610*/  SHFL.IDX PT, R3, R180, 0x4, 0x181f ;  /* 0x00981f00b4037f89 */ /* 0x000e6400000e0000 */
[--C-:B--2---:R-:W-:Y:S02]  /*8620*/  IMAD.X R179, R176, 0x1, R235.reuse, P0 ;  /* 0x00000001b0b37824 */ /* 0x104fe400000e06eb */
[----:B------:R1:W2:Y:S01]  /*8630*/  SHFL.IDX PT, R2, R180, 0x5, 0x181f ;  /* 0x00b81f00b4027f89 */ /* 0x0002a200000e0000 */
[-C--:B---3--:R-:W-:Y:S03]  /*8640*/  IADD3 R176, P0, R173, R236.reuse, RZ ;  /* 0x000000ecadb07210 */ /* 0x088fe60007f1e0ff */
[----:B------:R3:W-:Y:S04]  /*8650*/  LDGSTS.E.BYPASS.LTC128B.128 [R229+0x3100], [R178.64], !P4 ;  /* 0x03100000b2e57fae */ /* 0x0007e8000e101d50 */
[----:B------:R-:W3:Y:S01]  /*8660*/  SHFL.IDX PT, R170, R0, 0x3, 0x181f ;  /* 0x00781f0000aa7f89 */ /* 0x000ee200000e0000 */
[--C-:B----4-:R-:W-:Y:S03]  /*8670*/  IMAD.X R177, R174, 0x1, R235.reuse, P0 ;  /* 0x00000001aeb17824 */ /* 0x110fe600000e06eb */
[----:B------:R-:W4:Y:S01]  /*8680*/  SHFL.IDX PT, R168, R0, 0x4, 0x181f ;  /* 0x00981f0000a87f89 */ /* 0x000f2200000e0000 */
[-C--:B-----5:R-:W-:Y:S03]  /*8690*/  IADD3 R174, P2, R169, R236.reuse, RZ ;  /* 0x000000eca9ae7210 */ /* 0x0a0fe60007f5e0ff */
[----:B------:R-:W5:Y:S04]  /*86a0*/  SHFL.IDX PT, R0, R0, 0x5, 0x181f ;  /* 0x00b81f0000007f89 */ /* 0x000f6800000e0000 */
[----:B------:R5:W-:Y:S01]  /*86b0*/  LDGSTS.E.BYPASS.LTC128B.128 [R229+0x3900], [R176.64], !P4 ;  /* 0x03900000b0e57fae */ /* 0x000be2000e101d50 */
[-C--:B-1----:R-:W-:Y:S02]  /*86c0*/  IADD3 R180, P1, R3, R236.reuse, RZ ;  /* 0x000000ec03b47210 */ /* 0x082fe40007f3e0ff */
[-C--:B--2---:R-:W-:Y:S02]  /*86d0*/  IADD3 R2, P0, R2, R236.reuse, RZ ;  /* 0x000000ec02027210 */ /* 0x084fe40007f1e0ff */
[----:B---3--:R-:W-:Y:S01]  /*86e0*/  IADD3 R178, P5, R171, R236, RZ ;  /* 0x000000ecabb27210 */ /* 0x008fe20007fbe0ff */
[--C-:B------:R-:W-:Y:S04]  /*86f0*/  IMAD.X R175, R170, 0x1, R235.reuse, P2 ;  /* 0x00000001aaaf7824 */ /* 0x100fe800010e06eb */
[--C-:B------:R-:W-:Y:S02]  /*8700*/  IMAD.X R179, R172, 0x1, R235.reuse, P5 ;  /* 0x00000001acb37824 */ /* 0x100fe400028e06eb */
[--C-:B----4-:R-:W-:Y:S02]  /*8710*/  IMAD.X R181, R168, 0x1, R235.reuse, P1 ;  /* 0x00000001a8b57824 */ /* 0x110fe400008e06eb */
[----:B-----5:R-:W-:Y:S01]  /*8720*/  IMAD.X R3, R0, 0x1, R235, P0 ;  /* 0x0000000100037824 */ /* 0x020fe200000e06eb */
[----:B------:R1:W-:Y:S04]  /*8730*/  LDGSTS.E.BYPASS.LTC128B.128 [R229+0x4100], [R178.64], !P4 ;  /* 0x04100000b2e57fae */ /* 0x0003e8000e101d50 */
[----:B------:R1:W-:Y:S04]  /*8740*/  LDGSTS.E.BYPASS.LTC128B.128 [R229+0x4900], [R174.64], !P4 ;  /* 0x04900000aee57fae */ /* 0x0003e8000e101d50 */
[----:B------:R1:W-:Y:S04]  /*8750*/  LDGSTS.E.BYPASS.LTC128B.128 [R229+0x5100], [R180.64], !P4 ;  /* 0x05100000b4e57fae */ /* 0x0003e8000e101d50 */
[----:B------:R1:W-:Y:S02]  /*8760*/  LDGSTS.E.BYPASS.LTC128B.128 [R229+0x5900], [R2.64], !P4 ;  /* 0x0590000002e57fae */ /* 0x0003e4000e101d50 */
.L_x_2430:
[----:B------:R-:W-:Y:S01]  /*8770*/  IMAD.MOV.U32 R171, RZ, RZ, R237 ;  /* 0x000000ffffab7224 */ /* 0x000fe200078e00ed */
[----:B------:R-:W-:Y:S01]  /*8780*/  PLOP3.LUT P1, PT, PT, PT, UP2, 0x80, 0x0 ;  /* 0x000000000000781c */ /* 0x000fe20003f2f028 */
[----:B------:R-:W0:Y:S01]  /*8790*/  LDGDEPBAR ;  /* 0x00000000000079af */ /* 0x000e220000000000 */
[----:B------:R-:W-:Y:S01]  /*87a0*/  PLOP3.LUT P0, PT, PT, PT, UP2, 0x80, 0x0 ;  /* 0x000000000000781c */ /* 0x000fe20003f0f028 */
[----:B------:R-:W-:Y:S05]  /*87b0*/  IMAD R170, R244, -0x60, RZ ;  /* 0xffffffa0f4aa7824 */ /* 0x000fea00078e02ff */
[----:B-1----:R-:W-:Y:S05]  /*87c0*/  IADD3 R2, -R238, 0x1, R170 ;  /* 0x00000001ee027810 */ /* 0x002fea0007ffe1aa */
[----:B------:R-:W-:Y:S05]  /*87d0*/  @P1 IMAD.HI.U32 R0, R237, c[0x0][0x2c8], RZ ;  /* 0x0000b200ed001a27 */ /* 0x000fea00078e00ff */
[----:B------:R-:W-:Y:S01]  /*87e0*/  @P0 SHF.R.U32.HI R171, RZ, c[0x0][0x2cc], R0 ;  /* 0x0000b300ffab0a19 */ /* 0x000fe20000011600 */
[----:B------:R-:W-:Y:S01]  /*87f0*/  IMAD.MOV.U32 R0, RZ, RZ, c[0x0][0x2ac] ;  /* 0x0000ab00ff007624 */ /* 0x000fe200078e00ff */
[----:B------:R-:W-:Y:S03]  /*8800*/  PLOP3.LUT P0, PT, PT, PT, UP1, 0x40, 0x0 ;  /* 0x000000000000781c */ /* 0x000fe60003f0e818 */
[----:B------:R-:W1:Y:S01]  /*8810*/  SHFL.IDX PT, R168, R171, RZ, 0x1c1f ;  /* 0x001c1fffaba87589 */ /* 0x000e6200000e0000 */
        /* <DEDUP_REMOVED lines=22> */
.L_x_2433:
[----:B------:R-:W-:Y:S04]  /*8980*/  MOV R0, c[0x0][0x32c] ;  /* 0x0000cb0000007a02 */ /* 0x000fe80000000f00 */
[----:B------:R-:W-:Y:S11]  /*8990*/  ISETP.NE.AND P0, PT, R0, 0x1, PT ;  /* 0x000000010000780c */ /* 0x000ff60003f05270 */
[----:B------:R-:W-:Y:S02]  /*89a0*/  @!UPT UIADD3 URZ, URZ, URZ, URZ ;  /* 0x0000003f3f3ff290 */ /* 0x000fe4000fffe03f */
[----:B------:R-:W-:Y:S05]  /*89b0*/  @P0 IMAD.HI.U32 R0, R168, c[0x0][0x330], RZ ;  /* 0x0000cc00a8000a27 */ /* 0x000fea00078e00ff */
[----:B------:R-:W-:Y:S02]  /*89c0*/  @P0 SHF.R.U32.HI R168, RZ, c[0x0][0x334], R0 ;  /* 0x0000cd00ffa80a19 */ /* 0x000fe40000011600 */
.L_x_2434:
[----:B------:R-:W-:Y:S05]  /*89d0*/  BSYNC B0 ;  /* 0x0000000000007941 */ /* 0x000fea0003800000 */
.L_x_2432:
[----:B------:R-:W-:Y:S04]  /*89e0*/  IMAD.IADD R0, R170, 0x1, -R238 ;  /* 0x00000001aa007824 */ /* 0x000fe800078e0aee */
[----:B------:R-:W-:Y:S05]  /*89f0*/  IMAD R168, R168, c[0x0][0x32c], R0 ;  /* 0x0000cb00a8a87a24 */ /* 0x000fea00078e0200 */
[----:B------:R-:W-:Y:S02]  /*8a00*/  IADD3 R0, R168, c[0x0][0x32c], RZ ;  /* 0x0000cb00a8007a10 */ /* 0x000fe40007ffe0ff */
[----:B------:R-:W-:Y:S02]  /*8a10*/  IMNMX R180, R180, R168, !PT ;  /* 0x000000a8b4b47217 */ /* 0x000fe40007800200 */
[----:B------:R-:W-:Y:S02]  /*8a20*/  IMNMX R183, R183, R0, PT ;  /* 0x00000000b7b77217 */ /* 0x000fe40003800200 */
.L_x_2431:
[----:B------:R-:W-:Y:S01]  /*8a30*/  PLOP3.LUT P0, PT, PT, PT, UP1, 0x40, 0x0 ;  /* 0x000000000000781c */ /* 0x000fe20003f0e818 */
[----:B------:R-:W1:Y:S02]  /*8a40*/  SHFL.IDX PT, R168, R171, 0x1, 0x1c1f ;  /* 0x003c1f00aba87f89 */ /* 0x000e6400000e0000 */
[----:B-1----:R-:W-:Y:S01]  /*8a50*/  IADD3 R177, R2, R168, RZ ;  /* 0x000000a802b17210 */ /* 0x002fe20007ffe0ff */
[----:B------:R-:W-:Y:S09]  /*8a60*/  IMAD.IADD R181, R3, 0x1, R168 ;  /* 0x0000000103b57824 */ /* 0x000ff200078e02a8 */
        /* <DEDUP_REMOVED lines=16> */
.L_x_2437:
[----:B------:R-:W-:Y:S04]  /*8b70*/  MOV R0, 0x1 ;  /* 0x0000000100007802 */ /* 0x000fe80000000f00 */
[----:B------:R-:W-:Y:S11]  /*8b80*/  ISETP.NE.AND P0, PT, R0, c[0x0][0x32c], PT ;  /* 0x0000cb0000007a0c */ /* 0x000ff60003f05270 */
[----:B------:R-:W-:Y:S02]  /*8b90*/  @!UPT UIADD3 URZ, URZ, URZ, URZ ;  /* 0x0000003f3f3ff290 */ /* 0x000fe4000fffe03f */
[----:B------:R-:W-:Y:S05]  /*8ba0*/  @P0 IMAD.HI.U32 R0, R168, c[0x0][0x330], RZ ;  /* 0x0000cc00a8000a27 */ /* 0x000fea00078e00ff */
[----:B------:R-:W-:Y:S02]  /*8bb0*/  @P0 SHF.R.U32.HI R168, RZ, c[0x0][0x334], R0 ;  /* 0x0000cd00ffa80a19 */ /* 0x000fe40000011600 */
.L_x_2438:
[----:B------:R-:W-:Y:S05]  /*8bc0*/  BSYNC B0 ;  /* 0x0000000000007941 */ /* 0x000fea0003800000 */
.L_x_2436:
[----:B------:R-:W-:Y:S04]  /*8bd0*/  IMAD.IADD R0, R170, 0x1, -R238 ;  /* 0x00000001aa007824 */ /* 0x000fe800078e0aee */
[----:B------:R-:W-:Y:S05]  /*8be0*/  IMAD R0, R168, c[0x0][0x32c], R0 ;  /* 0x0000cb00a8007a24 */ /* 0x000fea00078e0200 */
[----:B------:R-:W-:Y:S02]  /*8bf0*/  IADD3 R168, R0, c[0x0][0x32c], RZ ;  /* 0x0000cb0000a87a10 */ /* 0x000fe40007ffe0ff */
[----:B------:R-:W-:Y:S02]  /*8c00*/  IMNMX R177, R177, R0, !PT ;  /* 0x00000000b1b17217 */ /* 0x000fe40007800200 */
[----:B------:R-:W-:Y:S02]  /*8c10*/  IMNMX R181, R181, R168, PT ;  /* 0x000000a8b5b57217 */ /* 0x000fe40003800200 */
.L_x_2435:
        /* <DEDUP_REMOVED lines=20> */
.L_x_2441:
[----:B------:R-:W-:Y:S04]  /*8d60*/  MOV R0, c[0x0][0x32c] ;  /* 0x0000cb0000007a02 */ /* 0x000fe80000000f00 */
[----:B------:R-:W-:Y:S11]  /*8d70*/  ISETP.NE.AND P0, PT, R0, 0x1, PT ;  /* 0x000000010000780c */ /* 0x000ff60003f05270 */
[----:B------:R-:W-:Y:S02]  /*8d80*/  @!UPT UIADD3 URZ, URZ, URZ, URZ ;  /* 0x0000003f3f3ff290 */ /* 0x000fe4000fffe03f */
[----:B------:R-:W-:Y:S05]  /*8d90*/  @P0 IMAD.HI.U32 R0, R168, c[0x0][0x330], RZ ;  /* 0x0000cc00a8000a27 */ /* 0x000fea00078e00ff */
[----:B------:R-:W-:Y:S02]  /*8da0*/  @P0 SHF.R.U32.HI R168, RZ, c[0x0][0x334], R0 ;  /* 0x0000cd00ffa80a19 */ /* 0x000fe40000011600 */
.L_x_2442:
[----:B------:R-:W-:Y:S05]  /*8db0*/  BSYNC B0 ;  /* 0x0000000000007941 */ /* 0x000fea0003800000 */
.L_x_2440:
[----:B------:R-:W-:Y:S04]  /*8dc0*/  IMAD.IADD R0, R170, 0x1, -R238 ;  /* 0x00000001aa007824 */ /* 0x000fe800078e0aee */
[----:B------:R-:W-:Y:S05]  /*8dd0*/  IMAD R0, R168, c[0x0][0x32c], R0 ;  /* 0x0000cb00a8007a24 */ /* 0x000fea00078e0200 */
[----:B------:R-:W-:Y:S02]  /*8de0*/  IADD3 R168, R0, c[0x0][0x32c], RZ ;  /* 0x0000cb0000a87a10 */ /* 0x000fe40007ffe0ff */
[----:B------:R-:W-:Y:S02]  /*8df0*/  IMNMX R174, R174, R0, !PT ;  /* 0x00000000aeae7217 */ /* 0x000fe40007800200 */
[----:B------:R-:W-:Y:S02]  /*8e00*/  IMNMX R175, R175, R168, PT ;  /* 0x000000a8afaf7217 */ /* 0x000fe40003800200 */
.L_x_2439:
[C---:B------:R-:W-:Y:S02]  /*8e10*/  ISETP.GE.AND P1, PT, R170.reuse, 0x9, PT ;  /* 0x00000009aa00780c */ /* 0x040fe40003f26270 */
[----:B------:R-:W-:Y:S02]  /*8e20*/  ISETP.GE.AND P5, PT, R170, 0xa, PT ;  /* 0x0000000aaa00780c */ /* 0x000fe40003fa6270 */
[----:B------:R-:W-:Y:S02]  /*8e30*/  ISETP.GT.AND P0, PT, R180, 0x8, !P1 ;  /* 0x00000008b400780c */ /* 0x000fe40004f04270 */
[----:B------:R-:W-:Y:S02]  /*8e40*/  P2R R173, PR, RZ, 0x2 ;  /* 0x00000002ffad7803 */ /* 0x000fe40000000000 */
[----:B------:R-:W-:Y:S02]  /*8e50*/  ISETP.LT.OR P0, PT, R183, 0x9, P0 ;  /* 0x00000009b700780c */ /* 0x000fe40000701670 */
[C---:B------:R-:W-:Y:S02]  /*8e60*/  ISETP.GT.AND P1, PT, R177.reuse, 0x8, !P1 ;  /* 0x00000008b100780c */ /* 0x040fe40004f24270 */
[----:B------:R-:W-:Y:S02]  /*8e70*/  P2R R179, PR, RZ, 0x10 ;  /* 0x00000010ffb37803 */ /* 0x000fe40000000000 */
[----:B------:R-:W-:Y:S02]  /*8e80*/  FSEL R169, R16, -INF , !P0 ;  /* 0xff80000010a97808 */ /* 0x000fe40004000000 */
[----:B------:R-:W-:Y:S02]  /*8e90*/  ISETP.GT.AND P0, PT, R177, 0x9, !P5 ;  /* 0x00000009b100780c */ /* 0x000fe40006f04270 */
[C---:B------:R-:W-:Y:S02]  /*8ea0*/  ISETP.LT.OR P1, PT, R181.reuse, 0x9, P1 ;  /* 0x00000009b500780c */ /* 0x040fe40000f21670 */
[----:B------:R-:W-:Y:S02]  /*8eb0*/  ISETP.GE.AND P4, PT, R170, 0x11, PT ;  /* 0x00000011aa00780c */ /* 0x000fe40003f86270 */
[----:B------:R-:W-:Y:S02]  /*8ec0*/  ISETP.LT.OR P0, PT, R181, 0xa, P0 ;  /* 0x0000000ab500780c */ /* 0x000fe40000701670 */
[----:B------:R-:W-:Y:S02]  /*8ed0*/  FSEL R0, R18, -INF , !P1 ;  /* 0xff80000012007808 */ /* 0x000fe40004800000 */
[----:B------:R-:W-:Y:S02]  /*8ee0*/  ISETP.GT.AND P1, PT, R180, 0x10, !P4 ;  /* 0x00000010b400780c */ /* 0x000fe40006724270 */
[----:B------:R-:W-:Y:S02]  /*8ef0*/  P2R R176, PR, RZ, 0x8 ;  /* 0x00000008ffb07803 */ /* 0x000fe40000000000 */
[----:B------:R-:W-:Y:S02]  /*8f00*/  FSEL R19, R19, -INF , !P0 ;  /* 0xff80000013137808 */ /* 0x000fe40004000000 */
[C---:B------:R-:W-:Y:S02]  /*8f10*/  ISETP.LT.OR P0, PT, R183.reuse, 0x11, P1 ;  /* 0x00000011b700780c */ /* 0x040fe40000f01670 */
[----:B------:R-:W-:Y:S02]  /*8f20*/  ISETP.GE.AND P3, PT, R170, 0x12, PT ;  /* 0x00000012aa00780c */ /* 0x000fe40003f66270 */
[----:B------:R-:W-:Y:S02]  /*8f30*/  ISETP.GT.AND P2, PT, R180, 0x9, !P5 ;  /* 0x00000009b400780c */ /* 0x000fe40006f44270 */
[----:B------:R-:W-:Y:S02]  /*8f40*/  FSEL R20, R20, -INF , !P0 ;  /* 0xff80000014147808 */ /* 0x000fe40004000000 */
[----:B------:R-:W-:Y:S02]  /*8f50*/  ISETP.GT.AND P0, PT, R180, 0x11, !P3 ;  /* 0x00000011b400780c */ /* 0x000fe40005f04270 */
[C---:B------:R-:W-:Y:S02]  /*8f60*/  ISETP.LT.OR P2, PT, R183.reuse, 0xa, P2 ;  /* 0x0000000ab700780c */ /* 0x040fe40001741670 */
[----:B------:R-:W-:Y:S02]  /*8f70*/  ISETP.LT.OR P0, PT, R183, 0x12, P0 ;  /* 0x00000012b700780c */ /* 0x000fe40000701670 */
[----:B------:R-:W-:Y:S02]  /*8f80*/  FSEL R168, R17, -INF , !P2 ;  /* 0xff80000011a87808 */ /* 0x000fe40005000000 */
[----:B------:R-:W-:Y:S02]  /*8f90*/  FSEL R17, R21, -INF , !P0 ;  /* 0xff80000015117808 */ /* 0x000fe40004000000 */
[----:B------:R-:W-:Y:S02]  /*8fa0*/  ISETP.GT.AND P0, PT, R177, 0x10, !P4 ;  /* 0x00000010b100780c */ /* 0x000fe40006704270 */
[C---:B------:R-:W-:Y:S02]  /*8fb0*/  ISETP.GE.AND P2, PT, R170.reuse, 0x19, PT ;  /* 0x00000019aa00780c */ /* 0x040fe40003f46270 */
[----:B------:R-:W-:Y:S02]  /*8fc0*/  ISETP.LT.OR P0, PT, R181, 0x11, P0 ;  /* 0x00000011b500780c */ /* 0x000fe40000701670 */
[----:B------:R-:W-:Y:S02]  /*8fd0*/  ISETP.GE.AND P1, PT, R170, 0x1a, PT ;  /* 0x0000001aaa00780c */ /* 0x000fe40003f26270 */
[----:B------:R-:W-:Y:S02]  /*8fe0*/  FSEL R18, R22, -INF , !P0 ;  /* 0xff80000016127808 */ /* 0x000fe40004000000 */
[----:B------:R-:W-:Y:S02]  /*8ff0*/  ISETP.GT.AND P0, PT, R177, 0x11, !P3 ;  /* 0x00000011b100780c */ /* 0x000fe40005f04270 */
[----:B------:R-:W-:Y:S02]  /*9000*/  P2R R22, PR, RZ, 0x4 ;  /* 0x00000004ff167803 */ /* 0x000fe40000000000 */
[----:B------:R-:W-:Y:S02]  /*9010*/  ISETP.LT.OR P0, PT, R181, 0x12, P0 ;  /* 0x00000012b500780c */ /* 0x000fe40000701670 */
[----:B------:R-:W-:Y:S02]  /*9020*/  P2R R21, PR, RZ, 0x2 ;  /* 0x00000002ff157803 */ /* 0x000fe40000000000 */
[----:B------:R-:W-:Y:S02]  /*9030*/  FSEL R16, R23, -INF , !P0 ;  /* 0xff80000017107808 */ /* 0x000fe40004000000 */
[----:B------:R-:W-:Y:S02]  /*9040*/  ISETP.GT.AND P0, PT, R180, 0x18, !P2 ;  /* 0x00000018b400780c */ /* 0x000fe40005704270 */
[----:B------:R-:W-:Y:S02]  /*9050*/  P2R R178, PR, RZ, 0x10 ;  /* 0x00000010ffb27803 */ /* 0x000fe40000000000 */
[C---:B------:R-:W-:Y:S02]  /*9060*/  ISETP.LT.OR P0, PT, R183.reuse, 0x19, P0 ;  /* 0x00000019b700780c */ /* 0x040fe40000701670 */
[----:B------:R-:W-:Y:S02]  /*9070*/  ISETP.GE.AND P4, PT, R170, 0x4a, PT ;  /* 0x0000004aaa00780c */ /* 0x000fe40003f86270 */
[----:B------:R-:W-:Y:S02]  /*9080*/  FSEL R32, R32, -INF , !P0 ;  /* 0xff80000020207808 */ /* 0x000fe40004000000 */
[----:B------:R-:W-:Y:S02]  /*9090*/  ISETP.GT.AND P0, PT, R180, 0x19, !P1 ;  /* 0x00000019b400780c */ /* 0x000fe40004f04270 */
[C---:B------:R-:W-:Y:S02]  /*90a0*/  ISETP.GE.AND P6, PT, R170.reuse, 0x52, PT ;  /* 0x00000052aa00780c */ /* 0x040fe40003fc6270 */
[----:B------:R-:W-:Y:S02]  /*90b0*/  ISETP.LT.OR P0, PT, R183, 0x1a, P0 ;  /* 0x0000001ab700780c */ /* 0x000fe40000701670 */
[----:B------:R-:W-:Y:S02]  /*90c0*/  P2R R182, PR, RZ, 0x8 ;  /* 0x00000008ffb67803 */ /* 0x000fe40000000000 */
[----:B------:R-:W-:Y:S02]  /*90d0*/  FSEL R33, R33, -INF , !P0 ;  /* 0xff80000021217808 */ /* 0x000fe40004000000 */
[----:B------:R-:W-:Y:S02]  /*90e0*/  ISETP.GT.AND P0, PT, R177, 0x18, !P2 ;  /* 0x00000018b100780c */ /* 0x000fe40005704270 */
[----:B------:R-:W-:Y:S02]  /*90f0*/  ISETP.GE.AND P2, PT, R170, 0x21, PT ;  /* 0x00000021aa00780c */ /* 0x000fe40003f46270 */
        /* <DEDUP_REMOVED lines=10> */
[C---:B------:R-:W-:Y:S02]  /*91a0*/  ISETP.LT.OR P0, PT, R183.reuse, 0x21, P0 ;  /* 0x00000021b700780c */ /* 0x040fe40000701670 */
[----:B------:R-:W-:Y:S02]  /*91b0*/  P2R R172, PR, RZ, 0x20 ;  /* 0x00000020ffac7803 */ /* 0x000fe40000000000 */
[----:B------:R-:W-:Y:S02]  /*91c0*/  FSEL R190, R36, -INF , !P0 ;  /* 0xff80000024be7808 */ /* 0x000fe40004000000 */
[----:B------:R-:W-:Y:S02]  /*91d0*/  ISETP.GT.AND P0, PT, R180, 0x21, !P1 ;  /* 0x00000021b400780c */ /* 0x000fe40004f04270 */
[C---:B------:R-:W-:Y:S02]  /*91e0*/  ISETP.GE.AND P5, PT, R170.reuse, 0x59, PT ;  /* 0x00000059aa00780c */ /* 0x040fe40003fa6270 */
[----:B------:R-:W-:Y:S04]  /*91f0*/  ISETP.LT.OR P0, PT, R183, 0x22, P0 ;  /* 0x00000022b700780c */ /* 0x000fe80000701670 */
[----:B------:R-:W-:Y:S02]  /*9200*/  FSEL R36, R37, -INF , !P0 ;  /* 0xff80000025247808 */ /* 0x000fe40004000000 */
[----:B------:R-:W-:Y:S02]  /*9210*/  ISETP.GT.AND P0, PT, R177, 0x20, !P2 ;  /* 0x00000020b100780c */ /* 0x000fe40005704270 */
[----:B------:R-:W-:Y:S01]  /*9220*/  ISETP.GE.AND P2, PT, R170, 0x29, PT ;  /* 0x00000029aa00780c */ /* 0x000fe20003f46270 */
[----:B------:R1:W-:Y:S01]  /*9230*/  STL [R1+0x10], R36 ;  /* 0x0000102401007387 */ /* 0x0003e20000100800 */
[----:B------:R-:W-:Y:S02]  /*9240*/  ISETP.LT.OR P0, PT, R181, 0x21, P0 ;  /* 0x00000021b500780c */ /* 0x000fe40000701670 */
[----:B------:R-:W-:Y:S02]  /*9250*/  P2R R37, PR, RZ, 0x4 ;  /* 0x00000004ff257803 */ /* 0x000fe40000000000 */
[----:B-1----:R-:W-:Y:S02]  /*9260*/  FSEL R36, R38, -INF , !P0 ;  /* 0xff80000026247808 */ /* 0x002fe40004000000 */
[----:B------:R-:W-:Y:S02]  /*9270*/  ISETP.GT.AND P0, PT, R177, 0x21, !P1 ;  /* 0x00000021b100780c */ /* 0x000fe40004f04270 */
[----:B------:R-:W-:Y:S01]  /*9280*/  ISETP.GE.AND P1, PT, R170, 0x2a, PT ;  /* 0x0000002aaa00780c */ /* 0x000fe20003f26270 */
[----:B------:R1:W-:Y:S01]  /*9290*/  STL [R1+0xc], R36 ;  /* 0x00000c2401007387 */ /* 0x0003e20000100800 */
[----:B------:R-:W-:Y:S04]  /*92a0*/  ISETP.LT.OR P0, PT, R181, 0x22, P0 ;  /* 0x00000022b500780c */ /* 0x000fe80000701670 */
[----:B------:R-:W-:Y:S02]  /*92b0*/  FSEL R211, R39, -INF , !P0 ;  /* 0xff80000027d37808 */ /* 0x000fe40004000000 */
[----:B------:R-:W-:Y:S04]  /*92c0*/  ISETP.GT.AND P0, PT, R180, 0x28, !P2 ;  /* 0x00000028b400780c */ /* 0x000fe80005704270 */
[C---:B------:R-:W-:Y:S04]  /*92d0*/  ISETP.LT.OR P0, PT, R183.reuse, 0x29, P0 ;  /* 0x00000029b700780c */ /* 0x040fe80000701670 */
[----:B------:R-:W-:Y:S02]  /*92e0*/  FSEL R196, R48, -INF , !P0 ;  /* 0xff80000030c47808 */ /* 0x000fe40004000000 */
[----:B------:R-:W-:Y:S02]  /*92f0*/  ISETP.GT.AND P0, PT, R180, 0x29, !P1 ;  /* 0x00000029b400780c */ /* 0x000fe40004f04270 */
[----:B------:R-:W-:Y:S02]  /*9300*/  P2R R48, PR, RZ, 0x10 ;  /* 0x00000010ff307803 */ /* 0x000fe40000000000 */
[----:B------:R-:W-:Y:S04]  /*9310*/  ISETP.LT.OR P0, PT, R183, 0x2a, P0 ;  /* 0x0000002ab700780c */ /* 0x000fe80000701670 */
[----:B------:R-:W-:Y:S02]  /*9320*/  FSEL R188, R49, -INF , !P0 ;  /* 0xff80000031bc7808 */ /* 0x000fe40004000000 */
[----:B------:R-:W-:Y:S02]  /*9330*/  ISETP.GT.AND P0, PT, R177, 0x28, !P2 ;  /* 0x00000028b100780c */ /* 0x000fe40005704270 */
[----:B------:R-:W-:Y:S02]  /*9340*/  ISETP.GE.AND P2, PT, R170, 0x31, PT ;  /* 0x00000031aa00780c */ /* 0x000fe40003f46270 */
[----:B------:R-:W-:Y:S02]  /*9350*/  ISETP.LT.OR P0, PT, R181, 0x29, P0 ;  /* 0x00000029b500780c */ /* 0x000fe40000701670 */
[----:B-1----:R-:W-:Y:S02]  /*9360*/  P2R R36, PR, RZ, 0x2 ;  /* 0x00000002ff247803 */ /* 0x002fe40000000000 */
[----:B------:R-:W-:Y:S02]  /*9370*/  FSEL R205, R50, -INF , !P0 ;  /* 0xff80000032cd7808 */ /* 0x000fe40004000000 */
[----:B------:R-:W-:Y:S02]  /*9380*/  ISETP.GT.AND P0, PT, R177, 0x29, !P1 ;  /* 0x00000029b100780c */ /* 0x000fe40004f04270 */
[----:B------:R-:W-:Y:S02]  /*9390*/  ISETP.GE.AND P1, PT, R170, 0x32, PT ;  /* 0x00000032aa00780c */ /* 0x000fe40003f26270 */
[----:B------:R-:W-:Y:S02]  /*93a0*/  ISETP.LT.OR P0, PT, R181, 0x2a, P0 ;  /* 0x0000002ab500780c */ /* 0x000fe40000701670 */
[----:B------:R-:W-:Y:S02]  /*93b0*/  P2R R39, PR, RZ, 0x4 ;  /* 0x00000004ff277803 */ /* 0x000fe40000000000 */
[----:B------:R-:W-:Y:S02]  /*93c0*/  FSEL R251, R51, -INF , !P0 ;  /* 0xff80000033fb7808 */ /* 0x000fe40004000000 */
[----:B------:R-:W-:Y:S02]  /*93d0*/  ISETP.GT.AND P0, PT, R180, 0x30, !P2 ;  /* 0x00000030b400780c */ /* 0x000fe40005704270 */
[----:B------:R-:W-:Y:S02]  /*93e0*/  P2R R38, PR, RZ, 0x2 ;  /* 0x00000002ff267803 */ /* 0x000fe40000000000 */
[C---:B------:R-:W-:Y:S04]  /*93f0*/  ISETP.LT.OR P0, PT, R183.reuse, 0x31, P0 ;  /* 0x00000031b700780c */ /* 0x040fe80000701670 */
[----:B------:R-:W-:Y:S02]  /*9400*/  FSEL R208, R52, -INF , !P0 ;  /* 0xff80000034d07808 */ /* 0x000fe40004000000 */
[----:B------:R-:W-:Y:S04]  /*9410*/  ISETP.GT.AND P0, PT, R180, 0x31, !P1 ;  /* 0x00000031b400780c */ /* 0x000fe80004f04270 */
[----:B------:R-:W-:Y:S04]  /*9420*/  ISETP.LT.OR P0, PT, R183, 0x32, P0 ;  /* 0x00000032b700780c */ /* 0x000fe80000701670 */
        /* <DEDUP_REMOVED lines=46> */
[----:B------:R-:W-:Y:S04]  /*9710*/  ISETP.GT.AND P0, PT, R180, 0x49, !P4 ;  /* 0x00000049b400780c */ /* 0x000fe80006704270 */
[----:B------:R-:W-:Y:S04]  /*9720*/  ISETP.LT.OR P0, PT, R183, 0x4a, P0 ;  /* 0x0000004ab700780c */ /* 0x000fe80000701670 */
[----:B------:R-:W-:Y:S02]  /*9730*/  FSEL R203, R81, -INF , !P0 ;  /* 0xff80000051cb7808 */ /* 0x000fe40004000000 */
[----:B------:R-:W-:Y:S02]  /*9740*/  ISETP.GT.AND P0, PT, R177, 0x48, !P1 ;  /* 0x00000048b100780c */ /* 0x000fe40004f04270 */
[----:B------:R-:W-:Y:S02]  /*9750*/  ISETP.GE.AND P1, PT, R170, 0x51, PT ;  /* 0x00000051aa00780c */ /* 0x000fe40003f26270 */
        /* <DEDUP_REMOVED lines=19> */
[----:B------:R-:W-:Y:S04]  /*9890*/  ISETP.GT.AND P0, PT, R180, RZ, !P3 ;  /* 0x000000ffb400720c */ /* 0x000fe80005f04270 */
        /* <DEDUP_REMOVED lines=9> */
[----:B------:R-:W-:Y:S04]  /*9930*/  ISETP.LT.OR P0, PT, R181, 0x1, P0 ;  /* 0x00000001b500780c */ /* 0x000fe80000701670 */
[----:B------:R-:W-:Y:S02]  /*9940*/  FSEL R6, R6, -INF , !P0 ;  /* 0xff80000006067808 */ /* 0x000fe40004000000 */
[----:B------:R-:W-:Y:S04]  /*9950*/  ISETP.GT.AND P0, PT, R180, 0x58, !P5 ;  /* 0x00000058b400780c */ /* 0x000fe80006f04270 */
[C---:B------:R-:W-:Y:S04]  /*9960*/  ISETP.LT.OR P0, PT, R183.reuse, 0x59, P0 ;  /* 0x00000059b700780c */ /* 0x040fe80000701670 */
[----:B------:R-:W-:Y:S02]  /*9970*/  FSEL R186, R96, -INF , !P0 ;  /* 0xff80000060ba7808 */ /* 0x000fe40004000000 */
[----:B------:R-:W-:Y:S04]  /*9980*/  ISETP.GE.AND P0, PT, R170, 0x5a, PT ;  /* 0x0000005aaa00780c */ /* 0x000fe80003f06270 */
        /* <DEDUP_REMOVED lines=10> */
[----:B------:R-:W-:Y:S02]  /*9a30*/  ISETP.NE.AND P4, PT, R48, RZ, PT ;  /* 0x000000ff3000720c */ /* 0x000fe40003f85270 */
        /* <DEDUP_REMOVED lines=22> */
[----:B------:R-:W-:Y:S01]  /*9ba0*/  ISETP.NE.AND P2, PT, R21, RZ, PT ;  /* 0x000000ff1500720c */ /* 0x000fe20003f45270 */
[----:B------:R-:W1:Y:S03]  /*9bb0*/  SHFL.IDX PT, R28, R171, 0x3, 0x1c1f ;  /* 0x007c1f00ab1c7f89 */ /* 0x000e6600000e0000 */
[----:B------:R-:W-:Y:S04]  /*9bc0*/  ISETP.GT.AND P2, PT, R174, 0x19, !P2 ;  /* 0x00000019ae00780c */ /* 0x000fe80005744270 */
[----:B------:R-:W-:Y:S04]  /*9bd0*/  ISETP.LT.OR P2, PT, R175, 0x1a, P2 ;  /* 0x0000001aaf00780c */ /* 0x000fe80001741670 */
[----:B------:R-:W-:Y:S02]  /*9be0*/  FSEL R48, R29, -INF , !P2 ;  /* 0xff8000001d307808 */ /* 0x000fe40005000000 */
[----:B------:R-:W-:Y:S04]  /*9bf0*/  ISETP.NE.AND P2, PT, R184, RZ, PT ;  /* 0x000000ffb800720c */ /* 0x000fe80003f45270 */
[----:B------:R-:W-:Y:S04]  /*9c00*/  ISETP.GT.AND P2, PT, R174, 0x20, !P2 ;  /* 0x00000020ae00780c */ /* 0x000fe80005744270 */
[----:B------:R-:W-:Y:S01]  /*9c10*/  ISETP.LT.OR P2, PT, R175, 0x21, P2 ;  /* 0x00000021af00780c */ /* 0x000fe20001741670 */
[--C-:B-1----:R-:W-:Y:S03]  /*9c20*/  IMAD.IADD R24, R3, 0x1, R28.reuse ;  /* 0x0000000103187824 */ /* 0x102fe600078e021c */
[----:B------:R-:W-:Y:S01]  /*9c30*/  FSEL R40, R40, -INF , !P2 ;  /* 0xff80000028287808 */ /* 0x000fe20005000000 */
[----:B------:R-:W-:Y:S01]  /*9c40*/  IMAD.IADD R25, R2, 0x1, R28 ;  /* 0x0000000102197824 */ /* 0x000fe200078e021c */
        /* <DEDUP_REMOVED lines=38> */
[----:B------:R-:W-:Y:S04]  /*9eb0*/  ISETP.LT.OR P2, PT, R175, 0x49, P2 ;  /* 0x00000049af00780c */ /* 0x000fe80001741670 */
[----:B------:R-:W-:Y:S02]  /*9ec0*/  FSEL R207, R76, -INF , !P2 ;  /* 0xff8000004ccf7808 */ /* 0x000fe40005000000 */
[C---:B------:R-:W-:Y:S02]  /*9ed0*/  ISETP.GT.AND P2, PT, R174.reuse, 0x49, !P4 ;  /* 0x00000049ae00780c */ /* 0x040fe40006744270 */
[----:B------:R-:W-:Y:S02]  /*9ee0*/  ISETP.NE.AND P4, PT, R179, RZ, PT ;  /* 0x000000ffb300720c */ /* 0x000fe40003f85270 */
        /* <DEDUP_REMOVED lines=11> */
[----:B------:R-:W-:Y:S02]  /*9fa0*/  ISETP.GT.AND P2, PT, R174, RZ, !P3 ;  /* 0x000000ffae00720c */ /* 0x000fe40005f44270 */
[----:B------:R-:W-:Y:S02]  /*9fb0*/  ISETP.NE.AND P3, PT, R176, RZ, PT ;  /* 0x000000ffb000720c */ /* 0x000fe40003f65270 */
[C---:B------:R-:W-:Y:S04]  /*9fc0*/  ISETP.LT.OR P2, PT, R175.reuse, 0x1, P2 ;  /* 0x00000001af00780c */ /* 0x040fe80001741670 */
[----:B------:R-:W-:Y:S02]  /*9fd0*/  FSEL R8, R8, -INF , !P2 ;  /* 0xff80000008087808 */ /* 0x000fe40005000000 */
[----:B------:R-:W-:Y:S04]  /*9fe0*/  ISETP.GT.AND P2, PT, R174, 0x59, !P0 ;  /* 0x00000059ae00780c */ /* 0x000fe80004744270 */
[----:B------:R-:W-:Y:S04]  /*9ff0*/  ISETP.LT.OR P2, PT, R175, 0x5a, P2 ;  /* 0x0000005aaf00780c */ /* 0x000fe80001741670 */
        /* <DEDUP_REMOVED lines=19> */
.L_x_2445:
[----:B------:R-:W-:Y:S04]  /*a130*/  MOV R2, c[0x0][0x32c] ;  /* 0x0000cb0000027a02 */ /* 0x000fe80000000f00 */
[----:B------:R-:W-:Y:S11]  /*a140*/  ISETP.NE.AND P2, PT, R2, 0x1, PT ;  /* 0x000000010200780c */ /* 0x000ff60003f45270 */
[----:B------:R-:W-:Y:S02]  /*a150*/  @!UPT UIADD3 URZ, URZ, URZ, URZ ;  /* 0x0000003f3f3ff290 */ /* 0x000fe4000fffe03f */
[----:B------:R-:W-:Y:S05]  /*a160*/  @P2 IMAD.HI.U32 R2, R28, c[0x0][0x330], RZ ;  /* 0x0000cc001c022a27 */ /* 0x000fea00078e00ff */
[----:B------:R-:W-:Y:S02]  /*a170*/  @P2 SHF.R.U32.HI R28, RZ, c[0x0][0x334], R2 ;  /* 0x0000cd00ff1c2a19 */ /* 0x000fe40000011602 */
.L_x_2446:
[----:B------:R-:W-:Y:S05]  /*a180*/  BSYNC B0 ;  /* 0x0000000000007941 */ /* 0x000fea0003800000 */
.L_x_2444:
[----:B------:R-:W-:Y:S04]  /*a190*/  IMAD.IADD R170, R170, 0x1, -R238 ;  /* 0x00000001aaaa7824 */ /* 0x000fe800078e0aee */
[----:B------:R-:W-:Y:S05]  /*a1a0*/  IMAD R170, R28, c[0x0][0x32c], R170 ;  /* 0x0000cb001caa7a24 */ /* 0x000fea00078e02aa */
[----:B------:R-:W-:Y:S02]  /*a1b0*/  IADD3 R2, R170, c[0x0][0x32c], RZ ;  /* 0x0000cb00aa027a10 */ /* 0x000fe40007ffe0ff */
[----:B------:R-:W-:Y:S02]  /*a1c0*/  IMNMX R25, R25, R170, !PT ;  /* 0x000000aa19197217 */ /* 0x000fe40007800200 */
[----:B------:R-:W-:Y:S02]  /*a1d0*/  IMNMX R24, R24, R2, PT ;  /* 0x0000000218187217 */ /* 0x000fe40003800200 */
.L_x_2443:
[----:B------:R-:W2:Y:S01]  /*a1e0*/  LDL.LU R89, [R1+0x10] ;  /* 0x0000100001597983 */ /* 0x000ea20000300800 */
[----:B------:R-:W-:Y:S01]  /*a1f0*/  ISETP.NE.AND P2, PT, R67, RZ, PT ;  /* 0x000000ff4300720c */ /* 0x000fe20003f45270 */
[----:B------:R-:W-:Y:S01]  /*a200*/  IMAD.MOV.U32 R86, RZ, RZ, R208 ;  /* 0x000000ffff567224 */ /* 0x000fe200078e00d0 */
[----:B------:R-:W-:Y:S01]  /*a210*/  FMNMX.FTZ R3, R4, R167, !PT ;  /* 0x000000a704037209 */ /* 0x000fe20007810000 */
[----:B------:R-:W3:Y:S01]  /*a220*/  LDL.LU R44, [R1+0xc] ;  /* 0x00000c00012c7983 */ /* 0x000ee20000300800 */
[----:B------:R-:W-:Y:S01]  /*a230*/  ISETP.GT.AND P2, PT, R25, RZ, !P2 ;  /* 0x000000ff1900720c */ /* 0x000fe20005744270 */
[----:B------:R-:W-:Y:S01]  /*a240*/  IMAD.MOV.U32 R61, RZ, RZ, R246 ;  /* 0x000000ffff3d7224 */ /* 0x000fe200078e00f6 */
        /* <DEDUP_REMOVED lines=19> */
[----:B------:R-:W-:Y:S01]  /*a380*/  MOV R92, R40 ;  /* 0x00000028005c7202 */ /* 0x000fe20000000f00 */
[----:B------:R-:W-:Y:S01]  /*a390*/  IMAD.MOV.U32 R40, RZ, RZ, R191 ;  /* 0x000000ffff287224 */ /* 0x000fe200078e00bf */
[----:B------:R-:W-:Y:S02]  /*a3a0*/  ISETP.GT.AND P2, PT, R25, 0x9, !P2 ;  /* 0x000000091900780c */ /* 0x000fe40005744270 */
[----:B------:R-:W-:Y:S02]  /*a3b0*/  MOV R85, R211 ;  /* 0x000000d300557202 */ /* 0x000fe40000000f00 */
[----:B------:R-:W-:Y:S02]  /*a3c0*/  ISETP.LT.OR P2, PT, R24, 0xa, P2 ;  /* 0x0000000a1800780c */ /* 0x000fe40001741670 */
[----:B------:R-:W-:Y:S02]  /*a3d0*/  MOV R87, R205 ;  /* 0x000000cd00577202 */ /* 0x000fe40000000f00 */
[----:B------:R-:W-:Y:S02]  /*a3e0*/  FSEL R15, R15, -INF , !P2 ;  /* 0xff8000000f0f7808 */ /* 0x000fe40005000000 */
[----:B------:R-:W-:Y:S02]  /*a3f0*/  ISETP.NE.AND P2, PT, R178, RZ, PT ;  /* 0x000000ffb200720c */ /* 0x000fe40003f45270 */
[----:B------:R-:W-:Y:S02]  /*a400*/  MOV R29, R195 ;  /* 0x000000c3001d7202 */ /* 0x000fe40000000f00 */
[C---:B------:R-:W-:Y:S02]  /*a410*/  ISETP.GT.AND P2, PT, R25.reuse, 0x10, !P2 ;  /* 0x000000101900780c */ /* 0x040fe40005744270 */
[C---:B------:R-:W-:Y:S02]  /*a420*/  ISETP.GT.AND P1, PT, R25.reuse, 0x50, !P1 ;  /* 0x000000501900780c */ /* 0x040fe40004f24270 */
[C---:B------:R-:W-:Y:S02]  /*a430*/  ISETP.LT.OR P2, PT, R24.reuse, 0x11, P2 ;  /* 0x000000111800780c */ /* 0x040fe40001741670 */
[----:B------:R-:W-:Y:S02]  /*a440*/  ISETP.LT.OR P1, PT, R24, 0x51, P1 ;  /* 0x000000511800780c */ /* 0x000fe40000f21670 */
[----:B------:R-:W-:Y:S02]  /*a450*/  FSEL R57, R26, -INF , !P2 ;  /* 0xff8000001a397808 */ /* 0x000fe40005000000 */
[----:B------:R-:W-:Y:S02]  /*a460*/  ISETP.NE.AND P2, PT, R182, RZ, PT ;  /* 0x000000ffb600720c */ /* 0x000fe40003f45270 */
[C---:B------:R-:W-:Y:S02]  /*a470*/  ISETP.GT.AND P6, PT, R25.reuse, 0x51, !P6 ;  /* 0x000000511900780c */ /* 0x040fe400077c4270 */
[----:B------:R-:W-:Y:S02]  /*a480*/  ISETP.GT.AND P2, PT, R25, 0x11, !P2 ;  /* 0x000000111900780c */ /* 0x000fe40005744270 */
[----:B------:R-:W-:Y:S02]  /*a490*/  FSEL R191, R90, -INF , !P1 ;  /* 0xff8000005abf7808 */ /* 0x000fe40004800000 */
[C---:B------:R-:W-:Y:S02]  /*a4a0*/  ISETP.LT.OR P2, PT, R24.reuse, 0x12, P2 ;  /* 0x000000121800780c */ /* 0x040fe40001741670 */
[----:B------:R-:W-:Y:S02]  /*a4b0*/  ISETP.LT.OR P6, PT, R24, 0x52, P6 ;  /* 0x000000521800780c */ /* 0x000fe400037c1670 */
[----:B------:R-:W-:Y:S02]  /*a4c0*/  FSEL R56, R27, -INF , !P2 ;  /* 0xff8000001b387808 */ /* 0x000fe40005000000 */
[----:B------:R-:W-:Y:S02]  /*a4d0*/  ISETP.NE.AND P2, PT, R22, RZ, PT ;  /* 0x000000ff1600720c */ /* 0x000fe40003f45270 */
[C---:B------:R-:W-:Y:S02]  /*a4e0*/  ISETP.GT.AND P5, PT, R25.reuse, 0x58, !P5 ;  /* 0x000000581900780c */ /* 0x040fe40006fa4270 */
[----:B------:R-:W-:Y:S02]  /*a4f0*/  ISETP.GT.AND P2, PT, R25, 0x18, !P2 ;  /* 0x000000181900780c */ /* 0x000fe40005744270 */
[----:B------:R-:W-:Y:S02]  /*a500*/  MOV R90, R187 ;  /* 0x000000bb005a7202 */ /* 0x000fe40000000f00 */
[C---:B------:R-:W-:Y:S02]  /*a510*/  ISETP.LT.OR P2, PT, R24.reuse, 0x19, P2 ;  /* 0x000000191800780c */ /* 0x040fe40001741670 */
[----:B------:R-:W-:Y:S02]  /*a520*/  ISETP.LT.OR P5, PT, R24, 0x59, P5 ;  /* 0x000000591800780c */ /* 0x000fe40002fa1670 */
        /* <DEDUP_REMOVED lines=28> */
[----:B------:R-:W-:Y:S01]  /*a6f0*/  FSEL R28, R46, -INF , !P2 ;  /* 0xff8000002e1c7808 */ /* 0x000fe20005000000 */
[----:B------:R-:W-:Y:S01]  /*a700*/  IMAD.MOV.U32 R46, RZ, RZ, R199 ;  /* 0x000000ffff2e7224 */ /* 0x000fe200078e00c7 */
        /* <DEDUP_REMOVED lines=8> */
[----:B------:R-:W-:Y:S02]  /*a790*/  MOV R47, R198 ;  /* 0x000000c6002f7202 */ /* 0x000fe40000000f00 */
[----:B------:R-:W-:Y:S02]  /*a7a0*/  ISETP.GT.AND P2, PT, R25, 0x30, !P2 ;  /* 0x000000301900780c */ /* 0x000fe40005744270 */
[----:B------:R-:W-:Y:S02]  /*a7b0*/  FMNMX.FTZ R21, R47, R21, !PT ;  /* 0x000000152f157209 */ /* 0x000fe40007810000 */
[----:B------:R-:W-:Y:S02]  /*a7c0*/  ISETP.LT.OR P2, PT, R24, 0x31, P2 ;  /* 0x000000311800780c */ /* 0x000fe40001741670 */
[----:B------:R-:W-:Y:S02]  /*a7d0*/  FMNMX.FTZ R21, R81, R21, !PT ;  /* 0x0000001551157209 */ /* 0x000fe40007810000 */
[----:B------:R-:W-:Y:S01]  /*a7e0*/  FSEL R45, R58, -INF , !P2 ;  /* 0xff8000003a2d7808 */ /* 0x000fe20005000000 */
[----:B------:R-:W-:Y:S01]  /*a7f0*/  IMAD.MOV.U32 R58, RZ, RZ, R2 ;  /* 0x000000ffff3a7224 */ /* 0x000fe200078e0002 */
[----:B------:R-:W-:Y:S02]  /*a800*/  FMNMX.FTZ R2, R6, R166, !PT ;  /* 0x000000a606027209 */ /* 0x000fe40007810000 */
        /* <DEDUP_REMOVED lines=8> */
[----:B------:R-:W-:Y:S02]  /*a890*/  FMNMX.FTZ R2, R18, R2, !PT ;  /* 0x0000000212027209 */ /* 0x000fe40007810000 */
        /* <DEDUP_REMOVED lines=43> */
[----:B------:R-:W-:Y:S02]  /*ab50*/  FMNMX.FTZ R23, R93, R23, !PT ;  /* 0x000000175d177209 */ /* 0x000fe40007810000 */
[----:B------:R-:W-:Y:S02]  /*ab60*/  ISETP.GT.AND P0, PT, R25, 0x59, !P0 ;  /* 0x000000591900780c */ /* 0x000fe40004704270 */
[----:B------:R-:W-:Y:S02]  /*ab70*/  FMNMX.FTZ R23, R84, R23, !PT ;  /* 0x0000001754177209 */ /* 0x000fe40007810000 */
[----:B------:R-:W-:Y:S01]  /*ab80*/  FSEL R184, R94, -INF , !P5 ;  /* 0xff8000005eb87808 */ /* 0x000fe20006800000 */
[----:B------:R-:W-:Y:S01]  /*ab90*/  IMAD.MOV.U32 R94, RZ, RZ, R196 ;  /* 0x000000ffff5e7224 */ /* 0x000fe200078e00c4 */
[----:B------:R-:W-:Y:S02]  /*aba0*/  FMNMX.FTZ R23, R28, R23, !PT ;  /* 0x000000171c177209 */ /* 0x000fe40007810000 */
[----:B------:R-:W-:Y:S04]  /*abb0*/  ISETP.LT.OR P0, PT, R24, 0x5a, P0 ;  /* 0x0000005a1800780c */ /* 0x000fe80000701670 */
[----:B------:R-:W-:Y:S02]  /*abc0*/  FSEL R73, R95, -INF , !P0 ;  /* 0xff8000005f497808 */ /* 0x000fe40004000000 */
[----:B------:R-:W-:Y:S02]  /*abd0*/  MOV R95, R29 ;  /* 0x0000001d005f7202 */ /* 0x000fe40000000f00 */
[----:B---3--:R-:W-:Y:S02]  /*abe0*/  FMNMX.FTZ R2, R44, R2, !PT ;  /* 0x000000022c027209 */ /* 0x008fe40007810000 */
[----:B--2---:R-:W-:Y:S02]  /*abf0*/  FMNMX.FTZ R3, R89, R3, !PT ;  /* 0x0000000359037209 */ /* 0x004fe40007810000 */
        /* <DEDUP_REMOVED lines=29> */
[----:B------:R-:W-:Y:S01]  /*add0*/  FSEL R187, R91, -INF , !P6 ;  /* 0xff8000005bbb7808 */ /* 0x000fe20007000000 */
[----:B------:R-:W1:Y:S01]  /*ade0*/  SHFL.BFLY PT, R22, R3, 0x2, 0x1f ;  /* 0x0c401f0003167f89 */ /* 0x000e6200000e0000 */
[----:B------:R-:W-:Y:S07]  /*adf0*/  IMAD.MOV.U32 R91, RZ, RZ, R192 ;  /* 0x000000ffff5b7224 */ /* 0x000fee00078e00c0 */
[----:B------:R-:W2:Y:S01]  /*ae00*/  SHFL.BFLY PT, R26, R2, 0x2, 0x1f ;  /* 0x0c401f00021a7f89 */ /* 0x000ea200000e0000 */
[----:B-1----:R-:W-:Y:S07]  /*ae10*/  FMNMX.FTZ R3, R3, R22, !PT ;  /* 0x0000001603037209 */ /* 0x002fee0007810000 */
[----:B------:R-:W1:Y:S01]  /*ae20*/  SHFL.BFLY PT, R22, R3, 0x1, 0x1f ;  /* 0x0c201f0003167f89 */ /* 0x000e6200000e0000 */
[----:B--2---:R-:W-:Y:S02]  /*ae30*/  FMNMX.FTZ R2, R2, R26, !PT ;  /* 0x0000001a02027209 */ /* 0x004fe40007810000 */
[----:B-1----:R-:W-:Y:S05]  /*ae40*/  FMNMX.FTZ R3, R3, R22, !PT ;  /* 0x0000001603037209 */ /* 0x002fea0007810000 */
[----:B------:R-:W1:Y:S01]  /*ae50*/  SHFL.BFLY PT, R22, R2, 0x1, 0x1f ;  /* 0x0c201f0002167f89 */ /* 0x000e6200000e0000 */
[C---:B------:R-:W-:Y:S01]  /*ae60*/  FSETP.NEU.FTZ.AND P2, PT, R3.reuse, -INF , PT ;  /* 0xff8000000300780b */ /* 0x040fe20003f5d000 */
[C---:B------:R-:W-:Y:S03]  /*ae70*/  FMUL.FTZ R199, R3.reuse, c[0x0][0x2d0] ;  /* 0x0000b40003c77a20 */ /* 0x040fe60000410000 */
[----:B------:R-:W-:Y:S02]  /*ae80*/  FSEL R71, R3, RZ, P2 ;  /* 0x000000ff03477208 */ /* 0x000fe40001000000 */
[----:B------:R-:W-:Y:S03]  /*ae90*/  FSEL R199, R199, RZ, P2 ;  /* 0x000000ffc7c77208 */ /* 0x000fe60001000000 */
[----:B------:R-:W-:Y:S02]  /*aea0*/  FADD.FTZ R71, -R71, R167 ;  /* 0x000000a747477221 */ /* 0x000fe40000010100 */
[--C-:B------:R-:W-:Y:S02]  /*aeb0*/  FFMA.FTZ R172, R4, c[0x0][0x2d0], -R199.reuse ;  /* 0x0000b40004ac7a23 */ /* 0x100fe400000108c7 */
[----:B------:R-:W2:Y:S01]  /*aec0*/  SHFL.BFLY PT, R4, R21, 0x2, 0x1f ;  /* 0x0c401f0015047f89 */ /* 0x000ea200000e0000 */
        /* <DEDUP_REMOVED lines=8> */
[----:B------:R-:W-:Y:S01]  /*af50*/  FMUL.FTZ R71, R71, c[0x0][0x2d0] ;  /* 0x0000b40047477a20 */ /* 0x000fe20000410000 */
[----:B------:R-:W-:Y:S01]  /*af60*/  FMNMX.FTZ R5, R59, R5, !PT ;  /* 0x000000053b057209 */ /* 0x000fe20007810000 */
[--C-:B------:R-:W-:Y:S01]  /*af70*/  FFMA.FTZ R178, R17, c[0x0][0x2d0], -R199.reuse ;  /* 0x0000b40011b27a23 */ /* 0x100fe200000108c7 */
[----:B------:R-:W-:Y:S02]  /*af80*/  FSETP.NEU.FTZ.AND P1, PT, R2, -INF , PT ;  /* 0xff8000000200780b */ /* 0x000fe40003f3d000 */
[----:B------:R-:W1:Y:S01]  /*af90*/  MUFU.EX2 R97, R97 ;  /* 0x0000006100617308 */ /* 0x000e620000000800 */
[----:B------:R-:W-:Y:S01]  /*afa0*/  FMNMX.FTZ R5, R62, R5, !PT ;  /* 0x000000053e057209 */ /* 0x000fe20007810000 */
[C---:B------:R-:W-:Y:S01]  /*afb0*/  FMUL.FTZ R198, R2.reuse, c[0x0][0x2d0] ;  /* 0x0000b40002c67a20 */ /* 0x040fe20000410000 */
[----:B------:R-:W-:Y:S01]  /*afc0*/  FSEL R70, R2, RZ, P1 ;  /* 0x000000ff02467208 */ /* 0x000fe20000800000 */
[--C-:B------:R-:W-:Y:S02]  /*afd0*/  FFMA.FTZ R249, R249, c[0x0][0x2d0], -R199.reuse ;  /* 0x0000b400f9f97a23 */ /* 0x100fe400000108c7 */
[--C-:B------:R-:W-:Y:S01]  /*afe0*/  FFMA.FTZ R248, R248, c[0x0][0x2d0], -R199.reuse ;  /* 0x0000b400f8f87a23 */ /* 0x100fe200000108c7 */
[----:B------:R-:W-:Y:S01]  /*aff0*/  FSEL R198, R198, RZ, P1 ;  /* 0x000000ffc6c67208 */ /* 0x000fe20000800000 */
[----:B------:R-:W-:Y:S02]  /*b000*/  FADD.FTZ R70, -R70, R166 ;  /* 0x000000a646467221 */ /* 0x000fe40000010100 */
[----:B------:R-:W-:Y:S01]  /*b010*/  MUFU.EX2 R74, R74 ;  /* 0x0000004a004a7308 */ /* 0x000fe20000000800 */
[----:B--2---:R-:W-:Y:S01]  /*b020*/  FMNMX.FTZ R21, R21, R4, !PT ;  /* 0x0000000415157209 */ /* 0x004fe20007810000 */
[--C-:B------:R-:W-:Y:S01]  /*b030*/  FFMA.FTZ R96, R0, c[0x0][0x2d0], -R198.reuse ;  /* 0x0000b40000607a23 */ /* 0x100fe200000108c6 */
[----:B------:R-:W-:Y:S01]  /*b040*/  FMNMX.FTZ R4, R63, R5, !PT ;  /* 0x000000053f047209 */ /* 0x000fe20007810000 */
[--C-:B------:R-:W-:Y:S02]  /*b050*/  FFMA.FTZ R169, R7, c[0x0][0x2d0], -R198.reuse ;  /* 0x0000b40007a97a23 */ /* 0x100fe400000108c6 */
[----:B------:R-:W2:Y:S01]  /*b060*/  SHFL.BFLY PT, R5, R21, 0x1, 0x1f ;  /* 0x0c201f0015057f89 */ /* 0x000ea200000e0000 */
[----:B------:R-:W-:Y:S01]  /*b070*/  FMNMX.FTZ R4, R246, R4, !PT ;  /* 0x00000004f6047209 */ /* 0x000fe20007810000 */
[--C-:B------:R-:W-:Y:S02]  /*b080*/  FFMA.FTZ R168, R19, c[0x0][0x2d0], -R198.reuse ;  /* 0x0000b40013a87a23 */ /* 0x100fe400000108c6 */
[----:B------:R-:W3:Y:S01]  /*b090*/  MUFU.EX2 R75, R75 ;  /* 0x0000004b004b7308 */ /* 0x000ee20000000800 */
[----:B------:R-:W-:Y:S01]  /*b0a0*/  FMNMX.FTZ R4, R211, R4, !PT ;  /* 0x00000004d3047209 */ /* 0x000fe20007810000 */
[--C-:B------:R-:W-:Y:S02]  /*b0b0*/  FFMA.FTZ R174, R6, c[0x0][0x2d0], -R198.reuse ;  /* 0x0000b40006ae7a23 */ /* 0x100fe400000108c6 */
[----:B------:R-:W-:Y:S01]  /*b0c0*/  FMUL.FTZ R70, R70, c[0x0][0x2d0] ;  /* 0x0000b40046467a20 */ /* 0x000fe20000410000 */
[----:B------:R-:W-:Y:S01]  /*b0d0*/  FMNMX.FTZ R4, R208, R4, !PT ;  /* 0x00000004d0047209 */ /* 0x000fe20007810000 */
[--C-:B------:R-:W-:Y:S01]  /*b0e0*/  FFMA.FTZ R196, R35, c[0x0][0x2d0], -R198.reuse ;  /* 0x0000b40023c47a23 */ /* 0x100fe200000108c6 */
[----:B-1----:R-:W-:Y:S01]  /*b0f0*/  F2FP.BF16.PACK_AB R76, R97, R172 ;  /* 0x000000ac614c723e */ /* 0x002fe200000010ff */
[--C-:B------:R-:W-:Y:S01]  /*b100*/  FFMA.FTZ R182, R16, c[0x0][0x2d0], -R198.reuse ;  /* 0x0000b40010b67a23 */ /* 0x100fe200000108c6 */
[----:B------:R-:W-:Y:S01]  /*b110*/  FMNMX.FTZ R4, R205, R4, !PT ;  /* 0x00000004cd047209 */ /* 0x000fe20007810000 */
[----:B------:R-:W-:Y:S01]  /*b120*/  MUFU.EX2 R174, R174 ;  /* 0x000000ae00ae7308 */ /* 0x000fe20000000800 */
[--C-:B------:R-:W-:Y:S02]  /*b130*/  FFMA.FTZ R252, R252, c[0x0][0x2d0], -R198.reuse ;  /* 0x0000b400fcfc7a23 */ /* 0x100fe400000108c6 */
[----:B------:R-:W-:Y:S01]  /*b140*/  FMNMX.FTZ R4, R191, R4, !PT ;  /* 0x00000004bf047209 */ /* 0x000fe20007810000 */
[--C-:B------:R-:W-:Y:S02]  /*b150*/  FFMA.FTZ R250, R250, c[0x0][0x2d0], -R198.reuse ;  /* 0x0000b400fafa7a23 */ /* 0x100fe400000108c6 */
[--C-:B------:R-:W-:Y:S01]  /*b160*/  FFMA.FTZ R247, R247, c[0x0][0x2d0], -R198.reuse ;  /* 0x0000b400f7f77a23 */ /* 0x100fe200000108c6 */
[----:B------:R-:W-:Y:S01]  /*b170*/  FMNMX.FTZ R4, R187, R4, !PT ;  /* 0x00000004bb047209 */ /* 0x000fe20007810000 */
[--C-:B------:R-:W-:Y:S02]  /*b180*/  FFMA.FTZ R209, R209, c[0x0][0x2d0], -R198.reuse ;  /* 0x0000b400d1d17a23 */ /* 0x100fe400000108c6 */
[----:B------:R-:W1:Y:S01]  /*b190*/  MUFU.EX2 R169, R169 ;  /* 0x000000a900a97308 */ /* 0x000e620000000800 */
[----:B------:R-:W-:Y:S01]  /*b1a0*/  FMNMX.FTZ R4, R184, R4, !PT ;  /* 0x00000004b8047209 */ /* 0x000fe20007810000 */
[--C-:B------:R-:W-:Y:S01]  /*b1b0*/  FFMA.FTZ R206, R206, c[0x0][0x2d0], -R199.reuse ;  /* 0x0000b400cece7a23 */ /* 0x100fe200000108c7 */
[----:B--2---:R-:W-:Y:S01]  /*b1c0*/  FMNMX.FTZ R0, R21, R5, !PT ;  /* 0x0000000515007209 */ /* 0x004fe20007810000 */
[--C-:B------:R-:W-:Y:S01]  /*b1d0*/  FFMA.FTZ R203, R203, c[0x0][0x2d0], -R199.reuse ;  /* 0x0000b400cbcb7a23 */ /* 0x100fe200000108c7 */
[----:B------:R-:W-:Y:S01]  /*b1e0*/  FMNMX.FTZ R4, R73, R4, !PT ;  /* 0x0000000449047209 */ /* 0x000fe20007810000 */
[----:B------:R-:W-:Y:S01]  /*b1f0*/  LDSM.16.MT88.4 R20, [R225+0x100] ;  /* 0x00010000e114783b */ /* 0x000fe20000004200 */
[C---:B------:R-:W-:Y:S01]  /*b200*/  FSETP.NEU.FTZ.AND P0, PT, R0.reuse, -INF , PT ;  /* 0xff8000000000780b */ /* 0x040fe20003f1d000 */
[----:B------:R-:W-:Y:S01]  /*b210*/  FMUL.FTZ R195, R0, c[0x0][0x2d0] ;  /* 0x0000b40000c37a20 */ /* 0x000fe20000410000 */
[----:B---3--:R-:W-:Y:S01]  /*b220*/  F2FP.BF16.PACK_AB R78, R75, R74 ;  /* 0x0000004a4b4e723e */ /* 0x008fe200000010ff */
[----:B------:R-:W-:Y:S01]  /*b230*/  MUFU.EX2 R96, R96 ;  /* 0x0000006000607308 */ /* 0x000fe20000000800 */
[--C-:B------:R-:W-:Y:S02]  /*b240*/  FFMA.FTZ R202, R202, c[0x0][0x2d0], -R198.reuse ;  /* 0x0000b400caca7a23 */ /* 0x100fe400000108c6 */
[----:B------:R-:W-:Y:S01]  /*b250*/  FSEL R195, R195, RZ, P0 ;  /* 0x000000ffc3c37208 */ /* 0x000fe20000000000 */
[----:B------:R-:W2:Y:S01]  /*b260*/  SHFL.BFLY PT, R5, R4, 0x2, 0x1f ;  /* 0x0c401f0004057f89 */ /* 0x000ea200000e0000 */
[--C-:B------:R-:W-:Y:S02]  /*b270*/  FFMA.FTZ R201, R201, c[0x0][0x2d0], -R198.reuse ;  /* 0x0000b400c9c97a23 */ /* 0x100fe400000108c6 */
[----:B------:R-:W-:Y:S02]  /*b280*/  FFMA.FTZ R200, R200, c[0x0][0x2d0], -R199 ;  /* 0x0000b400c8c87a23 */ /* 0x000fe400000108c7 */
[--C-:B------:R-:W-:Y:S01]  /*b290*/  FFMA.FTZ R51, R51, c[0x0][0x2d0], -R195.reuse ;  /* 0x0000b40033337a23 */ /* 0x100fe200000108c3 */
[----:B------:R-:W3:Y:S01]  /*b2a0*/  MUFU.EX2 R168, R168 ;  /* 0x000000a800a87308 */ /* 0x000ee20000000800 */
[--C-:B------:R-:W-:Y:S02]  /*b2b0*/  FFMA.FTZ R49, R49, c[0x0][0x2d0], -R195.reuse ;  /* 0x0000b40031317a23 */ /* 0x100fe400000108c3 */
[--C-:B------:R-:W-:Y:S01]  /*b2c0*/  FFMA.FTZ R173, R8, c[0x0][0x2d0], -R195.reuse ;  /* 0x0000b40008ad7a23 */ /* 0x100fe200000108c3 */
[----:B-1----:R-:W-:Y:S01]  /*b2d0*/  F2FP.BF16.PACK_AB R77, R169, R174 ;  /* 0x000000aea94d723e */ /* 0x002fe200000010ff */
[--C-:B------:R-:W-:Y:S02]  /*b2e0*/  FFMA.FTZ R99, R9, c[0x0][0x2d0], -R195.reuse ;  /* 0x0000b40009637a23 */ /* 0x100fe400000108c3 */
[--C-:B------:R-:W-:Y:S02]  /*b2f0*/  FFMA.FTZ R98, R12, c[0x0][0x2d0], -R195.reuse ;  /* 0x0000b4000c627a23 */ /* 0x100fe400000108c3 */
[--C-:B------:R-:W-:Y:S01]  /*b300*/  FFMA.FTZ R170, R13, c[0x0][0x2d0], -R195.reuse ;  /* 0x0000b4000daa7a23 */ /* 0x100fe200000108c3 */
[----:B------:R-:W1:Y:S01]  /*b310*/  MUFU.EX2 R71, R71 ;  /* 0x0000004700477308 */ /* 0x000e620000000800 */
[--C-:B------:R-:W-:Y:S02]  /*b320*/  FFMA.FTZ R245, R245, c[0x0][0x2d0], -R195.reuse ;  /* 0x0000b400f5f57a23 */ /* 0x100fe400000108c3 */
[--C-:B------:R-:W-:Y:S02]  /*b330*/  FFMA.FTZ R210, R210, c[0x0][0x2d0], -R195.reuse ;  /* 0x0000b400d2d27a23 */ /* 0x100fe400000108c3 */
[--C-:B------:R-:W-:Y:S02]  /*b340*/  FFMA.FTZ R207, R207, c[0x0][0x2d0], -R195.reuse ;  /* 0x0000b400cfcf7a23 */ /* 0x100fe400000108c3 */
[----:B------:R-:W-:Y:S01]  /*b350*/  FFMA.FTZ R204, R204, c[0x0][0x2d0], -R195 ;  /* 0x0000b400cccc7a23 */ /* 0x000fe200000108c3 */
[----:B--2---:R-:W-:Y:S01]  /*b360*/  FMNMX.FTZ R4, R4, R5, !PT ;  /* 0x0000000504047209 */ /* 0x004fe20007810000 */
[----:B------:R-:W-:Y:S01]  /*b370*/  FFMA.FTZ R197, R197, c[0x0][0x2d0], -R199 ;  /* 0x0000b400c5c57a23 */ /* 0x000fe200000108c7 */
[----:B------:R-:W2:Y:S01]  /*b380*/  MUFU.EX2 R70, R70 ;  /* 0x0000004600467308 */ /* 0x000ea20000000800 */
[----:B------:R-:W-:Y:S01]  /*b390*/  FSEL R5, R0, RZ, P0 ;  /* 0x000000ff00057208 */ /* 0x000fe20000000000 */
[--C-:B------:R-:W-:Y:S01]  /*b3a0*/  FFMA.FTZ R194, R194, c[0x0][0x2d0], -R198.reuse ;  /* 0x0000b400c2c27a23 */ /* 0x100fe200000108c6 */
[----:B------:R-:W4:Y:S01]  /*b3b0*/  SHFL.BFLY PT, R72, R4, 0x1, 0x1f ;  /* 0x0c201f0004487f89 */ /* 0x000f2200000e0000 */
[----:B---3--:R-:W-:Y:S01]  /*b3c0*/  F2FP.BF16.PACK_AB R79, R168, R96 ;  /* 0x00000060a84f723e */ /* 0x008fe200000010ff */
[--C-:B------:R-:W-:Y:S02]  /*b3d0*/  FFMA.FTZ R189, R189, c[0x0][0x2d0], -R198.reuse ;  /* 0x0000b400bdbd7a23 */ /* 0x100fe400000108c6 */
[----:B------:R-:W-:Y:S02]  /*b3e0*/  FADD.FTZ R5, -R5, R165 ;  /* 0x000000a505057221 */ /* 0x000fe40000010100 */
[----:B------:R-:W-:Y:S01]  /*b3f0*/  FFMA.FTZ R186, R186, c[0x0][0x2d0], -R199 ;  /* 0x0000b400baba7a23 */ /* 0x000fe200000108c7 */
[----:B------:R-:W-:Y:S01]  /*b400*/  MUFU.EX2 R173, R173 ;  /* 0x000000ad00ad7308 */ /* 0x000fe20000000800 */
[----:B------:R-:W-:Y:S02]  /*b410*/  FMUL.FTZ R5, R5, c[0x0][0x2d0] ;  /* 0x0000b40005057a20 */ /* 0x000fe40000410000 */
[----:B------:R-:W-:Y:S02]  /*b420*/  FFMA.FTZ R180, R180, c[0x0][0x2d0], -R198 ;  /* 0x0000b400b4b47a23 */ /* 0x000fe400000108c6 */
[C---:B-1----:R-:W-:Y:S02]  /*b430*/  FMUL.FTZ R17, R71.reuse, R149 ;  /* 0x0000009547117220 */ /* 0x042fe40000410000 */
[----:B------:R-:W-:Y:S02]  /*b440*/  IMAD.MOV.U32 R149, RZ, RZ, R58 ;  /* 0x000000ffff957224 */ /* 0x000fe400078e003a */
[C---:B------:R-:W-:Y:S01]  /*b450*/  FMUL.FTZ R16, R71.reuse, R148 ;  /* 0x0000009447107220 */ /* 0x040fe20000410000 */
[----:B------:R1:W-:Y:S01]  /*b460*/  MUFU.EX2 R69, R5 ;  /* 0x0000000500457308 */ /* 0x0003e20000000800 */
[----:B------:R-:W-:Y:S02]  /*b470*/  FFMA.FTZ R172, R71, R243, R172 ;  /* 0x000000f347ac7223 */ /* 0x000fe400000100ac */
[----:B--2---:R-:W-:Y:S02]  /*b480*/  FMUL.FTZ R7, R70, R163 ;  /* 0x000000a346077220 */ /* 0x004fe40000410000 */
[----:B------:R-:W-:Y:S01]  /*b490*/  IMAD.MOV.U32 R163, RZ, RZ, R80 ;  /* 0x000000ffffa37224 */ /* 0x000fe200078e0050 */
[----:B----4-:R-:W-:Y:S01]  /*b4a0*/  FMNMX.FTZ R72, R72, R4, !PT ;  /* 0x0000000448487209 */ /* 0x010fe20007810000 */
[----:B------:R-:W-:Y:S01]  /*b4b0*/  FMUL.FTZ R19, R70, R151 ;  /* 0x0000009746137220 */ /* 0x000fe20000410000 */
[----:B------:R-:W-:Y:S02]  /*b4c0*/  MOV R151, R84 ;  /* 0x0000005400977202 */ /* 0x000fe40000000f00 */
[----:B------:R-:W2:Y:S01]  /*b4d0*/  MUFU.EX2 R99, R99 ;  /* 0x0000006300637308 */ /* 0x000ea20000000800 */
[C---:B------:R-:W-:Y:S01]  /*b4e0*/  FSETP.NEU.FTZ.AND P0, PT, R72.reuse, -INF , PT ;  /* 0xff8000004800780b */ /* 0x040fe20003f1d000 */
[----:B------:R-:W-:Y:S02]  /*b4f0*/  FMUL.FTZ R192, R72, c[0x0][0x2d0] ;  /* 0x0000b40048c07a20 */ /* 0x000fe40000410000 */
[----:B------:R-:W-:Y:S01]  /*b500*/  FMUL.FTZ R35, R70, R103 ;  /* 0x0000006746237220 */ /* 0x000fe20000410000 */
[----:B------:R-:W-:Y:S01]  /*b510*/  FSEL R4, R72, RZ, P0 ;  /* 0x000000ff48047208 */ /* 0x000fe20000000000 */
[----:B------:R-:W-:Y:S01]  /*b520*/  FMUL.FTZ R6, R70, R162 ;  /* 0x000000a246067220 */ /* 0x000fe20000410000 */
[----:B------:R-:W-:Y:S01]  /*b530*/  FSEL R192, R192, RZ, P0 ;  /* 0x000000ffc0c07208 */ /* 0x000fe20000000000 */
[----:B------:R-:W-:Y:S01]  /*b540*/  FADD.FTZ R172, R97, R172 ;  /* 0x000000ac61ac7221 */ /* 0x000fe20000010000 */
[----:B------:R-:W-:Y:S01]  /*b550*/  MOV R162, R40 ;  /* 0x0000002800a27202 */ /* 0x000fe20000000f00 */
[----:B------:R-:W-:Y:S01]  /*b560*/  MUFU.EX2 R98, R98 ;  /* 0x0000006200627308 */ /* 0x000fe20000000800 */
[----:B------:R-:W-:Y:S01]  /*b570*/  FADD.FTZ R4, -R4, R164 ;  /* 0x000000a404047221 */ /* 0x000fe20000010100 */
[----:B------:R-:W-:Y:S01]  /*b580*/  ISETP.GT.AND P0, PT, R244, UR4, PT ;  /* 0x00000004f4007c0c */ /* 0x000fe2000bf04270 */
[--C-:B------:R-:W-:Y:S01]  /*b590*/  FFMA.FTZ R175, R10, c[0x0][0x2d0], -R192.reuse ;  /* 0x0000b4000aaf7a23 */ /* 0x100fe200000108c0 */
[----:B------:R-:W-:Y:S01]  /*b5a0*/  IADD3 R244, R244, -0x1, RZ ;  /* 0xfffffffff4f47810 */ /* 0x000fe20007ffe0ff */
[----:B------:R-:W-:Y:S02]  /*b5b0*/  FMUL.FTZ R4, R4, c[0x0][0x2d0] ;  /* 0x0000b40004047a20 */ /* 0x000fe40000410000 */
[----:B-1----:R-:W-:Y:S02]  /*b5c0*/  FMUL.FTZ R5, R71, R161 ;  /* 0x000000a147057220 */ /* 0x002fe40000410000 */
[----:B------:R-:W-:Y:S01]  /*b5d0*/  IMAD.MOV.U32 R161, RZ, RZ, R81 ;  /* 0x000000ffffa17224 */ /* 0x000fe200078e0051 */
[----:B------:R1:W3:Y:S01]  /*b5e0*/  MUFU.EX2 R68, R4 ;  /* 0x0000000400447308 */ /* 0x0002e20000000800 */
[--C-:B------:R-:W-:Y:S02]  /*b5f0*/  FFMA.FTZ R167, R11, c[0x0][0x2d0], -R192.reuse ;  /* 0x0000b4000ba77a23 */ /* 0x100fe400000108c0 */
[--C-:B------:R-:W-:Y:S01]  /*b600*/  FFMA.FTZ R166, R14, c[0x0][0x2d0], -R192.reuse ;  /* 0x0000b4000ea67a23 */ /* 0x100fe200000108c0 */
[----:B--2---:R-:W-:Y:S01]  /*b610*/  F2FP.BF16.PACK_AB R64, R99, R173 ;  /* 0x000000ad6340723e */ /* 0x004fe200000010ff */
[----:B------:R-:W-:Y:S02]  /*b620*/  FFMA.FTZ R165, R15, c[0x0][0x2d0], -R192 ;  /* 0x0000b4000fa57a23 */ /* 0x000fe400000108c0 */
[----:B------:R-:W-:Y:S01]  /*b630*/  IMAD.MOV.U32 R148, RZ, RZ, R161 ;  /* 0x000000ffff947224 */ /* 0x000fe200078e00a1 */
[----:B------:R-:W-:Y:S01]  /*b640*/  MOV R161, R62 ;  /* 0x0000003e00a17202 */ /* 0x000fe20000000f00 */
[C---:B------:R-:W-:Y:S01]  /*b650*/  FMUL.FTZ R8, R69.reuse, R156 ;  /* 0x0000009c45087220 */ /* 0x040fe20000410000 */
[----:B------:R-:W2:Y:S01]  /*b660*/  MUFU.EX2 R170, R170 ;  /* 0x000000aa00aa7308 */ /* 0x000ea20000000800 */
[C---:B------:R-:W-:Y:S01]  /*b670*/  FMUL.FTZ R9, R69.reuse, R157 ;  /* 0x0000009d45097220 */ /* 0x040fe20000410000 */
[----:B------:R-:W-:Y:S01]  /*b680*/  MOV R157, R28 ;  /* 0x0000001c009d7202 */ /* 0x000fe20000000f00 */
[C---:B------:R-:W-:Y:S01]  /*b690*/  FMUL.FTZ R12, R69.reuse, R152 ;  /* 0x00000098450c7220 */ /* 0x040fe20000410000 */
[----:B------:R-:W-:Y:S01]  /*b6a0*/  MOV R152, R190 ;  /* 0x000000be00987202 */ /* 0x000fe20000000f00 */
[C---:B------:R-:W-:Y:S02]  /*b6b0*/  FMUL.FTZ R13, R69.reuse, R153 ;  /* 0x00000099450d7220 */ /* 0x040fe40000410000 */
[----:B------:R-:W-:Y:S02]  /*b6c0*/  FFMA.FTZ R164, R18, c[0x0][0x2d0], -R198 ;  /* 0x0000b40012a47a23 */ /* 0x000fe400000108c6 */
[----:B------:R-:W-:Y:S01]  /*b6d0*/  FMUL.FTZ R18, R70, R150 ;  /* 0x0000009646127220 */ /* 0x000fe20000410000 */
[----:B------:R-:W-:Y:S01]  /*b6e0*/  MUFU.EX2 R175, R175 ;  /* 0x000000af00af7308 */ /* 0x000fe20000000800 */
[----:B------:R-:W-:Y:S02]  /*b6f0*/  IMAD.MOV.U32 R150, RZ, RZ, R157 ;  /* 0x000000ffff967224 */ /* 0x000fe400078e009d */
[----:B------:R-:W-:Y:S02]  /*b700*/  FMUL.FTZ R24, R69, R140 ;  /* 0x0000008c45187220 */ /* 0x000fe40000410000 */
[----:B-1----:R-:W-:Y:S01]  /*b710*/  FMUL.FTZ R4, R71, R160 ;  /* 0x000000a047047220 */ /* 0x002fe20000410000 */
[----:B------:R-:W-:Y:S01]  /*b720*/  MOV R160, R82 ;  /* 0x0000005200a07202 */ /* 0x000fe20000000f00 */
[C---:B---3--:R-:W-:Y:S01]  /*b730*/  FMUL.FTZ R10, R68.reuse, R158 ;  /* 0x0000009e440a7220 */ /* 0x048fe20000410000 */
[----:B------:R-:W1:Y:S01]  /*b740*/  LDSM.16.MT88.4 R80, [R218+0x100] ;  /* 0x00010000da50783b */ /* 0x000e620000004200 */
[----:B------:R-:W-:Y:S01]  /*b750*/  MOV R158, R193 ;  /* 0x000000c1009e7202 */ /* 0x000fe20000000f00 */
[----:B------:R-:W3:Y:S01]  /*b760*/  MUFU.EX2 R167, R167 ;  /* 0x000000a700a77308 */ /* 0x000ee20000000800 */
[C---:B------:R-:W-:Y:S01]  /*b770*/  FMUL.FTZ R11, R68.reuse, R159 ;  /* 0x0000009f440b7220 */ /* 0x040fe20000410000 */
[-C--:B------:R-:W-:Y:S01]  /*b780*/  HMMA.16816.F32.BF16 R4, R76, R20.reuse, R4 ;  /* 0x000000144c04723c */ /* 0x080fe20000041804 */
[----:B------:R-:W-:Y:S01]  /*b790*/  FMUL.FTZ R14, R68, R154 ;  /* 0x0000009a440e7220 */ /* 0x000fe20000410000 */
[----:B------:R-:W-:Y:S01]  /*b7a0*/  MOV R154, R158 ;  /* 0x0000009e009a7202 */ /* 0x000fe20000000f00 */
[----:B------:R-:W-:Y:S01]  /*b7b0*/  IMAD.MOV.U32 R158, RZ, RZ, R91 ;  /* 0x000000ffff9e7224 */ /* 0x000fe200078e005b */
[----:B--2---:R-:W-:Y:S01]  /*b7c0*/  F2FP.BF16.PACK_AB R66, R170, R98 ;  /* 0x00000062aa42723e */ /* 0x004fe200000010ff */
[C---:B------:R-:W-:Y:S01]  /*b7d0*/  FMUL.FTZ R15, R68.reuse, R155 ;  /* 0x0000009b440f7220 */ /* 0x040fe20000410000 */
[----:B------:R-:W-:Y:S01]  /*b7e0*/  MOV R155, R162 ;  /* 0x000000a2009b7202 */ /* 0x000fe20000000f00 */
[C---:B------:R-:W-:Y:S01]  /*b7f0*/  FMUL.FTZ R25, R69.reuse, R141 ;  /* 0x0000008d45197220 */ /* 0x040fe20000410000 */
[----:B------:R-:W-:Y:S01]  /*b800*/  MUFU.EX2 R166, R166 ;  /* 0x000000a600a67308 */ /* 0x000fe20000000800 */
[----:B------:R-:W-:Y:S03]  /*b810*/  MOV R162, R59 ;  /* 0x0000003b00a27202 */ /* 0x000fe60000000f00 */
[C---:B------:R-:W-:Y:S01]  /*b820*/  FMUL.FTZ R26, R68.reuse, R142 ;  /* 0x0000008e441a7220 */ /* 0x040fe20000410000 */
[----:B------:R-:W-:Y:S01]  /*b830*/  MOV R157, R160 ;  /* 0x000000a0009d7202 */ /* 0x000fe20000000f00 */
[----:B------:R-:W-:Y:S02]  /*b840*/  IMAD.MOV.U32 R160, RZ, RZ, R63 ;  /* 0x000000ffffa07224 */ /* 0x000fe400078e003f */
[C---:B------:R-:W-:Y:S02]  /*b850*/  FMUL.FTZ R27, R68.reuse, R143 ;  /* 0x0000008f441b7220 */ /* 0x040fe40000410000 */
[----:B------:R-:W2:Y:S01]  /*b860*/  MUFU.EX2 R165, R165 ;  /* 0x000000a500a57308 */ /* 0x000ea20000000800 */
[C---:B------:R-:W-:Y:S02]  /*b870*/  FMUL.FTZ R28, R69.reuse, R136 ;  /* 0x00000088451c7220 */ /* 0x040fe40000410000 */
[----:B------:R-:W-:Y:S01]  /*b880*/  FMUL.FTZ R29, R69, R137 ;  /* 0x00000089451d7220 */ /* 0x000fe20000410000 */
[----:B---3--:R-:W-:Y:S01]  /*b890*/  F2FP.BF16.PACK_AB R65, R167, R175 ;  /* 0x000000afa741723e */ /* 0x008fe200000010ff */
[C---:B------:R-:W-:Y:S02]  /*b8a0*/  FMUL.FTZ R30, R68.reuse, R138 ;  /* 0x0000008a441e7220 */ /* 0x040fe40000410000 */
[----:B------:R-:W-:Y:S02]  /*b8b0*/  FMUL.FTZ R31, R68, R139 ;  /* 0x0000008b441f7220 */ /* 0x000fe40000410000 */
[----:B------:R-:W-:Y:S01]  /*b8c0*/  IMAD.MOV.U32 R159, RZ, RZ, R188 ;  /* 0x000000ffff9f7224 */ /* 0x000fe200078e00bc */
[----:B------:R3:W-:Y:S01]  /*b8d0*/  MUFU.EX2 R136, R51 ;  /* 0x0000003300887308 */ /* 0x0007e20000000800 */
[--C-:B------:R-:W-:Y:S02]  /*b8e0*/  FFMA.FTZ R188, R32, c[0x0][0x2d0], -R199.reuse ;  /* 0x0000b40020bc7a23 */ /* 0x100fe400000108c7 */
[----:B------:R-:W-:Y:S02]  /*b8f0*/  FMUL.FTZ R32, R71, R100 ;  /* 0x0000006447207220 */ /* 0x000fe40000410000 */
[----:B------:R-:W-:Y:S02]  /*b900*/  FFMA.FTZ R190, R33, c[0x0][0x2d0], -R199 ;  /* 0x0000b40021be7a23 */ /* 0x000fe400000108c7 */
[----:B------:R-:W-:Y:S02]  /*b910*/  FMUL.FTZ R33, R71, R101 ;  /* 0x0000006547217220 */ /* 0x000fe40000410000 */
[----:B------:R-:W-:Y:S01]  /*b920*/  FFMA.FTZ R193, R34, c[0x0][0x2d0], -R198 ;  /* 0x0000b40022c17a23 */ /* 0x000fe200000108c6 */
[----:B------:R-:W-:Y:S01]  /*b930*/  MUFU.EX2 R171, R171 ;  /* 0x000000ab00ab7308 */ /* 0x000fe20000000800 */
[----:B------:R-:W-:Y:S02]  /*b940*/  FMUL.FTZ R34, R70, R102 ;  /* 0x0000006646227220 */ /* 0x000fe40000410000 */
[----:B------:R-:W-:Y:S01]  /*b950*/  FMUL.FTZ R40, R69, R104 ;  /* 0x0000006845287220 */ /* 0x000fe20000410000 */
[----:B--2---:R-:W-:Y:S01]  /*b960*/  F2FP.BF16.PACK_AB R67, R165, R166 ;  /* 0x000000a6a543723e */ /* 0x004fe200000010ff */
[C---:B------:R-:W-:Y:S02]  /*b970*/  FMUL.FTZ R42, R68.reuse, R106 ;  /* 0x0000006a442a7220 */ /* 0x040fe40000410000 */
[C---:B------:R-:W-:Y:S02]  /*b980*/  FMUL.FTZ R43, R68.reuse, R107 ;  /* 0x0000006b442b7220 */ /* 0x040fe40000410000 */
[----:B------:R-:W-:Y:S01]  /*b990*/  IMAD.MOV.U32 R156, RZ, RZ, R41 ;  /* 0x000000ffff9c7224 */ /* 0x000fe200078e0029 */
[----:B------:R-:W-:Y:S01]  /*b9a0*/  MUFU.EX2 R178, R178 ;  /* 0x000000b200b27308 */ /* 0x000fe20000000800 */
[C---:B------:R-:W-:Y:S01]  /*b9b0*/  HMMA.16816.F32.BF16 R8, R64.reuse, R20, R8 ;  /* 0x000000144008723c */ /* 0x040fe20000041808 */
[----:B------:R-:W-:Y:S02]  /*b9c0*/  FMUL.FTZ R41, R69, R105 ;  /* 0x0000006945297220 */ /* 0x000fe40000410000 */
[----:B------:R-:W-:Y:S01]  /*b9d0*/  IMAD.MOV.U32 R141, RZ, RZ, R159 ;  /* 0x000000ffff8d7224 */ /* 0x000fe200078e009f */
[----:B------:R-:W-:Y:S01]  /*b9e0*/  MOV R159, R46 ;  /* 0x0000002e009f7202 */ /* 0x000fe20000000f00 */
[----:B------:R-:W-:Y:S01]  /*b9f0*/  FMUL.FTZ R46, R68, R110 ;  /* 0x0000006e442e7220 */ /* 0x000fe20000410000 */
[----:B------:R-:W-:Y:S01]  /*ba00*/  MOV R140, R156 ;  /* 0x0000009c008c7202 */ /* 0x000fe20000000f00 */
[C---:B------:R-:W-:Y:S01]  /*ba10*/  FMUL.FTZ R21, R71.reuse, R145 ;  /* 0x0000009147157220 */ /* 0x040fe20000410000 */
[-C--:B------:R-:W-:Y:S01]  /*ba20*/  HMMA.16816.F32.BF16 R12, R64, R22.reuse, R12 ;  /* 0x00000016400c723c */ /* 0x080fe2000004180c */
[----:B------:R-:W-:Y:S03]  /*ba30*/  MUFU.EX2 R164, R164 ;  /* 0x000000a400a47308 */ /* 0x000fe60000000800 */
[----:B------:R-:W-:Y:S01]  /*ba40*/  FMUL.FTZ R20, R71, R144 ;  /* 0x0000009047147220 */ /* 0x000fe20000410000 */
[----:B------:R-:W-:Y:S01]  /*ba50*/  MOV R145, R86 ;  /* 0x0000005600917202 */ /* 0x000fe20000000f00 */
[----:B------:R-:W-:Y:S01]  /*ba60*/  IMAD.MOV.U32 R144, RZ, RZ, R47 ;  /* 0x000000ffff907224 */ /* 0x000fe200078e002f */
[----:B------:R-:W-:Y:S01]  /*ba70*/  MOV R143, R141 ;  /* 0x0000008d008f7202 */ /* 0x000fe20000000f00 */
[C---:B------:R-:W-:Y:S01]  /*ba80*/  HMMA.16816.F32.BF16 R16, R76.reuse, R22, R16 ;  /* 0x000000164c10723c */ /* 0x040fe20000041810 */
[----:B------:R-:W-:Y:S02]  /*ba90*/  IMAD.MOV.U32 R156, RZ, RZ, R163 ;  /* 0x000000ffff9c7224 */ /* 0x000fe400078e00a3 */
[----:B------:R-:W-:Y:S01]  /*baa0*/  MUFU.EX2 R182, R182 ;  /* 0x000000b600b67308 */ /* 0x000fe20000000800 */
[----:B------:R-:W-:Y:S01]  /*bab0*/  MOV R163, R45 ;  /* 0x0000002d00a37202 */ /* 0x000fe20000000f00 */
[C---:B------:R-:W-:Y:S02]  /*bac0*/  FMUL.FTZ R45, R69.reuse, R109 ;  /* 0x0000006d452d7220 */ /* 0x040fe40000410000 */
[C---:B------:R-:W-:Y:S02]  /*bad0*/  FMUL.FTZ R22, R70.reuse, R146 ;  /* 0x0000009246167220 */ /* 0x040fe40000410000 */
[----:B------:R-:W-:Y:S03]  /*bae0*/  FMUL.FTZ R23, R70, R147 ;  /* 0x0000009346177220 */ /* 0x000fe60000410000 */
[----:B------:R-:W-:Y:S01]  /*baf0*/  FMUL.FTZ R47, R68, R111 ;  /* 0x0000006f442f7220 */ /* 0x000fe20000410000 */
[----:B------:R-:W-:Y:S01]  /*bb00*/  MUFU.EX2 R188, R188 ;  /* 0x000000bc00bc7308 */ /* 0x000fe20000000800 */
[----:B------:R-:W-:Y:S02]  /*bb10*/  IMAD.MOV.U32 R142, RZ, RZ, R44 ;  /* 0x000000ffff8e7224 */ /* 0x000fe400078e002c */
[-C--:B------:R-:W-:Y:S01]  /*bb20*/  HMMA.16816.F32.BF16 R20, R76, R36.reuse, R20 ;  /* 0x000000244c14723c */ /* 0x080fe20000041814 */
[----:B------:R-:W-:Y:S02]  /*bb30*/  FMUL.FTZ R44, R69, R108 ;  /* 0x0000006c452c7220 */ /* 0x000fe40000410000 */
[----:B---3--:R-:W-:Y:S02]  /*bb40*/  FMUL.FTZ R51, R70, R115 ;  /* 0x0000007346337220 */ /* 0x008fe40000410000 */
[--C-:B------:R-:W-:Y:S02]  /*bb50*/  FFMA.FTZ R137, R50, c[0x0][0x2d0], -R195.reuse ;  /* 0x0000b40032897a23 */ /* 0x100fe400000108c3 */
[----:B------:R-:W-:Y:S01]  /*bb60*/  MUFU.EX2 R190, R190 ;  /* 0x000000be00be7308 */ /* 0x000fe20000000800 */
[C---:B------:R-:W-:Y:S01]  /*bb70*/  HMMA.16816.F32.BF16 R24, R64.reuse, R36, R24 ;  /* 0x000000244018723c */ /* 0x040fe20000041818 */
[----:B------:R-:W-:Y:S03]  /*bb80*/  FMUL.FTZ R50, R70, R114 ;  /* 0x0000007246327220 */ /* 0x000fe60000410000 */
[----:B------:R-:W-:Y:S02]  /*bb90*/  FFMA.FTZ R104, R48, c[0x0][0x2d0], -R195 ;  /* 0x0000b40030687a23 */ /* 0x000fe400000108c3 */
[C---:B------:R-:W-:Y:S02]  /*bba0*/  FMUL.FTZ R48, R71.reuse, R112 ;  /* 0x0000007047307220 */ /* 0x040fe40000410000 */
[-C--:B------:R-:W-:Y:S01]  /*bbb0*/  HMMA.16816.F32.BF16 R28, R64, R38.reuse, R28 ;  /* 0x00000026401c723c */ /* 0x080fe2000004181c */
[----:B------:R-:W-:Y:S03]  /*bbc0*/  MUFU.EX2 R193, R193 ;  /* 0x000000c100c17308 */ /* 0x000fe60000000800 */
[C---:B------:R-:W-:Y:S02]  /*bbd0*/  FMUL.FTZ R36, R71.reuse, R132 ;  /* 0x0000008447247220 */ /* 0x040fe40000410000 */
[----:B------:R-:W-:Y:S02]  /*bbe0*/  IMAD.MOV.U32 R146, RZ, RZ, R87 ;  /* 0x000000ffff927224 */ /* 0x000fe400078e0057 */
[C---:B------:R-:W-:Y:S01]  /*bbf0*/  HMMA.16816.F32.BF16 R32, R76.reuse, R38, R32 ;  /* 0x000000264c20723c */ /* 0x040fe20000041820 */
[----:B------:R-:W-:Y:S02]  /*bc00*/  IMAD.MOV.U32 R147, RZ, RZ, R85 ;  /* 0x000000ffff937224 */ /* 0x000fe400078e0055 */
[----:B------:R2:W-:Y:S01]  /*bc10*/  MUFU.EX2 R132, R49 ;  /* 0x0000003100847308 */ /* 0x0005e20000000800 */
[----:B------:R-:W-:Y:S01]  /*bc20*/  FMUL.FTZ R37, R71, R133 ;  /* 0x0000008547257220 */ /* 0x000fe20000410000 */
[----:B------:R-:W3:Y:S01]  /*bc30*/  LDSM.16.MT88.4 R84, [R225+0x900] ;  /* 0x00090000e154783b */ /* 0x000ee20000004200 */
[--C-:B------:R-:W-:Y:S02]  /*bc40*/  FFMA.FTZ R106, R57, c[0x0][0x2d0], -R192.reuse ;  /* 0x0000b400396a7a23 */ /* 0x100fe400000108c0 */
[C---:B------:R-:W-:Y:S04]  /*bc50*/  FMUL.FTZ R38, R70.reuse, R134 ;  /* 0x0000008646267220 */ /* 0x040fe80000410000 */
[----:B------:R-:W-:Y:S01]  /*bc60*/  FMUL.FTZ R39, R70, R135 ;  /* 0x0000008746277220 */ /* 0x000fe20000410000 */
[----:B------:R-:W-:Y:S01]  /*bc70*/  MUFU.EX2 R196, R196 ;  /* 0x000000c400c47308 */ /* 0x000fe20000000800 */
[----:B------:R-:W-:Y:S02]  /*bc80*/  FFMA.FTZ R109, R88, c[0x0][0x2d0], -R192 ;  /* 0x0000b400586d7a23 */ /* 0x000fe400000108c0 */
[--C-:B------:R-:W-:Y:S02]  /*bc90*/  FFMA.FTZ R110, R89, c[0x0][0x2d0], -R199.reuse ;  /* 0x0000b400596e7a23 */ /* 0x100fe400000108c7 */
[----:B------:R-:W-:Y:S01]  /*bca0*/  IMAD.MOV.U32 R141, RZ, RZ, R92 ;  /* 0x000000ffff8d7224 */ /* 0x000fe200078e005c */
[-C--:B------:R-:W-:Y:S01]  /*bcb0*/  HMMA.16816.F32.BF16 R36, R76, R52.reuse, R36 ;  /* 0x000000344c24723c */ /* 0x080fe20000041824 */
[----:B------:R-:W-:Y:S02]  /*bcc0*/  FMUL.FTZ R57, R69, R117 ;  /* 0x0000007545397220 */ /* 0x000fe40000410000 */
[--C-:B------:R-:W-:Y:S01]  /*bcd0*/  FFMA.FTZ R107, R56, c[0x0][0x2d0], -R192.reuse ;  /* 0x0000b400386b7a23 */ /* 0x100fe200000108c0 */
[----:B------:R-:W4:Y:S01]  /*bce0*/  MUFU.EX2 R137, R137 ;  /* 0x0000008900897308 */ /* 0x000f220000000800 */
[--C-:B------:R-:W-:Y:S02]  /*bcf0*/  FFMA.FTZ R117, R94, c[0x0][0x2d0], -R199.reuse ;  /* 0x0000b4005e757a23 */ /* 0x100fe400000108c7 */
[----:B------:R-:W-:Y:S01]  /*bd00*/  FFMA.FTZ R105, R152, c[0x0][0x2d0], -R199 ;  /* 0x0000b40098697a23 */ /* 0x000fe200000108c7 */
[C---:B------:R-:W-:Y:S01]  /*bd10*/  HMMA.16816.F32.BF16 R40, R64.reuse, R52, R40 ;  /* 0x000000344028723c */ /* 0x040fe20000041828 */
[----:B--2---:R-:W-:Y:S03]  /*bd20*/  FMUL.FTZ R49, R71, R113 ;  /* 0x0000007147317220 */ /* 0x004fe60000410000 */
[----:B------:R-:W-:Y:S01]  /*bd30*/  FMUL.FTZ R56, R69, R116 ;  /* 0x0000007445387220 */ /* 0x000fe20000410000 */
[----:B------:R-:W-:Y:S01]  /*bd40*/  MOV R152, R90 ;  /* 0x0000005a00987202 */ /* 0x000fe20000000f00 */
[----:B------:R-:W-:Y:S01]  /*bd50*/  MUFU.EX2 R104, R104 ;  /* 0x0000006800687308 */ /* 0x000fe20000000800 */
[----:B------:R-:W2:Y:S01]  /*bd60*/  LDSM.16.MT88.4 R88, [R220+0x900] ;  /* 0x00090000dc58783b */ /* 0x000ea20000004200 */
[-C--:B------:R-:W-:Y:S01]  /*bd70*/  HMMA.16816.F32.BF16 R44, R64, R54.reuse, R44 ;  /* 0x00000036402c723c */ /* 0x080fe2000004182c */
[C---:B------:R-:W-:Y:S03]  /*bd80*/  FMUL.FTZ R52, R71.reuse, R128 ;  /* 0x0000008047347220 */ /* 0x040fe60000410000 */
[----:B------:R-:W-:Y:S02]  /*bd90*/  FMUL.FTZ R53, R71, R129 ;  /* 0x0000008147357220 */ /* 0x000fe40000410000 */
[C---:B------:R-:W-:Y:S02]  /*bda0*/  FMUL.FTZ R58, R68.reuse, R118 ;  /* 0x00000076443a7220 */ /* 0x040fe40000410000 */
[----:B------:R-:W-:Y:S01]  /*bdb0*/  MUFU.EX2 R106, R106 ;  /* 0x0000006a006a7308 */ /* 0x000fe20000000800 */
[C---:B------:R-:W-:Y:S03]  /*bdc0*/  HMMA.16816.F32.BF16 R48, R76.reuse, R54, R48 ;  /* 0x000000364c30723c */ /* 0x040fe60000041830 */
[----:B------:R-:W-:Y:S02]  /*bdd0*/  FMUL.FTZ R59, R68, R119 ;  /* 0x00000077443b7220 */ /* 0x000fe40000410000 */
[----:B------:R-:W-:Y:S02]  /*bde0*/  IMAD.MOV.U32 R153, RZ, RZ, R61 ;  /* 0x000000ffff997224 */ /* 0x000fe400078e003d */
[C---:B------:R-:W-:Y:S02]  /*bdf0*/  FMUL.FTZ R54, R70.reuse, R130 ;  /* 0x0000008246367220 */ /* 0x040fe40000410000 */
[----:B------:R-:W-:Y:S01]  /*be00*/  FMUL.FTZ R55, R70, R131 ;  /* 0x0000008346377220 */ /* 0x000fe20000410000 */
[----:B------:R-:W5:Y:S02]  /*be10*/  MUFU.EX2 R107, R107 ;  /* 0x0000006b006b7308 */ /* 0x000f640000000800 */
[C---:B------:R-:W-:Y:S02]  /*be20*/  FMUL.FTZ R61, R69.reuse, R121 ;  /* 0x00000079453d7220 */ /* 0x040fe40000410000 */
[----:B------:R-:W-:Y:S02]  /*be30*/  FFMA.FTZ R108, R60, c[0x0][0x2d0], -R192 ;  /* 0x0000b4003c6c7a23 */ /* 0x000fe400000108c0 */
[-C--:B-1----:R-:W-:Y:S01]  /*be40*/  HMMA.16816.F32.BF16 R52, R76, R80.reuse, R52 ;  /* 0x000000504c34723c */ /* 0x082fe20000041834 */
[----:B------:R-:W-:Y:S02]  /*be50*/  FMUL.FTZ R60, R69, R120 ;  /* 0x00000078453c7220 */ /* 0x000fe40000410000 */
[C---:B------:R-:W-:Y:S01]  /*be60*/  FMUL.FTZ R62, R68.reuse, R122 ;  /* 0x0000007a443e7220 */ /* 0x040fe20000410000 */
[----:B------:R-:W-:Y:S01]  /*be70*/  MUFU.EX2 R108, R108 ;  /* 0x0000006c006c7308 */ /* 0x000fe20000000800 */
[----:B------:R-:W-:Y:S02]  /*be80*/  FMUL.FTZ R63, R68, R123 ;  /* 0x0000007b443f7220 */ /* 0x000fe40000410000 */
[----:B------:R-:W-:Y:S01]  /*be90*/  FFMA.FTZ R116, R147, c[0x0][0x2d0], -R198 ;  /* 0x0000b40093747a23 */ /* 0x000fe200000108c6 */
[C---:B------:R-:W-:Y:S01]  /*bea0*/  HMMA.16816.F32.BF16 R56, R64.reuse, R80, R56 ;  /* 0x000000504038723c */ /* 0x040fe20000041838 */
[----:B------:R-:W-:Y:S03]  /*beb0*/  MOV R147, R144 ;  /* 0x0000009000937202 */ /* 0x000fe60000000f00 */
[----:B------:R-:W-:Y:S01]  /*bec0*/  MOV R144, R93 ;  /* 0x0000005d00907202 */ /* 0x000fe20000000f00 */
[----:B------:R-:W-:Y:S01]  /*bed0*/  FFMA.FTZ R246, R246, c[0x0][0x2d0], -R192 ;  /* 0x0000b400f6f67a23 */ /* 0x000fe200000108c0 */
[----:B------:R-:W1:Y:S01]  /*bee0*/  MUFU.EX2 R109, R109 ;  /* 0x0000006d006d7308 */ /* 0x000e620000000800 */
[----:B----4-:R-:W-:Y:S01]  /*bef0*/  F2FP.BF16.PACK_AB R80, R137, R136 ;  /* 0x000000888950723e */ /* 0x010fe200000010ff */
[-C--:B------:R-:W-:Y:S01]  /*bf00*/  HMMA.16816.F32.BF16 R60, R64, R82.reuse, R60 ;  /* 0x00000052403c723c */ /* 0x080fe2000004183c */
[----:B------:R-:W-:Y:S03]  /*bf10*/  FFMA.FTZ R111, R142, c[0x0][0x2d0], -R198 ;  /* 0x0000b4008e6f7a23 */ /* 0x000fe600000108c6 */
[----:B-----5:R-:W-:Y:S01]  /*bf20*/  F2FP.BF16.PACK_AB R81, R107, R106 ;  /* 0x0000006a6b51723e */ /* 0x020fe200000010ff */
[----:B------:R-:W-:Y:S01]  /*bf30*/  IMAD.MOV.U32 R142, RZ, RZ, R146 ;  /* 0x000000ffff8e7224 */ /* 0x000fe200078e0092 */
[----:B------:R-:W-:Y:S01]  /*bf40*/  MOV R146, R148 ;  /* 0x0000009400927202 */ /* 0x000fe20000000f00 */
[C---:B------:R-:W-:Y:S01]  /*bf50*/  FMUL.FTZ R64, R71.reuse, R124 ;  /* 0x0000007c47407220 */ /* 0x040fe20000410000 */
[----:B------:R-:W-:Y:S01]  /*bf60*/  MUFU.EX2 R105, R105 ;  /* 0x0000006900697308 */ /* 0x000fe20000000800 */
[----:B------:R-:W-:Y:S03]  /*bf70*/  FMUL.FTZ R65, R71, R125 ;  /* 0x0000007d47417220 */ /* 0x000fe60000410000 */
[C---:B------:R-:W-:Y:S02]  /*bf80*/  FMUL.FTZ R66, R70.reuse, R126 ;  /* 0x0000007e46427220 */ /* 0x040fe40000410000 */
[----:B------:R-:W-:Y:S02]  /*bf90*/  FMUL.FTZ R67, R70, R127 ;  /* 0x0000007f46437220 */ /* 0x000fe40000410000 */
[----:B------:R-:W-:Y:S01]  /*bfa0*/  IMAD.MOV.U32 R148, RZ, RZ, R155 ;  /* 0x000000ffff947224 */ /* 0x000fe200078e009b */
[----:B------:R-:W-:Y:S01]  /*bfb0*/  MOV R155, R95 ;  /* 0x0000005f009b7202 */ /* 0x000fe20000000f00 */
[----:B------:R-:W-:Y:S01]  /*bfc0*/  MUFU.EX2 R110, R110 ;  /* 0x0000006e006e7308 */ /* 0x000fe20000000800 */
[----:B------:R-:W4:Y:S01]  /*bfd0*/  LDSM.16.MT88.4 R92, [R219+0x900] ;  /* 0x00090000db5c783b */ /* 0x000f220000004200 */
[----:B------:R-:W-:Y:S01]  /*bfe0*/  FFMA.FTZ R211, R211, c[0x0][0x2d0], -R192 ;  /* 0x0000b400d3d37a23 */ /* 0x000fe200000108c0 */
[----:B------:R-:W-:Y:S01]  /*bff0*/  HMMA.16816.F32.BF16 R64, R76, R82, R64 ;  /* 0x000000524c40723c */ /* 0x000fe20000041840 */
[----:B------:R-:W-:Y:S02]  /*c000*/  FFMA.FTZ R118, R143, c[0x0][0x2d0], -R199 ;  /* 0x0000b4008f767a23 */ /* 0x000fe400000108c7 */
[--C-:B------:R-:W-:Y:S02]  /*c010*/  FFMA.FTZ R119, R142, c[0x0][0x2d0], -R198.reuse ;  /* 0x0000b4008e777a23 */ /* 0x100fe400000108c6 */
[----:B------:R-:W-:Y:S02]  /*c020*/  FFMA.FTZ R128, R251, c[0x0][0x2d0], -R198 ;  /* 0x0000b400fb807a23 */ /* 0x000fe400000108c6 */
[----:B------:R-:W-:Y:S01]  /*c030*/  F2FP.BF16.PACK_AB R76, R178, R171 ;  /* 0x000000abb24c723e */ /* 0x000fe200000010ff */
[----:B------:R-:W-:Y:S01]  /*c040*/  MUFU.EX2 R111, R111 ;  /* 0x0000006f006f7308 */ /* 0x000fe20000000800 */
[----:B------:R-:W-:Y:S03]  /*c050*/  F2FP.BF16.PACK_AB R77, R182, R164 ;  /* 0x000000a4b64d723e */ /* 0x000fe600000010ff */
[----:B------:R-:W-:Y:S01]  /*c060*/  F2FP.BF16.PACK_AB R78, R190, R188 ;  /* 0x000000bcbe4e723e */ /* 0x000fe200000010ff */
[--C-:B------:R-:W-:Y:S01]  /*c070*/  FFMA.FTZ R129, R141, c[0x0][0x2d0], -R195.reuse ;  /* 0x0000b4008d817a23 */ /* 0x100fe200000108c3 */
[----:B------:R-:W-:Y:S01]  /*c080*/  F2FP.BF16.PACK_AB R79, R196, R193 ;  /* 0x000000c1c44f723e */ /* 0x000fe200000010ff */
[--C-:B------:R-:W-:Y:S01]  /*c090*/  FFMA.FTZ R208, R208, c[0x0][0x2d0], -R192.reuse ;  /* 0x0000b400d0d07a23 */ /* 0x100fe200000108c0 */
[----:B------:R-:W-:Y:S01]  /*c0a0*/  F2FP.BF16.PACK_AB R82, R104, R132 ;  /* 0x000000846852723e */ /* 0x000fe200000010ff */
[----:B------:R-:W-:Y:S01]  /*c0b0*/  FFMA.FTZ R205, R205, c[0x0][0x2d0], -R192 ;  /* 0x0000b400cdcd7a23 */ /* 0x000fe200000108c0 */
[----:B-1----:R-:W-:Y:S01]  /*c0c0*/  F2FP.BF16.PACK_AB R83, R109, R108 ;  /* 0x0000006c6d53723e */ /* 0x002fe200000010ff */
[----:B------:R-:W-:Y:S01]  /*c0d0*/  MUFU.EX2 R116, R116 ;  /* 0x0000007400747308 */ /* 0x000fe20000000800 */
[--C-:B------:R-:W-:Y:S01]  /*c0e0*/  FFMA.FTZ R130, R140, c[0x0][0x2d0], -R195.reuse ;  /* 0x0000b4008c827a23 */ /* 0x100fe200000108c3 */
[-C--:B---3--:R-:W-:Y:S01]  /*c0f0*/  HMMA.16816.F32.BF16 R4, R76, R84.reuse, R4 ;  /* 0x000000544c04723c */ /* 0x088fe20000041804 */
[--C-:B------:R-:W-:Y:S02]  /*c100*/  FFMA.FTZ R131, R147, c[0x0][0x2d0], -R195.reuse ;  /* 0x0000b40093837a23 */ /* 0x100fe400000108c3 */
[----:B------:R-:W-:Y:S02]  /*c110*/  FFMA.FTZ R251, R146, c[0x0][0x2d0], -R195 ;  /* 0x0000b40092fb7a23 */ /* 0x000fe400000108c3 */
[----:B------:R-:W-:Y:S02]  /*c120*/  FFMA.FTZ R173, R69, R241, R173 ;  /* 0x000000f145ad7223 */ /* 0x000fe400000100ad */
[----:B------:R-:W-:Y:S01]  /*c130*/  FADD.FTZ R172, R74, R172 ;  /* 0x000000ac4aac7221 */ /* 0x000fe20000010000 */
[C---:B------:R-:W-:Y:S01]  /*c140*/  HMMA.16816.F32.BF16 R8, R80.reuse, R84, R8 ;  /* 0x000000545008723c */ /* 0x040fe20000041808 */
[----:B------:R-:W-:Y:S03]  /*c150*/  MUFU.EX2 R117, R117 ;  /* 0x0000007500757308 */ /* 0x000fe60000000800 */
[----:B------:R-:W-:Y:S02]  /*c160*/  FADD.FTZ R173, R99, R173 ;  /* 0x000000ad63ad7221 */ /* 0x000fe40000010000 */
[----:B------:R-:W-:Y:S02]  /*c170*/  FFMA.FTZ R175, R68, R240, R175 ;  /* 0x000000f044af7223 */ /* 0x000fe400000100af */
[-C--:B------:R-:W-:Y:S01]  /*c180*/  HMMA.16816.F32.BF16 R12, R80, R86.reuse, R12 ;  /* 0x00000056500c723c */ /* 0x080fe2000004180c */
[----:B------:R-:W-:Y:S02]  /*c190*/  FADD.FTZ R173, R98, R173 ;  /* 0x000000ad62ad7221 */ /* 0x000fe40000010000 */
        /* <DEDUP_REMOVED lines=8> */
[-C--:B--2---:R-:W-:Y:S01]  /*c220*/  HMMA.16816.F32.BF16 R20, R76, R88.reuse, R20 ;  /* 0x000000584c14723c */ /* 0x084fe20000041814 */
[----:B------:R-:W-:Y:S03]  /*c230*/  FADD.FTZ R173, R136, R173 ;  /* 0x000000ad88ad7221 */ /* 0x000fe60000010000 */
[----:B------:R-:W-:Y:S02]  /*c240*/  FFMA.FTZ R174, R70, R242, R174 ;  /* 0x000000f246ae7223 */ /* 0x000fe400000100ae */
[----:B------:R-:W-:Y:S01]  /*c250*/  FADD.FTZ R175, R166, R175 ;  /* 0x000000afa6af7221 */ /* 0x000fe20000010000 */
[----:B------:R-:W-:Y:S01]  /*c260*/  MUFU.EX2 R128, R128 ;  /* 0x0000008000807308 */ /* 0x000fe20000000800 */
[C---:B------:R-:W-:Y:S01]  /*c270*/  HMMA.16816.F32.BF16 R24, R80.reuse, R88, R24 ;  /* 0x000000585018723c */ /* 0x040fe20000041818 */
[----:B------:R-:W-:Y:S03]  /*c280*/  MOV R166, R2 ;  /* 0x0000000200a67202 */ /* 0x000fe60000000f00 */
[----:B------:R-:W-:Y:S02]  /*c290*/  FADD.FTZ R172, R178, R172 ;  /* 0x000000acb2ac7221 */ /* 0x000fe40000010000 */
[----:B------:R-:W-:Y:S02]  /*c2a0*/  FADD.FTZ R173, R137, R173 ;  /* 0x000000ad89ad7221 */ /* 0x000fe40000010000 */
[-C--:B------:R-:W-:Y:S01]  /*c2b0*/  HMMA.16816.F32.BF16 R28, R80, R90.reuse, R28 ;  /* 0x0000005a501c723c */ /* 0x080fe2000004181c */
[----:B------:R-:W-:Y:S01]  /*c2c0*/  FFMA.FTZ R88, R145, c[0x0][0x2d0], -R199 ;  /* 0x0000b40091587a23 */ /* 0x000fe200000108c7 */
[----:B------:R-:W2:Y:S02]  /*c2d0*/  MUFU.EX2 R129, R129 ;  /* 0x0000008100817308 */ /* 0x000ea40000000800 */
[----:B------:R-:W-:Y:S02]  /*c2e0*/  FADD.FTZ R174, R169, R174 ;  /* 0x000000aea9ae7221 */ /* 0x000fe40000010000 */
[----:B------:R-:W-:Y:S01]  /*c2f0*/  FADD.FTZ R175, R165, R175 ;  /* 0x000000afa5af7221 */ /* 0x000fe20000010000 */
[----:B------:R-:W-:Y:S01]  /*c300*/  MOV R165, R0 ;  /* 0x0000000000a57202 */ /* 0x000fe20000000f00 */
[C---:B------:R-:W-:Y:S01]  /*c310*/  HMMA.16816.F32.BF16 R32, R76.reuse, R90, R32 ;  /* 0x0000005a4c20723c */ /* 0x040fe20000041820 */
[----:B------:R-:W-:Y:S03]  /*c320*/  FADD.FTZ R172, R188, R172 ;  /* 0x000000acbcac7221 */ /* 0x000fe60000010000 */
[----:B------:R3:W-:Y:S01]  /*c330*/  MUFU.EX2 R102, R88 ;  /* 0x0000005800667308 */ /* 0x0007e20000000800 */
[----:B------:R-:W-:Y:S02]  /*c340*/  FADD.FTZ R173, R132, R173 ;  /* 0x000000ad84ad7221 */ /* 0x000fe40000010000 */
[----:B------:R-:W-:Y:S01]  /*c350*/  FADD.FTZ R174, R96, R174 ;  /* 0x000000ae60ae7221 */ /* 0x000fe20000010000 */
[-C--:B----4-:R-:W-:Y:S01]  /*c360*/  HMMA.16816.F32.BF16 R36, R76, R92.reuse, R36 ;  /* 0x0000005c4c24723c */ /* 0x090fe20000041824 */
[----:B------:R-:W-:Y:S03]  /*c370*/  FADD.FTZ R175, R106, R175 ;  /* 0x000000af6aaf7221 */ /* 0x000fe60000010000 */
[----:B------:R-:W-:Y:S02]  /*c380*/  FADD.FTZ R172, R190, R172 ;  /* 0x000000acbeac7221 */ /* 0x000fe40000010000 */
[----:B------:R-:W4:Y:S01]  /*c390*/  MUFU.EX2 R130, R130 ;  /* 0x0000008200827308 */ /* 0x000f220000000800 */
[----:B------:R-:W-:Y:S01]  /*c3a0*/  FADD.FTZ R104, R104, R173 ;  /* 0x000000ad68687221 */ /* 0x000fe20000010000 */
[C---:B------:R-:W-:Y:S01]  /*c3b0*/  HMMA.16816.F32.BF16 R40, R80.reuse, R92, R40 ;  /* 0x0000005c5028723c */ /* 0x040fe20000041828 */
[----:B------:R-:W-:Y:S03]  /*c3c0*/  FADD.FTZ R174, R168, R174 ;  /* 0x000000aea8ae7221 */ /* 0x000fe60000010000 */
[----:B------:R-:W-:Y:S02]  /*c3d0*/  FADD.FTZ R107, R107, R175 ;  /* 0x000000af6b6b7221 */ /* 0x000fe40000010000 */
[----:B--2---:R-:W-:Y:S02]  /*c3e0*/  FADD.FTZ R104, R129, R104 ;  /* 0x0000006881687221 */ /* 0x004fe40000010000 */
[-C--:B------:R-:W-:Y:S01]  /*c3f0*/  HMMA.16816.F32.BF16 R44, R80, R94.reuse, R44 ;  /* 0x0000005e502c723c */ /* 0x080fe2000004182c */
[--C-:B------:R-:W-:Y:S01]  /*c400*/  FFMA.FTZ R92, R151, c[0x0][0x2d0], -R192.reuse ;  /* 0x0000b400975c7a23 */ /* 0x100fe200000108c0 */
[----:B------:R-:W2:Y:S02]  /*c410*/  MUFU.EX2 R131, R131 ;  /* 0x0000008300837308 */ /* 0x000ea40000000800 */
[----:B---3--:R-:W-:Y:S02]  /*c420*/  FFMA.FTZ R88, R144, c[0x0][0x2d0], -R192 ;  /* 0x0000b40090587a23 */ /* 0x008fe400000108c0 */
[----:B------:R-:W-:Y:S01]  /*c430*/  FADD.FTZ R174, R164, R174 ;  /* 0x000000aea4ae7221 */ /* 0x000fe20000010000 */
[----:B------:R-:W-:Y:S01]  /*c440*/  MOV R164, R72 ;  /* 0x0000004800a47202 */ /* 0x000fe20000000f00 */
[C---:B------:R-:W-:Y:S01]  /*c450*/  HMMA.16816.F32.BF16 R48, R76.reuse, R94, R48 ;  /* 0x0000005e4c30723c */ /* 0x040fe20000041830 */
[----:B------:R-:W-:Y:S03]  /*c460*/  FADD.FTZ R107, R108, R107 ;  /* 0x0000006b6c6b7221 */ /* 0x000fe60000010000 */
[----:B------:R3:W-:Y:S01]  /*c470*/  MUFU.EX2 R100, R88 ;  /* 0x0000005800647308 */ /* 0x0007e20000000800 */
[----:B------:R-:W-:Y:S02]  /*c480*/  FADD.FTZ R174, R182, R174 ;  /* 0x000000aeb6ae7221 */ /* 0x000fe40000010000 */
[----:B----4-:R-:W-:Y:S01]  /*c490*/  FADD.FTZ R104, R130, R104 ;  /* 0x0000006882687221 */ /* 0x010fe20000010000 */
[-C--:B-1----:R-:W-:Y:S01]  /*c4a0*/  HMMA.16816.F32.BF16 R52, R76, R84.reuse, R52 ;  /* 0x000000544c34723c */ /* 0x082fe20000041834 */
[----:B------:R-:W-:Y:S03]  /*c4b0*/  FADD.FTZ R107, R109, R107 ;  /* 0x0000006b6d6b7221 */ /* 0x000fe60000010000 */
[----:B------:R-:W-:Y:S02]  /*c4c0*/  FADD.FTZ R174, R193, R174 ;  /* 0x000000aec1ae7221 */ /* 0x000fe40000010000 */
[----:B------:R-:W1:Y:S01]  /*c4d0*/  MUFU.EX2 R101, R92 ;  /* 0x0000005c00657308 */ /* 0x000e620000000800 */
[----:B------:R-:W-:Y:S01]  /*c4e0*/  IMAD.MOV.U32 R167, RZ, RZ, R3 ;  /* 0x000000ffffa77224 */ /* 0x000fe200078e0003 */
[C---:B------:R-:W-:Y:S01]  /*c4f0*/  HMMA.16816.F32.BF16 R56, R80.reuse, R84, R56 ;  /* 0x000000545038723c */ /* 0x040fe20000041838 */
[----:B------:R-:W-:Y:S03]  /*c500*/  FADD.FTZ R174, R196, R174 ;  /* 0x000000aec4ae7221 */ /* 0x000fe60000010000 */
[----:B--2---:R-:W-:Y:S02]  /*c510*/  FADD.FTZ R104, R131, R104 ;  /* 0x0000006883687221 */ /* 0x004fe40000010000 */
[----:B------:R-:W-:Y:S02]  /*c520*/  FADD.FTZ R174, R111, R174 ;  /* 0x000000ae6fae7221 */ /* 0x000fe40000010000 */
[-C--:B------:R-:W-:Y:S01]  /*c530*/  HMMA.16816.F32.BF16 R60, R80, R86.reuse, R60 ;  /* 0x00000056503c723c */ /* 0x080fe2000004183c */
[----:B------:R-:W-:Y:S01]  /*c540*/  FFMA.FTZ R84, R149, c[0x0][0x2d0], -R192 ;  /* 0x0000b40095547a23 */ /* 0x000fe200000108c0 */
[----:B------:R-:W2:Y:S01]  /*c550*/  MUFU.EX2 R251, R251 ;  /* 0x000000fb00fb7308 */ /* 0x000ea20000000800 */
[----:B---3--:R-:W3:Y:S01]  /*c560*/  LDSM.16.MT88.4 R88, [R225+0x1100] ;  /* 0x00110000e158783b */ /* 0x008ee20000004200 */
[----:B------:R-:W-:Y:S03]  /*c570*/  FADD.FTZ R174, R116, R174 ;  /* 0x000000ae74ae7221 */ /* 0x000fe60000010000 */
[----:B------:R-:W-:Y:S01]  /*c580*/  FFMA.FTZ R80, R148, c[0x0][0x2d0], -R199 ;  /* 0x0000b40094507a23 */ /* 0x000fe200000108c7 */
[----:B------:R-:W-:Y:S01]  /*c590*/  HMMA.16816.F32.BF16 R64, R76, R86, R64 ;  /* 0x000000564c40723c */ /* 0x000fe20000041840 */
[----:B------:R-:W-:Y:S03]  /*c5a0*/  FADD.FTZ R174, R119, R174 ;  /* 0x000000ae77ae7221 */ /* 0x000fe60000010000 */
[----:B------:R4:W-:Y:S01]  /*c5b0*/  MUFU.EX2 R114, R80 ;  /* 0x0000005000727308 */ /* 0x0009e20000000800 */
[----:B------:R-:W-:Y:S01]  /*c5c0*/  FADD.FTZ R174, R128, R174 ;  /* 0x000000ae80ae7221 */ /* 0x000fe20000010000 */
[----:B-1----:R-:W-:Y:S01]  /*c5d0*/  F2FP.BF16.PACK_AB R81, R101, R100 ;  /* 0x000000646551723e */ /* 0x002fe200000010ff */
[----:B------:R-:W-:Y:S01]  /*c5e0*/  FFMA.FTZ R92, R150, c[0x0][0x2d0], -R192 ;  /* 0x0000b400965c7a23 */ /* 0x000fe200000108c0 */
[----:B------:R-:W-:Y:S01]  /*c5f0*/  F2FP.BF16.PACK_AB R76, R110, R105 ;  /* 0x000000696e4c723e */ /* 0x000fe200000010ff */
[----:B------:R-:W-:Y:S03]  /*c600*/  LDSM.16.MT88.4 R148, [R225+0x2900] ;  /* 0x00290000e194783b */ /* 0x000fe60000004200 */
[----:B------:R-:W-:Y:S01]  /*c610*/  F2FP.BF16.PACK_AB R77, R116, R111 ;  /* 0x0000006f744d723e */ /* 0x000fe200000010ff */
[----:B------:R-:W-:Y:S01]  /*c620*/  FADD.FTZ R105, R105, R172 ;  /* 0x000000ac69697221 */ /* 0x000fe20000010000 */
[----:B------:R1:W-:Y:S01]  /*c630*/  MUFU.EX2 R121, R84 ;  /* 0x0000005400797308 */ /* 0x0003e20000000800 */
[----:B------:R-:W-:Y:S02]  /*c640*/  F2FP.BF16.PACK_AB R78, R118, R117 ;  /* 0x00000075764e723e */ /* 0x000fe400000010ff */
[----:B------:R-:W-:Y:S01]  /*c650*/  F2FP.BF16.PACK_AB R79, R128, R119 ;  /* 0x00000077804f723e */ /* 0x000fe200000010ff */
[----:B------:R-:W-:Y:S01]  /*c660*/  FADD.FTZ R105, R110, R105 ;  /* 0x000000696e697221 */ /* 0x000fe20000010000 */
[C---:B--2---:R-:W-:Y:S01]  /*c670*/  F2FP.BF16.PACK_AB R82, R251.reuse, R131 ;  /* 0x00000083fb52723e */ /* 0x044fe200000010ff */
[----:B------:R-:W-:Y:S02]  /*c680*/  FADD.FTZ R251, R251, R104 ;  /* 0x00000068fbfb7221 */ /* 0x000fe40000010000 */
[----:B------:R-:W-:Y:S02]  /*c690*/  FADD.FTZ R105, R117, R105 ;  /* 0x0000006975697221 */ /* 0x000fe40000010000 */
[----:B------:R-:W2:Y:S02]  /*c6a0*/  MUFU.EX2 R113, R92 ;  /* 0x0000005c00717308 */ /* 0x000ea40000000800 */
[----:B------:R-:W-:Y:S02]  /*c6b0*/  FADD.FTZ R118, R118, R105 ;  /* 0x0000006976767221 */ /* 0x000fe40000010000 */
[--C-:B----4-:R-:W-:Y:S06]  /*c6c0*/  FFMA.FTZ R80, R155, c[0x0][0x2d0], -R198.reuse ;  /* 0x0000b4009b507a23 */ /* 0x110fec00000108c6 */
[----:B------:R4:W-:Y:S01]  /*c6d0*/  MUFU.EX2 R103, R80 ;  /* 0x0000005000677308 */ /* 0x0009e20000000800 */
[-C--:B---3--:R-:W-:Y:S01]  /*c6e0*/  HMMA.16816.F32.BF16 R4, R76, R88.reuse, R4 ;  /* 0x000000584c04723c */ /* 0x088fe20000041804 */
[----:B-1----:R-:W1:Y:S08]  /*c6f0*/  LDSM.16.MT88.4 R84, [R220+0x1100] ;  /* 0x00110000dc54783b */ /* 0x002e700000004200 */
[----:B------:R-:W-:Y:S03]  /*c700*/  MUFU.EX2 R252, R252 ;  /* 0x000000fc00fc7308 */ /* 0x000fe60000000800 */
[----:B--2---:R-:W-:Y:S01]  /*c710*/  F2FP.BF16.PACK_AB R83, R121, R113 ;  /* 0x000000717953723e */ /* 0x004fe200000010ff */
[--C-:B------:R-:W-:Y:S02]  /*c720*/  FFMA.FTZ R92, R154, c[0x0][0x2d0], -R198.reuse ;  /* 0x0000b4009a5c7a23 */ /* 0x100fe400000108c6 */
[----:B------:R-:W-:Y:S04]  /*c730*/  FFMA.FTZ R198, R177, c[0x0][0x2d0], -R198 ;  /* 0x0000b400b1c67a23 */ /* 0x000fe800000108c6 */
[----:B------:R2:W-:Y:S01]  /*c740*/  MUFU.EX2 R115, R92 ;  /* 0x0000005c00737308 */ /* 0x0005e20000000800 */
[----:B----4-:R-:W-:Y:S09]  /*c750*/  F2FP.BF16.PACK_AB R80, R130, R129 ;  /* 0x000000818250723e */ /* 0x010ff200000010ff */
[----:B------:R-:W-:Y:S01]  /*c760*/  MUFU.EX2 R250, R250 ;  /* 0x000000fa00fa7308 */ /* 0x000fe20000000800 */
[C---:B------:R-:W-:Y:S07]  /*c770*/  HMMA.16816.F32.BF16 R8, R80.reuse, R88, R8 ;  /* 0x000000585008723c */ /* 0x040fee0000041808 */
[----:B------:R-:W-:Y:S01]  /*c780*/  FFMA.FTZ R88, R153, c[0x0][0x2d0], -R199 ;  /* 0x0000b40099587a23 */ /* 0x000fe200000108c7 */
[-C--:B------:R-:W-:Y:S01]  /*c790*/  HMMA.16816.F32.BF16 R12, R80, R90.reuse, R12 ;  /* 0x0000005a500c723c */ /* 0x080fe2000004180c */
[----:B------:R-:W-:Y:S01]  /*c7a0*/  MUFU.EX2 R249, R249 ;  /* 0x000000f900f97308 */ /* 0x000fe20000000800 */
[----:B--2---:R-:W2:Y:S06]  /*c7b0*/  LDSM.16.MT88.4 R92, [R219+0x1100] ;  /* 0x00110000db5c783b */ /* 0x004eac0000004200 */
[C---:B------:R-:W-:Y:S03]  /*c7c0*/  HMMA.16816.F32.BF16 R16, R76.reuse, R90, R16 ;  /* 0x0000005a4c10723c */ /* 0x040fe60000041810 */
[----:B------:R3:W-:Y:S05]  /*c7d0*/  MUFU.EX2 R122, R88 ;  /* 0x00000058007a7308 */ /* 0x0007ea0000000800 */
[-C--:B-1----:R-:W-:Y:S05]  /*c7e0*/  HMMA.16816.F32.BF16 R20, R76, R84.reuse, R20 ;  /* 0x000000544c14723c */ /* 0x082fea0000041814 */
[----:B------:R-:W-:Y:S03]  /*c7f0*/  MUFU.EX2 R248, R248 ;  /* 0x000000f800f87308 */ /* 0x000fe60000000800 */
[C---:B------:R-:W-:Y:S07]  /*c800*/  HMMA.16816.F32.BF16 R24, R80.reuse, R84, R24 ;  /* 0x000000545018723c */ /* 0x040fee0000041818 */
[----:B------:R-:W-:Y:S01]  /*c810*/  FFMA.FTZ R84, R159, c[0x0][0x2d0], -R195 ;  /* 0x0000b4009f547a23 */ /* 0x000fe200000108c3 */
[-C--:B------:R-:W-:Y:S01]  /*c820*/  HMMA.16816.F32.BF16 R28, R80, R86.reuse, R28 ;  /* 0x00000056501c723c */ /* 0x080fe2000004181c */
[----:B------:R-:W-:Y:S03]  /*c830*/  MUFU.EX2 R247, R247 ;  /* 0x000000f700f77308 */ /* 0x000fe60000000800 */
[--C-:B---3--:R-:W-:Y:S02]  /*c840*/  FFMA.FTZ R88, R152, c[0x0][0x2d0], -R199.reuse ;  /* 0x0000b40098587a23 */ /* 0x108fe400000108c7 */
[----:B------:R-:W-:Y:S02]  /*c850*/  FFMA.FTZ R199, R183, c[0x0][0x2d0], -R199 ;  /* 0x0000b400b7c77a23 */ /* 0x000fe400000108c7 */
[C---:B------:R-:W-:Y:S03]  /*c860*/  HMMA.16816.F32.BF16 R32, R76.reuse, R86, R32 ;  /* 0x000000564c20723c */ /* 0x040fe60000041820 */
[----:B------:R1:W-:Y:S05]  /*c870*/  MUFU.EX2 R112, R84 ;  /* 0x0000005400707308 */ /* 0x0003ea0000000800 */
[-C--:B--2---:R-:W-:Y:S05]  /*c880*/  HMMA.16816.F32.BF16 R36, R76, R92.reuse, R36 ;  /* 0x0000005c4c24723c */ /* 0x084fea0000041824 */
[----:B------:R2:W-:Y:S03]  /*c890*/  MUFU.EX2 R125, R88 ;  /* 0x00000058007d7308 */ /* 0x0005e60000000800 */
[C---:B------:R-:W-:Y:S07]  /*c8a0*/  HMMA.16816.F32.BF16 R40, R80.reuse, R92, R40 ;  /* 0x0000005c5028723c */ /* 0x040fee0000041828 */
[--C-:B------:R-:W-:Y:S01]  /*c8b0*/  FFMA.FTZ R92, R162, c[0x0][0x2d0], -R192.reuse ;  /* 0x0000b400a25c7a23 */ /* 0x100fe200000108c0 */
[-C--:B------:R-:W-:Y:S01]  /*c8c0*/  HMMA.16816.F32.BF16 R44, R80, R94.reuse, R44 ;  /* 0x0000005e502c723c */ /* 0x080fe2000004182c */
[----:B------:R-:W-:Y:S03]  /*c8d0*/  MUFU.EX2 R209, R209 ;  /* 0x000000d100d17308 */ /* 0x000fe60000000800 */
[--C-:B-1----:R-:W-:Y:S04]  /*c8e0*/  FFMA.FTZ R84, R158, c[0x0][0x2d0], -R195.reuse ;  /* 0x0000b4009e547a23 */ /* 0x102fe800000108c3 */
[C---:B------:R-:W-:Y:S03]  /*c8f0*/  HMMA.16816.F32.BF16 R48, R76.reuse, R94, R48 ;  /* 0x0000005e4c30723c */ /* 0x040fe60000041830 */
[----:B------:R1:W3:Y:S01]  /*c900*/  MUFU.EX2 R120, R84 ;  /* 0x0000005400787308 */ /* 0x0002e20000000800 */
[----:B--2---:R-:W2:Y:S09]  /*c910*/  LDSM.16.MT88.4 R88, [R218+0x1100] ;  /* 0x00110000da58783b */ /* 0x004eb20000004200 */
[----:B------:R4:W-:Y:S10]  /*c920*/  MUFU.EX2 R126, R92 ;  /* 0x0000005c007e7308 */ /* 0x0009f40000000800 */
[----:B------:R-:W-:Y:S01]  /*c930*/  MUFU.EX2 R206, R206 ;  /* 0x000000ce00ce7308 */ /* 0x000fe20000000800 */
[--C-:B-1----:R-:W-:Y:S09]  /*c940*/  FFMA.FTZ R84, R157, c[0x0][0x2d0], -R195.reuse ;  /* 0x0000b4009d547a23 */ /* 0x102ff200000108c3 */
[----:B------:R1:W-:Y:S01]  /*c950*/  MUFU.EX2 R123, R84 ;  /* 0x00000054007b7308 */ /* 0x0003e20000000800 */
[--C-:B----4-:R-:W-:Y:S09]  /*c960*/  FFMA.FTZ R92, R161, c[0x0][0x2d0], -R192.reuse ;  /* 0x0000b400a15c7a23 */ /* 0x110ff200000108c0 */
[----:B------:R4:W5:Y:S01]  /*c970*/  MUFU.EX2 R133, R92 ;  /* 0x0000005c00857308 */ /* 0x0009620000000800 */
[-C--:B--2---:R-:W-:Y:S08]  /*c980*/  HMMA.16816.F32.BF16 R52, R76, R88.reuse, R52 ;  /* 0x000000584c34723c */ /* 0x084ff00000041834 */
[C---:B------:R-:W-:Y:S01]  /*c990*/  HMMA.16816.F32.BF16 R56, R80.reuse, R88, R56 ;  /* 0x000000585038723c */ /* 0x040fe20000041838 */
[----:B------:R-:W-:Y:S03]  /*c9a0*/  MUFU.EX2 R203, R203 ;  /* 0x000000cb00cb7308 */ /* 0x000fe60000000800 */
[--C-:B-1----:R-:W-:Y:S03]  /*c9b0*/  FFMA.FTZ R84, R156, c[0x0][0x2d0], -R195.reuse ;  /* 0x0000b4009c547a23 */ /* 0x102fe600000108c3 */
[--C-:B------:R-:W-:Y:S01]  /*c9c0*/  FFMA.FTZ R88, R160, c[0x0][0x2d0], -R192.reuse ;  /* 0x0000b400a0587a23 */ /* 0x100fe200000108c0 */
[-C--:B------:R-:W-:Y:S03]  /*c9d0*/  HMMA.16816.F32.BF16 R60, R80, R90.reuse, R60 ;  /* 0x0000005a503c723c */ /* 0x080fe6000004183c */
[----:B------:R1:W2:Y:S01]  /*c9e0*/  MUFU.EX2 R127, R84 ;  /* 0x00000054007f7308 */ /* 0x0002a20000000800 */
[----:B----4-:R-:W-:Y:S03]  /*c9f0*/  LDSM.16.MT88.4 R92, [R219+0x1900] ;  /* 0x00190000db5c783b */ /* 0x010fe60000004200 */
[----:B---3--:R-:W-:Y:S01]  /*ca00*/  F2FP.BF16.PACK_AB R80, R120, R112 ;  /* 0x000000707850723e */ /* 0x008fe200000010ff */
[----:B------:R-:W-:Y:S01]  /*ca10*/  HMMA.16816.F32.BF16 R64, R76, R90, R64 ;  /* 0x0000005a4c40723c */ /* 0x000fe20000041840 */
[----:B-----5:R-:W-:Y:S04]  /*ca20*/  MOV R177, R133 ;  /* 0x0000008500b17202 */ /* 0x020fe80000000f00 */
[----:B------:R3:W4:Y:S02]  /*ca30*/  MUFU.EX2 R134, R88 ;  /* 0x0000005800867308 */ /* 0x0007240000000800 */
[----:B------:R-:W-:Y:S02]  /*ca40*/  F2FP.BF16.PACK_AB R76, R114, R102 ;  /* 0x00000066724c723e */ /* 0x000fe400000010ff */
[----:B------:R-:W-:Y:S03]  /*ca50*/  F2FP.BF16.PACK_AB R77, R115, R103 ;  /* 0x00000067734d723e */ /* 0x000fe600000010ff */
[----:B------:R-:W-:Y:S02]  /*ca60*/  F2FP.BF16.PACK_AB R78, R125, R122 ;  /* 0x0000007a7d4e723e */ /* 0x000fe400000010ff */
[----:B------:R-:W-:Y:S01]  /*ca70*/  F2FP.BF16.PACK_AB R79, R250, R252 ;  /* 0x000000fcfa4f723e */ /* 0x000fe200000010ff */
[----:B------:R-:W-:Y:S01]  /*ca80*/  MUFU.EX2 R202, R202 ;  /* 0x000000ca00ca7308 */ /* 0x000fe20000000800 */
[--C-:B-1----:R-:W-:Y:S01]  /*ca90*/  FFMA.FTZ R84, R163, c[0x0][0x2d0], -R192.reuse ;  /* 0x0000b400a3547a23 */ /* 0x102fe200000108c0 */
[----:B--2---:R-:W-:Y:S08]  /*caa0*/  F2FP.BF16.PACK_AB R82, R127, R123 ;  /* 0x0000007b7f52723e */ /* 0x004ff000000010ff */
[----:B------:R1:W2:Y:S01]  /*cab0*/  MUFU.EX2 R124, R84 ;  /* 0x00000054007c7308 */ /* 0x0002a20000000800 */
[----:B---3--:R-:W-:Y:S01]  /*cac0*/  LDSM.16.MT88.4 R88, [R220+0x1900] ;  /* 0x00190000dc58783b */ /* 0x008fe20000004200 */
[----:B----4-:R-:W-:Y:S02]  /*cad0*/  F2FP.BF16.PACK_AB R83, R134, R133 ;  /* 0x000000858653723e */ /* 0x010fe400000010ff */
[----:B------:R-:W-:Y:S06]  /*cae0*/  MOV R183, R134 ;  /* 0x0000008600b77202 */ /* 0x000fec0000000f00 */
[----:B------:R-:W-:Y:S10]  /*caf0*/  MUFU.EX2 R201, R201 ;  /* 0x000000c900c97308 */ /* 0x000ff40000000800 */
[----:B------:R-:W-:Y:S01]  /*cb00*/  MUFU.EX2 R245, R245 ;  /* 0x000000f500f57308 */ /* 0x000fe20000000800 */
[----:B-1----:R-:W1:Y:S01]  /*cb10*/  LDSM.16.MT88.4 R84, [R225+0x1900] ;  /* 0x00190000e154783b */ /* 0x002e620000004200 */
[----:B--2---:R-:W-:Y:S08]  /*cb20*/  F2FP.BF16.PACK_AB R81, R126, R124 ;  /* 0x0000007c7e51723e */ /* 0x004ff000000010ff */
[----:B------:R-:W2:Y:S10]  /*cb30*/  MUFU.EX2 R210, R210 ;  /* 0x000000d200d27308 */ /* 0x000eb40000000800 */
[----:B------:R-:W-:Y:S10]  /*cb40*/  MUFU.EX2 R207, R207 ;  /* 0x000000cf00cf7308 */ /* 0x000ff40000000800 */
[----:B------:R-:W3:Y:S10]  /*cb50*/  MUFU.EX2 R204, R204 ;  /* 0x000000cc00cc7308 */ /* 0x000ef40000000800 */
[----:B------:R-:W-:Y:S01]  /*cb60*/  MUFU.EX2 R246, R246 ;  /* 0x000000f600f67308 */ /* 0x000fe20000000800 */
[-C--:B-1----:R-:W-:Y:S09]  /*cb70*/  HMMA.16816.F32.BF16 R4, R76, R84.reuse, R4 ;  /* 0x000000544c04723c */ /* 0x082ff20000041804 */
[----:B------:R-:W1:Y:S01]  /*cb80*/  MUFU.EX2 R211, R211 ;  /* 0x000000d300d37308 */ /* 0x000e620000000800 */
[C---:B------:R-:W-:Y:S08]  /*cb90*/  HMMA.16816.F32.BF16 R8, R80.reuse, R84, R8 ;  /* 0x000000545008723c */ /* 0x040ff00000041808 */
[-C--:B------:R-:W-:Y:S01]  /*cba0*/  HMMA.16816.F32.BF16 R12, R80, R86.reuse, R12 ;  /* 0x00000056500c723c */ /* 0x080fe2000004180c */
[----:B------:R-:W-:Y:S07]  /*cbb0*/  MUFU.EX2 R208, R208 ;  /* 0x000000d000d07308 */ /* 0x000fee0000000800 */
[C---:B------:R-:W-:Y:S01]  /*cbc0*/  HMMA.16816.F32.BF16 R16, R76.reuse, R86, R16 ;  /* 0x000000564c10723c */ /* 0x040fe20000041810 */
[----:B------:R-:W4:Y:S02]  /*cbd0*/  LDSM.16.MT88.4 R84, [R218+0x1900] ;  /* 0x00190000da54783b */ /* 0x000f240000004200 */
[----:B------:R-:W5:Y:S05]  /*cbe0*/  MUFU.EX2 R205, R205 ;  /* 0x000000cd00cd7308 */ /* 0x000f6a0000000800 */
[-C--:B------:R-:W-:Y:S05]  /*cbf0*/  HMMA.16816.F32.BF16 R20, R76, R88.reuse, R20 ;  /* 0x000000584c14723c */ /* 0x080fea0000041814 */
        /* <DEDUP_REMOVED lines=10> */
[----:B------:R-:W-:Y:S02]  /*cca0*/  MUFU.EX2 R186, R186 ;  /* 0x000000ba00ba7308 */ /* 0x000fe40000000800 */
[-C--:B------:R-:W-:Y:S08]  /*ccb0*/  HMMA.16816.F32.BF16 R44, R80, R94.reuse, R44 ;  /* 0x0000005e502c723c */ /* 0x080ff0000004182c */
[C---:B------:R-:W-:Y:S01]  /*ccc0*/  HMMA.16816.F32.BF16 R48, R76.reuse, R94, R48 ;  /* 0x0000005e4c30723c */ /* 0x040fe20000041830 */
[----:B------:R-:W-:Y:S01]  /*ccd0*/  LDSM.16.MT88.4 R92, [R219+0x2100] ;  /* 0x00210000db5c783b */ /* 0x000fe20000004200 */
[----:B------:R-:W-:Y:S06]  /*cce0*/  MUFU.EX2 R199, R199 ;  /* 0x000000c700c77308 */ /* 0x000fec0000000800 */
[-C--:B----4-:R-:W-:Y:S04]  /*ccf0*/  HMMA.16816.F32.BF16 R52, R76, R84.reuse, R52 ;  /* 0x000000544c34723c */ /* 0x090fe80000041834 */
[----:B------:R-:W-:Y:S04]  /*cd00*/  MUFU.EX2 R180, R180 ;  /* 0x000000b400b47308 */ /* 0x000fe80000000800 */
[C---:B------:R-:W-:Y:S06]  /*cd10*/  HMMA.16816.F32.BF16 R56, R80.reuse, R84, R56 ;  /* 0x000000545038723c */ /* 0x040fec0000041838 */
[----:B------:R-:W4:Y:S02]  /*cd20*/  MUFU.EX2 R198, R198 ;  /* 0x000000c600c67308 */ /* 0x000f240000000800 */
[-C--:B------:R-:W-:Y:S07]  /*cd30*/  HMMA.16816.F32.BF16 R60, R80, R86.reuse, R60 ;  /* 0x00000056503c723c */ /* 0x080fee000004183c */
[----:B--2---:R-:W-:Y:S01]  /*cd40*/  F2FP.BF16.PACK_AB R80, R210, R245 ;  /* 0x000000f5d250723e */ /* 0x004fe200000010ff */
[----:B------:R-:W-:Y:S01]  /*cd50*/  HMMA.16816.F32.BF16 R64, R76, R86, R64 ;  /* 0x000000564c40723c */ /* 0x000fe20000041840 */
[----:B------:R-:W2:Y:S03]  /*cd60*/  LDSM.16.MT88.4 R84, [R220+0x2100] ;  /* 0x00210000dc54783b */ /* 0x000ea60000004200 */
[----:B---3--:R-:W-:Y:S02]  /*cd70*/  F2FP.BF16.PACK_AB R82, R204, R207 ;  /* 0x000000cfcc52723e */ /* 0x008fe400000010ff */
[----:B-1----:R-:W-:Y:S02]  /*cd80*/  F2FP.BF16.PACK_AB R81, R211, R246 ;  /* 0x000000f6d351723e */ /* 0x002fe400000010ff */
[----:B------:R-:W-:Y:S04]  /*cd90*/  F2FP.BF16.PACK_AB R76, R248, R249 ;  /* 0x000000f9f84c723e */ /* 0x000fe800000010ff */
[----:B------:R-:W-:Y:S02]  /*cda0*/  F2FP.BF16.PACK_AB R77, R209, R247 ;  /* 0x000000f7d14d723e */ /* 0x000fe400000010ff */
[----:B------:R-:W-:Y:S02]  /*cdb0*/  F2FP.BF16.PACK_AB R78, R203, R206 ;  /* 0x000000cecb4e723e */ /* 0x000fe400000010ff */
[----:B------:R-:W-:Y:S02]  /*cdc0*/  F2FP.BF16.PACK_AB R79, R201, R202 ;  /* 0x000000cac94f723e */ /* 0x000fe400000010ff */
[----:B-----5:R-:W-:Y:S05]  /*cdd0*/  F2FP.BF16.PACK_AB R83, R205, R208 ;  /* 0x000000d0cd53723e */ /* 0x020fea00000010ff */
[-C--:B------:R-:W-:Y:S08]  /*cde0*/  HMMA.16816.F32.BF16 R4, R76, R88.reuse, R4 ;  /* 0x000000584c04723c */ /* 0x080ff00000041804 */
[C---:B------:R-:W-:Y:S08]  /*cdf0*/  HMMA.16816.F32.BF16 R8, R80.reuse, R88, R8 ;  /* 0x000000585008723c */ /* 0x040ff00000041808 */
[-C--:B------:R-:W-:Y:S08]  /*ce00*/  HMMA.16816.F32.BF16 R12, R80, R90.reuse, R12 ;  /* 0x0000005a500c723c */ /* 0x080ff0000004180c */
[C---:B------:R-:W-:Y:S01]  /*ce10*/  HMMA.16816.F32.BF16 R16, R76.reuse, R90, R16 ;  /* 0x0000005a4c10723c */ /* 0x040fe20000041810 */
[----:B------:R-:W1:Y:S07]  /*ce20*/  LDSM.16.MT88.4 R88, [R218+0x2100] ;  /* 0x00210000da58783b */ /* 0x000e6e0000004200 */
[-C--:B--2---:R-:W-:Y:S08]  /*ce30*/  HMMA.16816.F32.BF16 R20, R76, R84.reuse, R20 ;  /* 0x000000544c14723c */ /* 0x084ff00000041814 */
[C---:B------:R-:W-:Y:S07]  /*ce40*/  HMMA.16816.F32.BF16 R24, R80.reuse, R84, R24 ;  /* 0x000000545018723c */ /* 0x040fee0000041818 */
[----:B------:R-:W-:Y:S01]  /*ce50*/  FFMA.FTZ R84, R185, c[0x0][0x2d0], -R195 ;  /* 0x0000b400b9547a23 */ /* 0x000fe200000108c3 */
[-C--:B------:R-:W-:Y:S01]  /*ce60*/  HMMA.16816.F32.BF16 R28, R80, R86.reuse, R28 ;  /* 0x00000056501c723c */ /* 0x080fe2000004181c */
[----:B------:R-:W-:Y:S03]  /*ce70*/  IMAD.MOV.U32 R185, RZ, RZ, R127 ;  /* 0x000000ffffb97224 */ /* 0x000fe600078e007f */
[----:B----4-:R-:W-:Y:S01]  /*ce80*/  F2FP.BF16.PACK_AB R127, R198, R180 ;  /* 0x000000b4c67f723e */ /* 0x010fe200000010ff */
[--C-:B------:R-:W-:Y:S01]  /*ce90*/  FFMA.FTZ R85, R181, c[0x0][0x2d0], -R195.reuse ;  /* 0x0000b400b5557a23 */ /* 0x100fe200000108c3 */
[----:B------:R-:W-:Y:S01]  /*cea0*/  MOV R181, R126 ;  /* 0x0000007e00b57202 */ /* 0x000fe20000000f00 */
[----:B------:R-:W-:Y:S01]  /*ceb0*/  MUFU.EX2 R84, R84 ;  /* 0x0000005400547308 */ /* 0x000fe20000000800 */
[C---:B------:R-:W-:Y:S01]  /*cec0*/  HMMA.16816.F32.BF16 R32, R76.reuse, R86, R32 ;  /* 0x000000564c20723c */ /* 0x040fe20000041820 */
[----:B------:R-:W-:Y:S06]  /*ced0*/  F2FP.BF16.PACK_AB R126, R199, R186 ;  /* 0x000000bac77e723e */ /* 0x000fec00000010ff */
[----:B------:R-:W-:Y:S01]  /*cee0*/  FFMA.FTZ R87, R191, c[0x0][0x2d0], -R192 ;  /* 0x0000b400bf577a23 */ /* 0x000fe200000108c0 */
[-C--:B------:R-:W-:Y:S01]  /*cef0*/  HMMA.16816.F32.BF16 R36, R76, R92.reuse, R36 ;  /* 0x0000005c4c24723c */ /* 0x080fe20000041824 */
[--C-:B------:R-:W-:Y:S01]  /*cf00*/  FFMA.FTZ R86, R179, c[0x0][0x2d0], -R195.reuse ;  /* 0x0000b400b3567a23 */ /* 0x100fe200000108c3 */
[----:B------:R-:W2:Y:S02]  /*cf10*/  MUFU.EX2 R85, R85 ;  /* 0x0000005500557308 */ /* 0x000ea40000000800 */
[----:B------:R-:W-:Y:S01]  /*cf20*/  MOV R179, R125 ;  /* 0x0000007d00b37202 */ /* 0x000fe20000000f00 */
[----:B------:R-:W-:Y:S01]  /*cf30*/  FFMA.FTZ R195, R176, c[0x0][0x2d0], -R195 ;  /* 0x0000b400b0c37a23 */ /* 0x000fe200000108c3 */
[----:B------:R-:W-:Y:S01]  /*cf40*/  F2FP.BF16.PACK_AB R125, R189, R194 ;  /* 0x000000c2bd7d723e */ /* 0x000fe200000010ff */
[----:B------:R-:W-:Y:S01]  /*cf50*/  IMAD.MOV.U32 R176, RZ, RZ, R124 ;  /* 0x000000ffffb07224 */ /* 0x000fe200078e007c */
[C---:B------:R-:W-:Y:S01]  /*cf60*/  HMMA.16816.F32.BF16 R40, R80.reuse, R92, R40 ;  /* 0x0000005c5028723c */ /* 0x040fe20000041828 */
[----:B------:R-:W-:Y:S03]  /*cf70*/  F2FP.BF16.PACK_AB R124, R197, R200 ;  /* 0x000000c8c57c723e */ /* 0x000fe600000010ff */
[----:B------:R-:W-:Y:S01]  /*cf80*/  MOV R191, R123 ;  /* 0x0000007b00bf7202 */ /* 0x000fe20000000f00 */
[----:B------:R-:W-:Y:S02]  /*cf90*/  MUFU.EX2 R86, R86 ;  /* 0x0000005600567308 */ /* 0x000fe40000000800 */
[--C-:B------:R-:W-:Y:S01]  /*cfa0*/  FFMA.FTZ R93, R184, c[0x0][0x2d0], -R192.reuse ;  /* 0x0000b400b85d7a23 */ /* 0x100fe200000108c0 */
[-C--:B------:R-:W-:Y:S01]  /*cfb0*/  HMMA.16816.F32.BF16 R44, R80, R94.reuse, R44 ;  /* 0x0000005e502c723c */ /* 0x080fe2000004182c */
[----:B------:R-:W-:Y:S03]  /*cfc0*/  MOV R184, R115 ;  /* 0x0000007300b87202 */ /* 0x000fe60000000f00 */
[--C-:B------:R-:W-:Y:S01]  /*cfd0*/  FFMA.FTZ R92, R187, c[0x0][0x2d0], -R192.reuse ;  /* 0x0000b400bb5c7a23 */ /* 0x100fe200000108c0 */
[----:B------:R-:W-:Y:S01]  /*cfe0*/  MOV R187, R120 ;  /* 0x0000007800bb7202 */ /* 0x000fe20000000f00 */
[----:B------:R-:W-:Y:S01]  /*cff0*/  FFMA.FTZ R192, R73, c[0x0][0x2d0], -R192 ;  /* 0x0000b40049c07a23 */ /* 0x000fe200000108c0 */
[----:B------:R-:W-:Y:S01]  /*d000*/  MOV R73, R112 ;  /* 0x0000007000497202 */ /* 0x000fe20000000f00 */
[C---:B------:R-:W-:Y:S01]  /*d010*/  HMMA.16816.F32.BF16 R48, R76.reuse, R94, R48 ;  /* 0x0000005e4c30723c */ /* 0x040fe20000041830 */
[----:B------:R-:W3:Y:S03]  /*d020*/  MUFU.EX2 R195, R195 ;  /* 0x000000c300c37308 */ /* 0x000ee60000000800 */
[----:B--2---:R-:W-:Y:S01]  /*d030*/  F2FP.BF16.PACK_AB R120, R85, R84 ;  /* 0x000000545578723e */ /* 0x004fe200000010ff */
[----:B------:R-:W-:Y:S02]  /*d040*/  FADD.FTZ R251, R73, R251 ;  /* 0x000000fb49fb7221 */ /* 0x000fe40000010000 */
[----:B------:R-:W-:Y:S01]  /*d050*/  MOV R95, R122 ;  /* 0x0000007a005f7202 */ /* 0x000fe20000000f00 */
[-C--:B-1----:R-:W-:Y:S01]  /*d060*/  HMMA.16816.F32.BF16 R52, R76, R88.reuse, R52 ;  /* 0x000000584c34723c */ /* 0x082fe20000041834 */
[----:B------:R-:W-:Y:S02]  /*d070*/  IMAD.MOV.U32 R94, RZ, RZ, R121 ;  /* 0x000000ffff5e7224 */ /* 0x000fe400078e0079 */
[----:B------:R-:W-:Y:S01]  /*d080*/  MUFU.EX2 R87, R87 ;  /* 0x0000005700577308 */ /* 0x000fe20000000800 */
[----:B------:R-:W-:Y:S04]  /*d090*/  FADD.FTZ R251, R187, R251 ;  /* 0x000000fbbbfb7221 */ /* 0x000fe80000010000 */
[C---:B------:R-:W-:Y:S01]  /*d0a0*/  HMMA.16816.F32.BF16 R56, R80.reuse, R88, R56 ;  /* 0x000000585038723c */ /* 0x040fe20000041838 */
[----:B------:R-:W-:Y:S04]  /*d0b0*/  FADD.FTZ R251, R191, R251 ;  /* 0x000000fbbffb7221 */ /* 0x000fe80000010000 */
[----:B------:R-:W1:Y:S01]  /*d0c0*/  MUFU.EX2 R92, R92 ;  /* 0x0000005c005c7308 */ /* 0x000e620000000800 */
[----:B------:R-:W-:Y:S01]  /*d0d0*/  FADD.FTZ R251, R185, R251 ;  /* 0x000000fbb9fb7221 */ /* 0x000fe20000010000 */
[----:B------:R-:W-:Y:S01]  /*d0e0*/  MOV R88, R113 ;  /* 0x0000007100587202 */ /* 0x000fe20000000f00 */
[-C--:B------:R-:W-:Y:S01]  /*d0f0*/  HMMA.16816.F32.BF16 R60, R80, R90.reuse, R60 ;  /* 0x0000005a503c723c */ /* 0x080fe2000004183c */
[----:B------:R-:W-:Y:S02]  /*d100*/  IMAD.MOV.U32 R89, RZ, RZ, R114 ;  /* 0x000000ffff597224 */ /* 0x000fe400078e0072 */
[----:B------:R-:W-:Y:S01]  /*d110*/  LDSM.16.MT88.4 R112, [R219+0x2900] ;  /* 0x00290000db70783b */ /* 0x000fe20000004200 */
[----:B---3--:R-:W-:Y:S01]  /*d120*/  F2FP.BF16.PACK_AB R122, R195, R86 ;  /* 0x00000056c37a723e */ /* 0x008fe200000010ff */
[----:B------:R-:W-:Y:S02]  /*d130*/  FADD.FTZ R251, R245, R251 ;  /* 0x000000fbf5fb7221 */ /* 0x000fe40000010000 */
[----:B------:R-:W-:Y:S01]  /*d140*/  MUFU.EX2 R93, R93 ;  /* 0x0000005d005d7308 */ /* 0x000fe20000000800 */
[----:B------:R-:W-:Y:S01]  /*d150*/  HMMA.16816.F32.BF16 R64, R76, R90, R64 ;  /* 0x0000005a4c40723c */ /* 0x000fe20000041840 */
[----:B------:R-:W-:Y:S03]  /*d160*/  IMAD.MOV.U32 R83, RZ, RZ, R103 ;  /* 0x000000ffff537224 */ /* 0x000fe600078e0067 */
[----:B------:R-:W-:Y:S01]  /*d170*/  MOV R82, R102 ;  /* 0x0000006600527202 */ /* 0x000fe20000000f00 */
[----:B------:R-:W-:Y:S01]  /*d180*/  IMAD.MOV.U32 R80, RZ, RZ, R100 ;  /* 0x000000ffff507224 */ /* 0x000fe200078e0064 */
[----:B------:R-:W-:Y:S01]  /*d190*/  MOV R81, R101 ;  /* 0x0000006500517202 */ /* 0x000fe20000000f00 */
[----:B------:R-:W-:Y:S01]  /*d1a0*/  FADD.FTZ R174, R83, R174 ;  /* 0x000000ae53ae7221 */ /* 0x000fe20000010000 */
[-C--:B------:R-:W-:Y:S01]  /*d1b0*/  HMMA.16816.F32.BF16 R160, R124, R148.reuse, R4 ;  /* 0x000000947ca0723c */ /* 0x080fe20000041804 */
[----:B------:R-:W2:Y:S01]  /*d1c0*/  MUFU.EX2 R192, R192 ;  /* 0x000000c000c07308 */ /* 0x000ea20000000800 */
[----:B------:R-:W3:Y:S02]  /*d1d0*/  LDSM.16.MT88.4 R100, [R220+0x2900] ;  /* 0x00290000dc64783b */ /* 0x000ee40000004200 */
[----:B------:R-:W-:Y:S01]  /*d1e0*/  FADD.FTZ R118, R82, R118 ;  /* 0x0000007652767221 */ /* 0x000fe20000010000 */
[----:B-1----:R-:W-:Y:S01]  /*d1f0*/  F2FP.BF16.PACK_AB R121, R92, R87 ;  /* 0x000000575c79723e */ /* 0x002fe200000010ff */
[----:B------:R-:W-:Y:S02]  /*d200*/  FADD.FTZ R174, R184, R174 ;  /* 0x000000aeb8ae7221 */ /* 0x000fe40000010000 */
[----:B------:R-:W-:Y:S02]  /*d210*/  FADD.FTZ R118, R89, R118 ;  /* 0x0000007659767221 */ /* 0x000fe40000010000 */
[----:B------:R-:W1:Y:S02]  /*d220*/  LDSM.16.MT88.4 R4, [R218+0x2900] ;  /* 0x00290000da04783b */ /* 0x000e640000004200 */
[----:B------:R-:W-:Y:S02]  /*d230*/  FADD.FTZ R118, R95, R118 ;  /* 0x000000765f767221 */ /* 0x000fe40000010000 */
[----:B------:R-:W-:Y:S02]  /*d240*/  FADD.FTZ R174, R252, R174 ;  /* 0x000000aefcae7221 */ /* 0x000fe40000010000 */
[----:B------:R-:W-:Y:S02]  /*d250*/  FADD.FTZ R118, R179, R118 ;  /* 0x00000076b3767221 */ /* 0x000fe40000010000 */
[----:B------:R-:W-:Y:S02]  /*d260*/  FADD.FTZ R174, R250, R174 ;  /* 0x000000aefaae7221 */ /* 0x000fe40000010000 */
[----:B------:R-:W-:Y:S02]  /*d270*/  FADD.FTZ R118, R249, R118 ;  /* 0x00000076f9767221 */ /* 0x000fe40000010000 */
[----:B------:R-:W-:Y:S02]  /*d280*/  FADD.FTZ R174, R247, R174 ;  /* 0x000000aef7ae7221 */ /* 0x000fe40000010000 */
[----:B------:R-:W-:Y:S01]  /*d290*/  FADD.FTZ R118, R248, R118 ;  /* 0x00000076f8767221 */ /* 0x000fe20000010000 */
[----:B--2---:R-:W-:Y:S01]  /*d2a0*/  F2FP.BF16.PACK_AB R123, R192, R93 ;  /* 0x0000005dc07b723e */ /* 0x004fe200000010ff */
[----:B------:R-:W-:Y:S02]  /*d2b0*/  FADD.FTZ R174, R209, R174 ;  /* 0x000000aed1ae7221 */ /* 0x000fe40000010000 */
[----:B------:R-:W-:Y:S02]  /*d2c0*/  FADD.FTZ R206, R206, R118 ;  /* 0x00000076cece7221 */ /* 0x000fe40000010000 */
[----:B------:R-:W-:Y:S02]  /*d2d0*/  FADD.FTZ R251, R210, R251 ;  /* 0x000000fbd2fb7221 */ /* 0x000fe40000010000 */
        /* <DEDUP_REMOVED lines=9> */
[C---:B------:R-:W-:Y:S01]  /*d370*/  HMMA.16816.F32.BF16 R148, R124.reuse, R150, R16 ;  /* 0x000000967c94723c */ /* 0x040fe20000041810 */
[----:B------:R-:W-:Y:S03]  /*d380*/  FADD.FTZ R8, R88, R8 ;  /* 0x0000000858087221 */ /* 0x000fe60000010000 */
[----:B------:R-:W-:Y:S02]  /*d390*/  FADD.FTZ R206, R200, R206 ;  /* 0x000000cec8ce7221 */ /* 0x000fe40000010000 */
[----:B------:R-:W-:Y:S02]  /*d3a0*/  FADD.FTZ R8, R94, R8 ;  /* 0x000000085e087221 */ /* 0x000fe40000010000 */
[-C--:B---3--:R-:W-:Y:S01]  /*d3b0*/  HMMA.16816.F32.BF16 R144, R124, R100.reuse, R20 ;  /* 0x000000647c90723c */ /* 0x088fe20000041814 */
[----:B------:R-:W-:Y:S03]  /*d3c0*/  FADD.FTZ R174, R194, R174 ;  /* 0x000000aec2ae7221 */ /* 0x000fe60000010000 */
[----:B------:R-:W-:Y:S02]  /*d3d0*/  FADD.FTZ R8, R176, R8 ;  /* 0x00000008b0087221 */ /* 0x000fe40000010000 */
[----:B------:R-:W-:Y:S02]  /*d3e0*/  FADD.FTZ R251, R84, R251 ;  /* 0x000000fb54fb7221 */ /* 0x000fe40000010000 */
[C---:B------:R-:W-:Y:S01]  /*d3f0*/  HMMA.16816.F32.BF16 R140, R120.reuse, R100, R24 ;  /* 0x00000064788c723c */ /* 0x040fe20000041818 */
[----:B------:R-:W-:Y:S03]  /*d400*/  FADD.FTZ R8, R181, R8 ;  /* 0x00000008b5087221 */ /* 0x000fe60000010000 */
[----:B------:R-:W-:Y:S02]  /*d410*/  FADD.FTZ R206, R197, R206 ;  /* 0x000000cec5ce7221 */ /* 0x000fe40000010000 */
[----:B------:R-:W-:Y:S02]  /*d420*/  FADD.FTZ R8, R177, R8 ;  /* 0x00000008b1087221 */ /* 0x000fe40000010000 */
        /* <DEDUP_REMOVED lines=19> */
[----:B------:R-:W-:Y:S01]  /*d560*/  FADD.FTZ R241, R195, R251 ;  /* 0x000000fbc3f17221 */ /* 0x000fe20000010000 */
[----:B------:R-:W-:Y:S01]  /*d570*/  MOV R44, R72 ;  /* 0x00000048002c7202 */ /* 0x000fe20000000f00 */
[C---:B------:R-:W-:Y:S01]  /*d580*/  HMMA.16816.F32.BF16 R112, R124.reuse, R114, R48 ;  /* 0x000000727c70723c */ /* 0x040fe20000041830 */
[----:B------:R-:W-:Y:S04]  /*d590*/  FADD.FTZ R8, R93, R8 ;  /* 0x000000085d087221 */ /* 0x000fe80000010000 */
[----:B------:R-:W-:Y:S03]  /*d5a0*/  FADD.FTZ R240, R192, R8 ;  /* 0x00000008c0f07221 */ /* 0x000fe60000010000 */
[-C--:B-1----:R-:W-:Y:S08]  /*d5b0*/  HMMA.16816.F32.BF16 R128, R124, R4.reuse, R52 ;  /* 0x000000047c80723c */ /* 0x082ff00000041834 */
[C---:B------:R-:W-:Y:S08]  /*d5c0*/  HMMA.16816.F32.BF16 R116, R120.reuse, R4, R56 ;  /* 0x000000047874723c */ /* 0x040ff00000041838 */
[-C--:B------:R-:W-:Y:S08]  /*d5d0*/  HMMA.16816.F32.BF16 R120, R120, R6.reuse, R60 ;  /* 0x000000067878723c */ /* 0x080ff0000004183c */
[----:B------:R-:W-:Y:S01]  /*d5e0*/  HMMA.16816.F32.BF16 R124, R124, R6, R64 ;  /* 0x000000067c7c723c */ /* 0x000fe20000041840 */
[----:B------:R-:W-:-:S07]  /*d5f0*/  @P0 BRA `(.L_x_2447) ;  /* 0xffffa29000000947 */ /* 0x000fce000383ffff */
.L_x_2428:
[----:B------:R-:W1:Y:S01]  /*d600*/  S2UR UR18, SR_CTAID.X ;  /* 0x00000000001279c3 */ /* 0x000e620000002500 */
[----:B------:R-:W-:Y:S01]  /*d610*/  ULDC.64 UR4, c[0x0][0x2c8] ;  /* 0x0000b20000047ab9 */ /* 0x000fe20000000a00 */
[----:B------:R-:W-:Y:S01]  /*d620*/  IMAD.MOV.U32 R4, RZ, RZ, 0x1 ;  /* 0x00000001ff047424 */ /* 0x000fe200078e00ff */
[----:B------:R-:W-:Y:S01]  /*d630*/  PLOP3.LUT P0, PT, PT, PT, UP1, 0x40, 0x0 ;  /* 0x000000000000781c */ /* 0x000fe20003f0e818 */
[----:B------:R-:W-:-:S03]  /*d640*/  IMAD.MOV.U32 R5, RZ, RZ, c[0x0][0x2ac] ;  /* 0x0000ab00ff057624 */ /* 0x000fc600078e00ff */
[----:B------:R-:W-:-:S05]  /*d650*/  IADD3 R6, R4, -c[0x0][0x168], RZ ;  /* 0x80005a0004067a10 */ /* 0x000fca0007ffe0ff */
[----:B------:R-:W-:Y:S01]  /*d660*/  IMAD R5, R5, c[0x0][0x1d0], R6 ;  /* 0x0000740005057a24 */ /* 0x000fe200078e0206 */
[----:B-1----:R-:W-:-:S04]  /*d670*/  ULEA UR18, UR18, 0x7f, 0x7 ;  /* 0x0000007f12127891 */ /* 0x002fc8000f8e383f */
        /* <DEDUP_REMOVED lines=14> */
.L_x_2449:
[----:B------:R-:W-:-:S13]  /*d760*/  ISETP.NE.AND P0, PT, R4, c[0x0][0x32c], PT ;  /* 0x0000cb0004007a0c */ /* 0x000fda0003f05270 */
[----:B------:R-:W-:-:S05]  /*d770*/  @P0 IMAD.HI.U32 R4, R5, c[0x0][0x330], RZ ;  /* 0x0000cc0005040a27 */ /* 0x000fca00078e00ff */
[----:B------:R-:W-:-:S05]  /*d780*/  @P0 SHF.R.U32.HI R5, RZ, c[0x0][0x334], R4 ;  /* 0x0000cd00ff050a19 */ /* 0x000fca0000011604 */
.L_x_2450:
[----:B------:R-:W-:-:S05]  /*d790*/  IMAD R5, R5, c[0x0][0x32c], RZ ;  /* 0x0000cb0005057a24 */ /* 0x000fca00078e02ff */
[----:B------:R-:W-:-:S04]  /*d7a0*/  IMNMX R6, R6, R5, !PT ;  /* 0x0000000506067217 */ /* 0x000fc80007800200 */
.L_x_2448:
[----:B------:R-:W-:-:S05]  /*d7b0*/  IADD3 R5, R6, 0x5f, RZ ;  /* 0x0000005f06057810 */ /* 0x000fca0007ffe0ff */
[----:B------:R-:W-:-:S05]  /*d7c0*/  IMAD.HI R5, R5, 0x2aaaaaab, RZ ;  /* 0x2aaaaaab05057827 */ /* 0x000fca00078e02ff */
[----:B------:R-:W-:-:S04]  /*d7d0*/  SHF.R.U32.HI R4, RZ, 0x1f, R5 ;  /* 0x0000001fff047819 */ /* 0x000fc80000011605 */
[----:B------:R-:W-:-:S04]  /*d7e0*/  LEA.HI.SX32 R4, R5, R4, 0x1c ;  /* 0x0000000405047211 */ /* 0x000fc800078fe2ff */
[----:B------:R-:W-:-:S04]  /*d7f0*/  IMNMX R245, R230, R4, !PT ;  /* 0x00000004e6f57217 */ /* 0x000fc80007800200 */
[----:B------:R-:W-:-:S13]  /*d800*/  ISETP.GE.AND P0, PT, R244, R245, PT ;  /* 0x000000f5f400720c */ /* 0x000fda0003f06270 */
[----:B------:R-:W-:Y:S05]  /*d810*/  @!P0 BRA `(.L_x_2451) ;  /* 0x000038d000008947 */ /* 0x000fea0003800000 */
[----:B------:R-:W-:Y:S01]  /*d820*/  IMAD.MOV.U32 R166, RZ, RZ, R2 ;  /* 0x000000ffffa67224 */ /* 0x000fe200078e0002 */
[----:B------:R-:W-:Y:S01]  /*d830*/  MOV R164, R44 ;  /* 0x0000002c00a47202 */ /* 0x000fe20000000f00 */
[----:B------:R-:W-:Y:S01]  /*d840*/  IMAD.MOV.U32 R167, RZ, RZ, R3 ;  /* 0x000000ffffa77224 */ /* 0x000fe200078e0003 */
[----:B------:R-:W-:Y:S02]  /*d850*/  MOV R165, R0 ;  /* 0x0000000000a57202 */ /* 0x000fe40000000f00 */
.L_x_2454:
        /* <DEDUP_REMOVED lines=63> */
.L_x_2452:
        /* <DEDUP_REMOVED lines=175> */
.L_x_2453:
[----:B------:R-:W-:Y:S01]  /*e740*/  FMNMX.FTZ R169, R8, R165, !PT ;  /* 0x000000a508a97209 */ /* 0x000fe20007810000 */
[----:B-1----:R-:W-:Y:S01]  /*e750*/  LDSM.16.MT88.4 R172, [R220+0x100] ;  /* 0x00010000dcac783b */ /* 0x002fe20000004200 */
        /* <DEDUP_REMOVED lines=82> */
[----:B------:R-:W-:Y:S01]  /*ec80*/  FMNMX.FTZ R3, R80, R3, !PT ;  /* 0x0000000350037209 */ /* 0x000fe20007810000 */
[----:B------:R-:W1:Y:S01]  /*ec90*/  SHFL.BFLY PT, R2, R170, 0x1, 0x1f ;  /* 0x0c201f00aa027f89 */ /* 0x000e6200000e0000 */
[----:B------:R-:W-:Y:S02]  /*eca0*/  FMNMX.FTZ R169, R93, R169, !PT ;  /* 0x000000a95da97209 */ /* 0x000fe40007810000 */
[----:B------:R-:W-:Y:S02]  /*ecb0*/  FMNMX.FTZ R3, R81, R3, !PT ;  /* 0x0000000351037209 */ /* 0x000fe40007810000 */
[----:B------:R-:W-:Y:S02]  /*ecc0*/  FMNMX.FTZ R0, R63, R0, !PT ;  /* 0x000000003f007209 */ /* 0x000fe40007810000 */
[----:B------:R-:W-:Y:S01]  /*ecd0*/  FMNMX.FTZ R3, R84, R3, !PT ;  /* 0x0000000354037209 */ /* 0x000fe20007810000 */
[----:B------:R-:W2:Y:S01]  /*ece0*/  SHFL.BFLY PT, R168, R169, 0x2, 0x1f ;  /* 0x0c401f00a9a87f89 */ /* 0x000ea200000e0000 */
[----:B------:R-:W-:Y:S02]  /*ecf0*/  FMNMX.FTZ R0, R74, R0, !PT ;  /* 0x000000004a007209 */ /* 0x000fe40007810000 */
[----:B------:R-:W-:Y:S02]  /*ed00*/  FMNMX.FTZ R3, R85, R3, !PT ;  /* 0x0000000355037209 */ /* 0x000fe40007810000 */
[----:B------:R-:W-:Y:S02]  /*ed10*/  ISETP.GT.AND P0, PT, R244, R245, PT ;  /* 0x000000f5f400720c */ /* 0x000fe40003f04270 */
[----:B------:R-:W-:Y:S02]  /*ed20*/  FMNMX.FTZ R3, R96, R3, !PT ;  /* 0x0000000360037209 */ /* 0x000fe40007810000 */
[----:B------:R-:W-:Y:S02]  /*ed30*/  IADD3 R244, R244, -0x1, RZ ;  /* 0xfffffffff4f47810 */ /* 0x000fe40007ffe0ff */
[----:B------:R-:W-:Y:S02]  /*ed40*/  FMNMX.FTZ R3, R97, R3, !PT ;  /* 0x0000000361037209 */ /* 0x000fe40007810000 */
[----:B-1----:R-:W-:Y:S03]  /*ed50*/  FMNMX.FTZ R2, R170, R2, !PT ;  /* 0x00000002aa027209 */ /* 0x002fe60007810000 */
[----:B------:R-:W1:Y:S02]  /*ed60*/  SHFL.BFLY PT, R171, R3, 0x2, 0x1f ;  /* 0x0c401f0003ab7f89 */ /* 0x000e6400000e0000 */
[C---:B------:R-:W-:Y:S02]  /*ed70*/  FMUL.FTZ R204, R2.reuse, c[0x0][0x2d0] ;  /* 0x0000b40002cc7a20 */ /* 0x040fe40000410000 */
[----:B------:R-:W-:Y:S01]  /*ed80*/  FADD.FTZ R166, -R2, R166 ;  /* 0x000000a602a67221 */ /* 0x000fe20000010100 */
[----:B--2---:R-:W-:Y:S01]  /*ed90*/  FMNMX.FTZ R169, R169, R168, !PT ;  /* 0x000000a8a9a97209 */ /* 0x004fe20007810000 */
[--C-:B------:R-:W-:Y:S01]  /*eda0*/  FFMA.FTZ R191, R22, c[0x0][0x2d0], -R204.reuse ;  /* 0x0000b40016bf7a23 */ /* 0x100fe200000108cc */
[----:B------:R-:W-:Y:S01]  /*edb0*/  FMNMX.FTZ R168, R75, R0, !PT ;  /* 0x000000004ba87209 */ /* 0x000fe20007810000 */
[--C-:B------:R-:W-:Y:S02]  /*edc0*/  FFMA.FTZ R192, R23, c[0x0][0x2d0], -R204.reuse ;  /* 0x0000b40017c07a23 */ /* 0x100fe400000108cc */
[--C-:B------:R-:W-:Y:S01]  /*edd0*/  FFMA.FTZ R54, R54, c[0x0][0x2d0], -R204.reuse ;  /* 0x0000b40036367a23 */ /* 0x100fe200000108cc */
[----:B------:R-:W2:Y:S01]  /*ede0*/  SHFL.BFLY PT, R0, R169, 0x1, 0x1f ;  /* 0x0c201f00a9007f89 */ /* 0x000ea200000e0000 */
[----:B------:R-:W-:Y:S01]  /*edf0*/  MUFU.EX2 R191, R191 ;  /* 0x000000bf00bf7308 */ /* 0x000fe20000000800 */
[--C-:B------:R-:W-:Y:S01]  /*ee00*/  FFMA.FTZ R55, R55, c[0x0][0x2d0], -R204.reuse ;  /* 0x0000b40037377a23 */ /* 0x100fe200000108cc */
[----:B------:R-:W-:Y:S01]  /*ee10*/  FMNMX.FTZ R168, R78, R168, !PT ;  /* 0x000000a84ea87209 */ /* 0x000fe20007810000 */
[--C-:B------:R-:W-:Y:S02]  /*ee20*/  FFMA.FTZ R66, R66, c[0x0][0x2d0], -R204.reuse ;  /* 0x0000b40042427a23 */ /* 0x100fe400000108cc */
[--C-:B------:R-:W-:Y:S01]  /*ee30*/  FFMA.FTZ R67, R67, c[0x0][0x2d0], -R204.reuse ;  /* 0x0000b40043437a23 */ /* 0x100fe200000108cc */
[----:B------:R-:W-:Y:S01]  /*ee40*/  FMNMX.FTZ R168, R79, R168, !PT ;  /* 0x000000a84fa87209 */ /* 0x000fe20007810000 */
[--C-:B------:R-:W-:Y:S02]  /*ee50*/  FFMA.FTZ R195, R34, c[0x0][0x2d0], -R204.reuse ;  /* 0x0000b40022c37a23 */ /* 0x100fe400000108cc */
        /* <DEDUP_REMOVED lines=8> */
[--C-:B------:R-:W-:Y:S02]  /*eee0*/  FFMA.FTZ R180, R6, c[0x0][0x2d0], -R204.reuse ;  /* 0x0000b40006b47a23 */ /* 0x100fe400000108cc */
[--C-:B------:R-:W-:Y:S01]  /*eef0*/  FFMA.FTZ R177, R7, c[0x0][0x2d0], -R204.reuse ;  /* 0x0000b40007b17a23 */ /* 0x100fe200000108cc */
[----:B------:R-:W-:Y:S01]  /*ef00*/  MUFU.EX2 R195, R195 ;  /* 0x000000c300c37308 */ /* 0x000fe20000000800 */
[--C-:B------:R-:W-:Y:S01]  /*ef10*/  FFMA.FTZ R178, R18, c[0x0][0x2d0], -R204.reuse ;  /* 0x0000b40012b27a23 */ /* 0x100fe200000108cc */
[----:B------:R-:W1:Y:S01]  /*ef20*/  SHFL.BFLY PT, R171, R3, 0x1, 0x1f ;  /* 0x0c201f0003ab7f89 */ /* 0x000e6200000e0000 */
[----:B--2---:R-:W-:Y:S01]  /*ef30*/  FMNMX.FTZ R0, R169, R0, !PT ;  /* 0x00000000a9007209 */ /* 0x004fe20007810000 */
[--C-:B------:R-:W-:Y:S01]  /*ef40*/  FFMA.FTZ R211, R50, c[0x0][0x2d0], -R204.reuse ;  /* 0x0000b40032d37a23 */ /* 0x100fe200000108cc */
[----:B------:R-:W-:Y:S01]  /*ef50*/  FMNMX.FTZ R168, R94, R168, !PT ;  /* 0x000000a85ea87209 */ /* 0x000fe20007810000 */
[----:B------:R-:W-:Y:S02]  /*ef60*/  FFMA.FTZ R246, R51, c[0x0][0x2d0], -R204 ;  /* 0x0000b40033f67a23 */ /* 0x000fe400000108cc */
[C---:B------:R-:W-:Y:S01]  /*ef70*/  FMUL.FTZ R202, R0.reuse, c[0x0][0x2d0] ;  /* 0x0000b40000ca7a20 */ /* 0x040fe20000410000 */
[----:B------:R-:W-:Y:S01]  /*ef80*/  FMNMX.FTZ R168, R95, R168, !PT ;  /* 0x000000a85fa87209 */ /* 0x000fe20007810000 */
[----:B------:R-:W2:Y:S01]  /*ef90*/  MUFU.EX2 R166, R166 ;  /* 0x000000a600a67308 */ /* 0x000ea20000000800 */
[----:B------:R-:W-:Y:S02]  /*efa0*/  FADD.FTZ R165, -R0, R165 ;  /* 0x000000a500a57221 */ /* 0x000fe40000010100 */
[--C-:B------:R-:W-:Y:S01]  /*efb0*/  FFMA.FTZ R247, R40, c[0x0][0x2d0], -R202.reuse ;  /* 0x0000b40028f77a23 */ /* 0x100fe200000108ca */
[----:B------:R-:W3:Y:S01]  /*efc0*/  SHFL.BFLY PT, R169, R168, 0x2, 0x1f ;  /* 0x0c401f00a8a97f89 */ /* 0x000ee200000e0000 */
[--C-:B------:R-:W-:Y:S02]  /*efd0*/  FFMA.FTZ R248, R45, c[0x0][0x2d0], -R202.reuse ;  /* 0x0000b4002df87a23 */ /* 0x100fe400000108ca */
[--C-:B------:R-:W-:Y:S02]  /*efe0*/  FFMA.FTZ R56, R56, c[0x0][0x2d0], -R202.reuse ;  /* 0x0000b40038387a23 */ /* 0x100fe400000108ca */
[--C-:B------:R-:W-:Y:S01]  /*eff0*/  FFMA.FTZ R57, R57, c[0x0][0x2d0], -R202.reuse ;  /* 0x0000b40039397a23 */ /* 0x100fe200000108ca */
[----:B------:R-:W-:Y:S01]  /*f000*/  MUFU.EX2 R180, R180 ;  /* 0x000000b400b47308 */ /* 0x000fe20000000800 */
[--C-:B------:R-:W-:Y:S02]  /*f010*/  FFMA.FTZ R197, R24, c[0x0][0x2d0], -R202.reuse ;  /* 0x0000b40018c57a23 */ /* 0x100fe400000108ca */
[--C-:B------:R-:W-:Y:S02]  /*f020*/  FFMA.FTZ R198, R25, c[0x0][0x2d0], -R202.reuse ;  /* 0x0000b40019c67a23 */ /* 0x100fe400000108ca */
[--C-:B------:R-:W-:Y:S01]  /*f030*/  FFMA.FTZ R203, R28, c[0x0][0x2d0], -R202.reuse ;  /* 0x0000b4001ccb7a23 */ /* 0x100fe200000108ca */
[----:B-1----:R-:W-:Y:S01]  /*f040*/  FMNMX.FTZ R3, R3, R171, !PT ;  /* 0x000000ab03037209 */ /* 0x002fe20007810000 */
[----:B------:R-:W-:Y:S02]  /*f050*/  FMUL.FTZ R165, R165, c[0x0][0x2d0] ;  /* 0x0000b400a5a57a20 */ /* 0x000fe40000410000 */
[--C-:B------:R-:W-:Y:S01]  /*f060*/  FFMA.FTZ R182, R12, c[0x0][0x2d0], -R202.reuse ;  /* 0x0000b4000cb67a23 */ /* 0x100fe200000108ca */
[----:B------:R-:W-:Y:S01]  /*f070*/  MUFU.EX2 R177, R177 ;  /* 0x000000b100b17308 */ /* 0x000fe20000000800 */
[----:B------:R-:W-:Y:S02]  /*f080*/  FMUL.FTZ R205, R3, c[0x0][0x2d0] ;  /* 0x0000b40003cd7a20 */ /* 0x000fe40000410000 */
[----:B------:R-:W-:Y:S02]  /*f090*/  FFMA.FTZ R183, R13, c[0x0][0x2d0], -R202 ;  /* 0x0000b4000db77a23 */ /* 0x000fe400000108ca */
[--C-:B------:R-:W-:Y:S02]  /*f0a0*/  FFMA.FTZ R189, R20, c[0x0][0x2d0], -R205.reuse ;  /* 0x0000b40014bd7a23 */ /* 0x100fe400000108cd */
[--C-:B------:R-:W-:Y:S01]  /*f0b0*/  FFMA.FTZ R190, R21, c[0x0][0x2d0], -R205.reuse ;  /* 0x0000b40015be7a23 */ /* 0x100fe200000108cd */
[----:B---3--:R-:W-:Y:S01]  /*f0c0*/  FMNMX.FTZ R169, R168, R169, !PT ;  /* 0x000000a9a8a97209 */ /* 0x008fe20007810000 */
[----:B------:R-:W-:Y:S01]  /*f0d0*/  LDSM.16.MT88.4 R20, [R225+0x100] ;  /* 0x00010000e114783b */ /* 0x000fe20000004200 */
[----:B------:R-:W-:Y:S01]  /*f0e0*/  MUFU.EX2 R178, R178 ;  /* 0x000000b200b27308 */ /* 0x000fe20000000800 */
[C---:B--2---:R-:W-:Y:S02]  /*f0f0*/  FMUL.FTZ R38, R166.reuse, R130 ;  /* 0x00000082a6267220 */ /* 0x044fe40000410000 */
[----:B------:R-:W-:Y:S02]  /*f100*/  FMUL.FTZ R39, R166, R131 ;  /* 0x00000083a6277220 */ /* 0x000fe40000410000 */
[--C-:B------:R-:W-:Y:S02]  /*f110*/  FFMA.FTZ R251, R52, c[0x0][0x2d0], -R205.reuse ;  /* 0x0000b40034fb7a23 */ /* 0x100fe400000108cd */
[--C-:B------:R-:W-:Y:S01]  /*f120*/  FFMA.FTZ R252, R53, c[0x0][0x2d0], -R205.reuse ;  /* 0x0000b40035fc7a23 */ /* 0x100fe200000108cd */
[----:B------:R-:W1:Y:S01]  /*f130*/  SHFL.BFLY PT, R168, R169, 0x1, 0x1f ;  /* 0x0c201f00a9a87f89 */ /* 0x000e6200000e0000 */
[--C-:B------:R-:W-:Y:S01]  /*f140*/  FFMA.FTZ R64, R64, c[0x0][0x2d0], -R205.reuse ;  /* 0x0000b40040407a23 */ /* 0x100fe200000108cd */
[----:B------:R-:W2:Y:S01]  /*f150*/  MUFU.EX2 R165, R165 ;  /* 0x000000a500a57308 */ /* 0x000ea20000000800 */
[--C-:B------:R-:W-:Y:S02]  /*f160*/  FFMA.FTZ R65, R65, c[0x0][0x2d0], -R205.reuse ;  /* 0x0000b40041417a23 */ /* 0x100fe400000108cd */
[----:B------:R-:W-:Y:S02]  /*f170*/  FMUL.FTZ R18, R166, R150 ;  /* 0x00000096a6127220 */ /* 0x000fe40000410000 */
[--C-:B------:R-:W-:Y:S02]  /*f180*/  FFMA.FTZ R194, R33, c[0x0][0x2d0], -R205.reuse ;  /* 0x0000b40021c27a23 */ /* 0x100fe400000108cd */
[--C-:B------:R-:W-:Y:S02]  /*f190*/  FFMA.FTZ R206, R37, c[0x0][0x2d0], -R205.reuse ;  /* 0x0000b40025ce7a23 */ /* 0x100fe400000108cd */
[--C-:B------:R-:W-:Y:S01]  /*f1a0*/  FFMA.FTZ R171, R16, c[0x0][0x2d0], -R205.reuse ;  /* 0x0000b40010ab7a23 */ /* 0x100fe200000108cd */
[----:B------:R-:W-:Y:S01]  /*f1b0*/  MUFU.EX2 R182, R182 ;  /* 0x000000b600b67308 */ /* 0x000fe20000000800 */
[--C-:B------:R-:W-:Y:S02]  /*f1c0*/  FFMA.FTZ R176, R17, c[0x0][0x2d0], -R205.reuse ;  /* 0x0000b40011b07a23 */ /* 0x100fe400000108cd */
[C---:B------:R-:W-:Y:S02]  /*f1d0*/  FMUL.FTZ R6, R166.reuse, R162 ;  /* 0x000000a2a6067220 */ /* 0x040fe40000410000 */
[----:B------:R-:W-:Y:S02]  /*f1e0*/  FMUL.FTZ R7, R166, R163 ;  /* 0x000000a3a6077220 */ /* 0x000fe40000410000 */
[----:B------:R-:W-:Y:S02]  /*f1f0*/  FFMA.FTZ R193, R32, c[0x0][0x2d0], -R205 ;  /* 0x0000b40020c17a23 */ /* 0x000fe400000108cd */
[C---:B------:R-:W-:Y:S01]  /*f200*/  FMUL.FTZ R102, R166.reuse, R102 ;  /* 0x00000066a6667220 */ /* 0x040fe20000410000 */
[----:B------:R-:W-:Y:S01]  /*f210*/  MUFU.EX2 R171, R171 ;  /* 0x000000ab00ab7308 */ /* 0x000fe20000000800 */
[----:B------:R-:W-:Y:S01]  /*f220*/  FMUL.FTZ R103, R166, R103 ;  /* 0x00000067a6677220 */ /* 0x000fe20000410000 */
[----:B-1----:R-:W-:Y:S01]  /*f230*/  FMNMX.FTZ R168, R168, R169, !PT ;  /* 0x000000a9a8a87209 */ /* 0x002fe20007810000 */
[----:B------:R-:W-:Y:S02]  /*f240*/  FFMA.FTZ R169, R19, c[0x0][0x2d0], -R204 ;  /* 0x0000b40013a97a23 */ /* 0x000fe400000108cc */
[C---:B--2---:R-:W-:Y:S02]  /*f250*/  FMUL.FTZ R24, R165.reuse, R140 ;  /* 0x0000008ca5187220 */ /* 0x044fe40000410000 */
[C---:B------:R-:W-:Y:S02]  /*f260*/  FMUL.FTZ R25, R165.reuse, R141 ;  /* 0x0000008da5197220 */ /* 0x040fe40000410000 */
[C---:B------:R-:W-:Y:S01]  /*f270*/  FMUL.FTZ R33, R165.reuse, R137 ;  /* 0x00000089a5217220 */ /* 0x040fe20000410000 */
[----:B------:R-:W1:Y:S01]  /*f280*/  MUFU.EX2 R176, R176 ;  /* 0x000000b000b07308 */ /* 0x000e620000000800 */
[----:B------:R-:W-:Y:S02]  /*f290*/  FMUL.FTZ R201, R168, c[0x0][0x2d0] ;  /* 0x0000b400a8c97a20 */ /* 0x000fe40000410000 */
[----:B------:R-:W-:Y:S02]  /*f2a0*/  FMUL.FTZ R12, R165, R152 ;  /* 0x00000098a50c7220 */ /* 0x000fe40000410000 */
[--C-:B------:R-:W-:Y:S02]  /*f2b0*/  FFMA.FTZ R249, R46, c[0x0][0x2d0], -R201.reuse ;  /* 0x0000b4002ef97a23 */ /* 0x100fe400000108c9 */
[--C-:B------:R-:W-:Y:S02]  /*f2c0*/  FFMA.FTZ R250, R47, c[0x0][0x2d0], -R201.reuse ;  /* 0x0000b4002ffa7a23 */ /* 0x100fe400000108c9 */
[--C-:B------:R-:W-:Y:S01]  /*f2d0*/  FFMA.FTZ R58, R58, c[0x0][0x2d0], -R201.reuse ;  /* 0x0000b4003a3a7a23 */ /* 0x100fe200000108c9 */
[----:B------:R-:W2:Y:S01]  /*f2e0*/  MUFU.EX2 R169, R169 ;  /* 0x000000a900a97308 */ /* 0x000ea20000000800 */
[--C-:B------:R-:W-:Y:S02]  /*f2f0*/  FFMA.FTZ R59, R59, c[0x0][0x2d0], -R201.reuse ;  /* 0x0000b4003b3b7a23 */ /* 0x100fe400000108c9 */
[----:B------:R-:W-:Y:S02]  /*f300*/  FMUL.FTZ R13, R165, R153 ;  /* 0x00000099a50d7220 */ /* 0x000fe40000410000 */
[----:B------:R-:W-:Y:S02]  /*f310*/  FMUL.FTZ R19, R166, R151 ;  /* 0x00000097a6137220 */ /* 0x000fe40000410000 */
[--C-:B------:R-:W-:Y:S02]  /*f320*/  FFMA.FTZ R199, R26, c[0x0][0x2d0], -R201.reuse ;  /* 0x0000b4001ac77a23 */ /* 0x100fe400000108c9 */
[--C-:B------:R-:W-:Y:S01]  /*f330*/  FFMA.FTZ R200, R27, c[0x0][0x2d0], -R201.reuse ;  /* 0x0000b4001bc87a23 */ /* 0x100fe200000108c9 */
[----:B------:R-:W-:Y:S01]  /*f340*/  MUFU.EX2 R183, R183 ;  /* 0x000000b700b77308 */ /* 0x000fe20000000800 */
[----:B------:R-:W-:Y:S02]  /*f350*/  FMUL.FTZ R32, R165, R136 ;  /* 0x00000088a5207220 */ /* 0x000fe40000410000 */
[--C-:B------:R-:W-:Y:S01]  /*f360*/  FFMA.FTZ R136, R31, c[0x0][0x2d0], -R201.reuse ;  /* 0x0000b4001f887a23 */ /* 0x100fe200000108c9 */
[----:B-1----:R-:W-:Y:S01]  /*f370*/  F2FP.BF16.PACK_AB R162, R176, R171 ;  /* 0x000000abb0a2723e */ /* 0x002fe200000010ff */
[----:B------:R-:W-:Y:S02]  /*f380*/  FMUL.FTZ R31, R166, R135 ;  /* 0x00000087a61f7220 */ /* 0x000fe40000410000 */
[--C-:B------:R-:W-:Y:S02]  /*f390*/  FFMA.FTZ R185, R14, c[0x0][0x2d0], -R201.reuse ;  /* 0x0000b4000eb97a23 */ /* 0x100fe400000108c9 */
[----:B------:R-:W-:Y:S01]  /*f3a0*/  FFMA.FTZ R186, R15, c[0x0][0x2d0], -R201 ;  /* 0x0000b4000fba7a23 */ /* 0x000fe200000108c9 */
[----:B------:R-:W-:Y:S01]  /*f3b0*/  MUFU.EX2 R189, R189 ;  /* 0x000000bd00bd7308 */ /* 0x000fe20000000800 */
[C---:B------:R-:W-:Y:S02]  /*f3c0*/  FMUL.FTZ R104, R165.reuse, R104 ;  /* 0x00000068a5687220 */ /* 0x040fe40000410000 */
[----:B------:R-:W-:Y:S01]  /*f3d0*/  FMUL.FTZ R105, R165, R105 ;  /* 0x00000069a5697220 */ /* 0x000fe20000410000 */
[----:B--2---:R-:W-:Y:S01]  /*f3e0*/  F2FP.BF16.PACK_AB R163, R169, R178 ;  /* 0x000000b2a9a3723e */ /* 0x004fe200000010ff */
[C---:B------:R-:W-:Y:S02]  /*f3f0*/  FMUL.FTZ R108, R165.reuse, R108 ;  /* 0x0000006ca56c7220 */ /* 0x040fe40000410000 */
[----:B------:R-:W-:Y:S02]  /*f400*/  FMUL.FTZ R109, R165, R109 ;  /* 0x0000006da56d7220 */ /* 0x000fe40000410000 */
[----:B------:R-:W-:Y:S01]  /*f410*/  FMUL.FTZ R114, R166, R114 ;  /* 0x00000072a6727220 */ /* 0x000fe20000410000 */
[----:B------:R-:W-:Y:S01]  /*f420*/  MUFU.EX2 R185, R185 ;  /* 0x000000b900b97308 */ /* 0x000fe20000000800 */
[----:B------:R-:W-:Y:S02]  /*f430*/  FADD.FTZ R167, -R3, R167 ;  /* 0x000000a703a77221 */ /* 0x000fe40000010100 */
[--C-:B------:R-:W-:Y:S02]  /*f440*/  FFMA.FTZ R179, R4, c[0x0][0x2d0], -R205.reuse ;  /* 0x0000b40004b37a23 */ /* 0x100fe400000108cd */
[----:B------:R-:W-:Y:S02]  /*f450*/  FMUL.FTZ R167, R167, c[0x0][0x2d0] ;  /* 0x0000b400a7a77a20 */ /* 0x000fe40000410000 */
[--C-:B------:R-:W-:Y:S02]  /*f460*/  FFMA.FTZ R170, R5, c[0x0][0x2d0], -R205.reuse ;  /* 0x0000b40005aa7a23 */ /* 0x100fe400000108cd */
[----:B------:R-:W-:Y:S01]  /*f470*/  FMUL.FTZ R115, R166, R115 ;  /* 0x00000073a6737220 */ /* 0x000fe20000410000 */
[----:B------:R-:W-:Y:S01]  /*f480*/  MUFU.EX2 R179, R179 ;  /* 0x000000b300b37308 */ /* 0x000fe20000000800 */
[----:B------:R-:W-:Y:S02]  /*f490*/  FADD.FTZ R164, -R168, R164 ;  /* 0x000000a4a8a47221 */ /* 0x000fe40000010100 */
[C---:B------:R-:W-:Y:S02]  /*f4a0*/  FMUL.FTZ R116, R165.reuse, R116 ;  /* 0x00000074a5747220 */ /* 0x040fe40000410000 */
[----:B------:R-:W-:Y:S02]  /*f4b0*/  FMUL.FTZ R164, R164, c[0x0][0x2d0] ;  /* 0x0000b400a4a47a20 */ /* 0x000fe40000410000 */
[C---:B------:R-:W-:Y:S02]  /*f4c0*/  FMUL.FTZ R117, R165.reuse, R117 ;  /* 0x00000075a5757220 */ /* 0x040fe40000410000 */
[C---:B------:R-:W-:Y:S01]  /*f4d0*/  FMUL.FTZ R120, R165.reuse, R120 ;  /* 0x00000078a5787220 */ /* 0x040fe20000410000 */
[----:B------:R-:W1:Y:S01]  /*f4e0*/  MUFU.EX2 R167, R167 ;  /* 0x000000a700a77308 */ /* 0x000e620000000800 */
[----:B------:R-:W-:Y:S02]  /*f4f0*/  FMUL.FTZ R121, R165, R121 ;  /* 0x00000079a5797220 */ /* 0x000fe40000410000 */
[C---:B------:R-:W-:Y:S02]  /*f500*/  FMUL.FTZ R126, R166.reuse, R126 ;  /* 0x0000007ea67e7220 */ /* 0x040fe40000410000 */
[----:B------:R-:W-:Y:S02]  /*f510*/  FMUL.FTZ R127, R166, R127 ;  /* 0x0000007fa67f7220 */ /* 0x000fe40000410000 */
[--C-:B------:R-:W-:Y:S02]  /*f520*/  FFMA.FTZ R209, R48, c[0x0][0x2d0], -R205.reuse ;  /* 0x0000b40030d17a23 */ /* 0x100fe400000108cd */
[----:B------:R-:W-:Y:S01]  /*f530*/  FFMA.FTZ R210, R49, c[0x0][0x2d0], -R205 ;  /* 0x0000b40031d27a23 */ /* 0x000fe200000108cd */
[----:B------:R-:W2:Y:S01]  /*f540*/  MUFU.EX2 R170, R170 ;  /* 0x000000aa00aa7308 */ /* 0x000ea20000000800 */
[--C-:B------:R-:W-:Y:S01]  /*f550*/  FFMA.FTZ R188, R8, c[0x0][0x2d0], -R202.reuse ;  /* 0x0000b40008bc7a23 */ /* 0x100fe200000108ca */
[----:B------:R-:W-:Y:S01]  /*f560*/  F2FP.BF16.PACK_AB R49, R192, R191 ;  /* 0x000000bfc031723e */ /* 0x000fe200000010ff */
[--C-:B------:R-:W-:Y:S02]  /*f570*/  FFMA.FTZ R181, R9, c[0x0][0x2d0], -R202.reuse ;  /* 0x0000b40009b57a23 */ /* 0x100fe400000108ca */
[--C-:B------:R-:W-:Y:S02]  /*f580*/  FFMA.FTZ R187, R10, c[0x0][0x2d0], -R201.reuse ;  /* 0x0000b4000abb7a23 */ /* 0x100fe400000108c9 */
[--C-:B------:R-:W-:Y:S02]  /*f590*/  FFMA.FTZ R184, R11, c[0x0][0x2d0], -R201.reuse ;  /* 0x0000b4000bb87a23 */ /* 0x100fe400000108c9 */
[C---:B------:R-:W-:Y:S01]  /*f5a0*/  FMUL.FTZ R8, R165.reuse, R156 ;  /* 0x0000009ca5087220 */ /* 0x040fe20000410000 */
[----:B------:R-:W3:Y:S01]  /*f5b0*/  MUFU.EX2 R164, R164 ;  /* 0x000000a400a47308 */ /* 0x000ee20000000800 */
[----:B------:R-:W-:Y:S02]  /*f5c0*/  FMUL.FTZ R9, R165, R157 ;  /* 0x0000009da5097220 */ /* 0x000fe40000410000 */
[--C-:B------:R-:W-:Y:S02]  /*f5d0*/  FFMA.FTZ R60, R60, c[0x0][0x2d0], -R202.reuse ;  /* 0x0000b4003c3c7a23 */ /* 0x100fe400000108ca */
[C---:B-1----:R-:W-:Y:S02]  /*f5e0*/  FMUL.FTZ R28, R167.reuse, R132 ;  /* 0x00000084a71c7220 */ /* 0x042fe40000410000 */
[C---:B------:R-:W-:Y:S02]  /*f5f0*/  FMUL.FTZ R37, R167.reuse, R129 ;  /* 0x00000081a7257220 */ /* 0x040fe40000410000 */
[C---:B------:R-:W-:Y:S01]  /*f600*/  FMUL.FTZ R16, R167.reuse, R148 ;  /* 0x00000094a7107220 */ /* 0x040fe20000410000 */
[----:B------:R-:W-:Y:S01]  /*f610*/  MUFU.EX2 R188, R188 ;  /* 0x000000bc00bc7308 */ /* 0x000fe20000000800 */
[C---:B------:R-:W-:Y:S02]  /*f620*/  FMUL.FTZ R17, R167.reuse, R149 ;  /* 0x00000095a7117220 */ /* 0x040fe40000410000 */
[C---:B------:R-:W-:Y:S01]  /*f630*/  FMUL.FTZ R4, R167.reuse, R160 ;  /* 0x000000a0a7047220 */ /* 0x040fe20000410000 */
[----:B--2---:R-:W-:Y:S01]  /*f640*/  F2FP.BF16.PACK_AB R160, R170, R179 ;  /* 0x000000b3aaa0723e */ /* 0x004fe200000010ff */
[----:B------:R-:W-:Y:S01]  /*f650*/  FMUL.FTZ R5, R167, R161 ;  /* 0x000000a1a7057220 */ /* 0x000fe20000410000 */
[----:B------:R-:W-:Y:S01]  /*f660*/  F2FP.BF16.PACK_AB R161, R177, R180 ;  /* 0x000000b4b1a1723e */ /* 0x000fe200000010ff */
[C---:B------:R-:W-:Y:S02]  /*f670*/  FMUL.FTZ R100, R167.reuse, R100 ;  /* 0x00000064a7647220 */ /* 0x040fe40000410000 */
[C---:B------:R-:W-:Y:S01]  /*f680*/  FMUL.FTZ R101, R167.reuse, R101 ;  /* 0x00000065a7657220 */ /* 0x040fe20000410000 */
[----:B------:R-:W1:Y:S01]  /*f690*/  MUFU.EX2 R181, R181 ;  /* 0x000000b500b57308 */ /* 0x000e620000000800 */
[----:B------:R-:W-:Y:S02]  /*f6a0*/  FMUL.FTZ R112, R167, R112 ;  /* 0x00000070a7707220 */ /* 0x000fe40000410000 */
[-C--:B------:R-:W-:Y:S05]  /*f6b0*/  HMMA.16816.F32.BF16 R4, R160, R20.reuse, R4 ;  /* 0x00000014a004723c */ /* 0x080fea0000041804 */
[C---:B---3--:R-:W-:Y:S02]  /*f6c0*/  FMUL.FTZ R26, R164.reuse, R142 ;  /* 0x0000008ea41a7220 */ /* 0x048fe40000410000 */
[----:B------:R-:W-:Y:S01]  /*f6d0*/  MUFU.EX2 R187, R187 ;  /* 0x000000bb00bb7308 */ /* 0x000fe20000000800 */
[C---:B------:R-:W-:Y:S02]  /*f6e0*/  FMUL.FTZ R27, R164.reuse, R143 ;  /* 0x0000008fa41b7220 */ /* 0x040fe40000410000 */
[----:B------:R-:W-:Y:S02]  /*f6f0*/  LDSM.16.MT88.4 R140, [R219+0x900] ;  /* 0x00090000db8c783b */ /* 0x000fe40000004200 */
[C---:B------:R-:W-:Y:S02]  /*f700*/  FMUL.FTZ R34, R164.reuse, R138 ;  /* 0x0000008aa4227220 */ /* 0x040fe40000410000 */
[C---:B------:R-:W-:Y:S02]  /*f710*/  FMUL.FTZ R35, R164.reuse, R139 ;  /* 0x0000008ba4237220 */ /* 0x040fe40000410000 */
[C---:B------:R-:W-:Y:S01]  /*f720*/  FMUL.FTZ R14, R164.reuse, R154 ;  /* 0x0000009aa40e7220 */ /* 0x040fe20000410000 */
[----:B------:R-:W2:Y:S01]  /*f730*/  MUFU.EX2 R184, R184 ;  /* 0x000000b800b87308 */ /* 0x000ea20000000800 */
[C---:B------:R-:W-:Y:S02]  /*f740*/  FMUL.FTZ R15, R164.reuse, R155 ;  /* 0x0000009ba40f7220 */ /* 0x040fe40000410000 */
[C---:B------:R-:W-:Y:S01]  /*f750*/  FMUL.FTZ R10, R164.reuse, R158 ;  /* 0x0000009ea40a7220 */ /* 0x040fe20000410000 */
[----:B-1----:R-:W-:Y:S01]  /*f760*/  F2FP.BF16.PACK_AB R156, R181, R188 ;  /* 0x000000bcb59c723e */ /* 0x002fe200000010ff */
[C---:B------:R-:W-:Y:S01]  /*f770*/  FMUL.FTZ R11, R164.reuse, R159 ;  /* 0x0000009fa40b7220 */ /* 0x040fe20000410000 */
[----:B------:R-:W-:Y:S01]  /*f780*/  F2FP.BF16.PACK_AB R158, R183, R182 ;  /* 0x000000b6b79e723e */ /* 0x000fe200000010ff */
[C---:B------:R-:W-:Y:S02]  /*f790*/  FMUL.FTZ R106, R164.reuse, R106 ;  /* 0x0000006aa46a7220 */ /* 0x040fe40000410000 */
[C---:B------:R-:W-:Y:S01]  /*f7a0*/  FMUL.FTZ R107, R164.reuse, R107 ;  /* 0x0000006ba46b7220 */ /* 0x040fe20000410000 */
[----:B------:R-:W1:Y:S01]  /*f7b0*/  MUFU.EX2 R186, R186 ;  /* 0x000000ba00ba7308 */ /* 0x000e620000000800 */
[C---:B------:R-:W-:Y:S02]  /*f7c0*/  FMUL.FTZ R110, R164.reuse, R110 ;  /* 0x0000006ea46e7220 */ /* 0x040fe40000410000 */
[C---:B------:R-:W-:Y:S02]  /*f7d0*/  FMUL.FTZ R111, R164.reuse, R111 ;  /* 0x0000006fa46f7220 */ /* 0x040fe40000410000 */
[C---:B------:R-:W-:Y:S02]  /*f7e0*/  FMUL.FTZ R113, R167.reuse, R113 ;  /* 0x00000071a7717220 */ /* 0x040fe40000410000 */
[C---:B------:R-:W-:Y:S02]  /*f7f0*/  FMUL.FTZ R118, R164.reuse, R118 ;  /* 0x00000076a4767220 */ /* 0x040fe40000410000 */
[C---:B------:R-:W-:Y:S01]  /*f800*/  FMUL.FTZ R119, R164.reuse, R119 ;  /* 0x00000077a4777220 */ /* 0x040fe20000410000 */
[----:B------:R-:W3:Y:S01]  /*f810*/  MUFU.EX2 R190, R190 ;  /* 0x000000be00be7308 */ /* 0x000ee20000000800 */
[C---:B------:R-:W-:Y:S02]  /*f820*/  FMUL.FTZ R122, R164.reuse, R122 ;  /* 0x0000007aa47a7220 */ /* 0x040fe40000410000 */
[----:B------:R-:W-:Y:S01]  /*f830*/  FMUL.FTZ R123, R164, R123 ;  /* 0x0000007ba47b7220 */ /* 0x000fe20000410000 */
[----:B--2---:R-:W-:Y:S01]  /*f840*/  F2FP.BF16.PACK_AB R157, R184, R187 ;  /* 0x000000bbb89d723e */ /* 0x004fe200000010ff */
[C---:B------:R-:W-:Y:S02]  /*f850*/  FMUL.FTZ R124, R167.reuse, R124 ;  /* 0x0000007ca77c7220 */ /* 0x040fe40000410000 */
[----:B------:R-:W-:Y:S02]  /*f860*/  FMUL.FTZ R125, R167, R125 ;  /* 0x0000007da77d7220 */ /* 0x000fe40000410000 */
[--C-:B------:R-:W-:Y:S01]  /*f870*/  FFMA.FTZ R61, R61, c[0x0][0x2d0], -R202.reuse ;  /* 0x0000b4003d3d7a23 */ /* 0x100fe200000108ca */
[----:B------:R-:W-:Y:S01]  /*f880*/  MUFU.EX2 R152, R54 ;  /* 0x0000003600987308 */ /* 0x000fe20000000800 */
[--C-:B------:R-:W-:Y:S02]  /*f890*/  FFMA.FTZ R62, R62, c[0x0][0x2d0], -R201.reuse ;  /* 0x0000b4003e3e7a23 */ /* 0x100fe400000108c9 */
[--C-:B------:R-:W-:Y:S01]  /*f8a0*/  FFMA.FTZ R63, R63, c[0x0][0x2d0], -R201.reuse ;  /* 0x0000b4003f3f7a23 */ /* 0x100fe200000108c9 */
[----:B-1----:R-:W-:Y:S01]  /*f8b0*/  F2FP.BF16.PACK_AB R159, R186, R185 ;  /* 0x000000b9ba9f723e */ /* 0x002fe200000010ff */
[--C-:B------:R-:W-:Y:S02]  /*f8c0*/  FFMA.FTZ R72, R72, c[0x0][0x2d0], -R202.reuse ;  /* 0x0000b40048487a23 */ /* 0x100fe400000108ca */
[--C-:B------:R-:W-:Y:S02]  /*f8d0*/  FFMA.FTZ R73, R73, c[0x0][0x2d0], -R202.reuse ;  /* 0x0000b40049497a23 */ /* 0x100fe400000108ca */
[--C-:B------:R-:W-:Y:S01]  /*f8e0*/  FFMA.FTZ R74, R74, c[0x0][0x2d0], -R201.reuse ;  /* 0x0000b4004a4a7a23 */ /* 0x100fe200000108c9 */
[----:B------:R1:W-:Y:S01]  /*f8f0*/  MUFU.EX2 R155, R55 ;  /* 0x00000037009b7308 */ /* 0x0003e20000000800 */
[C---:B------:R-:W-:Y:S04]  /*f900*/  HMMA.16816.F32.BF16 R8, R156.reuse, R20, R8 ;  /* 0x000000149c08723c */ /* 0x040fe80000041808 */
[----:B---3--:R-:W-:Y:S01]  /*f910*/  F2FP.BF16.PACK_AB R48, R190, R189 ;  /* 0x000000bdbe30723e */ /* 0x008fe200000010ff */
[--C-:B------:R-:W-:Y:S02]  /*f920*/  FFMA.FTZ R75, R75, c[0x0][0x2d0], -R201.reuse ;  /* 0x0000b4004b4b7a23 */ /* 0x100fe400000108c9 */
[C---:B------:R-:W-:Y:S01]  /*f930*/  FMUL.FTZ R20, R167.reuse, R144 ;  /* 0x00000090a7147220 */ /* 0x040fe20000410000 */
[-C--:B------:R-:W-:Y:S01]  /*f940*/  HMMA.16816.F32.BF16 R12, R156, R22.reuse, R12 ;  /* 0x000000169c0c723c */ /* 0x080fe2000004180c */
[----:B------:R-:W-:Y:S03]  /*f950*/  MUFU.EX2 R150, R64 ;  /* 0x0000004000967308 */ /* 0x000fe60000000800 */
[----:B------:R-:W-:Y:S02]  /*f960*/  FMUL.FTZ R21, R167, R145 ;  /* 0x00000091a7157220 */ /* 0x000fe40000410000 */
[--C-:B------:R-:W-:Y:S02]  /*f970*/  FFMA.FTZ R76, R76, c[0x0][0x2d0], -R202.reuse ;  /* 0x0000b4004c4c7a23 */ /* 0x100fe400000108ca */
[C---:B------:R-:W-:Y:S03]  /*f980*/  HMMA.16816.F32.BF16 R16, R160.reuse, R22, R16 ;  /* 0x00000016a010723c */ /* 0x040fe60000041810 */
[----:B------:R-:W-:Y:S01]  /*f990*/  MUFU.EX2 R151, R66 ;  /* 0x0000004200977308 */ /* 0x000fe20000000800 */
[----:B------:R-:W-:Y:S02]  /*f9a0*/  FFMA.FTZ R77, R77, c[0x0][0x2d0], -R202 ;  /* 0x0000b4004d4d7a23 */ /* 0x000fe400000108ca */
[--C-:B------:R-:W-:Y:S01]  /*f9b0*/  FFMA.FTZ R78, R78, c[0x0][0x2d0], -R201.reuse ;  /* 0x0000b4004e4e7a23 */ /* 0x100fe200000108c9 */
[----:B-1----:R-:W-:Y:S01]  /*f9c0*/  LDSM.16.MT88.4 R52, [R220+0x1100] ;  /* 0x00110000dc34783b */ /* 0x002fe20000004200 */
[C---:B------:R-:W-:Y:S04]  /*f9d0*/  FMUL.FTZ R22, R166.reuse, R146 ;  /* 0x00000092a6167220 */ /* 0x040fe80000410000 */
[C---:B------:R-:W-:Y:S01]  /*f9e0*/  FMUL.FTZ R23, R166.reuse, R147 ;  /* 0x00000093a6177220 */ /* 0x040fe20000410000 */
[----:B------:R-:W-:Y:S01]  /*f9f0*/  MUFU.EX2 R153, R56 ;  /* 0x0000003800997308 */ /* 0x000fe20000000800 */
[----:B------:R-:W-:Y:S01]  /*fa00*/  FFMA.FTZ R79, R79, c[0x0][0x2d0], -R201 ;  /* 0x0000b4004f4f7a23 */ /* 0x000fe200000108c9 */
[----:B------:R-:W1:Y:S01]  /*fa10*/  LDSM.16.MT88.4 R144, [R219+0x100] ;  /* 0x00010000db90783b */ /* 0x000e620000004200 */
[----:B------:R-:W-:Y:S02]  /*fa20*/  FFMA.FTZ R179, R167, R243, R179 ;  /* 0x000000f3a7b37223 */ /* 0x000fe400000100b3 */
[----:B------:R-:W-:Y:S01]  /*fa30*/  FFMA.FTZ R180, R166, R242, R180 ;  /* 0x000000f2a6b47223 */ /* 0x000fe200000100b4 */
[-C--:B------:R-:W-:Y:S03]  /*fa40*/  HMMA.16816.F32.BF16 R20, R160, R172.reuse, R20 ;  /* 0x000000aca014723c */ /* 0x080fe60000041814 */
[----:B------:R-:W-:Y:S01]  /*fa50*/  FFMA.FTZ R188, R165, R241, R188 ;  /* 0x000000f1a5bc7223 */ /* 0x000fe200000100bc */
[----:B------:R-:W-:Y:S01]  /*fa60*/  MUFU.EX2 R148, R57 ;  /* 0x0000003900947308 */ /* 0x000fe20000000800 */
[----:B------:R-:W-:Y:S01]  /*fa70*/  MOV R165, R0 ;  /* 0x0000000000a57202 */ /* 0x000fe20000000f00 */
[----:B------:R-:W-:Y:S01]  /*fa80*/  FFMA.FTZ R187, R164, R240, R187 ;  /* 0x000000f0a4bb7223 */ /* 0x000fe200000100bb */
[----:B------:R-:W-:Y:S01]  /*fa90*/  MOV R164, R168 ;  /* 0x000000a800a47202 */ /* 0x000fe20000000f00 */
[C---:B------:R-:W-:Y:S04]  /*faa0*/  HMMA.16816.F32.BF16 R24, R156.reuse, R172, R24 ;  /* 0x000000ac9c18723c */ /* 0x040fe80000041818 */
[----:B------:R-:W-:Y:S02]  /*fab0*/  FADD.FTZ R179, R170, R179 ;  /* 0x000000b3aab37221 */ /* 0x000fe40000010000 */
[----:B------:R-:W-:Y:S01]  /*fac0*/  MUFU.EX2 R154, R58 ;  /* 0x0000003a009a7308 */ /* 0x000fe20000000800 */
[----:B------:R-:W-:Y:S01]  /*fad0*/  FFMA.FTZ R172, R29, c[0x0][0x2d0], -R202 ;  /* 0x0000b4001dac7a23 */ /* 0x000fe200000108ca */
[-C--:B------:R-:W-:Y:S04]  /*fae0*/  HMMA.16816.F32.BF16 R32, R156, R174.reuse, R32 ;  /* 0x000000ae9c20723c */ /* 0x080fe80000041820 */
[C---:B------:R-:W-:Y:S02]  /*faf0*/  FMUL.FTZ R29, R167.reuse, R133 ;  /* 0x00000085a71d7220 */ /* 0x040fe40000410000 */
[----:B------:R-:W-:Y:S02]  /*fb00*/  FFMA.FTZ R173, R30, c[0x0][0x2d0], -R201 ;  /* 0x0000b4001ead7a23 */ /* 0x000fe400000108c9 */
[C---:B------:R-:W-:Y:S01]  /*fb10*/  HMMA.16816.F32.BF16 R100, R160.reuse, R174, R100 ;  /* 0x000000aea064723c */ /* 0x040fe20000041864 */
[----:B------:R2:W-:Y:S03]  /*fb20*/  MUFU.EX2 R174, R136 ;  /* 0x0000008800ae7308 */ /* 0x0005e60000000800 */
[----:B------:R-:W-:Y:S01]  /*fb30*/  FMUL.FTZ R30, R166, R134 ;  /* 0x00000086a61e7220 */ /* 0x000fe20000410000 */
[----:B------:R-:W-:Y:S01]  /*fb40*/  MOV R166, R2 ;  /* 0x0000000200a67202 */ /* 0x000fe20000000f00 */
[----:B------:R-:W3:Y:S01]  /*fb50*/  LDSM.16.MT88.4 R132, [R218+0x100] ;  /* 0x00010000da84783b */ /* 0x000ee20000004200 */
[----:B------:R-:W-:Y:S02]  /*fb60*/  FFMA.FTZ R175, R36, c[0x0][0x2d0], -R205 ;  /* 0x0000b40024af7a23 */ /* 0x000fe400000108cd */
[----:B------:R-:W-:Y:S02]  /*fb70*/  FMUL.FTZ R36, R167, R128 ;  /* 0x00000080a7247220 */ /* 0x000fe40000410000 */
[----:B------:R4:W-:Y:S01]  /*fb80*/  MUFU.EX2 R149, R59 ;  /* 0x0000003b00957308 */ /* 0x0009e20000000800 */
[-C--:B-1----:R-:W-:Y:S02]  /*fb90*/  HMMA.16816.F32.BF16 R28, R160, R144.reuse, R28 ;  /* 0x00000090a01c723c */ /* 0x082fe4000004181c */
[----:B------:R-:W1:Y:S01]  /*fba0*/  LDSM.16.MT88.4 R128, [R225+0x900] ;  /* 0x00090000e180783b */ /* 0x000e620000004200 */
[----:B------:R-:W-:Y:S01]  /*fbb0*/  FADD.FTZ R180, R177, R180 ;  /* 0x000000b4b1b47221 */ /* 0x000fe20000010000 */
[----:B------:R-:W-:Y:S01]  /*fbc0*/  MOV R167, R3 ;  /* 0x0000000300a77202 */ /* 0x000fe20000000f00 */
[----:B------:R-:W-:Y:S02]  /*fbd0*/  FADD.FTZ R188, R181, R188 ;  /* 0x000000bcb5bc7221 */ /* 0x000fe40000010000 */
[----:B------:R-:W-:Y:S01]  /*fbe0*/  FADD.FTZ R187, R184, R187 ;  /* 0x000000bbb8bb7221 */ /* 0x000fe20000010000 */
[C---:B------:R-:W-:Y:S01]  /*fbf0*/  HMMA.16816.F32.BF16 R104, R156.reuse, R144, R104 ;  /* 0x000000909c68723c */ /* 0x040fe20000041868 */
[----:B------:R-:W-:Y:S03]  /*fc00*/  MUFU.EX2 R145, R65 ;  /* 0x0000004100917308 */ /* 0x000fe60000000800 */
[----:B------:R-:W-:Y:S01]  /*fc10*/  FADD.FTZ R179, R171, R179 ;  /* 0x000000b3abb37221 */ /* 0x000fe20000010000 */
[----:B--2---:R-:W2:Y:S01]  /*fc20*/  LDSM.16.MT88.4 R136, [R220+0x900] ;  /* 0x00090000dc88783b */ /* 0x004ea20000004200 */
[----:B------:R-:W-:Y:S02]  /*fc30*/  FADD.FTZ R180, R178, R180 ;  /* 0x000000b4b2b47221 */ /* 0x000fe40000010000 */
[-C--:B------:R-:W-:Y:S03]  /*fc40*/  HMMA.16816.F32.BF16 R108, R156, R146.reuse, R108 ;  /* 0x000000929c6c723c */ /* 0x080fe6000004186c */
[----:B------:R5:W-:Y:S01]  /*fc50*/  MUFU.EX2 R144, R67 ;  /* 0x0000004300907308 */ /* 0x000be20000000800 */
[----:B------:R-:W-:Y:S02]  /*fc60*/  FADD.FTZ R188, R182, R188 ;  /* 0x000000bcb6bc7221 */ /* 0x000fe40000010000 */
[----:B------:R-:W-:Y:S01]  /*fc70*/  FADD.FTZ R187, R185, R187 ;  /* 0x000000bbb9bb7221 */ /* 0x000fe20000010000 */
[----:B----4-:R-:W-:Y:S01]  /*fc80*/  LDSM.16.MT88.4 R56, [R219+0x1900] ;  /* 0x00190000db38783b */ /* 0x010fe20000004200 */
[C---:B------:R-:W-:Y:S04]  /*fc90*/  HMMA.16816.F32.BF16 R112, R160.reuse, R146, R112 ;  /* 0x00000092a070723c */ /* 0x040fe80000041870 */
[----:B------:R-:W-:Y:S01]  /*fca0*/  FADD.FTZ R179, R176, R179 ;  /* 0x000000b3b0b37221 */ /* 0x000fe20000010000 */
[----:B------:R-:W-:Y:S01]  /*fcb0*/  MUFU.EX2 R247, R247 ;  /* 0x000000f700f77308 */ /* 0x000fe20000000800 */
[----:B------:R-:W-:Y:S02]  /*fcc0*/  FADD.FTZ R180, R169, R180 ;  /* 0x000000b4a9b47221 */ /* 0x000fe40000010000 */
[----:B------:R-:W-:Y:S01]  /*fcd0*/  FADD.FTZ R188, R183, R188 ;  /* 0x000000bcb7bc7221 */ /* 0x000fe20000010000 */
[-C--:B---3--:R-:W-:Y:S03]  /*fce0*/  HMMA.16816.F32.BF16 R36, R160, R132.reuse, R36 ;  /* 0x00000084a024723c */ /* 0x088fe60000041824 */
[----:B------:R-:W-:Y:S03]  /*fcf0*/  FADD.FTZ R187, R186, R187 ;  /* 0x000000bbbabb7221 */ /* 0x000fe60000010000 */
[----:B------:R-:W3:Y:S01]  /*fd00*/  MUFU.EX2 R193, R193 ;  /* 0x000000c100c17308 */ /* 0x000ee20000000800 */
[----:B------:R-:W-:Y:S01]  /*fd10*/  FADD.FTZ R179, R189, R179 ;  /* 0x000000b3bdb37221 */ /* 0x000fe20000010000 */
[C---:B------:R-:W-:Y:S01]  /*fd20*/  HMMA.16816.F32.BF16 R116, R156.reuse, R132, R116 ;  /* 0x000000849c74723c */ /* 0x040fe20000041874 */
[----:B-----5:R-:W-:Y:S03]  /*fd30*/  LDSM.16.MT88.4 R64, [R219+0x1100] ;  /* 0x00110000db40783b */ /* 0x020fe60000004200 */
[----:B------:R-:W-:Y:S02]  /*fd40*/  FADD.FTZ R180, R191, R180 ;  /* 0x000000b4bfb47221 */ /* 0x000fe40000010000 */
[----:B------:R-:W-:Y:S02]  /*fd50*/  FADD.FTZ R179, R190, R179 ;  /* 0x000000b3beb37221 */ /* 0x000fe40000010000 */
[----:B------:R-:W4:Y:S01]  /*fd60*/  MUFU.EX2 R194, R194 ;  /* 0x000000c200c27308 */ /* 0x000f220000000800 */
[-C--:B------:R-:W-:Y:S03]  /*fd70*/  HMMA.16816.F32.BF16 R120, R156, R134.reuse, R120 ;  /* 0x000000869c78723c */ /* 0x080fe60000041878 */
[----:B------:R-:W-:Y:S05]  /*fd80*/  FADD.FTZ R180, R192, R180 ;  /* 0x000000b4c0b47221 */ /* 0x000fea0000010000 */
[----:B------:R-:W-:Y:S01]  /*fd90*/  HMMA.16816.F32.BF16 R124, R160, R134, R124 ;  /* 0x00000086a07c723c */ /* 0x000fe2000004187c */
[----:B------:R-:W5:Y:S03]  /*fda0*/  MUFU.EX2 R196, R196 ;  /* 0x000000c400c47308 */ /* 0x000f660000000800 */
[----:B------:R-:W-:Y:S02]  /*fdb0*/  FADD.FTZ R180, R195, R180 ;  /* 0x000000b4c3b47221 */ /* 0x000fe40000010000 */
[----:B---3--:R-:W-:Y:S05]  /*fdc0*/  FADD.FTZ R179, R193, R179 ;  /* 0x000000b3c1b37221 */ /* 0x008fea0000010000 */
[----:B------:R-:W3:Y:S01]  /*fdd0*/  MUFU.EX2 R197, R197 ;  /* 0x000000c500c57308 */ /* 0x000ee20000000800 */
[C---:B----4-:R-:W-:Y:S01]  /*fde0*/  F2FP.BF16.PACK_AB R50, R194.reuse, R193 ;  /* 0x000000c1c232723e */ /* 0x050fe200000010ff */
[----:B------:R-:W-:Y:S08]  /*fdf0*/  FADD.FTZ R194, R194, R179 ;  /* 0x000000b3c2c27221 */ /* 0x000ff00000010000 */
[----:B------:R-:W4:Y:S01]  /*fe00*/  MUFU.EX2 R198, R198 ;  /* 0x000000c600c67308 */ /* 0x000f220000000800 */
[C---:B-----5:R-:W-:Y:S01]  /*fe10*/  F2FP.BF16.PACK_AB R51, R196.reuse, R195 ;  /* 0x000000c3c433723e */ /* 0x060fe200000010ff */
[----:B------:R-:W-:Y:S08]  /*fe20*/  FADD.FTZ R196, R196, R180 ;  /* 0x000000b4c4c47221 */ /* 0x000ff00000010000 */
[----:B------:R-:W5:Y:S01]  /*fe30*/  MUFU.EX2 R199, R199 ;  /* 0x000000c700c77308 */ /* 0x000f620000000800 */
[-C--:B-1----:R-:W-:Y:S05]  /*fe40*/  HMMA.16816.F32.BF16 R4, R48, R128.reuse, R4 ;  /* 0x000000803004723c */ /* 0x082fea0000041804 */
[----:B---3--:R-:W-:Y:S04]  /*fe50*/  FADD.FTZ R188, R197, R188 ;  /* 0x000000bcc5bc7221 */ /* 0x008fe80000010000 */
[----:B------:R-:W1:Y:S03]  /*fe60*/  MUFU.EX2 R200, R200 ;  /* 0x000000c800c87308 */ /* 0x000e660000000800 */
[C---:B----4-:R-:W-:Y:S01]  /*fe70*/  F2FP.BF16.PACK_AB R132, R198.reuse, R197 ;  /* 0x000000c5c684723e */ /* 0x050fe200000010ff */
[----:B------:R-:W-:Y:S06]  /*fe80*/  FADD.FTZ R188, R198, R188 ;  /* 0x000000bcc6bc7221 */ /* 0x000fec0000010000 */
[----:B------:R-:W3:Y:S01]  /*fe90*/  MUFU.EX2 R203, R203 ;  /* 0x000000cb00cb7308 */ /* 0x000ee20000000800 */
[----:B-----5:R-:W-:Y:S09]  /*fea0*/  FADD.FTZ R187, R199, R187 ;  /* 0x000000bbc7bb7221 */ /* 0x020ff20000010000 */
[----:B------:R-:W4:Y:S01]  /*feb0*/  MUFU.EX2 R172, R172 ;  /* 0x000000ac00ac7308 */ /* 0x000f220000000800 */
[C---:B-1----:R-:W-:Y:S01]  /*fec0*/  F2FP.BF16.PACK_AB R133, R200.reuse, R199 ;  /* 0x000000c7c885723e */ /* 0x042fe200000010ff */
[----:B------:R-:W-:Y:S08]  /*fed0*/  FADD.FTZ R187, R200, R187 ;  /* 0x000000bbc8bb7221 */ /* 0x000ff00000010000 */
[----:B------:R-:W1:Y:S01]  /*fee0*/  MUFU.EX2 R173, R173 ;  /* 0x000000ad00ad7308 */ /* 0x000e620000000800 */
[----:B---3--:R-:W-:Y:S09]  /*fef0*/  FADD.FTZ R188, R203, R188 ;  /* 0x000000bccbbc7221 */ /* 0x008ff20000010000 */
[----:B------:R-:W-:Y:S01]  /*ff00*/  MUFU.EX2 R248, R248 ;  /* 0x000000f800f87308 */ /* 0x000fe20000000800 */
[C---:B----4-:R-:W-:Y:S01]  /*ff10*/  F2FP.BF16.PACK_AB R134, R172.reuse, R203 ;  /* 0x000000cbac86723e */ /* 0x050fe200000010ff */
[----:B------:R-:W-:Y:S04]  /*ff20*/  FADD.FTZ R172, R172, R188 ;  /* 0x000000bcacac7221 */ /* 0x000fe80000010000 */
[----:B------:R-:W-:Y:S04]  /*ff30*/  FADD.FTZ R172, R247, R172 ;  /* 0x000000acf7ac7221 */ /* 0x000fe80000010000 */
[----:B------:R-:W-:Y:S01]  /*ff40*/  MUFU.EX2 R249, R249 ;  /* 0x000000f900f97308 */ /* 0x000fe20000000800 */
[C---:B-1----:R-:W-:Y:S01]  /*ff50*/  F2FP.BF16.PACK_AB R135, R174.reuse, R173 ;  /* 0x000000adae87723e */ /* 0x042fe200000010ff */
[----:B------:R-:W-:Y:S04]  /*ff60*/  FADD.FTZ R187, R173, R187 ;  /* 0x000000bbadbb7221 */ /* 0x000fe80000010000 */
[----:B------:R-:W-:Y:S04]  /*ff70*/  FADD.FTZ R187, R174, R187 ;  /* 0x000000bbaebb7221 */ /* 0x000fe80000010000 */
[----:B------:R-:W-:Y:S01]  /*ff80*/  MUFU.EX2 R250, R250 ;  /* 0x000000fa00fa7308 */ /* 0x000fe20000000800 */
[C---:B------:R-:W-:Y:S07]  /*ff90*/  HMMA.16816.F32.BF16 R8, R132.reuse, R128, R8 ;  /* 0x000000808408723c */ /* 0x040fee0000041808 */
[--C-:B------:R-:W-:Y:S01]  /*ffa0*/  FFMA.FTZ R128, R41, c[0x0][0x2d0], -R202.reuse ;  /* 0x0000b40029807a23 */ /* 0x100fe200000108ca */
[-C--:B------:R-:W-:Y:S01]  /*ffb0*/  HMMA.16816.F32.BF16 R12, R132, R130.reuse, R12 ;  /* 0x00000082840c723c */ /* 0x080fe2000004180c */
[----:B------:R-:W1:Y:S03]  /*ffc0*/  MUFU.EX2 R175, R175 ;  /* 0x000000af00af7308 */ /* 0x000e660000000800 */
[--C-:B------:R-:W-:Y:S04]  /*ffd0*/  FFMA.FTZ R129, R42, c[0x0][0x2d0], -R201.reuse ;  /* 0x0000b4002a817a23 */ /* 0x100fe800000108c9 */
[C---:B------:R-:W-:Y:S03]  /*ffe0*/  HMMA.16816.F32.BF16 R16, R48.reuse, R130, R16 ;  /* 0x000000823010723c */ /* 0x040fe60000041810 */
[----:B------:R-:W3:Y:S04]  /*fff0*/  MUFU.EX2 R128, R128 ;  /* 0x0000008000807308 */ /* 0x000ee80000000800 */
[----:B------:R-:W-:Y:S01]  /*10000*/  FFMA.FTZ R130, R43, c[0x0][0x2d0], -R201 ;  /* 0x0000b4002b827a23 */ /* 0x000fe200000108c9 */
[-C--:B--2---:R-:W-:Y:S01]  /*10010*/  HMMA.16816.F32.BF16 R20, R48, R136.reuse, R20 ;  /* 0x000000883014723c */ /* 0x084fe20000041814 */
[----:B------:R-:W2:Y:S03]  /*10020*/  LDSM.16.MT88.4 R40, [R218+0x900] ;  /* 0x00090000da28783b */ /* 0x000ea60000004200 */
[----:B------:R-:W-:Y:S01]  /*10030*/  FFMA.FTZ R131, R44, c[0x0][0x2d0], -R202 ;  /* 0x0000b4002c837a23 */ /* 0x000fe200000108ca */
[----:B------:R-:W4:Y:S03]  /*10040*/  MUFU.EX2 R129, R129 ;  /* 0x0000008100817308 */ /* 0x000f260000000800 */
[C---:B------:R-:W-:Y:S01]  /*10050*/  HMMA.16816.F32.BF16 R24, R132.reuse, R136, R24 ;  /* 0x000000888418723c */ /* 0x040fe20000041818 */
[----:B------:R-:W5:Y:S03]  /*10060*/  LDSM.16.MT88.4 R44, [R225+0x1100] ;  /* 0x00110000e12c783b */ /* 0x000f660000004200 */
[----:B-1----:R-:W-:Y:S03]  /*10070*/  FADD.FTZ R194, R175, R194 ;  /* 0x000000c2afc27221 */ /* 0x002fe60000010000 */
[----:B------:R-:W1:Y:S01]  /*10080*/  MUFU.EX2 R130, R130 ;  /* 0x0000008200827308 */ /* 0x000e620000000800 */
[-C--:B------:R-:W-:Y:S04]  /*10090*/  HMMA.16816.F32.BF16 R32, R132, R138.reuse, R32 ;  /* 0x0000008a8420723c */ /* 0x080fe80000041820 */
[----:B---3--:R-:W-:Y:S04]  /*100a0*/  FADD.FTZ R172, R128, R172 ;  /* 0x000000ac80ac7221 */ /* 0x008fe80000010000 */
[C---:B------:R-:W-:Y:S01]  /*100b0*/  HMMA.16816.F32.BF16 R100, R48.reuse, R138, R100 ;  /* 0x0000008a3064723c */ /* 0x040fe20000041864 */
[----:B------:R-:W3:Y:S03]  /*100c0*/  MUFU.EX2 R131, R131 ;  /* 0x0000008300837308 */ /* 0x000ee60000000800 */
[----:B----4-:R-:W-:Y:S04]  /*100d0*/  FADD.FTZ R187, R129, R187 ;  /* 0x000000bb81bb7221 */ /* 0x010fe80000010000 */
[-C--:B------:R-:W-:Y:S03]  /*100e0*/  HMMA.16816.F32.BF16 R28, R48, R140.reuse, R28 ;  /* 0x0000008c301c723c */ /* 0x080fe6000004181c */
[----:B------:R-:W4:Y:S01]  /*100f0*/  MUFU.EX2 R206, R206 ;  /* 0x000000ce00ce7308 */ /* 0x000f220000000800 */
[----:B-1----:R-:W-:Y:S04]  /*10100*/  FADD.FTZ R187, R130, R187 ;  /* 0x000000bb82bb7221 */ /* 0x002fe80000010000 */
[C---:B------:R-:W-:Y:S04]  /*10110*/  HMMA.16816.F32.BF16 R104, R132.reuse, R140, R104 ;  /* 0x0000008c8468723c */ /* 0x040fe80000041868 */
[----:B------:R-:W-:Y:S01]  /*10120*/  FADD.FTZ R187, R249, R187 ;  /* 0x000000bbf9bb7221 */ /* 0x000fe20000010000 */
[----:B------:R-:W1:Y:S03]  /*10130*/  MUFU.EX2 R207, R207 ;  /* 0x000000cf00cf7308 */ /* 0x000e660000000800 */
[-C--:B------:R-:W-:Y:S04]  /*10140*/  HMMA.16816.F32.BF16 R108, R132, R142.reuse, R108 ;  /* 0x0000008e846c723c */ /* 0x080fe8000004186c */
[----:B---3--:R-:W-:Y:S02]  /*10150*/  FADD.FTZ R172, R131, R172 ;  /* 0x000000ac83ac7221 */ /* 0x008fe40000010000 */
[----:B------:R-:W-:Y:S01]  /*10160*/  FADD.FTZ R187, R250, R187 ;  /* 0x000000bbfabb7221 */ /* 0x000fe20000010000 */
[----:B------:R-:W3:Y:S01]  /*10170*/  MUFU.EX2 R208, R208 ;  /* 0x000000d000d07308 */ /* 0x000ee20000000800 */
[C---:B------:R-:W-:Y:S04]  /*10180*/  HMMA.16816.F32.BF16 R112, R48.reuse, R142, R112 ;  /* 0x0000008e3070723c */ /* 0x040fe80000041870 */
[----:B----4-:R-:W-:Y:S02]  /*10190*/  FADD.FTZ R194, R206, R194 ;  /* 0x000000c2cec27221 */ /* 0x010fe40000010000 */
[----:B------:R-:W-:Y:S02]  /*101a0*/  FADD.FTZ R172, R248, R172 ;  /* 0x000000acf8ac7221 */ /* 0x000fe40000010000 */
[-C--:B--2---:R-:W-:Y:S01]  /*101b0*/  HMMA.16816.F32.BF16 R36, R48, R40.reuse, R36 ;  /* 0x000000283024723c */ /* 0x084fe20000041824 */
[----:B------:R-:W2:Y:S03]  /*101c0*/  MUFU.EX2 R209, R209 ;  /* 0x000000d100d17308 */ /* 0x000ea60000000800 */
[----:B-1----:R-:W-:Y:S04]  /*101d0*/  FADD.FTZ R196, R207, R196 ;  /* 0x000000c4cfc47221 */ /* 0x002fe80000010000 */
[C---:B------:R-:W-:Y:S03]  /*101e0*/  HMMA.16816.F32.BF16 R116, R132.reuse, R40, R116 ;  /* 0x000000288474723c */ /* 0x040fe60000041874 */
[----:B------:R-:W1:Y:S04]  /*101f0*/  MUFU.EX2 R210, R210 ;  /* 0x000000d200d27308 */ /* 0x000e680000000800 */
[----:B------:R-:W-:Y:S01]  /*10200*/  F2FP.BF16.PACK_AB R40, R206, R175 ;  /* 0x000000afce28723e */ /* 0x000fe200000010ff */
[-C--:B------:R-:W-:Y:S04]  /*10210*/  HMMA.16816.F32.BF16 R120, R132, R42.reuse, R120 ;  /* 0x0000002a8478723c */ /* 0x080fe80000041878 */
[C---:B---3--:R-:W-:Y:S01]  /*10220*/  F2FP.BF16.PACK_AB R41, R208.reuse, R207 ;  /* 0x000000cfd029723e */ /* 0x048fe200000010ff */
[----:B------:R-:W3:Y:S01]  /*10230*/  MUFU.EX2 R211, R211 ;  /* 0x000000d300d37308 */ /* 0x000ee20000000800 */
[----:B------:R-:W-:Y:S02]  /*10240*/  FADD.FTZ R196, R208, R196 ;  /* 0x000000c4d0c47221 */ /* 0x000fe40000010000 */
[----:B------:R-:W-:Y:S04]  /*10250*/  HMMA.16816.F32.BF16 R124, R48, R42, R124 ;  /* 0x0000002a307c723c */ /* 0x000fe8000004187c */
[----:B--2---:R-:W-:Y:S03]  /*10260*/  FADD.FTZ R194, R209, R194 ;  /* 0x000000c2d1c27221 */ /* 0x004fe60000010000 */
[----:B------:R-:W2:Y:S01]  /*10270*/  MUFU.EX2 R246, R246 ;  /* 0x000000f600f67308 */ /* 0x000ea20000000800 */
[----:B------:R-:W-:Y:S04]  /*10280*/  F2FP.BF16.PACK_AB R48, R128, R247 ;  /* 0x000000f78030723e */ /* 0x000fe800000010ff */
[C---:B-1----:R-:W-:Y:S01]  /*10290*/  F2FP.BF16.PACK_AB R42, R210.reuse, R209 ;  /* 0x000000d1d22a723e */ /* 0x042fe200000010ff */
[----:B------:R-:W-:Y:S01]  /*102a0*/  FADD.FTZ R194, R210, R194 ;  /* 0x000000c2d2c27221 */ /* 0x000fe20000010000 */
[----:B------:R-:W-:Y:S02]  /*102b0*/  F2FP.BF16.PACK_AB R49, R130, R129 ;  /* 0x000000818231723e */ /* 0x000fe400000010ff */
[----:B------:R-:W-:Y:S01]  /*102c0*/  F2FP.BF16.PACK_AB R50, R248, R131 ;  /* 0x00000083f832723e */ /* 0x000fe200000010ff */
[----:B------:R-:W1:Y:S01]  /*102d0*/  MUFU.EX2 R251, R251 ;  /* 0x000000fb00fb7308 */ /* 0x000e620000000800 */
[----:B------:R-:W-:Y:S01]  /*102e0*/  F2FP.BF16.PACK_AB R51, R250, R249 ;  /* 0x000000f9fa33723e */ /* 0x000fe200000010ff */
[----:B---3--:R-:W-:Y:S08]  /*102f0*/  FADD.FTZ R196, R211, R196 ;  /* 0x000000c4d3c47221 */ /* 0x008ff00000010000 */
[----:B------:R-:W3:Y:S01]  /*10300*/  MUFU.EX2 R252, R252 ;  /* 0x000000fc00fc7308 */ /* 0x000ee20000000800 */
[C---:B--2---:R-:W-:Y:S01]  /*10310*/  F2FP.BF16.PACK_AB R43, R246.reuse, R211 ;  /* 0x000000d3f62b723e */ /* 0x044fe200000010ff */
[----:B------:R-:W-:Y:S08]  /*10320*/  FADD.FTZ R196, R246, R196 ;  /* 0x000000c4f6c47221 */ /* 0x000ff00000010000 */
[----:B------:R-:W-:Y:S01]  /*10330*/  MUFU.EX2 R60, R60 ;  /* 0x0000003c003c7308 */ /* 0x000fe20000000800 */
[-C--:B-----5:R-:W-:Y:S05]  /*10340*/  HMMA.16816.F32.BF16 R4, R40, R44.reuse, R4 ;  /* 0x0000002c2804723c */ /* 0x0a0fea0000041804 */
[----:B-1----:R-:W-:Y:S03]  /*10350*/  FADD.FTZ R194, R251, R194 ;  /* 0x000000c2fbc27221 */ /* 0x002fe60000010000 */
[C---:B------:R-:W-:Y:S01]  /*10360*/  HMMA.16816.F32.BF16 R8, R48.reuse, R44, R8 ;  /* 0x0000002c3008723c */ /* 0x040fe20000041808 */
[----:B------:R-:W1:Y:S03]  /*10370*/  MUFU.EX2 R61, R61 ;  /* 0x0000003d003d7308 */ /* 0x000e660000000800 */
[----:B---3--:R-:W-:Y:S04]  /*10380*/  FADD.FTZ R194, R252, R194 ;  /* 0x000000c2fcc27221 */ /* 0x008fe80000010000 */
[-C--:B------:R-:W-:Y:S03]  /*10390*/  HMMA.16816.F32.BF16 R12, R48, R46.reuse, R12 ;  /* 0x0000002e300c723c */ /* 0x080fe6000004180c */
[----:B------:R-:W-:Y:S05]  /*103a0*/  MUFU.EX2 R62, R62 ;  /* 0x0000003e003e7308 */ /* 0x000fea0000000800 */
[C---:B------:R-:W-:Y:S01]  /*103b0*/  HMMA.16816.F32.BF16 R16, R40.reuse, R46, R16 ;  /* 0x0000002e2810723c */ /* 0x040fe20000041810 */
[----:B------:R-:W2:Y:S04]  /*103c0*/  LDSM.16.MT88.4 R44, [R218+0x1100] ;  /* 0x00110000da2c783b */ /* 0x000ea80000004200 */
[----:B------:R-:W3:Y:S03]  /*103d0*/  MUFU.EX2 R63, R63 ;  /* 0x0000003f003f7308 */ /* 0x000ee60000000800 */
[-C--:B------:R-:W-:Y:S07]  /*103e0*/  HMMA.16816.F32.BF16 R20, R40, R52.reuse, R20 ;  /* 0x000000342814723c */ /* 0x080fee0000041814 */
[----:B------:R-:W-:Y:S01]  /*103f0*/  MUFU.EX2 R72, R72 ;  /* 0x0000004800487308 */ /* 0x000fe20000000800 */
[C---:B------:R-:W-:Y:S08]  /*10400*/  HMMA.16816.F32.BF16 R24, R48.reuse, R52, R24 ;  /* 0x000000343018723c */ /* 0x040ff00000041818 */
[-C--:B------:R-:W-:Y:S01]  /*10410*/  HMMA.16816.F32.BF16 R32, R48, R54.reuse, R32 ;  /* 0x000000363020723c */ /* 0x080fe20000041820 */
[----:B------:R-:W-:Y:S07]  /*10420*/  MUFU.EX2 R73, R73 ;  /* 0x0000004900497308 */ /* 0x000fee0000000800 */
[C---:B------:R-:W-:Y:S01]  /*10430*/  HMMA.16816.F32.BF16 R100, R40.reuse, R54, R100 ;  /* 0x000000362864723c */ /* 0x040fe20000041864 */
[----:B------:R-:W4:Y:S02]  /*10440*/  LDSM.16.MT88.4 R52, [R225+0x1900] ;  /* 0x00190000e134783b */ /* 0x000f240000004200 */
[----:B------:R-:W-:Y:S05]  /*10450*/  MUFU.EX2 R74, R74 ;  /* 0x0000004a004a7308 */ /* 0x000fea0000000800 */
[-C--:B------:R-:W-:Y:S05]  /*10460*/  HMMA.16816.F32.BF16 R28, R40, R64.reuse, R28 ;  /* 0x00000040281c723c */ /* 0x080fea000004181c */
[----:B------:R-:W-:Y:S03]  /*10470*/  MUFU.EX2 R75, R75 ;  /* 0x0000004b004b7308 */ /* 0x000fe60000000800 */
[C---:B------:R-:W-:Y:S07]  /*10480*/  HMMA.16816.F32.BF16 R104, R48.reuse, R64, R104 ;  /* 0x000000403068723c */ /* 0x040fee0000041868 */
[----:B------:R-:W-:Y:S01]  /*10490*/  MUFU.EX2 R76, R76 ;  /* 0x0000004c004c7308 */ /* 0x000fe20000000800 */
[-C--:B------:R-:W-:Y:S04]  /*104a0*/  HMMA.16816.F32.BF16 R108, R48, R66.reuse, R108 ;  /* 0x00000042306c723c */ /* 0x080fe8000004186c */
[--C-:B------:R-:W-:Y:S02]  /*104b0*/  FFMA.FTZ R64, R68, c[0x0][0x2d0], -R205.reuse ;  /* 0x0000b40044407a23 */ /* 0x100fe400000108cd */
[--C-:B------:R-:W-:Y:S02]  /*104c0*/  FFMA.FTZ R65, R69, c[0x0][0x2d0], -R205.reuse ;  /* 0x0000b40045417a23 */ /* 0x100fe400000108cd */
[C---:B------:R-:W-:Y:S01]  /*104d0*/  HMMA.16816.F32.BF16 R112, R40.reuse, R66, R112 ;  /* 0x000000422870723c */ /* 0x040fe20000041870 */
[----:B------:R-:W-:Y:S03]  /*104e0*/  MUFU.EX2 R77, R77 ;  /* 0x0000004d004d7308 */ /* 0x000fe60000000800 */
[--C-:B------:R-:W-:Y:S02]  /*104f0*/  FFMA.FTZ R68, R80, c[0x0][0x2d0], -R205.reuse ;  /* 0x0000b40050447a23 */ /* 0x100fe400000108cd */
[--C-:B------:R-:W-:Y:S02]  /*10500*/  FFMA.FTZ R69, R81, c[0x0][0x2d0], -R205.reuse ;  /* 0x0000b40051457a23 */ /* 0x100fe400000108cd */
[-C--:B--2---:R-:W-:Y:S03]  /*10510*/  HMMA.16816.F32.BF16 R36, R40, R44.reuse, R36 ;  /* 0x0000002c2824723c */ /* 0x084fe60000041824 */
[----:B------:R-:W2:Y:S01]  /*10520*/  MUFU.EX2 R64, R64 ;  /* 0x0000004000407308 */ /* 0x000ea20000000800 */
[--C-:B------:R-:W-:Y:S02]  /*10530*/  FFMA.FTZ R66, R70, c[0x0][0x2d0], -R204.reuse ;  /* 0x0000b40046427a23 */ /* 0x100fe400000108cc */
[--C-:B------:R-:W-:Y:S02]  /*10540*/  FFMA.FTZ R67, R71, c[0x0][0x2d0], -R204.reuse ;  /* 0x0000b40047437a23 */ /* 0x100fe400000108cc */
[C---:B------:R-:W-:Y:S04]  /*10550*/  HMMA.16816.F32.BF16 R116, R48.reuse, R44, R116 ;  /* 0x0000002c3074723c */ /* 0x040fe80000041874 */
[--C-:B------:R-:W-:Y:S01]  /*10560*/  FFMA.FTZ R70, R82, c[0x0][0x2d0], -R204.reuse ;  /* 0x0000b40052467a23 */ /* 0x100fe200000108cc */
[----:B------:R-:W5:Y:S01]  /*10570*/  MUFU.EX2 R65, R65 ;  /* 0x0000004100417308 */ /* 0x000f620000000800 */
[--C-:B------:R-:W-:Y:S01]  /*10580*/  FFMA.FTZ R71, R83, c[0x0][0x2d0], -R204.reuse ;  /* 0x0000b40053477a23 */ /* 0x100fe200000108cc */
[----:B------:R-:W-:Y:S01]  /*10590*/  F2FP.BF16.PACK_AB R44, R148, R153 ;  /* 0x00000099942c723e */ /* 0x000fe200000010ff */
[-C--:B------:R-:W-:Y:S01]  /*105a0*/  HMMA.16816.F32.BF16 R120, R48, R46.reuse, R120 ;  /* 0x0000002e3078723c */ /* 0x080fe20000041878 */
[----:B------:R-:W2:Y:S03]  /*105b0*/  LDSM.16.MT88.4 R48, [R220+0x1900] ;  /* 0x00190000dc30783b */ /* 0x000ea60000004200 */
[----:B------:R-:W-:Y:S01]  /*105c0*/  F2FP.BF16.PACK_AB R45, R149, R154 ;  /* 0x0000009a952d723e */ /* 0x000fe200000010ff */
[----:B------:R-:W-:Y:S02]  /*105d0*/  FFMA.FTZ R81, R85, c[0x0][0x2d0], -R205 ;  /* 0x0000b40055517a23 */ /* 0x000fe400000108cd */
[--C-:B------:R-:W-:Y:S01]  /*105e0*/  FFMA.FTZ R85, R98, c[0x0][0x2d0], -R204.reuse ;  /* 0x0000b40062557a23 */ /* 0x100fe200000108cc */
[----:B------:R-:W-:Y:S01]  /*105f0*/  HMMA.16816.F32.BF16 R124, R40, R46, R124 ;  /* 0x0000002e287c723c */ /* 0x000fe2000004187c */
[----:B------:R-:W-:Y:S03]  /*10600*/  MUFU.EX2 R66, R66 ;  /* 0x0000004200427308 */ /* 0x000fe60000000800 */
[-C--:B------:R-:W-:Y:S01]  /*10610*/  MOV R98, R151.reuse ;  /* 0x0000009700627202 */ /* 0x080fe20000000f00 */
[--C-:B------:R-:W-:Y:S02]  /*10620*/  FFMA.FTZ R82, R86, c[0x0][0x2d0], -R204.reuse ;  /* 0x0000b40056527a23 */ /* 0x100fe400000108cc */
[----:B------:R-:W-:Y:S01]  /*10630*/  F2FP.BF16.PACK_AB R42, R145, R150 ;  /* 0x00000096912a723e */ /* 0x000fe200000010ff */
[--C-:B------:R-:W-:Y:S01]  /*10640*/  FFMA.FTZ R83, R87, c[0x0][0x2d0], -R204.reuse ;  /* 0x0000b40057537a23 */ /* 0x100fe200000108cc */
[----:B------:R-:W-:Y:S02]  /*10650*/  F2FP.BF16.PACK_AB R43, R144, R151 ;  /* 0x00000097902b723e */ /* 0x000fe400000010ff */
[----:B------:R-:W-:Y:S01]  /*10660*/  MUFU.EX2 R67, R67 ;  /* 0x0000004300437308 */ /* 0x000fe20000000800 */
[----:B------:R-:W-:Y:S01]  /*10670*/  F2FP.BF16.PACK_AB R40, R252, R251 ;  /* 0x000000fbfc28723e */ /* 0x000fe200000010ff */
[----:B------:R-:W-:Y:S01]  /*10680*/  FFMA.FTZ R204, R99, c[0x0][0x2d0], -R204 ;  /* 0x0000b40063cc7a23 */ /* 0x000fe200000108cc */
[----:B------:R-:W-:Y:S01]  /*10690*/  F2FP.BF16.PACK_AB R41, R155, R152 ;  /* 0x000000989b29723e */ /* 0x000fe200000010ff */
[--C-:B------:R-:W-:Y:S01]  /*106a0*/  FFMA.FTZ R87, R89, c[0x0][0x2d0], -R202.reuse ;  /* 0x0000b40059577a23 */ /* 0x100fe200000108ca */
[----:B------:R-:W-:Y:S01]  /*106b0*/  MOV R99, R150 ;  /* 0x0000009600637202 */ /* 0x000fe20000000f00 */
[--C-:B------:R-:W-:Y:S01]  /*106c0*/  FFMA.FTZ R89, R91, c[0x0][0x2d0], -R201.reuse ;  /* 0x0000b4005b597a23 */ /* 0x100fe200000108c9 */
[----:B------:R-:W-:Y:S01]  /*106d0*/  MOV R91, R149 ;  /* 0x00000095005b7202 */ /* 0x000fe20000000f00 */
[--C-:B------:R-:W-:Y:S01]  /*106e0*/  FFMA.FTZ R86, R88, c[0x0][0x2d0], -R202.reuse ;  /* 0x0000b40058567a23 */ /* 0x100fe200000108ca */
[----:B-1----:R-:W-:Y:S01]  /*106f0*/  F2FP.BF16.PACK_AB R46, R61, R60 ;  /* 0x0000003c3d2e723e */ /* 0x002fe200000010ff */
[-C--:B----4-:R-:W-:Y:S01]  /*10700*/  HMMA.16816.F32.BF16 R4, R40, R52.reuse, R4 ;  /* 0x000000342804723c */ /* 0x090fe20000041804 */
[----:B------:R-:W1:Y:S02]  /*10710*/  MUFU.EX2 R68, R68 ;  /* 0x0000004400447308 */ /* 0x000e640000000800 */
[----:B---3--:R-:W-:Y:S01]  /*10720*/  F2FP.BF16.PACK_AB R47, R63, R62 ;  /* 0x0000003e3f2f723e */ /* 0x008fe200000010ff */
[----:B------:R-:W-:Y:S02]  /*10730*/  FFMA.FTZ R88, R90, c[0x0][0x2d0], -R201 ;  /* 0x0000b4005a587a23 */ /* 0x000fe400000108c9 */
[--C-:B------:R-:W-:Y:S01]  /*10740*/  FFMA.FTZ R90, R92, c[0x0][0x2d0], -R202.reuse ;  /* 0x0000b4005c5a7a23 */ /* 0x100fe200000108ca */
[----:B------:R-:W-:Y:S01]  /*10750*/  MOV R92, R148 ;  /* 0x00000094005c7202 */ /* 0x000fe20000000f00 */
[--C-:B------:R-:W-:Y:S01]  /*10760*/  FFMA.FTZ R80, R84, c[0x0][0x2d0], -R205.reuse ;  /* 0x0000b40054507a23 */ /* 0x100fe200000108cd */
[----:B------:R-:W-:Y:S01]  /*10770*/  LDSM.16.MT88.4 R148, [R225+0x2900] ;  /* 0x00290000e194783b */ /* 0x000fe20000004200 */
[C---:B------:R-:W-:Y:S01]  /*10780*/  HMMA.16816.F32.BF16 R8, R44.reuse, R52, R8 ;  /* 0x000000342c08723c */ /* 0x040fe20000041808 */
[----:B------:R-:W3:Y:S03]  /*10790*/  MUFU.EX2 R69, R69 ;  /* 0x0000004500457308 */ /* 0x000ee60000000800 */
[--C-:B------:R-:W-:Y:S01]  /*107a0*/  FFMA.FTZ R84, R96, c[0x0][0x2d0], -R205.reuse ;  /* 0x0000b40060547a23 */ /* 0x100fe200000108cd */
[----:B------:R-:W-:Y:S01]  /*107b0*/  MOV R96, R144 ;  /* 0x0000009000607202 */ /* 0x000fe20000000f00 */
[----:B------:R-:W-:Y:S01]  /*107c0*/  FFMA.FTZ R205, R97, c[0x0][0x2d0], -R205 ;  /* 0x0000b40061cd7a23 */ /* 0x000fe200000108cd */
[----:B------:R-:W-:Y:S01]  /*107d0*/  MOV R97, R145 ;  /* 0x0000009100617202 */ /* 0x000fe20000000f00 */
[-C--:B------:R-:W-:Y:S03]  /*107e0*/  HMMA.16816.F32.BF16 R12, R44, R54.reuse, R12 ;  /* 0x000000362c0c723c */ /* 0x080fe6000004180c */
[----:B------:R-:W-:Y:S01]  /*107f0*/  MUFU.EX2 R70, R70 ;  /* 0x0000004600467308 */ /* 0x000fe20000000800 */
[----:B------:R-:W-:Y:S01]  /*10800*/  FFMA.FTZ R202, R93, c[0x0][0x2d0], -R202 ;  /* 0x0000b4005dca7a23 */ /* 0x000fe200000108ca */
[----:B------:R-:W-:Y:S01]  /*10810*/  MOV R93, R155 ;  /* 0x0000009b005d7202 */ /* 0x000fe20000000f00 */
[----:B------:R-:W-:Y:S02]  /*10820*/  FADD.FTZ R194, R99, R194 ;  /* 0x000000c263c27221 */ /* 0x000fe40000010000 */
[C---:B------:R-:W-:Y:S01]  /*10830*/  HMMA.16816.F32.BF16 R16, R40.reuse, R54, R16 ;  /* 0x000000362810723c */ /* 0x040fe20000041810 */
[----:B------:R-:W4:Y:S03]  /*10840*/  LDSM.16.MT88.4 R52, [R218+0x1900] ;  /* 0x00190000da34783b */ /* 0x000f260000004200 */
[----:B------:R-:W-:Y:S01]  /*10850*/  FADD.FTZ R194, R97, R194 ;  /* 0x000000c261c27221 */ /* 0x000fe20000010000 */
[----:B------:R-:W-:Y:S03]  /*10860*/  MUFU.EX2 R71, R71 ;  /* 0x0000004700477308 */ /* 0x000fe60000000800 */
[-C--:B--2---:R-:W-:Y:S04]  /*10870*/  HMMA.16816.F32.BF16 R20, R40, R48.reuse, R20 ;  /* 0x000000302814723c */ /* 0x084fe80000041814 */
[----:B------:R-:W-:Y:S03]  /*10880*/  FADD.FTZ R194, R64, R194 ;  /* 0x000000c240c27221 */ /* 0x000fe60000010000 */
[----:B------:R-:W-:Y:S01]  /*10890*/  MUFU.EX2 R78, R78 ;  /* 0x0000004e004e7308 */ /* 0x000fe20000000800 */
[C---:B------:R-:W-:Y:S04]  /*108a0*/  HMMA.16816.F32.BF16 R24, R44.reuse, R48, R24 ;  /* 0x000000302c18723c */ /* 0x040fe80000041818 */
[----:B-----5:R-:W-:Y:S04]  /*108b0*/  FADD.FTZ R194, R65, R194 ;  /* 0x000000c241c27221 */ /* 0x020fe80000010000 */
[-C--:B------:R-:W-:Y:S01]  /*108c0*/  HMMA.16816.F32.BF16 R32, R44, R50.reuse, R32 ;  /* 0x000000322c20723c */ /* 0x080fe20000041820 */
[----:B------:R-:W-:Y:S03]  /*108d0*/  MUFU.EX2 R79, R79 ;  /* 0x0000004f004f7308 */ /* 0x000fe60000000800 */
[----:B-1----:R-:W-:Y:S04]  /*108e0*/  FADD.FTZ R194, R68, R194 ;  /* 0x000000c244c27221 */ /* 0x002fe80000010000 */
[C---:B------:R-:W-:Y:S01]  /*108f0*/  HMMA.16816.F32.BF16 R100, R40.reuse, R50, R100 ;  /* 0x000000322864723c */ /* 0x040fe20000041864 */
[----:B------:R-:W1:Y:S02]  /*10900*/  LDSM.16.MT88.4 R48, [R225+0x2100] ;  /* 0x00210000e130783b */ /* 0x000e640000004200 */
[----:B------:R-:W2:Y:S01]  /*10910*/  MUFU.EX2 R80, R80 ;  /* 0x0000005000507308 */ /* 0x000ea20000000800 */
[----:B---3--:R-:W-:Y:S04]  /*10920*/  FADD.FTZ R194, R69, R194 ;  /* 0x000000c245c27221 */ /* 0x008fe80000010000 */
[-C--:B------:R-:W-:Y:S05]  /*10930*/  HMMA.16816.F32.BF16 R28, R40, R56.reuse, R28 ;  /* 0x00000038281c723c */ /* 0x080fea000004181c */
[----:B------:R-:W3:Y:S03]  /*10940*/  MUFU.EX2 R81, R81 ;  /* 0x0000005100517308 */ /* 0x000ee60000000800 */
[C---:B------:R-:W-:Y:S07]  /*10950*/  HMMA.16816.F32.BF16 R104, R44.reuse, R56, R104 ;  /* 0x000000382c68723c */ /* 0x040fee0000041868 */
[----:B------:R-:W-:Y:S01]  /*10960*/  MUFU.EX2 R82, R82 ;  /* 0x0000005200527308 */ /* 0x000fe20000000800 */
[-C--:B------:R-:W-:Y:S04]  /*10970*/  HMMA.16816.F32.BF16 R108, R44, R58.reuse, R108 ;  /* 0x0000003a2c6c723c */ /* 0x080fe8000004186c */
[----:B--2---:R-:W-:Y:S04]  /*10980*/  FADD.FTZ R194, R80, R194 ;  /* 0x000000c250c27221 */ /* 0x004fe80000010000 */
[C---:B------:R-:W-:Y:S01]  /*10990*/  HMMA.16816.F32.BF16 R112, R40.reuse, R58, R112 ;  /* 0x0000003a2870723c */ /* 0x040fe20000041870 */
[----:B------:R-:W-:Y:S01]  /*109a0*/  LDSM.16.MT88.4 R56, [R219+0x2100] ;  /* 0x00210000db38783b */ /* 0x000fe20000004200 */
[----:B------:R-:W-:Y:S02]  /*109b0*/  MUFU.EX2 R83, R83 ;  /* 0x0000005300537308 */ /* 0x000fe40000000800 */
[----:B---3--:R-:W-:Y:S04]  /*109c0*/  FADD.FTZ R194, R81, R194 ;  /* 0x000000c251c27221 */ /* 0x008fe80000010000 */
[-C--:B----4-:R-:W-:Y:S04]  /*109d0*/  HMMA.16816.F32.BF16 R36, R40, R52.reuse, R36 ;  /* 0x000000342824723c */ /* 0x090fe80000041824 */
[----:B------:R-:W2:Y:S04]  /*109e0*/  MUFU.EX2 R84, R84 ;  /* 0x0000005400547308 */ /* 0x000ea80000000800 */
[C---:B------:R-:W-:Y:S06]  /*109f0*/  HMMA.16816.F32.BF16 R116, R44.reuse, R52, R116 ;  /* 0x000000342c74723c */ /* 0x040fec0000041874 */
[----:B------:R-:W3:Y:S02]  /*10a00*/  MUFU.EX2 R205, R205 ;  /* 0x000000cd00cd7308 */ /* 0x000ee40000000800 */
[-C--:B------:R-:W-:Y:S07]  /*10a10*/  HMMA.16816.F32.BF16 R120, R44, R54.reuse, R120 ;  /* 0x000000362c78723c */ /* 0x080fee0000041878 */
[----:B------:R-:W-:Y:S01]  /*10a20*/  F2FP.BF16.PACK_AB R44, R73, R72 ;  /* 0x00000048492c723e */ /* 0x000fe200000010ff */
[----:B------:R-:W-:Y:S01]  /*10a30*/  HMMA.16816.F32.BF16 R124, R40, R54, R124 ;  /* 0x00000036287c723c */ /* 0x000fe2000004187c */
[----:B------:R-:W4:Y:S01]  /*10a40*/  LDSM.16.MT88.4 R52, [R220+0x2100] ;  /* 0x00210000dc34783b */ /* 0x000f220000004200 */
[----:B------:R-:W-:Y:S02]  /*10a50*/  MUFU.EX2 R85, R85 ;  /* 0x0000005500557308 */ /* 0x000fe40000000800 */
[----:B------:R-:W-:Y:S01]  /*10a60*/  F2FP.BF16.PACK_AB R45, R75, R74 ;  /* 0x0000004a4b2d723e */ /* 0x000fe200000010ff */
[----:B--2---:R-:W-:Y:S01]  /*10a70*/  FADD.FTZ R194, R84, R194 ;  /* 0x000000c254c27221 */ /* 0x004fe20000010000 */
[----:B------:R-:W-:Y:S02]  /*10a80*/  F2FP.BF16.PACK_AB R46, R77, R76 ;  /* 0x0000004c4d2e723e */ /* 0x000fe400000010ff */
[----:B------:R-:W-:Y:S04]  /*10a90*/  F2FP.BF16.PACK_AB R40, R65, R64 ;  /* 0x000000404128723e */ /* 0x000fe800000010ff */
[----:B------:R-:W-:Y:S01]  /*10aa0*/  F2FP.BF16.PACK_AB R41, R67, R66 ;  /* 0x000000424329723e */ /* 0x000fe200000010ff */
[----:B------:R-:W-:Y:S01]  /*10ab0*/  MUFU.EX2 R204, R204 ;  /* 0x000000cc00cc7308 */ /* 0x000fe20000000800 */
[----:B------:R-:W-:Y:S01]  /*10ac0*/  F2FP.BF16.PACK_AB R42, R69, R68 ;  /* 0x00000044452a723e */ /* 0x000fe200000010ff */
[----:B---3--:R-:W-:Y:S01]  /*10ad0*/  FADD.FTZ R243, R205, R194 ;  /* 0x000000c2cdf37221 */ /* 0x008fe20000010000 */
[----:B------:R-:W-:Y:S02]  /*10ae0*/  F2FP.BF16.PACK_AB R43, R71, R70 ;  /* 0x00000046472b723e */ /* 0x000fe400000010ff */
[----:B------:R-:W-:Y:S05]  /*10af0*/  F2FP.BF16.PACK_AB R47, R79, R78 ;  /* 0x0000004e4f2f723e */ /* 0x000fea00000010ff */
[-C--:B-1----:R-:W-:Y:S01]  /*10b00*/  HMMA.16816.F32.BF16 R4, R40, R48.reuse, R4 ;  /* 0x000000302804723c */ /* 0x082fe20000041804 */
[----:B------:R-:W-:Y:S07]  /*10b10*/  MUFU.EX2 R86, R86 ;  /* 0x0000005600567308 */ /* 0x000fee0000000800 */
[C---:B------:R-:W-:Y:S03]  /*10b20*/  HMMA.16816.F32.BF16 R8, R44.reuse, R48, R8 ;  /* 0x000000302c08723c */ /* 0x040fe60000041808 */
[----:B------:R-:W1:Y:S05]  /*10b30*/  MUFU.EX2 R87, R87 ;  /* 0x0000005700577308 */ /* 0x000e6a0000000800 */
[-C--:B------:R-:W-:Y:S05]  /*10b40*/  HMMA.16816.F32.BF16 R12, R44, R50.reuse, R12 ;  /* 0x000000322c0c723c */ /* 0x080fea000004180c */
[----:B------:R-:W-:Y:S03]  /*10b50*/  MUFU.EX2 R88, R88 ;  /* 0x0000005800587308 */ /* 0x000fe60000000800 */
[C---:B------:R-:W-:Y:S01]  /*10b60*/  HMMA.16816.F32.BF16 R16, R40.reuse, R50, R16 ;  /* 0x000000322810723c */ /* 0x040fe20000041810 */
[----:B------:R-:W2:Y:S06]  /*10b70*/  LDSM.16.MT88.4 R48, [R218+0x2100] ;  /* 0x00210000da30783b */ /* 0x000eac0000004200 */
[----:B------:R-:W3:Y:S01]  /*10b80*/  MUFU.EX2 R89, R89 ;  /* 0x0000005900597308 */ /* 0x000ee20000000800 */
[-C--:B----4-:R-:W-:Y:S08]  /*10b90*/  HMMA.16816.F32.BF16 R20, R40, R52.reuse, R20 ;  /* 0x000000342814723c */ /* 0x090ff00000041814 */
[C---:B------:R-:W-:Y:S01]  /*10ba0*/  HMMA.16816.F32.BF16 R24, R44.reuse, R52, R24 ;  /* 0x000000342c18723c */ /* 0x040fe20000041818 */
[----:B------:R-:W-:Y:S07]  /*10bb0*/  MUFU.EX2 R90, R90 ;  /* 0x0000005a005a7308 */ /* 0x000fee0000000800 */
[-C--:B------:R-:W-:Y:S03]  /*10bc0*/  HMMA.16816.F32.BF16 R32, R44, R54.reuse, R32 ;  /* 0x000000362c20723c */ /* 0x080fe60000041820 */
[----:B------:R-:W4:Y:S05]  /*10bd0*/  MUFU.EX2 R202, R202 ;  /* 0x000000ca00ca7308 */ /* 0x000f2a0000000800 */
[C---:B------:R-:W-:Y:S01]  /*10be0*/  HMMA.16816.F32.BF16 R100, R40.reuse, R54, R100 ;  /* 0x000000362864723c */ /* 0x040fe20000041864 */
[----:B------:R-:W5:Y:S07]  /*10bf0*/  LDSM.16.MT88.4 R52, [R220+0x2900] ;  /* 0x00290000dc34783b */ /* 0x000f6e0000004200 */
[-C--:B------:R-:W-:Y:S08]  /*10c00*/  HMMA.16816.F32.BF16 R28, R40, R56.reuse, R28 ;  /* 0x00000038281c723c */ /* 0x080ff0000004181c */
[C---:B------:R-:W-:Y:S07]  /*10c10*/  HMMA.16816.F32.BF16 R104, R44.reuse, R56, R104 ;  /* 0x000000382c68723c */ /* 0x040fee0000041868 */
[--C-:B------:R-:W-:Y:S01]  /*10c20*/  FFMA.FTZ R56, R94, c[0x0][0x2d0], -R201.reuse ;  /* 0x0000b4005e387a23 */ /* 0x100fe200000108c9 */
[-C--:B------:R-:W-:Y:S04]  /*10c30*/  HMMA.16816.F32.BF16 R108, R44, R58.reuse, R108 ;  /* 0x0000003a2c6c723c */ /* 0x080fe8000004186c */
[----:B------:R-:W-:Y:S01]  /*10c40*/  FFMA.FTZ R201, R95, c[0x0][0x2d0], -R201 ;  /* 0x0000b4005fc97a23 */ /* 0x000fe200000108c9 */
[----:B------:R-:W-:Y:S01]  /*10c50*/  MUFU.EX2 R56, R56 ;  /* 0x0000003800387308 */ /* 0x000fe20000000800 */
[----:B------:R-:W-:Y:S02]  /*10c60*/  MOV R57, R154 ;  /* 0x0000009a00397202 */ /* 0x000fe40000000f00 */
[C---:B------:R-:W-:Y:S04]  /*10c70*/  HMMA.16816.F32.BF16 R112, R40.reuse, R58, R112 ;  /* 0x0000003a2870723c */ /* 0x040fe80000041870 */
[----:B------:R-:W-:Y:S01]  /*10c80*/  FADD.FTZ R187, R57, R187 ;  /* 0x000000bb39bb7221 */ /* 0x000fe20000010000 */
[----:B------:R-:W-:Y:S02]  /*10c90*/  MOV R94, R153 ;  /* 0x00000099005e7202 */ /* 0x000fe40000000f00 */
[----:B------:R-:W1:Y:S01]  /*10ca0*/  MUFU.EX2 R201, R201 ;  /* 0x000000c900c97308 */ /* 0x000e620000000800 */
[-C--:B--2---:R-:W-:Y:S04]  /*10cb0*/  HMMA.16816.F32.BF16 R36, R40, R48.reuse, R36 ;  /* 0x000000302824723c */ /* 0x084fe80000041824 */
[----:B------:R-:W-:Y:S01]  /*10cc0*/  MOV R95, R152 ;  /* 0x00000098005f7202 */ /* 0x000fe20000000f00 */
        /* <DEDUP_REMOVED lines=9> */
[----:B------:R-:W-:Y:S04]  /*10d60*/  HMMA.16816.F32.BF16 R124, R40, R50, R124 ;  /* 0x00000032287c723c */ /* 0x000fe8000004187c */
[----:B---3--:R-:W-:Y:S01]  /*10d70*/  F2FP.BF16.PACK_AB R45, R89, R88 ;  /* 0x00000058592d723e */ /* 0x008fe200000010ff */
[----:B------:R-:W-:Y:S01]  /*10d80*/  FADD.FTZ R196, R98, R196 ;  /* 0x000000c462c47221 */ /* 0x000fe20000010000 */
[----:B----4-:R-:W-:Y:S01]  /*10d90*/  F2FP.BF16.PACK_AB R46, R202, R90 ;  /* 0x0000005aca2e723e */ /* 0x010fe200000010ff */
[----:B------:R-:W-:Y:S01]  /*10da0*/  FADD.FTZ R187, R62, R187 ;  /* 0x000000bb3ebb7221 */ /* 0x000fe20000010000 */
[----:B------:R-:W-:Y:S01]  /*10db0*/  F2FP.BF16.PACK_AB R40, R81, R80 ;  /* 0x000000505128723e */ /* 0x000fe200000010ff */
[----:B------:R-:W-:Y:S03]  /*10dc0*/  FADD.FTZ R196, R96, R196 ;  /* 0x000000c460c47221 */ /* 0x000fe60000010000 */
[----:B------:R-:W-:Y:S01]  /*10dd0*/  F2FP.BF16.PACK_AB R41, R83, R82 ;  /* 0x000000525329723e */ /* 0x000fe200000010ff */
[----:B------:R-:W-:Y:S01]  /*10de0*/  FADD.FTZ R172, R61, R172 ;  /* 0x000000ac3dac7221 */ /* 0x000fe20000010000 */
[----:B------:R-:W-:Y:S01]  /*10df0*/  F2FP.BF16.PACK_AB R42, R205, R84 ;  /* 0x00000054cd2a723e */ /* 0x000fe200000010ff */
[----:B------:R-:W-:Y:S01]  /*10e00*/  FADD.FTZ R187, R63, R187 ;  /* 0x000000bb3fbb7221 */ /* 0x000fe20000010000 */
[----:B------:R-:W-:Y:S01]  /*10e10*/  F2FP.BF16.PACK_AB R43, R204, R85 ;  /* 0x00000055cc2b723e */ /* 0x000fe200000010ff */
[----:B------:R-:W-:Y:S01]  /*10e20*/  FADD.FTZ R196, R66, R196 ;  /* 0x000000c442c47221 */ /* 0x000fe20000010000 */
[----:B------:R-:W-:Y:S01]  /*10e30*/  F2FP.BF16.PACK_AB R47, R201, R56 ;  /* 0x00000038c92f723e */ /* 0x000fe200000010ff */
[----:B------:R-:W-:Y:S02]  /*10e40*/  FADD.FTZ R172, R72, R172 ;  /* 0x000000ac48ac7221 */ /* 0x000fe40000010000 */
[----:B------:R-:W-:Y:S02]  /*10e50*/  FADD.FTZ R187, R74, R187 ;  /* 0x000000bb4abb7221 */ /* 0x000fe40000010000 */
[-C--:B------:R-:W-:Y:S01]  /*10e60*/  HMMA.16816.F32.BF16 R160, R40, R148.reuse, R4 ;  /* 0x0000009428a0723c */ /* 0x080fe20000041804 */
[----:B------:R-:W1:Y:S02]  /*10e70*/  LDSM.16.MT88.4 R4, [R219+0x2900] ;  /* 0x00290000db04783b */ /* 0x000e640000004200 */
[----:B------:R-:W-:Y:S02]  /*10e80*/  FADD.FTZ R196, R67, R196 ;  /* 0x000000c443c47221 */ /* 0x000fe40000010000 */
[----:B------:R-:W-:Y:S02]  /*10e90*/  FADD.FTZ R172, R73, R172 ;  /* 0x000000ac49ac7221 */ /* 0x000fe40000010000 */
[----:B------:R-:W-:Y:S01]  /*10ea0*/  FADD.FTZ R187, R75, R187 ;  /* 0x000000bb4bbb7221 */ /* 0x000fe20000010000 */
[C---:B------:R-:W-:Y:S01]  /*10eb0*/  HMMA.16816.F32.BF16 R156, R44.reuse, R148, R8 ;  /* 0x000000942c9c723c */ /* 0x040fe20000041808 */
[----:B------:R-:W2:Y:S03]  /*10ec0*/  LDSM.16.MT88.4 R8, [R218+0x2900] ;  /* 0x00290000da08783b */ /* 0x000ea60000004200 */
        /* <DEDUP_REMOVED lines=8> */
[-C--:B-----5:R-:W-:Y:S04]  /*10f50*/  HMMA.16816.F32.BF16 R144, R40, R52.reuse, R20 ;  /* 0x000000342890723c */ /* 0x0a0fe80000041814 */
        /* <DEDUP_REMOVED lines=11> */
[-C--:B-1----:R-:W-:Y:S04]  /*11010*/  HMMA.16816.F32.BF16 R132, R40, R4.reuse, R28 ;  /* 0x000000042884723c */ /* 0x082fe8000004181c */
[----:B------:R-:W-:Y:S02]  /*11020*/  FADD.FTZ R187, R56, R187 ;  /* 0x000000bb38bb7221 */ /* 0x000fe40000010000 */
[----:B------:R-:W-:Y:S02]  /*11030*/  FADD.FTZ R242, R204, R196 ;  /* 0x000000c4ccf27221 */ /* 0x000fe40000010000 */
[C---:B------:R-:W-:Y:S04]  /*11040*/  HMMA.16816.F32.BF16 R104, R44.reuse, R4, R104 ;  /* 0x000000042c68723c */ /* 0x040fe80000041868 */
[----:B------:R-:W-:Y:S02]  /*11050*/  FADD.FTZ R241, R202, R172 ;  /* 0x000000accaf17221 */ /* 0x000fe40000010000 */
[----:B------:R-:W-:Y:S02]  /*11060*/  FADD.FTZ R240, R201, R187 ;  /* 0x000000bbc9f07221 */ /* 0x000fe40000010000 */
[-C--:B------:R-:W-:Y:S08]  /*11070*/  HMMA.16816.F32.BF16 R108, R44, R6.reuse, R108 ;  /* 0x000000062c6c723c */ /* 0x080ff0000004186c */
[C---:B------:R-:W-:Y:S08]  /*11080*/  HMMA.16816.F32.BF16 R112, R40.reuse, R6, R112 ;  /* 0x000000062870723c */ /* 0x040ff00000041870 */
[-C--:B--2---:R-:W-:Y:S08]  /*11090*/  HMMA.16816.F32.BF16 R128, R40, R8.reuse, R36 ;  /* 0x000000082880723c */ /* 0x084ff00000041824 */
[C---:B------:R-:W-:Y:S08]  /*110a0*/  HMMA.16816.F32.BF16 R116, R44.reuse, R8, R116 ;  /* 0x000000082c74723c */ /* 0x040ff00000041874 */
[-C--:B------:R-:W-:Y:S07]  /*110b0*/  HMMA.16816.F32.BF16 R120, R44, R10.reuse, R120 ;  /* 0x0000000a2c78723c */ /* 0x080fee0000041878 */
[----:B------:R-:W-:Y:S01]  /*110c0*/  MOV R44, R168 ;  /* 0x000000a8002c7202 */ /* 0x000fe20000000f00 */
[----:B------:R-:W-:Y:S01]  /*110d0*/  HMMA.16816.F32.BF16 R124, R40, R10, R124 ;  /* 0x0000000a287c723c */ /* 0x000fe2000004187c */
[----:B------:R-:W-:-:S07]  /*110e0*/  @P0 BRA `(.L_x_2454) ;  /* 0xffffc77000000947 */ /* 0x000fce000383ffff */
.L_x_2451:
[----:B------:R-:W-:-:S13]  /*110f0*/  ISETP.GE.AND P0, PT, R244, R230, PT ;  /* 0x000000e6f400720c */ /* 0x000fda0003f06270 */
[----:B------:R-:W-:Y:S05]  /*11100*/  @!P0 BRA `(.L_x_2455) ;  /* 0x00005ac000008947 */ /* 0x000fea0003800000 */
[----:B------:R-:W-:Y:S01]  /*11110*/  IMAD.MOV.U32 R166, RZ, RZ, R2 ;  /* 0x000000ffffa67224 */ /* 0x000fe200078e0002 */
[----:B------:R-:W-:Y:S01]  /*11120*/  MOV R164, R44 ;  /* 0x0000002c00a47202 */ /* 0x000fe20000000f00 */
[----:B------:R-:W-:Y:S01]  /*11130*/  IMAD.MOV.U32 R167, RZ, RZ, R3 ;  /* 0x000000ffffa77224 */ /* 0x000fe200078e0003 */
[----:B------:R-:W-:Y:S02]  /*11140*/  MOV R165, R0 ;  /* 0x0000000000a57202 */ /* 0x000fe40000000f00 */
.L_x_2473:
[----:B------:R-:W-:Y:S04]  /*11150*/  DEPBAR.LE SB0, 0x0 ;  /* 0x000080000000791a */ /* 0x000fe80000000000 */
[----:B------:R-:W-:Y:S01]  /*11160*/  BAR.SYNC.DEFER_BLOCKING 0x0 ;  /* 0x0000000000007b1d */ /* 0x000fe20000010000 */
[----:B------:R-:W-:Y:S01]  /*11170*/  IMAD.WIDE.U32 R2, R232, c[0x0][0x208], RZ ;  /* 0x00008200e8027a25 */ /* 0x000fe200078e00ff */
[----:B------:R-:W-:Y:S05]  /*11180*/  SHF.R.S32.HI R0, RZ, 0x1f, R232 ;  /* 0x0000001fff007819 */ /* 0x000fea00000114e8 */
[----:B------:R-:W-:Y:S04]  /*11190*/  IMAD R0, R0, c[0x0][0x208], RZ ;  /* 0x0000820000007a24 */ /* 0x000fe800078e02ff */
[----:B------:R-:W-:Y:S04]  /*111a0*/  IMAD R0, R232, c[0x0][0x20c], R0 ;  /* 0x00008300e8007a24 */ /* 0x000fe800078e0200 */
[----:B------:R-:W-:Y:S01]  /*111b0*/  IMAD.IADD R3, R3, 0x1, R0 ;  /* 0x0000000103037824 */ /* 0x000fe200078e0200 */
[----:B------:R-:W-:Y:S03]  /*111c0*/  SHF.R.S32.HI R0, RZ, 0x1f, R231 ;  /* 0x0000001fff007819 */ /* 0x000fe600000114e7 */
[C---:B------:R-:W-:Y:S04]  /*111d0*/  IMAD.WIDE.U32 R2, R231.reuse, c[0x0][0x218], R2 ;  /* 0x00008600e7027a25 */ /* 0x040fe800078e0002 */
[----:B------:R-:W-:Y:S01]  /*111e0*/  IMAD R0, R0, c[0x0][0x218], RZ ;  /* 0x0000860000007a24 */ /* 0x000fe200078e02ff */
[----:B------:R-:W-:Y:S01]  /*111f0*/  LDSM.16.M88.4 R96, [R228+0x6100] ;  /* 0x00610000e460783b */ /* 0x000fe20000000200 */
[----:B------:R-:W-:Y:S02]  /*11200*/  IADD3 R188, P0, R2, UR20, RZ ;  /* 0x0000001402bc7c10 */ /* 0x000fe4000ff1e0ff */
[----:B------:R-:W-:Y:S03]  /*11210*/  IMAD R0, R231, c[0x0][0x21c], R0 ;  /* 0x00008700e7007a24 */ /* 0x000fe600078e0200 */
[----:B------:R-:W1:Y:S02]  /*11220*/  LDSM.16.M88.4 R16, [R227+0x3100] ;  /* 0x00310000e310783b */ /* 0x000e640000000200 */
[----:B------:R-:W-:Y:S02]  /*11230*/  IADD3.X R2, R3, UR12, R0, P0, !PT ;  /* 0x0000000c03027c10 */ /* 0x000fe400087fe400 */
[C---:B------:R-:W-:Y:S02]  /*11240*/  LEA R0, P0, R188.reuse, c[0x0][0x1f8], 0x1 ;  /* 0x00007e00bc007a11 */ /* 0x040fe400078008ff */
[----:B------:R-:W2:Y:S02]  /*11250*/  LDSM.16.M88.4 R92, [R228+0x8100] ;  /* 0x00810000e45c783b */ /* 0x000ea40000000200 */
[----:B------:R-:W-:Y:S04]  /*11260*/  LEA.HI.X R188, R188, c[0x0][0x1fc], R2, 0x1, P0 ;  /* 0x00007f00bcbc7a11 */ /* 0x000fe800000f0c02 */
[----:B------:R-:W3:Y:S06]  /*11270*/  LDSM.16.M88.4 R32, [R227+0x3900] ;  /* 0x00390000e320783b */ /* 0x000eec0000000200 */
[----:B------:R-:W-:Y:S06]  /*11280*/  LDSM.16.M88.4 R48, [R227+0x4100] ;  /* 0x00410000e330783b */ /* 0x000fec0000000200 */
[----:B------:R-:W-:Y:S06]  /*11290*/  LDSM.16.M88.4 R64, [R227+0x4900] ;  /* 0x00490000e340783b */ /* 0x000fec0000000200 */
[----:B------:R-:W-:Y:S06]  /*112a0*/  LDSM.16.M88.4 R80, [R227+0x5100] ;  /* 0x00510000e350783b */ /* 0x000fec0000000200 */
[----:B------:R-:W-:Y:S01]  /*112b0*/  LDSM.16.M88.4 R168, [R227+0x5900] ;  /* 0x00590000e3a8783b */ /* 0x000fe20000000200 */
[-C--:B-1----:R-:W-:Y:S05]  /*112c0*/  HMMA.16816.F32.BF16 R4, R96, R16.reuse, RZ ;  /* 0x000000106004723c */ /* 0x082fea00000418ff */
[----:B------:R-:W-:Y:S03]  /*112d0*/  LDSM.16.M88.4 R172, [R224+0x6100] ;  /* 0x00610000e0ac783b */ /* 0x000fe60000000200 */
[C---:B--2---:R-:W-:Y:S03]  /*112e0*/  HMMA.16816.F32.BF16 R8, R92.reuse, R16, RZ ;  /* 0x000000105c08723c */ /* 0x044fe600000418ff */
[----:B------:R-:W-:Y:S06]  /*112f0*/  LDSM.16.M88.4 R176, [R226] ;  /* 0x00000000e2b0783b */ /* 0x000fec0000000200 */
[----:B------:R-:W-:Y:S01]  /*11300*/  LDSM.16.M88.4 R180, [R224+0x8100] ;  /* 0x00810000e0b4783b */ /* 0x000fe20000000200 */
[-C--:B------:R-:W-:Y:S05]  /*11310*/  HMMA.16816.F32.BF16 R12, R92, R18.reuse, RZ ;  /* 0x000000125c0c723c */ /* 0x080fea00000418ff */
[----:B------:R-:W-:Y:S03]  /*11320*/  LDSM.16.M88.4 R184, [R217] ;  /* 0x00000000d9b8783b */ /* 0x000fe60000000200 */
[C---:B------:R-:W-:Y:S03]  /*11330*/  HMMA.16816.F32.BF16 R16, R96.reuse, R18, RZ ;  /* 0x000000126010723c */ /* 0x040fe600000418ff */
[----:B------:R-:W1:Y:S05]  /*11340*/  SHFL.IDX PT, R190, R0, RZ, 0x181f ;  /* 0x00181fff00be7589 */ /* 0x000e6a00000e0000 */
[-C--:B---3--:R-:W-:Y:S01]  /*11350*/  HMMA.16816.F32.BF16 R20, R96, R32.reuse, RZ ;  /* 0x000000206014723c */ /* 0x088fe200000418ff */
[----:B------:R-:W2:Y:S06]  /*11360*/  SHFL.IDX PT, R189, R0, 0x1, 0x181f ;  /* 0x00381f0000bd7f89 */ /* 0x000eac00000e0000 */
[----:B------:R-:W3:Y:S01]  /*11370*/  SHFL.IDX PT, R191, R188, RZ, 0x181f ;  /* 0x00181fffbcbf7589 */ /* 0x000ee200000e0000 */
[C---:B------:R-:W-:Y:S05]  /*11380*/  HMMA.16816.F32.BF16 R24, R92.reuse, R32, RZ ;  /* 0x000000205c18723c */ /* 0x040fea00000418ff */
[----:B------:R-:W4:Y:S03]  /*11390*/  SHFL.IDX PT, R195, R188, 0x1, 0x181f ;  /* 0x00381f00bcc37f89 */ /* 0x000f2600000e0000 */
[-C--:B------:R-:W-:Y:S03]  /*113a0*/  HMMA.16816.F32.BF16 R28, R92, R34.reuse, RZ ;  /* 0x000000225c1c723c */ /* 0x080fe600000418ff */
[----:B------:R-:W-:Y:S01]  /*113b0*/  SHFL.IDX PT, R194, R188, 0x2, 0x181f ;  /* 0x00581f00bcc27f89 */ /* 0x000fe200000e0000 */
[-C--:B-1----:R-:W-:Y:S04]  /*113c0*/  IADD3 R198, P1, R190, R236.reuse, RZ ;  /* 0x000000ecbec67210 */ /* 0x082fe80007f3e0ff */
[C---:B------:R-:W-:Y:S01]  /*113d0*/  HMMA.16816.F32.BF16 R32, R96.reuse, R34, RZ ;  /* 0x000000226020723c */ /* 0x040fe200000418ff */
[----:B------:R-:W-:Y:S03]  /*113e0*/  SHFL.IDX PT, R3, R188, 0x3, 0x181f ;  /* 0x00781f00bc037f89 */ /* 0x000fe600000e0000 */
[-C--:B--2---:R-:W-:Y:S01]  /*113f0*/  IADD3 R200, P0, R189, R236.reuse, RZ ;  /* 0x000000ecbdc87210 */ /* 0x084fe20007f1e0ff */
[--C-:B---3--:R-:W-:Y:S03]  /*11400*/  IMAD.X R199, R191, 0x1, R235.reuse, P1 ;  /* 0x00000001bfc77824 */ /* 0x108fe600008e06eb */
[-C--:B------:R-:W-:Y:S01]  /*11410*/  HMMA.16816.F32.BF16 R36, R96, R48.reuse, RZ ;  /* 0x000000306024723c */ /* 0x080fe200000418ff */
[----:B------:R-:W-:Y:S03]  /*11420*/  SHFL.IDX PT, R196, R188, 0x4, 0x181f ;  /* 0x00981f00bcc47f89 */ /* 0x000fe600000e0000 */
[--C-:B----4-:R-:W-:Y:S03]  /*11430*/  IMAD.X R201, R195, 0x1, R235.reuse, P0 ;  /* 0x00000001c3c97824 */ /* 0x110fe600000e06eb */
[----:B------:R-:W-:Y:S01]  /*11440*/  SHFL.IDX PT, R197, R188, 0x5, 0x181f ;  /* 0x00b81f00bcc57f89 */ /* 0x000fe200000e0000 */
[C---:B------:R-:W-:Y:S05]  /*11450*/  HMMA.16816.F32.BF16 R40, R92.reuse, R48, RZ ;  /* 0x000000305c28723c */ /* 0x040fea00000418ff */
[----:B------:R-:W-:Y:S03]  /*11460*/  LDSM.16.M88.4 R188, [R213] ;  /* 0x00000000d5bc783b */ /* 0x000fe60000000200 */
[-C--:B------:R-:W-:Y:S03]  /*11470*/  HMMA.16816.F32.BF16 R44, R92, R50.reuse, RZ ;  /* 0x000000325c2c723c */ /* 0x080fe600000418ff */
[----:B------:R-:W-:Y:S05]  /*11480*/  SHFL.IDX PT, R192, R0, 0x2, 0x181f ;  /* 0x00581f0000c07f89 */ /* 0x000fea00000e0000 */
[C---:B------:R-:W-:Y:S01]  /*11490*/  HMMA.16816.F32.BF16 R48, R96.reuse, R50, RZ ;  /* 0x000000326030723c */ /* 0x040fe200000418ff */
[----:B------:R-:W-:Y:S06]  /*114a0*/  SHFL.IDX PT, R193, R0, 0x3, 0x181f ;  /* 0x00781f0000c17f89 */ /* 0x000fec00000e0000 */
[----:B------:R-:W1:Y:S01]  /*114b0*/  SHFL.IDX PT, R2, R0, 0x4, 0x181f ;  /* 0x00981f0000027f89 */ /* 0x000e6200000e0000 */
[-C--:B------:R-:W-:Y:S05]  /*114c0*/  HMMA.16816.F32.BF16 R52, R96, R64.reuse, RZ ;  /* 0x000000406034723c */ /* 0x080fea00000418ff */
[----:B------:R-:W-:Y:S03]  /*114d0*/  SHFL.IDX PT, R0, R0, 0x5, 0x181f ;  /* 0x00b81f0000007f89 */ /* 0x000fe600000e0000 */
[C---:B------:R-:W-:Y:S08]  /*114e0*/  HMMA.16816.F32.BF16 R56, R92.reuse, R64, RZ ;  /* 0x000000405c38723c */ /* 0x040ff000000418ff */
[-C--:B------:R-:W-:Y:S01]  /*114f0*/  HMMA.16816.F32.BF16 R60, R92, R66.reuse, RZ ;  /* 0x000000425c3c723c */ /* 0x080fe200000418ff */
[-C--:B-1----:R-:W-:Y:S07]  /*11500*/  IADD3 R2, P1, R2, R236.reuse, RZ ;  /* 0x000000ec02027210 */ /* 0x082fee0007f3e0ff */
        /* <DEDUP_REMOVED lines=19> */
[----:B------:R-:W3:Y:S06]  /*11640*/  LDSM.16.M88.4 R184, [R214] ;  /* 0x00000000d6b8783b */ /* 0x000eec0000000200 */
[----:B------:R-:W-:Y:S01]  /*11650*/  @!PT LDS RZ, [RZ] ;  /* 0x00000000fffff984 */ /* 0x000fe20000000800 */
[----:B------:R-:W-:Y:S01]  /*11660*/  @!PT LDS RZ, [RZ] ;  /* 0x00000000fffff984 */ /* 0x000fe20000000800 */
[----:B------:R-:W-:Y:S01]  /*11670*/  @!PT LDS RZ, [RZ] ;  /* 0x00000000fffff984 */ /* 0x000fe20000000800 */
[----:B------:R4:W-:Y:S01]  /*11680*/  LDGSTS.E.BYPASS.LTC128B.128 [R239], [R198.64], !P4 ;  /* 0x00000000c6ef7fae */ /* 0x0009e2000e101d50 */
[-C--:B-1----:R-:W-:Y:S05]  /*11690*/  HMMA.16816.F32.BF16 R36, R172, R168.reuse, R36 ;  /* 0x000000a8ac24723c */ /* 0x082fea0000041824 */
[----:B------:R1:W-:Y:S03]  /*116a0*/  LDGSTS.E.BYPASS.LTC128B.128 [R239+0x800], [R200.64], !P4 ;  /* 0x00800000c8ef7fae */ /* 0x0003e6000e101d50 */
[C---:B------:R-:W-:Y:S08]  /*116b0*/  HMMA.16816.F32.BF16 R40, R180.reuse, R168, R40 ;  /* 0x000000a8b428723c */ /* 0x040ff00000041828 */
[-C--:B------:R-:W-:Y:S08]  /*116c0*/  HMMA.16816.F32.BF16 R44, R180, R170.reuse, R44 ;  /* 0x000000aab42c723c */ /* 0x080ff0000004182c */
[C---:B------:R-:W-:Y:S04]  /*116d0*/  HMMA.16816.F32.BF16 R48, R172.reuse, R170, R48 ;  /* 0x000000aaac30723c */ /* 0x040fe80000041830 */
[-C--:B----4-:R-:W-:Y:S02]  /*116e0*/  IADD3 R198, P0, R192, R236.reuse, RZ ;  /* 0x000000ecc0c67210 */ /* 0x090fe40007f1e0ff */
[-C--:B------:R-:W-:Y:S02]  /*116f0*/  IADD3 R192, P2, R193, R236.reuse, RZ ;  /* 0x000000ecc1c07210 */ /* 0x080fe40007f5e0ff */
[-C--:B--2---:R-:W-:Y:S04]  /*11700*/  HMMA.16816.F32.BF16 R52, R172, R176.reuse, R52 ;  /* 0x000000b0ac34723c */ /* 0x084fe80000041834 */
[--C-:B------:R-:W-:Y:S01]  /*11710*/  IMAD.X R199, R194, 0x1, R235.reuse, P0 ;  /* 0x00000001c2c77824 */ /* 0x100fe200000e06eb */
[----:B------:R-:W-:Y:S01]  /*11720*/  IADD3 R168, P0, R0, R236, RZ ;  /* 0x000000ec00a87210 */ /* 0x000fe20007f1e0ff */
[--C-:B------:R-:W-:Y:S02]  /*11730*/  IMAD.X R193, R3, 0x1, R235.reuse, P2 ;  /* 0x0000000103c17824 */ /* 0x100fe400010e06eb */
[C---:B------:R-:W-:Y:S01]  /*11740*/  HMMA.16816.F32.BF16 R56, R180.reuse, R176, R56 ;  /* 0x000000b0b438723c */ /* 0x040fe20000041838 */
[----:B------:R2:W-:Y:S03]  /*11750*/  LDGSTS.E.BYPASS.LTC128B.128 [R239+0x1000], [R198.64], !P4 ;  /* 0x01000000c6ef7fae */ /* 0x0005e6000e101d50 */
[--C-:B------:R-:W-:Y:S02]  /*11760*/  IMAD.X R3, R196, 0x1, R235.reuse, P1 ;  /* 0x00000001c4037824 */ /* 0x100fe400008e06eb */
[----:B------:R-:W-:Y:S01]  /*11770*/  IMAD.X R169, R197, 0x1, R235, P0 ;  /* 0x00000001c5a97824 */ /* 0x000fe200000e06eb */
[----:B------:R4:W-:Y:S01]  /*11780*/  LDGSTS.E.BYPASS.LTC128B.128 [R239+0x1800], [R192.64], !P4 ;  /* 0x01800000c0ef7fae */ /* 0x0009e2000e101d50 */
[-C--:B------:R-:W-:Y:S03]  /*11790*/  HMMA.16816.F32.BF16 R60, R180, R178.reuse, R60 ;  /* 0x000000b2b43c723c */ /* 0x080fe6000004183c */
[----:B------:R-:W-:Y:S02]  /*117a0*/  ISETP.GT.AND P0, PT, R244, R230, PT ;  /* 0x000000e6f400720c */ /* 0x000fe40003f04270 */
[----:B------:R2:W-:Y:S03]  /*117b0*/  LDGSTS.E.BYPASS.LTC128B.128 [R239+0x2000], [R2.64], !P4 ;  /* 0x0200000002ef7fae */ /* 0x0005e6000e101d50 */
[C---:B------:R-:W-:Y:S03]  /*117c0*/  HMMA.16816.F32.BF16 R64, R172.reuse, R178, R64 ;  /* 0x000000b2ac40723c */ /* 0x040fe60000041840 */
[----:B------:R5:W-:Y:S05]  /*117d0*/  LDGSTS.E.BYPASS.LTC128B.128 [R239+0x2800], [R168.64], !P4 ;  /* 0x02800000a8ef7fae */ /* 0x000bea000e101d50 */
[-C--:B---3--:R-:W-:Y:S01]  /*117e0*/  HMMA.16816.F32.BF16 R68, R172, R184.reuse, R68 ;  /* 0x000000b8ac44723c */ /* 0x088fe20000041844 */
[----:B-1----:R-:W-:Y:S06]  /*117f0*/  LDSM.16.M88.4 R200, [R222+0x3900] ;  /* 0x00390000dec8783b */ /* 0x002fec0000000200 */
[----:B------:R-:W0:Y:S01]  /*11800*/  LDGDEPBAR ;  /* 0x00000000000079af */ /* 0x000e220000000000 */
[C---:B------:R-:W-:Y:S05]  /*11810*/  HMMA.16816.F32.BF16 R72, R180.reuse, R184, R72 ;  /* 0x000000b8b448723c */ /* 0x040fea0000041848 */
[----:B----4-:R-:W-:Y:S03]  /*11820*/  LDSM.16.M88.4 R192, [R223+0x6100] ;  /* 0x00610000dfc0783b */ /* 0x010fe60000000200 */
[-C--:B------:R-:W-:Y:S03]  /*11830*/  HMMA.16816.F32.BF16 R76, R180, R186.reuse, R76 ;  /* 0x000000bab44c723c */ /* 0x080fe6000004184c */
[----:B--2---:R-:W-:Y:S05]  /*11840*/  LDSM.16.M88.4 R196, [R223+0x8100] ;  /* 0x00810000dfc4783b */ /* 0x004fea0000000200 */
[C---:B------:R-:W-:Y:S01]  /*11850*/  HMMA.16816.F32.BF16 R80, R172.reuse, R186, R80 ;  /* 0x000000baac50723c */ /* 0x040fe20000041850 */
[----:B-----5:R-:W1:Y:S06]  /*11860*/  LDSM.16.M88.4 R168, [R222+0x3100] ;  /* 0x00310000dea8783b */ /* 0x020e6c0000000200 */
[----:B------:R-:W2:Y:S01]  /*11870*/  LDSM.16.M88.4 R204, [R222+0x4100] ;  /* 0x00410000decc783b */ /* 0x000ea20000000200 */
[-C--:B------:R-:W-:Y:S05]  /*11880*/  HMMA.16816.F32.BF16 R84, R172, R188.reuse, R84 ;  /* 0x000000bcac54723c */ /* 0x080fea0000041854 */
[----:B------:R-:W3:Y:S03]  /*11890*/  LDSM.16.M88.4 R208, [R222+0x4900] ;  /* 0x00490000ded0783b */ /* 0x000ee60000000200 */
[C---:B------:R-:W-:Y:S03]  /*118a0*/  HMMA.16816.F32.BF16 R88, R180.reuse, R188, R88 ;  /* 0x000000bcb458723c */ /* 0x040fe60000041858 */
[----:B------:R-:W-:Y:S05]  /*118b0*/  LDSM.16.M88.4 R176, [R221+0x6100] ;  /* 0x00610000ddb0783b */ /* 0x000fea0000000200 */
[-C--:B------:R-:W-:Y:S01]  /*118c0*/  HMMA.16816.F32.BF16 R92, R180, R190.reuse, R92 ;  /* 0x000000beb45c723c */ /* 0x080fe2000004185c */
[----:B------:R-:W-:Y:S06]  /*118d0*/  LDSM.16.M88.4 R180, [R212] ;  /* 0x00000000d4b4783b */ /* 0x000fec0000000200 */
[----:B------:R-:W-:Y:S01]  /*118e0*/  LDSM.16.M88.4 R184, [R221+0x8100] ;  /* 0x00810000ddb8783b */ /* 0x000fe20000000200 */
[----:B------:R-:W-:Y:S05]  /*118f0*/  HMMA.16816.F32.BF16 R96, R172, R190, R96 ;  /* 0x000000beac60723c */ /* 0x000fea0000041860 */
[----:B------:R-:W4:Y:S03]  /*11900*/  LDSM.16.M88.4 R172, [R222+0x5100] ;  /* 0x00510000deac783b */ /* 0x000f260000000200 */
[-C--:B-1----:R-:W-:Y:S03]  /*11910*/  HMMA.16816.F32.BF16 R4, R192, R168.reuse, R4 ;  /* 0x000000a8c004723c */ /* 0x082fe60000041804 */
[----:B------:R-:W-:Y:S05]  /*11920*/  LDSM.16.M88.4 R188, [R212+0x800] ;  /* 0x00080000d4bc783b */ /* 0x000fea0000000200 */
        /* <DEDUP_REMOVED lines=8> */
[----:B------:R-:W5:Y:S07]  /*119b0*/  LDSM.16.M88.4 R200, [R212+0x1000] ;  /* 0x00100000d4c8783b */ /* 0x000f6e0000000200 */
[-C--:B--2---:R-:W-:Y:S08]  /*119c0*/  HMMA.16816.F32.BF16 R36, R192, R204.reuse, R36 ;  /* 0x000000ccc024723c */ /* 0x084ff00000041824 */
[C---:B------:R-:W-:Y:S08]  /*119d0*/  HMMA.16816.F32.BF16 R40, R196.reuse, R204, R40 ;  /* 0x000000ccc428723c */ /* 0x040ff00000041828 */
[-C--:B------:R-:W-:Y:S08]  /*119e0*/  HMMA.16816.F32.BF16 R44, R196, R206.reuse, R44 ;  /* 0x000000cec42c723c */ /* 0x080ff0000004182c */
[C---:B------:R-:W-:Y:S01]  /*119f0*/  HMMA.16816.F32.BF16 R48, R192.reuse, R206, R48 ;  /* 0x000000cec030723c */ /* 0x040fe20000041830 */
[----:B------:R-:W2:Y:S07]  /*11a00*/  LDSM.16.M88.4 R204, [R212+0x1800] ;  /* 0x00180000d4cc783b */ /* 0x000eae0000000200 */
[-C--:B---3--:R-:W-:Y:S08]  /*11a10*/  HMMA.16816.F32.BF16 R52, R192, R208.reuse, R52 ;  /* 0x000000d0c034723c */ /* 0x088ff00000041834 */
[C---:B------:R-:W-:Y:S08]  /*11a20*/  HMMA.16816.F32.BF16 R56, R196.reuse, R208, R56 ;  /* 0x000000d0c438723c */ /* 0x040ff00000041838 */
[-C--:B------:R-:W-:Y:S08]  /*11a30*/  HMMA.16816.F32.BF16 R60, R196, R210.reuse, R60 ;  /* 0x000000d2c43c723c */ /* 0x080ff0000004183c */
[C---:B------:R-:W-:Y:S01]  /*11a40*/  HMMA.16816.F32.BF16 R64, R192.reuse, R210, R64 ;  /* 0x000000d2c040723c */ /* 0x040fe20000041840 */
[----:B------:R-:W3:Y:S07]  /*11a50*/  LDSM.16.M88.4 R208, [R212+0x2000] ;  /* 0x00200000d4d0783b */ /* 0x000eee0000000200 */
[-C--:B----4-:R-:W-:Y:S08]  /*11a60*/  HMMA.16816.F32.BF16 R68, R192, R172.reuse, R68 ;  /* 0x000000acc044723c */ /* 0x090ff00000041844 */
[C---:B------:R-:W-:Y:S08]  /*11a70*/  HMMA.16816.F32.BF16 R72, R196.reuse, R172, R72 ;  /* 0x000000acc448723c */ /* 0x040ff00000041848 */
[-C--:B------:R-:W-:Y:S08]  /*11a80*/  HMMA.16816.F32.BF16 R76, R196, R174.reuse, R76 ;  /* 0x000000aec44c723c */ /* 0x080ff0000004184c */
[C---:B------:R-:W-:Y:S01]  /*11a90*/  HMMA.16816.F32.BF16 R80, R192.reuse, R174, R80 ;  /* 0x000000aec050723c */ /* 0x040fe20000041850 */
[----:B------:R-:W4:Y:S01]  /*11aa0*/  LDSM.16.M88.4 R172, [R212+0x2800] ;  /* 0x00280000d4ac783b */ /* 0x000f220000000200 */
[----:B------:R-:W-:Y:S05]  /*11ab0*/  DEPBAR.LE SB0, 0x0 ;  /* 0x000080000000791a */ /* 0x000fea0000000000 */
[----:B------:R-:W-:Y:S01]  /*11ac0*/  BAR.SYNC.DEFER_BLOCKING 0x0 ;  /* 0x0000000000007b1d */ /* 0x000fe20000010000 */
[-C--:B-1----:R-:W-:Y:S08]  /*11ad0*/  HMMA.16816.F32.BF16 R84, R192, R168.reuse, R84 ;  /* 0x000000a8c054723c */ /* 0x082ff00000041854 */
[C---:B------:R-:W-:Y:S08]  /*11ae0*/  HMMA.16816.F32.BF16 R88, R196.reuse, R168, R88 ;  /* 0x000000a8c458723c */ /* 0x040ff00000041858 */
[-C--:B------:R-:W-:Y:S08]  /*11af0*/  HMMA.16816.F32.BF16 R92, R196, R170.reuse, R92 ;  /* 0x000000aac45c723c */ /* 0x080ff0000004185c */
[----:B------:R-:W-:Y:S08]  /*11b00*/  HMMA.16816.F32.BF16 R96, R192, R170, R96 ;  /* 0x000000aac060723c */ /* 0x000ff00000041860 */
        /* <DEDUP_REMOVED lines=8> */
[-C--:B-----5:R-:W-:Y:S08]  /*11b90*/  HMMA.16816.F32.BF16 R36, R176, R200.reuse, R36 ;  /* 0x000000c8b024723c */ /* 0x0a0ff00000041824 */
        /* <DEDUP_REMOVED lines=74> */
.L_x_2456:
[----:B-1----:R-:W-:Y:S01]  /*12040*/  IMAD.MOV.U32 R174, RZ, RZ, R237 ;  /* 0x000000ffffae7224 */ /* 0x002fe200078e00ed */
[----:B------:R-:W-:Y:S01]  /*12050*/  PLOP3.LUT P1, PT, PT, PT, UP2, 0x80, 0x0 ;  /* 0x000000000000781c */ /* 0x000fe20003f2f028 */
[----:B------:R-:W0:Y:S01]  /*12060*/  LDGDEPBAR ;  /* 0x00000000000079af */ /* 0x000e220000000000 */
[----:B------:R-:W-:Y:S01]  /*12070*/  PLOP3.LUT P0, PT, PT, PT, UP2, 0x80, 0x0 ;  /* 0x000000000000781c */ /* 0x000fe20003f0f028 */
[----:B------:R-:W-:Y:S02]  /*12080*/  IMAD R169, R244, -0x60, RZ ;  /* 0xffffffa0f4a97824 */ /* 0x000fe400078e02ff */
[----:B------:R-:W-:Y:S02]  /*12090*/  IMAD.U32 R170, RZ, RZ, UR8 ;  /* 0x00000008ffaa7e24 */ /* 0x000fe4000f8e00ff */
[----:B------:R-:W-:Y:S06]  /*120a0*/  IMAD.IADD R3, R169, 0x1, -R238 ;  /* 0x00000001a9037824 */ /* 0x000fec00078e0aee */
[----:B------:R-:W-:Y:S05]  /*120b0*/  @P1 IMAD.HI.U32 R0, R237, c[0x0][0x2c8], RZ ;  /* 0x0000b200ed001a27 */ /* 0x000fea00078e00ff */
[----:B------:R-:W-:Y:S02]  /*120c0*/  @P0 SHF.R.U32.HI R174, RZ, c[0x0][0x2cc], R0 ;  /* 0x0000b300ffae0a19 */ /* 0x000fe40000011600 */
[----:B------:R-:W-:Y:S02]  /*120d0*/  PLOP3.LUT P0, PT, PT, PT, UP1, 0x40, 0x0 ;  /* 0x000000000000781c */ /* 0x000fe40003f0e818 */
[----:B------:R-:W-:Y:S01]  /*120e0*/  IADD3 R0, -R238, 0x1, R169 ;  /* 0x00000001ee007810 */ /* 0x000fe20007ffe1a9 */
[----:B------:R-:W1:Y:S03]  /*120f0*/  SHFL.IDX PT, R2, R174, RZ, 0x1c1f ;  /* 0x001c1fffae027589 */ /* 0x000e6600000e0000 */
        /* <DEDUP_REMOVED lines=21> */
.L_x_2459:
[----:B------:R-:W-:Y:S04]  /*12250*/  MOV R0, c[0x0][0x32c] ;  /* 0x0000cb0000007a02 */ /* 0x000fe80000000f00 */
[----:B------:R-:W-:Y:S11]  /*12260*/  ISETP.NE.AND P0, PT, R0, 0x1, PT ;  /* 0x000000010000780c */ /* 0x000ff60003f05270 */
[----:B------:R-:W-:Y:S02]  /*12270*/  @!UPT UIADD3 URZ, URZ, URZ, URZ ;  /* 0x0000003f3f3ff290 */ /* 0x000fe4000fffe03f */
[----:B------:R-:W-:Y:S05]  /*12280*/  @P0 IMAD.HI.U32 R0, R2, c[0x0][0x330], RZ ;  /* 0x0000cc0002000a27 */ /* 0x000fea00078e00ff */
[----:B------:R-:W-:Y:S02]  /*12290*/  @P0 SHF.R.U32.HI R2, RZ, c[0x0][0x334], R0 ;  /* 0x0000cd00ff020a19 */ /* 0x000fe40000011600 */
.L_x_2460:
[----:B------:R-:W-:Y:S05]  /*122a0*/  BSYNC B0 ;  /* 0x0000000000007941 */ /* 0x000fea0003800000 */
.L_x_2458:
[----:B------:R-:W-:Y:S05]  /*122b0*/  IMAD R2, R2, c[0x0][0x32c], R3 ;  /* 0x0000cb0002027a24 */ /* 0x000fea00078e0203 */
[----:B------:R-:W-:Y:S02]  /*122c0*/  IADD3 R0, R2, c[0x0][0x32c], RZ ;  /* 0x0000cb0002007a10 */ /* 0x000fe40007ffe0ff */
[----:B------:R-:W-:Y:S02]  /*122d0*/  IMNMX R171, R171, R2, !PT ;  /* 0x00000002abab7217 */ /* 0x000fe40007800200 */
[----:B------:R-:W-:Y:S02]  /*122e0*/  IMNMX R177, R177, R0, PT ;  /* 0x00000000b1b17217 */ /* 0x000fe40003800200 */
.L_x_2457:
        /* <DEDUP_REMOVED lines=20> */
.L_x_2463:
[----:B------:R-:W-:Y:S04]  /*12430*/  MOV R0, 0x1 ;  /* 0x0000000100007802 */ /* 0x000fe80000000f00 */
[----:B------:R-:W-:Y:S11]  /*12440*/  ISETP.NE.AND P0, PT, R0, c[0x0][0x32c], PT ;  /* 0x0000cb0000007a0c */ /* 0x000ff60003f05270 */
[----:B------:R-:W-:Y:S02]  /*12450*/  @!UPT UIADD3 URZ, URZ, URZ, URZ ;  /* 0x0000003f3f3ff290 */ /* 0x000fe4000fffe03f */
[----:B------:R-:W-:Y:S05]  /*12460*/  @P0 IMAD.HI.U32 R0, R2, c[0x0][0x330], RZ ;  /* 0x0000cc0002000a27 */ /* 0x000fea00078e00ff */
[----:B------:R-:W-:Y:S02]  /*12470*/  @P0 SHF.R.U32.HI R2, RZ, c[0x0][0x334], R0 ;  /* 0x0000cd00ff020a19 */ /* 0x000fe40000011600 */
.L_x_2464:
[----:B------:R-:W-:Y:S05]  /*12480*/  BSYNC B0 ;  /* 0x0000000000007941 */ /* 0x000fea0003800000 */
.L_x_2462:
[----:B------:R-:W-:Y:S05]  /*12490*/  IMAD R2, R2, c[0x0][0x32c], R3 ;  /* 0x0000cb0002027a24 */ /* 0x000fea00078e0203 */
[----:B------:R-:W-:Y:S02]  /*124a0*/  IADD3 R0, R2, c[0x0][0x32c], RZ ;  /* 0x0000cb0002007a10 */ /* 0x000fe40007ffe0ff */
[----:B------:R-:W-:Y:S02]  /*124b0*/  IMNMX R180, R180, R2, !PT ;  /* 0x00000002b4b47217 */ /* 0x000fe40007800200 */
[----:B------:R-:W-:Y:S02]  /*124c0*/  IMNMX R182, R182, R0, PT ;  /* 0x00000000b6b67217 */ /* 0x000fe40003800200 */
.L_x_2461:
[C---:B------:R-:W-:Y:S02]  /*124d0*/  ISETP.GE.AND P0, PT, R169.reuse, 0x2, PT ;  /* 0x00000002a900780c */ /* 0x040fe40003f06270 */
[----:B------:R-:W-:Y:S02]  /*124e0*/  ISETP.GE.AND P2, PT, R169, 0xa, PT ;  /* 0x0000000aa900780c */ /* 0x000fe40003f46270 */
[----:B------:R-:W-:Y:S02]  /*124f0*/  P2R R181, PR, RZ, 0x1 ;  /* 0x00000001ffb57803 */ /* 0x000fe40000000000 */
[----:B------:R-:W-:Y:S02]  /*12500*/  ISETP.GT.AND P0, PT, R171, 0x1, !P0 ;  /* 0x00000001ab00780c */ /* 0x000fe40004704270 */
[----:B------:R-:W-:Y:S02]  /*12510*/  ISETP.GE.AND P1, PT, R169, 0x9, PT ;  /* 0x00000009a900780c */ /* 0x000fe40003f26270 */
[----:B------:R-:W-:Y:S02]  /*12520*/  ISETP.LT.OR P0, PT, R177, 0x2, P0 ;  /* 0x00000002b100780c */ /* 0x000fe40000701670 */
[----:B------:R-:W-:Y:S02]  /*12530*/  P2R R179, PR, RZ, 0x2 ;  /* 0x00000002ffb37803 */ /* 0x000fe40000000000 */
[----:B------:R-:W-:Y:S02]  /*12540*/  FSEL R2, R5, -INF , !P0 ;  /* 0xff80000005027808 */ /* 0x000fe40004000000 */
[C---:B------:R-:W-:Y:S02]  /*12550*/  ISETP.GT.AND P0, PT, R171.reuse, 0x9, !P2 ;  /* 0x00000009ab00780c */ /* 0x040fe40005704270 */
[----:B------:R-:W-:Y:S02]  /*12560*/  ISETP.GT.AND P1, PT, R171, 0x8, !P1 ;  /* 0x00000008ab00780c */ /* 0x000fe40004f24270 */
[----:B------:R-:W-:Y:S02]  /*12570*/  P2R R183, PR, RZ, 0x4 ;  /* 0x00000004ffb77803 */ /* 0x000fe40000000000 */
[----:B------:R-:W-:Y:S02]  /*12580*/  ISETP.LT.OR P0, PT, R177, 0xa, P0 ;  /* 0x0000000ab100780c */ /* 0x000fe40000701670 */
        /* <DEDUP_REMOVED lines=14> */
[----:B------:R-:W-:Y:S01]  /*12670*/  P2R R211, PR, RZ, 0x2 ;  /* 0x00000002ffd37803 */ /* 0x000fe20000000000 */
[----:B------:R1:W-:Y:S01]  /*12680*/  STL [R1+0x8], R16 ;  /* 0x0000081001007387 */ /* 0x0003e20000100800 */
[----:B------:R-:W-:Y:S02]  /*12690*/  ISETP.LT.OR P0, PT, R177, 0x19, P0 ;  /* 0x00000019b100780c */ /* 0x000fe40000701670 */
[C---:B------:R-:W-:Y:S02]  /*126a0*/  ISETP.GE.AND P1, PT, R169.reuse, 0x1a, PT ;  /* 0x0000001aa900780c */ /* 0x040fe40003f26270 */
[C---:B------:R-:W-:Y:S02]  /*126b0*/  ISETP.GE.AND P6, PT, R169.reuse, 0x52, PT ;  /* 0x00000052a900780c */ /* 0x040fe40003fc6270 */
[----:B------:R-:W-:Y:S02]  /*126c0*/  P2R R209, PR, RZ, 0x2 ;  /* 0x00000002ffd17803 */ /* 0x000fe40000000000 */
[C---:B------:R-:W-:Y:S02]  /*126d0*/  ISETP.GE.AND P5, PT, R169.reuse, 0x59, PT ;  /* 0x00000059a900780c */ /* 0x040fe40003fa6270 */
[----:B------:R-:W-:Y:S02]  /*126e0*/  P2R R249, PR, RZ, 0x4 ;  /* 0x00000004fff97803 */ /* 0x000fe40000000000 */
[----:B------:R-:W-:Y:S02]  /*126f0*/  ISETP.GE.AND P2, PT, R169, 0x1, PT ;  /* 0x00000001a900780c */ /* 0x000fe40003f46270 */
[----:B-1----:R-:W-:Y:S02]  /*12700*/  FSEL R16, R32, -INF , !P0 ;  /* 0xff80000020107808 */ /* 0x002fe40004000000 */
[----:B------:R-:W-:Y:S02]  /*12710*/  ISETP.GT.AND P0, PT, R171, 0x19, !P1 ;  /* 0x00000019ab00780c */ /* 0x000fe40004f04270 */
[----:B------:R-:W-:Y:S02]  /*12720*/  ISETP.GE.AND P1, PT, R169, 0x21, PT ;  /* 0x00000021a900780c */ /* 0x000fe40003f26270 */
[----:B------:R-:W-:Y:S02]  /*12730*/  ISETP.LT.OR P0, PT, R177, 0x1a, P0 ;  /* 0x0000001ab100780c */ /* 0x000fe40000701670 */
[----:B------:R-:W-:Y:S02]  /*12740*/  P2R R203, PR, RZ, 0x2 ;  /* 0x00000002ffcb7803 */ /* 0x000fe40000000000 */
        /* <DEDUP_REMOVED lines=9> */
[----:B------:R-:W-:Y:S01]  /*127e0*/  STL [R1], R17 ;  /* 0x0000001101007387 */ /* 0x000fe20000100800 */
[----:B------:R-:W-:Y:S02]  /*127f0*/  ISETP.LT.OR P0, PT, R177, 0x22, P0 ;  /* 0x00000022b100780c */ /* 0x000fe40000701670 */
[----:B------:R-:W-:Y:S01]  /*12800*/  P2R R208, PR, RZ, 0x2 ;  /* 0x00000002ffd07803 */ /* 0x000fe20000000000 */
[----:B------:R-:W1:Y:S01]  /*12810*/  SHFL.IDX PT, R17, R174, 0x2, 0x1c1f ;  /* 0x005c1f00ae117f89 */ /* 0x000e6200000e0000 */
        /* <DEDUP_REMOVED lines=13> */
[----:B------:R-:W-:Y:S04]  /*128f0*/  ISETP.LT.OR P0, PT, R177, 0x31, P0 ;  /* 0x00000031b100780c */ /* 0x000fe80000701670 */
        /* <DEDUP_REMOVED lines=25> */
[----:B------:R-:W-:Y:S01]  /*12a90*/  FSEL R185, R69, -INF , !P0 ;  /* 0xff80000045b97808 */ /* 0x000fe20004000000 */
[--C-:B-1----:R-:W-:Y:S01]  /*12aa0*/  IMAD.IADD R69, R170, 0x1, R17.reuse ;  /* 0x00000001aa457824 */ /* 0x102fe200078e0211 */
[----:B------:R-:W-:Y:S02]  /*12ab0*/  ISETP.GT.AND P0, PT, R171, 0x48, !P1 ;  /* 0x00000048ab00780c */ /* 0x000fe40004f04270 */
[----:B------:R-:W-:Y:S02]  /*12ac0*/  P2R R32, PR, RZ, 0x2 ;  /* 0x00000002ff207803 */ /* 0x000fe40000000000 */
[----:B------:R-:W-:Y:S02]  /*12ad0*/  ISETP.LT.OR P0, PT, R177, 0x49, P0 ;  /* 0x00000049b100780c */ /* 0x000fe40000701670 */
[----:B------:R-:W-:Y:S02]  /*12ae0*/  ISETP.GE.AND P1, PT, R169, 0x4a, PT ;  /* 0x0000004aa900780c */ /* 0x000fe40003f26270 */
[----:B------:R-:W-:Y:S01]  /*12af0*/  FSEL R176, R80, -INF , !P0 ;  /* 0xff80000050b07808 */ /* 0x000fe20004000000 */
[----:B------:R-:W-:Y:S01]  /*12b00*/  IMAD.IADD R80, R173, 0x1, R17 ;  /* 0x00000001ad507824 */ /* 0x000fe200078e0211 */
[----:B------:R-:W-:Y:S02]  /*12b10*/  ISETP.GT.AND P0, PT, R171, 0x49, !P1 ;  /* 0x00000049ab00780c */ /* 0x000fe40004f04270 */
[----:B------:R-:W-:Y:S02]  /*12b20*/  P2R R21, PR, RZ, 0x2 ;  /* 0x00000002ff157803 */ /* 0x000fe40000000000 */
[----:B------:R-:W-:Y:S02]  /*12b30*/  ISETP.LT.OR P0, PT, R177, 0x4a, P0 ;  /* 0x0000004ab100780c */ /* 0x000fe40000701670 */
[----:B------:R-:W-:Y:S02]  /*12b40*/  ISETP.GE.AND P1, PT, R169, 0x51, PT ;  /* 0x00000051a900780c */ /* 0x000fe40003f26270 */
[----:B------:R-:W-:Y:S02]  /*12b50*/  FSEL R175, R81, -INF , !P0 ;  /* 0xff80000051af7808 */ /* 0x000fe40004000000 */
[----:B------:R-:W-:Y:S02]  /*12b60*/  ISETP.GT.AND P0, PT, R171, 0x50, !P1 ;  /* 0x00000050ab00780c */ /* 0x000fe40004f04270 */
[----:B------:R-:W-:Y:S02]  /*12b70*/  P2R R68, PR, RZ, 0x4 ;  /* 0x00000004ff447803 */ /* 0x000fe40000000000 */
        /* <DEDUP_REMOVED lines=11> */
[----:B------:R-:W-:Y:S04]  /*12c30*/  ISETP.GE.AND P0, PT, R169, 0x5a, PT ;  /* 0x0000005aa900780c */ /* 0x000fe80003f06270 */
        /* <DEDUP_REMOVED lines=21> */
.L_x_2467:
[----:B------:R-:W-:Y:S04]  /*12d90*/  MOV R4, c[0x0][0x32c] ;  /* 0x0000cb0000047a02 */ /* 0x000fe80000000f00 */
[----:B------:R-:W-:Y:S11]  /*12da0*/  ISETP.NE.AND P2, PT, R4, 0x1, PT ;  /* 0x000000010400780c */ /* 0x000ff60003f45270 */
[----:B------:R-:W-:Y:S02]  /*12db0*/  @!UPT UIADD3 URZ, URZ, URZ, URZ ;  /* 0x0000003f3f3ff290 */ /* 0x000fe4000fffe03f */
[----:B------:R-:W-:Y:S05]  /*12dc0*/  @P2 IMAD.HI.U32 R4, R17, c[0x0][0x330], RZ ;  /* 0x0000cc0011042a27 */ /* 0x000fea00078e00ff */
[----:B------:R-:W-:Y:S02]  /*12dd0*/  @P2 SHF.R.U32.HI R17, RZ, c[0x0][0x334], R4 ;  /* 0x0000cd00ff112a19 */ /* 0x000fe40000011604 */
.L_x_2468:
[----:B------:R-:W-:Y:S05]  /*12de0*/  BSYNC B0 ;  /* 0x0000000000007941 */ /* 0x000fea0003800000 */
.L_x_2466:
[----:B------:R-:W-:Y:S05]  /*12df0*/  IMAD R17, R17, c[0x0][0x32c], R3 ;  /* 0x0000cb0011117a24 */ /* 0x000fea00078e0203 */
[----:B------:R-:W-:Y:S02]  /*12e00*/  IADD3 R4, R17, c[0x0][0x32c], RZ ;  /* 0x0000cb0011047a10 */ /* 0x000fe40007ffe0ff */
[----:B------:R-:W-:Y:S02]  /*12e10*/  IMNMX R69, R69, R17, !PT ;  /* 0x0000001145457217 */ /* 0x000fe40007800200 */
[----:B------:R-:W-:Y:S02]  /*12e20*/  IMNMX R80, R80, R4, PT ;  /* 0x0000000450507217 */ /* 0x000fe40003800200 */
.L_x_2465:
[----:B------:R-:W-:Y:S02]  /*12e30*/  ISETP.NE.AND P2, PT, R179, RZ, PT ;  /* 0x000000ffb300720c */ /* 0x000fe40003f45270 */
[----:B------:R-:W-:Y:S02]  /*12e40*/  P2R R84, PR, RZ, 0x10 ;  /* 0x00000010ff547803 */ /* 0x000fe40000000000 */
[----:B------:R-:W-:Y:S02]  /*12e50*/  ISETP.GT.AND P2, PT, R180, 0x8, !P2 ;  /* 0x00000008b400780c */ /* 0x000fe40005744270 */
[----:B------:R-:W-:Y:S02]  /*12e60*/  ISETP.NE.AND P4, PT, R32, RZ, PT ;  /* 0x000000ff2000720c */ /* 0x000fe40003f85270 */
[----:B------:R-:W-:Y:S02]  /*12e70*/  ISETP.LT.OR P2, PT, R182, 0x9, P2 ;  /* 0x00000009b600780c */ /* 0x000fe40001741670 */
[----:B------:R-:W-:Y:S02]  /*12e80*/  P2R R81, PR, RZ, 0x8 ;  /* 0x00000008ff517803 */ /* 0x000fe40000000000 */
[----:B------:R-:W-:Y:S02]  /*12e90*/  FSEL R4, R18, -INF , !P2 ;  /* 0xff80000012047808 */ /* 0x000fe40005000000 */
[----:B------:R-:W-:Y:S02]  /*12ea0*/  ISETP.NE.AND P2, PT, R183, RZ, PT ;  /* 0x000000ffb700720c */ /* 0x000fe40003f45270 */
[----:B------:R-:W-:Y:S02]  /*12eb0*/  ISETP.NE.AND P3, PT, R21, RZ, PT ;  /* 0x000000ff1500720c */ /* 0x000fe40003f65270 */
[----:B------:R-:W-:Y:S04]  /*12ec0*/  ISETP.GT.AND P2, PT, R180, 0x9, !P2 ;  /* 0x00000009b400780c */ /* 0x000fe80005744270 */
[----:B------:R-:W-:Y:S04]  /*12ed0*/  ISETP.LT.OR P2, PT, R182, 0xa, P2 ;  /* 0x0000000ab600780c */ /* 0x000fe80001741670 */
[----:B------:R-:W-:Y:S02]  /*12ee0*/  FSEL R19, R19, -INF , !P2 ;  /* 0xff80000013137808 */ /* 0x000fe40005000000 */
[----:B------:R-:W-:Y:S04]  /*12ef0*/  ISETP.NE.AND P2, PT, R249, RZ, PT ;  /* 0x000000fff900720c */ /* 0x000fe80003f45270 */
[----:B------:R-:W-:Y:S04]  /*12f00*/  ISETP.GT.AND P2, PT, R180, 0x10, !P2 ;  /* 0x00000010b400780c */ /* 0x000fe80005744270 */
[----:B------:R-:W-:Y:S04]  /*12f10*/  ISETP.LT.OR P2, PT, R182, 0x11, P2 ;  /* 0x00000011b600780c */ /* 0x000fe80001741670 */
[----:B------:R-:W-:Y:S02]  /*12f20*/  FSEL R18, R22, -INF , !P2 ;  /* 0xff80000016127808 */ /* 0x000fe40005000000 */
[----:B------:R-:W-:Y:S02]  /*12f30*/  ISETP.NE.AND P2, PT, R245, RZ, PT ;  /* 0x000000fff500720c */ /* 0x000fe40003f45270 */
[----:B------:R-:W-:Y:S02]  /*12f40*/  P2R R22, PR, RZ, 0x10 ;  /* 0x00000010ff167803 */ /* 0x000fe40000000000 */
        /* <DEDUP_REMOVED lines=53> */
[----:B------:R-:W-:Y:S02]  /*132a0*/  ISETP.GT.AND P2, PT, R180, 0x48, !P4 ;  /* 0x00000048b400780c */ /* 0x000fe40006744270 */
[----:B------:R-:W-:Y:S02]  /*132b0*/  ISETP.NE.AND P4, PT, R68, RZ, PT ;  /* 0x000000ff4400720c */ /* 0x000fe40003f85270 */
        /* <DEDUP_REMOVED lines=12> */
[----:B------:R-:W-:Y:S04]  /*13380*/  ISETP.GT.AND P2, PT, R180, 0x1, !P2 ;  /* 0x00000001b400780c */ /* 0x000fe80005744270 */
[----:B------:R-:W-:Y:S04]  /*13390*/  ISETP.LT.OR P2, PT, R182, 0x2, P2 ;  /* 0x00000002b600780c */ /* 0x000fe80001741670 */
[----:B------:R-:W-:Y:S02]  /*133a0*/  FSEL R7, R7, -INF , !P2 ;  /* 0xff80000007077808 */ /* 0x000fe40005000000 */
[----:B------:R-:W-:Y:S04]  /*133b0*/  ISETP.GT.AND P2, PT, R180, RZ, !P4 ;  /* 0x000000ffb400720c */ /* 0x000fe80006744270 */
        /* <DEDUP_REMOVED lines=8> */
[----:B------:R-:W-:Y:S02]  /*13440*/  ISETP.GT.AND P2, PT, R69, RZ, !P4 ;  /* 0x000000ff4500720c */ /* 0x000fe40006744270 */
[----:B------:R-:W-:Y:S01]  /*13450*/  ISETP.NE.AND P4, PT, R22, RZ, PT ;  /* 0x000000ff1600720c */ /* 0x000fe20003f85270 */
[----:B------:R-:W-:Y:S01]  /*13460*/  IMAD.IADD R22, R173, 0x1, R23 ;  /* 0x00000001ad167824 */ /* 0x000fe200078e0217 */
        /* <DEDUP_REMOVED lines=74> */
[----:B------:R-:W-:Y:S02]  /*13910*/  ISETP.GT.AND P2, PT, R69, 0x49, !P3 ;  /* 0x000000494500780c */ /* 0x000fe40005f44270 */
[----:B------:R-:W-:Y:S02]  /*13920*/  ISETP.NE.AND P3, PT, R81, RZ, PT ;  /* 0x000000ff5100720c */ /* 0x000fe40003f65270 */
        /* <DEDUP_REMOVED lines=32> */
.L_x_2471:
[----:B------:R-:W-:Y:S04]  /*13b30*/  MOV R23, c[0x0][0x32c] ;  /* 0x0000cb0000177a02 */ /* 0x000fe80000000f00 */
[----:B------:R-:W-:Y:S11]  /*13b40*/  ISETP.NE.AND P2, PT, R23, 0x1, PT ;  /* 0x000000011700780c */ /* 0x000ff60003f45270 */
[----:B------:R-:W-:Y:S02]  /*13b50*/  @!UPT UIADD3 URZ, URZ, URZ, URZ ;  /* 0x0000003f3f3ff290 */ /* 0x000fe4000fffe03f */
[----:B------:R-:W-:Y:S05]  /*13b60*/  @P2 IMAD.HI.U32 R23, R24, c[0x0][0x330], RZ ;  /* 0x0000cc0018172a27 */ /* 0x000fea00078e00ff */
[----:B------:R-:W-:Y:S02]  /*13b70*/  @P2 SHF.R.U32.HI R24, RZ, c[0x0][0x334], R23 ;  /* 0x0000cd00ff182a19 */ /* 0x000fe40000011617 */
.L_x_2472:
[----:B------:R-:W-:Y:S05]  /*13b80*/  BSYNC B0 ;  /* 0x0000000000007941 */ /* 0x000fea0003800000 */
.L_x_2470:
[----:B------:R-:W-:Y:S05]  /*13b90*/  IMAD R3, R24, c[0x0][0x32c], R3 ;  /* 0x0000cb0018037a24 */ /* 0x000fea00078e0203 */
[----:B------:R-:W-:Y:S02]  /*13ba0*/  IADD3 R23, R3, c[0x0][0x32c], RZ ;  /* 0x0000cb0003177a10 */ /* 0x000fe40007ffe0ff */
[----:B------:R-:W-:Y:S02]  /*13bb0*/  IMNMX R170, R170, R3, !PT ;  /* 0x00000003aaaa7217 */ /* 0x000fe40007800200 */
[----:B------:R-:W-:Y:S02]  /*13bc0*/  IMNMX R22, R22, R23, PT ;  /* 0x0000001716167217 */ /* 0x000fe40003800200 */
.L_x_2469:
[----:B------:R-:W2:Y:S01]  /*13bd0*/  LDL.LU R39, [R1+0x4] ;  /* 0x0000040001277983 */ /* 0x000ea20000300800 */
[----:B------:R-:W-:Y:S02]  /*13be0*/  ISETP.NE.AND P2, PT, R68, RZ, PT ;  /* 0x000000ff4400720c */ /* 0x000fe40003f45270 */
[----:B------:R-:W-:Y:S01]  /*13bf0*/  FMNMX.FTZ R24, R6, R166, !PT ;  /* 0x000000a606187209 */ /* 0x000fe20007810000 */
[----:B------:R-:W3:Y:S01]  /*13c00*/  LDL.LU R34, [R1+0x8] ;  /* 0x0000080001227983 */ /* 0x000ee20000300800 */
[----:B------:R-:W-:Y:S02]  /*13c10*/  ISETP.GT.AND P2, PT, R170, RZ, !P2 ;  /* 0x000000ffaa00720c */ /* 0x000fe40005744270 */
[----:B------:R-:W-:Y:S01]  /*13c20*/  FMNMX.FTZ R24, R7, R24, !PT ;  /* 0x0000001807187209 */ /* 0x000fe20007810000 */
[----:B------:R-:W4:Y:S01]  /*13c30*/  LDL.LU R3, [R1] ;  /* 0x0000000001037983 */ /* 0x000f220000300800 */
        /* <DEDUP_REMOVED lines=29> */
[----:B------:R-:W-:Y:S02]  /*13e10*/  MOV R56, R28 ;  /* 0x0000001c00387202 */ /* 0x000fe40000000f00 */
[----:B------:R-:W-:Y:S02]  /*13e20*/  FSEL R61, R26, -INF , !P2 ;  /* 0xff8000001a3d7808 */ /* 0x000fe40005000000 */
[----:B------:R-:W-:Y:S02]  /*13e30*/  ISETP.NE.AND P2, PT, R245, RZ, PT ;  /* 0x000000fff500720c */ /* 0x000fe40003f45270 */
[----:B------:R-:W-:Y:S02]  /*13e40*/  MOV R28, R85 ;  /* 0x00000055001c7202 */ /* 0x000fe40000000f00 */
[----:B------:R-:W-:Y:S02]  /*13e50*/  ISETP.GT.AND P2, PT, R170, 0x11, !P2 ;  /* 0x00000011aa00780c */ /* 0x000fe40005744270 */
[----:B------:R-:W-:Y:S02]  /*13e60*/  FMNMX.FTZ R24, R248, R24, !PT ;  /* 0x00000018f8187209 */ /* 0x000fe40007810000 */
[----:B------:R-:W-:Y:S02]  /*13e70*/  ISETP.LT.OR P2, PT, R22, 0x12, P2 ;  /* 0x000000121600780c */ /* 0x000fe40001741670 */
[----:B------:R-:W-:Y:S02]  /*13e80*/  MOV R57, R25 ;  /* 0x0000001900397202 */ /* 0x000fe40000000f00 */
        /* <DEDUP_REMOVED lines=52> */
[C---:B------:R-:W-:Y:S02]  /*141d0*/  ISETP.GT.AND P1, PT, R170.reuse, 0x50, !P1 ;  /* 0x00000050aa00780c */ /* 0x040fe40004f24270 */
[----:B------:R-:W-:Y:S02]  /*141e0*/  ISETP.GT.AND P2, PT, R170, 0x31, !P2 ;  /* 0x00000031aa00780c */ /* 0x000fe40005744270 */
[C---:B------:R-:W-:Y:S02]  /*141f0*/  ISETP.LT.OR P1, PT, R22.reuse, 0x51, P1 ;  /* 0x000000511600780c */ /* 0x040fe40000f21670 */
[----:B------:R-:W-:Y:S02]  /*14200*/  ISETP.LT.OR P2, PT, R22, 0x32, P2 ;  /* 0x000000321600780c */ /* 0x000fe40001741670 */
[----:B------:R-:W-:Y:S02]  /*14210*/  ISETP.GT.AND P6, PT, R170, 0x51, !P6 ;  /* 0x00000051aa00780c */ /* 0x000fe400077c4270 */
[----:B------:R-:W-:Y:S02]  /*14220*/  FSEL R245, R59, -INF , !P2 ;  /* 0xff8000003bf57808 */ /* 0x000fe40005000000 */
[----:B------:R-:W-:Y:S02]  /*14230*/  ISETP.NE.AND P2, PT, R49, RZ, PT ;  /* 0x000000ff3100720c */ /* 0x000fe40003f45270 */
[----:B------:R-:W-:Y:S02]  /*14240*/  ISETP.LT.OR P6, PT, R22, 0x52, P6 ;  /* 0x000000521600780c */ /* 0x000fe400037c1670 */
[C---:B------:R-:W-:Y:S02]  /*14250*/  ISETP.GT.AND P2, PT, R170.reuse, 0x38, !P2 ;  /* 0x00000038aa00780c */ /* 0x040fe40005744270 */
[----:B------:R-:W-:Y:S02]  /*14260*/  ISETP.GT.AND P5, PT, R170, 0x58, !P5 ;  /* 0x00000058aa00780c */ /* 0x000fe40006fa4270 */
[C---:B------:R-:W-:Y:S02]  /*14270*/  ISETP.LT.OR P2, PT, R22.reuse, 0x39, P2 ;  /* 0x000000391600780c */ /* 0x040fe40001741670 */
[----:B------:R-:W-:Y:S02]  /*14280*/  ISETP.LT.OR P5, PT, R22, 0x59, P5 ;  /* 0x000000591600780c */ /* 0x000fe40002fa1670 */
[----:B------:R-:W-:Y:S02]  /*14290*/  FSEL R209, R62, -INF , !P2 ;  /* 0xff8000003ed17808 */ /* 0x000fe40005000000 */
[----:B------:R-:W-:Y:S02]  /*142a0*/  ISETP.NE.AND P2, PT, R48, RZ, PT ;  /* 0x000000ff3000720c */ /* 0x000fe40003f45270 */
[C---:B------:R-:W-:Y:S02]  /*142b0*/  ISETP.GT.AND P0, PT, R170.reuse, 0x59, !P0 ;  /* 0x00000059aa00780c */ /* 0x040fe40004704270 */
[----:B------:R-:W-:Y:S02]  /*142c0*/  ISETP.GT.AND P2, PT, R170, 0x39, !P2 ;  /* 0x00000039aa00780c */ /* 0x000fe40005744270 */
[C---:B------:R-:W-:Y:S02]  /*142d0*/  ISETP.LT.OR P0, PT, R22.reuse, 0x5a, P0 ;  /* 0x0000005a1600780c */ /* 0x040fe40000701670 */
[----:B------:R-:W-:Y:S02]  /*142e0*/  ISETP.LT.OR P2, PT, R22, 0x3a, P2 ;  /* 0x0000003a1600780c */ /* 0x000fe40001741670 */
[----:B------:R-:W-:Y:S02]  /*142f0*/  FSEL R90, R90, -INF , !P1 ;  /* 0xff8000005a5a7808 */ /* 0x000fe40004800000 */
[----:B------:R-:W-:Y:S02]  /*14300*/  FSEL R206, R63, -INF , !P2 ;  /* 0xff8000003fce7808 */ /* 0x000fe40005000000 */
[----:B------:R-:W-:Y:S02]  /*14310*/  ISETP.NE.AND P2, PT, R37, RZ, PT ;  /* 0x000000ff2500720c */ /* 0x000fe40003f45270 */
[----:B------:R-:W-:Y:S02]  /*14320*/  FSEL R91, R91, -INF , !P6 ;  /* 0xff8000005b5b7808 */ /* 0x000fe40007000000 */
[----:B------:R-:W-:Y:S02]  /*14330*/  ISETP.GT.AND P2, PT, R170, 0x40, !P2 ;  /* 0x00000040aa00780c */ /* 0x000fe40005744270 */
[----:B------:R-:W-:Y:S02]  /*14340*/  FSEL R94, R94, -INF , !P5 ;  /* 0xff8000005e5e7808 */ /* 0x000fe40006800000 */
[----:B------:R-:W-:Y:S02]  /*14350*/  ISETP.LT.OR P2, PT, R22, 0x41, P2 ;  /* 0x000000411600780c */ /* 0x000fe40001741670 */
[----:B------:R-:W-:Y:S02]  /*14360*/  FSEL R45, R95, -INF , !P0 ;  /* 0xff8000005f2d7808 */ /* 0x000fe40004000000 */
[----:B------:R-:W-:Y:S02]  /*14370*/  FSEL R187, R74, -INF , !P2 ;  /* 0xff8000004abb7808 */ /* 0x000fe40005000000 */
[----:B------:R-:W-:Y:S02]  /*14380*/  ISETP.NE.AND P2, PT, R33, RZ, PT ;  /* 0x000000ff2100720c */ /* 0x000fe40003f45270 */
[----:B------:R-:W-:Y:S02]  /*14390*/  FMNMX.FTZ R26, R211, R26, !PT ;  /* 0x0000001ad31a7209 */ /* 0x000fe40007810000 */
[----:B------:R-:W-:Y:S02]  /*143a0*/  ISETP.GT.AND P2, PT, R170, 0x41, !P2 ;  /* 0x00000041aa00780c */ /* 0x000fe40005744270 */
[----:B------:R-:W-:Y:S02]  /*143b0*/  FMNMX.FTZ R26, R249, R26, !PT ;  /* 0x0000001af91a7209 */ /* 0x000fe40007810000 */
[----:B------:R-:W-:Y:S04]  /*143c0*/  ISETP.LT.OR P2, PT, R22, 0x42, P2 ;  /* 0x000000421600780c */ /* 0x000fe80001741670 */
[----:B------:R-:W-:Y:S02]  /*143d0*/  FSEL R183, R75, -INF , !P2 ;  /* 0xff8000004bb77808 */ /* 0x000fe40005000000 */
[----:B------:R-:W-:Y:S04]  /*143e0*/  ISETP.NE.AND P2, PT, R32, RZ, PT ;  /* 0x000000ff2000720c */ /* 0x000fe80003f45270 */
[----:B------:R-:W-:Y:S04]  /*143f0*/  ISETP.GT.AND P2, PT, R170, 0x48, !P2 ;  /* 0x00000048aa00780c */ /* 0x000fe80005744270 */
[----:B------:R-:W-:Y:S04]  /*14400*/  ISETP.LT.OR P2, PT, R22, 0x49, P2 ;  /* 0x000000491600780c */ /* 0x000fe80001741670 */
        /* <DEDUP_REMOVED lines=14> */
[----:B------:R-:W-:Y:S02]  /*144f0*/  FMNMX.FTZ R21, R197, R21, !PT ;  /* 0x00000015c5157209 */ /* 0x000fe40007810000 */
[----:B----4-:R-:W-:Y:S02]  /*14500*/  MOV R63, R3 ;  /* 0x00000003003f7202 */ /* 0x010fe40000000f00 */
        /* <DEDUP_REMOVED lines=10> */
[----:B---3--:R-:W-:Y:S02]  /*145b0*/  FMNMX.FTZ R3, R34, R3, !PT ;  /* 0x0000000322037209 */ /* 0x008fe40007810000 */
[----:B------:R-:W-:Y:S02]  /*145c0*/  FMNMX.FTZ R21, R207, R21, !PT ;  /* 0x00000015cf157209 */ /* 0x000fe40007810000 */
[----:B------:R-:W-:Y:S02]  /*145d0*/  FMNMX.FTZ R3, R16, R3, !PT ;  /* 0x0000000310037209 */ /* 0x000fe40007810000 */
[----:B------:R-:W-:Y:S02]  /*145e0*/  FMNMX.FTZ R21, R188, R21, !PT ;  /* 0x00000015bc157209 */ /* 0x000fe40007810000 */
        /* <DEDUP_REMOVED lines=14> */
[----:B------:R-:W-:Y:S01]  /*146d0*/  SHFL.BFLY PT, R25, R24, 0x1, 0x1f ;  /* 0x0c201f0018197f89 */ /* 0x000fe200000e0000 */
[----:B------:R-:W-:Y:S02]  /*146e0*/  FMNMX.FTZ R3, R200, R3, !PT ;  /* 0x00000003c8037209 */ /* 0x000fe40007810000 */
[----:B------:R-:W-:Y:S02]  /*146f0*/  FMNMX.FTZ R21, R93, R21, !PT ;  /* 0x000000155d157209 */ /* 0x000fe40007810000 */
        /* <DEDUP_REMOVED lines=12> */
[----:B-1----:R-:W-:Y:S06]  /*147c0*/  FMNMX.FTZ R3, R3, R23, !PT ;  /* 0x0000001703037209 */ /* 0x002fec0007810000 */
[----:B------:R-:W1:Y:S01]  /*147d0*/  SHFL.BFLY PT, R23, R21, 0x2, 0x1f ;  /* 0x0c401f0015177f89 */ /* 0x000e6200000e0000 */
[C---:B------:R-:W-:Y:S01]  /*147e0*/  FSETP.NEU.FTZ.AND P2, PT, R3.reuse, -INF , PT ;  /* 0xff8000000300780b */ /* 0x040fe20003f5d000 */
[----:B------:R-:W-:Y:S05]  /*147f0*/  FMUL.FTZ R174, R3, c[0x0][0x2d0] ;  /* 0x0000b40003ae7a20 */ /* 0x000fea0000410000 */
[----:B------:R-:W-:Y:S05]  /*14800*/  FSEL R174, R174, RZ, P2 ;  /* 0x000000ffaeae7208 */ /* 0x000fea0001000000 */
[--C-:B------:R-:W-:Y:S02]  /*14810*/  FFMA.FTZ R75, R20, c[0x0][0x2d0], -R174.reuse ;  /* 0x0000b400144b7a23 */ /* 0x100fe400000108ae */
[--C-:B------:R-:W-:Y:S02]  /*14820*/  FFMA.FTZ R84, R34, c[0x0][0x2d0], -R174.reuse ;  /* 0x0000b40022547a23 */ /* 0x100fe400000108ae */
[----:B------:R-:W-:Y:S01]  /*14830*/  LDSM.16.MT88.4 R32, [R220+0x100] ;  /* 0x00010000dc20783b */ /* 0x000fe20000004200 */
[--C-:B------:R-:W-:Y:S01]  /*14840*/  FFMA.FTZ R87, R39, c[0x0][0x2d0], -R174.reuse ;  /* 0x0000b40027577a23 */ /* 0x100fe200000108ae */
[----:B------:R-:W-:Y:S01]  /*14850*/  MUFU.EX2 R75, R75 ;  /* 0x0000004b004b7308 */ /* 0x000fe20000000800 */
[--C-:B------:R-:W-:Y:S01]  /*14860*/  FFMA.FTZ R69, R2, c[0x0][0x2d0], -R174.reuse ;  /* 0x0000b40002457a23 */ /* 0x100fe200000108ae */
[----:B------:R-:W-:Y:S01]  /*14870*/  FMNMX.FTZ R2, R24, R25, !PT ;  /* 0x0000001918027209 */ /* 0x000fe20007810000 */
[--C-:B------:R-:W-:Y:S01]  /*14880*/  FFMA.FTZ R46, R5, c[0x0][0x2d0], -R174.reuse ;  /* 0x0000b400052e7a23 */ /* 0x100fe200000108ae */
[----:B------:R-:W-:Y:S01]  /*14890*/  FMNMX.FTZ R24, R245, R26, !PT ;  /* 0x0000001af5187209 */ /* 0x000fe20007810000 */
[--C-:B------:R-:W-:Y:S01]  /*148a0*/  FFMA.FTZ R86, R16, c[0x0][0x2d0], -R174.reuse ;  /* 0x0000b40010567a23 */ /* 0x100fe200000108ae */
[----:B-1----:R-:W-:Y:S01]  /*148b0*/  FMNMX.FTZ R5, R21, R23, !PT ;  /* 0x0000001715057209 */ /* 0x002fe20007810000 */
[C---:B------:R-:W-:Y:S01]  /*148c0*/  FMUL.FTZ R173, R2.reuse, c[0x0][0x2d0] ;  /* 0x0000b40002ad7a20 */ /* 0x040fe20000410000 */
[----:B------:R-:W-:Y:S01]  /*148d0*/  FMNMX.FTZ R24, R209, R24, !PT ;  /* 0x00000018d1187209 */ /* 0x000fe20007810000 */
[--C-:B------:R-:W-:Y:S01]  /*148e0*/  FFMA.FTZ R76, R53, c[0x0][0x2d0], -R174.reuse ;  /* 0x0000b400354c7a23 */ /* 0x100fe200000108ae */
[----:B------:R-:W-:Y:S01]  /*148f0*/  MUFU.EX2 R69, R69 ;  /* 0x0000004500457308 */ /* 0x000fe20000000800 */
[----:B------:R-:W-:Y:S01]  /*14900*/  FSETP.NEU.FTZ.AND P1, PT, R2, -INF , PT ;  /* 0xff8000000200780b */ /* 0x000fe20003f3d000 */
[--C-:B------:R-:W-:Y:S01]  /*14910*/  FFMA.FTZ R47, R0, c[0x0][0x2d0], -R174.reuse ;  /* 0x0000b400002f7a23 */ /* 0x100fe200000108ae */
[----:B------:R-:W-:Y:S01]  /*14920*/  FMNMX.FTZ R21, R206, R24, !PT ;  /* 0x00000018ce157209 */ /* 0x000fe20007810000 */
[--C-:B------:R-:W-:Y:S01]  /*14930*/  FFMA.FTZ R191, R191, c[0x0][0x2d0], -R174.reuse ;  /* 0x0000b400bfbf7a23 */ /* 0x100fe200000108ae */
[----:B------:R-:W-:Y:S01]  /*14940*/  FSEL R173, R173, RZ, P1 ;  /* 0x000000ffadad7208 */ /* 0x000fe20000800000 */
[--C-:B------:R-:W-:Y:S01]  /*14950*/  FFMA.FTZ R192, R192, c[0x0][0x2d0], -R174.reuse ;  /* 0x0000b400c0c07a23 */ /* 0x100fe200000108ae */
[----:B------:R-:W-:Y:S01]  /*14960*/  FMNMX.FTZ R21, R187, R21, !PT ;  /* 0x00000015bb157209 */ /* 0x000fe20007810000 */
[--C-:B------:R-:W-:Y:S01]  /*14970*/  FFMA.FTZ R201, R201, c[0x0][0x2d0], -R174.reuse ;  /* 0x0000b400c9c97a23 */ /* 0x100fe200000108ae */
[----:B------:R-:W1:Y:S01]  /*14980*/  SHFL.BFLY PT, R0, R5, 0x1, 0x1f ;  /* 0x0c201f0005007f89 */ /* 0x000e6200000e0000 */
[----:B------:R-:W2:Y:S01]  /*14990*/  MUFU.EX2 R76, R76 ;  /* 0x0000004c004c7308 */ /* 0x000ea20000000800 */
[--C-:B------:R-:W-:Y:S01]  /*149a0*/  FFMA.FTZ R78, R6, c[0x0][0x2d0], -R173.reuse ;  /* 0x0000b400064e7a23 */ /* 0x100fe200000108ad */
[----:B------:R-:W-:Y:S01]  /*149b0*/  FMNMX.FTZ R6, R183, R21, !PT ;  /* 0x00000015b7067209 */ /* 0x000fe20007810000 */
[--C-:B------:R-:W-:Y:S02]  /*149c0*/  FFMA.FTZ R72, R19, c[0x0][0x2d0], -R173.reuse ;  /* 0x0000b40013487a23 */ /* 0x100fe400000108ad */
[--C-:B------:R-:W-:Y:S01]  /*149d0*/  FFMA.FTZ R83, R18, c[0x0][0x2d0], -R173.reuse ;  /* 0x0000b40012537a23 */ /* 0x100fe200000108ad */
[----:B------:R-:W-:Y:S01]  /*149e0*/  FMNMX.FTZ R6, R181, R6, !PT ;  /* 0x00000006b5067209 */ /* 0x000fe20007810000 */
[----:B------:R-:W-:Y:S01]  /*149f0*/  LDSM.16.MT88.4 R20, [R225+0x100] ;  /* 0x00010000e114783b */ /* 0x000fe20000004200 */
[--C-:B------:R-:W-:Y:S02]  /*14a00*/  FFMA.FTZ R85, R17, c[0x0][0x2d0], -R173.reuse ;  /* 0x0000b40011557a23 */ /* 0x100fe400000108ad */
[----:B------:R-:W-:Y:S01]  /*14a10*/  MUFU.EX2 R46, R46 ;  /* 0x0000002e002e7308 */ /* 0x000fe20000000800 */
[----:B------:R-:W-:Y:S01]  /*14a20*/  FMNMX.FTZ R6, R179, R6, !PT ;  /* 0x00000006b3067209 */ /* 0x000fe20007810000 */
[--C-:B------:R-:W-:Y:S02]  /*14a30*/  FFMA.FTZ R73, R7, c[0x0][0x2d0], -R173.reuse ;  /* 0x0000b40007497a23 */ /* 0x100fe400000108ad */
[--C-:B------:R-:W-:Y:S01]  /*14a40*/  FFMA.FTZ R68, R4, c[0x0][0x2d0], -R173.reuse ;  /* 0x0000b40004447a23 */ /* 0x100fe200000108ad */
[----:B------:R-:W-:Y:S01]  /*14a50*/  FMNMX.FTZ R6, R90, R6, !PT ;  /* 0x000000065a067209 */ /* 0x000fe20007810000 */
[--C-:B------:R-:W-:Y:S02]  /*14a60*/  FFMA.FTZ R193, R193, c[0x0][0x2d0], -R173.reuse ;  /* 0x0000b400c1c17a23 */ /* 0x100fe400000108ad */
[--C-:B------:R-:W-:Y:S01]  /*14a70*/  FFMA.FTZ R194, R194, c[0x0][0x2d0], -R173.reuse ;  /* 0x0000b400c2c27a23 */ /* 0x100fe200000108ad */
[----:B------:R-:W-:Y:S01]  /*14a80*/  FMNMX.FTZ R6, R91, R6, !PT ;  /* 0x000000065b067209 */ /* 0x000fe20007810000 */
[----:B------:R-:W3:Y:S01]  /*14a90*/  MUFU.EX2 R47, R47 ;  /* 0x0000002f002f7308 */ /* 0x000ee20000000800 */
[--C-:B------:R-:W-:Y:S02]  /*14aa0*/  FFMA.FTZ R247, R247, c[0x0][0x2d0], -R174.reuse ;  /* 0x0000b400f7f77a23 */ /* 0x100fe400000108ae */
[----:B------:R-:W-:Y:S01]  /*14ab0*/  FMNMX.FTZ R4, R94, R6, !PT ;  /* 0x000000065e047209 */ /* 0x000fe20007810000 */
[--C-:B------:R-:W-:Y:S01]  /*14ac0*/  FFMA.FTZ R251, R251, c[0x0][0x2d0], -R173.reuse ;  /* 0x0000b400fbfb7a23 */ /* 0x100fe200000108ad */
[----:B--2---:R-:W-:Y:S01]  /*14ad0*/  F2FP.BF16.PACK_AB R48, R69, R76 ;  /* 0x0000004c4530723e */ /* 0x004fe200000010ff */
[--C-:B------:R-:W-:Y:S01]  /*14ae0*/  FFMA.FTZ R248, R248, c[0x0][0x2d0], -R173.reuse ;  /* 0x0000b400f8f87a23 */ /* 0x100fe200000108ad */
[----:B------:R-:W-:Y:S01]  /*14af0*/  FMNMX.FTZ R4, R45, R4, !PT ;  /* 0x000000042d047209 */ /* 0x000fe20007810000 */
[--C-:B------:R-:W-:Y:S01]  /*14b00*/  FFMA.FTZ R200, R200, c[0x0][0x2d0], -R174.reuse ;  /* 0x0000b400c8c87a23 */ /* 0x100fe200000108ae */
[----:B-1----:R-:W-:Y:S01]  /*14b10*/  FMNMX.FTZ R0, R5, R0, !PT ;  /* 0x0000000005007209 */ /* 0x002fe20007810000 */
[----:B------:R-:W-:Y:S01]  /*14b20*/  MUFU.EX2 R78, R78 ;  /* 0x0000004e004e7308 */ /* 0x000fe20000000800 */
[--C-:B------:R-:W-:Y:S01]  /*14b30*/  FFMA.FTZ R196, R196, c[0x0][0x2d0], -R174.reuse ;  /* 0x0000b400c4c47a23 */ /* 0x100fe200000108ae */
[----:B------:R-:W1:Y:S01]  /*14b40*/  SHFL.BFLY PT, R5, R4, 0x2, 0x1f ;  /* 0x0c401f0004057f89 */ /* 0x000e6200000e0000 */
[C---:B------:R-:W-:Y:S01]  /*14b50*/  FSETP.NEU.FTZ.AND P0, PT, R0.reuse, -INF , PT ;  /* 0xff8000000000780b */ /* 0x040fe20003f1d000 */
[----:B------:R-:W-:Y:S02]  /*14b60*/  FMUL.FTZ R170, R0, c[0x0][0x2d0] ;  /* 0x0000b40000aa7a20 */ /* 0x000fe40000410000 */
[--C-:B------:R-:W-:Y:S02]  /*14b70*/  FFMA.FTZ R204, R204, c[0x0][0x2d0], -R173.reuse ;  /* 0x0000b400cccc7a23 */ /* 0x100fe400000108ad */
[----:B------:R-:W-:Y:S01]  /*14b80*/  FFMA.FTZ R202, R202, c[0x0][0x2d0], -R173 ;  /* 0x0000b400caca7a23 */ /* 0x000fe200000108ad */
[----:B------:R-:W-:Y:S01]  /*14b90*/  FSEL R170, R170, RZ, P0 ;  /* 0x000000ffaaaa7208 */ /* 0x000fe20000000000 */
[----:B------:R-:W2:Y:S01]  /*14ba0*/  MUFU.EX2 R73, R73 ;  /* 0x0000004900497308 */ /* 0x000ea20000000800 */
[--C-:B------:R-:W-:Y:S02]  /*14bb0*/  FFMA.FTZ R190, R190, c[0x0][0x2d0], -R174.reuse ;  /* 0x0000b400bebe7a23 */ /* 0x100fe400000108ae */
[----:B------:R-:W-:Y:S01]  /*14bc0*/  FFMA.FTZ R185, R185, c[0x0][0x2d0], -R174 ;  /* 0x0000b400b9b97a23 */ /* 0x000fe200000108ae */
[----:B---3--:R-:W-:Y:S01]  /*14bd0*/  F2FP.BF16.PACK_AB R50, R47, R46 ;  /* 0x0000002e2f32723e */ /* 0x008fe200000010ff */
        /* <DEDUP_REMOVED lines=8> */
[--C-:B------:R-:W-:Y:S01]  /*14c60*/  FFMA.FTZ R197, R197, c[0x0][0x2d0], -R170.reuse ;  /* 0x0000b400c5c57a23 */ /* 0x100fe200000108aa */
[----:B------:R-:W-:Y:S01]  /*14c70*/  FSEL R5, R3, RZ, P2 ;  /* 0x000000ff03057208 */ /* 0x000fe20001000000 */
[--C-:B------:R-:W-:Y:S01]  /*14c80*/  FFMA.FTZ R198, R198, c[0x0][0x2d0], -R170.reuse ;  /* 0x0000b400c6c67a23 */ /* 0x100fe200000108aa */
[----:B------:R-:W1:Y:S01]  /*14c90*/  MUFU.EX2 R72, R72 ;  /* 0x0000004800487308 */ /* 0x000e620000000800 */
[----:B------:R-:W3:Y:S01]  /*14ca0*/  SHFL.BFLY PT, R44, R4, 0x1, 0x1f ;  /* 0x0c201f00042c7f89 */ /* 0x000ee200000e0000 */
[--C-:B------:R-:W-:Y:S02]  /*14cb0*/  FFMA.FTZ R199, R199, c[0x0][0x2d0], -R170.reuse ;  /* 0x0000b400c7c77a23 */ /* 0x100fe400000108aa */
[----:B------:R-:W-:Y:S01]  /*14cc0*/  FADD.FTZ R43, -R5, R167 ;  /* 0x000000a7052b7221 */ /* 0x000fe20000010100 */
[----:B------:R-:W-:Y:S01]  /*14cd0*/  MOV R167, R38 ;  /* 0x0000002600a77202 */ /* 0x000fe20000000f00 */
[--C-:B------:R-:W-:Y:S01]  /*14ce0*/  FFMA.FTZ R250, R250, c[0x0][0x2d0], -R170.reuse ;  /* 0x0000b400fafa7a23 */ /* 0x100fe200000108aa */
[----:B--2---:R-:W-:Y:S01]  /*14cf0*/  F2FP.BF16.PACK_AB R49, R73, R78 ;  /* 0x0000004e4931723e */ /* 0x004fe200000010ff */
[----:B------:R-:W-:Y:S01]  /*14d00*/  FMUL.FTZ R43, R43, c[0x0][0x2d0] ;  /* 0x0000b4002b2b7a20 */ /* 0x000fe20000410000 */
[----:B------:R-:W-:Y:S01]  /*14d10*/  FSEL R5, R2, RZ, P1 ;  /* 0x000000ff02057208 */ /* 0x000fe20000800000 */
[----:B------:R-:W-:Y:S01]  /*14d20*/  MUFU.EX2 R77, R77 ;  /* 0x0000004d004d7308 */ /* 0x000fe20000000800 */
[--C-:B------:R-:W-:Y:S02]  /*14d30*/  FFMA.FTZ R246, R246, c[0x0][0x2d0], -R170.reuse ;  /* 0x0000b400f6f67a23 */ /* 0x100fe400000108aa */
[----:B------:R-:W-:Y:S02]  /*14d40*/  FFMA.FTZ R210, R210, c[0x0][0x2d0], -R170 ;  /* 0x0000b400d2d27a23 */ /* 0x000fe400000108aa */
[----:B------:R-:W-:Y:S01]  /*14d50*/  FADD.FTZ R42, -R5, R166 ;  /* 0x000000a6052a7221 */ /* 0x000fe20000010100 */
[----:B------:R-:W-:Y:S01]  /*14d60*/  FSEL R5, R0, RZ, P0 ;  /* 0x000000ff00057208 */ /* 0x000fe20000000000 */
[----:B------:R-:W-:Y:S02]  /*14d70*/  FFMA.FTZ R166, R65, c[0x0][0x2d0], -R173 ;  /* 0x0000b40041a67a23 */ /* 0x000fe400000108ad */
[----:B------:R-:W-:Y:S01]  /*14d80*/  FMUL.FTZ R42, R42, c[0x0][0x2d0] ;  /* 0x0000b4002a2a7a20 */ /* 0x000fe20000410000 */
[----:B------:R-:W2:Y:S01]  /*14d90*/  MUFU.EX2 R43, R43 ;  /* 0x0000002b002b7308 */ /* 0x000ea20000000800 */
[----:B------:R-:W-:Y:S02]  /*14da0*/  FADD.FTZ R5, -R5, R165 ;  /* 0x000000a505057221 */ /* 0x000fe40000010100 */
[--C-:B------:R-:W-:Y:S01]  /*14db0*/  FFMA.FTZ R165, R29, c[0x0][0x2d0], -R173.reuse ;  /* 0x0000b4001da57a23 */ /* 0x100fe200000108ad */
[----:B-1----:R-:W-:Y:S01]  /*14dc0*/  F2FP.BF16.PACK_AB R51, R72, R68 ;  /* 0x000000444833723e */ /* 0x002fe200000010ff */
[----:B------:R-:W-:Y:S01]  /*14dd0*/  FMUL.FTZ R5, R5, c[0x0][0x2d0] ;  /* 0x0000b40005057a20 */ /* 0x000fe20000410000 */
[----:B---3--:R-:W-:Y:S01]  /*14de0*/  FMNMX.FTZ R44, R44, R4, !PT ;  /* 0x000000042c2c7209 */ /* 0x008fe20007810000 */
[----:B------:R-:W-:Y:S02]  /*14df0*/  FFMA.FTZ R207, R207, c[0x0][0x2d0], -R170 ;  /* 0x0000b400cfcf7a23 */ /* 0x000fe400000108aa */
[--C-:B------:R-:W-:Y:S01]  /*14e00*/  FFMA.FTZ R189, R189, c[0x0][0x2d0], -R173.reuse ;  /* 0x0000b400bdbd7a23 */ /* 0x100fe200000108ad */
[----:B------:R-:W1:Y:S01]  /*14e10*/  MUFU.EX2 R42, R42 ;  /* 0x0000002a002a7308 */ /* 0x000e620000000800 */
[C---:B------:R-:W-:Y:S01]  /*14e20*/  FSETP.NEU.FTZ.AND P0, PT, R44.reuse, -INF , PT ;  /* 0xff8000002c00780b */ /* 0x040fe20003f1d000 */
[----:B------:R-:W-:Y:S02]  /*14e30*/  FMUL.FTZ R95, R44, c[0x0][0x2d0] ;  /* 0x0000b4002c5f7a20 */ /* 0x000fe40000410000 */
[----:B------:R-:W-:Y:S01]  /*14e40*/  FFMA.FTZ R186, R186, c[0x0][0x2d0], -R173 ;  /* 0x0000b400baba7a23 */ /* 0x000fe200000108ad */
[----:B------:R-:W-:Y:S01]  /*14e50*/  FSEL R4, R44, RZ, P0 ;  /* 0x000000ff2c047208 */ /* 0x000fe20000000000 */
[--C-:B------:R-:W-:Y:S01]  /*14e60*/  FFMA.FTZ R176, R176, c[0x0][0x2d0], -R174.reuse ;  /* 0x0000b400b0b07a23 */ /* 0x100fe200000108ae */
[----:B------:R-:W-:Y:S01]  /*14e70*/  FSEL R95, R95, RZ, P0 ;  /* 0x000000ff5f5f7208 */ /* 0x000fe20000000000 */
[----:B------:R-:W-:Y:S01]  /*14e80*/  FFMA.FTZ R175, R175, c[0x0][0x2d0], -R174 ;  /* 0x0000b400afaf7a23 */ /* 0x000fe200000108ae */
[----:B------:R-:W-:Y:S01]  /*14e90*/  ISETP.GT.AND P0, PT, R244, R230, PT ;  /* 0x000000e6f400720c */ /* 0x000fe20003f04270 */
[----:B------:R3:W4:Y:S01]  /*14ea0*/  MUFU.EX2 R41, R5 ;  /* 0x0000000500297308 */ /* 0x0007220000000800 */
[----:B------:R-:W-:Y:S01]  /*14eb0*/  FADD.FTZ R4, -R4, R164 ;  /* 0x000000a404047221 */ /* 0x000fe20000010100 */
[----:B------:R-:W-:Y:S01]  /*14ec0*/  IADD3 R244, R244, -0x1, RZ ;  /* 0xfffffffff4f47810 */ /* 0x000fe20007ffe0ff */
[--C-:B------:R-:W-:Y:S02]  /*14ed0*/  FFMA.FTZ R82, R10, c[0x0][0x2d0], -R95.reuse ;  /* 0x0000b4000a527a23 */ /* 0x100fe4000001085f */
[----:B------:R-:W-:Y:S02]  /*14ee0*/  FMUL.FTZ R4, R4, c[0x0][0x2d0] ;  /* 0x0000b40004047a20 */ /* 0x000fe40000410000 */
[C---:B--2---:R-:W-:Y:S02]  /*14ef0*/  FMUL.FTZ R16, R43.reuse, R148 ;  /* 0x000000942b107220 */ /* 0x044fe40000410000 */
[----:B------:R-:W-:Y:S01]  /*14f00*/  FMUL.FTZ R17, R43, R149 ;  /* 0x000000952b117220 */ /* 0x000fe20000410000 */
[----:B------:R2:W5:Y:S01]  /*14f10*/  MUFU.EX2 R40, R4 ;  /* 0x0000000400287308 */ /* 0x0005620000000800 */
[--C-:B------:R-:W-:Y:S02]  /*14f20*/  FFMA.FTZ R81, R11, c[0x0][0x2d0], -R95.reuse ;  /* 0x0000b4000b517a23 */ /* 0x100fe4000001085f */
[--C-:B------:R-:W-:Y:S02]  /*14f30*/  FFMA.FTZ R80, R14, c[0x0][0x2d0], -R95.reuse ;  /* 0x0000b4000e507a23 */ /* 0x100fe4000001085f */
[----:B------:R-:W-:Y:S02]  /*14f40*/  FFMA.FTZ R79, R15, c[0x0][0x2d0], -R95 ;  /* 0x0000b4000f4f7a23 */ /* 0x000fe4000001085f */
[C---:B-1----:R-:W-:Y:S02]  /*14f50*/  FMUL.FTZ R18, R42.reuse, R150 ;  /* 0x000000962a127220 */ /* 0x042fe40000410000 */
[----:B------:R-:W-:Y:S01]  /*14f60*/  FMUL.FTZ R19, R42, R151 ;  /* 0x000000972a137220 */ /* 0x000fe20000410000 */
[----:B------:R-:W1:Y:S01]  /*14f70*/  MUFU.EX2 R71, R71 ;  /* 0x0000004700477308 */ /* 0x000e620000000800 */
[----:B------:R-:W-:Y:S01]  /*14f80*/  LDSM.16.MT88.4 R148, [R225+0x2900] ;  /* 0x00290000e194783b */ /* 0x000fe20000004200 */
[----:B------:R-:W-:Y:S02]  /*14f90*/  FFMA.FTZ R164, R36, c[0x0][0x2d0], -R173 ;  /* 0x0000b40024a47a23 */ /* 0x000fe400000108ad */
[----:B---3--:R-:W-:Y:S02]  /*14fa0*/  FMUL.FTZ R5, R43, R161 ;  /* 0x000000a12b057220 */ /* 0x008fe40000410000 */
[C---:B------:R-:W-:Y:S02]  /*14fb0*/  FMUL.FTZ R6, R42.reuse, R162 ;  /* 0x000000a22a067220 */ /* 0x040fe40000410000 */
[----:B------:R-:W-:Y:S01]  /*14fc0*/  FMUL.FTZ R7, R42, R163 ;  /* 0x000000a32a077220 */ /* 0x000fe20000410000 */
[----:B------:R-:W3:Y:S01]  /*14fd0*/  LDSM.16.MT88.4 R36, [R219+0x100] ;  /* 0x00010000db24783b */ /* 0x000ee20000004200 */
[----:B------:R-:W-:Y:S01]  /*14fe0*/  MUFU.EX2 R70, R70 ;  /* 0x0000004600467308 */ /* 0x000fe20000000800 */
[C---:B----4-:R-:W-:Y:S02]  /*14ff0*/  FMUL.FTZ R8, R41.reuse, R156 ;  /* 0x0000009c29087220 */ /* 0x050fe40000410000 */
[----:B------:R-:W-:Y:S02]  /*15000*/  FMUL.FTZ R9, R41, R157 ;  /* 0x0000009d29097220 */ /* 0x000fe40000410000 */
[----:B--2---:R-:W-:Y:S02]  /*15010*/  FMUL.FTZ R4, R43, R160 ;  /* 0x000000a02b047220 */ /* 0x004fe40000410000 */
[C---:B-----5:R-:W-:Y:S02]  /*15020*/  FMUL.FTZ R10, R40.reuse, R158 ;  /* 0x0000009e280a7220 */ /* 0x060fe40000410000 */
[C---:B------:R-:W-:Y:S01]  /*15030*/  FMUL.FTZ R11, R40.reuse, R159 ;  /* 0x0000009f280b7220 */ /* 0x040fe20000410000 */
[----:B------:R-:W2:Y:S01]  /*15040*/  MUFU.EX2 R74, R74 ;  /* 0x0000004a004a7308 */ /* 0x000ea20000000800 */
[----:B------:R-:W-:Y:S01]  /*15050*/  FMUL.FTZ R29, R41, R137 ;  /* 0x00000089291d7220 */ /* 0x000fe20000410000 */
[-C--:B------:R-:W-:Y:S05]  /*15060*/  HMMA.16816.F32.BF16 R4, R48, R20.reuse, R4 ;  /* 0x000000143004723c */ /* 0x080fea0000041804 */
[--C-:B------:R-:W-:Y:S01]  /*15070*/  FFMA.FTZ R137, R57, c[0x0][0x2d0], -R170.reuse ;  /* 0x0000b40039897a23 */ /* 0x100fe200000108aa */
[----:B-1----:R-:W-:Y:S01]  /*15080*/  F2FP.BF16.PACK_AB R52, R71, R77 ;  /* 0x0000004d4734723e */ /* 0x002fe200000010ff */
[----:B------:R-:W1:Y:S01]  /*15090*/  LDSM.16.MT88.4 R56, [R218+0x100] ;  /* 0x00010000da38783b */ /* 0x000e620000004200 */
[----:B------:R-:W-:Y:S01]  /*150a0*/  MUFU.EX2 R82, R82 ;  /* 0x0000005200527308 */ /* 0x000fe20000000800 */
[C---:B------:R-:W-:Y:S03]  /*150b0*/  FMUL.FTZ R116, R41.reuse, R116 ;  /* 0x0000007429747220 */ /* 0x040fe60000410000 */
[C---:B------:R-:W-:Y:S02]  /*150c0*/  FMUL.FTZ R117, R41.reuse, R117 ;  /* 0x0000007529757220 */ /* 0x040fe40000410000 */
[C---:B------:R-:W-:Y:S02]  /*150d0*/  FMUL.FTZ R118, R40.reuse, R118 ;  /* 0x0000007628767220 */ /* 0x040fe40000410000 */
[----:B------:R-:W-:Y:S02]  /*150e0*/  FMUL.FTZ R119, R40, R119 ;  /* 0x0000007728777220 */ /* 0x000fe40000410000 */
[----:B------:R-:W4:Y:S01]  /*150f0*/  MUFU.EX2 R81, R81 ;  /* 0x0000005100517308 */ /* 0x000f220000000800 */
[C---:B------:R-:W-:Y:S02]  /*15100*/  FMUL.FTZ R120, R41.reuse, R120 ;  /* 0x0000007829787220 */ /* 0x040fe40000410000 */
[----:B------:R-:W-:Y:S01]  /*15110*/  FMUL.FTZ R121, R41, R121 ;  /* 0x0000007929797220 */ /* 0x000fe20000410000 */
[----:B--2---:R-:W-:Y:S01]  /*15120*/  F2FP.BF16.PACK_AB R54, R74, R70 ;  /* 0x000000464a36723e */ /* 0x004fe200000010ff */
[C---:B------:R-:W-:Y:S02]  /*15130*/  FMUL.FTZ R122, R40.reuse, R122 ;  /* 0x0000007a287a7220 */ /* 0x040fe40000410000 */
[----:B------:R-:W-:Y:S02]  /*15140*/  FMUL.FTZ R123, R40, R123 ;  /* 0x0000007b287b7220 */ /* 0x000fe40000410000 */
[C---:B------:R-:W-:Y:S01]  /*15150*/  FMUL.FTZ R124, R43.reuse, R124 ;  /* 0x0000007c2b7c7220 */ /* 0x040fe20000410000 */
[----:B------:R-:W-:Y:S01]  /*15160*/  MUFU.EX2 R80, R80 ;  /* 0x0000005000507308 */ /* 0x000fe20000000800 */
[----:B------:R-:W-:Y:S02]  /*15170*/  FMUL.FTZ R125, R43, R125 ;  /* 0x0000007d2b7d7220 */ /* 0x000fe40000410000 */
[C---:B------:R-:W-:Y:S02]  /*15180*/  FMUL.FTZ R126, R42.reuse, R126 ;  /* 0x0000007e2a7e7220 */ /* 0x040fe40000410000 */
[----:B------:R-:W-:Y:S02]  /*15190*/  FMUL.FTZ R127, R42, R127 ;  /* 0x0000007f2a7f7220 */ /* 0x000fe40000410000 */
[C---:B------:R-:W-:Y:S02]  /*151a0*/  FMUL.FTZ R12, R41.reuse, R152 ;  /* 0x00000098290c7220 */ /* 0x040fe40000410000 */
[----:B------:R-:W-:Y:S01]  /*151b0*/  FMUL.FTZ R13, R41, R153 ;  /* 0x00000099290d7220 */ /* 0x000fe20000410000 */
[----:B------:R-:W2:Y:S01]  /*151c0*/  MUFU.EX2 R79, R79 ;  /* 0x0000004f004f7308 */ /* 0x000ea20000000800 */
[C---:B------:R-:W-:Y:S02]  /*151d0*/  FMUL.FTZ R14, R40.reuse, R154 ;  /* 0x0000009a280e7220 */ /* 0x040fe40000410000 */
[C---:B------:R-:W-:Y:S01]  /*151e0*/  FMUL.FTZ R15, R40.reuse, R155 ;  /* 0x0000009b280f7220 */ /* 0x040fe20000410000 */
[----:B----4-:R-:W-:Y:S01]  /*151f0*/  F2FP.BF16.PACK_AB R53, R81, R82 ;  /* 0x000000525135723e */ /* 0x010fe200000010ff */
[C---:B------:R-:W-:Y:S02]  /*15200*/  FMUL.FTZ R24, R41.reuse, R140 ;  /* 0x0000008c29187220 */ /* 0x040fe40000410000 */
[----:B------:R-:W-:Y:S02]  /*15210*/  FMUL.FTZ R25, R41, R141 ;  /* 0x0000008d29197220 */ /* 0x000fe40000410000 */
[C---:B------:R-:W-:Y:S01]  /*15220*/  FMUL.FTZ R26, R40.reuse, R142 ;  /* 0x0000008e281a7220 */ /* 0x040fe20000410000 */
[----:B------:R-:W-:Y:S01]  /*15230*/  MUFU.EX2 R84, R84 ;  /* 0x0000005400547308 */ /* 0x000fe20000000800 */
[C---:B------:R-:W-:Y:S02]  /*15240*/  FMUL.FTZ R27, R40.reuse, R143 ;  /* 0x0000008f281b7220 */ /* 0x040fe40000410000 */
[C---:B------:R-:W-:Y:S02]  /*15250*/  FMUL.FTZ R30, R40.reuse, R138 ;  /* 0x0000008a281e7220 */ /* 0x040fe40000410000 */
[----:B------:R-:W-:Y:S02]  /*15260*/  FMUL.FTZ R31, R40, R139 ;  /* 0x0000008b281f7220 */ /* 0x000fe40000410000 */
[C---:B------:R-:W-:Y:S02]  /*15270*/  FMUL.FTZ R100, R43.reuse, R100 ;  /* 0x000000642b647220 */ /* 0x040fe40000410000 */
[----:B------:R-:W-:Y:S01]  /*15280*/  FMUL.FTZ R101, R43, R101 ;  /* 0x000000652b657220 */ /* 0x000fe20000410000 */
[----:B------:R-:W-:Y:S01]  /*15290*/  MUFU.EX2 R83, R83 ;  /* 0x0000005300537308 */ /* 0x000fe20000000800 */
[C---:B------:R-:W-:Y:S02]  /*152a0*/  FMUL.FTZ R102, R42.reuse, R102 ;  /* 0x000000662a667220 */ /* 0x040fe40000410000 */
[----:B------:R-:W-:Y:S01]  /*152b0*/  FMUL.FTZ R103, R42, R103 ;  /* 0x000000672a677220 */ /* 0x000fe20000410000 */
[----:B--2---:R-:W-:Y:S01]  /*152c0*/  F2FP.BF16.PACK_AB R55, R79, R80 ;  /* 0x000000504f37723e */ /* 0x004fe200000010ff */
[C---:B------:R-:W-:Y:S02]  /*152d0*/  FMUL.FTZ R104, R41.reuse, R104 ;  /* 0x0000006829687220 */ /* 0x040fe40000410000 */
[C---:B------:R-:W-:Y:S02]  /*152e0*/  FMUL.FTZ R105, R41.reuse, R105 ;  /* 0x0000006929697220 */ /* 0x040fe40000410000 */
[C---:B------:R-:W-:Y:S01]  /*152f0*/  FMUL.FTZ R106, R40.reuse, R106 ;  /* 0x0000006a286a7220 */ /* 0x040fe20000410000 */
[----:B------:R-:W-:Y:S01]  /*15300*/  MUFU.EX2 R85, R85 ;  /* 0x0000005500557308 */ /* 0x000fe20000000800 */
[C---:B------:R-:W-:Y:S04]  /*15310*/  HMMA.16816.F32.BF16 R8, R52.reuse, R20, R8 ;  /* 0x000000143408723c */ /* 0x040fe80000041808 */
[C---:B------:R-:W-:Y:S02]  /*15320*/  FMUL.FTZ R107, R40.reuse, R107 ;  /* 0x0000006b286b7220 */ /* 0x040fe40000410000 */
[----:B------:R-:W-:Y:S02]  /*15330*/  FMUL.FTZ R108, R41, R108 ;  /* 0x0000006c296c7220 */ /* 0x000fe40000410000 */
[-C--:B------:R-:W-:Y:S01]  /*15340*/  HMMA.16816.F32.BF16 R12, R52, R22.reuse, R12 ;  /* 0x00000016340c723c */ /* 0x080fe2000004180c */
[----:B------:R-:W-:Y:S03]  /*15350*/  MUFU.EX2 R86, R86 ;  /* 0x0000005600567308 */ /* 0x000fe60000000800 */
[C---:B------:R-:W-:Y:S02]  /*15360*/  FMUL.FTZ R20, R43.reuse, R144 ;  /* 0x000000902b147220 */ /* 0x040fe40000410000 */
[----:B------:R-:W-:Y:S02]  /*15370*/  FMUL.FTZ R21, R43, R145 ;  /* 0x000000912b157220 */ /* 0x000fe40000410000 */
[C---:B------:R-:W-:Y:S03]  /*15380*/  HMMA.16816.F32.BF16 R16, R48.reuse, R22, R16 ;  /* 0x000000163010723c */ /* 0x040fe60000041810 */
[----:B------:R-:W-:Y:S01]  /*15390*/  MUFU.EX2 R87, R87 ;  /* 0x0000005700577308 */ /* 0x000fe20000000800 */
[----:B------:R-:W-:Y:S02]  /*153a0*/  FMUL.FTZ R109, R41, R109 ;  /* 0x0000006d296d7220 */ /* 0x000fe40000410000 */
[----:B------:R-:W-:Y:S02]  /*153b0*/  FMUL.FTZ R110, R40, R110 ;  /* 0x0000006e286e7220 */ /* 0x000fe40000410000 */
[C---:B------:R-:W-:Y:S04]  /*153c0*/  FMUL.FTZ R22, R42.reuse, R146 ;  /* 0x000000922a167220 */ /* 0x040fe80000410000 */
[----:B------:R-:W-:Y:S01]  /*153d0*/  FMUL.FTZ R23, R42, R147 ;  /* 0x000000932a177220 */ /* 0x000fe20000410000 */
[----:B------:R-:W-:Y:S01]  /*153e0*/  MUFU.EX2 R164, R164 ;  /* 0x000000a400a47308 */ /* 0x000fe20000000800 */
[----:B------:R-:W-:Y:S02]  /*153f0*/  FMUL.FTZ R111, R40, R111 ;  /* 0x0000006f286f7220 */ /* 0x000fe40000410000 */
[C---:B------:R-:W-:Y:S02]  /*15400*/  FMUL.FTZ R112, R43.reuse, R112 ;  /* 0x000000702b707220 */ /* 0x040fe40000410000 */
[----:B------:R-:W-:Y:S01]  /*15410*/  FMUL.FTZ R113, R43, R113 ;  /* 0x000000712b717220 */ /* 0x000fe20000410000 */
[-C--:B------:R-:W-:Y:S03]  /*15420*/  HMMA.16816.F32.BF16 R20, R48, R32.reuse, R20 ;  /* 0x000000203014723c */ /* 0x080fe60000041814 */
[C---:B------:R-:W-:Y:S01]  /*15430*/  FMUL.FTZ R114, R42.reuse, R114 ;  /* 0x000000722a727220 */ /* 0x040fe20000410000 */
[----:B------:R-:W-:Y:S01]  /*15440*/  MUFU.EX2 R165, R165 ;  /* 0x000000a500a57308 */ /* 0x000fe20000000800 */
[----:B------:R-:W-:Y:S02]  /*15450*/  FMUL.FTZ R115, R42, R115 ;  /* 0x000000732a737220 */ /* 0x000fe40000410000 */
[--C-:B------:R-:W-:Y:S01]  /*15460*/  FFMA.FTZ R203, R203, c[0x0][0x2d0], -R95.reuse ;  /* 0x0000b400cbcb7a23 */ /* 0x100fe2000001085f */
[C---:B------:R-:W-:Y:S04]  /*15470*/  HMMA.16816.F32.BF16 R24, R52.reuse, R32, R24 ;  /* 0x000000203418723c */ /* 0x040fe80000041818 */
[----:B------:R-:W-:Y:S02]  /*15480*/  FFMA.FTZ R205, R205, c[0x0][0x2d0], -R95 ;  /* 0x0000b400cdcd7a23 */ /* 0x000fe4000001085f */
[----:B------:R-:W-:Y:S01]  /*15490*/  MUFU.EX2 R137, R137 ;  /* 0x0000008900897308 */ /* 0x000fe20000000800 */
[--C-:B------:R-:W-:Y:S02]  /*154a0*/  FFMA.FTZ R32, R28, c[0x0][0x2d0], -R170.reuse ;  /* 0x0000b4001c207a23 */ /* 0x100fe400000108aa */
[----:B------:R-:W-:Y:S03]  /*154b0*/  FMUL.FTZ R28, R41, R136 ;  /* 0x00000088291c7220 */ /* 0x000fe60000410000 */
[----:B------:R-:W-:Y:S02]  /*154c0*/  FMUL.FTZ R33, R43, R133 ;  /* 0x000000852b217220 */ /* 0x000fe40000410000 */
[----:B------:R-:W-:Y:S02]  /*154d0*/  FFMA.FTZ R133, R167, c[0x0][0x2d0], -R170 ;  /* 0x0000b400a7857a23 */ /* 0x000fe400000108aa */
[-C--:B------:R-:W-:Y:S01]  /*154e0*/  HMMA.16816.F32.BF16 R28, R52, R34.reuse, R28 ;  /* 0x00000022341c723c */ /* 0x080fe2000004181c */
[----:B------:R2:W4:Y:S02]  /*154f0*/  MUFU.EX2 R136, R32 ;  /* 0x0000002000887308 */ /* 0x0005240000000800 */
[----:B------:R-:W-:Y:S02]  /*15500*/  FFMA.FTZ R167, R64, c[0x0][0x2d0], -R173 ;  /* 0x0000b40040a77a23 */ /* 0x000fe400000108ad */
[--C-:B------:R-:W-:Y:S02]  /*15510*/  FFMA.FTZ R208, R208, c[0x0][0x2d0], -R95.reuse ;  /* 0x0000b400d0d07a23 */ /* 0x100fe4000001085f */
[--C-:B------:R-:W-:Y:S01]  /*15520*/  FFMA.FTZ R211, R211, c[0x0][0x2d0], -R95.reuse ;  /* 0x0000b400d3d37a23 */ /* 0x100fe2000001085f */
[C---:B------:R-:W-:Y:S03]  /*15530*/  HMMA.16816.F32.BF16 R100, R48.reuse, R34, R100 ;  /* 0x000000223064723c */ /* 0x040fe60000041864 */
[----:B------:R-:W-:Y:S01]  /*15540*/  MUFU.EX2 R133, R133 ;  /* 0x0000008500857308 */ /* 0x000fe20000000800 */
[--C-:B------:R-:W-:Y:S02]  /*15550*/  FFMA.FTZ R249, R249, c[0x0][0x2d0], -R95.reuse ;  /* 0x0000b400f9f97a23 */ /* 0x100fe4000001085f */
[--C-:B------:R-:W-:Y:S02]  /*15560*/  FFMA.FTZ R245, R245, c[0x0][0x2d0], -R95.reuse ;  /* 0x0000b400f5f57a23 */ /* 0x100fe4000001085f */
[C---:B------:R-:W-:Y:S04]  /*15570*/  FMUL.FTZ R34, R42.reuse, R134 ;  /* 0x000000862a227220 */ /* 0x040fe80000410000 */
[----:B------:R-:W-:Y:S01]  /*15580*/  FMUL.FTZ R35, R42, R135 ;  /* 0x000000872a237220 */ /* 0x000fe20000410000 */
[----:B------:R-:W-:Y:S01]  /*15590*/  MUFU.EX2 R166, R166 ;  /* 0x000000a600a67308 */ /* 0x000fe20000000800 */
[----:B------:R-:W-:Y:S02]  /*155a0*/  FFMA.FTZ R134, R63, c[0x0][0x2d0], -R174 ;  /* 0x0000b4003f867a23 */ /* 0x000fe400000108ae */
[--C-:B------:R-:W-:Y:S02]  /*155b0*/  FFMA.FTZ R135, R61, c[0x0][0x2d0], -R95.reuse ;  /* 0x0000b4003d877a23 */ /* 0x100fe4000001085f */
[----:B--2---:R-:W-:Y:S02]  /*155c0*/  FMUL.FTZ R32, R43, R132 ;  /* 0x000000842b207220 */ /* 0x004fe40000410000 */
[--C-:B------:R-:W-:Y:S02]  /*155d0*/  FFMA.FTZ R209, R209, c[0x0][0x2d0], -R95.reuse ;  /* 0x0000b400d1d17a23 */ /* 0x100fe4000001085f */
[----:B------:R-:W-:Y:S01]  /*155e0*/  FFMA.FTZ R206, R206, c[0x0][0x2d0], -R95 ;  /* 0x0000b400cece7a23 */ /* 0x000fe2000001085f */
[----:B------:R2:W5:Y:S01]  /*155f0*/  MUFU.EX2 R132, R62 ;  /* 0x0000003e00847308 */ /* 0x0005620000000800 */
[--C-:B------:R-:W-:Y:S01]  /*15600*/  FFMA.FTZ R178, R178, c[0x0][0x2d0], -R173.reuse ;  /* 0x0000b400b2b27a23 */ /* 0x100fe200000108ad */
[-C--:B---3--:R-:W-:Y:S03]  /*15610*/  HMMA.16816.F32.BF16 R32, R48, R36.reuse, R32 ;  /* 0x000000243020723c */ /* 0x088fe60000041820 */
[----:B------:R-:W-:Y:S02]  /*15620*/  FFMA.FTZ R177, R177, c[0x0][0x2d0], -R173 ;  /* 0x0000b400b1b17a23 */ /* 0x000fe400000108ad */
[--C-:B------:R-:W-:Y:S02]  /*15630*/  FFMA.FTZ R188, R188, c[0x0][0x2d0], -R170.reuse ;  /* 0x0000b400bcbc7a23 */ /* 0x100fe400000108aa */
[--C-:B------:R-:W-:Y:S01]  /*15640*/  FFMA.FTZ R184, R184, c[0x0][0x2d0], -R170.reuse ;  /* 0x0000b400b8b87a23 */ /* 0x100fe200000108aa */
[C---:B------:R-:W-:Y:S01]  /*15650*/  HMMA.16816.F32.BF16 R104, R52.reuse, R36, R104 ;  /* 0x000000243468723c */ /* 0x040fe20000041868 */
[----:B------:R-:W-:Y:S03]  /*15660*/  MUFU.EX2 R135, R135 ;  /* 0x0000008700877308 */ /* 0x000fe60000000800 */
[--C-:B------:R-:W-:Y:S02]  /*15670*/  FFMA.FTZ R182, R182, c[0x0][0x2d0], -R170.reuse ;  /* 0x0000b400b6b67a23 */ /* 0x100fe400000108aa */
[----:B------:R-:W-:Y:S02]  /*15680*/  FFMA.FTZ R180, R180, c[0x0][0x2d0], -R170 ;  /* 0x0000b400b4b47a23 */ /* 0x000fe400000108aa */
[-C--:B------:R-:W-:Y:S03]  /*15690*/  HMMA.16816.F32.BF16 R108, R52, R38.reuse, R108 ;  /* 0x00000026346c723c */ /* 0x080fe6000004186c */
[----:B------:R-:W-:Y:S01]  /*156a0*/  MUFU.EX2 R134, R134 ;  /* 0x0000008600867308 */ /* 0x000fe20000000800 */
[C---:B------:R-:W-:Y:S02]  /*156b0*/  FMUL.FTZ R36, R43.reuse, R128 ;  /* 0x000000802b247220 */ /* 0x040fe40000410000 */
[--C-:B------:R-:W-:Y:S02]  /*156c0*/  FFMA.FTZ R128, R60, c[0x0][0x2d0], -R95.reuse ;  /* 0x0000b4003c807a23 */ /* 0x100fe4000001085f */
[C---:B------:R-:W-:Y:S01]  /*156d0*/  HMMA.16816.F32.BF16 R112, R48.reuse, R38, R112 ;  /* 0x000000263070723c */ /* 0x040fe20000041870 */
[----:B--2---:R-:W2:Y:S03]  /*156e0*/  LDSM.16.MT88.4 R60, [R225+0x900] ;  /* 0x00090000e13c783b */ /* 0x004ea60000004200 */
[----:B------:R-:W-:Y:S01]  /*156f0*/  FMUL.FTZ R37, R43, R129 ;  /* 0x000000812b257220 */ /* 0x000fe20000410000 */
[----:B------:R-:W3:Y:S01]  /*15700*/  MUFU.EX2 R128, R128 ;  /* 0x0000008000807308 */ /* 0x000ee20000000800 */
[--C-:B------:R-:W-:Y:S02]  /*15710*/  FFMA.FTZ R129, R67, c[0x0][0x2d0], -R95.reuse ;  /* 0x0000b40043817a23 */ /* 0x100fe4000001085f */
[C---:B------:R-:W-:Y:S04]  /*15720*/  FMUL.FTZ R38, R42.reuse, R130 ;  /* 0x000000822a267220 */ /* 0x040fe80000410000 */
[----:B------:R-:W-:Y:S02]  /*15730*/  FMUL.FTZ R39, R42, R131 ;  /* 0x000000832a277220 */ /* 0x000fe40000410000 */
[--C-:B------:R-:W-:Y:S01]  /*15740*/  FFMA.FTZ R130, R66, c[0x0][0x2d0], -R95.reuse ;  /* 0x0000b40042827a23 */ /* 0x100fe2000001085f */
[----:B------:R-:W-:Y:S01]  /*15750*/  MUFU.EX2 R129, R129 ;  /* 0x0000008100817308 */ /* 0x000fe20000000800 */
[----:B------:R-:W-:Y:S01]  /*15760*/  LDSM.16.MT88.4 R64, [R219+0x900] ;  /* 0x00090000db40783b */ /* 0x000fe20000004200 */
[--C-:B------:R-:W-:Y:S02]  /*15770*/  FFMA.FTZ R131, R252, c[0x0][0x2d0], -R174.reuse ;  /* 0x0000b400fc837a23 */ /* 0x100fe400000108ae */
[-C--:B-1----:R-:W-:Y:S03]  /*15780*/  HMMA.16816.F32.BF16 R36, R48, R56.reuse, R36 ;  /* 0x000000383024723c */ /* 0x082fe60000041824 */
[--C-:B------:R-:W-:Y:S02]  /*15790*/  FFMA.FTZ R187, R187, c[0x0][0x2d0], -R95.reuse ;  /* 0x0000b400bbbb7a23 */ /* 0x100fe4000001085f */
[--C-:B------:R-:W-:Y:S01]  /*157a0*/  FFMA.FTZ R183, R183, c[0x0][0x2d0], -R95.reuse ;  /* 0x0000b400b7b77a23 */ /* 0x100fe2000001085f */
[----:B------:R-:W1:Y:S01]  /*157b0*/  MUFU.EX2 R130, R130 ;  /* 0x0000008200827308 */ /* 0x000e620000000800 */
[--C-:B------:R-:W-:Y:S01]  /*157c0*/  FFMA.FTZ R181, R181, c[0x0][0x2d0], -R95.reuse ;  /* 0x0000b400b5b57a23 */ /* 0x100fe2000001085f */
[C---:B------:R-:W-:Y:S04]  /*157d0*/  HMMA.16816.F32.BF16 R116, R52.reuse, R56, R116 ;  /* 0x000000383474723c */ /* 0x040fe80000041874 */
[----:B------:R-:W-:Y:S02]  /*157e0*/  FFMA.FTZ R179, R179, c[0x0][0x2d0], -R95 ;  /* 0x0000b400b3b37a23 */ /* 0x000fe4000001085f */
[--C-:B------:R-:W-:Y:S02]  /*157f0*/  FFMA.FTZ R172, R172, c[0x0][0x2d0], -R174.reuse ;  /* 0x0000b400acac7a23 */ /* 0x100fe400000108ae */
[-C--:B------:R-:W-:Y:S01]  /*15800*/  HMMA.16816.F32.BF16 R120, R52, R58.reuse, R120 ;  /* 0x0000003a3478723c */ /* 0x080fe20000041878 */
[----:B------:R-:W-:Y:S03]  /*15810*/  MUFU.EX2 R131, R131 ;  /* 0x0000008300837308 */ /* 0x000fe60000000800 */
[--C-:B------:R-:W-:Y:S02]  /*15820*/  FFMA.FTZ R168, R168, c[0x0][0x2d0], -R174.reuse ;  /* 0x0000b400a8a87a23 */ /* 0x100fe400000108ae */
[--C-:B------:R-:W-:Y:S01]  /*15830*/  FFMA.FTZ R171, R171, c[0x0][0x2d0], -R173.reuse ;  /* 0x0000b400abab7a23 */ /* 0x100fe200000108ad */
[----:B----4-:R-:W-:Y:S01]  /*15840*/  F2FP.BF16.PACK_AB R52, R137, R136 ;  /* 0x000000888934723e */ /* 0x010fe200000010ff */
[----:B------:R-:W-:Y:S01]  /*15850*/  HMMA.16816.F32.BF16 R124, R48, R58, R124 ;  /* 0x0000003a307c723c */ /* 0x000fe2000004187c */
[----:B------:R-:W4:Y:S02]  /*15860*/  LDSM.16.MT88.4 R56, [R220+0x900] ;  /* 0x00090000dc38783b */ /* 0x000f240000004200 */
[----:B------:R-:W-:Y:S01]  /*15870*/  MUFU.EX2 R167, R167 ;  /* 0x000000a700a77308 */ /* 0x000fe20000000800 */
[----:B-----5:R-:W-:Y:S01]  /*15880*/  F2FP.BF16.PACK_AB R54, R133, R132 ;  /* 0x000000848536723e */ /* 0x020fe200000010ff */
[--C-:B------:R-:W-:Y:S01]  /*15890*/  FFMA.FTZ R169, R169, c[0x0][0x2d0], -R173.reuse ;  /* 0x0000b400a9a97a23 */ /* 0x100fe200000108ad */
[----:B---3--:R-:W-:Y:S01]  /*158a0*/  F2FP.BF16.PACK_AB R53, R128, R135 ;  /* 0x000000878035723e */ /* 0x008fe200000010ff */
[--C-:B------:R-:W-:Y:S01]  /*158b0*/  FFMA.FTZ R96, R96, c[0x0][0x2d0], -R174.reuse ;  /* 0x0000b40060607a23 */ /* 0x100fe200000108ae */
[----:B------:R-:W-:Y:S01]  /*158c0*/  F2FP.BF16.PACK_AB R48, R84, R75 ;  /* 0x0000004b5430723e */ /* 0x000fe200000010ff */
[----:B------:R-:W-:Y:S03]  /*158d0*/  FFMA.FTZ R174, R97, c[0x0][0x2d0], -R174 ;  /* 0x0000b40061ae7a23 */ /* 0x000fe600000108ae */
[----:B------:R-:W-:Y:S01]  /*158e0*/  F2FP.BF16.PACK_AB R49, R85, R83 ;  /* 0x000000535531723e */ /* 0x000fe200000010ff */
[----:B------:R-:W-:Y:S01]  /*158f0*/  MUFU.EX2 R191, R191 ;  /* 0x000000bf00bf7308 */ /* 0x000fe20000000800 */
[----:B------:R-:W-:Y:S01]  /*15900*/  F2FP.BF16.PACK_AB R50, R87, R86 ;  /* 0x000000565732723e */ /* 0x000fe200000010ff */
[--C-:B------:R-:W-:Y:S01]  /*15910*/  FFMA.FTZ R97, R98, c[0x0][0x2d0], -R173.reuse ;  /* 0x0000b40062617a23 */ /* 0x100fe200000108ad */
[----:B------:R-:W-:Y:S01]  /*15920*/  F2FP.BF16.PACK_AB R51, R165, R164 ;  /* 0x000000a4a533723e */ /* 0x000fe200000010ff */
[----:B------:R-:W-:Y:S01]  /*15930*/  FFMA.FTZ R173, R99, c[0x0][0x2d0], -R173 ;  /* 0x0000b40063ad7a23 */ /* 0x000fe200000108ad */
[----:B-1----:R-:W-:Y:S01]  /*15940*/  F2FP.BF16.PACK_AB R55, R130, R129 ;  /* 0x000000818237723e */ /* 0x002fe200000010ff */
[--C-:B------:R-:W-:Y:S02]  /*15950*/  FFMA.FTZ R88, R88, c[0x0][0x2d0], -R170.reuse ;  /* 0x0000b40058587a23 */ /* 0x100fe400000108aa */
[--C-:B------:R-:W-:Y:S02]  /*15960*/  FFMA.FTZ R89, R89, c[0x0][0x2d0], -R170.reuse ;  /* 0x0000b40059597a23 */ /* 0x100fe400000108aa */
[-C--:B--2---:R-:W-:Y:S01]  /*15970*/  HMMA.16816.F32.BF16 R4, R48, R60.reuse, R4 ;  /* 0x0000003c3004723c */ /* 0x084fe20000041804 */
[----:B------:R-:W-:Y:S02]  /*15980*/  MUFU.EX2 R192, R192 ;  /* 0x000000c000c07308 */ /* 0x000fe40000000800 */
[--C-:B------:R-:W-:Y:S02]  /*15990*/  FFMA.FTZ R92, R92, c[0x0][0x2d0], -R170.reuse ;  /* 0x0000b4005c5c7a23 */ /* 0x100fe400000108aa */
[----:B------:R-:W-:Y:S02]  /*159a0*/  FFMA.FTZ R170, R93, c[0x0][0x2d0], -R170 ;  /* 0x0000b4005daa7a23 */ /* 0x000fe400000108aa */
[----:B------:R-:W-:Y:S01]  /*159b0*/  FFMA.FTZ R76, R43, R243, R76 ;  /* 0x000000f32b4c7223 */ /* 0x000fe2000001004c */
[C---:B------:R-:W-:Y:S03]  /*159c0*/  HMMA.16816.F32.BF16 R8, R52.reuse, R60, R8 ;  /* 0x0000003c3408723c */ /* 0x040fe60000041808 */
[----:B------:R-:W-:Y:S01]  /*159d0*/  MUFU.EX2 R193, R193 ;  /* 0x000000c100c17308 */ /* 0x000fe20000000800 */
[----:B------:R-:W-:Y:S02]  /*159e0*/  FFMA.FTZ R77, R41, R241, R77 ;  /* 0x000000f1294d7223 */ /* 0x000fe4000001004d */
[----:B------:R-:W-:Y:S02]  /*159f0*/  FADD.FTZ R76, R69, R76 ;  /* 0x0000004c454c7221 */ /* 0x000fe40000010000 */
[-C--:B------:R-:W-:Y:S04]  /*15a00*/  HMMA.16816.F32.BF16 R12, R52, R62.reuse, R12 ;  /* 0x0000003e340c723c */ /* 0x080fe8000004180c */
[----:B------:R-:W-:Y:S01]  /*15a10*/  FADD.FTZ R77, R71, R77 ;  /* 0x0000004d474d7221 */ /* 0x000fe20000010000 */
[----:B------:R-:W-:Y:S01]  /*15a20*/  MUFU.EX2 R194, R194 ;  /* 0x000000c200c27308 */ /* 0x000fe20000000800 */
[----:B------:R-:W-:Y:S02]  /*15a30*/  FADD.FTZ R76, R46, R76 ;  /* 0x0000004c2e4c7221 */ /* 0x000fe40000010000 */
[C---:B------:R-:W-:Y:S01]  /*15a40*/  HMMA.16816.F32.BF16 R16, R48.reuse, R62, R16 ;  /* 0x0000003e3010723c */ /* 0x040fe20000041810 */
[----:B------:R-:W1:Y:S03]  /*15a50*/  LDSM.16.MT88.4 R60, [R218+0x900] ;  /* 0x00090000da3c783b */ /* 0x000e660000004200 */
[----:B------:R-:W-:Y:S02]  /*15a60*/  FADD.FTZ R77, R70, R77 ;  /* 0x0000004d464d7221 */ /* 0x000fe40000010000 */
[----:B------:R-:W-:Y:S01]  /*15a70*/  FFMA.FTZ R82, R40, R240, R82 ;  /* 0x000000f028527223 */ /* 0x000fe20000010052 */
[----:B------:R-:W2:Y:S01]  /*15a80*/  MUFU.EX2 R195, R195 ;  /* 0x000000c300c37308 */ /* 0x000ea20000000800 */
[-C--:B----4-:R-:W-:Y:S04]  /*15a90*/  HMMA.16816.F32.BF16 R20, R48, R56.reuse, R20 ;  /* 0x000000383014723c */ /* 0x090fe80000041814 */
[----:B------:R-:W-:Y:S02]  /*15aa0*/  FADD.FTZ R76, R47, R76 ;  /* 0x0000004c2f4c7221 */ /* 0x000fe40000010000 */
[----:B------:R-:W-:Y:S02]  /*15ab0*/  FADD.FTZ R77, R74, R77 ;  /* 0x0000004d4a4d7221 */ /* 0x000fe40000010000 */
[C---:B------:R-:W-:Y:S01]  /*15ac0*/  HMMA.16816.F32.BF16 R24, R52.reuse, R56, R24 ;  /* 0x000000383418723c */ /* 0x040fe20000041818 */
[----:B------:R-:W3:Y:S03]  /*15ad0*/  MUFU.EX2 R197, R197 ;  /* 0x000000c500c57308 */ /* 0x000ee60000000800 */
[----:B------:R-:W-:Y:S02]  /*15ae0*/  FADD.FTZ R82, R81, R82 ;  /* 0x0000005251527221 */ /* 0x000fe40000010000 */
[----:B------:R-:W-:Y:S02]  /*15af0*/  FADD.FTZ R76, R75, R76 ;  /* 0x0000004c4b4c7221 */ /* 0x000fe40000010000 */
[-C--:B------:R-:W-:Y:S03]  /*15b00*/  HMMA.16816.F32.BF16 R28, R52, R58.reuse, R28 ;  /* 0x0000003a341c723c */ /* 0x080fe6000004181c */
[----:B------:R-:W-:Y:S01]  /*15b10*/  MUFU.EX2 R198, R198 ;  /* 0x000000c600c67308 */ /* 0x000fe20000000800 */
[----:B------:R-:W-:Y:S02]  /*15b20*/  FADD.FTZ R77, R136, R77 ;  /* 0x0000004d884d7221 */ /* 0x000fe40000010000 */
[----:B------:R-:W-:Y:S02]  /*15b30*/  FFMA.FTZ R78, R42, R242, R78 ;  /* 0x000000f22a4e7223 */ /* 0x000fe4000001004e */
[C---:B------:R-:W-:Y:S01]  /*15b40*/  HMMA.16816.F32.BF16 R100, R48.reuse, R58, R100 ;  /* 0x0000003a3064723c */ /* 0x040fe20000041864 */
[----:B------:R-:W4:Y:S03]  /*15b50*/  LDSM.16.MT88.4 R56, [R225+0x1100] ;  /* 0x00110000e138783b */ /* 0x000f260000004200 */
[----:B------:R-:W-:Y:S01]  /*15b60*/  FADD.FTZ R82, R80, R82 ;  /* 0x0000005250527221 */ /* 0x000fe20000010000 */
[----:B------:R-:W5:Y:S01]  /*15b70*/  MUFU.EX2 R199, R199 ;  /* 0x000000c700c77308 */ /* 0x000f620000000800 */
[----:B------:R-:W-:Y:S02]  /*15b80*/  FADD.FTZ R76, R84, R76 ;  /* 0x0000004c544c7221 */ /* 0x000fe40000010000 */
[-C--:B------:R-:W-:Y:S04]  /*15b90*/  HMMA.16816.F32.BF16 R32, R48, R64.reuse, R32 ;  /* 0x000000403020723c */ /* 0x080fe80000041820 */
[----:B------:R-:W-:Y:S02]  /*15ba0*/  FADD.FTZ R77, R137, R77 ;  /* 0x0000004d894d7221 */ /* 0x000fe40000010000 */
[----:B------:R-:W-:Y:S01]  /*15bb0*/  FADD.FTZ R78, R73, R78 ;  /* 0x0000004e494e7221 */ /* 0x000fe20000010000 */
[----:B------:R-:W-:Y:S01]  /*15bc0*/  MUFU.EX2 R203, R203 ;  /* 0x000000cb00cb7308 */ /* 0x000fe20000000800 */
[C---:B------:R-:W-:Y:S04]  /*15bd0*/  HMMA.16816.F32.BF16 R104, R52.reuse, R64, R104 ;  /* 0x000000403468723c */ /* 0x040fe80000041868 */
[----:B------:R-:W-:Y:S02]  /*15be0*/  FADD.FTZ R82, R79, R82 ;  /* 0x000000524f527221 */ /* 0x000fe40000010000 */
[----:B------:R-:W-:Y:S02]  /*15bf0*/  FADD.FTZ R76, R86, R76 ;  /* 0x0000004c564c7221 */ /* 0x000fe40000010000 */
[-C--:B------:R-:W-:Y:S01]  /*15c00*/  HMMA.16816.F32.BF16 R108, R52, R66.reuse, R108 ;  /* 0x00000042346c723c */ /* 0x080fe2000004186c */
[----:B------:R-:W2:Y:S03]  /*15c10*/  MUFU.EX2 R205, R205 ;  /* 0x000000cd00cd7308 */ /* 0x000ea60000000800 */
[----:B------:R-:W-:Y:S02]  /*15c20*/  FADD.FTZ R77, R132, R77 ;  /* 0x0000004d844d7221 */ /* 0x000fe40000010000 */
[----:B------:R-:W-:Y:S02]  /*15c30*/  FADD.FTZ R78, R68, R78 ;  /* 0x0000004e444e7221 */ /* 0x000fe40000010000 */
[C---:B------:R-:W-:Y:S01]  /*15c40*/  HMMA.16816.F32.BF16 R112, R48.reuse, R66, R112 ;  /* 0x000000423070723c */ /* 0x040fe20000041870 */
[----:B------:R-:W-:Y:S02]  /*15c50*/  LDSM.16.MT88.4 R64, [R219+0x1100] ;  /* 0x00110000db40783b */ /* 0x000fe40000004200 */
[----:B------:R-:W-:Y:S01]  /*15c60*/  MUFU.EX2 R208, R208 ;  /* 0x000000d000d07308 */ /* 0x000fe20000000800 */
[----:B------:R-:W-:Y:S02]  /*15c70*/  FADD.FTZ R82, R135, R82 ;  /* 0x0000005287527221 */ /* 0x000fe40000010000 */
[----:B------:R-:W-:Y:S02]  /*15c80*/  FADD.FTZ R76, R87, R76 ;  /* 0x0000004c574c7221 */ /* 0x000fe40000010000 */
[-C--:B-1----:R-:W-:Y:S04]  /*15c90*/  HMMA.16816.F32.BF16 R36, R48, R60.reuse, R36 ;  /* 0x0000003c3024723c */ /* 0x082fe80000041824 */
[----:B------:R-:W-:Y:S01]  /*15ca0*/  FADD.FTZ R133, R133, R77 ;  /* 0x0000004d85857221 */ /* 0x000fe20000010000 */
[----:B------:R-:W1:Y:S01]  /*15cb0*/  MUFU.EX2 R211, R211 ;  /* 0x000000d300d37308 */ /* 0x000e620000000800 */
[----:B------:R-:W-:Y:S02]  /*15cc0*/  FADD.FTZ R78, R72, R78 ;  /* 0x0000004e484e7221 */ /* 0x000fe40000010000 */
[C---:B------:R-:W-:Y:S04]  /*15cd0*/  HMMA.16816.F32.BF16 R116, R52.reuse, R60, R116 ;  /* 0x0000003c3474723c */ /* 0x040fe80000041874 */
[----:B------:R-:W-:Y:S02]  /*15ce0*/  FADD.FTZ R128, R128, R82 ;  /* 0x0000005280807221 */ /* 0x000fe40000010000 */
[----:B--2---:R-:W-:Y:S01]  /*15cf0*/  FADD.FTZ R133, R195, R133 ;  /* 0x00000085c3857221 */ /* 0x004fe20000010000 */
[----:B------:R-:W2:Y:S01]  /*15d00*/  MUFU.EX2 R201, R201 ;  /* 0x000000c900c97308 */ /* 0x000ea20000000800 */
[-C--:B------:R-:W-:Y:S04]  /*15d10*/  HMMA.16816.F32.BF16 R120, R52, R62.reuse, R120 ;  /* 0x0000003e3478723c */ /* 0x080fe80000041878 */
[----:B------:R-:W-:Y:S02]  /*15d20*/  FADD.FTZ R78, R83, R78 ;  /* 0x0000004e534e7221 */ /* 0x000fe40000010000 */
[----:B------:R-:W-:Y:S01]  /*15d30*/  FADD.FTZ R128, R129, R128 ;  /* 0x0000008081807221 */ /* 0x000fe20000010000 */
[----:B---3--:R-:W-:Y:S01]  /*15d40*/  F2FP.BF16.PACK_AB R52, R197, R195 ;  /* 0x000000c3c534723e */ /* 0x008fe200000010ff */
[----:B------:R-:W-:Y:S01]  /*15d50*/  HMMA.16816.F32.BF16 R124, R48, R62, R124 ;  /* 0x0000003e307c723c */ /* 0x000fe2000004187c */
[----:B------:R-:W3:Y:S01]  /*15d60*/  LDSM.16.MT88.4 R60, [R220+0x1100] ;  /* 0x00110000dc3c783b */ /* 0x000ee20000004200 */
[----:B------:R-:W2:Y:S02]  /*15d70*/  MUFU.EX2 R247, R247 ;  /* 0x000000f700f77308 */ /* 0x000ea40000000800 */
[----:B-----5:R-:W-:Y:S01]  /*15d80*/  F2FP.BF16.PACK_AB R54, R199, R198 ;  /* 0x000000c6c736723e */ /* 0x020fe200000010ff */
        /* <DEDUP_REMOVED lines=9> */
[----:B------:R-:W-:Y:S01]  /*15e20*/  F2FP.BF16.PACK_AB R51, R194, R193 ;  /* 0x000000c1c233723e */ /* 0x000fe200000010ff */
[----:B------:R-:W-:Y:S01]  /*15e30*/  FADD.FTZ R128, R130, R128 ;  /* 0x0000008082807221 */ /* 0x000fe20000010000 */
[----:B-1----:R-:W-:Y:S01]  /*15e40*/  F2FP.BF16.PACK_AB R55, R211, R208 ;  /* 0x000000d0d337723e */ /* 0x002fe200000010ff */
[----:B------:R-:W-:Y:S01]  /*15e50*/  FADD.FTZ R78, R164, R78 ;  /* 0x0000004ea44e7221 */ /* 0x000fe20000010000 */
[----:B------:R-:W-:Y:S01]  /*15e60*/  MOV R164, R44 ;  /* 0x0000002c00a47202 */ /* 0x000fe20000000f00 */
[----:B------:R-:W-:Y:S02]  /*15e70*/  FADD.FTZ R131, R191, R131 ;  /* 0x00000083bf837221 */ /* 0x000fe40000010000 */
[-C--:B----4-:R-:W-:Y:S01]  /*15e80*/  HMMA.16816.F32.BF16 R4, R48, R56.reuse, R4 ;  /* 0x000000383004723c */ /* 0x090fe20000041804 */
[----:B------:R-:W-:Y:S02]  /*15e90*/  MUFU.EX2 R248, R248 ;  /* 0x000000f800f87308 */ /* 0x000fe40000000800 */
[----:B------:R-:W-:Y:S02]  /*15ea0*/  FADD.FTZ R128, R203, R128 ;  /* 0x00000080cb807221 */ /* 0x000fe40000010000 */
[----:B------:R-:W-:Y:S01]  /*15eb0*/  FADD.FTZ R78, R165, R78 ;  /* 0x0000004ea54e7221 */ /* 0x000fe20000010000 */
[----:B------:R-:W-:Y:S01]  /*15ec0*/  MOV R165, R0 ;  /* 0x0000000000a57202 */ /* 0x000fe20000000f00 */
[----:B------:R-:W-:Y:S01]  /*15ed0*/  FADD.FTZ R131, R192, R131 ;  /* 0x00000083c0837221 */ /* 0x000fe20000010000 */
[C---:B------:R-:W-:Y:S03]  /*15ee0*/  HMMA.16816.F32.BF16 R8, R52.reuse, R56, R8 ;  /* 0x000000383408723c */ /* 0x040fe60000041808 */
[----:B------:R-:W1:Y:S01]  /*15ef0*/  MUFU.EX2 R200, R200 ;  /* 0x000000c800c87308 */ /* 0x000e620000000800 */
[----:B------:R-:W-:Y:S02]  /*15f00*/  FADD.FTZ R128, R205, R128 ;  /* 0x00000080cd807221 */ /* 0x000fe40000010000 */
[----:B------:R-:W-:Y:S01]  /*15f10*/  FADD.FTZ R78, R166, R78 ;  /* 0x0000004ea64e7221 */ /* 0x000fe20000010000 */
[----:B------:R-:W-:Y:S01]  /*15f20*/  MOV R166, R2 ;  /* 0x0000000200a67202 */ /* 0x000fe20000000f00 */
[-C--:B------:R-:W-:Y:S04]  /*15f30*/  HMMA.16816.F32.BF16 R12, R52, R58.reuse, R12 ;  /* 0x0000003a340c723c */ /* 0x080fe8000004180c */
[----:B--2---:R-:W-:Y:S01]  /*15f40*/  FADD.FTZ R131, R201, R131 ;  /* 0x00000083c9837221 */ /* 0x004fe20000010000 */
[----:B------:R-:W2:Y:S01]  /*15f50*/  MUFU.EX2 R196, R196 ;  /* 0x000000c400c47308 */ /* 0x000ea20000000800 */
[----:B------:R-:W-:Y:S02]  /*15f60*/  FADD.FTZ R128, R208, R128 ;  /* 0x00000080d0807221 */ /* 0x000fe40000010000 */
[C---:B------:R-:W-:Y:S01]  /*15f70*/  HMMA.16816.F32.BF16 R16, R48.reuse, R58, R16 ;  /* 0x0000003a3010723c */ /* 0x040fe20000041810 */
[----:B------:R-:W4:Y:S03]  /*15f80*/  LDSM.16.MT88.4 R56, [R218+0x1100] ;  /* 0x00110000da38783b */ /* 0x000f260000004200 */
[----:B------:R-:W-:Y:S01]  /*15f90*/  FADD.FTZ R78, R167, R78 ;  /* 0x0000004ea74e7221 */ /* 0x000fe20000010000 */
[----:B------:R-:W-:Y:S01]  /*15fa0*/  MOV R167, R3 ;  /* 0x0000000300a77202 */ /* 0x000fe20000000f00 */
[----:B------:R-:W-:Y:S01]  /*15fb0*/  FADD.FTZ R131, R247, R131 ;  /* 0x00000083f7837221 */ /* 0x000fe20000010000 */
[----:B------:R-:W-:Y:S01]  /*15fc0*/  MUFU.EX2 R204, R204 ;  /* 0x000000cc00cc7308 */ /* 0x000fe20000000800 */
[-C--:B---3--:R-:W-:Y:S04]  /*15fd0*/  HMMA.16816.F32.BF16 R20, R48, R60.reuse, R20 ;  /* 0x0000003c3014723c */ /* 0x088fe80000041814 */
[----:B------:R-:W-:Y:S02]  /*15fe0*/  FADD.FTZ R128, R211, R128 ;  /* 0x00000080d3807221 */ /* 0x000fe40000010000 */
[----:B------:R-:W-:Y:S02]  /*15ff0*/  FADD.FTZ R78, R193, R78 ;  /* 0x0000004ec14e7221 */ /* 0x000fe40000010000 */
[C---:B------:R-:W-:Y:S01]  /*16000*/  HMMA.16816.F32.BF16 R24, R52.reuse, R60, R24 ;  /* 0x0000003c3418723c */ /* 0x040fe20000041818 */
[----:B------:R-:W-:Y:S03]  /*16010*/  MUFU.EX2 R202, R202 ;  /* 0x000000ca00ca7308 */ /* 0x000fe60000000800 */
[----:B------:R-:W-:Y:S02]  /*16020*/  FADD.FTZ R197, R198, R197 ;  /* 0x000000c5c6c57221 */ /* 0x000fe40000010000 */
[----:B-1----:R-:W-:Y:S02]  /*16030*/  FADD.FTZ R131, R200, R131 ;  /* 0x00000083c8837221 */ /* 0x002fe40000010000 */
[-C--:B------:R-:W-:Y:S03]  /*16040*/  HMMA.16816.F32.BF16 R28, R52, R62.reuse, R28 ;  /* 0x0000003e341c723c */ /* 0x080fe6000004181c */
[----:B------:R-:W1:Y:S01]  /*16050*/  MUFU.EX2 R250, R250 ;  /* 0x000000fa00fa7308 */ /* 0x000e620000000800 */
[----:B------:R-:W-:Y:S02]  /*16060*/  FADD.FTZ R78, R194, R78 ;  /* 0x0000004ec24e7221 */ /* 0x000fe40000010000 */
[----:B------:R-:W-:Y:S02]  /*16070*/  FADD.FTZ R197, R199, R197 ;  /* 0x000000c5c7c57221 */ /* 0x000fe40000010000 */
[C---:B------:R-:W-:Y:S01]  /*16080*/  HMMA.16816.F32.BF16 R100, R48.reuse, R62, R100 ;  /* 0x0000003e3064723c */ /* 0x040fe20000041864 */
[----:B------:R-:W3:Y:S03]  /*16090*/  LDSM.16.MT88.4 R60, [R225+0x1900] ;  /* 0x00190000e13c783b */ /* 0x000ee60000004200 */
[----:B--2---:R-:W-:Y:S01]  /*160a0*/  FADD.FTZ R131, R196, R131 ;  /* 0x00000083c4837221 */ /* 0x004fe20000010000 */
[----:B------:R-:W2:Y:S01]  /*160b0*/  MUFU.EX2 R246, R246 ;  /* 0x000000f600f67308 */ /* 0x000ea20000000800 */
[----:B------:R-:W-:Y:S02]  /*160c0*/  FADD.FTZ R78, R251, R78 ;  /* 0x0000004efb4e7221 */ /* 0x000fe40000010000 */
[-C--:B------:R-:W-:Y:S04]  /*160d0*/  HMMA.16816.F32.BF16 R32, R48, R64.reuse, R32 ;  /* 0x000000403020723c */ /* 0x080fe80000041820 */
[----:B------:R-:W-:Y:S03]  /*160e0*/  FADD.FTZ R78, R248, R78 ;  /* 0x0000004ef84e7221 */ /* 0x000fe60000010000 */
[----:B------:R-:W5:Y:S01]  /*160f0*/  MUFU.EX2 R210, R210 ;  /* 0x000000d200d27308 */ /* 0x000f620000000800 */
[C---:B------:R-:W-:Y:S04]  /*16100*/  HMMA.16816.F32.BF16 R104, R52.reuse, R64, R104 ;  /* 0x000000403468723c */ /* 0x040fe80000041868 */
[----:B-1----:R-:W-:Y:S02]  /*16110*/  FADD.FTZ R197, R250, R197 ;  /* 0x000000c5fac57221 */ /* 0x002fe40000010000 */
[----:B------:R-:W-:Y:S02]  /*16120*/  FADD.FTZ R78, R204, R78 ;  /* 0x0000004ecc4e7221 */ /* 0x000fe40000010000 */
[-C--:B------:R-:W-:Y:S01]  /*16130*/  HMMA.16816.F32.BF16 R108, R52, R66.reuse, R108 ;  /* 0x00000042346c723c */ /* 0x080fe2000004186c */
[----:B------:R-:W1:Y:S03]  /*16140*/  MUFU.EX2 R207, R207 ;  /* 0x000000cf00cf7308 */ /* 0x000e660000000800 */
[----:B------:R-:W-:Y:S02]  /*16150*/  FADD.FTZ R78, R202, R78 ;  /* 0x0000004eca4e7221 */ /* 0x000fe40000010000 */
[----:B--2---:R-:W-:Y:S02]  /*16160*/  FADD.FTZ R197, R246, R197 ;  /* 0x000000c5f6c57221 */ /* 0x004fe40000010000 */
[C---:B------:R-:W-:Y:S01]  /*16170*/  HMMA.16816.F32.BF16 R112, R48.reuse, R66, R112 ;  /* 0x000000423070723c */ /* 0x040fe20000041870 */
[----:B------:R-:W-:Y:S02]  /*16180*/  LDSM.16.MT88.4 R64, [R219+0x1900] ;  /* 0x00190000db40783b */ /* 0x000fe40000004200 */
[----:B------:R-:W2:Y:S01]  /*16190*/  MUFU.EX2 R249, R249 ;  /* 0x000000f900f97308 */ /* 0x000ea20000000800 */
[----:B-----5:R-:W-:Y:S04]  /*161a0*/  FADD.FTZ R197, R210, R197 ;  /* 0x000000c5d2c57221 */ /* 0x020fe80000010000 */
[-C--:B----4-:R-:W-:Y:S05]  /*161b0*/  HMMA.16816.F32.BF16 R36, R48, R56.reuse, R36 ;  /* 0x000000383024723c */ /* 0x090fea0000041824 */
[----:B------:R-:W4:Y:S03]  /*161c0*/  MUFU.EX2 R245, R245 ;  /* 0x000000f500f57308 */ /* 0x000f260000000800 */
[C---:B------:R-:W-:Y:S04]  /*161d0*/  HMMA.16816.F32.BF16 R116, R52.reuse, R56, R116 ;  /* 0x000000383474723c */ /* 0x040fe80000041874 */
[----:B-1----:R-:W-:Y:S03]  /*161e0*/  FADD.FTZ R197, R207, R197 ;  /* 0x000000c5cfc57221 */ /* 0x002fe60000010000 */
[----:B------:R-:W-:Y:S01]  /*161f0*/  MUFU.EX2 R209, R209 ;  /* 0x000000d100d17308 */ /* 0x000fe20000000800 */
[-C--:B------:R-:W-:Y:S04]  /*16200*/  HMMA.16816.F32.BF16 R120, R52, R58.reuse, R120 ;  /* 0x0000003a3478723c */ /* 0x080fe80000041878 */
[----:B--2---:R-:W-:Y:S03]  /*16210*/  FADD.FTZ R128, R249, R128 ;  /* 0x00000080f9807221 */ /* 0x004fe60000010000 */
[----:B------:R-:W-:Y:S01]  /*16220*/  F2FP.BF16.PACK_AB R52, R246, R250 ;  /* 0x000000faf634723e */ /* 0x000fe200000010ff */
[----:B------:R-:W-:Y:S01]  /*16230*/  HMMA.16816.F32.BF16 R124, R48, R58, R124 ;  /* 0x0000003a307c723c */ /* 0x000fe2000004187c */
[----:B------:R-:W1:Y:S01]  /*16240*/  MUFU.EX2 R206, R206 ;  /* 0x000000ce00ce7308 */ /* 0x000e620000000800 */
[----:B------:R-:W2:Y:S02]  /*16250*/  LDSM.16.MT88.4 R56, [R220+0x1900] ;  /* 0x00190000dc38783b */ /* 0x000ea40000004200 */
[----:B------:R-:W-:Y:S01]  /*16260*/  F2FP.BF16.PACK_AB R54, R207, R210 ;  /* 0x000000d2cf36723e */ /* 0x000fe200000010ff */
[C---:B----4-:R-:W-:Y:S01]  /*16270*/  FADD.FTZ R128, R245.reuse, R128 ;  /* 0x00000080f5807221 */ /* 0x050fe20000010000 */
[----:B------:R-:W-:Y:S02]  /*16280*/  F2FP.BF16.PACK_AB R53, R245, R249 ;  /* 0x000000f9f535723e */ /* 0x000fe400000010ff */
[----:B------:R-:W-:Y:S03]  /*16290*/  F2FP.BF16.PACK_AB R48, R247, R201 ;  /* 0x000000c9f730723e */ /* 0x000fe600000010ff */
[----:B------:R-:W-:Y:S01]  /*162a0*/  MUFU.EX2 R190, R190 ;  /* 0x000000be00be7308 */ /* 0x000fe20000000800 */
[----:B------:R-:W-:Y:S02]  /*162b0*/  F2FP.BF16.PACK_AB R49, R248, R251 ;  /* 0x000000fbf831723e */ /* 0x000fe400000010ff */
[----:B------:R-:W-:Y:S02]  /*162c0*/  F2FP.BF16.PACK_AB R50, R196, R200 ;  /* 0x000000c8c432723e */ /* 0x000fe400000010ff */
[----:B------:R-:W-:Y:S05]  /*162d0*/  F2FP.BF16.PACK_AB R51, R202, R204 ;  /* 0x000000ccca33723e */ /* 0x000fea00000010ff */
[----:B------:R-:W-:Y:S02]  /*162e0*/  MUFU.EX2 R185, R185 ;  /* 0x000000b900b97308 */ /* 0x000fe40000000800 */
[-C--:B---3--:R-:W-:Y:S03]  /*162f0*/  HMMA.16816.F32.BF16 R4, R48, R60.reuse, R4 ;  /* 0x0000003c3004723c */ /* 0x088fe60000041804 */
[C---:B-1----:R-:W-:Y:S01]  /*16300*/  F2FP.BF16.PACK_AB R55, R206.reuse, R209 ;  /* 0x000000d1ce37723e */ /* 0x042fe200000010ff */
[----:B------:R-:W-:Y:S04]  /*16310*/  FADD.FTZ R209, R209, R128 ;  /* 0x00000080d1d17221 */ /* 0x000fe80000010000 */
[----:B------:R-:W1:Y:S01]  /*16320*/  MUFU.EX2 R189, R189 ;  /* 0x000000bd00bd7308 */ /* 0x000e620000000800 */
[----:B------:R-:W-:Y:S01]  /*16330*/  FADD.FTZ R209, R206, R209 ;  /* 0x000000d1ced17221 */ /* 0x000fe20000010000 */
[C---:B------:R-:W-:Y:S08]  /*16340*/  HMMA.16816.F32.BF16 R8, R52.reuse, R60, R8 ;  /* 0x0000003c3408723c */ /* 0x040ff00000041808 */
[-C--:B------:R-:W-:Y:S01]  /*16350*/  HMMA.16816.F32.BF16 R12, R52, R62.reuse, R12 ;  /* 0x0000003e340c723c */ /* 0x080fe2000004180c */
[----:B------:R-:W3:Y:S07]  /*16360*/  MUFU.EX2 R186, R186 ;  /* 0x000000ba00ba7308 */ /* 0x000eee0000000800 */
[C---:B------:R-:W-:Y:S01]  /*16370*/  HMMA.16816.F32.BF16 R16, R48.reuse, R62, R16 ;  /* 0x0000003e3010723c */ /* 0x040fe20000041810 */
[----:B------:R-:W4:Y:S02]  /*16380*/  LDSM.16.MT88.4 R60, [R218+0x1900] ;  /* 0x00190000da3c783b */ /* 0x000f240000004200 */
[----:B------:R-:W-:Y:S01]  /*16390*/  MUFU.EX2 R176, R176 ;  /* 0x000000b000b07308 */ /* 0x000fe20000000800 */
[----:B-1----:R-:W-:Y:S04]  /*163a0*/  FADD.FTZ R78, R189, R78 ;  /* 0x0000004ebd4e7221 */ /* 0x002fe80000010000 */
[-C--:B--2---:R-:W-:Y:S05]  /*163b0*/  HMMA.16816.F32.BF16 R20, R48, R56.reuse, R20 ;  /* 0x000000383014723c */ /* 0x084fea0000041814 */
[----:B------:R-:W-:Y:S03]  /*163c0*/  MUFU.EX2 R175, R175 ;  /* 0x000000af00af7308 */ /* 0x000fe60000000800 */
[C---:B------:R-:W-:Y:S04]  /*163d0*/  HMMA.16816.F32.BF16 R24, R52.reuse, R56, R24 ;  /* 0x000000383418723c */ /* 0x040fe80000041818 */
[----:B---3--:R-:W-:Y:S03]  /*163e0*/  FADD.FTZ R78, R186, R78 ;  /* 0x0000004eba4e7221 */ /* 0x008fe60000010000 */
[----:B------:R-:W1:Y:S01]  /*163f0*/  MUFU.EX2 R178, R178 ;  /* 0x000000b200b27308 */ /* 0x000e620000000800 */
[-C--:B------:R-:W-:Y:S08]  /*16400*/  HMMA.16816.F32.BF16 R28, R52, R58.reuse, R28 ;  /* 0x0000003a341c723c */ /* 0x080ff0000004181c */
[C---:B------:R-:W-:Y:S01]  /*16410*/  HMMA.16816.F32.BF16 R100, R48.reuse, R58, R100 ;  /* 0x0000003a3064723c */ /* 0x040fe20000041864 */
[----:B------:R-:W2:Y:S01]  /*16420*/  LDSM.16.MT88.4 R56, [R225+0x2100] ;  /* 0x00210000e138783b */ /* 0x000ea20000004200 */
[----:B------:R-:W3:Y:S06]  /*16430*/  MUFU.EX2 R177, R177 ;  /* 0x000000b100b17308 */ /* 0x000eec0000000800 */
[-C--:B------:R-:W-:Y:S04]  /*16440*/  HMMA.16816.F32.BF16 R32, R48, R64.reuse, R32 ;  /* 0x000000403020723c */ /* 0x080fe80000041820 */
[----:B------:R-:W5:Y:S01]  /*16450*/  MUFU.EX2 R188, R188 ;  /* 0x000000bc00bc7308 */ /* 0x000f620000000800 */
[----:B-1----:R-:W-:Y:S03]  /*16460*/  FADD.FTZ R78, R178, R78 ;  /* 0x0000004eb24e7221 */ /* 0x002fe60000010000 */
[C---:B------:R-:W-:Y:S06]  /*16470*/  HMMA.16816.F32.BF16 R104, R52.reuse, R64, R104 ;  /* 0x000000403468723c */ /* 0x040fec0000041868 */
[----:B------:R-:W1:Y:S02]  /*16480*/  MUFU.EX2 R184, R184 ;  /* 0x000000b800b87308 */ /* 0x000e640000000800 */
[-C--:B------:R-:W-:Y:S04]  /*16490*/  HMMA.16816.F32.BF16 R108, R52, R66.reuse, R108 ;  /* 0x00000042346c723c */ /* 0x080fe8000004186c */
[----:B---3--:R-:W-:Y:S04]  /*164a0*/  FADD.FTZ R78, R177, R78 ;  /* 0x0000004eb14e7221 */ /* 0x008fe80000010000 */
[C---:B------:R-:W-:Y:S01]  /*164b0*/  HMMA.16816.F32.BF16 R112, R48.reuse, R66, R112 ;  /* 0x000000423070723c */ /* 0x040fe20000041870 */
[----:B------:R-:W-:Y:S01]  /*164c0*/  LDSM.16.MT88.4 R64, [R219+0x2100] ;  /* 0x00210000db40783b */ /* 0x000fe20000004200 */
[----:B------:R-:W3:Y:S02]  /*164d0*/  MUFU.EX2 R182, R182 ;  /* 0x000000b600b67308 */ /* 0x000ee40000000800 */
[----:B-----5:R-:W-:Y:S04]  /*164e0*/  FADD.FTZ R197, R188, R197 ;  /* 0x000000c5bcc57221 */ /* 0x020fe80000010000 */
[-C--:B----4-:R-:W-:Y:S04]  /*164f0*/  HMMA.16816.F32.BF16 R36, R48, R60.reuse, R36 ;  /* 0x0000003c3024723c */ /* 0x090fe80000041824 */
[----:B------:R-:W4:Y:S01]  /*16500*/  MUFU.EX2 R180, R180 ;  /* 0x000000b400b47308 */ /* 0x000f220000000800 */
[----:B-1----:R-:W-:Y:S03]  /*16510*/  FADD.FTZ R197, R184, R197 ;  /* 0x000000c5b8c57221 */ /* 0x002fe60000010000 */
[C---:B------:R-:W-:Y:S06]  /*16520*/  HMMA.16816.F32.BF16 R116, R52.reuse, R60, R116 ;  /* 0x0000003c3474723c */ /* 0x040fec0000041874 */
[----:B------:R-:W1:Y:S02]  /*16530*/  MUFU.EX2 R187, R187 ;  /* 0x000000bb00bb7308 */ /* 0x000e640000000800 */
[-C--:B------:R-:W-:Y:S04]  /*16540*/  HMMA.16816.F32.BF16 R120, R52, R62.reuse, R120 ;  /* 0x0000003e3478723c */ /* 0x080fe80000041878 */
[----:B---3--:R-:W-:Y:S03]  /*16550*/  FADD.FTZ R197, R182, R197 ;  /* 0x000000c5b6c57221 */ /* 0x008fe60000010000 */
[----:B------:R-:W-:Y:S01]  /*16560*/  F2FP.BF16.PACK_AB R52, R184, R188 ;  /* 0x000000bcb834723e */ /* 0x000fe200000010ff */
[----:B------:R-:W-:Y:S01]  /*16570*/  HMMA.16816.F32.BF16 R124, R48, R62, R124 ;  /* 0x0000003e307c723c */ /* 0x000fe2000004187c */
[----:B------:R-:W3:Y:S01]  /*16580*/  MUFU.EX2 R183, R183 ;  /* 0x000000b700b77308 */ /* 0x000ee20000000800 */
[----:B------:R-:W5:Y:S02]  /*16590*/  LDSM.16.MT88.4 R60, [R220+0x2100] ;  /* 0x00210000dc3c783b */ /* 0x000f640000004200 */
[C---:B----4-:R-:W-:Y:S01]  /*165a0*/  F2FP.BF16.PACK_AB R54, R180.reuse, R182 ;  /* 0x000000b6b436723e */ /* 0x050fe200000010ff */
[----:B------:R-:W-:Y:S02]  /*165b0*/  FADD.FTZ R197, R180, R197 ;  /* 0x000000c5b4c57221 */ /* 0x000fe40000010000 */
[----:B------:R-:W-:Y:S01]  /*165c0*/  F2FP.BF16.PACK_AB R48, R185, R190 ;  /* 0x000000beb930723e */ /* 0x000fe200000010ff */
[----:B------:R-:W-:Y:S01]  /*165d0*/  FADD.FTZ R190, R190, R131 ;  /* 0x00000083bebe7221 */ /* 0x000fe20000010000 */
[----:B------:R-:W-:Y:S02]  /*165e0*/  F2FP.BF16.PACK_AB R49, R186, R189 ;  /* 0x000000bdba31723e */ /* 0x000fe400000010ff */
[----:B------:R-:W4:Y:S01]  /*165f0*/  MUFU.EX2 R181, R181 ;  /* 0x000000b500b57308 */ /* 0x000f220000000800 */
[----:B------:R-:W-:Y:S01]  /*16600*/  F2FP.BF16.PACK_AB R50, R175, R176 ;  /* 0x000000b0af32723e */ /* 0x000fe200000010ff */
[----:B------:R-:W-:Y:S01]  /*16610*/  FADD.FTZ R190, R185, R190 ;  /* 0x000000beb9be7221 */ /* 0x000fe20000010000 */
[----:B------:R-:W-:Y:S01]  /*16620*/  F2FP.BF16.PACK_AB R51, R177, R178 ;  /* 0x000000b2b133723e */ /* 0x000fe200000010ff */
[----:B-1----:R-:W-:Y:S02]  /*16630*/  FADD.FTZ R209, R187, R209 ;  /* 0x000000d1bbd17221 */ /* 0x002fe40000010000 */
[----:B------:R-:W-:Y:S04]  /*16640*/  FADD.FTZ R190, R176, R190 ;  /* 0x000000beb0be7221 */ /* 0x000fe80000010000 */
[-C--:B--2---:R-:W-:Y:S01]  /*16650*/  HMMA.16816.F32.BF16 R4, R48, R56.reuse, R4 ;  /* 0x000000383004723c */ /* 0x084fe20000041804 */
[----:B------:R-:W1:Y:S02]  /*16660*/  MUFU.EX2 R179, R179 ;  /* 0x000000b300b37308 */ /* 0x000e640000000800 */
[----:B------:R-:W-:Y:S01]  /*16670*/  FADD.FTZ R190, R175, R190 ;  /* 0x000000beafbe7221 */ /* 0x000fe20000010000 */
[C---:B---3--:R-:W-:Y:S01]  /*16680*/  F2FP.BF16.PACK_AB R53, R183.reuse, R187 ;  /* 0x000000bbb735723e */ /* 0x048fe200000010ff */
[----:B------:R-:W-:Y:S06]  /*16690*/  FADD.FTZ R209, R183, R209 ;  /* 0x000000d1b7d17221 */ /* 0x000fec0000010000 */
[----:B------:R-:W2:Y:S01]  /*166a0*/  MUFU.EX2 R172, R172 ;  /* 0x000000ac00ac7308 */ /* 0x000ea20000000800 */
[----:B----4-:R-:W-:Y:S09]  /*166b0*/  FADD.FTZ R209, R181, R209 ;  /* 0x000000d1b5d17221 */ /* 0x010ff20000010000 */
[----:B------:R-:W3:Y:S01]  /*166c0*/  MUFU.EX2 R168, R168 ;  /* 0x000000a800a87308 */ /* 0x000ee20000000800 */
[C---:B-1----:R-:W-:Y:S01]  /*166d0*/  F2FP.BF16.PACK_AB R55, R179.reuse, R181 ;  /* 0x000000b5b337723e */ /* 0x042fe200000010ff */
[----:B------:R-:W-:Y:S08]  /*166e0*/  FADD.FTZ R209, R179, R209 ;  /* 0x000000d1b3d17221 */ /* 0x000ff00000010000 */
[----:B------:R-:W1:Y:S01]  /*166f0*/  MUFU.EX2 R171, R171 ;  /* 0x000000ab00ab7308 */ /* 0x000e620000000800 */
[C---:B------:R-:W-:Y:S04]  /*16700*/  HMMA.16816.F32.BF16 R8, R52.reuse, R56, R8 ;  /* 0x000000383408723c */ /* 0x040fe80000041808 */
[----:B--2---:R-:W-:Y:S04]  /*16710*/  FADD.FTZ R190, R172, R190 ;  /* 0x000000beacbe7221 */ /* 0x004fe80000010000 */
[-C--:B------:R-:W-:Y:S01]  /*16720*/  HMMA.16816.F32.BF16 R12, R52, R58.reuse, R12 ;  /* 0x0000003a340c723c */ /* 0x080fe2000004180c */
[----:B------:R-:W2:Y:S03]  /*16730*/  MUFU.EX2 R169, R169 ;  /* 0x000000a900a97308 */ /* 0x000ea60000000800 */
[----:B---3--:R-:W-:Y:S04]  /*16740*/  FADD.FTZ R190, R168, R190 ;  /* 0x000000bea8be7221 */ /* 0x008fe80000010000 */
[C---:B------:R-:W-:Y:S01]  /*16750*/  HMMA.16816.F32.BF16 R16, R48.reuse, R58, R16 ;  /* 0x0000003a3010723c */ /* 0x040fe20000041810 */
[----:B------:R-:W3:Y:S02]  /*16760*/  LDSM.16.MT88.4 R56, [R218+0x2100] ;  /* 0x00210000da38783b */ /* 0x000ee40000004200 */
[----:B------:R-:W4:Y:S01]  /*16770*/  MUFU.EX2 R96, R96 ;  /* 0x0000006000607308 */ /* 0x000f220000000800 */
[----:B-1----:R-:W-:Y:S04]  /*16780*/  FADD.FTZ R78, R171, R78 ;  /* 0x0000004eab4e7221 */ /* 0x002fe80000010000 */
[-C--:B-----5:R-:W-:Y:S05]  /*16790*/  HMMA.16816.F32.BF16 R20, R48, R60.reuse, R20 ;  /* 0x0000003c3014723c */ /* 0x0a0fea0000041814 */
[----:B------:R-:W1:Y:S03]  /*167a0*/  MUFU.EX2 R174, R174 ;  /* 0x000000ae00ae7308 */ /* 0x000e660000000800 */
[C---:B------:R-:W-:Y:S04]  /*167b0*/  HMMA.16816.F32.BF16 R24, R52.reuse, R60, R24 ;  /* 0x0000003c3418723c */ /* 0x040fe80000041818 */
[----:B--2---:R-:W-:Y:S03]  /*167c0*/  FADD.FTZ R78, R169, R78 ;  /* 0x0000004ea94e7221 */ /* 0x004fe60000010000 */
[----:B------:R-:W2:Y:S01]  /*167d0*/  MUFU.EX2 R97, R97 ;  /* 0x0000006100617308 */ /* 0x000ea20000000800 */
[-C--:B------:R-:W-:Y:S04]  /*167e0*/  HMMA.16816.F32.BF16 R28, R52, R62.reuse, R28 ;  /* 0x0000003e341c723c */ /* 0x080fe8000004181c */
[----:B----4-:R-:W-:Y:S04]  /*167f0*/  FADD.FTZ R190, R96, R190 ;  /* 0x000000be60be7221 */ /* 0x010fe80000010000 */
[C---:B------:R-:W-:Y:S01]  /*16800*/  HMMA.16816.F32.BF16 R100, R48.reuse, R62, R100 ;  /* 0x0000003e3064723c */ /* 0x040fe20000041864 */
[----:B------:R-:W4:Y:S01]  /*16810*/  LDSM.16.MT88.4 R60, [R220+0x2900] ;  /* 0x00290000dc3c783b */ /* 0x000f220000004200 */
[----:B------:R-:W5:Y:S02]  /*16820*/  MUFU.EX2 R173, R173 ;  /* 0x000000ad00ad7308 */ /* 0x000f640000000800 */
[----:B-1----:R-:W-:Y:S04]  /*16830*/  FADD.FTZ R243, R174, R190 ;  /* 0x000000beaef37221 */ /* 0x002fe80000010000 */
[-C--:B------:R-:W-:Y:S04]  /*16840*/  HMMA.16816.F32.BF16 R32, R48, R64.reuse, R32 ;  /* 0x000000403020723c */ /* 0x080fe80000041820 */
[----:B------:R-:W1:Y:S01]  /*16850*/  MUFU.EX2 R88, R88 ;  /* 0x0000005800587308 */ /* 0x000e620000000800 */
[----:B--2---:R-:W-:Y:S03]  /*16860*/  FADD.FTZ R78, R97, R78 ;  /* 0x0000004e614e7221 */ /* 0x004fe60000010000 */
[C---:B------:R-:W-:Y:S06]  /*16870*/  HMMA.16816.F32.BF16 R104, R52.reuse, R64, R104 ;  /* 0x000000403468723c */ /* 0x040fec0000041868 */
[----:B------:R-:W2:Y:S01]  /*16880*/  MUFU.EX2 R89, R89 ;  /* 0x0000005900597308 */ /* 0x000ea20000000800 */
[--C-:B------:R-:W-:Y:S01]  /*16890*/  FFMA.FTZ R64, R90, c[0x0][0x2d0], -R95.reuse ;  /* 0x0000b4005a407a23 */ /* 0x100fe2000001085f */
[-C--:B------:R-:W-:Y:S04]  /*168a0*/  HMMA.16816.F32.BF16 R108, R52, R66.reuse, R108 ;  /* 0x00000042346c723c */ /* 0x080fe8000004186c */
[----:B------:R-:W-:Y:S02]  /*168b0*/  FFMA.FTZ R65, R91, c[0x0][0x2d0], -R95 ;  /* 0x0000b4005b417a23 */ /* 0x000fe4000001085f */
[----:B-----5:R-:W-:Y:S02]  /*168c0*/  FADD.FTZ R242, R173, R78 ;  /* 0x0000004eadf27221 */ /* 0x020fe40000010000 */
[C---:B------:R-:W-:Y:S01]  /*168d0*/  HMMA.16816.F32.BF16 R112, R48.reuse, R66, R112 ;  /* 0x000000423070723c */ /* 0x040fe20000041870 */
[----:B------:R-:W5:Y:S03]  /*168e0*/  MUFU.EX2 R92, R92 ;  /* 0x0000005c005c7308 */ /* 0x000f660000000800 */
[----:B-1----:R-:W-:Y:S03]  /*168f0*/  FADD.FTZ R197, R88, R197 ;  /* 0x000000c558c57221 */ /* 0x002fe60000010000 */
[--C-:B------:R-:W-:Y:S01]  /*16900*/  FFMA.FTZ R66, R94, c[0x0][0x2d0], -R95.reuse ;  /* 0x0000b4005e427a23 */ /* 0x100fe2000001085f */
[-C--:B---3--:R-:W-:Y:S03]  /*16910*/  HMMA.16816.F32.BF16 R36, R48, R56.reuse, R36 ;  /* 0x000000383024723c */ /* 0x088fe60000041824 */
[----:B------:R-:W1:Y:S01]  /*16920*/  MUFU.EX2 R170, R170 ;  /* 0x000000aa00aa7308 */ /* 0x000e620000000800 */
[----:B------:R-:W-:Y:S02]  /*16930*/  FFMA.FTZ R95, R45, c[0x0][0x2d0], -R95 ;  /* 0x0000b4002d5f7a23 */ /* 0x000fe4000001085f */
[C---:B--2---:R-:W-:Y:S02]  /*16940*/  FADD.FTZ R197, R89.reuse, R197 ;  /* 0x000000c559c57221 */ /* 0x044fe40000010000 */
[C---:B------:R-:W-:Y:S05]  /*16950*/  HMMA.16816.F32.BF16 R116, R52.reuse, R56, R116 ;  /* 0x000000383474723c */ /* 0x040fea0000041874 */
[----:B------:R-:W2:Y:S03]  /*16960*/  MUFU.EX2 R64, R64 ;  /* 0x0000004000407308 */ /* 0x000ea60000000800 */
[-C--:B------:R-:W-:Y:S04]  /*16970*/  HMMA.16816.F32.BF16 R120, R52, R58.reuse, R120 ;  /* 0x0000003a3478723c */ /* 0x080fe80000041878 */
[----:B-----5:R-:W-:Y:S03]  /*16980*/  FADD.FTZ R197, R92, R197 ;  /* 0x000000c55cc57221 */ /* 0x020fe60000010000 */
[----:B------:R-:W3:Y:S01]  /*16990*/  MUFU.EX2 R65, R65 ;  /* 0x0000004100417308 */ /* 0x000ee20000000800 */
[----:B------:R-:W-:Y:S04]  /*169a0*/  HMMA.16816.F32.BF16 R124, R48, R58, R124 ;  /* 0x0000003a307c723c */ /* 0x000fe8000004187c */
[----:B------:R-:W-:Y:S01]  /*169b0*/  F2FP.BF16.PACK_AB R52, R89, R88 ;  /* 0x000000585934723e */ /* 0x000fe200000010ff */
[C---:B-1----:R-:W-:Y:S01]  /*169c0*/  FADD.FTZ R241, R170.reuse, R197 ;  /* 0x000000c5aaf17221 */ /* 0x042fe20000010000 */
[----:B------:R-:W-:Y:S02]  /*169d0*/  F2FP.BF16.PACK_AB R54, R170, R92 ;  /* 0x0000005caa36723e */ /* 0x000fe400000010ff */
[----:B------:R-:W-:Y:S01]  /*169e0*/  F2FP.BF16.PACK_AB R48, R168, R172 ;  /* 0x000000aca830723e */ /* 0x000fe200000010ff */
[----:B------:R-:W1:Y:S03]  /*169f0*/  MUFU.EX2 R66, R66 ;  /* 0x0000004200427308 */ /* 0x000e660000000800 */
[----:B------:R-:W-:Y:S01]  /*16a00*/  F2FP.BF16.PACK_AB R49, R169, R171 ;  /* 0x000000aba931723e */ /* 0x000fe200000010ff */
[----:B--2---:R-:W-:Y:S01]  /*16a10*/  FADD.FTZ R209, R64, R209 ;  /* 0x000000d140d17221 */ /* 0x004fe20000010000 */
[----:B------:R-:W-:Y:S02]  /*16a20*/  F2FP.BF16.PACK_AB R50, R174, R96 ;  /* 0x00000060ae32723e */ /* 0x000fe400000010ff */
[----:B------:R-:W-:Y:S03]  /*16a30*/  F2FP.BF16.PACK_AB R51, R173, R97 ;  /* 0x00000061ad33723e */ /* 0x000fe600000010ff */
[----:B------:R-:W2:Y:S04]  /*16a40*/  MUFU.EX2 R95, R95 ;  /* 0x0000005f005f7308 */ /* 0x000ea80000000800 */
[-C--:B------:R-:W-:Y:S01]  /*16a50*/  HMMA.16816.F32.BF16 R160, R48, R148.reuse, R4 ;  /* 0x0000009430a0723c */ /* 0x080fe20000041804 */
[----:B------:R-:W5:Y:S02]  /*16a60*/  LDSM.16.MT88.4 R4, [R219+0x2900] ;  /* 0x00290000db04783b */ /* 0x000f640000004200 */
[C---:B---3--:R-:W-:Y:S01]  /*16a70*/  F2FP.BF16.PACK_AB R53, R65.reuse, R64 ;  /* 0x000000404135723e */ /* 0x048fe200000010ff */
[----:B------:R-:W-:Y:S04]  /*16a80*/  FADD.FTZ R209, R65, R209 ;  /* 0x000000d141d17221 */ /* 0x000fe80000010000 */
[----:B-1----:R-:W-:Y:S01]  /*16a90*/  FADD.FTZ R209, R66, R209 ;  /* 0x000000d142d17221 */ /* 0x002fe20000010000 */
[C---:B--2---:R-:W-:Y:S03]  /*16aa0*/  F2FP.BF16.PACK_AB R55, R95.reuse, R66 ;  /* 0x000000425f37723e */ /* 0x044fe600000010ff */
[----:B------:R-:W-:Y:S04]  /*16ab0*/  FADD.FTZ R240, R95, R209 ;  /* 0x000000d15ff07221 */ /* 0x000fe80000010000 */
[C---:B------:R-:W-:Y:S01]  /*16ac0*/  HMMA.16816.F32.BF16 R156, R52.reuse, R148, R8 ;  /* 0x00000094349c723c */ /* 0x040fe20000041808 */
[----:B------:R-:W1:Y:S07]  /*16ad0*/  LDSM.16.MT88.4 R8, [R218+0x2900] ;  /* 0x00290000da08783b */ /* 0x000e6e0000004200 */
        /* <DEDUP_REMOVED lines=15> */
.L_x_2455:
[----:B------:R-:W1:Y:S01]  /*16bd0*/  SHFL.BFLY PT, R7, R243, 0x2, 0x1f ;  /* 0x0c401f00f3077f89 */ /* 0x000e6200000e0000 */
[----:B------:R-:W-:-:S02]  /*16be0*/  MOV R10, RZ ;  /* 0x000000ff000a7202 */ /* 0x000fc40000000f00 */
[----:B------:R-:W-:Y:S01]  /*16bf0*/  PLOP3.LUT P4, PT, PT, PT, PT, 0x8, 0x0 ;  /* 0x000000000000781c */ /* 0x000fe20003f8e170 */
        /* <DEDUP_REMOVED lines=14> */
[----:B------:R-:W-:Y:S01]  /*16ce0*/  FSETP.NE.FTZ.AND P3, PT, R7, RZ, PT ;  /* 0x000000ff0700720b */ /* 0x000fe20003f75000 */
[----:B---3--:R-:W-:Y:S01]  /*16cf0*/  FADD.FTZ R5, R5, R9 ;  /* 0x0000000905057221 */ /* 0x008fe20000010000 */
[----:B------:R-:W-:Y:S02]  /*16d00*/  FSETP.NE.FTZ.AND P2, PT, R6, RZ, PT ;  /* 0x000000ff0600720b */ /* 0x000fe40003f55000 */
[----:B------:R-:W-:Y:S01]  /*16d10*/  MOV R9, RZ ;  /* 0x000000ff00097202 */ /* 0x000fe20000000f00 */
[----:B----4-:R-:W-:Y:S01]  /*16d20*/  FADD.FTZ R4, R4, R240 ;  /* 0x000000f004047221 */ /* 0x010fe20000010000 */
[----:B------:R-:W-:-:S04]  /*16d30*/  FSETP.NE.FTZ.AND P1, PT, R5, RZ, PT ;  /* 0x000000ff0500720b */ /* 0x000fc80003f35000 */
[----:B------:R-:W-:-:S03]  /*16d40*/  FSETP.NE.FTZ.AND P0, PT, R4, RZ, PT ;  /* 0x000000ff0400720b */ /* 0x000fc60003f15000 */
[----:B------:R-:W1:Y:S01]  /*16d50*/  @P3 MUFU.RCP R8, R7 ;  /* 0x0000000700083308 */ /* 0x000e620000001000 */
[----:B------:R-:W-:Y:S02]  /*16d60*/  @P3 MOV R14, 0x3f317218 ;  /* 0x3f317218000e3802 */ /* 0x000fe40000000f00 */
[----:B------:R-:W-:-:S03]  /*16d70*/  @P2 MOV R13, 0x3f317218 ;  /* 0x3f317218000d2802 */ /* 0x000fc60000000f00 */
[----:B------:R-:W-:Y:S02]  /*16d80*/  @P3 FMUL.FTZ R14, R14, c[0x0][0x2d0] ;  /* 0x0000b4000e0e3a20 */ /* 0x000fe40000410000 */
[----:B------:R-:W2:Y:S01]  /*16d90*/  @P2 MUFU.RCP R10, R6 ;  /* 0x00000006000a2308 */ /* 0x000ea20000001000 */
[----:B------:R-:W-:Y:S01]  /*16da0*/  @P1 MOV R12, 0x3f317218 ;  /* 0x3f317218000c1802 */ /* 0x000fe20000000f00 */
[----:B------:R-:W-:Y:S01]  /*16db0*/  @P2 FMUL.FTZ R13, R13, c[0x0][0x2d0] ;  /* 0x0000b4000d0d2a20 */ /* 0x000fe20000410000 */
[----:B------:R-:W-:-:S03]  /*16dc0*/  @P0 MOV R11, 0x3f317218 ;  /* 0x3f317218000b0802 */ /* 0x000fc60000000f00 */
[----:B------:R-:W-:Y:S02]  /*16dd0*/  @P1 FMUL.FTZ R12, R12, c[0x0][0x2d0] ;  /* 0x0000b4000c0c1a20 */ /* 0x000fe40000410000 */
[C---:B-1----:R-:W-:Y:S01]  /*16de0*/  FMUL.FTZ R160, R8.reuse, R160 ;  /* 0x000000a008a07220 */ /* 0x042fe20000410000 */
[----:B------:R-:W1:Y:S01]  /*16df0*/  @P3 MUFU.LG2 R7, R7 ;  /* 0x0000000700073308 */ /* 0x000e620000000c00 */
[C---:B------:R-:W-:Y:S02]  /*16e00*/  FMUL.FTZ R161, R8.reuse, R161 ;  /* 0x000000a108a17220 */ /* 0x040fe40000410000 */
[C---:B------:R-:W-:Y:S02]  /*16e10*/  FMUL.FTZ R148, R8.reuse, R148 ;  /* 0x0000009408947220 */ /* 0x040fe40000410000 */
[C---:B------:R-:W-:Y:S02]  /*16e20*/  FMUL.FTZ R149, R8.reuse, R149 ;  /* 0x0000009508957220 */ /* 0x040fe40000410000 */
[C---:B------:R-:W-:Y:S01]  /*16e30*/  FMUL.FTZ R144, R8.reuse, R144 ;  /* 0x0000009008907220 */ /* 0x040fe20000410000 */
[----:B------:R-:W3:Y:S01]  /*16e40*/  @P2 MUFU.LG2 R6, R6 ;  /* 0x0000000600062308 */ /* 0x000ee20000000c00 */
[----:B------:R-:W-:-:S02]  /*16e50*/  FMUL.FTZ R145, R8, R145 ;  /* 0x0000009108917220 */ /* 0x000fc40000410000 */
[C---:B------:R-:W-:Y:S02]  /*16e60*/  FMUL.FTZ R100, R8.reuse, R100 ;  /* 0x0000006408647220 */ /* 0x040fe40000410000 */
[C---:B------:R-:W-:Y:S02]  /*16e70*/  FMUL.FTZ R101, R8.reuse, R101 ;  /* 0x0000006508657220 */ /* 0x040fe40000410000 */
[C---:B------:R-:W-:Y:S01]  /*16e80*/  FMUL.FTZ R132, R8.reuse, R132 ;  /* 0x0000008408847220 */ /* 0x040fe20000410000 */
[----:B------:R-:W4:Y:S01]  /*16e90*/  @P0 MUFU.LG2 R15, R4 ;  /* 0x00000004000f0308 */ /* 0x000f220000000c00 */
[C---:B------:R-:W-:Y:S02]  /*16ea0*/  FMUL.FTZ R133, R8.reuse, R133 ;  /* 0x0000008508857220 */ /* 0x040fe40000410000 */
[C---:B------:R-:W-:Y:S02]  /*16eb0*/  FMUL.FTZ R112, R8.reuse, R112 ;  /* 0x0000007008707220 */ /* 0x040fe40000410000 */
[----:B------:R-:W-:-:S02]  /*16ec0*/  FMUL.FTZ R113, R8, R113 ;  /* 0x0000007108717220 */ /* 0x000fc40000410000 */
[C---:B------:R-:W-:Y:S01]  /*16ed0*/  FMUL.FTZ R128, R8.reuse, R128 ;  /* 0x0000008008807220 */ /* 0x040fe20000410000 */
[----:B------:R-:W5:Y:S01]  /*16ee0*/  @P1 MUFU.RCP R9, R5 ;  /* 0x0000000500091308 */ /* 0x000f620000001000 */
[C---:B------:R-:W-:Y:S02]  /*16ef0*/  FMUL.FTZ R129, R8.reuse, R129 ;  /* 0x0000008108817220 */ /* 0x040fe40000410000 */
[C---:B------:R-:W-:Y:S02]  /*16f00*/  FMUL.FTZ R124, R8.reuse, R124 ;  /* 0x0000007c087c7220 */ /* 0x040fe40000410000 */
[----:B------:R-:W-:Y:S01]  /*16f10*/  FMUL.FTZ R125, R8, R125 ;  /* 0x0000007d087d7220 */ /* 0x000fe20000410000 */
[----:B------:R-:W-:Y:S01]  /*16f20*/  MOV R8, RZ ;  /* 0x000000ff00087202 */ /* 0x000fe20000000f00 */
[C---:B--2---:R-:W-:Y:S02]  /*16f30*/  FMUL.FTZ R162, R10.reuse, R162 ;  /* 0x000000a20aa27220 */ /* 0x044fe40000410000 */
[----:B------:R-:W-:-:S02]  /*16f40*/  FMUL.FTZ R163, R10, R163 ;  /* 0x000000a30aa37220 */ /* 0x000fc40000410000 */
[C---:B------:R-:W-:Y:S01]  /*16f50*/  FMUL.FTZ R150, R10.reuse, R150 ;  /* 0x000000960a967220 */ /* 0x040fe20000410000 */
[----:B------:R2:W-:Y:S01]  /*16f60*/  @P0 MUFU.RCP R8, R4 ;  /* 0x0000000400080308 */ /* 0x0005e20000001000 */
[C---:B------:R-:W-:Y:S02]  /*16f70*/  FMUL.FTZ R151, R10.reuse, R151 ;  /* 0x000000970a977220 */ /* 0x040fe40000410000 */
[C---:B------:R-:W-:Y:S02]  /*16f80*/  FMUL.FTZ R146, R10.reuse, R146 ;  /* 0x000000920a927220 */ /* 0x040fe40000410000 */
[C---:B------:R-:W-:Y:S02]  /*16f90*/  FMUL.FTZ R147, R10.reuse, R147 ;  /* 0x000000930a937220 */ /* 0x040fe40000410000 */
[C---:B------:R-:W-:Y:S02]  /*16fa0*/  FMUL.FTZ R102, R10.reuse, R102 ;  /* 0x000000660a667220 */ /* 0x040fe40000410000 */
[----:B------:R-:W-:-:S02]  /*16fb0*/  FMUL.FTZ R103, R10, R103 ;  /* 0x000000670a677220 */ /* 0x000fc40000410000 */
[C---:B------:R-:W-:Y:S02]  /*16fc0*/  FMUL.FTZ R134, R10.reuse, R134 ;  /* 0x000000860a867220 */ /* 0x040fe40000410000 */
[C---:B------:R-:W-:Y:S02]  /*16fd0*/  FMUL.FTZ R135, R10.reuse, R135 ;  /* 0x000000870a877220 */ /* 0x040fe40000410000 */
[C---:B------:R-:W-:Y:S01]  /*16fe0*/  FMUL.FTZ R114, R10.reuse, R114 ;  /* 0x000000720a727220 */ /* 0x040fe20000410000 */
[----:B--2---:R-:W-:Y:S01]  /*16ff0*/  MOV R4, 0xff800000 ;  /* 0xff80000000047802 */ /* 0x004fe20000000f00 */
[C---:B------:R-:W-:Y:S02]  /*17000*/  FMUL.FTZ R115, R10.reuse, R115 ;  /* 0x000000730a737220 */ /* 0x040fe40000410000 */
[C---:B------:R-:W-:Y:S02]  /*17010*/  FMUL.FTZ R130, R10.reuse, R130 ;  /* 0x000000820a827220 */ /* 0x040fe40000410000 */
[----:B------:R-:W-:-:S02]  /*17020*/  FMUL.FTZ R131, R10, R131 ;  /* 0x000000830a837220 */ /* 0x000fc40000410000 */
[C---:B------:R-:W-:Y:S02]  /*17030*/  FMUL.FTZ R126, R10.reuse, R126 ;  /* 0x0000007e0a7e7220 */ /* 0x040fe40000410000 */
[----:B------:R-:W-:Y:S02]  /*17040*/  FMUL.FTZ R127, R10, R127 ;  /* 0x0000007f0a7f7220 */ /* 0x000fe40000410000 */
[----:B------:R2:W2:Y:S01]  /*17050*/  @P1 MUFU.LG2 R10, R5 ;  /* 0x00000005000a1308 */ /* 0x0004a20000000c00 */
[----:B-1----:R-:W-:Y:S02]  /*17060*/  @P3 FMUL.FTZ R7, R7, 0.69314718246459960938 ;  /* 0x3f31721807073820 */ /* 0x002fe40000410000 */
[----:B---3--:R-:W-:Y:S02]  /*17070*/  @P2 FMUL.FTZ R6, R6, 0.69314718246459960938 ;  /* 0x3f31721806062820 */ /* 0x008fe40000410000 */
[----:B----4-:R-:W-:Y:S02]  /*17080*/  @P0 FMUL.FTZ R15, R15, 0.69314718246459960938 ;  /* 0x3f3172180f0f0820 */ /* 0x010fe40000410000 */
[----:B------:R-:W-:-:S02]  /*17090*/  @P0 FMUL.FTZ R11, R11, c[0x0][0x2d0] ;  /* 0x0000b4000b0b0a20 */ /* 0x000fc40000410000 */
[C---:B-----5:R-:W-:Y:S02]  /*170a0*/  FMUL.FTZ R156, R9.reuse, R156 ;  /* 0x0000009c099c7220 */ /* 0x060fe40000410000 */
[C---:B------:R-:W-:Y:S02]  /*170b0*/  FMUL.FTZ R157, R9.reuse, R157 ;  /* 0x0000009d099d7220 */ /* 0x040fe40000410000 */
[C---:B------:R-:W-:Y:S02]  /*170c0*/  FMUL.FTZ R152, R9.reuse, R152 ;  /* 0x0000009809987220 */ /* 0x040fe40000410000 */
[C---:B------:R-:W-:Y:S01]  /*170d0*/  FMUL.FTZ R153, R9.reuse, R153 ;  /* 0x0000009909997220 */ /* 0x040fe20000410000 */
[----:B--2---:R-:W-:Y:S01]  /*170e0*/  MOV R5, 0xff800000 ;  /* 0xff80000000057802 */ /* 0x004fe20000000f00 */
[----:B------:R-:W-:Y:S02]  /*170f0*/  @P1 FMUL.FTZ R10, R10, 0.69314718246459960938 ;  /* 0x3f3172180a0a1820 */ /* 0x000fe40000410000 */
        /* <DEDUP_REMOVED lines=12> */
[----:B------:R-:W-:Y:S01]  /*171c0*/  MOV R9, 0xff800000 ;  /* 0xff80000000097802 */ /* 0x000fe20000000f00 */
        /* <DEDUP_REMOVED lines=16> */
[----:B------:R-:W-:Y:S01]  /*172d0*/  MOV R8, 0xff800000 ;  /* 0xff80000000087802 */ /* 0x000fe20000000f00 */
[----:B------:R-:W-:Y:S02]  /*172e0*/  @P3 FFMA.FTZ R4, R14, R3, R7 ;  /* 0x000000030e043223 */ /* 0x000fe40000010007 */
[----:B------:R-:W-:Y:S02]  /*172f0*/  @P2 FFMA.FTZ R5, R13, R2, R6 ;  /* 0x000000020d052223 */ /* 0x000fe40000010006 */
[----:B------:R-:W-:-:S02]  /*17300*/  @P1 FFMA.FTZ R8, R12, R0, R10 ;  /* 0x000000000c081223 */ /* 0x000fc4000001000a */
[----:B------:R-:W-:Y:S02]  /*17310*/  @P0 FFMA.FTZ R9, R11, R44, R15 ;  /* 0x0000002c0b090223 */ /* 0x000fe4000001000f */
.L_x_2393:
[----:B------:R-:W-:Y:S05]  /*17320*/  @P4 BRA `(.L_x_2474) ;  /* 0x0000149000004947 */ /* 0x000fea0003800000 */
[----:B------:R-:W1:Y:S01]  /*17330*/  S2R R7, SR_TID.X ;  /* 0x0000000000077919 */ /* 0x000e620000002100 */
[----:B------:R-:W-:Y:S01]  /*17340*/  IMAD R16, RZ, RZ, -UR9 ;  /* 0x80000009ff107e24 */ /* 0x000fe2000f8e02ff */
[----:B------:R-:W-:Y:S01]  /*17350*/  USHF.R.S32.HI UR6, URZ, 0x1f, UR9 ;  /* 0x0000001f3f067899 */ /* 0x000fe20008011409 */
[----:B------:R-:W-:Y:S01]  /*17360*/  IMAD.MOV.U32 R12, RZ, RZ, c[0x0][0x4e8] ;  /* 0x00013a00ff0c7624 */ /* 0x000fe200078e00ff */
[----:B------:R-:W2:Y:S01]  /*17370*/  S2R R0, SR_CTAID.Y ;  /* 0x0000000000007919 */ /* 0x000ea20000002600 */
[----:B------:R-:W-:Y:S01]  /*17380*/  ULDC.64 UR4, c[0x0][0x4d0] ;  /* 0x0001340000047ab9 */ /* 0x000fe20000000a00 */
[----:B------:R-:W-:Y:S01]  /*17390*/  BSSY B0, `(.L_x_2475) ;  /* 0x00000ac000007945 */ /* 0x000fe20003800000 */
[----:B------:R-:W-:Y:S01]  /*173a0*/  UIMAD UR7, UR6, UR4, URZ ;  /* 0x00000004060772a4 */ /* 0x000fe2000f8e023f */
[----:B------:R-:W3:Y:S01]  /*173b0*/  S2R R20, SR_CTAID.Z ;  /* 0x0000000000147919 */ /* 0x000ee20000002700 */
[----:B------:R-:W-:-:S03]  /*173c0*/  UIMAD.WIDE.U32 UR10, UR9, UR4, URZ ;  /* 0x00000004090a72a5 */ /* 0x000fc6000f8e003f */
[----:B------:R-:W-:Y:S01]  /*173d0*/  BAR.SYNC.DEFER_BLOCKING 0x1, 0x80 ;  /* 0x0042000000007b1d */ /* 0x000fe20000010000 */
[----:B------:R-:W-:Y:S01]  /*173e0*/  UIMAD UR5, UR9, UR5, UR7 ;  /* 0x00000005090572a4 */ /* 0x000fe2000f8e0207 */
[C---:B------:R-:W-:Y:S01]  /*173f0*/  ISETP.NE.AND P0, PT, R12.reuse, 0x1, PT ;  /* 0x000000010c00780c */ /* 0x040fe20003f05270 */
[----:B------:R-:W-:Y:S02]  /*17400*/  IMAD.U32 R23, RZ, RZ, UR11 ;  /* 0x0000000bff177e24 */ /* 0x000fe4000f8e00ff */
[----:B------:R-:W-:Y:S01]  /*17410*/  UIADD3 UR5, UR11, UR5, URZ ;  /* 0x000000050b057290 */ /* 0x000fe2000fffe03f */
[----:B------:R-:W4:Y:S01]  /*17420*/  S2R R13, SR_CTAID.X ;  /* 0x00000000000d7919 */ /* 0x000f220000002500 */
[----:B------:R-:W-:Y:S02]  /*17430*/  IMAD.U32 R22, RZ, RZ, UR10 ;  /* 0x0000000aff167e24 */ /* 0x000fe4000f8e00ff */
[----:B------:R-:W-:Y:S02]  /*17440*/  IMAD R12, R12, c[0x0][0x388], RZ ;  /* 0x0000e2000c0c7a24 */ /* 0x000fe400078e02ff */
[----:B------:R-:W-:Y:S01]  /*17450*/  IMAD.U32 R23, RZ, RZ, UR5 ;  /* 0x00000005ff177e24 */ /* 0x000fe2000f8e00ff */
[----:B-1----:R-:W-:Y:S01]  /*17460*/  SHF.R.S32.HI R3, RZ, 0x1f, R7 ;  /* 0x0000001fff037819 */ /* 0x002fe20000011407 */
[----:B------:R-:W-:-:S02]  /*17470*/  ULDC.64 UR4, c[0x0][0x438] ;  /* 0x00010e0000047ab9 */ /* 0x000fc40000000a00 */
[----:B------:R-:W-:Y:S01]  /*17480*/  UIMAD UR6, UR6, UR4, URZ ;  /* 0x00000004060672a4 */ /* 0x000fe2000f8e023f */
[CC--:B------:R-:W-:Y:S01]  /*17490*/  LEA.HI R6, R3.reuse, R7.reuse, RZ, 0x2 ;  /* 0x0000000703067211 */ /* 0x0c0fe200078f10ff */
[----:B--2---:R-:W-:Y:S01]  /*174a0*/  IMAD R16, R16, c[0x0][0x550], R0 ;  /* 0x0001540010107a24 */ /* 0x004fe200078e0200 */
[-C--:B------:R-:W-:Y:S01]  /*174b0*/  LEA.HI R3, R3, R7.reuse, RZ, 0x5 ;  /* 0x0000000703037211 */ /* 0x080fe200078f28ff */
[----:B------:R-:W-:Y:S01]  /*174c0*/  UIMAD.WIDE.U32 UR10, UR9, UR4, URZ ;  /* 0x00000004090a72a5 */ /* 0x000fe2000f8e003f */
[----:B------:R-:W-:Y:S01]  /*174d0*/  LOP3.LUT R6, R6, 0xfffffffc, RZ, 0xc0, !PT ;  /* 0xfffffffc06067812 */ /* 0x000fe200078ec0ff */
[----:B------:R-:W-:Y:S01]  /*174e0*/  UIMAD UR4, UR9, UR5, UR6 ;  /* 0x00000005090472a4 */ /* 0x000fe2000f8e0206 */
[----:B------:R-:W-:Y:S01]  /*174f0*/  LOP3.LUT R2, R3, 0xffffffe0, RZ, 0xc0, !PT ;  /* 0xffffffe003027812 */ /* 0x000fe200078ec0ff */
[----:B---3--:R-:W-:Y:S01]  /*17500*/  IMAD.WIDE.U32 R22, R20, c[0x0][0x4d8], R22 ;  /* 0x0001360014167a25 */ /* 0x008fe200078e0016 */
[----:B------:R-:W-:Y:S01]  /*17510*/  IADD3 R6, -R6, R7, RZ ;  /* 0x0000000706067210 */ /* 0x000fe20007ffe1ff */
[----:B------:R-:W-:Y:S01]  /*17520*/  UIADD3 UR4, UR11, UR4, URZ ;  /* 0x000000040b047290 */ /* 0x000fe2000fffe03f */
[--C-:B------:R-:W-:Y:S01]  /*17530*/  SHF.R.S32.HI R10, RZ, 0x5, R3.reuse ;  /* 0x00000005ff0a7819 */ /* 0x100fe20000011403 */
[----:B------:R-:W-:Y:S01]  /*17540*/  IMAD.IADD R2, R7, 0x1, -R2 ;  /* 0x0000000107027824 */ /* 0x000fe200078e0a02 */
[----:B------:R-:W-:Y:S01]  /*17550*/  LEA.HI R0, R6, R6, RZ, 0x1 ;  /* 0x0000000606007211 */ /* 0x000fe200078f08ff */
[----:B------:R-:W-:Y:S01]  /*17560*/  IMAD.U32 R19, RZ, RZ, UR11 ;  /* 0x0000000bff137e24 */ /* 0x000fe2000f8e00ff */
[----:B------:R-:W-:Y:S01]  /*17570*/  SHF.R.S32.HI R3, RZ, 0x1f, R3 ;  /* 0x0000001fff037819 */ /* 0x000fe20000011403 */
[----:B------:R-:W-:Y:S01]  /*17580*/  IMAD.U32 R11, RZ, RZ, UR4 ;  /* 0x00000004ff0b7e24 */ /* 0x000fe2000f8e00ff */
[----:B------:R-:W-:-:S02]  /*17590*/  LOP3.LUT R7, R0, 0x1ffffffe, RZ, 0xc0, !PT ;  /* 0x1ffffffe00077812 */ /* 0x000fc400078ec0ff */
[----:B------:R-:W-:Y:S02]  /*175a0*/  SHF.L.U32 R15, R0, 0x5, RZ ;  /* 0x00000005000f7819 */ /* 0x000fe400000006ff */
[----:B------:R-:W-:Y:S01]  /*175b0*/  SHF.R.S32.HI R0, RZ, 0x1f, R2 ;  /* 0x0000001fff007819 */ /* 0x000fe20000011402 */
[----:B------:R-:W-:Y:S01]  /*175c0*/  IMAD.IADD R6, R6, 0x1, -R7 ;  /* 0x0000000106067824 */ /* 0x000fe200078e0a07 */
[----:B------:R-:W-:Y:S02]  /*175d0*/  LEA.HI R7, R3, R10, RZ, 0x2 ;  /* 0x0000000a03077211 */ /* 0x000fe400078f10ff */
[----:B------:R-:W-:Y:S02]  /*175e0*/  LOP3.LUT R15, R15, 0xffffffc0, RZ, 0xc0, !PT ;  /* 0xffffffc00f0f7812 */ /* 0x000fe400078ec0ff */
[----:B------:R-:W-:Y:S02]  /*175f0*/  LOP3.LUT R7, R7, 0xffffffc, RZ, 0xc0, !PT ;  /* 0x0ffffffc07077812 */ /* 0x000fe400078ec0ff */
[----:B------:R-:W-:Y:S01]  /*17600*/  LEA.HI R0, R0, R2, RZ, 0x2 ;  /* 0x0000000200007211 */ /* 0x000fe200078f10ff */
[----:B------:R-:W-:Y:S01]  /*17610*/  IMAD R15, R6, 0x8, R15 ;  /* 0x00000008060f7824 */ /* 0x000fe200078e020f */
[----:B------:R-:W-:Y:S01]  /*17620*/  SHF.R.S32.HI R3, RZ, 0x1f, R20 ;  /* 0x0000001fff037819 */ /* 0x000fe20000011414 */
[----:B------:R-:W-:Y:S01]  /*17630*/  IMAD.IADD R10, R10, 0x1, -R7 ;  /* 0x000000010a0a7824 */ /* 0x000fe200078e0a07 */
[----:B------:R-:W-:-:S02]  /*17640*/  SHF.R.S32.HI R6, RZ, 0x2, R0 ;  /* 0x00000002ff067819 */ /* 0x000fc40000011400 */
[----:B------:R-:W-:Y:S01]  /*17650*/  MOV R18, UR10 ;  /* 0x0000000a00127c02 */ /* 0x000fe20008000f00 */
[C---:B------:R-:W-:Y:S01]  /*17660*/  IMAD R7, R3.reuse, c[0x0][0x4d8], RZ ;  /* 0x0001360003077a24 */ /* 0x040fe200078e02ff */
[----:B------:R-:W-:Y:S01]  /*17670*/  LEA R6, R10, R6, 0x4 ;  /* 0x000000060a067211 */ /* 0x000fe200078e20ff */
[----:B------:R-:W-:Y:S01]  /*17680*/  IMAD R3, R3, c[0x0][0x440], RZ ;  /* 0x0001100003037a24 */ /* 0x000fe200078e02ff */
[----:B------:R-:W-:Y:S01]  /*17690*/  SHF.R.S32.HI R14, RZ, 0x1f, R16 ;  /* 0x0000001fff0e7819 */ /* 0x000fe20000011410 */
[----:B------:R-:W-:Y:S01]  /*176a0*/  IMAD.MOV.U32 R10, RZ, RZ, R18 ;  /* 0x000000ffff0a7224 */ /* 0x000fe200078e0012 */
[----:B------:R-:W-:Y:S01]  /*176b0*/  IADD3 R15, R6, R15, RZ ;  /* 0x0000000f060f7210 */ /* 0x000fe20007ffe0ff */
[----:B------:R-:W-:Y:S01]  /*176c0*/  IMAD R7, R20, c[0x0][0x4dc], R7 ;  /* 0x0001370014077a24 */ /* 0x000fe200078e0207 */
[----:B------:R-:W-:Y:S01]  /*176d0*/  LOP3.LUT P1, RZ, R2, 0x3, RZ, 0xc0, !PT ;  /* 0x0000000302ff7812 */ /* 0x000fe2000782c0ff */
[----:B------:R-:W-:Y:S01]  /*176e0*/  IMAD R3, R20, c[0x0][0x444], R3 ;  /* 0x0001110014037a24 */ /* 0x000fe200078e0203 */
[----:B------:R-:W-:Y:S01]  /*176f0*/  LOP3.LUT R0, R0, 0x7ffffffc, RZ, 0xc0, !PT ;  /* 0x7ffffffc00007812 */ /* 0x000fe200078ec0ff */
[----:B----4-:R-:W-:-:S02]  /*17700*/  IMAD R15, R13, 0x80, R15 ;  /* 0x000000800d0f7824 */ /* 0x010fc400078e020f */
[----:B------:R-:W-:Y:S01]  /*17710*/  IMAD.WIDE.U32 R20, R20, c[0x0][0x440], R10 ;  /* 0x0001100014147a25 */ /* 0x000fe200078e000a */
[----:B------:R-:W-:-:S03]  /*17720*/  IADD3 R0, R2, -R0, RZ ;  /* 0x8000000002007210 */ /* 0x000fc60007ffe0ff */
[----:B------:R-:W-:-:S04]  /*17730*/  @P0 IMAD.HI.U32 R17, R15, c[0x0][0x4ec], RZ ;  /* 0x00013b000f110a27 */ /* 0x000fc800078e00ff */
[----:B------:R-:W-:-:S04]  /*17740*/  @P0 IMAD.HI.U32 R10, R15, c[0x0][0x4ec], RZ ;  /* 0x00013b000f0a0a27 */ /* 0x000fc800078e00ff */
[----:B------:R-:W-:Y:S01]  /*17750*/  IMAD.IADD R21, R21, 0x1, R3 ;  /* 0x0000000115157824 */ /* 0x000fe200078e0203 */
[----:B------:R-:W-:Y:S01]  /*17760*/  MOV R3, R15 ;  /* 0x0000000f00037202 */ /* 0x000fe20000000f00 */
[----:B------:R-:W-:Y:S01]  /*17770*/  IMAD.IADD R23, R23, 0x1, R7 ;  /* 0x0000000117177824 */ /* 0x000fe200078e0207 */
[----:B------:R-:W-:Y:S01]  /*17780*/  @P0 SHF.R.U32.HI R3, RZ, c[0x0][0x4f0], R17 ;  /* 0x00013c00ff030a19 */ /* 0x000fe20000011611 */
[----:B------:R-:W-:Y:S01]  /*17790*/  IMAD.MOV.U32 R7, RZ, RZ, R15 ;  /* 0x000000ffff077224 */ /* 0x000fe200078e000f */
[----:B------:R-:W-:Y:S01]  /*177a0*/  @P0 SHF.R.U32.HI R7, RZ, c[0x0][0x4f0], R10 ;  /* 0x00013c00ff070a19 */ /* 0x000fe2000001160a */
[C---:B------:R-:W-:Y:S02]  /*177b0*/  IMAD R11, R14.reuse, c[0x0][0x448], RZ ;  /* 0x000112000e0b7a24 */ /* 0x040fe400078e02ff */
[----:B------:R-:W-:Y:S01]  /*177c0*/  IMAD R10, R14, c[0x0][0x4e0], RZ ;  /* 0x000138000e0a7a24 */ /* 0x000fe200078e02ff */
[----:B------:R-:W-:Y:S01]  /*177d0*/  SHF.R.S32.HI R14, RZ, 0x1f, R7 ;  /* 0x0000001fff0e7819 */ /* 0x000fe20000011407 */
[----:B------:R-:W-:-:S02]  /*177e0*/  IMAD.MOV R18, RZ, RZ, -R3 ;  /* 0x000000ffff127224 */ /* 0x000fc400078e0a03 */
[C---:B------:R-:W-:Y:S02]  /*177f0*/  IMAD R11, R16.reuse, c[0x0][0x44c], R11 ;  /* 0x00011300100b7a24 */ /* 0x040fe400078e020b */
[----:B------:R-:W-:-:S04]  /*17800*/  IMAD.WIDE.U32 R20, R16, c[0x0][0x448], R20 ;  /* 0x0001120010147a25 */ /* 0x000fc800078e0014 */
[C---:B------:R-:W-:Y:S01]  /*17810*/  IMAD R10, R16.reuse, c[0x0][0x4e4], R10 ;  /* 0x00013900100a7a24 */ /* 0x040fe200078e020a */
[----:B------:R-:W-:Y:S01]  /*17820*/  IADD3 R21, R21, R11, RZ ;  /* 0x0000000b15157210 */ /* 0x000fe20007ffe0ff */
[----:B------:R-:W-:Y:S01]  /*17830*/  IMAD.WIDE.U32 R16, R16, c[0x0][0x4e0], R22 ;  /* 0x0001380010107a25 */ /* 0x000fe200078e0016 */
[----:B------:R-:W-:-:S03]  /*17840*/  SHF.R.S32.HI R11, RZ, 0x1f, R3 ;  /* 0x0000001fff0b7819 */ /* 0x000fc60000011403 */
[----:B------:R-:W-:Y:S01]  /*17850*/  IMAD R18, R18, c[0x0][0x4e8], R15 ;  /* 0x00013a0012127a24 */ /* 0x000fe200078e020f */
[----:B------:R-:W-:Y:S01]  /*17860*/  IADD3 R16, P0, R3, R16, RZ ;  /* 0x0000001003107210 */ /* 0x000fe20007f1e0ff */
[----:B------:R-:W-:Y:S02]  /*17870*/  IMAD R14, R14, c[0x0][0x430], RZ ;  /* 0x00010c000e0e7a24 */ /* 0x000fe400078e02ff */
[----:B------:R-:W-:Y:S01]  /*17880*/  IMAD R13, R13, 0x80, R6 ;  /* 0x000000800d0d7824 */ /* 0x000fe200078e0206 */
[----:B------:R-:W-:Y:S01]  /*17890*/  SHF.R.S32.HI R3, RZ, 0x1f, R18 ;  /* 0x0000001fff037819 */ /* 0x000fe20000011412 */
[----:B------:R-:W-:Y:S01]  /*178a0*/  IMAD R14, R7, c[0x0][0x434], R14 ;  /* 0x00010d00070e7a24 */ /* 0x000fe200078e020e */
[----:B------:R-:W-:Y:S01]  /*178b0*/  IADD3.X R17, R11, R17, R10, P0, !PT ;  /* 0x000000110b117210 */ /* 0x000fe200007fe40a */
[----:B------:R-:W-:Y:S01]  /*178c0*/  IMAD.WIDE.U32 R10, R7, c[0x0][0x430], R20 ;  /* 0x00010c00070a7a25 */ /* 0x000fe200078e0014 */
[----:B------:R-:W-:-:S03]  /*178d0*/  ISETP.GE.OR P4, PT, R13, R12, P1 ;  /* 0x0000000c0d00720c */ /* 0x000fc60000f86670 */
[----:B------:R-:W-:Y:S02]  /*178e0*/  IMAD R3, R3, c[0x0][0x4c8], RZ ;  /* 0x0001320003037a24 */ /* 0x000fe400078e02ff */
[----:B------:R-:W-:Y:S02]  /*178f0*/  IMAD.MOV R7, RZ, RZ, -R7 ;  /* 0x000000ffff077224 */ /* 0x000fe400078e0a07 */
[----:B------:R-:W-:-:S04]  /*17900*/  IMAD.WIDE.U32 R16, R18, c[0x0][0x4c8], R16 ;  /* 0x0001320012107a25 */ /* 0x000fc800078e0010 */
[----:B------:R-:W-:Y:S02]  /*17910*/  IMAD R3, R18, c[0x0][0x4cc], R3 ;  /* 0x0001330012037a24 */ /* 0x000fe400078e0203 */
[----:B------:R-:W-:Y:S02]  /*17920*/  IMAD R7, R7, c[0x0][0x4e8], R15 ;  /* 0x00013a0007077a24 */ /* 0x000fe400078e020f */
[----:B------:R-:W-:Y:S01]  /*17930*/  IMAD.IADD R11, R11, 0x1, R14 ;  /* 0x000000010b0b7824 */ /* 0x000fe200078e020e */
[----:B------:R-:W-:Y:S01]  /*17940*/  LEA R14, P0, R16, c[0x0][0x4a8], 0x2 ;  /* 0x00012a00100e7a11 */ /* 0x000fe200078010ff */
[----:B------:R-:W-:Y:S01]  /*17950*/  IMAD.SHL.U32 R0, R0, 0x2, RZ ;  /* 0x0000000200007824 */ /* 0x000fe200078e00ff */
[----:B------:R-:W-:Y:S01]  /*17960*/  IADD3 R15, R17, R3, RZ ;  /* 0x00000003110f7210 */ /* 0x000fe20007ffe0ff */
[----:B------:R-:W-:Y:S01]  /*17970*/  IMAD.WIDE.U32 R22, R7, c[0x0][0x428], R10 ;  /* 0x00010a0007167a25 */ /* 0x000fe200078e000a */
[----:B------:R-:W-:Y:S01]  /*17980*/  SHF.R.S32.HI R3, RZ, 0x1f, R7 ;  /* 0x0000001fff037819 */ /* 0x000fe20000011407 */
[----:B------:R-:W-:Y:S01]  /*17990*/  SHFL.IDX PT, R20, R14, RZ, 0x1c1f ;  /* 0x001c1fff0e147589 */ /* 0x000fe200000e0000 */
[----:B------:R-:W-:-:S02]  /*179a0*/  LEA.HI.X R6, R16, c[0x0][0x4ac], R15, 0x2, P0 ;  /* 0x00012b0010067a11 */ /* 0x000fc400000f140f */
[----:B------:R-:W-:Y:S01]  /*179b0*/  IADD3 R11, R13, 0x8, RZ ;  /* 0x000000080d0b7810 */ /* 0x000fe20007ffe0ff */
[----:B------:R-:W-:Y:S01]  /*179c0*/  SHFL.IDX PT, R18, R14, 0x1, 0x1c1f ;  /* 0x003c1f000e127f89 */ /* 0x000fe200000e0000 */
[----:B------:R-:W-:Y:S01]  /*179d0*/  IMAD R3, R3, c[0x0][0x428], RZ ;  /* 0x00010a0003037a24 */ /* 0x000fe200078e02ff */
[----:B------:R-:W-:Y:S02]  /*179e0*/  IADD3 R10, R13, 0x40, RZ ;  /* 0x000000400d0a7810 */ /* 0x000fe40007ffe0ff */
[----:B------:R-:W1:Y:S01]  /*179f0*/  SHFL.IDX PT, R21, R6, RZ, 0x1c1f ;  /* 0x001c1fff06157589 */ /* 0x000e6200000e0000 */
[----:B------:R-:W-:Y:S01]  /*17a00*/  IMAD R3, R7, c[0x0][0x42c], R3 ;  /* 0x00010b0007037a24 */ /* 0x000fe200078e0203 */
[----:B------:R-:W-:Y:S02]  /*17a10*/  IADD3 R7, R13, 0x48, RZ ;  /* 0x000000480d077810 */ /* 0x000fe40007ffe0ff */
[----:B------:R-:W2:Y:S01]  /*17a20*/  SHFL.IDX PT, R19, R6, 0x1, 0x1c1f ;  /* 0x003c1f0006137f89 */ /* 0x000ea200000e0000 */
[-C--:B------:R-:W-:Y:S01]  /*17a30*/  ISETP.GE.OR P3, PT, R11, R12.reuse, P1 ;  /* 0x0000000c0b00720c */ /* 0x080fe20000f66670 */
[----:B------:R-:W-:Y:S01]  /*17a40*/  IMAD.IADD R3, R23, 0x1, R3 ;  /* 0x0000000117037824 */ /* 0x000fe200078e0203 */
[-C--:B------:R-:W-:Y:S01]  /*17a50*/  ISETP.GE.OR P2, PT, R10, R12.reuse, P1 ;  /* 0x0000000c0a00720c */ /* 0x080fe20000f46670 */
[----:B------:R-:W-:Y:S01]  /*17a60*/  SHFL.IDX PT, R16, R14, 0x2, 0x1c1f ;  /* 0x005c1f000e107f89 */ /* 0x000fe200000e0000 */
[----:B------:R-:W-:-:S02]  /*17a70*/  ISETP.GE.OR P1, PT, R7, R12, P1 ;  /* 0x0000000c0700720c */ /* 0x000fc40000f26670 */
[-C--:B------:R-:W-:Y:S01]  /*17a80*/  ISETP.GE.AND P5, PT, R10, R12.reuse, PT ;  /* 0x0000000c0a00720c */ /* 0x080fe20003fa6270 */
[----:B------:R-:W3:Y:S01]  /*17a90*/  SHFL.IDX PT, R17, R6, 0x2, 0x1c1f ;  /* 0x005c1f0006117f89 */ /* 0x000ee200000e0000 */
[----:B------:R-:W-:-:S03]  /*17aa0*/  ISETP.GE.AND P6, PT, R7, R12, PT ;  /* 0x0000000c0700720c */ /* 0x000fc60003fc6270 */
[----:B------:R-:W-:Y:S04]  /*17ab0*/  SHFL.IDX PT, R14, R14, 0x3, 0x1c1f ;  /* 0x007c1f000e0e7f89 */ /* 0x000fe800000e0000 */
[----:B------:R4:W4:Y:S04]  /*17ac0*/  SHFL.IDX PT, R15, R6, 0x3, 0x1c1f ;  /* 0x007c1f00060f7f89 */ /* 0x00092800000e0000 */
[----:B-1----:R1:W-:Y:S04]  /*17ad0*/  @!P4 ST.E [R20.64], R4 ;  /* 0x000000041400c985 */ /* 0x0023e8000c101910 */
[----:B--2---:R1:W-:Y:S04]  /*17ae0*/  @!P3 ST.E [R18.64], R5 ;  /* 0x000000051200b985 */ /* 0x0043e8000c101910 */
[----:B---3--:R1:W-:Y:S01]  /*17af0*/  @!P2 ST.E [R16.64], R8 ;  /* 0x000000081000a985 */ /* 0x0083e2000c101910 */
[----:B----4-:R-:W-:-:S03]  /*17b00*/  LEA R6, P0, R22, c[0x0][0x400], 0x2 ;  /* 0x0001000016067a11 */ /* 0x010fc600078010ff */
[----:B------:R1:W-:Y:S01]  /*17b10*/  @!P1 ST.E [R14.64], R9 ;  /* 0x000000090e009985 */ /* 0x0003e2000c101910 */
[-C--:B------:R-:W-:Y:S02]  /*17b20*/  ISETP.GE.AND P1, PT, R13, R12.reuse, PT ;  /* 0x0000000c0d00720c */ /* 0x080fe40003f26270 */
[----:B------:R-:W-:Y:S01]  /*17b30*/  LEA.HI.X R3, R22, c[0x0][0x404], R3, 0x2, P0 ;  /* 0x0001010016037a11 */ /* 0x000fe200000f1403 */
[----:B------:R1:W2:Y:S01]  /*17b40*/  SHFL.IDX PT, R20, R6, RZ, 0x1c1f ;  /* 0x001c1fff06147589 */ /* 0x0002a200000e0000 */
[----:B------:R-:W-:-:S03]  /*17b50*/  ISETP.GE.AND P0, PT, R11, R12, PT ;  /* 0x0000000c0b00720c */ /* 0x000fc60003f06270 */
[----:B------:R1:W3:Y:S06]  /*17b60*/  SHFL.IDX PT, R21, R3, RZ, 0x1c1f ;  /* 0x001c1fff03157589 */ /* 0x0002ec00000e0000 */
[----:B------:R-:W-:Y:S05]  /*17b70*/  @P1 BRA `(.L_x_2476) ;  /* 0x000002d000001947 */ /* 0x000fea0003800000 */
[C---:B-1----:R-:W-:Y:S02]  /*17b80*/  IADD3 R5, R0.reuse, 0x8, RZ ;  /* 0x0000000800057810 */ /* 0x042fe40007ffe0ff */
[----:B------:R-:W-:Y:S02]  /*17b90*/  IADD3 R4, R0, 0x10, RZ ;  /* 0x0000001000047810 */ /* 0x000fe40007ffe0ff */
[----:B------:R-:W-:-:S02]  /*17ba0*/  ISETP.GE.AND P3, PT, R5, c[0x0][0x3c8], PT ;  /* 0x0000f20005007a0c */ /* 0x000fc40003f66270 */
[----:B------:R-:W-:Y:S02]  /*17bb0*/  IADD3 R2, R0, 0x18, RZ ;  /* 0x0000001800027810 */ /* 0x000fe40007ffe0ff */
[----:B------:R-:W-:Y:S02]  /*17bc0*/  ISETP.GE.AND P2, PT, R4, c[0x0][0x3c8], PT ;  /* 0x0000f20004007a0c */ /* 0x000fe40003f46270 */
[----:B------:R-:W-:Y:S02]  /*17bd0*/  ISETP.GE.AND P1, PT, R2, c[0x0][0x3c8], PT ;  /* 0x0000f20002007a0c */ /* 0x000fe40003f26270 */
[C---:B------:R-:W-:Y:S02]  /*17be0*/  ISETP.GE.AND P4, PT, R0.reuse, c[0x0][0x3c8], PT ;  /* 0x0000f20000007a0c */ /* 0x040fe40003f86270 */
[----:B------:R-:W-:-:S03]  /*17bf0*/  IADD3 R7, R0, 0x30, RZ ;  /* 0x0000003000077810 */ /* 0x000fc60007ffe0ff */
[----:B------:R-:W-:-:S04]  /*17c00*/  @!P3 LEA.HI R5, R5, R5, RZ, 0x1 ;  /* 0x000000050505b211 */ /* 0x000fc800078f08ff */
[----:B------:R-:W-:Y:S02]  /*17c10*/  @!P2 LEA.HI R4, R4, R4, RZ, 0x1 ;  /* 0x000000040404a211 */ /* 0x000fe400078f08ff */
[----:B------:R-:W-:Y:S02]  /*17c20*/  @!P3 LOP3.LUT R5, R5, 0xfffffffe, RZ, 0xc0, !PT ;  /* 0xfffffffe0505b812 */ /* 0x000fe400078ec0ff */
[----:B------:R-:W-:Y:S01]  /*17c30*/  @!P1 LEA.HI R2, R2, R2, RZ, 0x1 ;  /* 0x0000000202029211 */ /* 0x000fe200078f08ff */
[--C-:B--23--:R-:W-:Y:S01]  /*17c40*/  @!P4 IMAD.WIDE R8, R0, 0x4, R20.reuse ;  /* 0x000000040008c825 */ /* 0x10cfe200078e0214 */
[----:B------:R-:W-:Y:S02]  /*17c50*/  @!P2 LOP3.LUT R4, R4, 0xfffffffe, RZ, 0xc0, !PT ;  /* 0xfffffffe0404a812 */ /* 0x000fe400078ec0ff */
[----:B------:R-:W-:Y:S01]  /*17c60*/  @!P1 LOP3.LUT R2, R2, 0xfffffffe, RZ, 0xc0, !PT ;  /* 0xfffffffe02029812 */ /* 0x000fe200078ec0ff */
[--C-:B------:R-:W-:Y:S01]  /*17c70*/  @!P3 IMAD.WIDE R10, R5, 0x4, R20.reuse ;  /* 0x00000004050ab825 */ /* 0x100fe200078e0214 */
[----:B------:R1:W-:Y:S03]  /*17c80*/  @!P4 ST.E.64 [R8.64], R160 ;  /* 0x000000a00800c985 */ /* 0x0003e6000c101b10 */
[----:B------:R-:W-:Y:S01]  /*17c90*/  @!P2 IMAD.WIDE R4, R4, 0x4, R20 ;  /* 0x000000040404a825 */ /* 0x000fe200078e0214 */
[----:B------:R-:W-:Y:S04]  /*17ca0*/  @!P3 ST.E.64 [R10.64], R148 ;  /* 0x000000940a00b985 */ /* 0x000fe8000c101b10 */
[----:B------:R2:W-:Y:S01]  /*17cb0*/  @!P2 ST.E.64 [R4.64], R144 ;  /* 0x000000900400a985 */ /* 0x0005e2000c101b10 */
[----:B------:R-:W-:-:S13]  /*17cc0*/  ISETP.GE.AND P2, PT, R7, c[0x0][0x3c8], PT ;  /* 0x0000f20007007a0c */ /* 0x000fda0003f46270 */
[----:B------:R-:W-:-:S04]  /*17cd0*/  @!P2 LEA.HI R7, R7, R7, RZ, 0x1 ;  /* 0x000000070707a211 */ /* 0x000fc800078f08ff */
[----:B------:R-:W-:Y:S01]  /*17ce0*/  @!P2 LOP3.LUT R7, R7, 0xfffffffe, RZ, 0xc0, !PT ;  /* 0xfffffffe0707a812 */ /* 0x000fe200078ec0ff */
[----:B-1----:R-:W-:Y:S01]  /*17cf0*/  @!P1 IMAD.WIDE R8, R2, 0x4, R20 ;  /* 0x0000000402089825 */ /* 0x002fe200078e0214 */
[----:B------:R-:W-:-:S03]  /*17d00*/  IADD3 R2, R0, 0x20, RZ ;  /* 0x0000002000027810 */ /* 0x000fc60007ffe0ff */
[----:B------:R-:W-:Y:S01]  /*17d10*/  @!P2 IMAD.WIDE R12, R7, 0x4, R20 ;  /* 0x00000004070ca825 */ /* 0x000fe200078e0214 */
[----:B------:R-:W-:Y:S01]  /*17d20*/  ISETP.GE.AND P4, PT, R2, c[0x0][0x3c8], PT ;  /* 0x0000f20002007a0c */ /* 0x000fe20003f86270 */
[----:B------:R1:W-:Y:S01]  /*17d30*/  @!P1 ST.E.64 [R8.64], R100 ;  /* 0x0000006408009985 */ /* 0x0003e2000c101b10 */
[C---:B--2---:R-:W-:Y:S02]  /*17d40*/  IADD3 R4, R0.reuse, 0x28, RZ ;  /* 0x0000002800047810 */ /* 0x044fe40007ffe0ff */
[----:B------:R-:W-:Y:S02]  /*17d50*/  IADD3 R5, R0, 0x38, RZ ;  /* 0x0000003800057810 */ /* 0x000fe40007ffe0ff */
[----:B------:R-:W-:Y:S02]  /*17d60*/  ISETP.GE.AND P3, PT, R4, c[0x0][0x3c8], PT ;  /* 0x0000f20004007a0c */ /* 0x000fe40003f66270 */
[----:B------:R-:W-:-:S05]  /*17d70*/  ISETP.GE.AND P1, PT, R5, c[0x0][0x3c8], PT ;  /* 0x0000f20005007a0c */ /* 0x000fca0003f26270 */
[----:B------:R-:W-:-:S04]  /*17d80*/  @!P4 LEA.HI R2, R2, R2, RZ, 0x1 ;  /* 0x000000020202c211 */ /* 0x000fc800078f08ff */
[----:B------:R-:W-:Y:S02]  /*17d90*/  @!P4 LOP3.LUT R2, R2, 0xfffffffe, RZ, 0xc0, !PT ;  /* 0xfffffffe0202c812 */ /* 0x000fe400078ec0ff */
[----:B------:R-:W-:Y:S02]  /*17da0*/  @!P3 LEA.HI R4, R4, R4, RZ, 0x1 ;  /* 0x000000040404b211 */ /* 0x000fe400078f08ff */
[----:B------:R-:W-:Y:S02]  /*17db0*/  @!P1 LEA.HI R5, R5, R5, RZ, 0x1 ;  /* 0x0000000505059211 */ /* 0x000fe400078f08ff */
[----:B------:R-:W-:Y:S02]  /*17dc0*/  @!P3 LOP3.LUT R4, R4, 0xfffffffe, RZ, 0xc0, !PT ;  /* 0xfffffffe0404b812 */ /* 0x000fe400078ec0ff */
[----:B------:R-:W-:-:S03]  /*17dd0*/  @!P1 LOP3.LUT R5, R5, 0xfffffffe, RZ, 0xc0, !PT ;  /* 0xfffffffe05059812 */ /* 0x000fc600078ec0ff */
[----:B------:R-:W-:-:S04]  /*17de0*/  @!P3 IMAD.WIDE R10, R4, 0x4, R20 ;  /* 0x00000004040ab825 */ /* 0x000fc800078e0214 */
[----:B-1----:R-:W-:-:S04]  /*17df0*/  @!P4 IMAD.WIDE R8, R2, 0x4, R20 ;  /* 0x000000040208c825 */ /* 0x002fc800078e0214 */
[----:B------:R-:W-:Y:S01]  /*17e00*/  @!P1 IMAD.WIDE R20, R5, 0x4, R20 ;  /* 0x0000000405149825 */ /* 0x000fe200078e0214 */
[----:B------:R1:W-:Y:S04]  /*17e10*/  @!P4 ST.E.64 [R8.64], R132 ;  /* 0x000000840800c985 */ /* 0x0003e8000c101b10 */
[----:B------:R1:W-:Y:S04]  /*17e20*/  @!P3 ST.E.64 [R10.64], R112 ;  /* 0x000000700a00b985 */ /* 0x0003e8000c101b10 */
[----:B------:R1:W-:Y:S04]  /*17e30*/  @!P2 ST.E.64 [R12.64], R128 ;  /* 0x000000800c00a985 */ /* 0x0003e8000c101b10 */
[----:B------:R1:W-:Y:S02]  /*17e40*/  @!P1 ST.E.64 [R20.64], R124 ;  /* 0x0000007c14009985 */ /* 0x0003e4000c101b10 */
.L_x_2476:
[----:B------:R-:W-:Y:S05]  /*17e50*/  BSYNC B0 ;  /* 0x0000000000007941 */ /* 0x000fea0003800000 */
.L_x_2475:
[----:B-1----:R1:W4:Y:S01]  /*17e60*/  SHFL.IDX PT, R9, R3, 0x1, 0x1c1f ;  /* 0x003c1f0003097f89 */ /* 0x00232200000e0000 */
[----:B------:R-:W-:Y:S03]  /*17e70*/  BSSY B0, `(.L_x_2477) ;  /* 0x0000030000007945 */ /* 0x000fe60003800000 */
[----:B------:R1:W3:Y:S01]  /*17e80*/  SHFL.IDX PT, R8, R6, 0x1, 0x1c1f ;  /* 0x003c1f0006087f89 */ /* 0x0002e200000e0000 */
[----:B------:R-:W-:Y:S05]  /*17e90*/  @P0 BRA `(.L_x_2478) ;  /* 0x000002d000000947 */ /* 0x000fea0003800000 */
[C---:B------:R-:W-:Y:S02]  /*17ea0*/  IADD3 R4, R0.reuse, 0x8, RZ ;  /* 0x0000000800047810 */ /* 0x040fe40007ffe0ff */
[----:B------:R-:W-:-:S02]  /*17eb0*/  IADD3 R2, R0, 0x10, RZ ;  /* 0x0000001000027810 */ /* 0x000fc40007ffe0ff */
[----:B------:R-:W-:Y:S02]  /*17ec0*/  ISETP.GE.AND P1, PT, R4, c[0x0][0x3c8], PT ;  /* 0x0000f20004007a0c */ /* 0x000fe40003f26270 */
[----:B------:R-:W-:Y:S02]  /*17ed0*/  ISETP.GE.AND P0, PT, R2, c[0x0][0x3c8], PT ;  /* 0x0000f20002007a0c */ /* 0x000fe40003f06270 */
[C---:B------:R-:W-:Y:S02]  /*17ee0*/  ISETP.GE.AND P2, PT, R0.reuse, c[0x0][0x3c8], PT ;  /* 0x0000f20000007a0c */ /* 0x040fe40003f46270 */
[----:B------:R-:W-:-:S07]  /*17ef0*/  IADD3 R7, R0, 0x30, RZ ;  /* 0x0000003000077810 */ /* 0x000fce0007ffe0ff */
[----:B------:R-:W-:Y:S02]  /*17f00*/  @!P1 LEA.HI R4, R4, R4, RZ, 0x1 ;  /* 0x0000000404049211 */ /* 0x000fe400078f08ff */
[----:B------:R-:W-:Y:S02]  /*17f10*/  @!P0 LEA.HI R2, R2, R2, RZ, 0x1 ;  /* 0x0000000202028211 */ /* 0x000fe400078f08ff */
[----:B------:R-:W-:Y:S01]  /*17f20*/  @!P1 LOP3.LUT R4, R4, 0xfffffffe, RZ, 0xc0, !PT ;  /* 0xfffffffe04049812 */ /* 0x000fe200078ec0ff */
[----:B---34-:R-:W-:Y:S01]  /*17f30*/  @!P2 IMAD.WIDE R10, R0, 0x4, R8 ;  /* 0x00000004000aa825 */ /* 0x018fe200078e0208 */
[----:B------:R-:W-:-:S03]  /*17f40*/  @!P0 LOP3.LUT R2, R2, 0xfffffffe, RZ, 0xc0, !PT ;  /* 0xfffffffe02028812 */ /* 0x000fc600078ec0ff */
[--C-:B------:R-:W-:Y:S01]  /*17f50*/  @!P1 IMAD.WIDE R4, R4, 0x4, R8.reuse ;  /* 0x0000000404049825 */ /* 0x100fe200078e0208 */
[----:B------:R3:W-:Y:S03]  /*17f60*/  @!P2 ST.E.64 [R10.64], R162 ;  /* 0x000000a20a00a985 */ /* 0x0007e6000c101b10 */
[----:B------:R-:W-:Y:S01]  /*17f70*/  @!P0 IMAD.WIDE R12, R2, 0x4, R8 ;  /* 0x00000004020c8825 */ /* 0x000fe200078e0208 */
[----:B------:R-:W-:Y:S01]  /*17f80*/  IADD3 R2, R0, 0x18, RZ ;  /* 0x0000001800027810 */ /* 0x000fe20007ffe0ff */
[----:B------:R4:W-:Y:S01]  /*17f90*/  @!P1 ST.E.64 [R4.64], R150 ;  /* 0x0000009604009985 */ /* 0x0009e2000c101b10 */
[C---:B------:R-:W-:Y:S02]  /*17fa0*/  ISETP.GE.AND P1, PT, R7.reuse, c[0x0][0x3c8], PT ;  /* 0x0000f20007007a0c */ /* 0x040fe40003f26270 */
[----:B------:R-:W-:Y:S01]  /*17fb0*/  ISETP.GE.AND P4, PT, R2, c[0x0][0x3c8], PT ;  /* 0x0000f20002007a0c */ /* 0x000fe20003f86270 */
[----:B------:R1:W-:Y:S10]  /*17fc0*/  @!P0 ST.E.64 [R12.64], R146 ;  /* 0x000000920c008985 */ /* 0x0003f4000c101b10 */
[----:B------:R-:W-:-:S02]  /*17fd0*/  @!P1 LEA.HI R7, R7, R7, RZ, 0x1 ;  /* 0x0000000707079211 */ /* 0x000fc400078f08ff */
[----:B------:R-:W-:Y:S02]  /*17fe0*/  @!P4 LEA.HI R2, R2, R2, RZ, 0x1 ;  /* 0x000000020202c211 */ /* 0x000fe400078f08ff */
[----:B------:R-:W-:Y:S02]  /*17ff0*/  @!P1 LOP3.LUT R7, R7, 0xfffffffe, RZ, 0xc0, !PT ;  /* 0xfffffffe07079812 */ /* 0x000fe400078ec0ff */
[----:B------:R-:W-:-:S03]  /*18000*/  @!P4 LOP3.LUT R2, R2, 0xfffffffe, RZ, 0xc0, !PT ;  /* 0xfffffffe0202c812 */ /* 0x000fc600078ec0ff */
[----:B------:R-:W-:Y:S01]  /*18010*/  @!P1 IMAD.WIDE R16, R7, 0x4, R8 ;  /* 0x0000000407109825 */ /* 0x000fe200078e0208 */
[----:B---3--:R-:W-:-:S04]  /*18020*/  IADD3 R10, R0, 0x28, RZ ;  /* 0x00000028000a7810 */ /* 0x008fc80007ffe0ff */
[----:B------:R-:W-:Y:S02]  /*18030*/  ISETP.GE.AND P2, PT, R10, c[0x0][0x3c8], PT ;  /* 0x0000f2000a007a0c */ /* 0x000fe40003f46270 */
[C---:B----4-:R-:W-:Y:S02]  /*18040*/  IADD3 R4, R0.reuse, 0x20, RZ ;  /* 0x0000002000047810 */ /* 0x050fe40007ffe0ff */
[----:B------:R-:W-:Y:S01]  /*18050*/  IADD3 R5, R0, 0x38, RZ ;  /* 0x0000003800057810 */ /* 0x000fe20007ffe0ff */
[----:B-1----:R-:W-:Y:S01]  /*18060*/  @!P4 IMAD.WIDE R12, R2, 0x4, R8 ;  /* 0x00000004020cc825 */ /* 0x002fe200078e0208 */
[----:B------:R-:W-:Y:S02]  /*18070*/  ISETP.GE.AND P3, PT, R4, c[0x0][0x3c8], PT ;  /* 0x0000f20004007a0c */ /* 0x000fe40003f66270 */
[----:B------:R-:W-:Y:S02]  /*18080*/  ISETP.GE.AND P0, PT, R5, c[0x0][0x3c8], PT ;  /* 0x0000f20005007a0c */ /* 0x000fe40003f06270 */
[----:B------:R1:W-:Y:S03]  /*18090*/  @!P4 ST.E.64 [R12.64], R102 ;  /* 0x000000660c00c985 */ /* 0x0003e6000c101b10 */
[----:B------:R-:W-:-:S04]  /*180a0*/  @!P2 LEA.HI R10, R10, R10, RZ, 0x1 ;  /* 0x0000000a0a0aa211 */ /* 0x000fc800078f08ff */
[----:B------:R-:W-:Y:S02]  /*180b0*/  @!P2 LOP3.LUT R10, R10, 0xfffffffe, RZ, 0xc0, !PT ;  /* 0xfffffffe0a0aa812 */ /* 0x000fe400078ec0ff */
[----:B------:R-:W-:Y:S02]  /*180c0*/  @!P3 LEA.HI R4, R4, R4, RZ, 0x1 ;  /* 0x000000040404b211 */ /* 0x000fe400078f08ff */
[----:B------:R-:W-:Y:S01]  /*180d0*/  @!P0 LEA.HI R5, R5, R5, RZ, 0x1 ;  /* 0x0000000505058211 */ /* 0x000fe200078f08ff */
[----:B------:R-:W-:Y:S01]  /*180e0*/  @!P2 IMAD.WIDE R10, R10, 0x4, R8 ;  /* 0x000000040a0aa825 */ /* 0x000fe200078e0208 */
[----:B------:R-:W-:Y:S02]  /*180f0*/  @!P3 LOP3.LUT R4, R4, 0xfffffffe, RZ, 0xc0, !PT ;  /* 0xfffffffe0404b812 */ /* 0x000fe400078ec0ff */
[----:B------:R-:W-:-:S03]  /*18100*/  @!P0 LOP3.LUT R5, R5, 0xfffffffe, RZ, 0xc0, !PT ;  /* 0xfffffffe05058812 */ /* 0x000fc600078ec0ff */
[----:B------:R-:W-:-:S04]  /*18110*/  @!P3 IMAD.WIDE R14, R4, 0x4, R8 ;  /* 0x00000004040eb825 */ /* 0x000fc800078e0208 */
[----:B------:R-:W-:Y:S01]  /*18120*/  @!P0 IMAD.WIDE R8, R5, 0x4, R8 ;  /* 0x0000000405088825 */ /* 0x000fe200078e0208 */
[----:B------:R1:W-:Y:S04]  /*18130*/  @!P3 ST.E.64 [R14.64], R134 ;  /* 0x000000860e00b985 */ /* 0x0003e8000c101b10 */
[----:B------:R1:W-:Y:S04]  /*18140*/  @!P2 ST.E.64 [R10.64], R114 ;  /* 0x000000720a00a985 */ /* 0x0003e8000c101b10 */
[----:B------:R1:W-:Y:S04]  /*18150*/  @!P1 ST.E.64 [R16.64], R130 ;  /* 0x0000008210009985 */ /* 0x0003e8000c101b10 */
[----:B------:R1:W-:Y:S02]  /*18160*/  @!P0 ST.E.64 [R8.64], R126 ;  /* 0x0000007e08008985 */ /* 0x0003e4000c101b10 */
.L_x_2478:
[----:B------:R-:W-:Y:S05]  /*18170*/  BSYNC B0 ;  /* 0x0000000000007941 */ /* 0x000fea0003800000 */
.L_x_2477:
[----:B------:R1:W4:Y:S01]  /*18180*/  SHFL.IDX PT, R5, R3, 0x2, 0x1c1f ;  /* 0x005c1f0003057f89 */ /* 0x00032200000e0000 */
[----:B------:R-:W-:Y:S03]  /*18190*/  BSSY B0, `(.L_x_2479) ;  /* 0x0000030000007945 */ /* 0x000fe60003800000 */
[----:B------:R1:W3:Y:S01]  /*181a0*/  SHFL.IDX PT, R4, R6, 0x2, 0x1c1f ;  /* 0x005c1f0006047f89 */ /* 0x0002e200000e0000 */
[----:B------:R-:W-:Y:S05]  /*181b0*/  @P5 BRA `(.L_x_2480) ;  /* 0x000002d000005947 */ /* 0x000fea0003800000 */
[C---:B------:R-:W-:Y:S02]  /*181c0*/  IADD3 R2, R0.reuse, 0x8, RZ ;  /* 0x0000000800027810 */ /* 0x040fe40007ffe0ff */
[----:B------:R-:W-:-:S02]  /*181d0*/  ISETP.GE.AND P1, PT, R0, c[0x0][0x3c8], PT ;  /* 0x0000f20000007a0c */ /* 0x000fc40003f26270 */
[----:B------:R-:W-:Y:S02]  /*181e0*/  ISETP.GE.AND P0, PT, R2, c[0x0][0x3c8], PT ;  /* 0x0000f20002007a0c */ /* 0x000fe40003f06270 */
[----:B------:R-:W-:-:S04]  /*181f0*/  IADD3 R7, R0, 0x18, RZ ;  /* 0x0000001800077810 */ /* 0x000fc80007ffe0ff */
[----:B------:R-:W-:-:S05]  /*18200*/  ISETP.GE.AND P4, PT, R7, c[0x0][0x3c8], PT ;  /* 0x0000f20007007a0c */ /* 0x000fca0003f86270 */
[----:B-1-34-:R-:W-:Y:S02]  /*18210*/  @!P1 IMAD.WIDE R8, R0, 0x4, R4 ;  /* 0x0000000400089825 */ /* 0x01afe400078e0204 */
[----:B------:R-:W-:-:S03]  /*18220*/  @!P0 LEA.HI R2, R2, R2, RZ, 0x1 ;  /* 0x0000000202028211 */ /* 0x000fc600078f08ff */
[----:B------:R1:W-:Y:S01]  /*18230*/  @!P1 ST.E.64 [R8.64], R156 ;  /* 0x0000009c08009985 */ /* 0x0003e2000c101b10 */
[----:B------:R-:W-:Y:S02]  /*18240*/  @!P0 LOP3.LUT R2, R2, 0xfffffffe, RZ, 0xc0, !PT ;  /* 0xfffffffe02028812 */ /* 0x000fe400078ec0ff */
[----:B------:R-:W-:-:S03]  /*18250*/  @!P4 LEA.HI R7, R7, R7, RZ, 0x1 ;  /* 0x000000070707c211 */ /* 0x000fc600078f08ff */
[--C-:B------:R-:W-:Y:S01]  /*18260*/  @!P0 IMAD.WIDE R10, R2, 0x4, R4.reuse ;  /* 0x00000004020a8825 */ /* 0x100fe200078e0204 */
[----:B------:R-:W-:Y:S02]  /*18270*/  IADD3 R2, R0, 0x10, RZ ;  /* 0x0000001000027810 */ /* 0x000fe40007ffe0ff */
[----:B------:R-:W-:Y:S02]  /*18280*/  @!P4 LOP3.LUT R7, R7, 0xfffffffe, RZ, 0xc0, !PT ;  /* 0xfffffffe0707c812 */ /* 0x000fe400078ec0ff */
[----:B------:R3:W-:Y:S01]  /*18290*/  @!P0 ST.E.64 [R10.64], R152 ;  /* 0x000000980a008985 */ /* 0x0007e2000c101b10 */
[----:B------:R-:W-:Y:S02]  /*182a0*/  ISETP.GE.AND P5, PT, R2, c[0x0][0x3c8], PT ;  /* 0x0000f20002007a0c */ /* 0x000fe40003fa6270 */
[----:B------:R-:W-:-:S11]  /*182b0*/  @!P4 IMAD.WIDE R14, R7, 0x4, R4 ;  /* 0x00000004070ec825 */ /* 0x000fd600078e0204 */
[----:B------:R-:W-:Y:S02]  /*182c0*/  @!P5 LEA.HI R2, R2, R2, RZ, 0x1 ;  /* 0x000000020202d211 */ /* 0x000fe400078f08ff */
[C---:B-1----:R-:W-:Y:S02]  /*182d0*/  IADD3 R9, R0.reuse, 0x30, RZ ;  /* 0x0000003000097810 */ /* 0x042fe40007ffe0ff */
[----:B------:R-:W-:Y:S02]  /*182e0*/  IADD3 R8, R0, 0x38, RZ ;  /* 0x0000003800087810 */ /* 0x000fe40007ffe0ff */
[----:B------:R-:W-:Y:S02]  /*182f0*/  ISETP.GE.AND P1, PT, R9, c[0x0][0x3c8], PT ;  /* 0x0000f20009007a0c */ /* 0x000fe40003f26270 */
[----:B------:R-:W-:Y:S02]  /*18300*/  ISETP.GE.AND P0, PT, R8, c[0x0][0x3c8], PT ;  /* 0x0000f20008007a0c */ /* 0x000fe40003f06270 */
[----:B------:R-:W-:-:S02]  /*18310*/  @!P5 LOP3.LUT R2, R2, 0xfffffffe, RZ, 0xc0, !PT ;  /* 0xfffffffe0202d812 */ /* 0x000fc400078ec0ff */
[C---:B---3--:R-:W-:Y:S02]  /*18320*/  IADD3 R11, R0.reuse, 0x20, RZ ;  /* 0x00000020000b7810 */ /* 0x048fe40007ffe0ff */
[----:B------:R-:W-:Y:S01]  /*18330*/  IADD3 R10, R0, 0x28, RZ ;  /* 0x00000028000a7810 */ /* 0x000fe20007ffe0ff */
[----:B------:R-:W-:Y:S01]  /*18340*/  @!P5 IMAD.WIDE R12, R2, 0x4, R4 ;  /* 0x00000004020cd825 */ /* 0x000fe200078e0204 */
[----:B------:R-:W-:Y:S02]  /*18350*/  ISETP.GE.AND P3, PT, R11, c[0x0][0x3c8], PT ;  /* 0x0000f2000b007a0c */ /* 0x000fe40003f66270 */
[----:B------:R-:W-:Y:S02]  /*18360*/  ISETP.GE.AND P2, PT, R10, c[0x0][0x3c8], PT ;  /* 0x0000f2000a007a0c */ /* 0x000fe40003f46270 */
[----:B------:R-:W-:Y:S01]  /*18370*/  @!P1 LEA.HI R9, R9, R9, RZ, 0x1 ;  /* 0x0000000909099211 */ /* 0x000fe200078f08ff */
[----:B------:R1:W-:Y:S01]  /*18380*/  @!P5 ST.E.64 [R12.64], R140 ;  /* 0x0000008c0c00d985 */ /* 0x0003e2000c101b10 */
[----:B------:R-:W-:-:S02]  /*18390*/  @!P0 LEA.HI R8, R8, R8, RZ, 0x1 ;  /* 0x0000000808088211 */ /* 0x000fc400078f08ff */
[----:B------:R-:W-:Y:S01]  /*183a0*/  @!P1 LOP3.LUT R9, R9, 0xfffffffe, RZ, 0xc0, !PT ;  /* 0xfffffffe09099812 */ /* 0x000fe200078ec0ff */
[----:B------:R1:W-:Y:S01]  /*183b0*/  @!P4 ST.E.64 [R14.64], R136 ;  /* 0x000000880e00c985 */ /* 0x0003e2000c101b10 */
[----:B------:R-:W-:-:S03]  /*183c0*/  @!P0 LOP3.LUT R8, R8, 0xfffffffe, RZ, 0xc0, !PT ;  /* 0xfffffffe08088812 */ /* 0x000fc600078ec0ff */
[----:B------:R-:W-:Y:S01]  /*183d0*/  @!P3 LEA.HI R11, R11, R11, RZ, 0x1 ;  /* 0x0000000b0b0bb211 */ /* 0x000fe200078f08ff */
[--C-:B------:R-:W-:Y:S01]  /*183e0*/  @!P1 IMAD.WIDE R18, R9, 0x4, R4.reuse ;  /* 0x0000000409129825 */ /* 0x100fe200078e0204 */
[----:B------:R-:W-:Y:S02]  /*183f0*/  @!P2 LEA.HI R10, R10, R10, RZ, 0x1 ;  /* 0x0000000a0a0aa211 */ /* 0x000fe400078f08ff */
[----:B------:R-:W-:Y:S01]  /*18400*/  @!P3 LOP3.LUT R11, R11, 0xfffffffe, RZ, 0xc0, !PT ;  /* 0xfffffffe0b0bb812 */ /* 0x000fe200078ec0ff */
[----:B------:R-:W-:Y:S01]  /*18410*/  @!P0 IMAD.WIDE R8, R8, 0x4, R4 ;  /* 0x0000000408088825 */ /* 0x000fe200078e0204 */
[----:B------:R-:W-:-:S03]  /*18420*/  @!P2 LOP3.LUT R10, R10, 0xfffffffe, RZ, 0xc0, !PT ;  /* 0xfffffffe0a0aa812 */ /* 0x000fc600078ec0ff */
[----:B------:R-:W-:-:S04]  /*18430*/  @!P3 IMAD.WIDE R16, R11, 0x4, R4 ;  /* 0x000000040b10b825 */ /* 0x000fc800078e0204 */
[----:B------:R-:W-:Y:S01]  /*18440*/  @!P2 IMAD.WIDE R10, R10, 0x4, R4 ;  /* 0x000000040a0aa825 */ /* 0x000fe200078e0204 */
[----:B------:R1:W-:Y:S04]  /*18450*/  @!P3 ST.E.64 [R16.64], R104 ;  /* 0x000000681000b985 */ /* 0x0003e8000c101b10 */
[----:B------:R1:W-:Y:S04]  /*18460*/  @!P2 ST.E.64 [R10.64], R108 ;  /* 0x0000006c0a00a985 */ /* 0x0003e8000c101b10 */
[----:B------:R1:W-:Y:S04]  /*18470*/  @!P1 ST.E.64 [R18.64], R116 ;  /* 0x0000007412009985 */ /* 0x0003e8000c101b10 */
[----:B------:R1:W-:Y:S02]  /*18480*/  @!P0 ST.E.64 [R8.64], R120 ;  /* 0x0000007808008985 */ /* 0x0003e4000c101b10 */
.L_x_2480:
[----:B------:R-:W-:Y:S05]  /*18490*/  BSYNC B0 ;  /* 0x0000000000007941 */ /* 0x000fea0003800000 */
.L_x_2479:
[----:B-1--4-:R1:W4:Y:S04]  /*184a0*/  SHFL.IDX PT, R9, R3, 0x3, 0x1c1f ;  /* 0x007c1f0003097f89 */ /* 0x01232800000e0000 */
[----:B---3--:R1:W3:Y:S01]  /*184b0*/  SHFL.IDX PT, R8, R6, 0x3, 0x1c1f ;  /* 0x007c1f0006087f89 */ /* 0x0082e200000e0000 */
[----:B------:R-:W-:Y:S05]  /*184c0*/  @P6 EXIT ;  /* 0x000000000000694d */ /* 0x000fea0003800000 */
[C---:B------:R-:W-:Y:S02]  /*184d0*/  IADD3 R7, R0.reuse, 0x8, RZ ;  /* 0x0000000800077810 */ /* 0x040fe40007ffe0ff */
[----:B-1----:R-:W-:-:S02]  /*184e0*/  IADD3 R6, R0, 0x10, RZ ;  /* 0x0000001000067810 */ /* 0x002fc40007ffe0ff */
[----:B------:R-:W-:Y:S02]  /*184f0*/  ISETP.GE.AND P5, PT, R7, c[0x0][0x3c8], PT ;  /* 0x0000f20007007a0c */ /* 0x000fe40003fa6270 */
[C---:B------:R-:W-:Y:S02]  /*18500*/  IADD3 R5, R0.reuse, 0x18, RZ ;  /* 0x0000001800057810 */ /* 0x040fe40007ffe0ff */
[C---:B------:R-:W-:Y:S02]  /*18510*/  IADD3 R4, R0.reuse, 0x20, RZ ;  /* 0x0000002000047810 */ /* 0x040fe40007ffe0ff */
[C---:B------:R-:W-:Y:S02]  /*18520*/  IADD3 R3, R0.reuse, 0x28, RZ ;  /* 0x0000002800037810 */ /* 0x040fe40007ffe0ff */
[----:B------:R-:W-:Y:S02]  /*18530*/  IADD3 R2, R0, 0x30, RZ ;  /* 0x0000003000027810 */ /* 0x000fe40007ffe0ff */
[----:B------:R-:W-:-:S02]  /*18540*/  ISETP.GE.AND P4, PT, R6, c[0x0][0x3c8], PT ;  /* 0x0000f20006007a0c */ /* 0x000fc40003f86270 */
[----:B------:R-:W-:Y:S02]  /*18550*/  ISETP.GE.AND P3, PT, R5, c[0x0][0x3c8], PT ;  /* 0x0000f20005007a0c */ /* 0x000fe40003f66270 */
[----:B------:R-:W-:Y:S02]  /*18560*/  ISETP.GE.AND P2, PT, R4, c[0x0][0x3c8], PT ;  /* 0x0000f20004007a0c */ /* 0x000fe40003f46270 */
[----:B------:R-:W-:Y:S02]  /*18570*/  ISETP.GE.AND P1, PT, R3, c[0x0][0x3c8], PT ;  /* 0x0000f20003007a0c */ /* 0x000fe40003f26270 */
[----:B------:R-:W-:Y:S02]  /*18580*/  ISETP.GE.AND P6, PT, R0, c[0x0][0x3c8], PT ;  /* 0x0000f20000007a0c */ /* 0x000fe40003fc6270 */
[----:B------:R-:W-:Y:S02]  /*18590*/  ISETP.GE.AND P0, PT, R2, c[0x0][0x3c8], PT ;  /* 0x0000f20002007a0c */ /* 0x000fe40003f06270 */
[----:B------:R-:W-:-:S02]  /*185a0*/  @!P5 LEA.HI R7, R7, R7, RZ, 0x1 ;  /* 0x000000070707d211 */ /* 0x000fc400078f08ff */
[----:B------:R-:W-:Y:S02]  /*185b0*/  @!P4 LEA.HI R6, R6, R6, RZ, 0x1 ;  /* 0x000000060606c211 */ /* 0x000fe400078f08ff */
[----:B------:R-:W-:Y:S02]  /*185c0*/  @!P5 LOP3.LUT R7, R7, 0xfffffffe, RZ, 0xc0, !PT ;  /* 0xfffffffe0707d812 */ /* 0x000fe400078ec0ff */
[----:B------:R-:W-:Y:S02]  /*185d0*/  @!P3 LEA.HI R5, R5, R5, RZ, 0x1 ;  /* 0x000000050505b211 */ /* 0x000fe400078f08ff */
[----:B------:R-:W-:Y:S01]  /*185e0*/  @!P2 LEA.HI R4, R4, R4, RZ, 0x1 ;  /* 0x000000040404a211 */ /* 0x000fe200078f08ff */
[--C-:B---34-:R-:W-:Y:S01]  /*185f0*/  @!P6 IMAD.WIDE R10, R0, 0x4, R8.reuse ;  /* 0x00000004000ae825 */ /* 0x118fe200078e0208 */
[----:B------:R-:W-:Y:S02]  /*18600*/  @!P1 LEA.HI R3, R3, R3, RZ, 0x1 ;  /* 0x0000000303039211 */ /* 0x000fe400078f08ff */
[----:B------:R-:W-:Y:S01]  /*18610*/  @!P0 LEA.HI R2, R2, R2, RZ, 0x1 ;  /* 0x0000000202028211 */ /* 0x000fe200078f08ff */
[----:B------:R-:W-:Y:S01]  /*18620*/  @!P5 IMAD.WIDE R12, R7, 0x4, R8 ;  /* 0x00000004070cd825 */ /* 0x000fe200078e0208 */
[----:B------:R-:W-:Y:S01]  /*18630*/  @!P4 LOP3.LUT R6, R6, 0xfffffffe, RZ, 0xc0, !PT ;  /* 0xfffffffe0606c812 */ /* 0x000fe200078ec0ff */
[----:B------:R1:W-:Y:S01]  /*18640*/  @!P6 ST.E.64 [R10.64], R158 ;  /* 0x0000009e0a00e985 */ /* 0x0003e2000c101b10 */
[----:B------:R-:W-:-:S02]  /*18650*/  @!P3 LOP3.LUT R5, R5, 0xfffffffe, RZ, 0xc0, !PT ;  /* 0xfffffffe0505b812 */ /* 0x000fc400078ec0ff */
[----:B------:R-:W-:Y:S01]  /*18660*/  @!P2 LOP3.LUT R4, R4, 0xfffffffe, RZ, 0xc0, !PT ;  /* 0xfffffffe0404a812 */ /* 0x000fe200078ec0ff */
[--C-:B------:R-:W-:Y:S01]  /*18670*/  @!P4 IMAD.WIDE R6, R6, 0x4, R8.reuse ;  /* 0x000000040606c825 */ /* 0x100fe200078e0208 */
[----:B------:R-:W-:Y:S01]  /*18680*/  @!P1 LOP3.LUT R3, R3, 0xfffffffe, RZ, 0xc0, !PT ;  /* 0xfffffffe03039812 */ /* 0x000fe200078ec0ff */
[----:B------:R3:W-:Y:S01]  /*18690*/  @!P5 ST.E.64 [R12.64], R154 ;  /* 0x0000009a0c00d985 */ /* 0x0007e2000c101b10 */
[----:B------:R-:W-:Y:S02]  /*186a0*/  @!P0 LOP3.LUT R2, R2, 0xfffffffe, RZ, 0xc0, !PT ;  /* 0xfffffffe02028812 */ /* 0x000fe400078ec0ff */
[----:B------:R-:W-:Y:S01]  /*186b0*/  IADD3 R0, R0, 0x38, RZ ;  /* 0x0000003800007810 */ /* 0x000fe20007ffe0ff */
[----:B------:R4:W-:Y:S01]  /*186c0*/  @!P4 ST.E.64 [R6.64], R142 ;  /* 0x0000008e0600c985 */ /* 0x0009e2000c101b10 */
[----:B-1----:R-:W-:-:S04]  /*186d0*/  @!P3 IMAD.WIDE R10, R5, 0x4, R8 ;  /* 0x00000004050ab825 */ /* 0x002fc800078e0208 */
[--C-:B------:R-:W-:Y:S01]  /*186e0*/  @!P2 IMAD.WIDE R4, R4, 0x4, R8.reuse ;  /* 0x000000040404a825 */ /* 0x100fe200078e0208 */
[----:B------:R4:W-:Y:S03]  /*186f0*/  @!P3 ST.E.64 [R10.64], R138 ;  /* 0x0000008a0a00b985 */ /* 0x0009e6000c101b10 */
[--C-:B---3--:R-:W-:Y:S01]  /*18700*/  @!P1 IMAD.WIDE R12, R3, 0x4, R8.reuse ;  /* 0x00000004030c9825 */ /* 0x108fe200078e0208 */
[----:B------:R4:W-:Y:S03]  /*18710*/  @!P2 ST.E.64 [R4.64], R106 ;  /* 0x0000006a0400a985 */ /* 0x0009e6000c101b10 */
[----:B------:R-:W-:Y:S01]  /*18720*/  @!P0 IMAD.WIDE R2, R2, 0x4, R8 ;  /* 0x0000000402028825 */ /* 0x000fe200078e0208 */
        /* <DEDUP_REMOVED lines=9> */
.L_x_2474:
[----:B------:R-:W1:Y:S02]  /*187c0*/  S2R R3, SR_TID.X ;  /* 0x0000000000037919 */ /* 0x000e640000002100 */
[----:B-1----:R-:W-:-:S13]  /*187d0*/  ISETP.GT.AND P0, PT, R3, 0x7f, PT ;  /* 0x0000007f0300780c */ /* 0x002fda0003f04270 */
[----:B------:R-:W-:Y:S05]  /*187e0*/  @P0 EXIT ;  /* 0x000000000000094d */ /* 0x000fea0003800000 */
[----:B------:R-:W1:Y:S01]  /*187f0*/  S2R R7, SR_CTAID.X ;  /* 0x0000000000077919 */ /* 0x000e620000002500 */
[----:B------:R-:W-:-:S05]  /*18800*/  MOV R0, c[0x0][0x4e8] ;  /* 0x00013a0000007a02 */ /* 0x000fca0000000f00 */
[----:B------:R-:W-:Y:S01]  /*18810*/  IMAD R2, R0, c[0x0][0x388], RZ ;  /* 0x0000e20000027a24 */ /* 0x000fe200078e02ff */
[----:B-1----:R-:W-:-:S04]  /*18820*/  LEA R7, R7, R3, 0x7 ;  /* 0x0000000307077211 */ /* 0x002fc800078e38ff */
[----:B------:R-:W-:-:S13]  /*18830*/  ISETP.GE.AND P0, PT, R7, R2, PT ;  /* 0x000000020700720c */ /* 0x000fda0003f06270 */
[----:B------:R-:W-:Y:S05]  /*18840*/  @P0 EXIT ;  /* 0x000000000000094d */ /* 0x000fea0003800000 */
[----:B------:R-:W1:Y:S01]  /*18850*/  S2R R4, SR_CTAID.Z ;  /* 0x0000000000047919 */ /* 0x000e620000002700 */
[----:B------:R-:W-:Y:S01]  /*18860*/  USHF.R.S32.HI UR6, URZ, 0x1f, UR9 ;  /* 0x0000001f3f067899 */ /* 0x000fe20008011409 */
[----:B------:R-:W-:Y:S01]  /*18870*/  ISETP.NE.AND P0, PT, R0, 0x1, PT ;  /* 0x000000010000780c */ /* 0x000fe20003f05270 */
[----:B------:R-:W-:Y:S01]  /*18880*/  ULDC.64 UR4, c[0x0][0x4d0] ;  /* 0x0001340000047ab9 */ /* 0x000fe20000000a00 */
[----:B------:R-:W2:Y:S01]  /*18890*/  S2R R3, SR_CTAID.Y ;  /* 0x0000000000037919 */ /* 0x000ea20000002600 */
        /* <DEDUP_REMOVED lines=14> */
[----:B--2---:R-:W-:Y:S02]  /*18980*/  IMAD R2, R2, c[0x0][0x550], R3 ;  /* 0x0001540002027a24 */ /* 0x004fe400078e0203 */
[----:B------:R-:W-:Y:S01]  /*18990*/  IMAD R0, R4, c[0x0][0x4dc], R0 ;  /* 0x0001370004007a24 */ /* 0x000fe200078e0200 */
[----:B------:R-:W-:Y:S02]  /*189a0*/  IADD3 R4, -R6, RZ, RZ ;  /* 0x000000ff06047210 */ /* 0x000fe40007ffe1ff */
[----:B------:R-:W-:Y:S01]  /*189b0*/  SHF.R.S32.HI R3, RZ, 0x1f, R2 ;  /* 0x0000001fff037819 */ /* 0x000fe20000011402 */
[----:B------:R-:W-:Y:S01]  /*189c0*/  IMAD.IADD R9, R0, 0x1, R9 ;  /* 0x0000000100097824 */ /* 0x000fe200078e0209 */
[----:B------:R-:W-:Y:S01]  /*189d0*/  SHF.R.S32.HI R0, RZ, 0x1f, R6 ;  /* 0x0000001fff007819 */ /* 0x000fe20000011406 */
[----:B------:R-:W-:-:S02]  /*189e0*/  IMAD R4, R4, c[0x0][0x4e8], R7 ;  /* 0x00013a0004047a24 */ /* 0x000fc400078e0207 */
[----:B------:R-:W-:Y:S02]  /*189f0*/  IMAD R3, R3, c[0x0][0x4e0], RZ ;  /* 0x0001380003037a24 */ /* 0x000fe400078e02ff */
[----:B------:R-:W-:-:S04]  /*18a00*/  IMAD.WIDE.U32 R8, R2, c[0x0][0x4e0], R8 ;  /* 0x0001380002087a25 */ /* 0x000fc800078e0008 */
[----:B------:R-:W-:Y:S01]  /*18a10*/  IMAD R3, R2, c[0x0][0x4e4], R3 ;  /* 0x0001390002037a24 */ /* 0x000fe200078e0203 */
[----:B------:R-:W-:Y:S02]  /*18a20*/  SHF.R.S32.HI R2, RZ, 0x1f, R4 ;  /* 0x0000001fff027819 */ /* 0x000fe40000011404 */
[----:B------:R-:W-:-:S03]  /*18a30*/  IADD3 R6, P0, R6, R8, RZ ;  /* 0x0000000806067210 */ /* 0x000fc60007f1e0ff */
[----:B------:R-:W-:Y:S01]  /*18a40*/  IMAD R2, R2, c[0x0][0x4c8], RZ ;  /* 0x0001320002027a24 */ /* 0x000fe200078e02ff */
[----:B------:R-:W-:Y:S02]  /*18a50*/  IADD3.X R7, R0, R9, R3, P0, !PT ;  /* 0x0000000900077210 */ /* 0x000fe400007fe403 */
[----:B------:R-:W-:Y:S01]  /*18a60*/  MOV R0, 0xff800000 ;  /* 0xff80000000007802 */ /* 0x000fe20000000f00 */
[C---:B------:R-:W-:Y:S02]  /*18a70*/  IMAD R2, R4.reuse, c[0x0][0x4cc], R2 ;  /* 0x0001330004027a24 */ /* 0x040fe400078e0202 */
[----:B------:R-:W-:-:S05]  /*18a80*/  IMAD.WIDE.U32 R6, R4, c[0x0][0x4c8], R6 ;  /* 0x0001320004067a25 */ /* 0x000fca00078e0006 */
[----:B------:R-:W-:Y:S02]  /*18a90*/  IADD3 R2, R7, R2, RZ ;  /* 0x0000000207027210 */ /* 0x000fe40007ffe0ff */
[----:B------:R-:W-:-:S04]  /*18aa0*/  LEA R4, P0, R6, c[0x0][0x4a8], 0x2 ;  /* 0x00012a0006047a11 */ /* 0x000fc800078010ff */
[----:B------:R-:W-:-:S05]  /*18ab0*/  LEA.HI.X R5, R6, c[0x0][0x4ac], R2, 0x2, P0 ;  /* 0x00012b0006057a11 */ /* 0x000fca00000f1402 */
[----:B------:R-:W-:Y:S01]  /*18ac0*/  STG.E [R4.64], R0 ;  /* 0x0000000004007986 */ /* 0x000fe2000c101910 */
[----:B------:R-:W-:Y:S05]  /*18ad0*/  EXIT ;  /* 0x000000000000794d */ /* 0x000fea0003800000 */
.L_x_2481:
        /* <DEDUP_REMOVED lines=10> */
.L_x_3864:


//--------------------- .text._ZN7cutlass13device_kernelIN5flash19enable_sm80_to_sm89INS1_16FlashAttnFwdSm80INS1_25CollectiveMainloopFwdSm80ILi4ELi1ELb0EN4cute5tupleIJNS5_1CILi128EEENS7_ILi80EEENS7_ILi64EEEEEELi64ENS_10bfloat16_tEfNS_4arch4Sm80ELb0ELb1ELb0ELb1ELb1ELb0ELb1ELb1EEENS1_21CollectiveEpilogueFwdINS6_IJS8_SA_S9_EEENS6_IJNS7_ILi1EEESI_SI_EEESC_SE_Li128ELb1ELb1ELb1ELb0EEENS1_36VarlenDynamicPersistentTileSchedulerILi128ELi80ELi128ELi128ELb1ELb1ELb0ELb1ELb0ELb1EEEEEEEEEvNT_6ParamsE --------------------------
	.section	.text._ZN7cutlass13device_kernelIN5flash19enable_sm80_to_sm89INS1_16FlashAttnFwdSm80INS1_25CollectiveMainloopFwdSm80ILi4ELi1ELb0EN4cute5tupleIJNS5_1CILi128EEENS7_ILi80EEENS7_ILi64EEEEEELi64ENS_10bfloat16_tEfNS_4arch4Sm80ELb0ELb1ELb0ELb1ELb1ELb0ELb1ELb1EEENS1_21CollectiveEpilogueFwdINS6_IJS8_SA_S9_EEENS6_IJNS7_ILi1EEESI_SI_EEESC_SE_Li128ELb1ELb1ELb1ELb0EEENS1_36VarlenDynamicPersistentTileSchedulerILi128ELi80ELi128ELi128ELb1ELb1ELb0ELb1ELb0ELb1EEEEEEEEEvNT_6ParamsE,"ax",@progbits
	.sectioninfo	@"SHI_REGISTERS=255"
	.align	128
.text._ZN7cutlass13device_kernelIN5flash19enable_sm80_to_sm89INS1_16FlashAttnFwdSm80INS1_25CollectiveMainloopFwdSm80ILi4ELi1ELb0EN4cute5tupleIJNS5_1CILi128EEENS7_ILi80EEENS7_ILi64EEEEEELi64ENS_10bfloat16_tEfNS_4arch4Sm80ELb0ELb1ELb0ELb1ELb1ELb0ELb1ELb1EEENS1_21CollectiveEpilogueFwdINS6_IJS8_SA_S9_EEENS6_IJNS7_ILi1EEESI_SI_EEESC_SE_Li128ELb1ELb1ELb1ELb0EEENS1_36VarlenDynamicPersistentTileSchedulerILi128ELi80ELi128ELi128ELb1ELb1ELb0ELb1ELb0ELb1EEEEEEEEEvNT_6ParamsE:
        .type           _ZN7cutlass13device_kernelIN5flash19enable_sm80_to_sm89INS1_16FlashAttnFwdSm80INS1_25CollectiveMainloopFwdSm80ILi4ELi1ELb0EN4cute5tupleIJNS5_1CILi128EEENS7_ILi80EEENS7_ILi64EEEEEELi64ENS_10bfloat16_tEfNS_4arch4Sm80ELb0ELb1ELb0ELb1ELb1ELb0ELb1ELb1EEENS1_21CollectiveEpilogueFwdINS6_IJS8_SA_S9_EEENS6_IJNS7_ILi1EEESI_SI_EEESC_SE_Li128ELb1ELb1ELb1ELb0EEENS1_36VarlenDynamicPersistentTileSchedulerILi128ELi80ELi128ELi128ELb1ELb1ELb0ELb1ELb0ELb1EEEEEEEEEvNT_6ParamsE,@function
        .size           _ZN7cutlass13device_kernelIN5flash19enable_sm80_to_sm89INS1_16FlashAttnFwdSm80INS1_25CollectiveMainloopFwdSm80ILi4ELi1ELb0EN4cute5tupleIJNS5_1CILi128EEENS7_ILi80EEENS7_ILi64EEEEEELi64ENS_10bfloat16_tEfNS_4arch4Sm80ELb0ELb1ELb0ELb1ELb1ELb0ELb1ELb1EEENS1_21CollectiveEpilogueFwdINS6_IJS8_SA_S9_EEENS6_IJNS7_ILi1EEESI_SI_EEESC_SE_Li128ELb1ELb1ELb1ELb0EEENS1_36VarlenDynamicPersistentTileSchedulerILi128ELi80ELi128ELi128ELb1ELb1ELb0ELb1ELb0ELb1EEEEEEEEEvNT_6ParamsE,(.L_x_3865 - _ZN7cutlass13device_kernelIN5flash19enable_sm80_to_sm89INS1_16FlashAttnFwdSm80INS1_25CollectiveMainloopFwdSm80ILi4ELi1ELb0EN4cute5tupleIJNS5_1CILi128EEENS7_ILi80EEENS7_ILi64EEEEEELi64ENS_10bfloat16_tEfNS_4arch4Sm80ELb0ELb1ELb0ELb1ELb1ELb0ELb1ELb1EEENS1_21CollectiveEpilogueFwdINS6_IJS8_SA_S9_EEENS6_IJNS7_ILi1EEESI_SI_EEESC_SE_Li128ELb1ELb1ELb1ELb0EEENS1_36VarlenDynamicPersistentTileSchedulerILi128ELi80ELi128ELi128ELb1ELb1ELb0ELb1ELb0ELb1EEEEEEEEEvNT_6ParamsE)
        .other          _ZN7cutlass13device_kernelIN5flash19enable_sm80_to_sm89INS1_16FlashAttnFwdSm80INS1_25CollectiveMainloopFwdSm80ILi4ELi1ELb0EN4cute5tupleIJNS5_1CILi128EEENS7_ILi80EEENS7_ILi64EEEEEELi64ENS_10bfloat16_tEfNS_4arch4Sm80ELb0ELb1ELb0ELb1ELb1ELb0ELb1ELb1EEENS1_21CollectiveEpilogueFwdINS6_IJS8_SA_S9_EEENS6_IJNS7_ILi1EEESI_SI_EEESC_SE_Li128ELb1ELb1ELb1ELb0EEENS1_36VarlenDynamicPersistentTileSchedulerILi128ELi80ELi128ELi128ELb1ELb1ELb0ELb1ELb0ELb1EEEEEEEEEvNT_6ParamsE,@"STO_CUDA_ENTRY STV_DEFAULT"
_ZN7cutlass13device_kernelIN5flash19enable_sm80_to_sm89INS1_16FlashAttnFwdSm80INS1_25CollectiveMainloopFwdSm80ILi4ELi1ELb0EN4cute5tupleIJNS5_1CILi128EEENS7_ILi80EEENS7_ILi64EEEEEELi64ENS_10bfloat16_tEfNS_4arch4Sm80ELb0ELb1ELb0ELb1ELb1ELb0ELb1ELb1EEENS1_21CollectiveEpilogueFwdINS6_IJS8_SA_S9_EEENS6_IJNS7_ILi1EEESI_SI_EEESC_SE_Li128ELb1ELb1ELb1ELb0EEENS1_36VarlenDynamicPersistentTileSchedulerILi128ELi80ELi128ELi128ELb1ELb1ELb0ELb1ELb0ELb1EEEEEEEEEvNT_6ParamsE:
        /* <DEDUP_REMOVED lines=54> */
.L_x_2487:
        /* <DEDUP_REMOVED lines=16> */
.L_x_2714:
        /* <DEDUP_REMOVED lines=16> */
.L_x_2715:
[----:B--2---:R-:W-:-:S05]  /*0560*/  IMAD R0, R0, c[0x0][0x538], RZ ;  /* 0x00014e0000007a24 */ /* 0x004fca00078e02ff */
[----:B------:R-:W-:-:S04]  /*0570*/  IADD3 R7, R0, R7, RZ ;  /* 0x0000000700077210 */ /* 0x000fc80007ffe0ff */
[----:B------:R-:W-:-:S13]  /*0580*/  ISETP.GT.AND P0, PT, R7, UR4, PT ;  /* 0x0000000407007c0c */ /* 0x000fda000bf04270 */
[----:B-1----:R-:W-:Y:S05]  /*0590*/  @!P0 BRA `(.L_x_2487) ;  /* 0xfffffdc000008947 */ /* 0x002fea000383ffff */
.L_x_2483:
[----:B------:R-:W-:-:S05]  /*05a0*/  IADD3 R10, -R0, R7, RZ ;  /* 0x00000007000a7210 */ /* 0x000fca0007ffe1ff */
[----:B------:R-:W-:-:S05]  /*05b0*/  IMAD R0, R4, c[0x0][0x538], R10 ;  /* 0x00014e0004007a24 */ /* 0x000fca00078e020a */
[----:B------:R-:W-:Y:S01]  /*05c0*/  ISETP.GT.AND P0, PT, R0, UR4, PT ;  /* 0x0000000400007c0c */ /* 0x000fe2000bf04270 */
[----:B------:R-:W-:-:S12]  /*05d0*/  BRA.DIV ~URZ, `(.L_x_2488) ;  /* 0x0001a1227f007947 */ /* 0x000fd8000b800000 */
[----:B------:R-:W-:-:S04]  /*05e0*/  VOTE.ANY R7, PT, !P0 ;  /* 0x0000000000077806 */ /* 0x000fc800040e0100 */
.L_x_2716:
[----:B------:R-:W1:Y:S02]  /*05f0*/  POPC R0, R7 ;  /* 0x0000000700007309 */ /* 0x000e640000000000 */
[----:B-1----:R-:W-:-:S05]  /*0600*/  IADD3 R2, R0, R6, RZ ;  /* 0x0000000600027210 */ /* 0x002fca0007ffe0ff */
[----:B------:R1:W-:Y:S01]  /*0610*/  STL [R1+0x4c], R2 ;  /* 0x00004c0201007387 */ /* 0x0003e20000100800 */
[----:B------:R-:W-:Y:S05]  /*0620*/  BRA.DIV ~URZ, `(.L_x_2489) ;  /* 0x0001a1227f007947 */ /* 0x000fea000b800000 */
[----:B------:R2:W3:Y:S01]  /*0630*/  SHFL.IDX PT, R12, R9, R0, 0x1f ;  /* 0x00001f00090c7589 */ /* 0x0004e200000e0000 */
[----:B------:R-:W-:-:S03]  /*0640*/  MOV R5, RZ ;  /* 0x000000ff00057202 */ /* 0x000fc60000000f00 */
[----:B------:R2:W4:Y:S04]  /*0650*/  SHFL.IDX PT, R9, R8, R0, 0x1f ;  /* 0x00001f0008097589 */ /* 0x00052800000e0000 */
.L_x_2717:
[----:B------:R-:W-:Y:S01]  /*0660*/  ISETP.NE.AND P0, PT, R7, RZ, PT ;  /* 0x000000ff0700720c */ /* 0x000fe20003f05270 */
[----:B------:R-:W-:-:S12]  /*0670*/  BSSY B0, `(.L_x_2490) ;  /* 0x0000005000007945 */ /* 0x000fd80003800000 */
[----:B------:R-:W-:Y:S05]  /*0680*/  @!P0 BRA `(.L_x_2491) ;  /* 0x0000003000008947 */ /* 0x000fea0003800000 */
[----:B--2---:R-:W-:Y:S01]  /*0690*/  IADD3 R0, R0, -0x1, RZ ;  /* 0xffffffff00007810 */ /* 0x004fe20007ffe0ff */
[----:B------:R-:W-:Y:S05]  /*06a0*/  BRA.DIV ~URZ, `(.L_x_2492) ;  /* 0x0001a1827f007947 */ /* 0x000fea000b800000 */
[----:B------:R2:W1:Y:S02]  /*06b0*/  SHFL.IDX PT, R5, R4, R0, 0x1f ;  /* 0x00001f0004057589 */ /* 0x00046400000e0000 */
.L_x_2491:
[----:B------:R-:W-:Y:S05]  /*06c0*/  BSYNC B0 ;  /* 0x0000000000007941 */ /* 0x000fea0003800000 */
.L_x_2490:
        /* <DEDUP_REMOVED lines=69> */
.L_x_2494:
        /* <DEDUP_REMOVED lines=70> */
.L_x_2495:
[----:B------:R-:W-:Y:S05]  /*0f80*/  BSYNC B0 ;  /* 0x0000000000007941 */ /* 0x000fea0003800000 */
.L_x_2493:
[----:B------:R-:W-:-:S04]  /*0f90*/  LOP3.LUT R0, RZ, R0, RZ, 0x33, !PT ;  /* 0x00000000ff007212 */ /* 0x000fc800078e33ff */
[----:B------:R-:W-:-:S05]  /*0fa0*/  IADD3 R0, R0, R12, RZ ;  /* 0x0000000c00007210 */ /* 0x000fca0007ffe0ff */
[----:B------:R2:W-:Y:S01]  /*0fb0*/  STL [R1+0x44], R0 ;  /* 0x0000440001007387 */ /* 0x0005e20000100800 */
[----:B------:R-:W-:Y:S05]  /*0fc0*/  BRA `(.L_x_2496) ;  /* 0x0000006000007947 */ /* 0x000fea0003800000 */
.L_x_2484:
[----:B------:R-:W-:Y:S01]  /*0fd0*/  MOV R0, UR4 ;  /* 0x0000000400007c02 */ /* 0x000fe20008000f00 */
[----:B------:R-:W-:Y:S04]  /*0fe0*/  STL [R1+0x44], RZ ;  /* 0x000044ff01007387 */ /* 0x000fe80000100800 */
[----:B------:R-:W-:Y:S04]  /*0ff0*/  STL [R1+0x48], RZ ;  /* 0x000048ff01007387 */ /* 0x000fe80000100800 */
[----:B------:R1:W-:Y:S02]  /*1000*/  STL [R1+0x40], R0 ;  /* 0x0000400001007387 */ /* 0x0003e40000100800 */
[----:B-1----:R-:W-:-:S05]  /*1010*/  MOV R0, c[0x0][0x53c] ;  /* 0x00014f0000007a02 */ /* 0x002fca0000000f00 */
[----:B------:R1:W-:Y:S02]  /*1020*/  STL [R1+0x4c], R0 ;  /* 0x00004c0001007387 */ /* 0x0003e40000100800 */
.L_x_2496:
        /* <DEDUP_REMOVED lines=8> */
.L_x_2482:
        /* <DEDUP_REMOVED lines=75> */
[----:B------:R-:W-:Y:S01]  /*1560*/  IMAD.MOV.U32 R7, RZ, RZ, -0x10 ;  /* 0xfffffff0ff077424 */ /* 0x000fe200078e00ff */
        /* <DEDUP_REMOVED lines=13> */
[----:B------:R-:W-:Y:S01]  /*1640*/  STL [R1+0x7c], R18 ;  /* 0x00007c1201007387 */ /* 0x000fe20000100800 */
[----:B------:R-:W-:Y:S01]  /*1650*/  LOP3.LUT R5, R2, R3, RZ, 0xfc, !PT ;  /* 0x0000000302057212 */ /* 0x000fe200078efcff */
[----:B------:R-:W-:Y:S01]  /*1660*/  IMAD.MOV.U32 R11, RZ, RZ, 0x40 ;  /* 0x00000040ff0b7424 */ /* 0x000fe200078e00ff */
        /* <DEDUP_REMOVED lines=11> */
[C---:B------:R-:W-:Y:S02]  /*1720*/  SEL R2, R11.reuse, 0xffffffc0, !P3 ;  /* 0xffffffc00b027807 */ /* 0x040fe40005800000 */
[C---:B------:R-:W-:Y:S02]  /*1730*/  IADD3 R16, R248.reuse, 0x8, RZ ;  /* 0x00000008f8107810 */ /* 0x040fe40007ffe0ff */
[----:B------:R-:W-:Y:S01]  /*1740*/  IADD3 R13, R248, 0x20, RZ ;  /* 0x00000020f80d7810 */ /* 0x000fe20007ffe0ff */
[----:B------:R-:W-:Y:S01]  /*1750*/  IMAD.IADD R194, R188, 0x1, R2 ;  /* 0x00000001bcc27824 */ /* 0x000fe200078e0202 */
[----:B------:R-:W-:Y:S02]  /*1760*/  SEL R3, R11, 0xffffffc0, !P5 ;  /* 0xffffffc00b037807 */ /* 0x000fe40006800000 */
[----:B------:R-:W-:Y:S02]  /*1770*/  IADD3 R11, R248, 0x30, RZ ;  /* 0x00000030f80b7810 */ /* 0x000fe40007ffe0ff */
[----:B------:R-:W-:-:S02]  /*1780*/  IADD3 R199, R188, 0x20, RZ ;  /* 0x00000020bcc77810 */ /* 0x000fc40007ffe0ff */
[----:B------:R-:W-:Y:S02]  /*1790*/  @P4 IADD3 R199, R188, -0x20, RZ ;  /* 0xffffffe0bcc74810 */ /* 0x000fe40007ffe0ff */
[----:B-1----:R-:W-:Y:S02]  /*17a0*/  SEL R6, R9, 0xffffffe0, !P1 ;  /* 0xffffffe009067807 */ /* 0x002fe40004800000 */
[----:B------:R-:W-:Y:S01]  /*17b0*/  SHF.R.S32.HI R9, RZ, 0x1f, R248 ;  /* 0x0000001fff097819 */ /* 0x000fe200000114f8 */
[----:B------:R-:W-:Y:S01]  /*17c0*/  IMAD.IADD R191, R2, 0x1, R199 ;  /* 0x0000000102bf7824 */ /* 0x000fe200078e02c7 */
[----:B------:R-:W-:Y:S02]  /*17d0*/  IADD3 R9, R248, 0x38, RZ ;  /* 0x00000038f8097810 */ /* 0x000fe40007ffe0ff */
[----:B------:R-:W-:Y:S02]  /*17e0*/  SHF.R.S32.HI R11, RZ, 0x1f, R11 ;  /* 0x0000001fff0b7819 */ /* 0x000fe4000001140b */
[----:B--2---:R-:W-:-:S02]  /*17f0*/  LEA R10, R8, 0x80, 0x1 ;  /* 0x00000080080a7811 */ /* 0x004fc400078e08ff */
[----:B------:R-:W-:Y:S02]  /*1800*/  SHF.R.S32.HI R8, RZ, 0x1f, R16 ;  /* 0x0000001fff087819 */ /* 0x000fe40000011410 */
[----:B------:R-:W-:Y:S01]  /*1810*/  SHF.R.S32.HI R8, RZ, 0x1f, R13 ;  /* 0x0000001fff087819 */ /* 0x000fe2000001140d */
[C-C-:B------:R-:W-:Y:S01]  /*1820*/  IMAD.IADD R11, R10.reuse, 0x1, R6.reuse ;  /* 0x000000010a0b7824 */ /* 0x140fe200078e0206 */
[----:B------:R-:W-:Y:S01]  /*1830*/  SHF.R.S32.HI R8, RZ, 0x1f, R9 ;  /* 0x0000001fff087819 */ /* 0x000fe20000011409 */
[C---:B------:R-:W-:Y:S01]  /*1840*/  IMAD.IADD R8, R10.reuse, 0x1, R7 ;  /* 0x000000010a087824 */ /* 0x040fe200078e0207 */
[C---:B------:R-:W-:Y:S01]  /*1850*/  IADD3 R9, R10.reuse, 0x40, RZ ;  /* 0x000000400a097810 */ /* 0x040fe20007ffe0ff */
[----:B------:R-:W-:Y:S01]  /*1860*/  STL [R1+0x54], R10 ;  /* 0x0000540a01007387 */ /* 0x000fe20000100800 */
[----:B------:R-:W-:Y:S01]  /*1870*/  @P2 IADD3 R9, R10, -0x40, RZ ;  /* 0xffffffc00a092810 */ /* 0x000fe20007ffe0ff */
[----:B------:R-:W-:Y:S01]  /*1880*/  IMAD.IADD R2, R8, 0x1, R6 ;  /* 0x0000000108027824 */ /* 0x000fe200078e0206 */
[----:B------:R-:W-:Y:S01]  /*1890*/  LEA R195, R4, 0x5100, 0x1 ;  /* 0x0000510004c37811 */ /* 0x000fe200078e08ff */
[----:B------:R-:W-:Y:S01]  /*18a0*/  STL [R1+0x6c], R11 ;  /* 0x00006c0b01007387 */ /* 0x000fe20000100800 */
[----:B------:R-:W-:-:S02]  /*18b0*/  LEA R189, R5, 0x100, 0x1 ;  /* 0x0000010005bd7811 */ /* 0x000fc400078e08ff */
[C---:B------:R-:W-:Y:S01]  /*18c0*/  IADD3 R15, R248.reuse, 0x10, RZ ;  /* 0x00000010f80f7810 */ /* 0x040fe20007ffe0ff */
[----:B------:R1:W-:Y:S01]  /*18d0*/  STL [R1+0x64], R8 ;  /* 0x0000640801007387 */ /* 0x0003e20000100800 */
[----:B------:R-:W-:Y:S01]  /*18e0*/  IMAD.IADD R196, R195, 0x1, R3 ;  /* 0x00000001c3c47824 */ /* 0x000fe200078e0203 */
[C---:B------:R-:W-:Y:S01]  /*18f0*/  IADD3 R14, R248.reuse, 0x18, RZ ;  /* 0x00000018f80e7810 */ /* 0x040fe20007ffe0ff */
[----:B------:R-:W-:Y:S01]  /*1900*/  IMAD.IADD R190, R3, 0x1, R189 ;  /* 0x0000000103be7824 */ /* 0x000fe200078e02bd */
[----:B------:R2:W-:Y:S01]  /*1910*/  STL [R1+0x68], R2 ;  /* 0x0000680201007387 */ /* 0x0005e20000100800 */
[----:B------:R-:W-:Y:S01]  /*1920*/  IADD3 R12, R248, 0x28, RZ ;  /* 0x00000028f80c7810 */ /* 0x000fe20007ffe0ff */
[----:B------:R-:W-:Y:S01]  /*1930*/  IMAD.IADD R198, R195, 0x1, R0 ;  /* 0x00000001c3c67824 */ /* 0x000fe200078e0200 */
[----:B------:R-:W-:Y:S01]  /*1940*/  SHF.R.S32.HI R15, RZ, 0x1f, R15 ;  /* 0x0000001fff0f7819 */ /* 0x000fe2000001140f */
[----:B------:R-:W-:Y:S01]  /*1950*/  STL [R1+0x58], R9 ;  /* 0x0000580901007387 */ /* 0x000fe20000100800 */
[----:B------:R-:W-:Y:S01]  /*1960*/  SHF.R.S32.HI R14, RZ, 0x1f, R14 ;  /* 0x0000001fff0e7819 */ /* 0x000fe2000001140e */
[C---:B------:R-:W-:Y:S01]  /*1970*/  IMAD.IADD R193, R0.reuse, 0x1, R189 ;  /* 0x0000000100c17824 */ /* 0x040fe200078e02bd */
[----:B------:R-:W-:Y:S01]  /*1980*/  SHF.R.S32.HI R12, RZ, 0x1f, R12 ;  /* 0x0000001fff0c7819 */ /* 0x000fe2000001140c */
[C---:B------:R-:W-:Y:S01]  /*1990*/  IMAD.IADD R197, R0.reuse, 0x1, R196 ;  /* 0x0000000100c57824 */ /* 0x040fe200078e02c4 */
[C---:B------:R-:W-:Y:S01]  /*19a0*/  IADD3 R203, R199.reuse, 0x800, RZ ;  /* 0x00000800c7cb7810 */ /* 0x040fe20007ffe0ff */
[----:B------:R-:W-:Y:S01]  /*19b0*/  IMAD.IADD R192, R0, 0x1, R190 ;  /* 0x0000000100c07824 */ /* 0x000fe200078e02be */
[----:B------:R-:W-:-:S02]  /*19c0*/  IADD3 R202, R199, 0x1000, RZ ;  /* 0x00001000c7ca7810 */ /* 0x000fc40007ffe0ff */
[C---:B------:R-:W-:Y:S02]  /*19d0*/  IADD3 R201, R199.reuse, 0x1800, RZ ;  /* 0x00001800c7c97810 */ /* 0x040fe40007ffe0ff */
[----:B------:R-:W-:Y:S01]  /*19e0*/  IADD3 R200, R199, 0x2000, RZ ;  /* 0x00002000c7c87810 */ /* 0x000fe20007ffe0ff */
[--C-:B-1----:R-:W-:Y:S02]  /*19f0*/  IMAD.IADD R8, R6, 0x1, R9.reuse ;  /* 0x0000000106087824 */ /* 0x102fe400078e0209 */
[----:B--2---:R-:W-:-:S03]  /*1a00*/  IMAD.IADD R2, R7, 0x1, R9 ;  /* 0x0000000107027824 */ /* 0x004fc600078e0209 */
[----:B------:R-:W-:Y:S01]  /*1a10*/  STL [R1+0x5c], R8 ;  /* 0x00005c0801007387 */ /* 0x000fe20000100800 */
[----:B------:R-:W-:-:S03]  /*1a20*/  IMAD.IADD R3, R7, 0x1, R8 ;  /* 0x0000000107037824 */ /* 0x000fc600078e0208 */
[----:B------:R1:W-:Y:S04]  /*1a30*/  STL [R1+0x60], R2 ;  /* 0x0000600201007387 */ /* 0x0003e80000100800 */
[----:B------:R2:W-:Y:S01]  /*1a40*/  STL [R1+0x74], R3 ;  /* 0x0000740301007387 */ /* 0x0005e20000100800 */
[----:B-1----:R-:W-:-:S05]  /*1a50*/  IMAD.IADD R2, R6, 0x1, R2 ;  /* 0x0000000106027824 */ /* 0x002fca00078e0202 */
[----:B------:R2:W-:Y:S02]  /*1a60*/  STL [R1+0x70], R2 ;  /* 0x0000700201007387 */ /* 0x0005e40000100800 */
.L_x_2713:
        /* <DEDUP_REMOVED lines=24> */
.L_x_2497:
[----:B------:R-:W-:-:S04]  /*1bf0*/  ISETP.NE.U32.AND P0, PT, RZ, c[0x0][0x368], PT ;  /* 0x0000da00ff007a0c */ /* 0x000fc80003f05070 */
[----:B------:R-:W-:-:S13]  /*1c00*/  ISETP.NE.AND.EX P0, PT, RZ, c[0x0][0x36c], PT, P0 ;  /* 0x0000db00ff007a0c */ /* 0x000fda0003f05300 */
[----:B------:R-:W-:Y:S05]  /*1c10*/  @!P0 BRA `(.L_x_2498) ;  /* 0x0000003000008947 */ /* 0x000fea0003800000 */
[----:B-1----:R-:W-:-:S05]  /*1c20*/  IMAD.WIDE R2, R14, R13, c[0x0][0x368] ;  /* 0x0000da000e027625 */ /* 0x002fca00078e020d */
[----:B------:R1:W5:Y:S01]  /*1c30*/  LDG.E R0, [R2.64] ;  /* 0x0000000602007981 */ /* 0x000362000c1e1900 */
[----:B------:R-:W-:Y:S05]  /*1c40*/  BRA `(.L_x_2499) ;  /* 0x0000008000007947 */ /* 0x000fea0003800000 */
.L_x_2498:
        /* <DEDUP_REMOVED lines=8> */
.L_x_2499:
        /* <DEDUP_REMOVED lines=30> */
.L_x_2502:
[----:B------:R-:W-:-:S13]  /*1eb0*/  ISETP.NE.AND P0, PT, R6, 0x1, PT ;  /* 0x000000010600780c */ /* 0x000fda0003f05270 */
[----:B------:R-:W-:-:S05]  /*1ec0*/  @P0 IMAD.HI.U32 R0, R2, c[0x0][0x330], RZ ;  /* 0x0000cc0002000a27 */ /* 0x000fca00078e00ff */
[----:B------:R-:W-:Y:S02]  /*1ed0*/  @P0 SHF.R.U32.HI R2, RZ, c[0x0][0x334], R0 ;  /* 0x0000cd00ff020a19 */ /* 0x000fe40000011600 */
.L_x_2503:
[----:B------:R-:W-:Y:S05]  /*1ee0*/  BSYNC B0 ;  /* 0x0000000000007941 */ /* 0x000fea0003800000 */
.L_x_2501:
[----:B------:R-:W-:-:S05]  /*1ef0*/  IMAD R2, R2, R6, c[0x0][0x32c] ;  /* 0x0000cb0002027624 */ /* 0x000fca00078e0206 */
[----:B------:R-:W-:-:S04]  /*1f00*/  IMNMX R3, R3, R2, PT ;  /* 0x0000000203037217 */ /* 0x000fc80003800200 */
.L_x_2500:
        /* <DEDUP_REMOVED lines=25> */
.L_x_2506:
[----:B------:R-:W-:-:S13]  /*20a0*/  ISETP.NE.AND P0, PT, R6, 0x1, PT ;  /* 0x000000010600780c */ /* 0x000fda0003f05270 */
[----:B------:R-:W-:-:S05]  /*20b0*/  @P0 IMAD.HI.U32 R3, R0, c[0x0][0x330], RZ ;  /* 0x0000cc0000030a27 */ /* 0x000fca00078e00ff */
[----:B------:R-:W-:Y:S02]  /*20c0*/  @P0 SHF.R.U32.HI R0, RZ, c[0x0][0x334], R3 ;  /* 0x0000cd00ff000a19 */ /* 0x000fe40000011603 */
.L_x_2507:
[----:B------:R-:W-:Y:S05]  /*20d0*/  BSYNC B0 ;  /* 0x0000000000007941 */ /* 0x000fea0003800000 */
.L_x_2505:
[----:B------:R-:W-:-:S05]  /*20e0*/  IMAD R0, R0, c[0x0][0x32c], RZ ;  /* 0x0000cb0000007a24 */ /* 0x000fca00078e02ff */
[----:B------:R-:W-:-:S04]  /*20f0*/  IMNMX R2, R2, R0, !PT ;  /* 0x0000000002027217 */ /* 0x000fc80007800200 */
.L_x_2504:
        /* <DEDUP_REMOVED lines=48> */
.L_x_2509:
[----:B------:R-:W-:Y:S05]  /*2400*/  BSYNC B0 ;  /* 0x0000000000007941 */ /* 0x000fea0003800000 */
.L_x_2508:
        /* <DEDUP_REMOVED lines=84> */
.L_x_2718:
[----:B------:R-:W-:Y:S05]  /*2950*/  BRA.DIV ~URZ, `(.L_x_2512) ;  /* 0x00017fb27f007947 */ /* 0x000fea000b800000 */
[----:B------:R4:W1:Y:S02]  /*2960*/  SHFL.IDX PT, R2, R6, RZ, 0x181f ;  /* 0x00181fff06027589 */ /* 0x00086400000e0000 */
.L_x_2719:
        /* <DEDUP_REMOVED lines=17> */
.L_x_2514:
[----:B------:R-:W-:Y:S05]  /*2a80*/  BSYNC B0 ;  /* 0x0000000000007941 */ /* 0x000fea0003800000 */
.L_x_2513:
[----:B------:R-:W-:Y:S05]  /*2a90*/  BRA.DIV ~URZ, `(.L_x_2515) ;  /* 0x00017ee27f007947 */ /* 0x000fea000b800000 */
[----:B---3--:R2:W3:Y:S04]  /*2aa0*/  SHFL.IDX PT, R7, R5, 0x1, 0x181f ;  /* 0x00381f0005077f89 */ /* 0x0084e800000e0000 */
[----:B-1----:R2:W1:Y:S02]  /*2ab0*/  SHFL.IDX PT, R2, R6, 0x1, 0x181f ;  /* 0x00381f0006027f89 */ /* 0x00246400000e0000 */
.L_x_2720:
        /* <DEDUP_REMOVED lines=11> */
.L_x_2517:
[----:B------:R-:W-:Y:S05]  /*2b70*/  BSYNC B0 ;  /* 0x0000000000007941 */ /* 0x000fea0003800000 */
.L_x_2516:
[----:B------:R-:W-:Y:S05]  /*2b80*/  BRA.DIV ~URZ, `(.L_x_2518) ;  /* 0x00017ec27f007947 */ /* 0x000fea000b800000 */
[----:B---3--:R3:W4:Y:S02]  /*2b90*/  SHFL.IDX PT, R7, R5, 0x2, 0x181f ;  /* 0x00581f0005077f89 */ /* 0x00872400000e0000 */
.L_x_2721:
[----:B------:R-:W-:Y:S05]  /*2ba0*/  BRA.DIV ~URZ, `(.L_x_2519) ;  /* 0x00017f127f007947 */ /* 0x000fea000b800000 */
[----:B-1----:R1:W2:Y:S02]  /*2bb0*/  SHFL.IDX PT, R2, R6, 0x2, 0x181f ;  /* 0x00581f0006027f89 */ /* 0x0022a400000e0000 */
.L_x_2722:
        /* <DEDUP_REMOVED lines=11> */
.L_x_2521:
[----:B------:R-:W-:Y:S05]  /*2c70*/  BSYNC B0 ;  /* 0x0000000000007941 */ /* 0x000fea0003800000 */
.L_x_2520:
[----:B------:R-:W-:Y:S05]  /*2c80*/  BRA.DIV ~URZ, `(.L_x_2522) ;  /* 0x00017ea27f007947 */ /* 0x000fea000b800000 */
[----:B----4-:R4:W1:Y:S04]  /*2c90*/  SHFL.IDX PT, R7, R5, 0x3, 0x181f ;  /* 0x00781f0005077f89 */ /* 0x01086800000e0000 */
[----:B--2---:R4:W2:Y:S02]  /*2ca0*/  SHFL.IDX PT, R2, R6, 0x3, 0x181f ;  /* 0x00781f0006027f89 */ /* 0x0048a400000e0000 */
.L_x_2723:
        /* <DEDUP_REMOVED lines=11> */
.L_x_2524:
[----:B------:R-:W-:Y:S05]  /*2d60*/  BSYNC B0 ;  /* 0x0000000000007941 */ /* 0x000fea0003800000 */
.L_x_2523:
[----:B------:R-:W-:Y:S05]  /*2d70*/  BRA.DIV ~URZ, `(.L_x_2525) ;  /* 0x00017e827f007947 */ /* 0x000fea000b800000 */
[----:B-1----:R1:W3:Y:S02]  /*2d80*/  SHFL.IDX PT, R7, R5, 0x4, 0x181f ;  /* 0x00981f0005077f89 */ /* 0x0022e400000e0000 */
.L_x_2724:
[----:B------:R-:W-:Y:S05]  /*2d90*/  BRA.DIV ~URZ, `(.L_x_2526) ;  /* 0x00017ed27f007947 */ /* 0x000fea000b800000 */
[----:B--2---:R2:W1:Y:S02]  /*2da0*/  SHFL.IDX PT, R2, R6, 0x4, 0x181f ;  /* 0x00981f0006027f89 */ /* 0x00446400000e0000 */
.L_x_2725:
        /* <DEDUP_REMOVED lines=11> */
.L_x_2528:
[----:B------:R-:W-:Y:S05]  /*2e60*/  BSYNC B0 ;  /* 0x0000000000007941 */ /* 0x000fea0003800000 */
.L_x_2527:
[----:B------:R-:W-:Y:S05]  /*2e70*/  BRA.DIV ~URZ, `(.L_x_2529) ;  /* 0x00017e627f007947 */ /* 0x000fea000b800000 */
[----:B---3--:R3:W2:Y:S04]  /*2e80*/  SHFL.IDX PT, R7, R5, 0x5, 0x181f ;  /* 0x00b81f0005077f89 */ /* 0x0086a800000e0000 */
[----:B-1----:R3:W1:Y:S02]  /*2e90*/  SHFL.IDX PT, R2, R6, 0x5, 0x181f ;  /* 0x00b81f0006027f89 */ /* 0x00266400000e0000 */
.L_x_2726:
        /* <DEDUP_REMOVED lines=11> */
.L_x_2531:
[----:B------:R-:W-:Y:S05]  /*2f50*/  BSYNC B0 ;  /* 0x0000000000007941 */ /* 0x000fea0003800000 */
.L_x_2530:
[----:B------:R-:W-:Y:S05]  /*2f60*/  BRA.DIV ~URZ, `(.L_x_2532) ;  /* 0x00017e427f007947 */ /* 0x000fea000b800000 */
[----:B--2---:R2:W3:Y:S02]  /*2f70*/  SHFL.IDX PT, R7, R5, 0x6, 0x181f ;  /* 0x00d81f0005077f89 */ /* 0x0044e400000e0000 */
.L_x_2727:
[----:B------:R-:W-:Y:S05]  /*2f80*/  BRA.DIV ~URZ, `(.L_x_2533) ;  /* 0x00017e927f007947 */ /* 0x000fea000b800000 */
[----:B-1----:R1:W2:Y:S02]  /*2f90*/  SHFL.IDX PT, R2, R6, 0x6, 0x181f ;  /* 0x00d81f0006027f89 */ /* 0x0022a400000e0000 */
.L_x_2728:
        /* <DEDUP_REMOVED lines=11> */
.L_x_2535:
[----:B------:R-:W-:Y:S05]  /*3050*/  BSYNC B0 ;  /* 0x0000000000007941 */ /* 0x000fea0003800000 */
.L_x_2534:
[----:B------:R-:W-:Y:S05]  /*3060*/  BRA.DIV ~URZ, `(.L_x_2536) ;  /* 0x00017e227f007947 */ /* 0x000fea000b800000 */
[----:B--234-:R-:W2:Y:S04]  /*3070*/  SHFL.IDX PT, R5, R5, 0x7, 0x181f ;  /* 0x00f81f0005057f89 */ /* 0x01cea800000e0000 */
[----:B------:R3:W4:Y:S02]  /*3080*/  SHFL.IDX PT, R2, R6, 0x7, 0x181f ;  /* 0x00f81f0006027f89 */ /* 0x00072400000e0000 */
.L_x_2729:
        /* <DEDUP_REMOVED lines=20> */
[----:B-1-3--:R-:W-:-:S02]  /*31d0*/  IMAD.MOV.U32 R6, RZ, RZ, 0x50 ;  /* 0x00000050ff067424 */ /* 0x00afc400078e00ff */
[----:B------:R-:W-:Y:S02]  /*31e0*/  IMAD.MOV.U32 R0, RZ, RZ, c[0x0][0x2b8] ;  /* 0x0000ae00ff007624 */ /* 0x000fe400078e00ff */
[----:B------:R-:W-:-:S03]  /*31f0*/  IMAD R121, R206, R6, -0x50 ;  /* 0xffffffb0ce797424 */ /* 0x000fc600078e0206 */
[----:B------:R-:W-:Y:S01]  /*3200*/  ISETP.NE.AND P5, PT, R0, 0x1, PT ;  /* 0x000000010000780c */ /* 0x000fe20003fa5270 */
[----:B------:R-:W-:Y:S01]  /*3210*/  IMAD.MOV.U32 R211, RZ, RZ, RZ ;  /* 0x000000ffffd37224 */ /* 0x000fe200078e00ff */
[----:B------:R-:W-:Y:S01]  /*3220*/  BAR.SYNC.DEFER_BLOCKING 0x0 ;  /* 0x0000000000007b1d */ /* 0x000fe20000010000 */
[----:B--2---:R-:W-:-:S05]  /*3230*/  IMAD.IADD R2, R174, 0x1, R121 ;  /* 0x00000001ae027824 */ /* 0x004fca00078e0279 */
[C---:B------:R-:W-:Y:S01]  /*3240*/  ISETP.GE.AND P0, PT, R2.reuse, R237, PT ;  /* 0x000000ed0200720c */ /* 0x040fe20003f06270 */
[----:B----4-:R-:W-:-:S03]  /*3250*/  IMAD.IADD R2, R2, 0x1, R175 ;  /* 0x0000000102027824 */ /* 0x010fc600078e02af */
[----:B------:R-:W-:Y:S01]  /*3260*/  ISETP.GT.OR P0, PT, R174, 0x4f, P0 ;  /* 0x0000004fae00780c */ /* 0x000fe20000704670 */
[----:B------:R-:W-:-:S04]  /*3270*/  @P5 IMAD.HI.U32 R3, R2, c[0x0][0x2bc], RZ ;  /* 0x0000af0002035a27 */ /* 0x000fc800078e00ff */
[----:B------:R-:W-:Y:S01]  /*3280*/  IMAD.MOV.U32 R0, RZ, RZ, R2 ;  /* 0x000000ffff007224 */ /* 0x000fe200078e0002 */
[----:B------:R-:W-:-:S07]  /*3290*/  @P5 SHF.R.U32.HI R0, RZ, c[0x0][0x2c0], R3 ;  /* 0x0000b000ff005a19 */ /* 0x000fce0000011603 */
[----:B------:R-:W-:-:S04]  /*32a0*/  @!P0 IADD3 R3, P1, R0, R172, RZ ;  /* 0x000000ac00038210 */ /* 0x000fc80007f3e0ff */
[----:B------:R-:W-:Y:S02]  /*32b0*/  @!P0 LEA.HI.X.SX32 R5, R0, R169, 0x1, P1 ;  /* 0x000000a900058211 */ /* 0x000fe400008f0eff */
        /* <DEDUP_REMOVED lines=8> */
[----:B------:R-:W-:-:S04]  /*3340*/  IMAD R0, R33, c[0x0][0x1e0], RZ ;  /* 0x0000780021007a24 */ /* 0x000fc800078e02ff */
[----:B------:R-:W-:-:S04]  /*3350*/  IMAD R0, R224, c[0x0][0x1e4], R0 ;  /* 0x00007900e0007a24 */ /* 0x000fc800078e0200 */
[----:B------:R-:W-:Y:S02]  /*3360*/  IMAD.IADD R3, R3, 0x1, R0 ;  /* 0x0000000103037824 */ /* 0x000fe400078e0200 */
[----:B------:R-:W-:-:S04]  /*3370*/  IMAD.WIDE.U32 R170, R32, c[0x0][0x1e8], RZ ;  /* 0x00007a0020aa7a25 */ /* 0x000fc800078e00ff */
[----:B------:R-:W-:Y:S01]  /*3380*/  IMAD R168, R32, c[0x0][0x1ec], R171 ;  /* 0x00007b0020a87a24 */ /* 0x000fe200078e02ab */
[----:B---3--:R-:W-:Y:S01]  /*3390*/  SHF.R.S32.HI R7, RZ, 0x1f, R8 ;  /* 0x0000001fff077819 */ /* 0x008fe20000011408 */
[----:B-1----:R-:W-:-:S03]  /*33a0*/  IMAD R4, R206, -0x50, R6 ;  /* 0xffffffb0ce047824 */ /* 0x002fc600078e0206 */
[----:B------:R-:W-:Y:S01]  /*33b0*/  LEA.HI R7, R7, R8, RZ, 0x3 ;  /* 0x0000000807077211 */ /* 0x000fe200078f18ff */
[----:B------:R-:W-:-:S03]  /*33c0*/  IMAD.IADD R120, R237, 0x1, R4 ;  /* 0x00000001ed787824 */ /* 0x000fc600078e0204 */
[----:B------:R-:W-:Y:S01]  /*33d0*/  SHF.R.S32.HI R7, RZ, 0x3, R7 ;  /* 0x00000003ff077819 */ /* 0x000fe20000011407 */
[----:B------:R-:W-:-:S04]  /*33e0*/  IMAD.WIDE.U32 R42, R32, c[0x0][0x210], RZ ;  /* 0x00008400202a7a25 */ /* 0x000fc800078e00ff */
[----:B------:R-:W-:Y:S02]  /*33f0*/  IMAD.IADD R5, R120, 0x1, -R7 ;  /* 0x0000000178057824 */ /* 0x000fe400078e0a07 */
[----:B------:R-:W-:Y:S01]  /*3400*/  IMAD R35, R32, c[0x0][0x214], R43 ;  /* 0x0000850020237a24 */ /* 0x000fe200078e022b */
[----:B------:R-:W-:Y:S04]  /*3410*/  STL.64 [R1+0x18], R170 ;  /* 0x000018aa01007387 */ /* 0x000fe80000100a00 */
[----:B------:R-:W-:Y:S04]  /*3420*/  STL [R1+0x14], R168 ;  /* 0x000014a801007387 */ /* 0x000fe80000100800 */
[----:B------:R-:W-:Y:S01]  /*3430*/  STL.64 [R1+0x28], R42 ;  /* 0x0000282a01007387 */ /* 0x000fe20000100a00 */
[----:B------:R-:W-:-:S03]  /*3440*/  ISETP.GE.AND P6, PT, R205, c[0x0][0x1d4], PT ;  /* 0x00007500cd007a0c */ /* 0x000fc60003fc6270 */
[----:B------:R-:W-:Y:S04]  /*3450*/  STL [R1+0x34], R35 ;  /* 0x0000342301007387 */ /* 0x000fe80000100800 */
[----:B------:R-:W3:Y:S01]  /*3460*/  LDL R176, [R1+0x4] ;  /* 0x0000040001b07983 */ /* 0x000ee20000100800 */
[C---:B------:R-:W-:Y:S02]  /*3470*/  ISETP.GE.AND P4, PT, R5.reuse, 0x11, PT ;  /* 0x000000110500780c */ /* 0x040fe40003f86270 */
[----:B------:R-:W-:Y:S01]  /*3480*/  ISETP.GE.AND P3, PT, R5, 0x21, PT ;  /* 0x000000210500780c */ /* 0x000fe20003f66270 */
[----:B------:R-:W-:Y:S01]  /*3490*/  IMAD.SHL.U32 R123, R205, 0x2, RZ ;  /* 0x00000002cd7b7824 */ /* 0x000fe200078e00ff */
        /* <DEDUP_REMOVED lines=11> */
[----:B------:R-:W4:Y:S04]  /*3550*/  SHFL.IDX PT, R6, R0, 0x1, 0x181f ;  /* 0x00381f0000067f89 */ /* 0x000f2800000e0000 */
[----:B------:R-:W5:Y:S04]  /*3560*/  SHFL.IDX PT, R8, R12, 0x1, 0x181f ;  /* 0x00381f000c087f89 */ /* 0x000f6800000e0000 */
[----:B------:R-:W3:Y:S02]  /*3570*/  SHFL.IDX PT, R7, R0, 0x2, 0x181f ;  /* 0x00581f0000077f89 */ /* 0x000ee400000e0000 */
[----:B-1----:R-:W-:-:S04]  /*3580*/  @P0 LEA R2, P1, R205, R2, 0x1 ;  /* 0x00000002cd020211 */ /* 0x002fc800078208ff */
[----:B--2---:R-:W-:Y:S01]  /*3590*/  @P0 LEA.HI.X R3, R205, R3, R41, 0x1, P1 ;  /* 0x00000003cd030211 */ /* 0x004fe200008f0c29 */
[----:B------:R-:W1:Y:S04]  /*35a0*/  SHFL.IDX PT, R9, R12, 0x2, 0x181f ;  /* 0x00581f000c097f89 */ /* 0x000e6800000e0000 */
[----:B------:R2:W-:Y:S01]  /*35b0*/  @P0 LDGSTS.E.BYPASS.LTC128B.128 [R207+0x2900], [R2.64], !P6 ;  /* 0x0290000002cf0fae */ /* 0x0005e2000f101d46 */
[----:B------:R-:W-:Y:S02]  /*35c0*/  ISETP.GE.AND P1, PT, R5, 0x31, PT ;  /* 0x000000310500780c */ /* 0x000fe40003f26270 */
[----:B----4-:R-:W-:-:S04]  /*35d0*/  @P4 LEA R10, P0, R205, R6, 0x1 ;  /* 0x00000006cd0a4211 */ /* 0x010fc800078008ff */
[C---:B-----5:R-:W-:Y:S01]  /*35e0*/  @P4 LEA.HI.X R11, R205.reuse, R8, R41, 0x1, P0 ;  /* 0x00000008cd0b4211 */ /* 0x060fe200000f0c29 */
[----:B--2---:R-:W2:Y:S04]  /*35f0*/  SHFL.IDX PT, R2, R0, 0x3, 0x181f ;  /* 0x00781f0000027f89 */ /* 0x004ea800000e0000 */
[----:B------:R-:W4:Y:S01]  /*3600*/  SHFL.IDX PT, R3, R12, 0x3, 0x181f ;  /* 0x00781f000c037f89 */ /* 0x000f2200000e0000 */
[----:B---3--:R-:W-:-:S03]  /*3610*/  @P3 LEA R8, P0, R205, R7, 0x1 ;  /* 0x00000007cd083211 */ /* 0x008fc600078008ff */
[----:B------:R3:W-:Y:S01]  /*3620*/  @P4 LDGSTS.E.BYPASS.LTC128B.128 [R207+0x3100], [R10.64], !P6 ;  /* 0x031000000acf4fae */ /* 0x0007e2000f101d46 */
[----:B-1----:R-:W-:-:S03]  /*3630*/  @P3 LEA.HI.X R9, R205, R9, R41, 0x1, P0 ;  /* 0x00000009cd093211 */ /* 0x002fc600000f0c29 */
[----:B------:R-:W1:Y:S04]  /*3640*/  SHFL.IDX PT, R0, R0, 0x4, 0x181f ;  /* 0x00981f0000007f89 */ /* 0x000e6800000e0000 */
[----:B------:R3:W-:Y:S01]  /*3650*/  @P3 LDGSTS.E.BYPASS.LTC128B.128 [R207+0x3900], [R8.64], !P6 ;  /* 0x0390000008cf3fae */ /* 0x0007e2000f101d46 */
[----:B--2---:R-:W-:-:S04]  /*3660*/  @P1 LEA R6, P0, R205, R2, 0x1 ;  /* 0x00000002cd061211 */ /* 0x004fc800078008ff */
[----:B----4-:R-:W-:Y:S02]  /*3670*/  @P1 LEA.HI.X R7, R205, R3, R41, 0x1, P0 ;  /* 0x00000003cd071211 */ /* 0x010fe400000f0c29 */
[----:B------:R-:W2:Y:S01]  /*3680*/  SHFL.IDX PT, R3, R12, 0x4, 0x181f ;  /* 0x00981f000c037f89 */ /* 0x000ea200000e0000 */
[----:B------:R-:W-:-:S03]  /*3690*/  ISETP.GE.AND P0, PT, R5, 0x41, PT ;  /* 0x000000410500780c */ /* 0x000fc60003f06270 */
[----:B------:R4:W-:Y:S10]  /*36a0*/  @P1 LDGSTS.E.BYPASS.LTC128B.128 [R207+0x4100], [R6.64], !P6 ;  /* 0x0410000006cf1fae */ /* 0x0009f4000f101d46 */
[----:B-1----:R-:W-:-:S04]  /*36b0*/  @P0 LEA R2, P2, R205, R0, 0x1 ;  /* 0x00000000cd020211 */ /* 0x002fc800078408ff */
[----:B--2---:R-:W-:-:S05]  /*36c0*/  @P0 LEA.HI.X R3, R205, R3, R41, 0x1, P2 ;  /* 0x00000003cd030211 */ /* 0x004fca00010f0c29 */
[----:B------:R1:W-:Y:S04]  /*36d0*/  @P0 LDGSTS.E.BYPASS.LTC128B.128 [R207+0x4900], [R2.64], !P6 ;  /* 0x0490000002cf0fae */ /* 0x0003e8000f101d46 */
[----:B------:R-:W0:Y:S01]  /*36e0*/  LDGDEPBAR ;  /* 0x00000000000079af */ /* 0x000e220000000000 */
[----:B------:R-:W-:-:S04]  /*36f0*/  DEPBAR.LE SB0, 0x1 ;  /* 0x000080400000791a */ /* 0x000fc80000000000 */
[----:B------:R-:W-:-:S04]  /*3700*/  DEPBAR.LE SB0, 0x0 ;  /* 0x000080000000791a */ /* 0x000fc80000000000 */
[----:B------:R-:W-:Y:S01]  /*3710*/  BAR.SYNC.DEFER_BLOCKING 0x0 ;  /* 0x0000000000007b1d */ /* 0x000fe20000010000 */
[----:B------:R-:W-:Y:S02]  /*3720*/  IMAD R0, R33, c[0x0][0x208], RZ ;  /* 0x0000820021007a24 */ /* 0x000fe400078e02ff */
[----:B-1----:R-:W-:-:S04]  /*3730*/  IMAD.WIDE.U32 R2, R224, c[0x0][0x208], RZ ;  /* 0x00008200e0027a25 */ /* 0x002fc800078e00ff */
[----:B------:R-:W-:Y:S01]  /*3740*/  IMAD R0, R224, c[0x0][0x20c], R0 ;  /* 0x00008300e0007a24 */ /* 0x000fe200078e0200 */
[----:B---3--:R-:W-:Y:S04]  /*3750*/  LDSM.16.M88.4 R8, [R195+0x2000] ;  /* 0x00200000c308783b */ /* 0x008fe80000000200 */
[----:B------:R-:W1:Y:S04]  /*3760*/  LDSM.16.M88.4 R16, [R188] ;  /* 0x00000000bc10783b */ /* 0x000e680000000200 */
[----:B------:R-:W2:Y:S04]  /*3770*/  LDSM.16.M88.4 R12, [R195] ;  /* 0x00000000c30c783b */ /* 0x000ea80000000200 */
[----:B------:R-:W3:Y:S01]  /*3780*/  LDSM.16.M88.4 R36, [R188+0x2000] ;  /* 0x00200000bc24783b */ /* 0x000ee20000000200 */
[----:B------:R-:W-:-:S03]  /*3790*/  IMAD.IADD R3, R3, 0x1, R0 ;  /* 0x0000000103037824 */ /* 0x000fc600078e0200 */
[----:B------:R-:W5:Y:S01]  /*37a0*/  LDSM.16.M88.4 R20, [R188+0x800] ;  /* 0x00080000bc14783b */ /* 0x000f620000000200 */
[----:B------:R-:W-:Y:S02]  /*37b0*/  IMAD R0, R34, c[0x0][0x218], RZ ;  /* 0x0000860022007a24 */ /* 0x000fe400078e02ff */
[C---:B------:R-:W-:Y:S01]  /*37c0*/  IMAD.WIDE.U32 R2, R211.reuse, c[0x0][0x218], R2 ;  /* 0x00008600d3027a25 */ /* 0x040fe200078e0002 */
[----:B------:R-:W-:Y:S03]  /*37d0*/  LDSM.16.M88.4 R24, [R188+0x1000] ;  /* 0x00100000bc18783b */ /* 0x000fe60000000200 */
[----:B------:R-:W-:Y:S01]  /*37e0*/  IMAD R0, R211, c[0x0][0x21c], R0 ;  /* 0x00008700d3007a24 */ /* 0x000fe200078e0200 */
[----:B------:R-:W-:Y:S01]  /*37f0*/  LDSM.16.M88.4 R28, [R188+0x1800] ;  /* 0x00180000bc1c783b */ /* 0x000fe20000000200 */
[----:B------:R-:W-:Y:S02]  /*3800*/  IADD3 R2, P0, R2, R42, RZ ;  /* 0x0000002a02027210 */ /* 0x000fe40007f1e0ff */
[----:B----4-:R-:W-:Y:S01]  /*3810*/  SHF.L.U64.HI R6, R205, 0x1, R41 ;  /* 0x00000001cd067819 */ /* 0x010fe20000010229 */
[----:B------:R-:W-:Y:S01]  /*3820*/  LDSM.16.M88.4 R68, [R199] ;  /* 0x00000000c744783b */ /* 0x000fe20000000200 */
[----:B------:R-:W-:-:S02]  /*3830*/  IADD3.X R3, R35, R3, R0, P0, !PT ;  /* 0x0000000323037210 */ /* 0x000fc400007fe400 */
[C---:B------:R-:W-:Y:S01]  /*3840*/  LEA R0, P0, R2.reuse, c[0x0][0x1f8], 0x1 ;  /* 0x00007e0002007a11 */ /* 0x040fe200078008ff */
[----:B------:R-:W-:Y:S03]  /*3850*/  LDSM.16.M88.4 R32, [R202] ;  /* 0x00000000ca20783b */ /* 0x000fe60000000200 */
[----:B------:R-:W-:Y:S01]  /*3860*/  LEA.HI.X R2, R2, c[0x0][0x1fc], R3, 0x1, P0 ;  /* 0x00007f0002027a11 */ /* 0x000fe200000f0c03 */
[----:B------:R-:W-:Y:S04]  /*3870*/  LDSM.16.M88.4 R64, [R203] ;  /* 0x00000000cb40783b */ /* 0x000fe80000000200 */
[----:B------:R-:W4:Y:S01]  /*3880*/  SHFL.IDX PT, R3, R0, RZ, 0x181f ;  /* 0x00181fff00037589 */ /* 0x000f2200000e0000 */
[-C--:B-1----:R-:W-:Y:S03]  /*3890*/  HMMA.16816.F32.BF16 R84, R8, R18.reuse, RZ ;  /* 0x000000120854723c */ /* 0x082fe600000418ff */
[----:B------:R-:W-:Y:S05]  /*38a0*/  SHFL.IDX PT, R7, R0, 0x1, 0x181f ;  /* 0x00381f0000077f89 */ /* 0x000fea00000e0000 */
[----:B--2---:R-:W-:Y:S01]  /*38b0*/  HMMA.16816.F32.BF16 R124, R12, R18, RZ ;  /* 0x000000120c7c723c */ /* 0x004fe200000418ff */
[----:B------:R-:W1:Y:S04]  /*38c0*/  SHFL.IDX PT, R19, R2, RZ, 0x181f ;  /* 0x00181fff02137589 */ /* 0x000e6800000e0000 */
[----:B------:R-:W2:Y:S03]  /*38d0*/  SHFL.IDX PT, R18, R0, 0x2, 0x181f ;  /* 0x00581f0000127f89 */ /* 0x000ea600000e0000 */
[-C--:B------:R-:W-:Y:S01]  /*38e0*/  HMMA.16816.F32.BF16 R44, R8, R16.reuse, RZ ;  /* 0x00000010082c723c */ /* 0x080fe200000418ff */
[----:B------:R-:W-:Y:S07]  /*38f0*/  SHFL.IDX PT, R40, R2, 0x3, 0x181f ;  /* 0x00781f0002287f89 */ /* 0x000fee00000e0000 */
[----:B------:R-:W-:Y:S01]  /*3900*/  HMMA.16816.F32.BF16 R144, R12, R16, RZ ;  /* 0x000000100c90723c */ /* 0x000fe200000418ff */
[----:B------:R-:W-:Y:S04]  /*3910*/  SHFL.IDX PT, R17, R2, 0x1, 0x181f ;  /* 0x00381f0002117f89 */ /* 0x000fe800000e0000 */
[----:B------:R-:W-:Y:S03]  /*3920*/  SHFL.IDX PT, R16, R0, 0x3, 0x181f ;  /* 0x00781f0000107f89 */ /* 0x000fe600000e0000 */
[-C--:B---3--:R-:W-:Y:S08]  /*3930*/  HMMA.16816.F32.BF16 R88, R8, R36.reuse, RZ ;  /* 0x000000240858723c */ /* 0x088ff000000418ff */
[----:B------:R-:W-:Y:S01]  /*3940*/  HMMA.16816.F32.BF16 R100, R12, R36, RZ ;  /* 0x000000240c64723c */ /* 0x000fe200000418ff */
[----:B------:R-:W3:Y:S04]  /*3950*/  SHFL.IDX PT, R37, R2, 0x2, 0x181f ;  /* 0x00581f0002257f89 */ /* 0x000ee800000e0000 */
[----:B------:R-:W1:Y:S04]  /*3960*/  SHFL.IDX PT, R36, R0, 0x4, 0x181f ;  /* 0x00981f0000247f89 */ /* 0x000e6800000e0000 */
[----:B------:R3:W3:Y:S01]  /*3970*/  SHFL.IDX PT, R0, R2, 0x4, 0x181f ;  /* 0x00981f0002007f89 */ /* 0x0006e200000e0000 */
[-C--:B-----5:R-:W-:Y:S08]  /*3980*/  HMMA.16816.F32.BF16 R80, R8, R22.reuse, RZ ;  /* 0x000000160850723c */ /* 0x0a0ff000000418ff */
[----:B------:R-:W-:Y:S07]  /*3990*/  HMMA.16816.F32.BF16 R116, R12, R22, RZ ;  /* 0x000000160c74723c */ /* 0x000fee00000418ff */
[-C--:B----4-:R-:W-:Y:S01]  /*39a0*/  IADD3 R22, P0, R3, R123.reuse, RZ ;  /* 0x0000007b03167210 */ /* 0x090fe20007f1e0ff */
[----:B------:R-:W-:Y:S04]  /*39b0*/  HMMA.16816.F32.BF16 R72, R8, R20, RZ ;  /* 0x000000140848723c */ /* 0x000fe800000418ff */
[----:B-1----:R-:W-:Y:S01]  /*39c0*/  IMAD.X R23, R19, 0x1, R6, P0 ;  /* 0x0000000113177824 */ /* 0x002fe200000e0606 */
[----:B--2---:R-:W-:-:S03]  /*39d0*/  IADD3 R18, P0, R18, R123, RZ ;  /* 0x0000007b12127210 */ /* 0x004fc60007f1e0ff */
[C---:B------:R-:W-:Y:S08]  /*39e0*/  HMMA.16816.F32.BF16 R48, R8.reuse, R24, RZ ;  /* 0x000000180830723c */ /* 0x040ff000000418ff */
[----:B------:R-:W-:Y:S01]  /*39f0*/  HMMA.16816.F32.BF16 R92, R8, R28, RZ ;  /* 0x0000001c085c723c */ /* 0x000fe200000418ff */
[----:B---3--:R-:W-:-:S07]  /*3a00*/  IMAD.X R19, R37, 0x1, R6, P0 ;  /* 0x0000000125137824 */ /* 0x008fce00000e0606 */
[C---:B------:R-:W-:Y:S08]  /*3a10*/  HMMA.16816.F32.BF16 R52, R8.reuse, R26, RZ ;  /* 0x0000001a0834723c */ /* 0x040ff000000418ff */
[C---:B------:R-:W-:Y:S08]  /*3a20*/  HMMA.16816.F32.BF16 R140, R8.reuse, R30, RZ ;  /* 0x0000001e088c723c */ /* 0x040ff000000418ff */
[----:B------:R-:W-:Y:S01]  /*3a30*/  HMMA.16816.F32.BF16 R136, R8, R38, RZ ;  /* 0x000000260888723c */ /* 0x000fe200000418ff */
[----:B------:R-:W1:Y:S07]  /*3a40*/  LDSM.16.M88.4 R8, [R198+0x2000] ;  /* 0x00200000c608783b */ /* 0x000e6e0000000200 */
[----:B------:R-:W-:Y:S07]  /*3a50*/  HMMA.16816.F32.BF16 R148, R12, R20, RZ ;  /* 0x000000140c94723c */ /* 0x000fee00000418ff */
[----:B------:R-:W-:-:S02]  /*3a60*/  IADD3 R20, P2, R7, R123, RZ ;  /* 0x0000007b07147210 */ /* 0x000fc40007f5e0ff */
[----:B------:R-:W-:-:S03]  /*3a70*/  IADD3 R2, P0, R36, R123, RZ ;  /* 0x0000007b24027210 */ /* 0x000fc60007f1e0ff */
[--C-:B------:R-:W-:Y:S01]  /*3a80*/  IMAD.X R21, R17, 0x1, R6.reuse, P2 ;  /* 0x0000000111157824 */ /* 0x100fe200010e0606 */
[----:B------:R-:W-:Y:S02]  /*3a90*/  IADD3 R16, P2, R16, R123, RZ ;  /* 0x0000007b10107210 */ /* 0x000fe40007f5e0ff */
[----:B------:R-:W-:Y:S01]  /*3aa0*/  ISETP.GE.AND P1, PT, R205, c[0x0][0x1d4], PT ;  /* 0x00007500cd007a0c */ /* 0x000fe20003f26270 */
[--C-:B------:R-:W-:Y:S02]  /*3ab0*/  IMAD.X R3, R0, 0x1, R6.reuse, P0 ;  /* 0x0000000100037824 */ /* 0x100fe400000e0606 */
[----:B------:R-:W-:Y:S01]  /*3ac0*/  IMAD.X R17, R40, 0x1, R6, P2 ;  /* 0x0000000128117824 */ /* 0x000fe200010e0606 */
[C---:B------:R-:W-:Y:S02]  /*3ad0*/  ISETP.LT.OR P2, PT, R5.reuse, 0x1, P1 ;  /* 0x000000010500780c */ /* 0x040fe40000f41670 */
[C---:B------:R-:W-:Y:S01]  /*3ae0*/  ISETP.LT.OR P0, PT, R5.reuse, 0x11, P1 ;  /* 0x000000110500780c */ /* 0x040fe20000f01670 */
[----:B------:R-:W-:Y:S01]  /*3af0*/  HMMA.16816.F32.BF16 R112, R12, R24, RZ ;  /* 0x000000180c70723c */ /* 0x000fe200000418ff */
[----:B------:R-:W-:-:S07]  /*3b00*/  ISETP.LT.OR P3, PT, R5, 0x21, P1 ;  /* 0x000000210500780c */ /* 0x000fce0000f61670 */
[C---:B------:R-:W-:Y:S01]  /*3b10*/  HMMA.16816.F32.BF16 R128, R12.reuse, R26, RZ ;  /* 0x0000001a0c80723c */ /* 0x040fe200000418ff */
[----:B------:R-:W-:Y:S07]  /*3b20*/  LDSM.16.M88.4 R24, [R200] ;  /* 0x00000000c818783b */ /* 0x000fee0000000200 */
[C---:B------:R-:W-:Y:S08]  /*3b30*/  HMMA.16816.F32.BF16 R104, R12.reuse, R28, RZ ;  /* 0x0000001c0c68723c */ /* 0x040ff000000418ff */
[C---:B------:R-:W-:Y:S01]  /*3b40*/  HMMA.16816.F32.BF16 R108, R12.reuse, R30, RZ ;  /* 0x0000001e0c6c723c */ /* 0x040fe200000418ff */
[----:B------:R-:W-:Y:S07]  /*3b50*/  LDSM.16.M88.4 R28, [R201] ;  /* 0x00000000c91c783b */ /* 0x000fee0000000200 */
[----:B------:R-:W-:Y:S01]  /*3b60*/  HMMA.16816.F32.BF16 R96, R12, R38, RZ ;  /* 0x000000260c60723c */ /* 0x000fe200000418ff */
[----:B------:R-:W2:Y:S04]  /*3b70*/  LDSM.16.M88.4 R12, [R198] ;  /* 0x00000000c60c783b */ /* 0x000ea80000000200 */
[----:B------:R-:W-:Y:S01]  /*3b80*/  @!PT LDS RZ, [RZ] ;  /* 0x00000000fffff984 */ /* 0x000fe20000000800 */
[----:B------:R-:W-:Y:S01]  /*3b90*/  @!PT LDS RZ, [RZ] ;  /* 0x00000000fffff984 */ /* 0x000fe20000000800 */
[----:B------:R-:W-:Y:S01]  /*3ba0*/  @!PT LDS RZ, [RZ] ;  /* 0x00000000fffff984 */ /* 0x000fe20000000800 */
[----:B------:R3:W-:Y:S01]  /*3bb0*/  LDGSTS.E.BYPASS.LTC128B.128 [R207+0x100], [R22.64], !P2 ;  /* 0x0010000016cf7fae */ /* 0x0007e2000d101d46 */
[----:B------:R-:W-:-:S03]  /*3bc0*/  ISETP.LT.OR P2, PT, R5, 0x31, P1 ;  /* 0x000000310500780c */ /* 0x000fc60000f41670 */
[----:B------:R3:W-:Y:S01]  /*3bd0*/  LDGSTS.E.BYPASS.LTC128B.128 [R207+0x900], [R20.64], !P0 ;  /* 0x0090000014cf7fae */ /* 0x0007e2000c101d46 */
[----:B------:R-:W-:Y:S01]  /*3be0*/  ISETP.LT.OR P0, PT, R5, 0x41, P1 ;  /* 0x000000410500780c */ /* 0x000fe20000f01670 */
[C---:B-1----:R-:W-:Y:S02]  /*3bf0*/  HMMA.16816.F32.BF16 R160, R8.reuse, R34, R52 ;  /* 0x0000002208a0723c */ /* 0x042fe40000041834 */
[----:B------:R1:W-:Y:S06]  /*3c00*/  LDGSTS.E.BYPASS.LTC128B.128 [R207+0x1100], [R18.64], !P3 ;  /* 0x0110000012cf7fae */ /* 0x0003ec000d901d46 */
[----:B------:R1:W-:Y:S04]  /*3c10*/  LDGSTS.E.BYPASS.LTC128B.128 [R207+0x1900], [R16.64], !P2 ;  /* 0x0190000010cf7fae */ /* 0x0003e8000d101d46 */
[----:B------:R4:W-:Y:S04]  /*3c20*/  LDGSTS.E.BYPASS.LTC128B.128 [R207+0x2100], [R2.64], !P0 ;  /* 0x0210000002cf7fae */ /* 0x0009e8000c101d46 */
[----:B------:R-:W-:Y:S01]  /*3c30*/  LDSM.16.M88.4 R52, [R194+0x1000] ;  /* 0x00100000c234783b */ /* 0x000fe20000000200 */
[C---:B------:R-:W-:Y:S03]  /*3c40*/  HMMA.16816.F32.BF16 R36, R8.reuse, R32, R48 ;  /* 0x000000200824723c */ /* 0x040fe60000041830 */
[----:B------:R-:W-:Y:S04]  /*3c50*/  LDSM.16.M88.4 R56, [R194+0x800] ;  /* 0x00080000c238783b */ /* 0x000fe80000000200 */
[----:B------:R-:W-:Y:S04]  /*3c60*/  LDSM.16.M88.4 R60, [R194] ;  /* 0x00000000c23c783b */ /* 0x000fe80000000200 */
[----:B---3--:R-:W3:Y:S01]  /*3c70*/  LDSM.16.M88.4 R20, [R196+0x2000] ;  /* 0x00200000c414783b */ /* 0x008ee20000000200 */
[C---:B------:R-:W-:Y:S03]  /*3c80*/  HMMA.16816.F32.BF16 R76, R8.reuse, R68, R44 ;  /* 0x00000044084c723c */ /* 0x040fe6000004182c */
[----:B------:R-:W5:Y:S04]  /*3c90*/  LDSM.16.M88.4 R48, [R194+0x1800] ;  /* 0x00180000c230783b */ /* 0x000f680000000200 */
[----:B-1----:R-:W1:Y:S04]  /*3ca0*/  LDSM.16.M88.4 R16, [R196] ;  /* 0x00000000c410783b */ /* 0x002e680000000200 */
[----:B------:R-:W1:Y:S01]  /*3cb0*/  LDSM.16.M88.4 R44, [R194+0x2000] ;  /* 0x00200000c22c783b */ /* 0x000e620000000200 */
[C---:B------:R-:W-:Y:S03]  /*3cc0*/  HMMA.16816.F32.BF16 R72, R8.reuse, R64, R72 ;  /* 0x000000400848723c */ /* 0x040fe60000041848 */
[----:B------:R-:W-:Y:S04]  /*3cd0*/  LDSM.16.M88.4 R40, [R191] ;  /* 0x00000000bf28783b */ /* 0x000fe80000000200 */
[----:B------:R-:W0:Y:S01]  /*3ce0*/  LDGDEPBAR ;  /* 0x00000000000079af */ /* 0x000e220000000000 */
[----:B------:R-:W-:Y:S08]  /*3cf0*/  HMMA.16816.F32.BF16 R84, R8, R70, R84 ;  /* 0x000000460854723c */ /* 0x000ff00000041854 */
[----:B--2---:R-:W-:Y:S08]  /*3d00*/  HMMA.16816.F32.BF16 R144, R12, R68, R144 ;  /* 0x000000440c90723c */ /* 0x004ff00000041890 */
[C---:B------:R-:W-:Y:S08]  /*3d10*/  HMMA.16816.F32.BF16 R92, R8.reuse, R28, R92 ;  /* 0x0000001c085c723c */ /* 0x040ff0000004185c */
[----:B------:R-:W-:Y:S08]  /*3d20*/  HMMA.16816.F32.BF16 R80, R8, R66, R80 ;  /* 0x000000420850723c */ /* 0x000ff00000041850 */
[C---:B------:R-:W-:Y:S08]  /*3d30*/  HMMA.16816.F32.BF16 R148, R12.reuse, R64, R148 ;  /* 0x000000400c94723c */ /* 0x040ff00000041894 */
[----:B------:R-:W-:Y:S08]  /*3d40*/  HMMA.16816.F32.BF16 R68, R12, R70, R124 ;  /* 0x000000460c44723c */ /* 0x000ff0000004187c */
[----:B------:R-:W-:Y:S08]  /*3d50*/  HMMA.16816.F32.BF16 R88, R8, R24, R88 ;  /* 0x000000180858723c */ /* 0x000ff00000041858 */
[C---:B------:R-:W-:Y:S08]  /*3d60*/  HMMA.16816.F32.BF16 R64, R12.reuse, R66, R116 ;  /* 0x000000420c40723c */ /* 0x040ff00000041874 */
[C---:B------:R-:W-:Y:S08]  /*3d70*/  HMMA.16816.F32.BF16 R152, R12.reuse, R32, R112 ;  /* 0x000000200c98723c */ /* 0x040ff00000041870 */
[----:B------:R-:W-:Y:S01]  /*3d80*/  HMMA.16816.F32.BF16 R128, R12, R34, R128 ;  /* 0x000000220c80723c */ /* 0x000fe20000041880 */
[----:B------:R-:W-:Y:S07]  /*3d90*/  LDSM.16.M88.4 R32, [R191+0x1000] ;  /* 0x00100000bf20783b */ /* 0x000fee0000000200 */
[----:B------:R-:W-:Y:S08]  /*3da0*/  HMMA.16816.F32.BF16 R140, R8, R30, R140 ;  /* 0x0000001e088c723c */ /* 0x000ff0000004188c */
[----:B------:R-:W-:Y:S08]  /*3db0*/  HMMA.16816.F32.BF16 R156, R12, R28, R104 ;  /* 0x0000001c0c9c723c */ /* 0x000ff00000041868 */
[----:B------:R-:W-:Y:S01]  /*3dc0*/  HMMA.16816.F32.BF16 R136, R8, R26, R136 ;  /* 0x0000001a0888723c */ /* 0x000fe20000041888 */
[----:B------:R-:W-:Y:S07]  /*3dd0*/  LDSM.16.M88.4 R8, [R197+0x2000] ;  /* 0x00200000c508783b */ /* 0x000fee0000000200 */
[C---:B------:R-:W-:Y:S01]  /*3de0*/  HMMA.16816.F32.BF16 R132, R12.reuse, R30, R108 ;  /* 0x0000001e0c84723c */ /* 0x040fe2000004186c */
[----:B------:R-:W2:Y:S07]  /*3df0*/  LDSM.16.M88.4 R28, [R191+0x1800] ;  /* 0x00180000bf1c783b */ /* 0x000eae0000000200 */
[C---:B------:R-:W-:Y:S08]  /*3e00*/  HMMA.16816.F32.BF16 R164, R12.reuse, R24, R100 ;  /* 0x000000180ca4723c */ /* 0x040ff00000041864 */
[----:B------:R-:W-:Y:S01]  /*3e10*/  HMMA.16816.F32.BF16 R124, R12, R26, R96 ;  /* 0x0000001a0c7c723c */ /* 0x000fe20000041860 */
[----:B------:R-:W2:Y:S04]  /*3e20*/  LDSM.16.M88.4 R12, [R197] ;  /* 0x00000000c50c783b */ /* 0x000ea80000000200 */
[----:B------:R-:W2:Y:S03]  /*3e30*/  LDSM.16.M88.4 R24, [R191+0x2000] ;  /* 0x00200000bf18783b */ /* 0x000ea60000000200 */
[----:B---3--:R-:W-:Y:S01]  /*3e40*/  HMMA.16816.F32.BF16 R108, R20, R52, R36 ;  /* 0x00000034146c723c */ /* 0x008fe20000041824 */
[----:B------:R-:W3:Y:S01]  /*3e50*/  LDSM.16.M88.4 R36, [R191+0x800] ;  /* 0x00080000bf24783b */ /* 0x000ee20000000200 */
[----:B------:R-:W-:Y:S01]  /*3e60*/  LOP3.LUT R204, R204, 0xfffdffff, RZ, 0xc0, !PT ;  /* 0xfffdffffcccc7812 */ /* 0x000fe200078ec0ff */
[----:B------:R-:W-:-:S05]  /*3e70*/  DEPBAR.LE SB0, 0x0 ;  /* 0x000080000000791a */ /* 0x000fca0000000000 */
[C---:B------:R-:W-:Y:S08]  /*3e80*/  HMMA.16816.F32.BF16 R112, R20.reuse, R56, R72 ;  /* 0x000000381470723c */ /* 0x040ff00000041848 */
[C---:B------:R-:W-:Y:S08]  /*3e90*/  HMMA.16816.F32.BF16 R116, R20.reuse, R60, R76 ;  /* 0x0000003c1474723c */ /* 0x040ff0000004184c */
[----:B-----5:R-:W-:Y:S08]  /*3ea0*/  HMMA.16816.F32.BF16 R104, R20, R48, R92 ;  /* 0x000000301468723c */ /* 0x020ff0000004185c */
[----:B-1----:R-:W-:Y:S08]  /*3eb0*/  HMMA.16816.F32.BF16 R72, R16, R62, R68 ;  /* 0x0000003e1048723c */ /* 0x002ff00000041844 */
[C---:B------:R-:W-:Y:S08]  /*3ec0*/  HMMA.16816.F32.BF16 R100, R20.reuse, R44, R88 ;  /* 0x0000002c1464723c */ /* 0x040ff00000041858 */
[C---:B------:R-:W-:Y:S08]  /*3ed0*/  HMMA.16816.F32.BF16 R96, R20.reuse, R62, R84 ;  /* 0x0000003e1460723c */ /* 0x040ff00000041854 */
[----:B------:R-:W-:Y:S08]  /*3ee0*/  HMMA.16816.F32.BF16 R92, R20, R58, R80 ;  /* 0x0000003a145c723c */ /* 0x000ff00000041850 */
[C---:B------:R-:W-:Y:S08]  /*3ef0*/  HMMA.16816.F32.BF16 R76, R16.reuse, R60, R144 ;  /* 0x0000003c104c723c */ /* 0x040ff00000041890 */
[C---:B------:R-:W-:Y:S08]  /*3f00*/  HMMA.16816.F32.BF16 R68, R16.reuse, R56, R148 ;  /* 0x000000381044723c */ /* 0x040ff00000041894 */
[----:B------:R-:W-:Y:S08]  /*3f10*/  HMMA.16816.F32.BF16 R64, R16, R58, R64 ;  /* 0x0000003a1040723c */ /* 0x000ff00000041840 */
[----:B------:R-:W-:Y:S08]  /*3f20*/  HMMA.16816.F32.BF16 R88, R20, R54, R160 ;  /* 0x000000361458723c */ /* 0x000ff000000418a0 */
[C---:B------:R-:W-:Y:S08]  /*3f30*/  HMMA.16816.F32.BF16 R60, R16.reuse, R52, R152 ;  /* 0x00000034103c723c */ /* 0x040ff00000041898 */
[----:B------:R-:W-:Y:S08]  /*3f40*/  HMMA.16816.F32.BF16 R56, R16, R54, R128 ;  /* 0x000000361038723c */ /* 0x000ff00000041880 */
[----:B------:R-:W-:Y:S08]  /*3f50*/  HMMA.16816.F32.BF16 R84, R20, R50, R140 ;  /* 0x000000321454723c */ /* 0x000ff0000004188c */
[----:B------:R-:W-:Y:S08]  /*3f60*/  HMMA.16816.F32.BF16 R52, R16, R48, R156 ;  /* 0x000000301034723c */ /* 0x000ff0000004189c */
[----:B------:R-:W-:Y:S08]  /*3f70*/  HMMA.16816.F32.BF16 R80, R20, R46, R136 ;  /* 0x0000002e1450723c */ /* 0x000ff00000041888 */
[C---:B------:R-:W-:Y:S08]  /*3f80*/  HMMA.16816.F32.BF16 R48, R16.reuse, R50, R132 ;  /* 0x000000321030723c */ /* 0x040ff00000041884 */
[C---:B------:R-:W-:Y:S08]  /*3f90*/  HMMA.16816.F32.BF16 R20, R16.reuse, R44, R164 ;  /* 0x0000002c1014723c */ /* 0x040ff000000418a4 */
[----:B------:R-:W-:Y:S01]  /*3fa0*/  HMMA.16816.F32.BF16 R16, R16, R46, R124 ;  /* 0x0000002e1010723c */ /* 0x000fe2000004187c */
[----:B------:R-:W-:-:S02]  /*3fb0*/  @P5 LOP3.LUT R204, R204, 0x20000, RZ, 0xfc, !PT ;  /* 0x00020000cccc5812 */ /* 0x000fc400078efcff */
[----:B------:R-:W-:Y:S02]  /*3fc0*/  ISETP.GT.AND P0, PT, R122, R176, PT ;  /* 0x000000b07a00720c */ /* 0x000fe40003f04270 */
[----:B------:R-:W-:Y:S02]  /*3fd0*/  ISETP.GT.AND P4, PT, R174, 0x4f, PT ;  /* 0x0000004fae00780c */ /* 0x000fe40003f84270 */
[----:B------:R-:W-:Y:S01]  /*3fe0*/  LOP3.LUT R204, R204, 0xffffffbf, RZ, 0xc0, !PT ;  /* 0xffffffbfcccc7812 */ /* 0x000fe200078ec0ff */
[C---:B--2---:R-:W-:Y:S03]  /*3ff0*/  HMMA.16816.F32.BF16 R104, R8.reuse, R28, R104 ;  /* 0x0000001c0868723c */ /* 0x044fe60000041868 */
[----:B------:R-:W-:Y:S01]  /*4000*/  @P6 LOP3.LUT R204, R204, 0x40, RZ, 0xfc, !PT ;  /* 0x00000040cccc6812 */ /* 0x000fe200078efcff */
[----:B------:R-:W-:Y:S03]  /*4010*/  BSSY B0, `(.L_x_2537) ;  /* 0x0000053000007945 */ /* 0x000fe60003800000 */
[----:B------:R-:W-:Y:S01]  /*4020*/  LOP3.LUT R204, R204, 0xffff7fff, RZ, 0xc0, !PT ;  /* 0xffff7fffcccc7812 */ /* 0x000fe200078ec0ff */
[----:B------:R-:W-:Y:S03]  /*4030*/  HMMA.16816.F32.BF16 R84, R8, R30, R84 ;  /* 0x0000001e0854723c */ /* 0x000fe60000041854 */
[----:B------:R-:W-:-:S05]  /*4040*/  @P4 LOP3.LUT R204, R204, 0x8000, RZ, 0xfc, !PT ;  /* 0x00008000cccc4812 */ /* 0x000fca00078efcff */
[C---:B------:R-:W-:Y:S08]  /*4050*/  HMMA.16816.F32.BF16 R52, R12.reuse, R28, R52 ;  /* 0x0000001c0c34723c */ /* 0x040ff00000041834 */
[----:B------:R-:W-:Y:S08]  /*4060*/  HMMA.16816.F32.BF16 R48, R12, R30, R48 ;  /* 0x0000001e0c30723c */ /* 0x000ff00000041830 */
[C---:B------:R-:W-:Y:S08]  /*4070*/  HMMA.16816.F32.BF16 R44, R8.reuse, R42, R96 ;  /* 0x0000002a082c723c */ /* 0x040ff00000041860 */
[C---:B------:R-:W-:Y:S08]  /*4080*/  HMMA.16816.F32.BF16 R100, R8.reuse, R24, R100 ;  /* 0x000000180864723c */ /* 0x040ff00000041864 */
[----:B------:R-:W-:Y:S08]  /*4090*/  HMMA.16816.F32.BF16 R80, R8, R26, R80 ;  /* 0x0000001a0850723c */ /* 0x000ff00000041850 */
[----:B------:R-:W-:Y:S08]  /*40a0*/  HMMA.16816.F32.BF16 R28, R12, R24, R20 ;  /* 0x000000180c1c723c */ /* 0x000ff00000041814 */
[C---:B------:R-:W-:Y:S08]  /*40b0*/  HMMA.16816.F32.BF16 R116, R8.reuse, R40, R116 ;  /* 0x000000280874723c */ /* 0x040ff00000041874 */
[C---:B---3--:R-:W-:Y:S08]  /*40c0*/  HMMA.16816.F32.BF16 R112, R8.reuse, R36, R112 ;  /* 0x000000240870723c */ /* 0x048ff00000041870 */
        /* <DEDUP_REMOVED lines=13> */
[----:B----4-:R-:W-:Y:S01]  /*41a0*/  IADD3 R2, R174, R121, R175 ;  /* 0x00000079ae027210 */ /* 0x010fe20007ffe0af */
        /* <DEDUP_REMOVED lines=27> */
.L_x_2730:
        /* <DEDUP_REMOVED lines=23> */
.L_x_2731:
[----:B---3--:R-:W-:Y:S02]  /*44d0*/  ISETP.GE.AND P1, PT, R205, c[0x0][0x1d4], PT ;  /* 0x00007500cd007a0c */ /* 0x008fe40003f26270 */
[----:B--2---:R-:W-:-:S05]  /*44e0*/  IADD3 R2, P0, R0, R123, RZ ;  /* 0x0000007b00027210 */ /* 0x004fca0007f1e0ff */
[----:B-1----:R-:W-:-:S06]  /*44f0*/  IMAD.X R3, R5, 0x1, R6, P0 ;  /* 0x0000000105037824 */ /* 0x002fcc00000e0606 */
[----:B------:R-:W-:Y:S01]  /*4500*/  @!PT LDS RZ, [RZ] ;  /* 0x00000000fffff984 */ /* 0x000fe20000000800 */
[----:B------:R-:W-:Y:S01]  /*4510*/  @!PT LDS RZ, [RZ] ;  /* 0x00000000fffff984 */ /* 0x000fe20000000800 */
[----:B------:R-:W-:Y:S01]  /*4520*/  @!PT LDS RZ, [RZ] ;  /* 0x00000000fffff984 */ /* 0x000fe20000000800 */
[----:B------:R1:W-:Y:S02]  /*4530*/  LDGSTS.E.BYPASS.LTC128B.128 [R207+0x4900], [R2.64], !P1 ;  /* 0x0490000002cf7fae */ /* 0x0003e4000c901d46 */
.L_x_2538:
[----:B----4-:R-:W-:Y:S05]  /*4540*/  BSYNC B0 ;  /* 0x0000000000007941 */ /* 0x010fea0003800000 */
.L_x_2537:
        /* <DEDUP_REMOVED lines=8> */
[----:B------:R-:W-:Y:S01]  /*45d0*/  IADD3 R12, -R248, R4, RZ ;  /* 0x00000004f80c7210 */ /* 0x000fe20007ffe1ff */
        /* <DEDUP_REMOVED lines=10> */
.L_x_2732:
        /* <DEDUP_REMOVED lines=17> */
.L_x_2544:
[----:B------:R-:W-:-:S04]  /*4790*/  MOV R3, c[0x0][0x32c] ;  /* 0x0000cb0000037a02 */ /* 0x000fc80000000f00 */
[----:B------:R-:W-:-:S13]  /*47a0*/  ISETP.NE.AND P0, PT, R3, 0x1, PT ;  /* 0x000000010300780c */ /* 0x000fda0003f05270 */
[----:B------:R-:W-:-:S05]  /*47b0*/  @P0 IMAD.HI.U32 R3, R2, c[0x0][0x330], RZ ;  /* 0x0000cc0002030a27 */ /* 0x000fca00078e00ff */
[----:B------:R-:W-:Y:S02]  /*47c0*/  @P0 SHF.R.U32.HI R2, RZ, c[0x0][0x334], R3 ;  /* 0x0000cd00ff020a19 */ /* 0x000fe40000011603 */
.L_x_2545:
[----:B------:R-:W-:Y:S05]  /*47d0*/  BSYNC B0 ;  /* 0x0000000000007941 */ /* 0x000fea0003800000 */
.L_x_2543:
[----:B------:R-:W-:-:S05]  /*47e0*/  IMAD R2, R2, c[0x0][0x32c], R12 ;  /* 0x0000cb0002027a24 */ /* 0x000fca00078e020c */
[----:B------:R-:W-:Y:S02]  /*47f0*/  IADD3 R3, R2, c[0x0][0x32c], RZ ;  /* 0x0000cb0002037a10 */ /* 0x000fe40007ffe0ff */
[----:B------:R-:W-:Y:S02]  /*4800*/  IMNMX R0, R0, R2, !PT ;  /* 0x0000000200007217 */ /* 0x000fe40007800200 */
[----:B------:R-:W-:Y:S02]  /*4810*/  IMNMX R5, R5, R3, PT ;  /* 0x0000000305057217 */ /* 0x000fe40003800200 */
.L_x_2542:
[----:B------:R-:W-:Y:S05]  /*4820*/  BRA.DIV ~URZ, `(.L_x_2546) ;  /* 0x00016d027f007947 */ /* 0x000fea000b800000 */
[----:B------:R2:W3:Y:S02]  /*4830*/  SHFL.IDX PT, R2, R8, 0x1, 0x1c1f ;  /* 0x003c1f0008027f89 */ /* 0x0004e400000e0000 */
.L_x_2733:
[----:B------:R-:W-:Y:S02]  /*4840*/  IMAD.MOV.U32 R3, RZ, RZ, c[0x0][0x32c] ;  /* 0x0000cb00ff037624 */ /* 0x000fe400078e00ff */
[----:B---3--:R-:W-:-:S03]  /*4850*/  IMAD.IADD R6, R10, 0x1, R2 ;  /* 0x000000010a067824 */ /* 0x008fc600078e0202 */
[----:B------:R-:W-:Y:S02]  /*4860*/  ISETP.GE.AND P0, PT, R3, 0x1, PT ;  /* 0x000000010300780c */ /* 0x000fe40003f06270 */
[----:B------:R-:W-:-:S04]  /*4870*/  IADD3 R3, R9, R2, RZ ;  /* 0x0000000209037210 */ /* 0x000fc80007ffe0ff */
[----:B------:R-:W-:-:S07]  /*4880*/  IMNMX R7, R11, R3, PT ;  /* 0x000000030b077217 */ /* 0x000fce0003800200 */
        /* <DEDUP_REMOVED lines=12> */
.L_x_2549:
[----:B------:R-:W-:-:S04]  /*4950*/  MOV R3, c[0x0][0x32c] ;  /* 0x0000cb0000037a02 */ /* 0x000fc80000000f00 */
[----:B------:R-:W-:-:S13]  /*4960*/  ISETP.NE.AND P0, PT, R3, 0x1, PT ;  /* 0x000000010300780c */ /* 0x000fda0003f05270 */
[----:B------:R-:W-:-:S05]  /*4970*/  @P0 IMAD.HI.U32 R3, R2, c[0x0][0x330], RZ ;  /* 0x0000cc0002030a27 */ /* 0x000fca00078e00ff */
[----:B------:R-:W-:Y:S02]  /*4980*/  @P0 SHF.R.U32.HI R2, RZ, c[0x0][0x334], R3 ;  /* 0x0000cd00ff020a19 */ /* 0x000fe40000011603 */
.L_x_2550:
[----:B------:R-:W-:Y:S05]  /*4990*/  BSYNC B0 ;  /* 0x0000000000007941 */ /* 0x000fea0003800000 */
.L_x_2548:
[----:B------:R-:W-:-:S05]  /*49a0*/  IMAD R2, R2, c[0x0][0x32c], R12 ;  /* 0x0000cb0002027a24 */ /* 0x000fca00078e020c */
[----:B------:R-:W-:Y:S02]  /*49b0*/  IADD3 R3, R2, c[0x0][0x32c], RZ ;  /* 0x0000cb0002037a10 */ /* 0x000fe40007ffe0ff */
[----:B------:R-:W-:Y:S02]  /*49c0*/  IMNMX R6, R6, R2, !PT ;  /* 0x0000000206067217 */ /* 0x000fe40007800200 */
[----:B------:R-:W-:Y:S02]  /*49d0*/  IMNMX R7, R7, R3, PT ;  /* 0x0000000307077217 */ /* 0x000fe40003800200 */
.L_x_2547:
        /* <DEDUP_REMOVED lines=18> */
[----:B------:R-:W-:Y:S02]  /*4b00*/  ISETP.GT.AND P0, PT, R0, 0x9, !P1 ;  /* 0x000000090000780c */ /* 0x000fe40004f04270 */
[----:B------:R-:W-:Y:S02]  /*4b10*/  ISETP.GE.AND P2, PT, R4, 0x41, PT ;  /* 0x000000410400780c */ /* 0x000fe40003f46270 */
[----:B------:R-:W-:Y:S02]  /*4b20*/  ISETP.LT.OR P0, PT, R5, 0xa, P0 ;  /* 0x0000000a0500780c */ /* 0x000fe40000701670 */
[----:B------:R-:W-:-:S02]  /*4b30*/  @P1 LOP3.LUT R204, R204, 0x200, RZ, 0xfc, !PT ;  /* 0x00000200cccc1812 */ /* 0x000fc400078efcff */
        /* <DEDUP_REMOVED lines=69> */
[----:B------:R-:W-:-:S13]  /*4f90*/  ISETP.GE.AND P0, PT, R4, 0x49, PT ;  /* 0x000000490400780c */ /* 0x000fda0003f06270 */
[----:B------:R-:W-:Y:S02]  /*4fa0*/  @P0 LOP3.LUT R204, R204, 0x800, RZ, 0xfc, !PT ;  /* 0x00000800cccc0812 */ /* 0x000fe400078efcff */
[----:B------:R-:W-:Y:S02]  /*4fb0*/  ISETP.GT.AND P0, PT, R0, 0x48, !P0 ;  /* 0x000000480000780c */ /* 0x000fe40004704270 */
[----:B------:R-:W-:Y:S02]  /*4fc0*/  LOP3.LUT R204, R204, 0xffffefff, RZ, 0xc0, !PT ;  /* 0xffffefffcccc7812 */ /* 0x000fe400078ec0ff */
[----:B------:R-:W-:-:S04]  /*4fd0*/  ISETP.LT.OR P0, PT, R5, 0x49, P0 ;  /* 0x000000490500780c */ /* 0x000fc80000701670 */
[----:B------:R-:W-:Y:S02]  /*4fe0*/  FSEL R167, R24, -INF , !P0 ;  /* 0xff80000018a77808 */ /* 0x000fe40004000000 */
[----:B------:R-:W-:-:S13]  /*4ff0*/  ISETP.GE.AND P0, PT, R4, 0x1, PT ;  /* 0x000000010400780c */ /* 0x000fda0003f06270 */
[----:B------:R-:W-:Y:S02]  /*5000*/  @P0 LOP3.LUT R204, R204, 0x1000, RZ, 0xfc, !PT ;  /* 0x00001000cccc0812 */ /* 0x000fe400078efcff */
[----:B------:R-:W-:Y:S02]  /*5010*/  ISETP.GT.AND P0, PT, R0, RZ, !P0 ;  /* 0x000000ff0000720c */ /* 0x000fe40004704270 */
[----:B------:R-:W-:Y:S02]  /*5020*/  LOP3.LUT R204, R204, 0xffffdfff, RZ, 0xc0, !PT ;  /* 0xffffdfffcccc7812 */ /* 0x000fe400078ec0ff */
        /* <DEDUP_REMOVED lines=8> */
[----:B------:R3:W4:Y:S02]  /*50b0*/  SHFL.IDX PT, R3, R8, 0x2, 0x1c1f ;  /* 0x005c1f0008037f89 */ /* 0x00072400000e0000 */
.L_x_2734:
        /* <DEDUP_REMOVED lines=17> */
.L_x_2554:
[----:B------:R-:W-:-:S04]  /*51d0*/  MOV R4, c[0x0][0x32c] ;  /* 0x0000cb0000047a02 */ /* 0x000fc80000000f00 */
[----:B------:R-:W-:-:S13]  /*51e0*/  ISETP.NE.AND P0, PT, R4, 0x1, PT ;  /* 0x000000010400780c */ /* 0x000fda0003f05270 */
[----:B------:R-:W-:-:S05]  /*51f0*/  @P0 IMAD.HI.U32 R4, R3, c[0x0][0x330], RZ ;  /* 0x0000cc0003040a27 */ /* 0x000fca00078e00ff */
[----:B------:R-:W-:Y:S02]  /*5200*/  @P0 SHF.R.U32.HI R3, RZ, c[0x0][0x334], R4 ;  /* 0x0000cd00ff030a19 */ /* 0x000fe40000011604 */
.L_x_2555:
[----:B------:R-:W-:Y:S05]  /*5210*/  BSYNC B0 ;  /* 0x0000000000007941 */ /* 0x000fea0003800000 */
.L_x_2553:
[----:B------:R-:W-:-:S05]  /*5220*/  IMAD R3, R3, c[0x0][0x32c], R12 ;  /* 0x0000cb0003037a24 */ /* 0x000fca00078e020c */
[----:B------:R-:W-:Y:S02]  /*5230*/  IADD3 R4, R3, c[0x0][0x32c], RZ ;  /* 0x0000cb0003047a10 */ /* 0x000fe40007ffe0ff */
[----:B------:R-:W-:Y:S02]  /*5240*/  IMNMX R0, R0, R3, !PT ;  /* 0x0000000300007217 */ /* 0x000fe40007800200 */
[----:B------:R-:W-:Y:S02]  /*5250*/  IMNMX R2, R2, R4, PT ;  /* 0x0000000402027217 */ /* 0x000fe40003800200 */
.L_x_2552:
[----:B------:R-:W-:Y:S02]  /*5260*/  LOP3.LUT P0, RZ, R204, 0x400, RZ, 0xc0, !PT ;  /* 0x00000400ccff7812 */ /* 0x000fe4000780c0ff */
[----:B------:R-:W-:Y:S02]  /*5270*/  P2R R3, PR, RZ, 0x40 ;  /* 0x00000040ff037803 */ /* 0x000fe40000000000 */
        /* <DEDUP_REMOVED lines=73> */
[----:B------:R-:W-:Y:S02]  /*5710*/  ISETP.GT.AND P0, PT, R0, RZ, !P6 ;  /* 0x000000ff0000720c */ /* 0x000fe40007704270 */
[----:B------:R-:W-:Y:S02]  /*5720*/  ISETP.NE.AND P6, PT, R3, RZ, PT ;  /* 0x000000ff0300720c */ /* 0x000fe40003fc5270 */
        /* <DEDUP_REMOVED lines=74> */
.L_x_2735:
        /* <DEDUP_REMOVED lines=17> */
.L_x_2559:
[----:B------:R-:W-:-:S04]  /*5ce0*/  MOV R4, c[0x0][0x32c] ;  /* 0x0000cb0000047a02 */ /* 0x000fc80000000f00 */
[----:B------:R-:W-:-:S13]  /*5cf0*/  ISETP.NE.AND P0, PT, R4, 0x1, PT ;  /* 0x000000010400780c */ /* 0x000fda0003f05270 */
[----:B------:R-:W-:-:S05]  /*5d00*/  @P0 IMAD.HI.U32 R4, R3, c[0x0][0x330], RZ ;  /* 0x0000cc0003040a27 */ /* 0x000fca00078e00ff */
[----:B------:R-:W-:Y:S02]  /*5d10*/  @P0 SHF.R.U32.HI R3, RZ, c[0x0][0x334], R4 ;  /* 0x0000cd00ff030a19 */ /* 0x000fe40000011604 */
.L_x_2560:
[----:B------:R-:W-:Y:S05]  /*5d20*/  BSYNC B0 ;  /* 0x0000000000007941 */ /* 0x000fea0003800000 */
.L_x_2558:
[----:B------:R-:W-:-:S05]  /*5d30*/  IMAD R3, R3, c[0x0][0x32c], R12 ;  /* 0x0000cb0003037a24 */ /* 0x000fca00078e020c */
[----:B------:R-:W-:Y:S02]  /*5d40*/  IADD3 R4, R3, c[0x0][0x32c], RZ ;  /* 0x0000cb0003047a10 */ /* 0x000fe40007ffe0ff */
[----:B------:R-:W-:Y:S02]  /*5d50*/  IMNMX R0, R0, R3, !PT ;  /* 0x0000000300007217 */ /* 0x000fe40007800200 */
[----:B------:R-:W-:Y:S02]  /*5d60*/  IMNMX R2, R2, R4, PT ;  /* 0x0000000402027217 */ /* 0x000fe40003800200 */
.L_x_2557:
[----:B------:R-:W-:Y:S02]  /*5d70*/  LOP3.LUT P0, RZ, R204, 0x400, RZ, 0xc0, !PT ;  /* 0x00000400ccff7812 */ /* 0x000fe4000780c0ff */
[----:B------:R-:W-:Y:S02]  /*5d80*/  FMNMX.FTZ R3, R33, R34, !PT ;  /* 0x0000002221037209 */ /* 0x000fe40007810000 */
[----:B------:R-:W-:Y:S02]  /*5d90*/  ISETP.GT.AND P0, PT, R0, 0x8, !P0 ;  /* 0x000000080000780c */ /* 0x000fe40004704270 */
[----:B------:R-:W-:-:S02]  /*5da0*/  FMNMX.FTZ R3, R36, R3, !PT ;  /* 0x0000000324037209 */ /* 0x000fc40007810000 */
[----:B------:R-:W-:Y:S02]  /*5db0*/  ISETP.LT.OR P0, PT, R2, 0x9, P0 ;  /* 0x000000090200780c */ /* 0x000fe40000701670 */
[----:B------:R-:W-:Y:S02]  /*5dc0*/  FMNMX.FTZ R3, R37, R3, !PT ;  /* 0x0000000325037209 */ /* 0x000fe40007810000 */
[----:B------:R-:W-:Y:S02]  /*5dd0*/  FSEL R11, R46, -INF , !P0 ;  /* 0xff8000002e0b7808 */ /* 0x000fe40004000000 */
[----:B------:R-:W-:Y:S02]  /*5de0*/  LOP3.LUT P0, RZ, R204, 0x200, RZ, 0xc0, !PT ;  /* 0x00000200ccff7812 */ /* 0x000fe4000780c0ff */
[----:B------:R-:W-:Y:S02]  /*5df0*/  FMNMX.FTZ R3, R39, R3, !PT ;  /* 0x0000000327037209 */ /* 0x000fe40007810000 */
[----:B------:R-:W-:-:S02]  /*5e00*/  ISETP.GT.AND P0, PT, R0, 0x9, !P0 ;  /* 0x000000090000780c */ /* 0x000fc40004704270 */
[----:B------:R-:W-:Y:S02]  /*5e10*/  FMNMX.FTZ R3, R44, R3, !PT ;  /* 0x000000032c037209 */ /* 0x000fe40007810000 */
[----:B------:R-:W-:Y:S02]  /*5e20*/  ISETP.LT.OR P0, PT, R2, 0xa, P0 ;  /* 0x0000000a0200780c */ /* 0x000fe40000701670 */
[----:B------:R-:W-:Y:S02]  /*5e30*/  FMNMX.FTZ R3, R48, R3, !PT ;  /* 0x0000000330037209 */ /* 0x000fe40007810000 */
[----:B------:R-:W-:Y:S02]  /*5e40*/  FSEL R32, R47, -INF , !P0 ;  /* 0xff8000002f207808 */ /* 0x000fe40004000000 */
[----:B------:R-:W-:Y:S02]  /*5e50*/  LOP3.LUT P0, RZ, R204, 0x100, RZ, 0xc0, !PT ;  /* 0x00000100ccff7812 */ /* 0x000fe4000780c0ff */
[----:B------:R-:W-:-:S02]  /*5e60*/  FMNMX.FTZ R3, R94, R3, !PT ;  /* 0x000000035e037209 */ /* 0x000fc40007810000 */
[----:B------:R-:W-:Y:S02]  /*5e70*/  ISETP.GT.AND P0, PT, R0, 0x10, !P0 ;  /* 0x000000100000780c */ /* 0x000fe40004704270 */
[----:B------:R-:W-:Y:S02]  /*5e80*/  FMNMX.FTZ R3, R126, R3, !PT ;  /* 0x000000037e037209 */ /* 0x000fe40007810000 */
[----:B------:R-:W-:Y:S02]  /*5e90*/  ISETP.LT.OR P0, PT, R2, 0x11, P0 ;  /* 0x000000110200780c */ /* 0x000fe40000701670 */
[----:B------:R-:W-:Y:S02]  /*5ea0*/  FMNMX.FTZ R3, R127, R3, !PT ;  /* 0x000000037f037209 */ /* 0x000fe40007810000 */
[----:B------:R-:W-:Y:S02]  /*5eb0*/  FSEL R60, R114, -INF , !P0 ;  /* 0xff800000723c7808 */ /* 0x000fe40004000000 */
[----:B------:R-:W-:-:S02]  /*5ec0*/  LOP3.LUT P0, RZ, R204, 0x80, RZ, 0xc0, !PT ;  /* 0x00000080ccff7812 */ /* 0x000fc4000780c0ff */
[----:B------:R-:W-:Y:S02]  /*5ed0*/  FMNMX.FTZ R3, R128, R3, !PT ;  /* 0x0000000380037209 */ /* 0x000fe40007810000 */
[----:B------:R-:W-:Y:S02]  /*5ee0*/  ISETP.GT.AND P0, PT, R0, 0x11, !P0 ;  /* 0x000000110000780c */ /* 0x000fe40004704270 */
[----:B------:R-:W-:Y:S02]  /*5ef0*/  FMNMX.FTZ R3, R129, R3, !PT ;  /* 0x0000000381037209 */ /* 0x000fe40007810000 */
[----:B------:R-:W-:Y:S02]  /*5f00*/  ISETP.LT.OR P0, PT, R2, 0x12, P0 ;  /* 0x000000120200780c */ /* 0x000fe40000701670 */
[----:B------:R-:W-:Y:S02]  /*5f10*/  FMNMX.FTZ R3, R153, R3, !PT ;  /* 0x0000000399037209 */ /* 0x000fe40007810000 */
[----:B------:R-:W-:-:S02]  /*5f20*/  FSEL R62, R115, -INF , !P0 ;  /* 0xff800000733e7808 */ /* 0x000fc40004000000 */
[----:B------:R-:W-:Y:S02]  /*5f30*/  LOP3.LUT P0, RZ, R204, 0x20, RZ, 0xc0, !PT ;  /* 0x00000020ccff7812 */ /* 0x000fe4000780c0ff */
[----:B------:R-:W-:Y:S02]  /*5f40*/  FMNMX.FTZ R3, R152, R3, !PT ;  /* 0x0000000398037209 */ /* 0x000fe40007810000 */
[----:B------:R-:W-:Y:S02]  /*5f50*/  ISETP.GT.AND P0, PT, R0, 0x18, !P0 ;  /* 0x000000180000780c */ /* 0x000fe40004704270 */
[----:B------:R-:W-:Y:S02]  /*5f60*/  FMNMX.FTZ R3, R151, R3, !PT ;  /* 0x0000000397037209 */ /* 0x000fe40007810000 */
[----:B------:R-:W-:Y:S02]  /*5f70*/  ISETP.LT.OR P0, PT, R2, 0x19, P0 ;  /* 0x000000190200780c */ /* 0x000fe40000701670 */
[----:B------:R-:W-:-:S02]  /*5f80*/  FMNMX.FTZ R3, R150, R3, !PT ;  /* 0x0000000396037209 */ /* 0x000fc40007810000 */
[----:B------:R-:W-:Y:S02]  /*5f90*/  FSEL R63, R98, -INF , !P0 ;  /* 0xff800000623f7808 */ /* 0x000fe40004000000 */
        /* <DEDUP_REMOVED lines=40> */
[C---:B------:R-:W-:Y:S02]  /*6220*/  ISETP.GT.AND P0, PT, R0.reuse, 0x41, !P1 ;  /* 0x000000410000780c */ /* 0x040fe40004f04270 */
[----:B------:R-:W-:Y:S02]  /*6230*/  ISETP.GT.AND P1, PT, R0, RZ, !P5 ;  /* 0x000000ff0000720c */ /* 0x000fe40006f24270 */
[C---:B------:R-:W-:Y:S02]  /*6240*/  ISETP.LT.OR P0, PT, R2.reuse, 0x42, P0 ;  /* 0x000000420200780c */ /* 0x040fe40000701670 */
[----:B------:R-:W-:Y:S02]  /*6250*/  ISETP.LT.OR P1, PT, R2, 0x1, P1 ;  /* 0x000000010200780c */ /* 0x000fe40000f21670 */
[----:B------:R-:W-:-:S02]  /*6260*/  FSEL R156, R103, -INF , !P0 ;  /* 0xff800000679c7808 */ /* 0x000fc40004000000 */
[----:B------:R-:W-:Y:S02]  /*6270*/  ISETP.GT.AND P0, PT, R0, 0x1, !P3 ;  /* 0x000000010000780c */ /* 0x000fe40005f04270 */
[----:B------:R-:W-:Y:S02]  /*6280*/  FSEL R9, R118, -INF , !P1 ;  /* 0xff80000076097808 */ /* 0x000fe40004800000 */
[----:B------:R-:W-:-:S04]  /*6290*/  ISETP.LT.OR P0, PT, R2, 0x2, P0 ;  /* 0x000000020200780c */ /* 0x000fc80000701670 */
[----:B------:R-:W-:Y:S02]  /*62a0*/  FSEL R10, R119, -INF , !P0 ;  /* 0xff800000770a7808 */ /* 0x000fe40004000000 */
[----:B------:R-:W-:Y:S02]  /*62b0*/  ISETP.GT.AND P0, PT, R0, 0x48, !P4 ;  /* 0x000000480000780c */ /* 0x000fe40006704270 */
[----:B------:R-:W-:Y:S02]  /*62c0*/  FMNMX.FTZ R7, R9, R10, !PT ;  /* 0x0000000a09077209 */ /* 0x000fe40007810000 */
[----:B------:R-:W-:Y:S02]  /*62d0*/  ISETP.LT.OR P0, PT, R2, 0x49, P0 ;  /* 0x000000490200780c */ /* 0x000fe40000701670 */
[----:B------:R-:W-:Y:S02]  /*62e0*/  FMNMX.FTZ R7, R11, R7, !PT ;  /* 0x000000070b077209 */ /* 0x000fe40007810000 */
[----:B------:R-:W-:-:S02]  /*62f0*/  FSEL R155, R82, -INF , !P0 ;  /* 0xff800000529b7808 */ /* 0x000fc40004000000 */
[----:B------:R-:W-:Y:S02]  /*6300*/  ISETP.GT.AND P0, PT, R0, 0x49, !P6 ;  /* 0x000000490000780c */ /* 0x000fe40007704270 */
[----:B------:R-:W-:Y:S02]  /*6310*/  FMNMX.FTZ R0, R13, R16, !PT ;  /* 0x000000100d007209 */ /* 0x000fe40007810000 */
[----:B------:R-:W-:Y:S02]  /*6320*/  ISETP.LT.OR P0, PT, R2, 0x4a, P0 ;  /* 0x0000004a0200780c */ /* 0x000fe40000701670 */
        /* <DEDUP_REMOVED lines=60> */
.L_x_2736:
[----:B--2---:R-:W-:Y:S01]  /*66f0*/  FMNMX.FTZ R4, R0, R2, !PT ;  /* 0x0000000200047209 */ /* 0x004fe20007810000 */
[----:B------:R-:W-:Y:S05]  /*6700*/  BRA.DIV ~URZ, `(.L_x_2562) ;  /* 0x00014fd27f007947 */ /* 0x000fea000b800000 */
[----:B-1----:R-:W1:Y:S04]  /*6710*/  SHFL.BFLY PT, R0, R5, 0x2, 0x1f ;  /* 0x0c401f0005007f89 */ /* 0x002e6800000e0000 */
[----:B------:R-:W2:Y:S04]  /*6720*/  SHFL.BFLY PT, R2, R6, 0x2, 0x1f ;  /* 0x0c401f0006027f89 */ /* 0x000ea800000e0000 */
[----:B---34-:R-:W3:Y:S04]  /*6730*/  SHFL.BFLY PT, R8, R7, 0x2, 0x1f ;  /* 0x0c401f0007087f89 */ /* 0x018ee800000e0000 */
        /* <DEDUP_REMOVED lines=10> */
.L_x_2737:
        /* <DEDUP_REMOVED lines=10> */
[----:B------:R-:W-:Y:S01]  /*6880*/  FSEL R3, R3, RZ, P0 ;  /* 0x000000ff03037208 */ /* 0x000fe20000000000 */
[----:B------:R-:W-:Y:S01]  /*6890*/  LDSM.16.MT88.4 R24, [R193] ;  /* 0x00000000c118783b */ /* 0x000fe20000004200 */
[----:B------:R-:W-:Y:S01]  /*68a0*/  FSETP.NEU.FTZ.AND P0, PT, R95, -INF , PT ;  /* 0xff8000005f00780b */ /* 0x000fe20003f1d000 */
[----:B------:R1:W-:Y:S03]  /*68b0*/  MUFU.EX2 R225, R0 ;  /* 0x0000000000e17308 */ /* 0x0003e60000000800 */
[----:B------:R-:W-:-:S02]  /*68c0*/  FSEL R2, R2, RZ, P0 ;  /* 0x000000ff02027208 */ /* 0x000fc40000000000 */
[----:B------:R-:W-:-:S03]  /*68d0*/  FSETP.NEU.FTZ.AND P0, PT, R61, -INF , PT ;  /* 0xff8000003d00780b */ /* 0x000fc60003f1d000 */
[----:B------:R-:W-:-:S04]  /*68e0*/  FFMA.FTZ R5, R36, c[0x0][0x2d0], -R2 ;  /* 0x0000b40024057a23 */ /* 0x000fc80000010802 */
[----:B------:R2:W-:Y:S01]  /*68f0*/  MUFU.EX2 R218, R5 ;  /* 0x0000000500da7308 */ /* 0x0005e20000000800 */
[----:B-1----:R-:W-:-:S07]  /*6900*/  FFMA.FTZ R0, R15, c[0x0][0x2d0], -R4 ;  /* 0x0000b4000f007a23 */ /* 0x002fce0000010804 */
[----:B------:R1:W4:Y:S01]  /*6910*/  MUFU.EX2 R223, R0 ;  /* 0x0000000000df7308 */ /* 0x0003220000000800 */
[----:B--2---:R-:W-:-:S07]  /*6920*/  FFMA.FTZ R5, R37, c[0x0][0x2d0], -R2 ;  /* 0x0000b40025057a23 */ /* 0x004fce0000010802 */
[----:B------:R-:W-:Y:S01]  /*6930*/  MUFU.EX2 R232, R5 ;  /* 0x0000000500e87308 */ /* 0x000fe20000000800 */
[----:B-1----:R-:W-:Y:S01]  /*6940*/  FFMA.FTZ R0, R17, c[0x0][0x2d0], -R4 ;  /* 0x0000b40011007a23 */ /* 0x002fe20000010804 */
[----:B----4-:R-:W-:-:S06]  /*6950*/  F2FP.BF16.PACK_AB R12, R223, R225 ;  /* 0x000000e1df0c723e */ /* 0x010fcc00000010ff */
[----:B------:R1:W-:Y:S02]  /*6960*/  MUFU.EX2 R227, R0 ;  /* 0x0000000000e37308 */ /* 0x0003e40000000800 */
[----:B-1----:R-:W-:-:S06]  /*6970*/  FFMA.FTZ R0, R18, c[0x0][0x2d0], -R4 ;  /* 0x0000b40012007a23 */ /* 0x002fcc0000010804 */
[----:B------:R1:W2:Y:S02]  /*6980*/  MUFU.EX2 R243, R0 ;  /* 0x0000000000f37308 */ /* 0x0002a40000000800 */
[----:B-1----:R-:W-:Y:S01]  /*6990*/  FFMA.FTZ R0, R20, c[0x0][0x2d0], -R4 ;  /* 0x0000b40014007a23 */ /* 0x002fe20000010804 */
[----:B--2---:R-:W-:-:S05]  /*69a0*/  F2FP.BF16.PACK_AB R14, R243, R227 ;  /* 0x000000e3f30e723e */ /* 0x004fca00000010ff */
[----:B------:R1:W-:Y:S02]  /*69b0*/  MUFU.EX2 R246, R0 ;  /* 0x0000000000f67308 */ /* 0x0003e40000000800 */
[----:B-1----:R-:W-:-:S06]  /*69c0*/  FFMA.FTZ R0, R21, c[0x0][0x2d0], -R4 ;  /* 0x0000b40015007a23 */ /* 0x002fcc0000010804 */
[----:B------:R1:W-:Y:S02]  /*69d0*/  MUFU.EX2 R251, R0 ;  /* 0x0000000000fb7308 */ /* 0x0003e40000000800 */
[----:B-1----:R-:W-:Y:S02]  /*69e0*/  FFMA.FTZ R0, R22, c[0x0][0x2d0], -R4 ;  /* 0x0000b40016007a23 */ /* 0x002fe40000010804 */
[----:B------:R-:W-:Y:S04]  /*69f0*/  LDSM.16.MT88.4 R20, [R190] ;  /* 0x00000000be14783b */ /* 0x000fe80000004200 */
[----:B------:R1:W-:Y:S02]  /*6a00*/  MUFU.EX2 R252, R0 ;  /* 0x0000000000fc7308 */ /* 0x0003e40000000800 */
[----:B-1----:R-:W-:-:S06]  /*6a10*/  FFMA.FTZ R0, R13, c[0x0][0x2d0], -R3 ;  /* 0x0000b4000d007a23 */ /* 0x002fcc0000010803 */
[----:B------:R1:W-:Y:S02]  /*6a20*/  MUFU.EX2 R221, R0 ;  /* 0x0000000000dd7308 */ /* 0x0003e40000000800 */
[----:B-1----:R-:W-:-:S06]  /*6a30*/  FFMA.FTZ R0, R16, c[0x0][0x2d0], -R3 ;  /* 0x0000b40010007a23 */ /* 0x002fcc0000010803 */
[----:B------:R1:W2:Y:S02]  /*6a40*/  MUFU.EX2 R219, R0 ;  /* 0x0000000000db7308 */ /* 0x0002a40000000800 */
[--C-:B-1----:R-:W-:Y:S01]  /*6a50*/  FFMA.FTZ R0, R19, c[0x0][0x2d0], -R3.reuse ;  /* 0x0000b40013007a23 */ /* 0x102fe20000010803 */
[----:B--2---:R-:W-:Y:S01]  /*6a60*/  F2FP.BF16.PACK_AB R13, R219, R221 ;  /* 0x000000dddb0d723e */ /* 0x004fe200000010ff */
[----:B------:R-:W1:Y:S04]  /*6a70*/  LDSM.16.MT88.4 R16, [R192] ;  /* 0x00000000c010783b */ /* 0x000e680000004200 */
[----:B------:R2:W-:Y:S02]  /*6a80*/  MUFU.EX2 R222, R0 ;  /* 0x0000000000de7308 */ /* 0x0005e40000000800 */
[----:B--2---:R-:W-:-:S06]  /*6a90*/  FFMA.FTZ R0, R35, c[0x0][0x2d0], -R3 ;  /* 0x0000b40023007a23 */ /* 0x004fcc0000010803 */
[----:B------:R2:W4:Y:S02]  /*6aa0*/  MUFU.EX2 R239, R0 ;  /* 0x0000000000ef7308 */ /* 0x0005240000000800 */
[----:B--2---:R-:W-:Y:S01]  /*6ab0*/  FFMA.FTZ R0, R33, c[0x0][0x2d0], -R2 ;  /* 0x0000b40021007a23 */ /* 0x004fe20000010802 */
[----:B----4-:R-:W-:-:S05]  /*6ac0*/  F2FP.BF16.PACK_AB R15, R239, R222 ;  /* 0x000000deef0f723e */ /* 0x010fca00000010ff */
[----:B------:R2:W-:Y:S02]  /*6ad0*/  MUFU.EX2 R216, R0 ;  /* 0x0000000000d87308 */ /* 0x0005e40000000800 */
[C---:B-1----:R-:W-:Y:S08]  /*6ae0*/  HMMA.16816.F32.BF16 R88, R12.reuse, R16, RZ ;  /* 0x000000100c58723c */ /* 0x042ff000000418ff */
[----:B------:R-:W-:Y:S01]  /*6af0*/  HMMA.16816.F32.BF16 R68, R12, R18, RZ ;  /* 0x000000120c44723c */ /* 0x000fe200000418ff */
[----:B--2---:R-:W-:-:S04]  /*6b00*/  FFMA.FTZ R0, R34, c[0x0][0x2d0], -R2 ;  /* 0x0000b40022007a23 */ /* 0x004fc80000010802 */
[----:B------:R1:W2:Y:S03]  /*6b10*/  MUFU.EX2 R215, R0 ;  /* 0x0000000000d77308 */ /* 0x0002a60000000800 */
[C---:B------:R-:W-:Y:S08]  /*6b20*/  HMMA.16816.F32.BF16 R104, R12.reuse, R20, RZ ;  /* 0x000000140c68723c */ /* 0x040ff000000418ff */
[----:B------:R-:W-:Y:S01]  /*6b30*/  HMMA.16816.F32.BF16 R84, R12, R22, RZ ;  /* 0x000000160c54723c */ /* 0x000fe200000418ff */
[----:B-1----:R-:W-:Y:S01]  /*6b40*/  FMUL.FTZ R0, R61, c[0x0][0x2d0] ;  /* 0x0000b4003d007a20 */ /* 0x002fe20000410000 */
[----:B--2---:R-:W-:-:S06]  /*6b50*/  F2FP.BF16.PACK_AB R8, R215, R216 ;  /* 0x000000d8d708723e */ /* 0x004fcc00000010ff */
[----:B------:R-:W-:Y:S01]  /*6b60*/  HMMA.16816.F32.BF16 R72, R12, R28, RZ ;  /* 0x0000001c0c48723c */ /* 0x000fe200000418ff */
[----:B------:R-:W-:-:S05]  /*6b70*/  FSEL R0, R0, RZ, P0 ;  /* 0x000000ff00007208 */ /* 0x000fca0000000000 */
[--C-:B------:R-:W-:Y:S02]  /*6b80*/  FFMA.FTZ R5, R9, c[0x0][0x2d0], -R0.reuse ;  /* 0x0000b40009057a23 */ /* 0x100fe40000010800 */
[C---:B------:R-:W-:Y:S01]  /*6b90*/  HMMA.16816.F32.BF16 R80, R12.reuse, R30, RZ ;  /* 0x0000001e0c50723c */ /* 0x040fe200000418ff */
[--C-:B------:R-:W-:Y:S01]  /*6ba0*/  FFMA.FTZ R6, R63, c[0x0][0x2d0], -R0.reuse ;  /* 0x0000b4003f067a23 */ /* 0x100fe20000010800 */
[----:B------:R1:W-:Y:S06]  /*6bb0*/  MUFU.EX2 R220, R5 ;  /* 0x0000000500dc7308 */ /* 0x0003ec0000000800 */
[C---:B------:R-:W-:Y:S02]  /*6bc0*/  HMMA.16816.F32.BF16 R76, R12.reuse, R24, RZ ;  /* 0x000000180c4c723c */ /* 0x040fe400000418ff */
[----:B------:R2:W-:Y:S06]  /*6bd0*/  MUFU.EX2 R234, R6 ;  /* 0x0000000600ea7308 */ /* 0x0005ec0000000800 */
[----:B------:R-:W-:Y:S01]  /*6be0*/  HMMA.16816.F32.BF16 R100, R12, R26, RZ ;  /* 0x0000001a0c64723c */ /* 0x000fe200000418ff */
[----:B-1----:R-:W-:Y:S01]  /*6bf0*/  FFMA.FTZ R5, R10, c[0x0][0x2d0], -R0 ;  /* 0x0000b4000a057a23 */ /* 0x002fe20000010800 */
[----:B------:R-:W-:-:S03]  /*6c00*/  F2FP.BF16.PACK_AB R10, R232, R218 ;  /* 0x000000dae80a723e */ /* 0x000fc600000010ff */
[----:B------:R1:W4:Y:S02]  /*6c10*/  MUFU.EX2 R217, R5 ;  /* 0x0000000500d97308 */ /* 0x0003240000000800 */
[----:B------:R-:W-:Y:S01]  /*6c20*/  F2FP.BF16.PACK_AB R12, R251, R246 ;  /* 0x000000f6fb0c723e */ /* 0x000fe200000010ff */
[----:B--2---:R-:W-:-:S05]  /*6c30*/  FFMA.FTZ R6, R129, c[0x0][0x2d0], -R2 ;  /* 0x0000b40081067a23 */ /* 0x004fca0000010802 */
        /* <DEDUP_REMOVED lines=15> */
[----:B------:R-:W2:Y:S07]  /*6d30*/  LDSM.16.MT88.4 R28, [R189+0x800] ;  /* 0x00080000bd1c783b */ /* 0x000eae0000004200 */
[----:B------:R-:W-:Y:S01]  /*6d40*/  HMMA.16816.F32.BF16 R56, R8, R26, RZ ;  /* 0x0000001a0838723c */ /* 0x000fe200000418ff */
[----:B-1----:R-:W-:-:S04]  /*6d50*/  FFMA.FTZ R5, R40, c[0x0][0x2d0], -R3 ;  /* 0x0000b40028057a23 */ /* 0x002fc80000010803 */
[----:B------:R1:W4:Y:S02]  /*6d60*/  MUFU.EX2 R245, R5 ;  /* 0x0000000500f57308 */ /* 0x0003240000000800 */
[----:B-1----:R-:W-:Y:S01]  /*6d70*/  FFMA.FTZ R5, R41, c[0x0][0x2d0], -R3 ;  /* 0x0000b40029057a23 */ /* 0x002fe20000010803 */
[----:B----4-:R-:W-:-:S05]  /*6d80*/  F2FP.BF16.PACK_AB R13, R245, R228 ;  /* 0x000000e4f50d723e */ /* 0x010fca00000010ff */
[----:B------:R1:W-:Y:S02]  /*6d90*/  MUFU.EX2 R244, R5 ;  /* 0x0000000500f47308 */ /* 0x0003e40000000800 */
[----:B-1----:R-:W-:Y:S02]  /*6da0*/  FFMA.FTZ R5, R42, c[0x0][0x2d0], -R3 ;  /* 0x0000b4002a057a23 */ /* 0x002fe40000010803 */
[C---:B------:R-:W-:Y:S01]  /*6db0*/  HMMA.16816.F32.BF16 R40, R8.reuse, R24, RZ ;  /* 0x000000180828723c */ /* 0x040fe200000418ff */
[----:B------:R-:W1:Y:S03]  /*6dc0*/  LDSM.16.MT88.4 R24, [R190+0x800] ;  /* 0x00080000be18783b */ /* 0x000e660000004200 */
[----:B------:R4:W5:Y:S02]  /*6dd0*/  MUFU.EX2 R247, R5 ;  /* 0x0000000500f77308 */ /* 0x0009640000000800 */
[--C-:B----4-:R-:W-:Y:S01]  /*6de0*/  FFMA.FTZ R5, R39, c[0x0][0x2d0], -R2.reuse ;  /* 0x0000b40027057a23 */ /* 0x110fe20000010802 */
[----:B-----5:R-:W-:Y:S01]  /*6df0*/  F2FP.BF16.PACK_AB R15, R247, R244 ;  /* 0x000000f4f70f723e */ /* 0x020fe200000010ff */
[----:B------:R-:W-:Y:S01]  /*6e00*/  HMMA.16816.F32.BF16 R36, R8, R16, RZ ;  /* 0x000000100824723c */ /* 0x000fe200000418ff */
[----:B------:R-:W4:Y:S03]  /*6e10*/  LDSM.16.MT88.4 R16, [R192+0x800] ;  /* 0x00080000c010783b */ /* 0x000f260000004200 */
[----:B------:R5:W-:Y:S04]  /*6e20*/  MUFU.EX2 R226, R5 ;  /* 0x0000000500e27308 */ /* 0x000be80000000800 */
[----:B--2---:R-:W-:Y:S01]  /*6e30*/  HMMA.16816.F32.BF16 R72, R12, R28, R72 ;  /* 0x0000001c0c48723c */ /* 0x004fe20000041848 */
[----:B-----5:R-:W-:-:S07]  /*6e40*/  FFMA.FTZ R5, R44, c[0x0][0x2d0], -R2 ;  /* 0x0000b4002c057a23 */ /* 0x020fce0000010802 */
[----:B------:R-:W-:Y:S01]  /*6e50*/  HMMA.16816.F32.BF16 R44, R8, R20, RZ ;  /* 0x00000014082c723c */ /* 0x000fe200000418ff */
[----:B------:R2:W5:Y:S07]  /*6e60*/  MUFU.EX2 R241, R5 ;  /* 0x0000000500f17308 */ /* 0x00056e0000000800 */
[----:B-1----:R-:W-:Y:S01]  /*6e70*/  HMMA.16816.F32.BF16 R112, R12, R24, R104 ;  /* 0x000000180c70723c */ /* 0x002fe20000041868 */
[----:B--2---:R-:W-:-:S07]  /*6e80*/  FFMA.FTZ R5, R48, c[0x0][0x2d0], -R2 ;  /* 0x0000b40030057a23 */ /* 0x004fce0000010802 */
[----:B------:R-:W-:Y:S01]  /*6e90*/  HMMA.16816.F32.BF16 R48, R8, R22, RZ ;  /* 0x000000160830723c */ /* 0x000fe200000418ff */
[----:B------:R-:W1:Y:S01]  /*6ea0*/  LDSM.16.MT88.4 R20, [R193+0x800] ;  /* 0x00080000c114783b */ /* 0x000e620000004200 */
[----:B------:R2:W-:Y:S05]  /*6eb0*/  MUFU.EX2 R240, R5 ;  /* 0x0000000500f07308 */ /* 0x0005ea0000000800 */
[----:B-----5:R-:W-:Y:S01]  /*6ec0*/  F2FP.BF16.PACK_AB R8, R241, R226 ;  /* 0x000000e2f108723e */ /* 0x020fe200000010ff */
[C---:B----4-:R-:W-:Y:S08]  /*6ed0*/  HMMA.16816.F32.BF16 R88, R12.reuse, R16, R88 ;  /* 0x000000100c58723c */ /* 0x050ff00000041858 */
[----:B------:R-:W-:Y:S01]  /*6ee0*/  HMMA.16816.F32.BF16 R68, R12, R18, R68 ;  /* 0x000000120c44723c */ /* 0x000fe20000041844 */
[----:B--2---:R-:W-:-:S04]  /*6ef0*/  FFMA.FTZ R5, R94, c[0x0][0x2d0], -R2 ;  /* 0x0000b4005e057a23 */ /* 0x004fc80000010802 */
[----:B------:R2:W4:Y:S02]  /*6f00*/  MUFU.EX2 R242, R5 ;  /* 0x0000000500f27308 */ /* 0x0005240000000800 */
[--C-:B--2---:R-:W-:Y:S01]  /*6f10*/  FFMA.FTZ R5, R60, c[0x0][0x2d0], -R0.reuse ;  /* 0x0000b4003c057a23 */ /* 0x104fe20000010800 */
[----:B----4-:R-:W-:Y:S01]  /*6f20*/  F2FP.BF16.PACK_AB R10, R242, R240 ;  /* 0x000000f0f20a723e */ /* 0x010fe200000010ff */
[C---:B-1----:R-:W-:Y:S04]  /*6f30*/  HMMA.16816.F32.BF16 R116, R12.reuse, R20, R76 ;  /* 0x000000140c74723c */ /* 0x042fe8000004184c */
[----:B------:R1:W-:Y:S04]  /*6f40*/  MUFU.EX2 R229, R5 ;  /* 0x0000000500e57308 */ /* 0x0003e80000000800 */
[C---:B------:R-:W-:Y:S08]  /*6f50*/  HMMA.16816.F32.BF16 R100, R12.reuse, R22, R100 ;  /* 0x000000160c64723c */ /* 0x040ff00000041864 */
[----:B------:R-:W-:Y:S01]  /*6f60*/  HMMA.16816.F32.BF16 R76, R12, R26, R84 ;  /* 0x0000001a0c4c723c */ /* 0x000fe20000041854 */
[----:B-1----:R-:W-:-:S04]  /*6f70*/  FFMA.FTZ R5, R62, c[0x0][0x2d0], -R0 ;  /* 0x0000b4003e057a23 */ /* 0x002fc80000010800 */
[----:B------:R1:W2:Y:S02]  /*6f80*/  MUFU.EX2 R230, R5 ;  /* 0x0000000500e67308 */ /* 0x0002a40000000800 */
[----:B-1----:R-:W-:Y:S01]  /*6f90*/  FFMA.FTZ R5, R93, c[0x0][0x2d0], -R0 ;  /* 0x0000b4005d057a23 */ /* 0x002fe20000010800 */
[----:B--2---:R-:W-:-:S05]  /*6fa0*/  F2FP.BF16.PACK_AB R9, R230, R229 ;  /* 0x000000e5e609723e */ /* 0x004fca00000010ff */
        /* <DEDUP_REMOVED lines=42> */
[----:B------:R-:W-:Y:S01]  /*7250*/  FFMA.FTZ R6, R142, c[0x0][0x2d0], -R3 ;  /* 0x0000b4008e067a23 */ /* 0x000fe20000010803 */
[----:B------:R-:W-:Y:S01]  /*7260*/  LDSM.16.MT88.4 R116, [R193+0x2000] ;  /* 0x00200000c174783b */ /* 0x000fe20000004200 */
[----:B-1----:R-:W-:Y:S01]  /*7270*/  FFMA.FTZ R5, R128, c[0x0][0x2d0], -R2 ;  /* 0x0000b40080057a23 */ /* 0x002fe20000010802 */
[----:B--2---:R-:W-:-:S04]  /*7280*/  F2FP.BF16.PACK_AB R8, R183, R182 ;  /* 0x000000b6b708723e */ /* 0x004fc800000010ff */
        /* <DEDUP_REMOVED lines=22> */
[----:B-1----:R-:W-:-:S07]  /*73f0*/  FFMA.FTZ R5, R147, c[0x0][0x2d0], -R4 ;  /* 0x0000b40093057a23 */ /* 0x002fce0000010804 */
[----:B------:R-:W-:Y:S01]  /*7400*/  HMMA.16816.F32.BF16 R76, R8, R20, R104 ;  /* 0x00000014084c723c */ /* 0x000fe20000041868 */
[----:B------:R-:W4:Y:S01]  /*7410*/  LDL R147, [R1+0x38] ;  /* 0x0000380001937983 */ /* 0x000f220000100800 */
[----:B------:R1:W-:Y:S06]  /*7420*/  MUFU.EX2 R176, R5 ;  /* 0x0000000500b07308 */ /* 0x0003ec0000000800 */
[----:B--2---:R-:W-:Y:S01]  /*7430*/  HMMA.16816.F32.BF16 R28, R12, R18, R68 ;  /* 0x000000120c1c723c */ /* 0x004fe20000041844 */
[----:B-1----:R-:W-:-:S04]  /*7440*/  FFMA.FTZ R5, R146, c[0x0][0x2d0], -R4 ;  /* 0x0000b40092057a23 */ /* 0x002fc80000010804 */
[----:B------:R1:W-:Y:S03]  /*7450*/  MUFU.EX2 R177, R5 ;  /* 0x0000000500b17308 */ /* 0x0003e60000000800 */
        /* <DEDUP_REMOVED lines=8> */
[C---:B------:R-:W-:Y:S02]  /*74e0*/  HMMA.16816.F32.BF16 R64, R8.reuse, R16, R108 ;  /* 0x000000100840723c */ /* 0x040fe4000004186c */
[----:B------:R-:W-:Y:S01]  /*74f0*/  MUFU.EX2 R173, R6 ;  /* 0x0000000600ad7308 */ /* 0x000fe20000000800 */
[----:B------:R-:W-:Y:S01]  /*7500*/  MOV R146, c[0x0][0x2c4] ;  /* 0x0000b10000927a02 */ /* 0x000fe20000000f00 */
[----:B------:R-:W-:Y:S04]  /*7510*/  LDSM.16.MT88.4 R108, [R189+0x2000] ;  /* 0x00200000bd6c783b */ /* 0x000fe80000004200 */
[----:B------:R-:W-:Y:S01]  /*7520*/  HMMA.16816.F32.BF16 R36, R8, R18, R32 ;  /* 0x000000120824723c */ /* 0x000fe20000041820 */
[----:B------:R-:W5:Y:S01]  /*7530*/  LDSM.16.MT88.4 R16, [R190+0x1800] ;  /* 0x00180000be10783b */ /* 0x000f620000004200 */
[----:B--2---:R-:W-:-:S04]  /*7540*/  FFMA.FTZ R5, R144, c[0x0][0x2d0], -R3 ;  /* 0x0000b40090057a23 */ /* 0x004fc80000010803 */
[----:B------:R2:W1:Y:S02]  /*7550*/  MUFU.EX2 R171, R5 ;  /* 0x0000000500ab7308 */ /* 0x0004640000000800 */
[----:B--2---:R-:W-:-:S06]  /*7560*/  FFMA.FTZ R5, R143, c[0x0][0x2d0], -R3 ;  /* 0x0000b4008f057a23 */ /* 0x004fcc0000010803 */
[----:B------:R2:W1:Y:S02]  /*7570*/  MUFU.EX2 R172, R5 ;  /* 0x0000000500ac7308 */ /* 0x0004640000000800 */
[----:B--2---:R-:W-:-:S06]  /*7580*/  FFMA.FTZ R5, R153, c[0x0][0x2d0], -R2 ;  /* 0x0000b40099057a23 */ /* 0x004fcc0000010802 */
[----:B------:R2:W-:Y:S02]  /*7590*/  MUFU.EX2 R93, R5 ;  /* 0x00000005005d7308 */ /* 0x0005e40000000800 */
[----:B--2---:R-:W-:-:S06]  /*75a0*/  FFMA.FTZ R5, R152, c[0x0][0x2d0], -R2 ;  /* 0x0000b40098057a23 */ /* 0x004fcc0000010802 */
[----:B------:R2:W-:Y:S02]  /*75b0*/  MUFU.EX2 R94, R5 ;  /* 0x00000005005e7308 */ /* 0x0005e40000000800 */
[----:B--2---:R-:W-:-:S06]  /*75c0*/  FFMA.FTZ R5, R151, c[0x0][0x2d0], -R2 ;  /* 0x0000b40097057a23 */ /* 0x004fcc0000010802 */
[----:B------:R2:W-:Y:S02]  /*75d0*/  MUFU.EX2 R98, R5 ;  /* 0x0000000500627308 */ /* 0x0005e40000000800 */
[----:B--2---:R-:W-:-:S06]  /*75e0*/  FFMA.FTZ R5, R150, c[0x0][0x2d0], -R2 ;  /* 0x0000b40096057a23 */ /* 0x004fcc0000010802 */
[----:B------:R2:W1:Y:S02]  /*75f0*/  MUFU.EX2 R99, R5 ;  /* 0x0000000500637308 */ /* 0x0004640000000800 */
[----:B--2---:R-:W-:-:S06]  /*7600*/  FFMA.FTZ R5, R141, c[0x0][0x2d0], -R0 ;  /* 0x0000b4008d057a23 */ /* 0x004fcc0000010800 */
[----:B------:R2:W-:Y:S02]  /*7610*/  MUFU.EX2 R60, R5 ;  /* 0x00000005003c7308 */ /* 0x0005e40000000800 */
[----:B--2---:R-:W-:-:S06]  /*7620*/  FFMA.FTZ R5, R140, c[0x0][0x2d0], -R0 ;  /* 0x0000b4008c057a23 */ /* 0x004fcc0000010800 */
[----:B------:R2:W1:Y:S02]  /*7630*/  MUFU.EX2 R62, R5 ;  /* 0x00000005003e7308 */ /* 0x0004640000000800 */
[----:B--2---:R-:W-:-:S06]  /*7640*/  FFMA.FTZ R5, R139, c[0x0][0x2d0], -R0 ;  /* 0x0000b4008b057a23 */ /* 0x004fcc0000010800 */
[----:B------:R2:W-:Y:S01]  /*7650*/  MUFU.EX2 R63, R5 ;  /* 0x00000005003f7308 */ /* 0x0005e20000000800 */
[----:B---3--:R-:W-:Y:S02]  /*7660*/  F2FP.BF16.PACK_AB R8, R175, R174 ;  /* 0x000000aeaf08723e */ /* 0x008fe400000010ff */
[----:B-1----:R-:W-:Y:S02]  /*7670*/  F2FP.BF16.PACK_AB R9, R171, R170 ;  /* 0x000000aaab09723e */ /* 0x002fe400000010ff */
[----:B------:R-:W-:Y:S01]  /*7680*/  F2FP.BF16.PACK_AB R10, R177, R176 ;  /* 0x000000b0b10a723e */ /* 0x000fe200000010ff */
[----:B--2---:R-:W-:-:S04]  /*7690*/  FFMA.FTZ R5, R138, c[0x0][0x2d0], -R0 ;  /* 0x0000b4008a057a23 */ /* 0x004fc80000010800 */
[----:B------:R1:W2:Y:S01]  /*76a0*/  MUFU.EX2 R92, R5 ;  /* 0x00000005005c7308 */ /* 0x0002a20000000800 */
[----:B------:R-:W-:Y:S02]  /*76b0*/  F2FP.BF16.PACK_AB R11, R173, R172 ;  /* 0x000000acad0b723e */ /* 0x000fe400000010ff */
[----:B------:R-:W-:-:S05]  /*76c0*/  F2FP.BF16.PACK_AB R6, R99, R98 ;  /* 0x000000626306723e */ /* 0x000fca00000010ff */
[----:B------:R-:W-:Y:S01]  /*76d0*/  HMMA.16816.F32.BF16 R84, R8, R24, R84 ;  /* 0x000000180854723c */ /* 0x000fe20000041854 */
[----:B------:R-:W-:-:S07]  /*76e0*/  FFMA.FTZ R32, R161, c[0x0][0x2d0], -R2 ;  /* 0x0000b400a1207a23 */ /* 0x000fce0000010802 */
[----:B------:R-:W-:Y:S01]  /*76f0*/  HMMA.16816.F32.BF16 R72, R8, R26, R72 ;  /* 0x0000001a0848723c */ /* 0x000fe20000041848 */
[----:B-1----:R-:W-:Y:S02]  /*7700*/  F2FP.BF16.PACK_AB R5, R62, R60 ;  /* 0x0000003c3e05723e */ /* 0x002fe400000010ff */
[----:B--2---:R-:W-:-:S05]  /*7710*/  F2FP.BF16.PACK_AB R7, R92, R63 ;  /* 0x0000003f5c07723e */ /* 0x004fca00000010ff */
[----:B------:R-:W-:Y:S01]  /*7720*/  HMMA.16816.F32.BF16 R56, R8, R20, R56 ;  /* 0x000000140838723c */ /* 0x000fe20000041838 */
[----:B------:R-:W-:-:S07]  /*7730*/  FFMA.FTZ R33, R160, c[0x0][0x2d0], -R2 ;  /* 0x0000b400a0217a23 */ /* 0x000fce0000010802 */
[----:B------:R-:W-:Y:S01]  /*7740*/  HMMA.16816.F32.BF16 R52, R8, R22, R52 ;  /* 0x000000160834723c */ /* 0x000fe20000041834 */
[----:B------:R-:W-:-:S07]  /*7750*/  FFMA.FTZ R34, R159, c[0x0][0x2d0], -R2 ;  /* 0x0000b4009f227a23 */ /* 0x000fce0000010802 */
[----:B-----5:R-:W-:Y:S01]  /*7760*/  HMMA.16816.F32.BF16 R48, R8, R16, R48 ;  /* 0x000000100830723c */ /* 0x020fe20000041830 */
[----:B------:R-:W-:-:S07]  /*7770*/  FFMA.FTZ R35, R158, c[0x0][0x2d0], -R2 ;  /* 0x0000b4009e237a23 */ /* 0x000fce0000010802 */
[C---:B------:R-:W-:Y:S08]  /*7780*/  HMMA.16816.F32.BF16 R44, R8.reuse, R18, R44 ;  /* 0x00000012082c723c */ /* 0x040ff0000004182c */
[C---:B------:R-:W-:Y:S08]  /*7790*/  HMMA.16816.F32.BF16 R40, R8.reuse, R12, R40 ;  /* 0x0000000c0828723c */ /* 0x040ff00000041828 */
[----:B------:R-:W-:Y:S07]  /*77a0*/  HMMA.16816.F32.BF16 R128, R8, R14, R28 ;  /* 0x0000000e0880723c */ /* 0x000fee000004181c */
[----:B------:R-:W-:-:S02]  /*77b0*/  FFMA.FTZ R30, R169, c[0x0][0x2d0], -R4 ;  /* 0x0000b400a91e7a23 */ /* 0x000fc40000010804 */
[--C-:B------:R-:W-:Y:S02]  /*77c0*/  FFMA.FTZ R29, R168, c[0x0][0x2d0], -R4.reuse ;  /* 0x0000b400a81d7a23 */ /* 0x100fe40000010804 */
[--C-:B------:R-:W-:Y:S02]  /*77d0*/  FFMA.FTZ R28, R167, c[0x0][0x2d0], -R4.reuse ;  /* 0x0000b400a71c7a23 */ /* 0x100fe40000010804 */
[----:B------:R-:W-:Y:S01]  /*77e0*/  FFMA.FTZ R10, R166, c[0x0][0x2d0], -R4 ;  /* 0x0000b400a60a7a23 */ /* 0x000fe20000010804 */
[----:B------:R-:W-:Y:S01]  /*77f0*/  F2FP.BF16.PACK_AB R4, R94, R93 ;  /* 0x0000005d5e04723e */ /* 0x000fe200000010ff */
[----:B------:R-:W-:Y:S01]  /*7800*/  FADD.FTZ R2, R221, R219 ;  /* 0x000000dbdd027221 */ /* 0x000fe20000010000 */
[----:B------:R-:W-:Y:S01]  /*7810*/  ISETP.NE.AND P1, PT, R146, 0x1, PT ;  /* 0x000000019200780c */ /* 0x000fe20003f25270 */
[--C-:B------:R-:W-:Y:S02]  /*7820*/  FFMA.FTZ R9, R165, c[0x0][0x2d0], -R3.reuse ;  /* 0x0000b400a5097a23 */ /* 0x100fe40000010803 */
[----:B------:R-:W-:-:S02]  /*7830*/  FFMA.FTZ R8, R164, c[0x0][0x2d0], -R3 ;  /* 0x0000b400a4087a23 */ /* 0x000fc40000010803 */
[C---:B------:R-:W-:Y:S01]  /*7840*/  HMMA.16816.F32.BF16 R104, R4.reuse, R24, R132 ;  /* 0x000000180468723c */ /* 0x040fe20000041884 */
[--C-:B------:R-:W-:Y:S02]  /*7850*/  FFMA.FTZ R11, R163, c[0x0][0x2d0], -R3.reuse ;  /* 0x0000b400a30b7a23 */ /* 0x100fe40000010803 */
[----:B------:R-:W-:Y:S01]  /*7860*/  FFMA.FTZ R31, R162, c[0x0][0x2d0], -R3 ;  /* 0x0000b400a21f7a23 */ /* 0x000fe20000010803 */
[----:B------:R-:W1:Y:S01]  /*7870*/  MUFU.EX2 R30, R30 ;  /* 0x0000001e001e7308 */ /* 0x000e620000000800 */
[----:B------:R-:W-:Y:S01]  /*7880*/  FADD.FTZ R3, R225, R223 ;  /* 0x000000dfe1037221 */ /* 0x000fe20000010000 */
[----:B------:R-:W2:Y:S02]  /*7890*/  LDSM.16.MT88.4 R132, [R190+0x2000] ;  /* 0x00200000be84783b */ /* 0x000ea40000004200 */
[----:B------:R-:W-:Y:S01]  /*78a0*/  HMMA.16816.F32.BF16 R24, R4, R26, R124 ;  /* 0x0000001a0418723c */ /* 0x000fe2000004187c */
[----:B------:R-:W-:Y:S02]  /*78b0*/  FADD.FTZ R2, R222, R2 ;  /* 0x00000002de027221 */ /* 0x000fe40000010000 */
[----:B------:R-:W-:-:S05]  /*78c0*/  FADD.FTZ R3, R227, R3 ;  /* 0x00000003e3037221 */ /* 0x000fca0000010000 */
[----:B------:R-:W-:Y:S01]  /*78d0*/  HMMA.16816.F32.BF16 R88, R4, R20, R88 ;  /* 0x000000140458723c */ /* 0x000fe20000041858 */
[----:B------:R-:W-:-:S07]  /*78e0*/  FADD.FTZ R2, R239, R2 ;  /* 0x00000002ef027221 */ /* 0x000fce0000010000 */
[C---:B------:R-:W-:Y:S08]  /*78f0*/  HMMA.16816.F32.BF16 R80, R4.reuse, R22, R80 ;  /* 0x000000160450723c */ /* 0x040ff00000041850 */
[C---:B------:R-:W-:Y:S08]  /*7900*/  HMMA.16816.F32.BF16 R76, R4.reuse, R16, R76 ;  /* 0x00000010044c723c */ /* 0x040ff0000004184c */
[C---:B------:R-:W-:Y:S08]  /*7910*/  HMMA.16816.F32.BF16 R68, R4.reuse, R18, R68 ;  /* 0x000000120444723c */ /* 0x040ff00000041844 */
[C---:B------:R-:W-:Y:S08]  /*7920*/  HMMA.16816.F32.BF16 R64, R4.reuse, R12, R64 ;  /* 0x0000000c0440723c */ /* 0x040ff00000041840 */
[----:B------:R-:W-:Y:S01]  /*7930*/  HMMA.16816.F32.BF16 R36, R4, R14, R36 ;  /* 0x0000000e0424723c */ /* 0x000fe20000041824 */
[----:B------:R-:W-:-:S06]  /*7940*/  FADD.FTZ R12, R220, R217 ;  /* 0x000000d9dc0c7221 */ /* 0x000fcc0000010000 */
[--C-:B------:R-:W-:Y:S02]  /*7950*/  FFMA.FTZ R4, R157, c[0x0][0x2d0], -R0.reuse ;  /* 0x0000b4009d047a23 */ /* 0x100fe40000010800 */
[--C-:B------:R-:W-:Y:S02]  /*7960*/  FFMA.FTZ R5, R156, c[0x0][0x2d0], -R0.reuse ;  /* 0x0000b4009c057a23 */ /* 0x100fe40000010800 */
[--C-:B------:R-:W-:Y:S02]  /*7970*/  FFMA.FTZ R6, R155, c[0x0][0x2d0], -R0.reuse ;  /* 0x0000b4009b067a23 */ /* 0x100fe40000010800 */
[----:B------:R-:W-:Y:S02]  /*7980*/  FFMA.FTZ R7, R154, c[0x0][0x2d0], -R0 ;  /* 0x0000b4009a077a23 */ /* 0x000fe40000010800 */
[----:B------:R-:W-:Y:S01]  /*7990*/  FADD.FTZ R0, R216, R215 ;  /* 0x000000d7d8007221 */ /* 0x000fe20000010000 */
[----:B------:R3:W5:Y:S03]  /*79a0*/  MUFU.EX2 R16, R4 ;  /* 0x0000000400107308 */ /* 0x0007660000000800 */
[----:B------:R-:W-:-:S02]  /*79b0*/  FADD.FTZ R0, R218, R0 ;  /* 0x00000000da007221 */ /* 0x000fc40000010000 */
[----:B------:R-:W-:Y:S02]  /*79c0*/  FADD.FTZ R3, R243, R3 ;  /* 0x00000003f3037221 */ /* 0x000fe40000010000 */
[----:B------:R-:W-:Y:S01]  /*79d0*/  FADD.FTZ R0, R232, R0 ;  /* 0x00000000e8007221 */ /* 0x000fe20000010000 */
[----:B------:R1:W-:Y:S01]  /*79e0*/  MUFU.EX2 R13, R7 ;  /* 0x00000007000d7308 */ /* 0x0003e20000000800 */
[----:B------:R-:W-:Y:S02]  /*79f0*/  FADD.FTZ R3, R246, R3 ;  /* 0x00000003f6037221 */ /* 0x000fe40000010000 */
[----:B---3--:R-:W-:-:S05]  /*7a00*/  FADD.FTZ R4, R231, R12 ;  /* 0x0000000ce7047221 */ /* 0x008fca0000010000 */
[----:B------:R3:W-:Y:S01]  /*7a10*/  MUFU.EX2 R15, R5 ;  /* 0x00000005000f7308 */ /* 0x0007e20000000800 */
[----:B-1----:R-:W-:Y:S02]  /*7a20*/  FADD.FTZ R7, R228, R2 ;  /* 0x00000002e4077221 */ /* 0x002fe40000010000 */
[----:B----4-:R-:W-:-:S05]  /*7a30*/  @P1 IMAD.HI.U32 R2, R147, c[0x0][0x2c8], RZ ;  /* 0x0000b20093021a27 */ /* 0x010fca00078e00ff */
[----:B------:R1:W-:Y:S01]  /*7a40*/  MUFU.EX2 R14, R6 ;  /* 0x00000006000e7308 */ /* 0x0003e20000000800 */
[----:B---3--:R-:W-:Y:S02]  /*7a50*/  FADD.FTZ R5, R233, R4 ;  /* 0x00000004e9057221 */ /* 0x008fe40000010000 */
[----:B------:R-:W-:Y:S02]  /*7a60*/  FADD.FTZ R4, R251, R3 ;  /* 0x00000003fb047221 */ /* 0x000fe40000010000 */
[----:B------:R-:W-:Y:S02]  /*7a70*/  FADD.FTZ R5, R229, R5 ;  /* 0x00000005e5057221 */ /* 0x000fe40000010000 */
[----:B-1----:R-:W-:Y:S01]  /*7a80*/  FADD.FTZ R6, R226, R0 ;  /* 0x00000000e2067221 */ /* 0x002fe20000010000 */
[----:B------:R-:W-:Y:S02]  /*7a90*/  MOV R0, R147 ;  /* 0x0000009300007202 */ /* 0x000fe40000000f00 */
[----:B------:R-:W-:Y:S01]  /*7aa0*/  @P1 SHF.R.U32.HI R0, RZ, c[0x0][0x2cc], R2 ;  /* 0x0000b300ff001a19 */ /* 0x000fe20000011602 */
[----:B------:R-:W-:-:S02]  /*7ab0*/  FADD.FTZ R3, R245, R7 ;  /* 0x00000007f5037221 */ /* 0x000fc40000010000 */
[----:B------:R-:W-:Y:S01]  /*7ac0*/  FADD.FTZ R7, R252, R4 ;  /* 0x00000004fc077221 */ /* 0x000fe20000010000 */
[----:B------:R-:W-:Y:S01]  /*7ad0*/  IADD3 R2, R249, R0, RZ ;  /* 0x00000000f9027210 */ /* 0x000fe20007ffe0ff */
        /* <DEDUP_REMOVED lines=16> */
[----:B------:R-:W-:Y:S01]  /*7be0*/  FADD.FTZ R0, R60, R0 ;  /* 0x000000003c007221 */ /* 0x000fe20000010000 */
[----:B------:R-:W1:Y:S01]  /*7bf0*/  MUFU.EX2 R29, R29 ;  /* 0x0000001d001d7308 */ /* 0x000e620000000800 */
[----:B------:R-:W-:-:S02]  /*7c00*/  FADD.FTZ R3, R175, R3 ;  /* 0x00000003af037221 */ /* 0x000fc40000010000 */
[----:B------:R-:W-:Y:S02]  /*7c10*/  FADD.FTZ R5, R247, R5 ;  /* 0x00000005f7057221 */ /* 0x000fe40000010000 */
[----:B------:R-:W-:Y:S02]  /*7c20*/  FADD.FTZ R0, R62, R0 ;  /* 0x000000003e007221 */ /* 0x000fe40000010000 */
[----:B------:R-:W-:Y:S01]  /*7c30*/  FADD.FTZ R6, R242, R6 ;  /* 0x00000006f2067221 */ /* 0x000fe20000010000 */
[----:B------:R-:W-:Y:S01]  /*7c40*/  MUFU.EX2 R238, R10 ;  /* 0x0000000a00ee7308 */ /* 0x000fe20000000800 */
[----:B------:R-:W-:Y:S02]  /*7c50*/  FADD.FTZ R3, R176, R3 ;  /* 0x00000003b0037221 */ /* 0x000fe40000010000 */
[----:B------:R-:W-:Y:S02]  /*7c60*/  FADD.FTZ R5, R186, R5 ;  /* 0x00000005ba057221 */ /* 0x000fe40000010000 */
[----:B------:R-:W-:-:S03]  /*7c70*/  FADD.FTZ R0, R63, R0 ;  /* 0x000000003f007221 */ /* 0x000fc60000010000 */
[----:B------:R-:W-:Y:S01]  /*7c80*/  MUFU.EX2 R19, R9 ;  /* 0x0000000900137308 */ /* 0x000fe20000000800 */
[----:B------:R-:W-:-:S07]  /*7c90*/  FADD.FTZ R6, R182, R6 ;  /* 0x00000006b6067221 */ /* 0x000fce0000010000 */
[----:B------:R-:W-:Y:S01]  /*7ca0*/  MUFU.EX2 R18, R8 ;  /* 0x0000000800127308 */ /* 0x000fe20000000800 */
[----:B------:R-:W-:-:S07]  /*7cb0*/  FADD.FTZ R3, R177, R3 ;  /* 0x00000003b1037221 */ /* 0x000fce0000010000 */
[----:B------:R3:W-:Y:S01]  /*7cc0*/  MUFU.EX2 R17, R11 ;  /* 0x0000000b00117308 */ /* 0x0007e20000000800 */
[----:B------:R-:W-:Y:S02]  /*7cd0*/  FADD.FTZ R5, R187, R5 ;  /* 0x00000005bb057221 */ /* 0x000fe40000010000 */
[----:B------:R-:W-:-:S05]  /*7ce0*/  FADD.FTZ R0, R92, R0 ;  /* 0x000000005c007221 */ /* 0x000fca0000010000 */
[----:B------:R-:W4:Y:S01]  /*7cf0*/  MUFU.EX2 R28, R28 ;  /* 0x0000001c001c7308 */ /* 0x000f220000000800 */
[----:B------:R-:W-:Y:S01]  /*7d00*/  FADD.FTZ R6, R183, R6 ;  /* 0x00000006b7067221 */ /* 0x000fe20000010000 */
[----:B---3--:R-:W3:Y:S01]  /*7d10*/  LDSM.16.MT88.4 R8, [R192+0x2000] ;  /* 0x00200000c008783b */ /* 0x008ee20000004200 */
[----:B------:R-:W-:Y:S02]  /*7d20*/  FADD.FTZ R4, R30, R3 ;  /* 0x000000031e047221 */ /* 0x000fe40000010000 */
[----:B------:R-:W-:Y:S02]  /*7d30*/  FADD.FTZ R5, R208, R5 ;  /* 0x00000005d0057221 */ /* 0x000fe40000010000 */
[----:B-----5:R-:W-:Y:S02]  /*7d40*/  FADD.FTZ R3, R16, R0 ;  /* 0x0000000010037221 */ /* 0x020fe40000010000 */
[----:B------:R-:W-:Y:S02]  /*7d50*/  FADD.FTZ R6, R184, R6 ;  /* 0x00000006b8067221 */ /* 0x000fe40000010000 */
[----:B-1----:R-:W-:-:S02]  /*7d60*/  FADD.FTZ R0, R29, R4 ;  /* 0x000000041d007221 */ /* 0x002fc40000010000 */
[----:B------:R-:W-:Y:S02]  /*7d70*/  FADD.FTZ R5, R209, R5 ;  /* 0x00000005d1057221 */ /* 0x000fe40000010000 */
[----:B------:R-:W-:Y:S01]  /*7d80*/  FADD.FTZ R4, R15, R3 ;  /* 0x000000030f047221 */ /* 0x000fe20000010000 */
[----:B------:R-:W1:Y:S01]  /*7d90*/  MUFU.EX2 R31, R31 ;  /* 0x0000001f001f7308 */ /* 0x000e620000000800 */
[----:B------:R-:W-:Y:S02]  /*7da0*/  FADD.FTZ R6, R185, R6 ;  /* 0x00000006b9067221 */ /* 0x000fe40000010000 */
[----:B----4-:R-:W-:Y:S02]  /*7db0*/  FADD.FTZ R0, R28, R0 ;  /* 0x000000001c007221 */ /* 0x010fe40000010000 */
[----:B------:R-:W-:Y:S02]  /*7dc0*/  FADD.FTZ R5, R170, R5 ;  /* 0x00000005aa057221 */ /* 0x000fe40000010000 */
[----:B------:R-:W-:Y:S01]  /*7dd0*/  FADD.FTZ R4, R14, R4 ;  /* 0x000000040e047221 */ /* 0x000fe20000010000 */
[----:B------:R-:W-:Y:S01]  /*7de0*/  MUFU.EX2 R32, R32 ;  /* 0x0000002000207308 */ /* 0x000fe20000000800 */
[----:B------:R-:W-:Y:S01]  /*7df0*/  FADD.FTZ R6, R93, R6 ;  /* 0x000000065d067221 */ /* 0x000fe20000010000 */
[C---:B------:R-:W-:Y:S01]  /*7e00*/  F2FP.BF16.PACK_AB R150, R238.reuse, R28 ;  /* 0x0000001cee96723e */ /* 0x040fe200000010ff */
[----:B------:R-:W-:-:S02]  /*7e10*/  FADD.FTZ R238, R238, R0 ;  /* 0x00000000eeee7221 */ /* 0x000fc40000010000 */
[----:B------:R-:W-:-:S03]  /*7e20*/  FADD.FTZ R5, R171, R5 ;  /* 0x00000005ab057221 */ /* 0x000fc60000010000 */
[----:B------:R-:W4:Y:S01]  /*7e30*/  MUFU.EX2 R33, R33 ;  /* 0x0000002100217308 */ /* 0x000f220000000800 */
[----:B------:R-:W-:Y:S02]  /*7e40*/  FADD.FTZ R0, R13, R4 ;  /* 0x000000040d007221 */ /* 0x000fe40000010000 */
[----:B------:R-:W-:-:S05]  /*7e50*/  FADD.FTZ R6, R94, R6 ;  /* 0x000000065e067221 */ /* 0x000fca0000010000 */
[----:B------:R-:W-:Y:S01]  /*7e60*/  MUFU.EX2 R34, R34 ;  /* 0x0000002200227308 */ /* 0x000fe20000000800 */
[----:B------:R-:W-:-:S07]  /*7e70*/  FADD.FTZ R5, R172, R5 ;  /* 0x00000005ac057221 */ /* 0x000fce0000010000 */
[----:B------:R-:W5:Y:S01]  /*7e80*/  MUFU.EX2 R35, R35 ;  /* 0x0000002300237308 */ /* 0x000f620000000800 */
[----:B------:R-:W-:Y:S01]  /*7e90*/  FADD.FTZ R6, R98, R6 ;  /* 0x0000000662067221 */ /* 0x000fe20000010000 */
[----:B------:R2:W-:Y:S01]  /*7ea0*/  STL [R1], R0 ;  /* 0x0000000001007387 */ /* 0x0005e20000100800 */
[----:B------:R-:W-:Y:S01]  /*7eb0*/  MOV R12, c[0x0][0x32c] ;  /* 0x0000cb00000c7a02 */ /* 0x000fe20000000f00 */
[----:B------:R-:W-:Y:S01]  /*7ec0*/  FADD.FTZ R5, R173, R5 ;  /* 0x00000005ad057221 */ /* 0x000fe20000010000 */
[----:B------:R-:W-:Y:S01]  /*7ed0*/  F2FP.BF16.PACK_AB R148, R29, R30 ;  /* 0x0000001e1d94723e */ /* 0x000fe200000010ff */
[----:B------:R-:W-:Y:S01]  /*7ee0*/  FADD.FTZ R6, R99, R6 ;  /* 0x0000000663067221 */ /* 0x000fe20000010000 */
[----:B------:R-:W-:Y:S02]  /*7ef0*/  F2FP.BF16.PACK_AB R149, R18, R19 ;  /* 0x000000131295723e */ /* 0x000fe400000010ff */
[----:B-1----:R-:W-:Y:S02]  /*7f00*/  F2FP.BF16.PACK_AB R151, R31, R17 ;  /* 0x000000111f97723e */ /* 0x002fe400000010ff */
[----:B------:R-:W-:Y:S01]  /*7f10*/  ISETP.GE.AND P0, PT, R12, 0x1, PT ;  /* 0x000000010c00780c */ /* 0x000fe20003f06270 */
[----:B------:R-:W-:Y:S01]  /*7f20*/  FADD.FTZ R5, R19, R5 ;  /* 0x0000000513057221 */ /* 0x000fe20000010000 */
[----:B----4-:R-:W-:Y:S01]  /*7f30*/  F2FP.BF16.PACK_AB R152, R33, R32 ;  /* 0x000000202198723e */ /* 0x010fe200000010ff */
[----:B------:R-:W-:Y:S01]  /*7f40*/  FADD.FTZ R6, R32, R6 ;  /* 0x0000000620067221 */ /* 0x000fe20000010000 */
[----:B------:R-:W-:-:S02]  /*7f50*/  F2FP.BF16.PACK_AB R153, R15, R16 ;  /* 0x000000100f99723e */ /* 0x000fc400000010ff */
[----:B-----5:R-:W-:Y:S02]  /*7f60*/  F2FP.BF16.PACK_AB R154, R35, R34 ;  /* 0x00000022239a723e */ /* 0x020fe400000010ff */
[----:B------:R-:W-:Y:S01]  /*7f70*/  F2FP.BF16.PACK_AB R155, R13, R14 ;  /* 0x0000000e0d9b723e */ /* 0x000fe200000010ff */
[----:B------:R-:W-:Y:S01]  /*7f80*/  FADD.FTZ R5, R18, R5 ;  /* 0x0000000512057221 */ /* 0x000fe20000010000 */
[----:B------:R-:W-:Y:S01]  /*7f90*/  HMMA.16816.F32.BF16 R100, R148, R108, R84 ;  /* 0x0000006c9464723c */ /* 0x000fe20000041854 */
[----:B------:R-:W-:Y:S02]  /*7fa0*/  FADD.FTZ R6, R33, R6 ;  /* 0x0000000621067221 */ /* 0x000fe40000010000 */
[----:B------:R-:W-:Y:S02]  /*7fb0*/  FADD.FTZ R3, R17, R5 ;  /* 0x0000000511037221 */ /* 0x000fe40000010000 */
[----:B------:R-:W-:-:S03]  /*7fc0*/  FADD.FTZ R5, R34, R6 ;  /* 0x0000000622057221 */ /* 0x000fc60000010000 */
[----:B------:R-:W-:Y:S01]  /*7fd0*/  HMMA.16816.F32.BF16 R112, R148, R110, R72 ;  /* 0x0000006e9470723c */ /* 0x000fe20000041848 */
[----:B------:R-:W-:-:S07]  /*7fe0*/  FADD.FTZ R240, R31, R3 ;  /* 0x000000031ff07221 */ /* 0x000fce0000010000 */
[----:B------:R-:W-:Y:S01]  /*7ff0*/  HMMA.16816.F32.BF16 R84, R148, R116, R56 ;  /* 0x000000749454723c */ /* 0x000fe20000041838 */
[----:B------:R-:W-:-:S07]  /*8000*/  FADD.FTZ R251, R35, R5 ;  /* 0x0000000523fb7221 */ /* 0x000fce0000010000 */
[----:B------:R-:W-:Y:S01]  /*8010*/  HMMA.16816.F32.BF16 R120, R148, R118, R52 ;  /* 0x000000769478723c */ /* 0x000fe20000041834 */
[----:B------:R-:W-:-:S07]  /*8020*/  IADD3 R206, R206, -0x2, RZ ;  /* 0xfffffffecece7810 */ /* 0x000fce0007ffe0ff */
[----:B--2---:R-:W-:Y:S01]  /*8030*/  HMMA.16816.F32.BF16 R124, R148, R132, R48 ;  /* 0x00000084947c723c */ /* 0x004fe20000041830 */
[----:B------:R-:W-:-:S07]  /*8040*/  IADD3 R3, R2, c[0x0][0x328], RZ ;  /* 0x0000ca0002037a10 */ /* 0x000fce0007ffe0ff */
[C---:B------:R-:W-:Y:S08]  /*8050*/  HMMA.16816.F32.BF16 R136, R148.reuse, R134, R44 ;  /* 0x000000869488723c */ /* 0x040ff0000004182c */
[C---:B---3--:R-:W-:Y:S08]  /*8060*/  HMMA.16816.F32.BF16 R140, R148.reuse, R8, R40 ;  /* 0x00000008948c723c */ /* 0x048ff00000041828 */
        /* <DEDUP_REMOVED lines=21> */
.L_x_2565:
[----:B------:R-:W-:-:S04]  /*81c0*/  MOV R2, 0x1 ;  /* 0x0000000100027802 */ /* 0x000fc80000000f00 */
[----:B------:R-:W-:-:S13]  /*81d0*/  ISETP.NE.AND P0, PT, R2, c[0x0][0x32c], PT ;  /* 0x0000cb0002007a0c */ /* 0x000fda0003f05270 */
[----:B------:R-:W-:-:S05]  /*81e0*/  @P0 IMAD.HI.U32 R2, R0, c[0x0][0x330], RZ ;  /* 0x0000cc0000020a27 */ /* 0x000fca00078e00ff */
[----:B------:R-:W-:Y:S02]  /*81f0*/  @P0 SHF.R.U32.HI R0, RZ, c[0x0][0x334], R2 ;  /* 0x0000cd00ff000a19 */ /* 0x000fe40000011602 */
.L_x_2566:
[----:B------:R-:W-:Y:S05]  /*8200*/  BSYNC B0 ;  /* 0x0000000000007941 */ /* 0x000fea0003800000 */
.L_x_2564:
[----:B------:R-:W-:-:S05]  /*8210*/  MOV R2, c[0x0][0x32c] ;  /* 0x0000cb0000027a02 */ /* 0x000fca0000000f00 */
[----:B------:R-:W-:-:S05]  /*8220*/  IMAD R0, R0, R2, c[0x0][0x32c] ;  /* 0x0000cb0000007624 */ /* 0x000fca00078e0202 */
[----:B------:R-:W-:-:S04]  /*8230*/  IMNMX R3, R3, R0, PT ;  /* 0x0000000003037217 */ /* 0x000fc80003800200 */
.L_x_2563:
[----:B------:R-:W2:Y:S01]  /*8240*/  LDL R2, [R1+0x4] ;  /* 0x0000040001027983 */ /* 0x000ea20000100800 */
        /* <DEDUP_REMOVED lines=11> */
.L_x_2598:
        /* <DEDUP_REMOVED lines=42> */
.L_x_2738:
        /* <DEDUP_REMOVED lines=23> */
.L_x_2739:
[----:B------:R-:W-:Y:S02]  /*8710*/  ISETP.GE.AND P1, PT, R205, c[0x0][0x1d4], PT ;  /* 0x00007500cd007a0c */ /* 0x000fe40003f26270 */
[----:B--2---:R-:W-:Y:S05]  /*8720*/  IADD3 R2, P0, R0, R15, RZ ;  /* 0x0000000f00027210 */ /* 0x004fea0007f1e0ff */
[----:B-1----:R-:W-:Y:S06]  /*8730*/  IMAD.X R3, R4, 0x1, R5, P0 ;  /* 0x0000000104037824 */ /* 0x002fec00000e0605 */
[----:B------:R-:W-:Y:S01]  /*8740*/  @!PT LDS RZ, [RZ] ;  /* 0x00000000fffff984 */ /* 0x000fe20000000800 */
[----:B------:R-:W-:Y:S01]  /*8750*/  @!PT LDS RZ, [RZ] ;  /* 0x00000000fffff984 */ /* 0x000fe20000000800 */
[----:B------:R-:W-:Y:S01]  /*8760*/  @!PT LDS RZ, [RZ] ;  /* 0x00000000fffff984 */ /* 0x000fe20000000800 */
[----:B------:R1:W-:Y:S02]  /*8770*/  LDGSTS.E.BYPASS.LTC128B.128 [R207+0x2100], [R2.64], !P1 ;  /* 0x0210000002cf7fae */ /* 0x0003e4000c901d46 */
.L_x_2569:
[----:B-1-34-:R-:W-:Y:S05]  /*8780*/  BSYNC B0 ;  /* 0x0000000000007941 */ /* 0x01afea0003800000 */
.L_x_2568:
        /* <DEDUP_REMOVED lines=48> */
[----:B------:R-:W5:Y:S07]  /*8a90*/  LDSM.16.M88.4 R168, [R194+0x1000] ;  /* 0x00100000c2a8783b */ /* 0x000f6e0000000200 */
[----:B------:R-:W-:Y:S01]  /*8aa0*/  HMMA.16816.F32.BF16 R80, R160, R186, R80 ;  /* 0x000000baa050723c */ /* 0x000fe20000041850 */
[----:B------:R-:W5:Y:S07]  /*8ab0*/  LDSM.16.M88.4 R160, [R194+0x1800] ;  /* 0x00180000c2a0783b */ /* 0x000f6e0000000200 */
[-C--:B-1----:R-:W-:Y:S05]  /*8ac0*/  HMMA.16816.F32.BF16 R4, R156, R164.reuse, R4 ;  /* 0x000000a49c04723c */ /* 0x082fea0000041804 */
[----:B--2---:R-:W-:Y:S03]  /*8ad0*/  ISETP.GT.AND P0, PT, R206, R0, PT ;  /* 0x00000000ce00720c */ /* 0x004fe60003f04270 */
        /* <DEDUP_REMOVED lines=9> */
[-C--:B-----5:R-:W-:Y:S08]  /*8b70*/  HMMA.16816.F32.BF16 R36, R156, R168.reuse, R36 ;  /* 0x000000a89c24723c */ /* 0x0a0ff00000041824 */
        /* <DEDUP_REMOVED lines=8> */
[----:B------:R-:W-:Y:S07]  /*8c00*/  LDSM.16.M88.4 R160, [R191+0x1000] ;  /* 0x00100000bfa0783b */ /* 0x000fee0000000200 */
        /* <DEDUP_REMOVED lines=31> */
[----:B------:R-:W-:Y:S01]  /*8e00*/  IMAD.MOV.U32 R3, RZ, RZ, c[0x0][0x2b8] ;  /* 0x0000ae00ff037624 */ /* 0x000fe200078e00ff */
[----:B------:R-:W2:Y:S01]  /*8e10*/  LDL R2, [R1+0x10] ;  /* 0x0000100001027983 */ /* 0x000ea20000100800 */
[----:B------:R-:W-:Y:S01]  /*8e20*/  IMAD.MOV.U32 R211, RZ, RZ, RZ ;  /* 0x000000ffffd37224 */ /* 0x000fe200078e00ff */
[----:B------:R-:W-:Y:S01]  /*8e30*/  SHF.R.S32.HI R95, RZ, 0x1f, R205 ;  /* 0x0000001fff5f7819 */ /* 0x000fe200000114cd */
[----:B------:R-:W-:Y:S01]  /*8e40*/  IMAD.SHL.U32 R163, R205, 0x2, RZ ;  /* 0x00000002cda37824 */ /* 0x000fe200078e00ff */
[----:B------:R-:W-:Y:S01]  /*8e50*/  ISETP.NE.AND P2, PT, R3, 0x1, PT ;  /* 0x000000010300780c */ /* 0x000fe20003f45270 */
[----:B------:R-:W3:Y:S01]  /*8e60*/  LDL R0, [R1+0x8] ;  /* 0x0000080001007983 */ /* 0x000ee20000100800 */
[----:B------:R-:W-:Y:S03]  /*8e70*/  SHF.L.U64.HI R95, R205, 0x1, R95 ;  /* 0x00000001cd5f7819 */ /* 0x000fe6000001025f */
        /* <DEDUP_REMOVED lines=8> */
[----:B------:R-:W-:Y:S01]  /*8f00*/  IMAD.MOV.U32 R0, RZ, RZ, R2 ;  /* 0x000000ffff007224 */ /* 0x000fe200078e0002 */
        /* <DEDUP_REMOVED lines=9> */
[----:B------:R-:W2:Y:S04]  /*8fa0*/  @!P1 LDG.E R211, [R96.64] ;  /* 0x0000000660d39981 */ /* 0x000ea8000c1e1900 */
[----:B------:R-:W-:Y:S04]  /*8fb0*/  IMAD R0, R0, c[0x0][0x1e0], RZ ;  /* 0x0000780000007a24 */ /* 0x000fe800078e02ff */
[----:B------:R-:W-:Y:S04]  /*8fc0*/  IMAD R0, R224, c[0x0][0x1e4], R0 ;  /* 0x00007900e0007a24 */ /* 0x000fe800078e0200 */
[----:B------:R-:W-:Y:S01]  /*8fd0*/  IMAD.IADD R3, R3, 0x1, R0 ;  /* 0x0000000103037824 */ /* 0x000fe200078e0200 */
[----:B--2---:R-:W-:Y:S03]  /*8fe0*/  SHF.R.S32.HI R0, RZ, 0x1f, R211 ;  /* 0x0000001fff007819 */ /* 0x004fe600000114d3 */
        /* <DEDUP_REMOVED lines=9> */
.L_x_2740:
        /* <DEDUP_REMOVED lines=23> */
.L_x_2741:
[----:B------:R-:W-:Y:S02]  /*91f0*/  ISETP.GE.AND P1, PT, R205, c[0x0][0x1d4], PT ;  /* 0x00007500cd007a0c */ /* 0x000fe40003f26270 */
[----:B--2---:R-:W-:Y:S05]  /*9200*/  IADD3 R2, P0, R0, R163, RZ ;  /* 0x000000a300027210 */ /* 0x004fea0007f1e0ff */
[----:B-1----:R-:W-:Y:S06]  /*9210*/  IMAD.X R3, R92, 0x1, R95, P0 ;  /* 0x000000015c037824 */ /* 0x002fec00000e065f */
[----:B------:R-:W-:Y:S01]  /*9220*/  @!PT LDS RZ, [RZ] ;  /* 0x00000000fffff984 */ /* 0x000fe20000000800 */
[----:B------:R-:W-:Y:S01]  /*9230*/  @!PT LDS RZ, [RZ] ;  /* 0x00000000fffff984 */ /* 0x000fe20000000800 */
[----:B------:R-:W-:Y:S01]  /*9240*/  @!PT LDS RZ, [RZ] ;  /* 0x00000000fffff984 */ /* 0x000fe20000000800 */
[----:B------:R1:W-:Y:S02]  /*9250*/  LDGSTS.E.BYPASS.LTC128B.128 [R207+0x4900], [R2.64], !P1 ;  /* 0x0490000002cf7fae */ /* 0x0003e4000c901d46 */
.L_x_2573:
[----:B------:R-:W-:Y:S05]  /*9260*/  BSYNC B0 ;  /* 0x0000000000007941 */ /* 0x000fea0003800000 */
.L_x_2572:
[----:B------:R-:W-:Y:S01]  /*9270*/  LOP3.LUT R159, RZ, c[0x0][0x324], RZ, 0x33, !PT ;  /* 0x0000c900ff9f7a12 */ /* 0x000fe200078e33ff */
[----:B-1----:R-:W2:Y:S01]  /*9280*/  LDL R2, [R1+0x38] ;  /* 0x0000380001027983 */ /* 0x002ea20000100800 */
[----:B------:R-:W-:Y:S02]  /*9290*/  IMAD.MOV.U32 R3, RZ, RZ, c[0x0][0x2c4] ;  /* 0x0000b100ff037624 */ /* 0x000fe400078e00ff */
[----:B------:R-:W-:Y:S01]  /*92a0*/  IMAD R92, R206, -0x50, RZ ;  /* 0xffffffb0ce5c7824 */ /* 0x000fe200078e02ff */
[----:B------:R-:W2:Y:S02]  /*92b0*/  LDL R0, [R1+0x3c] ;  /* 0x00003c0001007983 */ /* 0x000ea40000100800 */
[----:B------:R-:W-:Y:S02]  /*92c0*/  ISETP.NE.AND P0, PT, R3, 0x1, PT ;  /* 0x000000010300780c */ /* 0x000fe40003f05270 */
[----:B------:R-:W0:Y:S01]  /*92d0*/  LDGDEPBAR ;  /* 0x00000000000079af */ /* 0x000e220000000000 */
[----:B--2---:R-:W-:Y:S01]  /*92e0*/  IMAD.IADD R157, R0, 0x1, R2 ;  /* 0x00000001009d7824 */ /* 0x004fe200078e0202 */
[----:B------:R-:W-:Y:S09]  /*92f0*/  IADD3 R0, -R248, 0x1, R92 ;  /* 0x00000001f8007810 */ /* 0x000ff20007ffe15c */
[----:B------:R-:W-:Y:S01]  /*9300*/  @P0 IMAD.HI.U32 R2, R157, c[0x0][0x2c8], RZ ;  /* 0x0000b2009d020a27 */ /* 0x000fe200078e00ff */
[----:B------:R-:W-:Y:S04]  /*9310*/  IADD3 R0, -R236, R0, R237 ;  /* 0x00000000ec007210 */ /* 0x000fe80007ffe1ed */
[----:B------:R-:W-:Y:S02]  /*9320*/  @P0 SHF.R.U32.HI R157, RZ, c[0x0][0x2cc], R2 ;  /* 0x0000b300ff9d0a19 */ /* 0x000fe40000011602 */
[----:B------:R-:W-:Y:S01]  /*9330*/  IADD3 R158, R0, c[0x0][0x328], RZ ;  /* 0x0000ca00009e7a10 */ /* 0x000fe20007ffe0ff */
[----:B------:R-:W-:-:S05]  /*9340*/  BRA.DIV ~URZ, `(.L_x_2576) ;  /* 0x000130927f007947 */ /* 0x000fca000b800000 */
[----:B------:R1:W2:Y:S02]  /*9350*/  SHFL.IDX PT, R2, R157, RZ, 0x1c1f ;  /* 0x001c1fff9d027589 */ /* 0x0002a400000e0000 */
.L_x_2742:
        /* <DEDUP_REMOVED lines=19> */
.L_x_2579:
[----:B------:R-:W-:Y:S04]  /*9490*/  MOV R3, c[0x0][0x32c] ;  /* 0x0000cb0000037a02 */ /* 0x000fe80000000f00 */
[----:B------:R-:W-:Y:S11]  /*94a0*/  ISETP.NE.AND P0, PT, R3, 0x1, PT ;  /* 0x000000010300780c */ /* 0x000ff60003f05270 */
[----:B------:R-:W-:Y:S02]  /*94b0*/  @!UPT UIADD3 URZ, URZ, URZ, URZ ;  /* 0x0000003f3f3ff290 */ /* 0x000fe4000fffe03f */
[----:B------:R-:W-:Y:S05]  /*94c0*/  @P0 IMAD.HI.U32 R3, R2, c[0x0][0x330], RZ ;  /* 0x0000cc0002030a27 */ /* 0x000fea00078e00ff */
[----:B------:R-:W-:Y:S02]  /*94d0*/  @P0 SHF.R.U32.HI R2, RZ, c[0x0][0x334], R3 ;  /* 0x0000cd00ff020a19 */ /* 0x000fe40000011603 */
.L_x_2580:
[----:B------:R-:W-:Y:S05]  /*94e0*/  BSYNC B0 ;  /* 0x0000000000007941 */ /* 0x000fea0003800000 */
.L_x_2578:
[----:B------:R-:W-:Y:S04]  /*94f0*/  IMAD.IADD R3, R92, 0x1, -R248 ;  /* 0x000000015c037824 */ /* 0x000fe800078e0af8 */
[----:B------:R-:W-:Y:S05]  /*9500*/  IMAD R2, R2, c[0x0][0x32c], R3 ;  /* 0x0000cb0002027a24 */ /* 0x000fea00078e0203 */
[----:B------:R-:W-:Y:S02]  /*9510*/  IADD3 R3, R2, c[0x0][0x32c], RZ ;  /* 0x0000cb0002037a10 */ /* 0x000fe40007ffe0ff */
[----:B------:R-:W-:Y:S02]  /*9520*/  IMNMX R0, R0, R2, !PT ;  /* 0x0000000200007217 */ /* 0x000fe40007800200 */
[----:B------:R-:W-:Y:S02]  /*9530*/  IMNMX R97, R97, R3, PT ;  /* 0x0000000361617217 */ /* 0x000fe40003800200 */
.L_x_2577:
[----:B------:R-:W-:-:S05]  /*9540*/  BRA.DIV ~URZ, `(.L_x_2581) ;  /* 0x00012f027f007947 */ /* 0x000fca000b800000 */
[----:B------:R2:W3:Y:S02]  /*9550*/  SHFL.IDX PT, R2, R157, 0x1, 0x1c1f ;  /* 0x003c1f009d027f89 */ /* 0x0004e400000e0000 */
.L_x_2743:
[----:B---3--:R-:W-:Y:S01]  /*9560*/  IADD3 R96, R158, R2, RZ ;  /* 0x000000029e607210 */ /* 0x008fe20007ffe0ff */
[----:B------:R-:W-:Y:S02]  /*9570*/  IMAD.MOV.U32 R3, RZ, RZ, c[0x0][0x32c] ;  /* 0x0000cb00ff037624 */ /* 0x000fe400078e00ff */
[----:B------:R-:W-:Y:S03]  /*9580*/  IMAD.IADD R95, R159, 0x1, R2 ;  /* 0x000000019f5f7824 */ /* 0x000fe600078e0202 */
[----:B------:R-:W-:Y:S11]  /*9590*/  ISETP.GE.AND P0, PT, R3, 0x1, PT ;  /* 0x000000010300780c */ /* 0x000ff60003f06270 */
[----:B------:R-:W-:Y:S02]  /*95a0*/  @!UPT UIADD3 URZ, URZ, URZ, URZ ;  /* 0x0000003f3f3ff290 */ /* 0x000fe4000fffe03f */
        /* <DEDUP_REMOVED lines=14> */
.L_x_2584:
[----:B------:R-:W-:Y:S04]  /*9690*/  MOV R3, c[0x0][0x32c] ;  /* 0x0000cb0000037a02 */ /* 0x000fe80000000f00 */
[----:B------:R-:W-:Y:S11]  /*96a0*/  ISETP.NE.AND P0, PT, R3, 0x1, PT ;  /* 0x000000010300780c */ /* 0x000ff60003f05270 */
[----:B------:R-:W-:Y:S02]  /*96b0*/  @!UPT UIADD3 URZ, URZ, URZ, URZ ;  /* 0x0000003f3f3ff290 */ /* 0x000fe4000fffe03f */
[----:B------:R-:W-:Y:S05]  /*96c0*/  @P0 IMAD.HI.U32 R3, R2, c[0x0][0x330], RZ ;  /* 0x0000cc0002030a27 */ /* 0x000fea00078e00ff */
[----:B------:R-:W-:Y:S02]  /*96d0*/  @P0 SHF.R.U32.HI R2, RZ, c[0x0][0x334], R3 ;  /* 0x0000cd00ff020a19 */ /* 0x000fe40000011603 */
.L_x_2585:
[----:B------:R-:W-:Y:S05]  /*96e0*/  BSYNC B0 ;  /* 0x0000000000007941 */ /* 0x000fea0003800000 */
.L_x_2583:
[----:B------:R-:W-:Y:S04]  /*96f0*/  IMAD.IADD R3, R92, 0x1, -R248 ;  /* 0x000000015c037824 */ /* 0x000fe800078e0af8 */
[----:B------:R-:W-:Y:S05]  /*9700*/  IMAD R2, R2, c[0x0][0x32c], R3 ;  /* 0x0000cb0002027a24 */ /* 0x000fea00078e0203 */
[----:B------:R-:W-:Y:S02]  /*9710*/  IADD3 R3, R2, c[0x0][0x32c], RZ ;  /* 0x0000cb0002037a10 */ /* 0x000fe40007ffe0ff */
[----:B------:R-:W-:Y:S02]  /*9720*/  IMNMX R95, R95, R2, !PT ;  /* 0x000000025f5f7217 */ /* 0x000fe40007800200 */
[----:B------:R-:W-:Y:S02]  /*9730*/  IMNMX R96, R96, R3, PT ;  /* 0x0000000360607217 */ /* 0x000fe40003800200 */
.L_x_2582:
[----:B------:R-:W-:-:S05]  /*9740*/  BRA.DIV ~URZ, `(.L_x_2586) ;  /* 0x00012d727f007947 */ /* 0x000fca000b800000 */
[----:B------:R3:W4:Y:S02]  /*9750*/  SHFL.IDX PT, R156, R157, 0x2, 0x1c1f ;  /* 0x005c1f009d9c7f89 */ /* 0x00072400000e0000 */
.L_x_2744:
        /* <DEDUP_REMOVED lines=19> */
.L_x_2589:
[----:B------:R-:W-:Y:S04]  /*9890*/  MOV R160, c[0x0][0x32c] ;  /* 0x0000cb0000a07a02 */ /* 0x000fe80000000f00 */
[----:B------:R-:W-:Y:S11]  /*98a0*/  ISETP.NE.AND P0, PT, R160, 0x1, PT ;  /* 0x00000001a000780c */ /* 0x000ff60003f05270 */
[----:B------:R-:W-:Y:S02]  /*98b0*/  @!UPT UIADD3 URZ, URZ, URZ, URZ ;  /* 0x0000003f3f3ff290 */ /* 0x000fe4000fffe03f */
[----:B------:R-:W-:Y:S05]  /*98c0*/  @P0 IMAD.HI.U32 R160, R156, c[0x0][0x330], RZ ;  /* 0x0000cc009ca00a27 */ /* 0x000fea00078e00ff */
[----:B------:R-:W-:Y:S02]  /*98d0*/  @P0 SHF.R.U32.HI R156, RZ, c[0x0][0x334], R160 ;  /* 0x0000cd00ff9c0a19 */ /* 0x000fe400000116a0 */
.L_x_2590:
[----:B------:R-:W-:Y:S05]  /*98e0*/  BSYNC B0 ;  /* 0x0000000000007941 */ /* 0x000fea0003800000 */
.L_x_2588:
[----:B------:R-:W-:Y:S04]  /*98f0*/  IMAD.IADD R160, R92, 0x1, -R248 ;  /* 0x000000015ca07824 */ /* 0x000fe800078e0af8 */
[----:B------:R-:W-:Y:S05]  /*9900*/  IMAD R156, R156, c[0x0][0x32c], R160 ;  /* 0x0000cb009c9c7a24 */ /* 0x000fea00078e02a0 */
[----:B------:R-:W-:Y:S02]  /*9910*/  IADD3 R160, R156, c[0x0][0x32c], RZ ;  /* 0x0000cb009ca07a10 */ /* 0x000fe40007ffe0ff */
[----:B------:R-:W-:Y:S02]  /*9920*/  IMNMX R2, R2, R156, !PT ;  /* 0x0000009c02027217 */ /* 0x000fe40007800200 */
[----:B------:R-:W-:Y:S02]  /*9930*/  IMNMX R3, R3, R160, PT ;  /* 0x000000a003037217 */ /* 0x000fe40003800200 */
.L_x_2587:
[C---:B------:R-:W-:Y:S02]  /*9940*/  ISETP.GE.AND P2, PT, R92.reuse, 0x9, PT ;  /* 0x000000095c00780c */ /* 0x040fe40003f46270 */
[----:B------:R-:W-:Y:S02]  /*9950*/  ISETP.GE.AND P1, PT, R92, 0xa, PT ;  /* 0x0000000a5c00780c */ /* 0x000fe40003f26270 */
[----:B------:R-:W-:Y:S02]  /*9960*/  ISETP.GT.AND P0, PT, R0, 0x8, !P2 ;  /* 0x000000080000780c */ /* 0x000fe40005704270 */
[----:B------:R-:W-:Y:S02]  /*9970*/  LOP3.LUT R204, R204, 0xffffbfff, RZ, 0xc0, !PT ;  /* 0xffffbfffcccc7812 */ /* 0x000fe400078ec0ff */
[C---:B------:R-:W-:Y:S02]  /*9980*/  ISETP.LT.OR P0, PT, R97.reuse, 0x9, P0 ;  /* 0x000000096100780c */ /* 0x040fe40000701670 */
[----:B------:R-:W-:Y:S02]  /*9990*/  ISETP.GE.AND P6, PT, R92, 0x3a, PT ;  /* 0x0000003a5c00780c */ /* 0x000fe40003fc6270 */
[----:B------:R-:W-:Y:S02]  /*99a0*/  FSEL R161, R16, -INF , !P0 ;  /* 0xff80000010a17808 */ /* 0x000fe40004000000 */
[----:B------:R-:W-:Y:S02]  /*99b0*/  ISETP.GT.AND P0, PT, R0, 0x9, !P1 ;  /* 0x000000090000780c */ /* 0x000fe40004f04270 */
[----:B------:R-:W-:Y:S02]  /*99c0*/  @P2 LOP3.LUT R204, R204, 0x4000, RZ, 0xfc, !PT ;  /* 0x00004000cccc2812 */ /* 0x000fe400078efcff */
[----:B------:R-:W-:Y:S02]  /*99d0*/  ISETP.LT.OR P0, PT, R97, 0xa, P0 ;  /* 0x0000000a6100780c */ /* 0x000fe40000701670 */
[----:B------:R-:W-:Y:S02]  /*99e0*/  LOP3.LUT R204, R204, 0xffffdfff, RZ, 0xc0, !PT ;  /* 0xffffdfffcccc7812 */ /* 0x000fe400078ec0ff */
[----:B------:R-:W-:Y:S02]  /*99f0*/  FSEL R160, R17, -INF , !P0 ;  /* 0xff80000011a07808 */ /* 0x000fe40004000000 */
[C---:B------:R-:W-:Y:S02]  /*9a00*/  ISETP.GT.AND P0, PT, R95.reuse, 0x8, !P2 ;  /* 0x000000085f00780c */ /* 0x040fe40005704270 */
[----:B------:R-:W-:Y:S02]  /*9a10*/  ISETP.GE.AND P2, PT, R92, 0x11, PT ;  /* 0x000000115c00780c */ /* 0x000fe40003f46270 */
        /* <DEDUP_REMOVED lines=8> */
[----:B------:R-:W-:Y:S02]  /*9aa0*/  ISETP.GT.AND P0, PT, R0, 0x10, !P2 ;  /* 0x000000100000780c */ /* 0x000fe40005704270 */
[----:B------:R-:W-:Y:S02]  /*9ab0*/  @P2 LOP3.LUT R204, R204, 0x1000, RZ, 0xfc, !PT ;  /* 0x00001000cccc2812 */ /* 0x000fe400078efcff */
[C---:B------:R-:W-:Y:S02]  /*9ac0*/  ISETP.LT.OR P0, PT, R97.reuse, 0x11, P0 ;  /* 0x000000116100780c */ /* 0x040fe40000701670 */
[----:B------:R-:W-:Y:S02]  /*9ad0*/  LOP3.LUT R204, R204, 0xfffff7ff, RZ, 0xc0, !PT ;  /* 0xfffff7ffcccc7812 */ /* 0x000fe400078ec0ff */
        /* <DEDUP_REMOVED lines=9> */
[----:B------:R-:W-:Y:S02]  /*9b70*/  ISETP.GE.AND P5, PT, R92, 0x41, PT ;  /* 0x000000415c00780c */ /* 0x000fe40003fa6270 */
[----:B------:R-:W-:Y:S02]  /*9b80*/  FSEL R177, R22, -INF , !P0 ;  /* 0xff80000016b17808 */ /* 0x000fe40004000000 */
[----:B------:R-:W-:Y:S02]  /*9b90*/  ISETP.GT.AND P0, PT, R95, 0x11, !P1 ;  /* 0x000000115f00780c */ /* 0x000fe40004f04270 */
[----:B------:R-:W-:Y:S02]  /*9ba0*/  ISETP.GE.AND P1, PT, R92, 0x1a, PT ;  /* 0x0000001a5c00780c */ /* 0x000fe40003f26270 */
[----:B------:R-:W-:Y:S02]  /*9bb0*/  ISETP.LT.OR P0, PT, R96, 0x12, P0 ;  /* 0x000000126000780c */ /* 0x000fe40000701670 */
[----:B------:R-:W-:Y:S02]  /*9bc0*/  @P2 LOP3.LUT R204, R204, 0x400, RZ, 0xfc, !PT ;  /* 0x00000400cccc2812 */ /* 0x000fe400078efcff */
[----:B------:R-:W-:Y:S02]  /*9bd0*/  FSEL R176, R23, -INF , !P0 ;  /* 0xff80000017b07808 */ /* 0x000fe40004000000 */
[----:B------:R-:W-:Y:S02]  /*9be0*/  ISETP.GT.AND P0, PT, R0, 0x18, !P2 ;  /* 0x000000180000780c */ /* 0x000fe40005704270 */
[----:B------:R-:W-:Y:S02]  /*9bf0*/  LOP3.LUT R204, R204, 0xfffffdff, RZ, 0xc0, !PT ;  /* 0xfffffdffcccc7812 */ /* 0x000fe400078ec0ff */
[C---:B------:R-:W-:Y:S02]  /*9c00*/  ISETP.LT.OR P0, PT, R97.reuse, 0x19, P0 ;  /* 0x000000196100780c */ /* 0x040fe40000701670 */
[----:B------:R-:W-:Y:S02]  /*9c10*/  @P1 LOP3.LUT R204, R204, 0x200, RZ, 0xfc, !PT ;  /* 0x00000200cccc1812 */ /* 0x000fe400078efcff */
[----:B------:R-:W-:Y:S02]  /*9c20*/  FSEL R167, R32, -INF , !P0 ;  /* 0xff80000020a77808 */ /* 0x000fe40004000000 */
[----:B------:R-:W-:Y:S02]  /*9c30*/  ISETP.GT.AND P0, PT, R0, 0x19, !P1 ;  /* 0x000000190000780c */ /* 0x000fe40004f04270 */
[----:B------:R-:W-:Y:S02]  /*9c40*/  LOP3.LUT R204, R204, 0xfffffeff, RZ, 0xc0, !PT ;  /* 0xfffffeffcccc7812 */ /* 0x000fe400078ec0ff */
[----:B------:R-:W-:Y:S02]  /*9c50*/  ISETP.LT.OR P0, PT, R97, 0x1a, P0 ;  /* 0x0000001a6100780c */ /* 0x000fe40000701670 */
[C---:B------:R-:W-:Y:S02]  /*9c60*/  ISETP.GE.AND P4, PT, R92.reuse, 0x42, PT ;  /* 0x000000425c00780c */ /* 0x040fe40003f86270 */
        /* <DEDUP_REMOVED lines=19> */
[----:B------:R-:W-:Y:S02]  /*9da0*/  P2R R16, PR, RZ, 0x40 ;  /* 0x00000040ff107803 */ /* 0x000fe40000000000 */
[----:B------:R-:W-:Y:S02]  /*9db0*/  FSEL R164, R37, -INF , !P0 ;  /* 0xff80000025a47808 */ /* 0x000fe40004000000 */
[C---:B------:R-:W-:Y:S02]  /*9dc0*/  ISETP.GT.AND P0, PT, R95.reuse, 0x20, !P2 ;  /* 0x000000205f00780c */ /* 0x040fe40005704270 */
[----:B------:R-:W-:Y:S02]  /*9dd0*/  ISETP.GE.AND P2, PT, R92, 0x29, PT ;  /* 0x000000295c00780c */ /* 0x000fe40003f46270 */
[----:B------:R-:W-:Y:S04]  /*9de0*/  ISETP.LT.OR P0, PT, R96, 0x21, P0 ;  /* 0x000000216000780c */ /* 0x000fe80000701670 */
        /* <DEDUP_REMOVED lines=13> */
[----:B------:R-:W-:Y:S04]  /*9ec0*/  ISETP.LT.OR P0, PT, R97, 0x2a, P0 ;  /* 0x0000002a6100780c */ /* 0x000fe80000701670 */
        /* <DEDUP_REMOVED lines=25> */
[----:B------:R-:W-:Y:S04]  /*a060*/  ISETP.LT.OR P0, PT, R96, 0x32, P0 ;  /* 0x000000326000780c */ /* 0x000fe80000701670 */
[----:B------:R-:W-:Y:S02]  /*a070*/  FSEL R55, R55, -INF , !P0 ;  /* 0xff80000037377808 */ /* 0x000fe40004000000 */
[----:B------:R-:W-:Y:S04]  /*a080*/  ISETP.GT.AND P0, PT, R0, 0x38, !P1 ;  /* 0x000000380000780c */ /* 0x000fe80004f04270 */
        /* <DEDUP_REMOVED lines=19> */
[----:B------:R-:W-:Y:S04]  /*a1c0*/  ISETP.GT.AND P0, PT, R0, 0x41, !P4 ;  /* 0x000000410000780c */ /* 0x000fe80006704270 */
        /* <DEDUP_REMOVED lines=15> */
[C---:B------:R-:W-:Y:S04]  /*a2c0*/  ISETP.LT.OR P0, PT, R96.reuse, 0x2, P0 ;  /* 0x000000026000780c */ /* 0x040fe80000701670 */
[----:B------:R-:W-:Y:S02]  /*a2d0*/  FSEL R22, R7, -INF , !P0 ;  /* 0xff80000007167808 */ /* 0x000fe40004000000 */
[----:B------:R-:W-:Y:S04]  /*a2e0*/  ISETP.GT.AND P0, PT, R95, RZ, !P2 ;  /* 0x000000ff5f00720c */ /* 0x000fe80005704270 */
        /* <DEDUP_REMOVED lines=8> */
[C---:B------:R-:W-:Y:S04]  /*a370*/  ISETP.GT.AND P0, PT, R95.reuse, 0x48, !P3 ;  /* 0x000000485f00780c */ /* 0x040fe80005f04270 */
        /* <DEDUP_REMOVED lines=81> */
[----:B------:R4:W1:Y:S02]  /*a890*/  SHFL.IDX PT, R3, R157, 0x3, 0x1c1f ;  /* 0x007c1f009d037f89 */ /* 0x00086400000e0000 */
.L_x_2745:
        /* <DEDUP_REMOVED lines=19> */
.L_x_2594:
[----:B------:R-:W-:Y:S04]  /*a9d0*/  MOV R4, c[0x0][0x32c] ;  /* 0x0000cb0000047a02 */ /* 0x000fe80000000f00 */
[----:B------:R-:W-:Y:S11]  /*a9e0*/  ISETP.NE.AND P0, PT, R4, 0x1, PT ;  /* 0x000000010400780c */ /* 0x000ff60003f05270 */
[----:B------:R-:W-:Y:S02]  /*a9f0*/  @!UPT UIADD3 URZ, URZ, URZ, URZ ;  /* 0x0000003f3f3ff290 */ /* 0x000fe4000fffe03f */
[----:B------:R-:W-:Y:S05]  /*aa00*/  @P0 IMAD.HI.U32 R4, R3, c[0x0][0x330], RZ ;  /* 0x0000cc0003040a27 */ /* 0x000fea00078e00ff */
[----:B------:R-:W-:Y:S02]  /*aa10*/  @P0 SHF.R.U32.HI R3, RZ, c[0x0][0x334], R4 ;  /* 0x0000cd00ff030a19 */ /* 0x000fe40000011604 */
.L_x_2595:
[----:B------:R-:W-:Y:S05]  /*aa20*/  BSYNC B0 ;  /* 0x0000000000007941 */ /* 0x000fea0003800000 */
.L_x_2593:
[----:B------:R-:W-:Y:S04]  /*aa30*/  IMAD.IADD R4, R92, 0x1, -R248 ;  /* 0x000000015c047824 */ /* 0x000fe800078e0af8 */
[----:B------:R-:W-:Y:S05]  /*aa40*/  IMAD R3, R3, c[0x0][0x32c], R4 ;  /* 0x0000cb0003037a24 */ /* 0x000fea00078e0204 */
[----:B------:R-:W-:Y:S02]  /*aa50*/  IADD3 R4, R3, c[0x0][0x32c], RZ ;  /* 0x0000cb0003047a10 */ /* 0x000fe40007ffe0ff */
[----:B------:R-:W-:Y:S02]  /*aa60*/  IMNMX R0, R0, R3, !PT ;  /* 0x0000000300007217 */ /* 0x000fe40007800200 */
[----:B------:R-:W-:Y:S02]  /*aa70*/  IMNMX R2, R2, R4, PT ;  /* 0x0000000402027217 */ /* 0x000fe40003800200 */
.L_x_2592:
[----:B------:R-:W-:Y:S02]  /*aa80*/  ISETP.GT.AND P0, PT, R0, RZ, !P2 ;  /* 0x000000ff0000720c */ /* 0x000fe40005704270 */
[----:B------:R-:W-:Y:S02]  /*aa90*/  LOP3.LUT P2, RZ, R204, 0x400, RZ, 0xc0, !PT ;  /* 0x00000400ccff7812 */ /* 0x000fe4000784c0ff */
[----:B------:R-:W-:Y:S02]  /*aaa0*/  ISETP.LT.OR P0, PT, R2, 0x1, P0 ;  /* 0x000000010200780c */ /* 0x000fe40000701670 */
[----:B------:R-:W-:Y:S02]  /*aab0*/  FMNMX.FTZ R3, R12, R98, !PT ;  /* 0x000000620c037209 */ /* 0x000fe40007810000 */
[----:B------:R-:W-:Y:S02]  /*aac0*/  FSEL R10, R10, -INF , !P0 ;  /* 0xff8000000a0a7808 */ /* 0x000fe40004000000 */
[----:B------:R-:W-:Y:S02]  /*aad0*/  ISETP.GT.AND P0, PT, R0, 0x1, !P1 ;  /* 0x000000010000780c */ /* 0x000fe40004f04270 */
        /* <DEDUP_REMOVED lines=29> */
[----:B--234-:R-:W-:Y:S02]  /*acb0*/  FSEL R157, R27, -INF , !P0 ;  /* 0xff8000001b9d7808 */ /* 0x01cfe40004000000 */
        /* <DEDUP_REMOVED lines=50> */
[C---:B------:R-:W-:Y:S02]  /*afe0*/  ISETP.GT.AND P0, PT, R0.reuse, 0x38, !P1 ;  /* 0x000000380000780c */ /* 0x040fe40004f04270 */
[----:B------:R-:W-:Y:S02]  /*aff0*/  ISETP.GT.AND P1, PT, R0, 0x48, !P3 ;  /* 0x000000480000780c */ /* 0x000fe40005f24270 */
[C---:B------:R-:W-:Y:S02]  /*b000*/  ISETP.LT.OR P0, PT, R2.reuse, 0x39, P0 ;  /* 0x000000390200780c */ /* 0x040fe40000701670 */
[----:B------:R-:W-:Y:S02]  /*b010*/  ISETP.LT.OR P1, PT, R2, 0x49, P1 ;  /* 0x000000490200780c */ /* 0x000fe40000f21670 */
[----:B------:R-:W-:Y:S02]  /*b020*/  FSEL R223, R62, -INF , !P0 ;  /* 0xff8000003edf7808 */ /* 0x000fe40004000000 */
[----:B------:R-:W-:Y:S02]  /*b030*/  ISETP.GT.AND P0, PT, R0, 0x39, !P6 ;  /* 0x000000390000780c */ /* 0x000fe40007704270 */
[----:B------:R-:W-:Y:S02]  /*b040*/  FMNMX.FTZ R6, R214, R6, !PT ;  /* 0x00000006d6067209 */ /* 0x000fe40007810000 */
[----:B------:R-:W-:Y:S02]  /*b050*/  ISETP.LT.OR P0, PT, R2, 0x3a, P0 ;  /* 0x0000003a0200780c */ /* 0x000fe40000701670 */
[----:B------:R-:W-:Y:S02]  /*b060*/  FMNMX.FTZ R6, R223, R6, !PT ;  /* 0x00000006df067209 */ /* 0x000fe40007810000 */
[----:B------:R-:W-:Y:S02]  /*b070*/  FSEL R222, R63, -INF , !P0 ;  /* 0xff8000003fde7808 */ /* 0x000fe40004000000 */
[----:B------:R-:W-:Y:S02]  /*b080*/  ISETP.GT.AND P0, PT, R0, 0x40, !P5 ;  /* 0x000000400000780c */ /* 0x000fe40006f04270 */
[----:B------:R-:W-:Y:S02]  /*b090*/  FMNMX.FTZ R6, R222, R6, !PT ;  /* 0x00000006de067209 */ /* 0x000fe40007810000 */
[----:B------:R-:W-:Y:S02]  /*b0a0*/  ISETP.LT.OR P0, PT, R2, 0x41, P0 ;  /* 0x000000410200780c */ /* 0x000fe40000701670 */
[----:B------:R-:W-:Y:S02]  /*b0b0*/  FSEL R213, R78, -INF , !P1 ;  /* 0xff8000004ed57808 */ /* 0x000fe40004800000 */
[----:B------:R-:W-:Y:S02]  /*b0c0*/  FSEL R221, R74, -INF , !P0 ;  /* 0xff8000004add7808 */ /* 0x000fe40004000000 */
[----:B------:R-:W-:Y:S02]  /*b0d0*/  ISETP.GT.AND P0, PT, R0, 0x41, !P4 ;  /* 0x000000410000780c */ /* 0x000fe40006704270 */
[----:B------:R-:W-:Y:S02]  /*b0e0*/  FMNMX.FTZ R6, R221, R6, !PT ;  /* 0x00000006dd067209 */ /* 0x000fe40007810000 */
        /* <DEDUP_REMOVED lines=53> */
.L_x_2746:
[----:B--2---:R-:W-:Y:S01]  /*b440*/  FMNMX.FTZ R4, R92, R2, !PT ;  /* 0x000000025c047209 */ /* 0x004fe20007810000 */
[----:B------:R-:W-:-:S05]  /*b450*/  BRA.DIV ~URZ, `(.L_x_2597) ;  /* 0x000111927f007947 */ /* 0x000fca000b800000 */
[----:B------:R-:W-:Y:S04]  /*b460*/  SHFL.BFLY PT, R2, R0, 0x2, 0x1f ;  /* 0x0c401f0000027f89 */ /* 0x000fe800000e0000 */
[----:B------:R-:W-:Y:S04]  /*b470*/  SHFL.BFLY PT, R3, R5, 0x2, 0x1f ;  /* 0x0c401f0005037f89 */ /* 0x000fe800000e0000 */
[----:B------:R-:W2:Y:S02]  /*b480*/  SHFL.BFLY PT, R8, R6, 0x2, 0x1f ;  /* 0x0c401f0006087f89 */ /* 0x000ea400000e0000 */
[----:B-12---:R-:W-:Y:S02]  /*b490*/  FMNMX.FTZ R92, R6, R8, !PT ;  /* 0x00000008065c7209 */ /* 0x006fe40007810000 */
        /* <DEDUP_REMOVED lines=9> */
.L_x_2747:
[C---:B------:R-:W-:Y:S01]  /*b530*/  FMUL.FTZ R0, R97.reuse, c[0x0][0x2d0] ;  /* 0x0000b40061007a20 */ /* 0x040fe20000410000 */
[----:B------:R-:W-:Y:S01]  /*b540*/  FSETP.NEU.FTZ.AND P0, PT, R97, -INF , PT ;  /* 0xff8000006100780b */ /* 0x000fe20003f1d000 */
[----:B------:R-:W-:Y:S01]  /*b550*/  WARPSYNC 0xffffffff ;  /* 0xffffffff00007948 */ /* 0x000fe20003800000 */
[----:B------:R-:W-:Y:S02]  /*b560*/  FSETP.NEU.FTZ.AND P1, PT, R96, -INF , PT ;  /* 0xff8000006000780b */ /* 0x000fe40003f3d000 */
        /* <DEDUP_REMOVED lines=10> */
[----:B------:R2:W3:Y:S01]  /*b610*/  MUFU.EX2 R234, R2 ;  /* 0x0000000200ea7308 */ /* 0x0004e20000000800 */
[--C-:B------:R-:W-:Y:S02]  /*b620*/  FFMA.FTZ R163, R37, c[0x0][0x2d0], -R4.reuse ;  /* 0x0000b40025a37a23 */ /* 0x100fe40000010804 */
[--C-:B------:R-:W-:Y:S02]  /*b630*/  FFMA.FTZ R48, R169, c[0x0][0x2d0], -R4.reuse ;  /* 0x0000b400a9307a23 */ /* 0x100fe40000010804 */
[--C-:B------:R-:W-:Y:S02]  /*b640*/  FFMA.FTZ R71, R168, c[0x0][0x2d0], -R4.reuse ;  /* 0x0000b400a8477a23 */ /* 0x100fe40000010804 */
[--C-:B------:R-:W-:Y:S02]  /*b650*/  FFMA.FTZ R92, R166, c[0x0][0x2d0], -R4.reuse ;  /* 0x0000b400a65c7a23 */ /* 0x100fe40000010804 */
[----:B------:R-:W-:Y:S01]  /*b660*/  FFMA.FTZ R168, R32, c[0x0][0x2d0], -R4 ;  /* 0x0000b40020a87a23 */ /* 0x000fe20000010804 */
[----:B------:R-:W-:Y:S01]  /*b670*/  MUFU.EX2 R250, R66 ;  /* 0x0000004200fa7308 */ /* 0x000fe20000000800 */
[----:B-1----:R-:W-:Y:S05]  /*b680*/  FMUL.FTZ R0, R96, c[0x0][0x2d0] ;  /* 0x0000b40060007a20 */ /* 0x002fea0000410000 */
[----:B------:R-:W-:Y:S04]  /*b690*/  FSEL R40, R0, RZ, P1 ;  /* 0x000000ff00287208 */ /* 0x000fe80000800000 */
[----:B------:R-:W-:Y:S01]  /*b6a0*/  MUFU.EX2 R249, R67 ;  /* 0x0000004300f97308 */ /* 0x000fe20000000800 */
[--C-:B------:R-:W-:Y:S02]  /*b6b0*/  FFMA.FTZ R0, R18, c[0x0][0x2d0], -R40.reuse ;  /* 0x0000b40012007a23 */ /* 0x100fe40000010828 */
[----:B------:R-:W-:Y:S02]  /*b6c0*/  FFMA.FTZ R5, R162, c[0x0][0x2d0], -R40 ;  /* 0x0000b400a2057a23 */ /* 0x000fe40000010828 */
[--C-:B------:R-:W-:Y:S05]  /*b6d0*/  FFMA.FTZ R162, R36, c[0x0][0x2d0], -R4.reuse ;  /* 0x0000b40024a27a23 */ /* 0x100fea0000010804 */
[----:B------:R1:W-:Y:S01]  /*b6e0*/  MUFU.EX2 R227, R0 ;  /* 0x0000000000e37308 */ /* 0x0003e20000000800 */
[--C-:B--2---:R-:W-:Y:S01]  /*b6f0*/  FFMA.FTZ R2, R161, c[0x0][0x2d0], -R4.reuse ;  /* 0x0000b400a1027a23 */ /* 0x104fe20000010804 */
[----:B------:R-:W-:Y:S01]  /*b700*/  LDSM.16.MT88.4 R36, [R193] ;  /* 0x00000000c124783b */ /* 0x000fe20000004200 */
[----:B------:R-:W-:Y:S02]  /*b710*/  FFMA.FTZ R161, R35, c[0x0][0x2d0], -R4 ;  /* 0x0000b40023a17a23 */ /* 0x000fe40000010804 */
[--C-:B------:R-:W-:Y:S02]  /*b720*/  FFMA.FTZ R59, R171, c[0x0][0x2d0], -R40.reuse ;  /* 0x0000b400ab3b7a23 */ /* 0x100fe40000010828 */
[--C-:B------:R-:W-:Y:S02]  /*b730*/  FFMA.FTZ R166, R50, c[0x0][0x2d0], -R40.reuse ;  /* 0x0000b40032a67a23 */ /* 0x100fe40000010828 */
[--C-:B------:R-:W-:Y:S01]  /*b740*/  FFMA.FTZ R65, R177, c[0x0][0x2d0], -R40.reuse ;  /* 0x0000b400b1417a23 */ /* 0x100fe20000010828 */
[----:B------:R2:W-:Y:S01]  /*b750*/  MUFU.EX2 R232, R2 ;  /* 0x0000000200e87308 */ /* 0x0005e20000000800 */
[--C-:B------:R-:W-:Y:S02]  /*b760*/  FFMA.FTZ R64, R176, c[0x0][0x2d0], -R40.reuse ;  /* 0x0000b400b0407a23 */ /* 0x100fe40000010828 */
[--C-:B------:R-:W-:Y:S02]  /*b770*/  FFMA.FTZ R63, R175, c[0x0][0x2d0], -R40.reuse ;  /* 0x0000b400af3f7a23 */ /* 0x100fe40000010828 */
[--C-:B------:R-:W-:Y:S02]  /*b780*/  FFMA.FTZ R62, R174, c[0x0][0x2d0], -R40.reuse ;  /* 0x0000b400ae3e7a23 */ /* 0x100fe40000010828 */
[--C-:B------:R-:W-:Y:S03]  /*b790*/  FFMA.FTZ R61, R172, c[0x0][0x2d0], -R40.reuse ;  /* 0x0000b400ac3d7a23 */ /* 0x100fe60000010828 */
[----:B------:R4:W-:Y:S01]  /*b7a0*/  MUFU.EX2 R241, R5 ;  /* 0x0000000500f17308 */ /* 0x0009e20000000800 */
[----:B-1----:R-:W-:Y:S09]  /*b7b0*/  FFMA.FTZ R0, R22, c[0x0][0x2d0], -R40 ;  /* 0x0000b40016007a23 */ /* 0x002ff20000010828 */
[----:B------:R1:W-:Y:S01]  /*b7c0*/  MUFU.EX2 R231, R0 ;  /* 0x0000000000e77308 */ /* 0x0003e20000000800 */
[----:B--2---:R-:W-:Y:S09]  /*b7d0*/  FMUL.FTZ R2, R95, c[0x0][0x2d0] ;  /* 0x0000b4005f027a20 */ /* 0x004ff20000410000 */
[----:B------:R-:W-:Y:S01]  /*b7e0*/  MUFU.EX2 R247, R59 ;  /* 0x0000003b00f77308 */ /* 0x000fe20000000800 */
[----:B----4-:R-:W-:Y:S09]  /*b7f0*/  FMUL.FTZ R5, R68, c[0x0][0x2d0] ;  /* 0x0000b40044057a20 */ /* 0x010ff20000410000 */
[----:B------:R-:W-:Y:S01]  /*b800*/  MUFU.EX2 R246, R62 ;  /* 0x0000003e00f67308 */ /* 0x000fe20000000800 */
[--C-:B-1----:R-:W-:Y:S02]  /*b810*/  FFMA.FTZ R0, R160, c[0x0][0x2d0], -R4.reuse ;  /* 0x0000b400a0007a23 */ /* 0x102fe40000010804 */
[----:B------:R-:W-:Y:S07]  /*b820*/  FFMA.FTZ R160, R34, c[0x0][0x2d0], -R4 ;  /* 0x0000b40022a07a23 */ /* 0x000fee0000010804 */
[----:B------:R1:W-:Y:S10]  /*b830*/  MUFU.EX2 R242, R0 ;  /* 0x0000000000f27308 */ /* 0x0003f40000000800 */
[----:B------:R-:W-:Y:S10]  /*b840*/  MUFU.EX2 R243, R92 ;  /* 0x0000005c00f37308 */ /* 0x000ff40000000800 */
[----:B------:R-:W-:Y:S01]  /*b850*/  MUFU.EX2 R244, R70 ;  /* 0x0000004600f47308 */ /* 0x000fe20000000800 */
[----:B-1----:R-:W-:Y:S02]  /*b860*/  FFMA.FTZ R0, R156, c[0x0][0x2d0], -R40 ;  /* 0x0000b4009c007a23 */ /* 0x002fe40000010828 */
[--C-:B------:R-:W-:Y:S07]  /*b870*/  FFMA.FTZ R156, R49, c[0x0][0x2d0], -R4.reuse ;  /* 0x0000b400319c7a23 */ /* 0x100fee0000010804 */
[----:B------:R1:W-:Y:S10]  /*b880*/  MUFU.EX2 R235, R0 ;  /* 0x0000000000eb7308 */ /* 0x0003f40000000800 */
[----:B------:R-:W-:Y:S10]  /*b890*/  MUFU.EX2 R165, R165 ;  /* 0x000000a500a57308 */ /* 0x000ff40000000800 */
[----:B------:R-:W-:Y:S01]  /*b8a0*/  MUFU.EX2 R172, R164 ;  /* 0x000000a400ac7308 */ /* 0x000fe20000000800 */
[----:B-1----:R-:W-:Y:S02]  /*b8b0*/  FSEL R0, R97, RZ, P0 ;  /* 0x000000ff61007208 */ /* 0x002fe40000000000 */
[----:B------:R-:W-:Y:S03]  /*b8c0*/  FSETP.NEU.FTZ.AND P0, PT, R95, -INF , PT ;  /* 0xff8000005f00780b */ /* 0x000fe60003f1d000 */
[----:B------:R-:W-:Y:S04]  /*b8d0*/  FADD.FTZ R0, -R0, R93 ;  /* 0x0000005d00007221 */ /* 0x000fe80000010100 */
[----:B------:R-:W-:Y:S01]  /*b8e0*/  MUFU.EX2 R174, R163 ;  /* 0x000000a300ae7308 */ /* 0x000fe20000000800 */
[----:B------:R-:W-:Y:S01]  /*b8f0*/  FSEL R56, R2, RZ, P0 ;  /* 0x000000ff02387208 */ /* 0x000fe20000000000 */
[----:B------:R-:W-:Y:S02]  /*b900*/  FFMA.FTZ R93, R167, c[0x0][0x2d0], -R4 ;  /* 0x0000b400a75d7a23 */ /* 0x000fe40000010804 */
[----:B------:R-:W-:Y:S02]  /*b910*/  FMUL.FTZ R0, R0, c[0x0][0x2d0] ;  /* 0x0000b40000007a20 */ /* 0x000fe40000410000 */
[----:B------:R-:W-:Y:S02]  /*b920*/  FFMA.FTZ R2, R12, c[0x0][0x2d0], -R56 ;  /* 0x0000b4000c027a23 */ /* 0x000fe40000010838 */
[----:B------:R-:W-:Y:S02]  /*b930*/  FFMA.FTZ R167, R33, c[0x0][0x2d0], -R4 ;  /* 0x0000b40021a77a23 */ /* 0x000fe40000010804 */
[----:B------:R1:W-:Y:S01]  /*b940*/  MUFU.EX2 R226, R2 ;  /* 0x0000000200e27308 */ /* 0x0003e20000000800 */
[--C-:B------:R-:W-:Y:S02]  /*b950*/  FFMA.FTZ R58, R181, c[0x0][0x2d0], -R56.reuse ;  /* 0x0000b400b53a7a23 */ /* 0x100fe40000010838 */
[--C-:B------:R-:W-:Y:S07]  /*b960*/  FFMA.FTZ R57, R180, c[0x0][0x2d0], -R56.reuse ;  /* 0x0000b400b4397a23 */ /* 0x100fee0000010838 */
[----:B------:R-:W2:Y:S10]  /*b970*/  MUFU.EX2 R60, R0 ;  /* 0x00000000003c7308 */ /* 0x000eb40000000800 */
[----:B------:R-:W-:Y:S01]  /*b980*/  MUFU.EX2 R180, R160 ;  /* 0x000000a000b47308 */ /* 0x000fe20000000800 */
[--C-:B-1----:R-:W-:Y:S02]  /*b990*/  FFMA.FTZ R2, R20, c[0x0][0x2d0], -R56.reuse ;  /* 0x0000b40014027a23 */ /* 0x102fe40000010838 */
[----:B------:R-:W1:Y:S07]  /*b9a0*/  LDSM.16.MT88.4 R20, [R189] ;  /* 0x00000000bd14783b */ /* 0x000e6e0000004200 */
[----:B------:R4:W5:Y:S10]  /*b9b0*/  MUFU.EX2 R230, R2 ;  /* 0x0000000200e67308 */ /* 0x0009740000000800 */
[----:B------:R-:W-:Y:S01]  /*b9c0*/  MUFU.EX2 R160, R168 ;  /* 0x000000a800a07308 */ /* 0x000fe20000000800 */
[--C-:B----4-:R-:W-:Y:S09]  /*b9d0*/  FFMA.FTZ R2, R19, c[0x0][0x2d0], -R56.reuse ;  /* 0x0000b40013027a23 */ /* 0x110ff20000010838 */
[----:B------:R4:W-:Y:S02]  /*b9e0*/  MUFU.EX2 R233, R2 ;  /* 0x0000000200e97308 */ /* 0x0009e40000000800 */
[----:B----4-:R-:W-:Y:S01]  /*b9f0*/  FFMA.FTZ R2, R16, c[0x0][0x2d0], -R56 ;  /* 0x0000b40010027a23 */ /* 0x010fe20000010838 */
[----:B---3--:R-:W-:Y:S01]  /*ba00*/  F2FP.BF16.PACK_AB R72, R234, R225 ;  /* 0x000000e1ea48723e */ /* 0x008fe200000010ff */
[----:B--2---:R-:W-:Y:S01]  /*ba10*/  FMUL.FTZ R4, R60, R100 ;  /* 0x000000643c047220 */ /* 0x004fe20000410000 */
[----:B------:R-:W-:Y:S05]  /*ba20*/  F2FP.BF16.PACK_AB R73, R231, R227 ;  /* 0x000000e3e749723e */ /* 0x000fea00000010ff */
[----:B------:R2:W3:Y:S01]  /*ba30*/  MUFU.EX2 R252, R2 ;  /* 0x0000000200fc7308 */ /* 0x0004e20000000800 */
[----:B------:R-:W-:Y:S01]  /*ba40*/  F2FP.BF16.PACK_AB R74, R242, R232 ;  /* 0x000000e8f24a723e */ /* 0x000fe200000010ff */
[C---:B------:R-:W-:Y:S01]  /*ba50*/  FMUL.FTZ R16, R60.reuse, R112 ;  /* 0x000000703c107220 */ /* 0x040fe20000410000 */
[----:B------:R-:W-:Y:S01]  /*ba60*/  F2FP.BF16.PACK_AB R75, R241, R235 ;  /* 0x000000ebf14b723e */ /* 0x000fe200000010ff */
[----:B------:R-:W-:Y:S01]  /*ba70*/  FMUL.FTZ R17, R60, R113 ;  /* 0x000000713c117220 */ /* 0x000fe20000410000 */
[----:B-----5:R-:W-:Y:S01]  /*ba80*/  F2FP.BF16.PACK_AB R76, R230, R226 ;  /* 0x000000e2e64c723e */ /* 0x020fe200000010ff */
[--C-:B------:R-:W-:Y:S02]  /*ba90*/  FFMA.FTZ R113, R54, c[0x0][0x2d0], -R40.reuse ;  /* 0x0000b40036717a23 */ /* 0x100fe40000010828 */
[----:B------:R-:W-:Y:S02]  /*baa0*/  FFMA.FTZ R112, R55, c[0x0][0x2d0], -R40 ;  /* 0x0000b40037707a23 */ /* 0x000fe40000010828 */
[C---:B------:R-:W-:Y:S01]  /*bab0*/  FMUL.FTZ R32, R60.reuse, R120 ;  /* 0x000000783c207220 */ /* 0x040fe20000410000 */
[----:B------:R-:W-:Y:S01]  /*bac0*/  MUFU.EX2 R164, R113 ;  /* 0x0000007100a47308 */ /* 0x000fe20000000800 */
[C---:B------:R-:W-:Y:S02]  /*bad0*/  FMUL.FTZ R33, R60.reuse, R121 ;  /* 0x000000793c217220 */ /* 0x040fe40000410000 */
[----:B------:R-:W-:Y:S02]  /*bae0*/  FFMA.FTZ R100, R81, c[0x0][0x2d0], -R56 ;  /* 0x0000b40051647a23 */ /* 0x000fe40000010838 */
[----:B------:R-:W-:Y:S01]  /*baf0*/  FMUL.FTZ R49, R60, R137 ;  /* 0x000000893c317220 */ /* 0x000fe20000410000 */
[----:B------:R-:W-:Y:S04]  /*bb00*/  MOV R137, R242 ;  /* 0x000000f200897202 */ /* 0x000fe80000000f00 */
[----:B------:R-:W-:Y:S01]  /*bb10*/  MUFU.EX2 R171, R112 ;  /* 0x0000007000ab7308 */ /* 0x000fe20000000800 */
[----:B--2---:R-:W-:Y:S02]  /*bb20*/  FSEL R2, R96, RZ, P1 ;  /* 0x000000ff60027208 */ /* 0x004fe40000800000 */
[----:B---3--:R-:W-:Y:S03]  /*bb30*/  F2FP.BF16.PACK_AB R78, R252, R233 ;  /* 0x000000e9fc4e723e */ /* 0x008fe600000010ff */
[----:B------:R-:W-:Y:S01]  /*bb40*/  FADD.FTZ R0, -R2, R94 ;  /* 0x0000005e02007221 */ /* 0x000fe20000010100 */
[----:B------:R-:W-:Y:S03]  /*bb50*/  FSEL R2, R95, RZ, P0 ;  /* 0x000000ff5f027208 */ /* 0x000fe60000000000 */
[----:B------:R2:W-:Y:S01]  /*bb60*/  MUFU.EX2 R242, R61 ;  /* 0x0000003d00f27308 */ /* 0x0005e20000000800 */
[----:B------:R-:W-:Y:S01]  /*bb70*/  FSETP.NEU.FTZ.AND P0, PT, R68, -INF , PT ;  /* 0xff8000004400780b */ /* 0x000fe20003f1d000 */
[----:B------:R-:W-:Y:S03]  /*bb80*/  FMUL.FTZ R0, R0, c[0x0][0x2d0] ;  /* 0x0000b40000007a20 */ /* 0x000fe60000410000 */
[----:B------:R-:W-:Y:S05]  /*bb90*/  FSEL R69, R5, RZ, P0 ;  /* 0x000000ff05457208 */ /* 0x000fea0000000000 */
[----:B------:R3:W4:Y:S01]  /*bba0*/  MUFU.EX2 R3, R0 ;  /* 0x0000000000037308 */ /* 0x0007220000000800 */
        /* <DEDUP_REMOVED lines=8> */
[--C-:B--2---:R-:W-:Y:S02]  /*bc30*/  FFMA.FTZ R61, R159, c[0x0][0x2d0], -R69.reuse ;  /* 0x0000b4009f3d7a23 */ /* 0x104fe40000010845 */
[----:B---3--:R-:W-:Y:S02]  /*bc40*/  FADD.FTZ R0, -R2, R98 ;  /* 0x0000006202007221 */ /* 0x008fe40000010100 */
[C---:B----4-:R-:W-:Y:S02]  /*bc50*/  FMUL.FTZ R6, R3.reuse, R102 ;  /* 0x0000006603067220 */ /* 0x050fe40000410000 */
[----:B------:R-:W-:Y:S02]  /*bc60*/  FMUL.FTZ R0, R0, c[0x0][0x2d0] ;  /* 0x0000b40000007a20 */ /* 0x000fe40000410000 */
[C---:B------:R-:W-:Y:S02]  /*bc70*/  FMUL.FTZ R7, R3.reuse, R103 ;  /* 0x0000006703077220 */ /* 0x040fe40000410000 */
[----:B------:R2:W3:Y:S01]  /*bc80*/  MUFU.EX2 R2, R0 ;  /* 0x0000000000027308 */ /* 0x0004e20000000800 */
[----:B------:R-:W-:Y:S02]  /*bc90*/  FMUL.FTZ R18, R3, R114 ;  /* 0x0000007203127220 */ /* 0x000fe40000410000 */
[--C-:B-----5:R-:W-:Y:S02]  /*bca0*/  FFMA.FTZ R5, R15, c[0x0][0x2d0], -R69.reuse ;  /* 0x0000b4000f057a23 */ /* 0x120fe40000010845 */
[C---:B------:R-:W-:Y:S02]  /*bcb0*/  FMUL.FTZ R19, R3.reuse, R115 ;  /* 0x0000007303137220 */ /* 0x040fe40000410000 */
[C---:B------:R-:W-:Y:S02]  /*bcc0*/  FMUL.FTZ R34, R3.reuse, R122 ;  /* 0x0000007a03227220 */ /* 0x040fe40000410000 */
[----:B------:R-:W-:Y:S01]  /*bcd0*/  FMUL.FTZ R35, R3, R123 ;  /* 0x0000007b03237220 */ /* 0x000fe20000410000 */
[----:B------:R4:W-:Y:S01]  /*bce0*/  MUFU.EX2 R245, R5 ;  /* 0x0000000500f57308 */ /* 0x0009e20000000800 */
[----:B------:R-:W-:Y:S02]  /*bcf0*/  FFMA.FTZ R122, R51, c[0x0][0x2d0], -R40 ;  /* 0x0000b400337a7a23 */ /* 0x000fe40000010828 */
[--C-:B------:R-:W-:Y:S02]  /*bd00*/  FFMA.FTZ R103, R80, c[0x0][0x2d0], -R56.reuse ;  /* 0x0000b40050677a23 */ /* 0x100fe40000010838 */
[--C-:B------:R-:W-:Y:S02]  /*bd10*/  FFMA.FTZ R102, R183, c[0x0][0x2d0], -R56.reuse ;  /* 0x0000b400b7667a23 */ /* 0x100fe40000010838 */
[--C-:B------:R-:W-:Y:S02]  /*bd20*/  FFMA.FTZ R123, R187, c[0x0][0x2d0], -R56.reuse ;  /* 0x0000b400bb7b7a23 */ /* 0x100fe40000010838 */
[C---:B------:R-:W-:Y:S01]  /*bd30*/  FMUL.FTZ R50, R3.reuse, R138 ;  /* 0x0000008a03327220 */ /* 0x040fe20000410000 */
[----:B------:R-:W-:Y:S01]  /*bd40*/  MUFU.EX2 R159, R122 ;  /* 0x0000007a009f7308 */ /* 0x000fe20000000800 */
[----:B------:R-:W5:Y:S01]  /*bd50*/  LDL.LU R138, [R1] ;  /* 0x00000000018a7983 */ /* 0x000f620000300800 */
[----:B------:R-:W-:Y:S02]  /*bd60*/  FMUL.FTZ R51, R3, R139 ;  /* 0x0000008b03337220 */ /* 0x000fe40000410000 */
[--C-:B--2---:R-:W-:Y:S02]  /*bd70*/  FFMA.FTZ R0, R13, c[0x0][0x2d0], -R69.reuse ;  /* 0x0000b4000d007a23 */ /* 0x104fe40000010845 */
[C---:B---3--:R-:W-:Y:S02]  /*bd80*/  FMUL.FTZ R8, R2.reuse, R104 ;  /* 0x0000006802087220 */ /* 0x048fe40000410000 */
[C---:B------:R-:W-:Y:S02]  /*bd90*/  FMUL.FTZ R9, R2.reuse, R105 ;  /* 0x0000006902097220 */ /* 0x040fe40000410000 */
[----:B------:R2:W3:Y:S01]  /*bda0*/  MUFU.EX2 R229, R0 ;  /* 0x0000000000e57308 */ /* 0x0004e20000000800 */
[C---:B------:R-:W-:Y:S02]  /*bdb0*/  FMUL.FTZ R12, R2.reuse, R108 ;  /* 0x0000006c020c7220 */ /* 0x040fe40000410000 */
[----:B------:R-:W-:Y:S02]  /*bdc0*/  FMUL.FTZ R13, R2, R109 ;  /* 0x0000006d020d7220 */ /* 0x000fe40000410000 */
[----:B----4-:R-:W-:Y:S02]  /*bdd0*/  FMUL.FTZ R5, R60, R101 ;  /* 0x000000653c057220 */ /* 0x010fe40000410000 */
[C---:B------:R-:W-:Y:S02]  /*bde0*/  FMUL.FTZ R24, R2.reuse, R88 ;  /* 0x0000005802187220 */ /* 0x040fe40000410000 */
[----:B------:R-:W-:Y:S01]  /*bdf0*/  FMUL.FTZ R25, R2, R89 ;  /* 0x0000005902197220 */ /* 0x000fe20000410000 */
[----:B------:R4:W-:Y:S01]  /*be00*/  MUFU.EX2 R187, R61 ;  /* 0x0000003d00bb7308 */ /* 0x0009e20000000800 */
[----:B------:R-:W-:Y:S01]  /*be10*/  FFMA.FTZ R101, R182, c[0x0][0x2d0], -R56 ;  /* 0x0000b400b6657a23 */ /* 0x000fe20000010838 */
[-C--:B-1----:R-:W-:Y:S05]  /*be20*/  HMMA.16816.F32.BF16 R4, R72, R20.reuse, R4 ;  /* 0x000000144804723c */ /* 0x082fea0000041804 */
[C---:B------:R-:W-:Y:S02]  /*be30*/  FMUL.FTZ R29, R2.reuse, R117 ;  /* 0x00000075021d7220 */ /* 0x040fe40000410000 */
[--C-:B------:R-:W-:Y:S01]  /*be40*/  FFMA.FTZ R117, R53, c[0x0][0x2d0], -R40.reuse ;  /* 0x0000b40035757a23 */ /* 0x100fe20000010828 */
[----:B------:R1:W-:Y:S01]  /*be50*/  MUFU.EX2 R183, R71 ;  /* 0x0000004700b77308 */ /* 0x0003e20000000800 */
[C---:B------:R-:W-:Y:S03]  /*be60*/  FMUL.FTZ R28, R2.reuse, R116 ;  /* 0x00000074021c7220 */ /* 0x040fe60000410000 */
[--C-:B--2---:R-:W-:Y:S01]  /*be70*/  FFMA.FTZ R0, R11, c[0x0][0x2d0], -R69.reuse ;  /* 0x0000b4000b007a23 */ /* 0x104fe20000010845 */
[----:B---3--:R-:W-:Y:S01]  /*be80*/  F2FP.BF16.PACK_AB R77, R229, R228 ;  /* 0x000000e4e54d723e */ /* 0x008fe200000010ff */
[----:B------:R-:W-:Y:S02]  /*be90*/  FMUL.FTZ R41, R2, R129 ;  /* 0x0000008102297220 */ /* 0x000fe40000410000 */
[--C-:B------:R-:W-:Y:S02]  /*bea0*/  FFMA.FTZ R108, R173, c[0x0][0x2d0], -R40.reuse ;  /* 0x0000b400ad6c7a23 */ /* 0x100fe40000010828 */
[----:B------:R2:W3:Y:S01]  /*beb0*/  MUFU.EX2 R239, R0 ;  /* 0x0000000000ef7308 */ /* 0x0004e20000000800 */
[----:B------:R-:W-:Y:S02]  /*bec0*/  FFMA.FTZ R109, R178, c[0x0][0x2d0], -R40 ;  /* 0x0000b400b26d7a23 */ /* 0x000fe40000010828 */
[--C-:B------:R-:W-:Y:S02]  /*bed0*/  FFMA.FTZ R114, R214, c[0x0][0x2d0], -R69.reuse ;  /* 0x0000b400d6727a23 */ /* 0x100fe40000010845 */
[--C-:B------:R-:W-:Y:S02]  /*bee0*/  FFMA.FTZ R115, R223, c[0x0][0x2d0], -R69.reuse ;  /* 0x0000b400df737a23 */ /* 0x100fe40000010845 */
[----:B----4-:R-:W-:Y:S02]  /*bef0*/  FMUL.FTZ R61, R2, R153 ;  /* 0x00000099023d7220 */ /* 0x010fe40000410000 */
[----:B------:R-:W-:Y:S01]  /*bf00*/  FMUL.FTZ R67, R3, R151 ;  /* 0x0000009703437220 */ /* 0x000fe20000410000 */
[----:B------:R4:W-:Y:S01]  /*bf10*/  MUFU.EX2 R129, R48 ;  /* 0x0000003000817308 */ /* 0x0009e20000000800 */
[--C-:B------:R-:W-:Y:S02]  /*bf20*/  FFMA.FTZ R105, R44, c[0x0][0x2d0], -R56.reuse ;  /* 0x0000b4002c697a23 */ /* 0x100fe40000010838 */
[C---:B------:R-:W-:Y:S02]  /*bf30*/  FMUL.FTZ R44, R2.reuse, R132 ;  /* 0x00000084022c7220 */ /* 0x040fe40000410000 */
[--C-:B------:R-:W-:Y:S02]  /*bf40*/  FFMA.FTZ R104, R45, c[0x0][0x2d0], -R56.reuse ;  /* 0x0000b4002d687a23 */ /* 0x100fe40000010838 */
[----:B------:R-:W-:Y:S02]  /*bf50*/  FMUL.FTZ R45, R2, R133 ;  /* 0x00000085022d7220 */ /* 0x000fe40000410000 */
[--C-:B------:R-:W-:Y:S01]  /*bf60*/  FFMA.FTZ R98, R208, c[0x0][0x2d0], -R56.reuse ;  /* 0x0000b400d0627a23 */ /* 0x100fe20000010838 */
[----:B------:R-:W-:Y:S01]  /*bf70*/  MUFU.EX2 R133, R100 ;  /* 0x0000006400857308 */ /* 0x000fe20000000800 */
[--C-:B-1----:R-:W-:Y:S02]  /*bf80*/  FFMA.FTZ R71, R218, c[0x0][0x2d0], -R69.reuse ;  /* 0x0000b400da477a23 */ /* 0x102fe40000010845 */
[----:B------:R-:W-:Y:S01]  /*bf90*/  FFMA.FTZ R116, R222, c[0x0][0x2d0], -R69 ;  /* 0x0000b400de747a23 */ /* 0x000fe20000010845 */
[----:B--2---:R-:W-:Y:S02]  /*bfa0*/  FSEL R0, R68, RZ, P0 ;  /* 0x000000ff44007208 */ /* 0x004fe40000000000 */
[----:B---3--:R-:W-:Y:S03]  /*bfb0*/  F2FP.BF16.PACK_AB R79, R245, R239 ;  /* 0x000000eff54f723e */ /* 0x008fe600000010ff */
[----:B------:R-:W-:Y:S01]  /*bfc0*/  FADD.FTZ R0, -R0, R99 ;  /* 0x0000006300007221 */ /* 0x000fe20000010100 */
[----:B------:R1:W-:Y:S01]  /*bfd0*/  MUFU.EX2 R208, R66 ;  /* 0x0000004200d07308 */ /* 0x0003e20000000800 */
[----:B------:R-:W-:Y:S02]  /*bfe0*/  FFMA.FTZ R99, R209, c[0x0][0x2d0], -R56 ;  /* 0x0000b400d1637a23 */ /* 0x000fe40000010838 */
[----:B------:R-:W-:Y:S02]  /*bff0*/  FMUL.FTZ R0, R0, c[0x0][0x2d0] ;  /* 0x0000b40000007a20 */ /* 0x000fe40000410000 */
[----:B----4-:R-:W-:Y:S01]  /*c000*/  FMUL.FTZ R48, R60, R136 ;  /* 0x000000883c307220 */ /* 0x010fe20000410000 */
[----:B------:R-:W-:Y:S04]  /*c010*/  MOV R136, R241 ;  /* 0x000000f100887202 */ /* 0x000fe80000000f00 */
[----:B------:R-:W2:Y:S10]  /*c020*/  MUFU.EX2 R0, R0 ;  /* 0x0000000000007308 */ /* 0x000eb40000000800 */
[----:B------:R-:W-:Y:S01]  /*c030*/  MUFU.EX2 R173, R99 ;  /* 0x0000006300ad7308 */ /* 0x000fe20000000800 */
[C---:B-1----:R-:W-:Y:S09]  /*c040*/  FMUL.FTZ R66, R3.reuse, R150 ;  /* 0x0000009603427220 */ /* 0x042ff20000410000 */
[----:B------:R-:W-:Y:S01]  /*c050*/  MUFU.EX2 R99, R123 ;  /* 0x0000007b00637308 */ /* 0x000fe20000000800 */
[C---:B--2---:R-:W-:Y:S02]  /*c060*/  FMUL.FTZ R10, R0.reuse, R106 ;  /* 0x0000006a000a7220 */ /* 0x044fe40000410000 */
[C---:B------:R-:W-:Y:S02]  /*c070*/  FMUL.FTZ R11, R0.reuse, R107 ;  /* 0x0000006b000b7220 */ /* 0x040fe40000410000 */
[C---:B------:R-:W-:Y:S02]  /*c080*/  FMUL.FTZ R26, R0.reuse, R90 ;  /* 0x0000005a001a7220 */ /* 0x040fe40000410000 */
[C---:B------:R-:W-:Y:S03]  /*c090*/  FMUL.FTZ R27, R0.reuse, R91 ;  /* 0x0000005b001b7220 */ /* 0x040fe60000410000 */
[----:B------:R-:W-:Y:S01]  /*c0a0*/  MUFU.EX2 R209, R156 ;  /* 0x0000009c00d17308 */ /* 0x000fe20000000800 */
[----:B------:R-:W-:Y:S01]  /*c0b0*/  LDSM.16.MT88.4 R88, [R193+0x800] ;  /* 0x00080000c158783b */ /* 0x000fe20000004200 */
[C---:B------:R-:W-:Y:S04]  /*c0c0*/  HMMA.16816.F32.BF16 R8, R76.reuse, R20, R8 ;  /* 0x000000144c08723c */ /* 0x040fe80000041808 */
[C---:B------:R-:W-:Y:S02]  /*c0d0*/  FMUL.FTZ R14, R0.reuse, R110 ;  /* 0x0000006e000e7220 */ /* 0x040fe40000410000 */
[----:B------:R-:W-:Y:S02]  /*c0e0*/  FMUL.FTZ R15, R0, R111 ;  /* 0x0000006f000f7220 */ /* 0x000fe40000410000 */
[C---:B------:R-:W-:Y:S01]  /*c0f0*/  FMUL.FTZ R20, R60.reuse, R84 ;  /* 0x000000543c147220 */ /* 0x040fe20000410000 */
[----:B------:R-:W-:Y:S03]  /*c100*/  MUFU.EX2 R181, R108 ;  /* 0x0000006c00b57308 */ /* 0x000fe60000000800 */
[----:B------:R-:W-:Y:S01]  /*c110*/  FMUL.FTZ R21, R60, R85 ;  /* 0x000000553c157220 */ /* 0x000fe20000410000 */
[-C--:B------:R-:W-:Y:S03]  /*c120*/  HMMA.16816.F32.BF16 R12, R76, R22.reuse, R12 ;  /* 0x000000164c0c723c */ /* 0x080fe6000004180c */
[----:B------:R-:W-:Y:S02]  /*c130*/  FMUL.FTZ R30, R0, R118 ;  /* 0x00000076001e7220 */ /* 0x000fe40000410000 */
[--C-:B------:R-:W-:Y:S01]  /*c140*/  FFMA.FTZ R118, R52, c[0x0][0x2d0], -R40.reuse ;  /* 0x0000b40034767a23 */ /* 0x100fe20000010828 */
[----:B------:R-:W-:Y:S01]  /*c150*/  MUFU.EX2 R169, R104 ;  /* 0x0000006800a97308 */ /* 0x000fe20000000800 */
[----:B------:R-:W1:Y:S01]  /*c160*/  LDSM.16.MT88.4 R52, [R190] ;  /* 0x00000000be34783b */ /* 0x000e620000004200 */
[C---:B------:R-:W-:Y:S04]  /*c170*/  HMMA.16816.F32.BF16 R16, R72.reuse, R22, R16 ;  /* 0x000000164810723c */ /* 0x040fe80000041810 */
[----:B------:R-:W-:Y:S02]  /*c180*/  FMUL.FTZ R31, R0, R119 ;  /* 0x00000077001f7220 */ /* 0x000fe40000410000 */
[--C-:B------:R-:W-:Y:S02]  /*c190*/  FFMA.FTZ R106, R170, c[0x0][0x2d0], -R40.reuse ;  /* 0x0000b400aa6a7a23 */ /* 0x100fe40000010828 */
[C---:B------:R-:W-:Y:S01]  /*c1a0*/  FMUL.FTZ R22, R3.reuse, R86 ;  /* 0x0000005603167220 */ /* 0x040fe20000410000 */
[----:B------:R-:W-:Y:S03]  /*c1b0*/  MUFU.EX2 R170, R101 ;  /* 0x0000006500aa7308 */ /* 0x000fe60000000800 */
[----:B------:R-:W-:Y:S02]  /*c1c0*/  FMUL.FTZ R23, R3, R87 ;  /* 0x0000005703177220 */ /* 0x000fe40000410000 */
[----:B------:R-:W-:Y:S01]  /*c1d0*/  LDSM.16.MT88.4 R84, [R189+0x800] ;  /* 0x00080000bd54783b */ /* 0x000fe20000004200 */
[C---:B------:R-:W-:Y:S02]  /*c1e0*/  FMUL.FTZ R59, R0.reuse, R147 ;  /* 0x00000093003b7220 */ /* 0x040fe40000410000 */
[----:B------:R-:W-:Y:S02]  /*c1f0*/  FMUL.FTZ R62, R0, R154 ;  /* 0x0000009a003e7220 */ /* 0x000fe40000410000 */
[-C--:B------:R-:W-:Y:S01]  /*c200*/  HMMA.16816.F32.BF16 R20, R72, R36.reuse, R20 ;  /* 0x000000244814723c */ /* 0x080fe20000041814 */
[----:B------:R-:W-:Y:S02]  /*c210*/  MUFU.EX2 R147, R102 ;  /* 0x0000006600937308 */ /* 0x000fe40000000800 */
[----:B------:R-:W-:Y:S02]  /*c220*/  FFMA.FTZ R110, R179, c[0x0][0x2d0], -R40 ;  /* 0x0000b400b36e7a23 */ /* 0x000fe40000010828 */
[----:B------:R-:W-:Y:S02]  /*c230*/  FMUL.FTZ R40, R2, R128 ;  /* 0x0000008002287220 */ /* 0x000fe40000410000 */
[C---:B------:R-:W-:Y:S01]  /*c240*/  FMUL.FTZ R42, R0.reuse, R130 ;  /* 0x00000082002a7220 */ /* 0x040fe20000410000 */
[C---:B------:R-:W-:Y:S03]  /*c250*/  HMMA.16816.F32.BF16 R24, R76.reuse, R36, R24 ;  /* 0x000000244c18723c */ /* 0x040fe60000041818 */
[----:B------:R-:W-:Y:S01]  /*c260*/  MUFU.EX2 R179, R161 ;  /* 0x000000a100b37308 */ /* 0x000fe20000000800 */
[C---:B------:R-:W-:Y:S02]  /*c270*/  FMUL.FTZ R43, R0.reuse, R131 ;  /* 0x00000083002b7220 */ /* 0x040fe40000410000 */
[----:B------:R-:W-:Y:S02]  /*c280*/  FMUL.FTZ R46, R0, R134 ;  /* 0x00000086002e7220 */ /* 0x000fe40000410000 */
[-C--:B------:R-:W-:Y:S04]  /*c290*/  HMMA.16816.F32.BF16 R28, R76, R38.reuse, R28 ;  /* 0x000000264c1c723c */ /* 0x080fe8000004181c */
[C---:B------:R-:W-:Y:S01]  /*c2a0*/  FMUL.FTZ R36, R60.reuse, R124 ;  /* 0x0000007c3c247220 */ /* 0x040fe20000410000 */
[----:B------:R2:W3:Y:S01]  /*c2b0*/  MUFU.EX2 R161, R167 ;  /* 0x000000a700a17308 */ /* 0x0004e20000000800 */
[----:B------:R-:W-:Y:S02]  /*c2c0*/  FMUL.FTZ R37, R60, R125 ;  /* 0x0000007d3c257220 */ /* 0x000fe40000410000 */
[C---:B------:R-:W-:Y:S04]  /*c2d0*/  HMMA.16816.F32.BF16 R32, R72.reuse, R38, R32 ;  /* 0x000000264820723c */ /* 0x040fe80000041820 */
[----:B------:R-:W-:Y:S02]  /*c2e0*/  FMUL.FTZ R47, R0, R135 ;  /* 0x00000087002f7220 */ /* 0x000fe40000410000 */
[--C-:B------:R-:W-:Y:S01]  /*c2f0*/  FFMA.FTZ R124, R186, c[0x0][0x2d0], -R56.reuse ;  /* 0x0000b400ba7c7a23 */ /* 0x100fe20000010838 */
[----:B------:R4:W-:Y:S01]  /*c300*/  MUFU.EX2 R134, R57 ;  /* 0x0000003900867308 */ /* 0x0009e20000000800 */
[C---:B------:R-:W-:Y:S04]  /*c310*/  FMUL.FTZ R38, R3.reuse, R126 ;  /* 0x0000007e03267220 */ /* 0x040fe80000410000 */
[----:B------:R-:W-:Y:S02]  /*c320*/  FMUL.FTZ R39, R3, R127 ;  /* 0x0000007f03277220 */ /* 0x000fe40000410000 */
[--C-:B------:R-:W-:Y:S02]  /*c330*/  FFMA.FTZ R126, R184, c[0x0][0x2d0], -R56.reuse ;  /* 0x0000b400b87e7a23 */ /* 0x100fe40000010838 */
[--C-:B------:R-:W-:Y:S01]  /*c340*/  FFMA.FTZ R125, R185, c[0x0][0x2d0], -R56.reuse ;  /* 0x0000b400b97d7a23 */ /* 0x100fe20000010838 */
[----:B------:R4:W4:Y:S01]  /*c350*/  MUFU.EX2 R127, R58 ;  /* 0x0000003a007f7308 */ /* 0x0009220000000800 */
[----:B------:R-:W-:Y:S01]  /*c360*/  FFMA.FTZ R107, R60, R238, R225 ;  /* 0x000000ee3c6b7223 */ /* 0x000fe200000100e1 */
[-C--:B-1----:R-:W-:Y:S01]  /*c370*/  HMMA.16816.F32.BF16 R36, R72, R52.reuse, R36 ;  /* 0x000000344824723c */ /* 0x082fe20000041824 */
[----:B--2---:R-:W2:Y:S02]  /*c380*/  LDL R167, [R1+0xc] ;  /* 0x00000c0001a77983 */ /* 0x004ea40000100800 */
[----:B---3--:R-:W-:Y:S01]  /*c390*/  F2FP.BF16.PACK_AB R150, R160, R161 ;  /* 0x000000a1a096723e */ /* 0x008fe200000010ff */
[--C-:B------:R-:W-:Y:S02]  /*c3a0*/  FFMA.FTZ R111, R215, c[0x0][0x2d0], -R69.reuse ;  /* 0x0000b400d76f7a23 */ /* 0x100fe40000010845 */
[--C-:B------:R-:W-:Y:S02]  /*c3b0*/  FFMA.FTZ R119, R221, c[0x0][0x2d0], -R69.reuse ;  /* 0x0000b400dd777a23 */ /* 0x100fe40000010845 */
[C---:B------:R-:W-:Y:S01]  /*c3c0*/  HMMA.16816.F32.BF16 R40, R76.reuse, R52, R40 ;  /* 0x000000344c28723c */ /* 0x040fe20000041828 */
[----:B------:R1:W-:Y:S03]  /*c3d0*/  MUFU.EX2 R128, R65 ;  /* 0x0000004100807308 */ /* 0x0003e60000000800 */
[----:B----4-:R-:W-:Y:S03]  /*c3e0*/  FMUL.FTZ R57, R2, R145 ;  /* 0x0000009102397220 */ /* 0x010fe60000410000 */
[--C-:B------:R-:W-:Y:S01]  /*c3f0*/  FFMA.FTZ R52, R82, c[0x0][0x2d0], -R56.reuse ;  /* 0x0000b40052347a23 */ /* 0x100fe20000010838 */
[-C--:B------:R-:W-:Y:S03]  /*c400*/  HMMA.16816.F32.BF16 R44, R76, R54.reuse, R44 ;  /* 0x000000364c2c723c */ /* 0x080fe6000004182c */
[----:B------:R3:W-:Y:S01]  /*c410*/  MUFU.EX2 R241, R52 ;  /* 0x0000003400f17308 */ /* 0x0007e20000000800 */
[----:B------:R-:W-:Y:S02]  /*c420*/  FFMA.FTZ R53, R83, c[0x0][0x2d0], -R56 ;  /* 0x0000b40053357a23 */ /* 0x000fe40000010838 */
[----:B------:R-:W4:Y:S01]  /*c430*/  LDSM.16.MT88.4 R80, [R192] ;  /* 0x00000000c050783b */ /* 0x000f220000004200 */
[--C-:B------:R-:W-:Y:S01]  /*c440*/  FFMA.FTZ R56, R157, c[0x0][0x2d0], -R69.reuse ;  /* 0x0000b4009d387a23 */ /* 0x100fe20000010845 */
[C---:B------:R-:W-:Y:S04]  /*c450*/  HMMA.16816.F32.BF16 R48, R72.reuse, R54, R48 ;  /* 0x000000364830723c */ /* 0x040fe80000041830 */
[----:B------:R-:W-:Y:S01]  /*c460*/  FMUL.FTZ R58, R0, R146 ;  /* 0x00000092003a7220 */ /* 0x000fe20000410000 */
[----:B------:R4:W4:Y:S02]  /*c470*/  MUFU.EX2 R184, R53 ;  /* 0x0000003500b87308 */ /* 0x0009240000000800 */
[C---:B------:R-:W-:Y:S02]  /*c480*/  FMUL.FTZ R54, R3.reuse, R142 ;  /* 0x0000008e03367220 */ /* 0x040fe40000410000 */
[----:B------:R-:W-:Y:S03]  /*c490*/  FMUL.FTZ R55, R3, R143 ;  /* 0x0000008f03377220 */ /* 0x000fe60000410000 */
[----:B-1----:R-:W-:Y:S03]  /*c4a0*/  FMUL.FTZ R65, R60, R149 ;  /* 0x000000953c417220 */ /* 0x002fe60000410000 */
[----:B------:R1:W-:Y:S01]  /*c4b0*/  MUFU.EX2 R130, R56 ;  /* 0x0000003800827308 */ /* 0x0003e20000000800 */
[--C-:B---3--:R-:W-:Y:S02]  /*c4c0*/  FFMA.FTZ R52, R158, c[0x0][0x2d0], -R69.reuse ;  /* 0x0000b4009e347a23 */ /* 0x108fe40000010845 */
[----:B------:R-:W-:Y:S07]  /*c4d0*/  FFMA.FTZ R69, R212, c[0x0][0x2d0], -R69 ;  /* 0x0000b400d4457a23 */ /* 0x000fee0000010845 */
[----:B------:R3:W3:Y:S01]  /*c4e0*/  MUFU.EX2 R131, R52 ;  /* 0x0000003400837308 */ /* 0x0006e20000000800 */
[----:B----4-:R-:W-:Y:S09]  /*c4f0*/  FMUL.FTZ R53, R60, R141 ;  /* 0x0000008d3c357220 */ /* 0x010ff20000410000 */
[----:B------:R4:W4:Y:S01]  /*c500*/  MUFU.EX2 R135, R64 ;  /* 0x0000004000877308 */ /* 0x0009220000000800 */
[----:B-1----:R-:W-:Y:S09]  /*c510*/  FMUL.FTZ R56, R2, R144 ;  /* 0x0000009002387220 */ /* 0x002ff20000410000 */
[----:B------:R1:W-:Y:S01]  /*c520*/  MUFU.EX2 R185, R63 ;  /* 0x0000003f00b97308 */ /* 0x0003e20000000800 */
[C---:B---3--:R-:W-:Y:S09]  /*c530*/  FMUL.FTZ R52, R60.reuse, R140 ;  /* 0x0000008c3c347220 */ /* 0x048ff20000410000 */
[----:B------:R3:W-:Y:S01]  /*c540*/  MUFU.EX2 R143, R103 ;  /* 0x00000067008f7308 */ /* 0x0007e20000000800 */
[-C--:B------:R-:W-:Y:S03]  /*c550*/  HMMA.16816.F32.BF16 R52, R72, R80.reuse, R52 ;  /* 0x000000504834723c */ /* 0x080fe60000041834 */
[----:B----4-:R-:W-:Y:S01]  /*c560*/  FMUL.FTZ R64, R60, R148 ;  /* 0x000000943c407220 */ /* 0x010fe20000410000 */
[----:B------:R-:W-:Y:S01]  /*c570*/  F2FP.BF16.PACK_AB R148, R180, R179 ;  /* 0x000000b3b494723e */ /* 0x000fe200000010ff */
[----:B------:R-:W-:Y:S03]  /*c580*/  FMUL.FTZ R60, R2, R152 ;  /* 0x00000098023c7220 */ /* 0x000fe60000410000 */
[C---:B------:R-:W-:Y:S01]  /*c590*/  HMMA.16816.F32.BF16 R56, R76.reuse, R80, R56 ;  /* 0x000000504c38723c */ /* 0x040fe20000041838 */
[----:B------:R4:W4:Y:S03]  /*c5a0*/  MUFU.EX2 R186, R93 ;  /* 0x0000005d00ba7308 */ /* 0x0009260000000800 */
[----:B-1----:R-:W-:Y:S07]  /*c5b0*/  FMUL.FTZ R63, R0, R155 ;  /* 0x0000009b003f7220 */ /* 0x002fee0000410000 */
[----:B------:R-:W-:Y:S01]  /*c5c0*/  MUFU.EX2 R144, R114 ;  /* 0x0000007200907308 */ /* 0x000fe20000000800 */
[-C--:B------:R-:W-:Y:S01]  /*c5d0*/  HMMA.16816.F32.BF16 R60, R76, R82.reuse, R60 ;  /* 0x000000524c3c723c */ /* 0x080fe2000004183c */
[----:B---3--:R-:W-:Y:S06]  /*c5e0*/  LDSM.16.MT88.4 R100, [R190+0x1000] ;  /* 0x00100000be64783b */ /* 0x008fec0000004200 */
[----:B------:R-:W-:Y:S01]  /*c5f0*/  F2FP.BF16.PACK_AB R76, R134, R127 ;  /* 0x0000007f864c723e */ /* 0x000fe200000010ff */
[----:B------:R-:W-:Y:S01]  /*c600*/  HMMA.16816.F32.BF16 R64, R72, R82, R64 ;  /* 0x000000524840723c */ /* 0x000fe20000041840 */
[----:B------:R1:W-:Y:S01]  /*c610*/  MUFU.EX2 R157, R115 ;  /* 0x00000073009d7308 */ /* 0x0003e20000000800 */
[----:B------:R-:W3:Y:S02]  /*c620*/  LDSM.16.MT88.4 R80, [R190+0x800] ;  /* 0x00080000be50783b */ /* 0x000ee40000004200 */
[----:B------:R-:W-:Y:S01]  /*c630*/  F2FP.BF16.PACK_AB R78, R241, R184 ;  /* 0x000000b8f14e723e */ /* 0x000fe200000010ff */
[----:B----4-:R-:W-:Y:S01]  /*c640*/  FFMA.FTZ R93, R3, R240, R227 ;  /* 0x000000f0035d7223 */ /* 0x010fe200000100e3 */
[----:B------:R-:W-:Y:S01]  /*c650*/  F2FP.BF16.PACK_AB R77, R130, R131 ;  /* 0x00000083824d723e */ /* 0x000fe200000010ff */
[----:B------:R-:W-:Y:S01]  /*c660*/  FFMA.FTZ R3, R2, R251, R226 ;  /* 0x000000fb02037223 */ /* 0x000fe200000100e2 */
[----:B------:R-:W-:Y:S01]  /*c670*/  F2FP.BF16.PACK_AB R72, R183, R129 ;  /* 0x00000081b748723e */ /* 0x000fe200000010ff */
[----:B-----5:R-:W-:Y:S02]  /*c680*/  FFMA.FTZ R2, R0, R138, R228 ;  /* 0x0000008a00027223 */ /* 0x020fe400000100e4 */
[----:B------:R-:W-:Y:S01]  /*c690*/  MUFU.EX2 R182, R106 ;  /* 0x0000006a00b67308 */ /* 0x000fe20000000800 */
        /* <DEDUP_REMOVED lines=8> */
[----:B------:R-:W-:Y:S01]  /*c720*/  FADD.FTZ R0, R137, R0 ;  /* 0x0000000089007221 */ /* 0x000fe20000010000 */
[----:B------:R-:W-:Y:S01]  /*c730*/  MUFU.EX2 R146, R105 ;  /* 0x0000006900927308 */ /* 0x000fe20000000800 */
[-C--:B------:R-:W-:Y:S01]  /*c740*/  HMMA.16816.F32.BF16 R4, R72, R84.reuse, R4 ;  /* 0x000000544804723c */ /* 0x080fe20000041804 */
[----:B-1----:R-:W-:Y:S02]  /*c750*/  LDSM.16.MT88.4 R112, [R189+0x2000] ;  /* 0x00200000bd70783b */ /* 0x002fe40000004200 */
[----:B------:R-:W-:Y:S04]  /*c760*/  FADD.FTZ R3, R230, R3 ;  /* 0x00000003e6037221 */ /* 0x000fe80000010000 */
[----:B------:R-:W-:Y:S01]  /*c770*/  FADD.FTZ R3, R233, R3 ;  /* 0x00000003e9037221 */ /* 0x000fe20000010000 */
[C---:B------:R-:W-:Y:S01]  /*c780*/  HMMA.16816.F32.BF16 R8, R76.reuse, R84, R8 ;  /* 0x000000544c08723c */ /* 0x040fe20000041808 */
[----:B------:R1:W-:Y:S03]  /*c790*/  MUFU.EX2 R132, R70 ;  /* 0x0000004600847308 */ /* 0x0003e60000000800 */
[----:B------:R-:W-:Y:S04]  /*c7a0*/  FADD.FTZ R3, R252, R3 ;  /* 0x00000003fc037221 */ /* 0x000fe80000010000 */
[-C--:B------:R-:W-:Y:S03]  /*c7b0*/  HMMA.16816.F32.BF16 R12, R76, R86.reuse, R12 ;  /* 0x000000564c0c723c */ /* 0x080fe6000004180c */
[----:B------:R4:W-:Y:S05]  /*c7c0*/  MUFU.EX2 R142, R71 ;  /* 0x00000047008e7308 */ /* 0x0009ea0000000800 */
[C---:B------:R-:W-:Y:S01]  /*c7d0*/  HMMA.16816.F32.BF16 R16, R72.reuse, R86, R16 ;  /* 0x000000564810723c */ /* 0x040fe20000041810 */
[----:B------:R-:W5:Y:S04]  /*c7e0*/  LDSM.16.MT88.4 R84, [R192+0x800] ;  /* 0x00080000c054783b */ /* 0x000f680000004200 */
[----:B------:R3:W-:Y:S03]  /*c7f0*/  MUFU.EX2 R141, R92 ;  /* 0x0000005c008d7308 */ /* 0x0007e60000000800 */
[-C--:B------:R-:W-:Y:S04]  /*c800*/  HMMA.16816.F32.BF16 R20, R72, R88.reuse, R20 ;  /* 0x000000584814723c */ /* 0x080fe80000041814 */
[----:B-1----:R-:W-:Y:S03]  /*c810*/  FADD.FTZ R70, R231, R93 ;  /* 0x0000005de7467221 */ /* 0x002fe60000010000 */
[----:B------:R-:W-:Y:S01]  /*c820*/  MUFU.EX2 R140, R94 ;  /* 0x0000005e008c7308 */ /* 0x000fe20000000800 */
[C---:B------:R-:W-:Y:S04]  /*c830*/  HMMA.16816.F32.BF16 R24, R76.reuse, R88, R24 ;  /* 0x000000584c18723c */ /* 0x040fe80000041818 */
[----:B------:R-:W-:Y:S02]  /*c840*/  FADD.FTZ R70, R235, R70 ;  /* 0x00000046eb467221 */ /* 0x000fe40000010000 */
[----:B----4-:R-:W-:Y:S02]  /*c850*/  FADD.FTZ R71, R129, R0 ;  /* 0x0000000081477221 */ /* 0x010fe40000010000 */
[-C--:B------:R-:W-:Y:S01]  /*c860*/  HMMA.16816.F32.BF16 R28, R76, R90.reuse, R28 ;  /* 0x0000005a4c1c723c */ /* 0x080fe2000004181c */
[----:B------:R-:W-:Y:S03]  /*c870*/  MUFU.EX2 R178, R162 ;  /* 0x000000a200b27308 */ /* 0x000fe60000000800 */
[----:B------:R-:W-:Y:S02]  /*c880*/  FADD.FTZ R70, R136, R70 ;  /* 0x0000004688467221 */ /* 0x000fe40000010000 */
[----:B------:R-:W-:Y:S01]  /*c890*/  LDSM.16.MT88.4 R136, [R190+0x2000] ;  /* 0x00200000be88783b */ /* 0x000fe20000004200 */
[----:B---3--:R-:W-:Y:S01]  /*c8a0*/  FADD.FTZ R92, R245, R2 ;  /* 0x00000002f55c7221 */ /* 0x008fe20000010000 */
[C---:B------:R-:W-:Y:S03]  /*c8b0*/  HMMA.16816.F32.BF16 R32, R72.reuse, R90, R32 ;  /* 0x0000005a4820723c */ /* 0x040fe60000041820 */
[----:B------:R-:W-:Y:S01]  /*c8c0*/  MUFU.EX2 R176, R110 ;  /* 0x0000006e00b07308 */ /* 0x000fe20000000800 */
[----:B------:R-:W-:Y:S02]  /*c8d0*/  FADD.FTZ R2, R127, R3 ;  /* 0x000000037f027221 */ /* 0x000fe40000010000 */
[----:B------:R-:W1:Y:S01]  /*c8e0*/  LDSM.16.MT88.4 R88, [R189+0x1000] ;  /* 0x00100000bd58783b */ /* 0x000e620000004200 */
[----:B------:R-:W-:Y:S01]  /*c8f0*/  FADD.FTZ R0, R131, R92 ;  /* 0x0000005c83007221 */ /* 0x000fe20000010000 */
[-C--:B------:R-:W-:Y:S04]  /*c900*/  HMMA.16816.F32.BF16 R36, R72, R80.reuse, R36 ;  /* 0x000000504824723c */ /* 0x080fe80000041824 */
[----:B------:R-:W-:Y:S01]  /*c910*/  FADD.FTZ R2, R134, R2 ;  /* 0x0000000286027221 */ /* 0x000fe20000010000 */
[----:B------:R-:W-:Y:S01]  /*c920*/  MUFU.EX2 R177, R109 ;  /* 0x0000006d00b17308 */ /* 0x000fe20000000800 */
[----:B------:R-:W-:Y:S02]  /*c930*/  FADD.FTZ R0, R130, R0 ;  /* 0x0000000082007221 */ /* 0x000fe40000010000 */
[C---:B------:R-:W-:Y:S04]  /*c940*/  HMMA.16816.F32.BF16 R40, R76.reuse, R80, R40 ;  /* 0x000000504c28723c */ /* 0x040fe80000041828 */
[----:B------:R-:W-:Y:S02]  /*c950*/  FADD.FTZ R70, R128, R70 ;  /* 0x0000004680467221 */ /* 0x000fe40000010000 */
[----:B------:R-:W-:Y:S01]  /*c960*/  FADD.FTZ R0, R187, R0 ;  /* 0x00000000bb007221 */ /* 0x000fe20000010000 */
[----:B------:R-:W-:Y:S01]  /*c970*/  MUFU.EX2 R163, R117 ;  /* 0x0000007500a37308 */ /* 0x000fe20000000800 */
[-C--:B------:R-:W-:Y:S04]  /*c980*/  HMMA.16816.F32.BF16 R44, R76, R82.reuse, R44 ;  /* 0x000000524c2c723c */ /* 0x080fe8000004182c */
[----:B------:R-:W-:Y:S02]  /*c990*/  FADD.FTZ R0, R208, R0 ;  /* 0x00000000d0007221 */ /* 0x000fe40000010000 */
[----:B------:R-:W-:Y:S02]  /*c9a0*/  FADD.FTZ R3, R135, R70 ;  /* 0x0000004687037221 */ /* 0x000fe40000010000 */
[C---:B------:R-:W-:Y:S01]  /*c9b0*/  HMMA.16816.F32.BF16 R48, R72.reuse, R82, R48 ;  /* 0x000000524830723c */ /* 0x040fe20000041830 */
[----:B------:R-:W3:Y:S01]  /*c9c0*/  LDSM.16.MT88.4 R80, [R193+0x1000] ;  /* 0x00100000c150783b */ /* 0x000ee20000004200 */
[----:B------:R-:W4:Y:S02]  /*c9d0*/  MUFU.EX2 R162, R118 ;  /* 0x0000007600a27308 */ /* 0x000f240000000800 */
[----:B------:R-:W-:Y:S02]  /*c9e0*/  FADD.FTZ R2, R184, R2 ;  /* 0x00000002b8027221 */ /* 0x000fe40000010000 */
[----:B------:R-:W-:Y:S02]  /*c9f0*/  FADD.FTZ R3, R185, R3 ;  /* 0x00000003b9037221 */ /* 0x000fe40000010000 */
[-C--:B-----5:R-:W-:Y:S04]  /*ca00*/  HMMA.16816.F32.BF16 R52, R72, R84.reuse, R52 ;  /* 0x000000544834723c */ /* 0x0a0fe80000041834 */
[----:B------:R-:W5:Y:S01]  /*ca10*/  MUFU.EX2 R158, R166 ;  /* 0x000000a6009e7308 */ /* 0x000f620000000800 */
[----:B------:R-:W-:Y:S02]  /*ca20*/  FADD.FTZ R2, R241, R2 ;  /* 0x00000002f1027221 */ /* 0x000fe40000010000 */
[----:B------:R-:W-:Y:S01]  /*ca30*/  FADD.FTZ R3, R246, R3 ;  /* 0x00000003f6037221 */ /* 0x000fe20000010000 */
[C---:B------:R-:W-:Y:S06]  /*ca40*/  HMMA.16816.F32.BF16 R56, R76.reuse, R84, R56 ;  /* 0x000000544c38723c */ /* 0x040fec0000041838 */
[----:B------:R-:W-:Y:S02]  /*ca50*/  MUFU.EX2 R175, R98 ;  /* 0x0000006200af7308 */ /* 0x000fe40000000800 */
[-C--:B------:R-:W-:Y:S04]  /*ca60*/  HMMA.16816.F32.BF16 R60, R76, R86.reuse, R60 ;  /* 0x000000564c3c723c */ /* 0x080fe8000004183c */
[----:B----4-:R-:W-:Y:S03]  /*ca70*/  F2FP.BF16.PACK_AB R149, R162, R163 ;  /* 0x000000a3a295723e */ /* 0x010fe600000010ff */
[----:B------:R-:W-:Y:S01]  /*ca80*/  F2FP.BF16.PACK_AB R76, R143, R133 ;  /* 0x000000858f4c723e */ /* 0x000fe200000010ff */
[----:B------:R-:W-:Y:S01]  /*ca90*/  HMMA.16816.F32.BF16 R64, R72, R86, R64 ;  /* 0x000000564840723c */ /* 0x000fe20000041840 */
[----:B------:R-:W4:Y:S01]  /*caa0*/  LDSM.16.MT88.4 R84, [R192+0x1000] ;  /* 0x00100000c054783b */ /* 0x000f220000004200 */
        /* <DEDUP_REMOVED lines=9> */
[----:B-----5:R-:W-:Y:S03]  /*cb40*/  F2FP.BF16.PACK_AB R151, R158, R159 ;  /* 0x0000009f9e97723e */ /* 0x020fe600000010ff */
[-C--:B-1----:R-:W-:Y:S01]  /*cb50*/  HMMA.16816.F32.BF16 R4, R72, R88.reuse, R4 ;  /* 0x000000584804723c */ /* 0x082fe20000041804 */
[----:B------:R-:W1:Y:S07]  /*cb60*/  MUFU.EX2 R98, R124 ;  /* 0x0000007c00627308 */ /* 0x000e6e0000000800 */
[C---:B------:R-:W-:Y:S03]  /*cb70*/  HMMA.16816.F32.BF16 R8, R76.reuse, R88, R8 ;  /* 0x000000584c08723c */ /* 0x040fe60000041808 */
[----:B------:R-:W-:Y:S05]  /*cb80*/  MUFU.EX2 R94, R125 ;  /* 0x0000007d005e7308 */ /* 0x000fea0000000800 */
[-C--:B------:R-:W-:Y:S05]  /*cb90*/  HMMA.16816.F32.BF16 R12, R76, R90.reuse, R12 ;  /* 0x0000005a4c0c723c */ /* 0x080fea000004180c */
[----:B------:R-:W5:Y:S03]  /*cba0*/  MUFU.EX2 R93, R126 ;  /* 0x0000007e005d7308 */ /* 0x000f660000000800 */
[C---:B------:R-:W-:Y:S01]  /*cbb0*/  HMMA.16816.F32.BF16 R16, R72.reuse, R90, R16 ;  /* 0x0000005a4810723c */ /* 0x040fe20000041810 */
[----:B------:R-:W-:Y:S03]  /*cbc0*/  LDSM.16.MT88.4 R88, [R193+0x1800] ;  /* 0x00180000c158783b */ /* 0x000fe60000004200 */
[----:B-1----:R-:W-:Y:S02]  /*cbd0*/  F2FP.BF16.PACK_AB R152, R98, R99 ;  /* 0x000000636298723e */ /* 0x002fe400000010ff */
[C---:B--2---:R-:W-:Y:S02]  /*cbe0*/  ISETP.GT.AND P0, PT, R206.reuse, R167, PT ;  /* 0x000000a7ce00720c */ /* 0x044fe40003f04270 */
[-C--:B---3--:R-:W-:Y:S04]  /*cbf0*/  HMMA.16816.F32.BF16 R20, R72, R80.reuse, R20 ;  /* 0x000000504814723c */ /* 0x088fe80000041814 */
[----:B------:R-:W-:Y:S04]  /*cc00*/  IADD3 R206, R206, -0x1, RZ ;  /* 0xffffffffcece7810 */ /* 0x000fe80007ffe0ff */
[C---:B------:R-:W-:Y:S04]  /*cc10*/  HMMA.16816.F32.BF16 R24, R76.reuse, R80, R24 ;  /* 0x000000504c18723c */ /* 0x040fe80000041818 */
[----:B-----5:R-:W-:Y:S04]  /*cc20*/  F2FP.BF16.PACK_AB R154, R93, R94 ;  /* 0x0000005e5d9a723e */ /* 0x020fe800000010ff */
        /* <DEDUP_REMOVED lines=23> */
[----:B------:R-:W-:Y:S07]  /*cda0*/  MUFU.EX2 R81, R121 ;  /* 0x0000007900517308 */ /* 0x000fee0000000800 */
[-C--:B------:R-:W-:Y:S03]  /*cdb0*/  HMMA.16816.F32.BF16 R12, R76, R82.reuse, R12 ;  /* 0x000000524c0c723c */ /* 0x080fe6000004180c */
[----:B------:R-:W1:Y:S05]  /*cdc0*/  MUFU.EX2 R80, R69 ;  /* 0x0000004500507308 */ /* 0x000e6a0000000800 */
[C---:B------:R-:W-:Y:S05]  /*cdd0*/  HMMA.16816.F32.BF16 R16, R72.reuse, R82, R16 ;  /* 0x000000524810723c */ /* 0x040fea0000041810 */
[----:B------:R4:W-:Y:S03]  /*cde0*/  MUFU.EX2 R82, R120 ;  /* 0x0000007800527308 */ /* 0x0009e60000000800 */
[-C--:B------:R-:W-:Y:S07]  /*cdf0*/  HMMA.16816.F32.BF16 R20, R72, R88.reuse, R20 ;  /* 0x000000584814723c */ /* 0x080fee0000041814 */
[----:B------:R-:W5:Y:S01]  /*ce00*/  MUFU.EX2 R83, R119 ;  /* 0x0000007700537308 */ /* 0x000f620000000800 */
[C---:B------:R-:W-:Y:S04]  /*ce10*/  HMMA.16816.F32.BF16 R24, R76.reuse, R88, R24 ;  /* 0x000000584c18723c */ /* 0x040fe80000041818 */
[----:B-1----:R-:W-:Y:S01]  /*ce20*/  F2FP.BF16.PACK_AB R155, R80, R81 ;  /* 0x00000051509b723e */ /* 0x002fe200000010ff */
[----:B------:R-:W-:Y:S03]  /*ce30*/  FADD.FTZ R69, R183, R71 ;  /* 0x00000047b7457221 */ /* 0x000fe60000010000 */
[-C--:B------:R-:W-:Y:S04]  /*ce40*/  HMMA.16816.F32.BF16 R28, R76, R90.reuse, R28 ;  /* 0x0000005a4c1c723c */ /* 0x080fe8000004181c */
[----:B------:R-:W-:Y:S01]  /*ce50*/  FADD.FTZ R69, R186, R69 ;  /* 0x00000045ba457221 */ /* 0x000fe20000010000 */
[----:B----4-:R-:W1:Y:S03]  /*ce60*/  LDSM.16.MT88.4 R120, [R193+0x2000] ;  /* 0x00200000c178783b */ /* 0x010e660000004200 */
[C---:B------:R-:W-:Y:S04]  /*ce70*/  HMMA.16816.F32.BF16 R32, R72.reuse, R90, R32 ;  /* 0x0000005a4820723c */ /* 0x040fe80000041820 */
[----:B-----5:R-:W-:Y:S04]  /*ce80*/  F2FP.BF16.PACK_AB R153, R82, R83 ;  /* 0x000000535299723e */ /* 0x020fe800000010ff */
        /* <DEDUP_REMOVED lines=9> */
[----:B------:R-:W2:Y:S07]  /*cf20*/  LDSM.16.MT88.4 R4, [R192+0x2000] ;  /* 0x00200000c004783b */ /* 0x000eae0000004200 */
        /* <DEDUP_REMOVED lines=51> */
[----:B------:R-:W-:Y:S01]  /*d260*/  FADD.FTZ R5, R83, R5 ;  /* 0x0000000553057221 */ /* 0x000fe20000010000 */
[-C--:B------:R-:W-:Y:S01]  /*d270*/  MOV R61, R68.reuse ;  /* 0x00000044003d7202 */ /* 0x080fe20000000f00 */
[----:B------:R-:W-:Y:S01]  /*d280*/  FADD.FTZ R4, R180, R3 ;  /* 0x00000003b4047221 */ /* 0x000fe20000010000 */
[----:B------:R-:W-:Y:S01]  /*d290*/  MOV R99, R68 ;  /* 0x0000004400637202 */ /* 0x000fe20000000f00 */
[----:B------:R-:W-:Y:S04]  /*d2a0*/  FADD.FTZ R3, R162, R2 ;  /* 0x00000002a2037221 */ /* 0x000fe80000010000 */
        /* <DEDUP_REMOVED lines=8> */
[----:B------:R-:W-:Y:S01]  /*d330*/  MOV R94, R96 ;  /* 0x00000060005e7202 */ /* 0x000fe20000000f00 */
[----:B------:R-:W-:Y:S01]  /*d340*/  FADD.FTZ R238, R160, R4 ;  /* 0x00000004a0ee7221 */ /* 0x000fe20000010000 */
[----:B------:R1:W-:Y:S01]  /*d350*/  STL [R1], R0 ;  /* 0x0000000001007387 */ /* 0x0003e20000100800 */
[----:B------:R-:W-:Y:S02]  /*d360*/  FADD.FTZ R240, R158, R3 ;  /* 0x000000039ef07221 */ /* 0x000fe40000010000 */
[----:B------:R-:W-:Y:S01]  /*d370*/  FADD.FTZ R251, R93, R2 ;  /* 0x000000025dfb7221 */ /* 0x000fe20000010000 */
[----:B------:R-:W-:Y:S01]  /*d380*/  MOV R93, R97 ;  /* 0x00000061005d7202 */ /* 0x000fe20000000f00 */
[----:B-1----:R-:W-:-:S05]  /*d390*/  @P0 BRA `(.L_x_2598) ;  /* 0xffffaf6000000947 */ /* 0x002fca000383ffff */
.L_x_2567:
        /* <DEDUP_REMOVED lines=22> */
.L_x_2601:
[----:B------:R-:W-:-:S04]  /*d500*/  MOV R3, 0x1 ;  /* 0x0000000100037802 */ /* 0x000fc80000000f00 */
[----:B------:R-:W-:-:S13]  /*d510*/  ISETP.NE.AND P0, PT, R3, c[0x0][0x32c], PT ;  /* 0x0000cb0003007a0c */ /* 0x000fda0003f05270 */
[----:B------:R-:W-:-:S05]  /*d520*/  @P0 IMAD.HI.U32 R3, R0, c[0x0][0x330], RZ ;  /* 0x0000cc0000030a27 */ /* 0x000fca00078e00ff */
[----:B------:R-:W-:Y:S02]  /*d530*/  @P0 SHF.R.U32.HI R0, RZ, c[0x0][0x334], R3 ;  /* 0x0000cd00ff000a19 */ /* 0x000fe40000011603 */
.L_x_2602:
[----:B------:R-:W-:Y:S05]  /*d540*/  BSYNC B0 ;  /* 0x0000000000007941 */ /* 0x000fea0003800000 */
.L_x_2600:
[----:B------:R-:W-:-:S05]  /*d550*/  IMAD R0, R0, c[0x0][0x32c], RZ ;  /* 0x0000cb0000007a24 */ /* 0x000fca00078e02ff */
[----:B------:R-:W-:-:S03]  /*d560*/  IMNMX R2, R2, R0, !PT ;  /* 0x0000000002027217 */ /* 0x000fc60007800200 */
.L_x_2599:
        /* <DEDUP_REMOVED lines=12> */
.L_x_2614:
        /* <DEDUP_REMOVED lines=33> */
[C---:B------:R-:W-:Y:S04]  /*d840*/  IMAD.WIDE.U32 R2, R211.reuse, c[0x0][0x218], R2 ;  /* 0x00008600d3027a25 */ /* 0x040fe800078e0002 */
        /* <DEDUP_REMOVED lines=8> */
.L_x_2748:
        /* <DEDUP_REMOVED lines=23> */
.L_x_2749:
[----:B------:R-:W-:Y:S02]  /*da40*/  ISETP.GE.AND P1, PT, R205, c[0x0][0x1d4], PT ;  /* 0x00007500cd007a0c */ /* 0x000fe40003f26270 */
[----:B--2---:R-:W-:Y:S05]  /*da50*/  IADD3 R2, P0, R4, R20, RZ ;  /* 0x0000001404027210 */ /* 0x004fea0007f1e0ff */
[----:B-1----:R-:W-:Y:S06]  /*da60*/  IMAD.X R3, R5, 0x1, R6, P0 ;  /* 0x0000000105037824 */ /* 0x002fec00000e0606 */
[----:B------:R-:W-:Y:S01]  /*da70*/  @!PT LDS RZ, [RZ] ;  /* 0x00000000fffff984 */ /* 0x000fe20000000800 */
[----:B------:R-:W-:Y:S01]  /*da80*/  @!PT LDS RZ, [RZ] ;  /* 0x00000000fffff984 */ /* 0x000fe20000000800 */
[----:B------:R-:W-:Y:S01]  /*da90*/  @!PT LDS RZ, [RZ] ;  /* 0x00000000fffff984 */ /* 0x000fe20000000800 */
[----:B------:R1:W-:Y:S02]  /*daa0*/  LDGSTS.E.BYPASS.LTC128B.128 [R207+0x2100], [R2.64], !P1 ;  /* 0x0210000002cf7fae */ /* 0x0003e4000c901d46 */
.L_x_2605:
[----:B-1-34-:R-:W-:Y:S05]  /*dab0*/  BSYNC B0 ;  /* 0x0000000000007941 */ /* 0x01afea0003800000 */
.L_x_2604:
        /* <DEDUP_REMOVED lines=118> */
[--C-:B------:R-:W-:Y:S01]  /*e220*/  IMAD.MOV.U32 R2, RZ, RZ, R3.reuse ;  /* 0x000000ffff027224 */ /* 0x100fe200078e0003 */
[----:B------:R-:W-:Y:S05]  /*e230*/  @P2 SHF.R.U32.HI R2, RZ, c[0x0][0x2c0], R92 ;  /* 0x0000b000ff022a19 */ /* 0x000fea000001165c */
[C---:B----4-:R-:W-:Y:S04]  /*e240*/  @!P1 IADD3 R92, P0, R2.reuse, R212, RZ ;  /* 0x000000d4025c9210 */ /* 0x050fe80007f1e0ff */
[----:B-----5:R-:W-:Y:S01]  /*e250*/  @!P1 LEA.HI.X.SX32 R95, R2, R94, 0x1, P0 ;  /* 0x0000005e025f9211 */ /* 0x020fe200000f0eff */
        /* <DEDUP_REMOVED lines=21> */
.L_x_2750:
        /* <DEDUP_REMOVED lines=23> */
.L_x_2751:
[----:B------:R-:W-:Y:S02]  /*e520*/  ISETP.GE.AND P1, PT, R205, c[0x0][0x1d4], PT ;  /* 0x00007500cd007a0c */ /* 0x000fe40003f26270 */
[----:B--2---:R-:W-:Y:S05]  /*e530*/  IADD3 R2, P0, R92, R163, RZ ;  /* 0x000000a35c027210 */ /* 0x004fea0007f1e0ff */
[----:B-1----:R-:W-:Y:S06]  /*e540*/  IMAD.X R3, R94, 0x1, R95, P0 ;  /* 0x000000015e037824 */ /* 0x002fec00000e065f */
[----:B------:R-:W-:Y:S01]  /*e550*/  @!PT LDS RZ, [RZ] ;  /* 0x00000000fffff984 */ /* 0x000fe20000000800 */
[----:B------:R-:W-:Y:S01]  /*e560*/  @!PT LDS RZ, [RZ] ;  /* 0x00000000fffff984 */ /* 0x000fe20000000800 */
[----:B------:R-:W-:Y:S01]  /*e570*/  @!PT LDS RZ, [RZ] ;  /* 0x00000000fffff984 */ /* 0x000fe20000000800 */
[----:B------:R1:W-:Y:S02]  /*e580*/  LDGSTS.E.BYPASS.LTC128B.128 [R207+0x4900], [R2.64], !P1 ;  /* 0x0490000002cf7fae */ /* 0x0003e4000c901d46 */
.L_x_2609:
[----:B------:R-:W-:Y:S05]  /*e590*/  BSYNC B0 ;  /* 0x0000000000007941 */ /* 0x000fea0003800000 */
.L_x_2608:
        /* <DEDUP_REMOVED lines=83> */
.L_x_2752:
[----:B--2---:R-:W-:Y:S01]  /*ead0*/  FMNMX.FTZ R97, R92, R2, !PT ;  /* 0x000000025c617209 */ /* 0x004fe20007810000 */
[----:B------:R-:W-:-:S05]  /*eae0*/  BRA.DIV ~URZ, `(.L_x_2613) ;  /* 0x0000e8227f007947 */ /* 0x000fca000b800000 */
[----:B------:R-:W-:Y:S04]  /*eaf0*/  SHFL.BFLY PT, R3, R94, 0x2, 0x1f ;  /* 0x0c401f005e037f89 */ /* 0x000fe800000e0000 */
[----:B------:R-:W-:Y:S04]  /*eb00*/  SHFL.BFLY PT, R2, R95, 0x2, 0x1f ;  /* 0x0c401f005f027f89 */ /* 0x000fe800000e0000 */
[----:B-1----:R-:W1:Y:S02]  /*eb10*/  SHFL.BFLY PT, R92, R156, 0x2, 0x1f ;  /* 0x0c401f009c5c7f89 */ /* 0x002e6400000e0000 */
[----:B-1----:R-:W-:Y:S02]  /*eb20*/  FMNMX.FTZ R92, R156, R92, !PT ;  /* 0x0000005c9c5c7209 */ /* 0x002fe40007810000 */
[----:B------:R-:W-:Y:S02]  /*eb30*/  FMNMX.FTZ R3, R94, R3, !PT ;  /* 0x000000035e037209 */ /* 0x000fe40007810000 */
[----:B------:R-:W1:Y:S01]  /*eb40*/  SHFL.BFLY PT, R94, R97, 0x1, 0x1f ;  /* 0x0c201f00615e7f89 */ /* 0x000e6200000e0000 */
[----:B------:R-:W-:Y:S03]  /*eb50*/  FMNMX.FTZ R95, R95, R2, !PT ;  /* 0x000000025f5f7209 */ /* 0x000fe60007810000 */
[----:B------:R-:W2:Y:S04]  /*eb60*/  SHFL.BFLY PT, R96, R3, 0x1, 0x1f ;  /* 0x0c201f0003607f89 */ /* 0x000ea800000e0000 */
[----:B------:R-:W3:Y:S04]  /*eb70*/  SHFL.BFLY PT, R157, R95, 0x1, 0x1f ;  /* 0x0c201f005f9d7f89 */ /* 0x000ee800000e0000 */
[----:B------:R4:W4:Y:S01]  /*eb80*/  SHFL.BFLY PT, R2, R92, 0x1, 0x1f ;  /* 0x0c201f005c027f89 */ /* 0x00092200000e0000 */
[----:B-1----:R-:W-:Y:S02]  /*eb90*/  FMNMX.FTZ R97, R97, R94, !PT ;  /* 0x0000005e61617209 */ /* 0x002fe40007810000 */
[----:B--2---:R-:W-:Y:S02]  /*eba0*/  FMNMX.FTZ R96, R3, R96, !PT ;  /* 0x0000006003607209 */ /* 0x004fe40007810000 */
[----:B---3--:R-:W-:Y:S02]  /*ebb0*/  FMNMX.FTZ R95, R95, R157, !PT ;  /* 0x0000009d5f5f7209 */ /* 0x008fe40007810000 */
.L_x_2753:
[C---:B------:R-:W-:Y:S01]  /*ebc0*/  FADD.FTZ R0, -R97.reuse, R0 ;  /* 0x0000000061007221 */ /* 0x040fe20000010100 */
[----:B------:R-:W2:Y:S01]  /*ebd0*/  LDL.LU R250, [R1] ;  /* 0x0000000001fa7983 */ /* 0x000ea20000300800 */
[----:B------:R-:W-:Y:S01]  /*ebe0*/  FMUL.FTZ R160, R97, c[0x0][0x2d0] ;  /* 0x0000b40061a07a20 */ /* 0x000fe20000410000 */
[----:B------:R-:W-:Y:S01]  /*ebf0*/  WARPSYNC 0xffffffff ;  /* 0xffffffff00007948 */ /* 0x000fe20003800000 */
[----:B------:R-:W-:Y:S01]  /*ec00*/  FMUL.FTZ R0, R0, c[0x0][0x2d0] ;  /* 0x0000b40000007a20 */ /* 0x000fe20000410000 */
[----:B------:R-:W1:Y:S01]  /*ec10*/  LDSM.16.MT88.4 R156, [R189] ;  /* 0x00000000bd9c783b */ /* 0x000e620000004200 */
[--C-:B------:R-:W-:Y:S01]  /*ec20*/  FFMA.FTZ R177, R68, c[0x0][0x2d0], -R160.reuse ;  /* 0x0000b40044b17a23 */ /* 0x100fe200000108a0 */
[----:B----4-:R-:W-:Y:S01]  /*ec30*/  FMNMX.FTZ R2, R2, R92, !PT ;  /* 0x0000005c02027209 */ /* 0x010fe20007810000 */
[----:B------:R3:W-:Y:S01]  /*ec40*/  MUFU.EX2 R3, R0 ;  /* 0x0000000000037308 */ /* 0x0007e20000000800 */
[----:B------:R-:W-:Y:S01]  /*ec50*/  FMUL.FTZ R164, R96, c[0x0][0x2d0] ;  /* 0x0000b40060a47a20 */ /* 0x000fe20000410000 */
[C---:B------:R-:W-:Y:S01]  /*ec60*/  ISETP.GT.AND P0, PT, R206.reuse, R249, PT ;  /* 0x000000f9ce00720c */ /* 0x040fe20003f04270 */
[--C-:B------:R-:W-:Y:S01]  /*ec70*/  FFMA.FTZ R176, R69, c[0x0][0x2d0], -R160.reuse ;  /* 0x0000b40045b07a23 */ /* 0x100fe200000108a0 */
[----:B------:R-:W-:Y:S01]  /*ec80*/  IADD3 R206, R206, -0x1, RZ ;  /* 0xffffffffcece7810 */ /* 0x000fe20007ffe0ff */
[--C-:B------:R-:W-:Y:S02]  /*ec90*/  FFMA.FTZ R183, R80, c[0x0][0x2d0], -R160.reuse ;  /* 0x0000b40050b77a23 */ /* 0x100fe400000108a0 */
[----:B------:R-:W-:Y:S02]  /*eca0*/  FFMA.FTZ R184, R81, c[0x0][0x2d0], -R160 ;  /* 0x0000b40051b87a23 */ /* 0x000fe400000108a0 */
[--C-:B------:R-:W-:Y:S01]  /*ecb0*/  FFMA.FTZ R174, R70, c[0x0][0x2d0], -R164.reuse ;  /* 0x0000b40046ae7a23 */ /* 0x100fe200000108a4 */
[----:B------:R-:W-:Y:S01]  /*ecc0*/  MUFU.EX2 R177, R177 ;  /* 0x000000b100b17308 */ /* 0x000fe20000000800 */
[--C-:B------:R-:W-:Y:S02]  /*ecd0*/  FFMA.FTZ R175, R71, c[0x0][0x2d0], -R164.reuse ;  /* 0x0000b40047af7a23 */ /* 0x100fe400000108a4 */
[----:B------:R-:W-:Y:S01]  /*ece0*/  LDSM.16.MT88.4 R68, [R190] ;  /* 0x00000000be44783b */ /* 0x000fe20000004200 */
[--C-:B------:R-:W-:Y:S02]  /*ecf0*/  FFMA.FTZ R182, R82, c[0x0][0x2d0], -R164.reuse ;  /* 0x0000b40052b67a23 */ /* 0x100fe400000108a4 */
[----:B------:R-:W-:Y:S02]  /*ed00*/  FMUL.FTZ R92, R2, c[0x0][0x2d0] ;  /* 0x0000b400025c7a20 */ /* 0x000fe40000410000 */
[--C-:B------:R-:W-:Y:S02]  /*ed10*/  FFMA.FTZ R6, R6, c[0x0][0x2d0], -R164.reuse ;  /* 0x0000b40006067a23 */ /* 0x100fe400000108a4 */
[----:B------:R-:W-:Y:S01]  /*ed20*/  MUFU.EX2 R176, R176 ;  /* 0x000000b000b07308 */ /* 0x000fe20000000800 */
[----:B------:R-:W-:Y:S02]  /*ed30*/  FFMA.FTZ R7, R7, c[0x0][0x2d0], -R164 ;  /* 0x0000b40007077a23 */ /* 0x000fe400000108a4 */
[--C-:B------:R-:W-:Y:S02]  /*ed40*/  FFMA.FTZ R181, R52, c[0x0][0x2d0], -R160.reuse ;  /* 0x0000b40034b57a23 */ /* 0x100fe400000108a0 */
[----:B---3--:R-:W-:Y:S02]  /*ed50*/  FADD.FTZ R0, -R96, R93 ;  /* 0x0000005d60007221 */ /* 0x008fe40000010100 */
[--C-:B------:R-:W-:Y:S02]  /*ed60*/  FFMA.FTZ R179, R64, c[0x0][0x2d0], -R160.reuse ;  /* 0x0000b40040b37a23 */ /* 0x100fe400000108a0 */
[----:B------:R-:W-:Y:S01]  /*ed70*/  FMUL.FTZ R0, R0, c[0x0][0x2d0] ;  /* 0x0000b40000007a20 */ /* 0x000fe20000410000 */
[----:B------:R-:W-:Y:S01]  /*ed80*/  MUFU.EX2 R187, R6 ;  /* 0x0000000600bb7308 */ /* 0x000fe20000000800 */
[----:B------:R-:W-:Y:S02]  /*ed90*/  FFMA.FTZ R178, R65, c[0x0][0x2d0], -R160 ;  /* 0x0000b40041b27a23 */ /* 0x000fe400000108a0 */
[----:B------:R-:W-:Y:S02]  /*eda0*/  FFMA.FTZ R172, R54, c[0x0][0x2d0], -R164 ;  /* 0x0000b40036ac7a23 */ /* 0x000fe400000108a4 */
[----:B------:R-:W-:Y:S02]  /*edb0*/  FFMA.FTZ R26, R26, c[0x0][0x2d0], -R92 ;  /* 0x0000b4001a1a7a23 */ /* 0x000fe4000001085c */
        /* <DEDUP_REMOVED lines=11> */
[--C-:B------:R-:W-:Y:S05]  /*ee70*/  FFMA.FTZ R180, R53, c[0x0][0x2d0], -R160.reuse ;  /* 0x0000b40035b47a23 */ /* 0x100fea00000108a0 */
[----:B------:R-:W-:Y:S01]  /*ee80*/  MUFU.EX2 R214, R7 ;  /* 0x0000000700d67308 */ /* 0x000fe20000000800 */
[--C-:B---3--:R-:W-:Y:S09]  /*ee90*/  FFMA.FTZ R0, R4, c[0x0][0x2d0], -R160.reuse ;  /* 0x0000b40004007a23 */ /* 0x108ff200000108a0 */
[----:B------:R3:W-:Y:S10]  /*eea0*/  MUFU.EX2 R185, R0 ;  /* 0x0000000000b97308 */ /* 0x0007f40000000800 */
[----:B------:R-:W-:Y:S10]  /*eeb0*/  MUFU.EX2 R212, R26 ;  /* 0x0000001a00d47308 */ /* 0x000ff40000000800 */
[----:B------:R-:W-:Y:S01]  /*eec0*/  MUFU.EX2 R223, R170 ;  /* 0x000000aa00df7308 */ /* 0x000fe20000000800 */
[--C-:B---3--:R-:W-:Y:S09]  /*eed0*/  FFMA.FTZ R0, R16, c[0x0][0x2d0], -R160.reuse ;  /* 0x0000b40010007a23 */ /* 0x108ff200000108a0 */
[----:B------:R3:W-:Y:S10]  /*eee0*/  MUFU.EX2 R216, R0 ;  /* 0x0000000000d87308 */ /* 0x0007f40000000800 */
[----:B------:R-:W-:Y:S10]  /*eef0*/  MUFU.EX2 R227, R169 ;  /* 0x000000a900e37308 */ /* 0x000ff40000000800 */
[----:B------:R-:W-:Y:S01]  /*ef00*/  MUFU.EX2 R235, R168 ;  /* 0x000000a800eb7308 */ /* 0x000fe20000000800 */
[----:B---3--:R-:W-:Y:S09]  /*ef10*/  FFMA.FTZ R0, R17, c[0x0][0x2d0], -R160 ;  /* 0x0000b40011007a23 */ /* 0x008ff200000108a0 */
        /* <DEDUP_REMOVED lines=11> */
[C---:B---3--:R-:W-:Y:S02]  /*efd0*/  FADD.FTZ R0, -R95.reuse, R98 ;  /* 0x000000625f007221 */ /* 0x048fe40000010100 */
[----:B------:R-:W-:Y:S02]  /*efe0*/  FMUL.FTZ R98, R95, c[0x0][0x2d0] ;  /* 0x0000b4005f627a20 */ /* 0x000fe40000410000 */
[----:B------:R-:W-:Y:S02]  /*eff0*/  FMUL.FTZ R0, R0, c[0x0][0x2d0] ;  /* 0x0000b40000007a20 */ /* 0x000fe40000410000 */
[--C-:B------:R-:W-:Y:S03]  /*f000*/  FFMA.FTZ R4, R8, c[0x0][0x2d0], -R98.reuse ;  /* 0x0000b40008047a23 */ /* 0x100fe60000010862 */
[----:B------:R-:W-:Y:S01]  /*f010*/  MUFU.EX2 R170, R172 ;  /* 0x000000ac00aa7308 */ /* 0x000fe20000000800 */
[--C-:B------:R-:W-:Y:S09]  /*f020*/  FFMA.FTZ R5, R9, c[0x0][0x2d0], -R98.reuse ;  /* 0x0000b40009057a23 */ /* 0x100ff20000010862 */
[----:B------:R3:W4:Y:S10]  /*f030*/  MUFU.EX2 R93, R0 ;  /* 0x00000000005d7308 */ /* 0x0007340000000800 */
[----:B------:R5:W-:Y:S10]  /*f040*/  MUFU.EX2 R186, R4 ;  /* 0x0000000400ba7308 */ /* 0x000bf40000000800 */
[----:B------:R1:W1:Y:S01]  /*f050*/  MUFU.EX2 R210, R5 ;  /* 0x0000000500d27308 */ /* 0x0002620000000800 */
[----:B---3--:R-:W-:Y:S09]  /*f060*/  FFMA.FTZ R0, R12, c[0x0][0x2d0], -R98 ;  /* 0x0000b4000c007a23 */ /* 0x008ff20000010862 */
[----:B------:R3:W-:Y:S01]  /*f070*/  MUFU.EX2 R215, R0 ;  /* 0x0000000000d77308 */ /* 0x0007e20000000800 */
[--C-:B-----5:R-:W-:Y:S09]  /*f080*/  FFMA.FTZ R4, R10, c[0x0][0x2d0], -R92.reuse ;  /* 0x0000b4000a047a23 */ /* 0x120ff2000001085c */
[----:B------:R5:W-:Y:S01]  /*f090*/  MUFU.EX2 R208, R4 ;  /* 0x0000000400d07308 */ /* 0x000be20000000800 */
[----:B-1----:R-:W-:Y:S09]  /*f0a0*/  FFMA.FTZ R5, R14, c[0x0][0x2d0], -R92 ;  /* 0x0000b4000e057a23 */ /* 0x002ff2000001085c */
[----:B------:R-:W-:Y:S01]  /*f0b0*/  MUFU.EX2 R232, R5 ;  /* 0x0000000500e87308 */ /* 0x000fe20000000800 */
[----:B---3--:R-:W-:Y:S09]  /*f0c0*/  FFMA.FTZ R0, R13, c[0x0][0x2d0], -R98 ;  /* 0x0000b4000d007a23 */ /* 0x008ff20000010862 */
[----:B------:R1:W3:Y:S01]  /*f0d0*/  MUFU.EX2 R244, R0 ;  /* 0x0000000000f47308 */ /* 0x0002e20000000800 */
[----:B-----5:R-:W-:Y:S09]  /*f0e0*/  FFMA.FTZ R4, R11, c[0x0][0x2d0], -R92 ;  /* 0x0000b4000b047a23 */ /* 0x020ff2000001085c */
[----:B------:R5:W-:Y:S10]  /*f0f0*/  MUFU.EX2 R209, R4 ;  /* 0x0000000400d17308 */ /* 0x000bf40000000800 */
[----:B------:R-:W-:Y:S01]  /*f100*/  MUFU.EX2 R179, R179 ;  /* 0x000000b300b37308 */ /* 0x000fe20000000800 */
[----:B-1----:R-:W-:Y:S02]  /*f110*/  FADD.FTZ R0, -R2, R99 ;  /* 0x0000006302007221 */ /* 0x002fe40000010100 */
[----:B------:R-:W-:Y:S02]  /*f120*/  FFMA.FTZ R99, R39, c[0x0][0x2d0], -R164 ;  /* 0x0000b40027637a23 */ /* 0x000fe400000108a4 */
[----:B------:R-:W-:Y:S05]  /*f130*/  FMUL.FTZ R0, R0, c[0x0][0x2d0] ;  /* 0x0000b40000007a20 */ /* 0x000fea0000410000 */
[----:B------:R1:W-:Y:S01]  /*f140*/  MUFU.EX2 R242, R99 ;  /* 0x0000006300f27308 */ /* 0x0003e20000000800 */
[--C-:B-----5:R-:W-:Y:S09]  /*f150*/  FFMA.FTZ R4, R15, c[0x0][0x2d0], -R92.reuse ;  /* 0x0000b4000f047a23 */ /* 0x120ff2000001085c */
[----:B------:R-:W5:Y:S10]  /*f160*/  MUFU.EX2 R0, R0 ;  /* 0x0000000000007308 */ /* 0x000f740000000800 */
[----:B------:R-:W2:Y:S01]  /*f170*/  MUFU.EX2 R231, R4 ;  /* 0x0000000400e77308 */ /* 0x000ea20000000800 */
[----:B-1----:R-:W-:Y:S09]  /*f180*/  FFMA.FTZ R99, R47, c[0x0][0x2d0], -R92 ;  /* 0x0000b4002f637a23 */ /* 0x002ff2000001085c */
[----:B------:R-:W-:Y:S10]  /*f190*/  MUFU.EX2 R167, R174 ;  /* 0x000000ae00a77308 */ /* 0x000ff40000000800 */
[----:B------:R-:W-:Y:S10]  /*f1a0*/  MUFU.EX2 R166, R175 ;  /* 0x000000af00a67308 */ /* 0x000ff40000000800 */
[----:B------:R-:W-:Y:S01]  /*f1b0*/  MUFU.EX2 R165, R183 ;  /* 0x000000b700a57308 */ /* 0x000fe20000000800 */
[C---:B----4-:R-:W-:Y:S01]  /*f1c0*/  FMUL.FTZ R8, R93.reuse, R104 ;  /* 0x000000685d087220 */ /* 0x050fe20000410000 */
[----:B------:R-:W-:Y:S01]  /*f1d0*/  F2FP.BF16.PACK_AB R160, R210, R186 ;  /* 0x000000bad2a0723e */ /* 0x000fe200000010ff */
[----:B------:R-:W-:Y:S01]  /*f1e0*/  FMUL.FTZ R9, R93, R105 ;  /* 0x000000695d097220 */ /* 0x000fe20000410000 */
[----:B---3--:R-:W-:Y:S01]  /*f1f0*/  F2FP.BF16.PACK_AB R162, R244, R215 ;  /* 0x000000d7f4a2723e */ /* 0x008fe200000010ff */
[C---:B-----5:R-:W-:Y:S01]  /*f200*/  FMUL.FTZ R10, R0.reuse, R106 ;  /* 0x0000006a000a7220 */ /* 0x060fe20000410000 */
[----:B------:R-:W-:Y:S01]  /*f210*/  F2FP.BF16.PACK_AB R161, R209, R208 ;  /* 0x000000d0d1a1723e */ /* 0x000fe200000010ff */
[----:B------:R-:W-:Y:S01]  /*f220*/  FMUL.FTZ R11, R0, R107 ;  /* 0x0000006b000b7220 */ /* 0x000fe20000410000 */
[----:B--2---:R-:W-:Y:S01]  /*f230*/  F2FP.BF16.PACK_AB R163, R231, R232 ;  /* 0x000000e8e7a3723e */ /* 0x004fe200000010ff */
[----:B------:R-:W1:Y:S01]  /*f240*/  LDSM.16.MT88.4 R104, [R193] ;  /* 0x00000000c168783b */ /* 0x000e620000004200 */
[----:B------:R-:W-:Y:S01]  /*f250*/  FMUL.FTZ R4, R3, R100 ;  /* 0x0000006403047220 */ /* 0x000fe20000410000 */
[----:B------:R-:W-:Y:S01]  /*f260*/  F2FP.BF16.PACK_AB R100, R217, R185 ;  /* 0x000000b9d964723e */ /* 0x000fe200000010ff */
[----:B------:R-:W-:Y:S01]  /*f270*/  FMUL.FTZ R5, R3, R101 ;  /* 0x0000006503057220 */ /* 0x000fe20000410000 */
[----:B------:R-:W-:Y:S01]  /*f280*/  F2FP.BF16.PACK_AB R101, R214, R187 ;  /* 0x000000bbd665723e */ /* 0x000fe200000010ff */
[C---:B------:R-:W-:Y:S01]  /*f290*/  FMUL.FTZ R6, R94.reuse, R102 ;  /* 0x000000665e067220 */ /* 0x040fe20000410000 */
[----:B------:R-:W-:Y:S01]  /*f2a0*/  F2FP.BF16.PACK_AB R102, R247, R216 ;  /* 0x000000d8f766723e */ /* 0x000fe200000010ff */
[----:B------:R-:W-:Y:S01]  /*f2b0*/  FMUL.FTZ R7, R94, R103 ;  /* 0x000000675e077220 */ /* 0x000fe20000410000 */
[----:B------:R-:W-:Y:S01]  /*f2c0*/  F2FP.BF16.PACK_AB R103, R246, R221 ;  /* 0x000000ddf667723e */ /* 0x000fe200000010ff */
[C---:B------:R-:W-:Y:S02]  /*f2d0*/  FMUL.FTZ R64, R3.reuse, R136 ;  /* 0x0000008803407220 */ /* 0x040fe40000410000 */
[----:B------:R-:W-:Y:S02]  /*f2e0*/  FMUL.FTZ R65, R3, R137 ;  /* 0x0000008903417220 */ /* 0x000fe40000410000 */
[C---:B------:R-:W-:Y:S02]  /*f2f0*/  FMUL.FTZ R12, R93.reuse, R108 ;  /* 0x0000006c5d0c7220 */ /* 0x040fe40000410000 */
[-C--:B------:R-:W-:Y:S05]  /*f300*/  HMMA.16816.F32.BF16 R4, R100, R156.reuse, R4 ;  /* 0x0000009c6404723c */ /* 0x080fea0000041804 */
[--C-:B------:R-:W-:Y:S02]  /*f310*/  FFMA.FTZ R108, R38, c[0x0][0x2d0], -R164.reuse ;  /* 0x0000b400266c7a23 */ /* 0x100fe400000108a4 */
[----:B------:R-:W-:Y:S01]  /*f320*/  FMUL.FTZ R13, R93, R109 ;  /* 0x0000006d5d0d7220 */ /* 0x000fe20000410000 */
[C---:B------:R-:W-:Y:S01]  /*f330*/  HMMA.16816.F32.BF16 R8, R160.reuse, R156, R8 ;  /* 0x0000009ca008723c */ /* 0x040fe20000041808 */
[----:B------:R-:W-:Y:S03]  /*f340*/  MUFU.EX2 R234, R108 ;  /* 0x0000006c00ea7308 */ /* 0x000fe60000000800 */
[C---:B------:R-:W-:Y:S02]  /*f350*/  FMUL.FTZ R14, R0.reuse, R110 ;  /* 0x0000006e000e7220 */ /* 0x040fe40000410000 */
[----:B------:R-:W-:Y:S02]  /*f360*/  FMUL.FTZ R15, R0, R111 ;  /* 0x0000006f000f7220 */ /* 0x000fe40000410000 */
[--C-:B------:R-:W-:Y:S04]  /*f370*/  FFMA.FTZ R111, R23, c[0x0][0x2d0], -R164.reuse ;  /* 0x0000b400176f7a23 */ /* 0x100fe800000108a4 */
[--C-:B------:R-:W-:Y:S01]  /*f380*/  FFMA.FTZ R110, R34, c[0x0][0x2d0], -R164.reuse ;  /* 0x0000b400226e7a23 */ /* 0x100fe200000108a4 */
[-C--:B------:R-:W-:Y:S01]  /*f390*/  HMMA.16816.F32.BF16 R12, R160, R158.reuse, R12 ;  /* 0x0000009ea00c723c */ /* 0x080fe2000004180c */
[----:B------:R-:W-:Y:S02]  /*f3a0*/  MUFU.EX2 R222, R111 ;  /* 0x0000006f00de7308 */ /* 0x000fe40000000800 */
[C---:B------:R-:W-:Y:S02]  /*f3b0*/  FMUL.FTZ R17, R3.reuse, R113 ;  /* 0x0000007103117220 */ /* 0x040fe40000410000 */
[C---:B------:R-:W-:Y:S02]  /*f3c0*/  FMUL.FTZ R18, R94.reuse, R114 ;  /* 0x000000725e127220 */ /* 0x040fe40000410000 */
[----:B------:R-:W-:Y:S02]  /*f3d0*/  FMUL.FTZ R19, R94, R115 ;  /* 0x000000735e137220 */ /* 0x000fe40000410000 */
[----:B------:R-:W-:Y:S02]  /*f3e0*/  FMUL.FTZ R16, R3, R112 ;  /* 0x0000007003107220 */ /* 0x000fe40000410000 */
[----:B------:R-:W-:Y:S01]  /*f3f0*/  MUFU.EX2 R226, R110 ;  /* 0x0000006e00e27308 */ /* 0x000fe20000000800 */
[----:B------:R-:W-:Y:S02]  /*f400*/  FFMA.FTZ R109, R35, c[0x0][0x2d0], -R164 ;  /* 0x0000b400236d7a23 */ /* 0x000fe400000108a4 */
[--C-:B------:R-:W-:Y:S02]  /*f410*/  FFMA.FTZ R115, R40, c[0x0][0x2d0], -R98.reuse ;  /* 0x0000b40028737a23 */ /* 0x100fe40000010862 */
[C---:B------:R-:W-:Y:S04]  /*f420*/  HMMA.16816.F32.BF16 R16, R100.reuse, R158, R16 ;  /* 0x0000009e6410723c */ /* 0x040fe80000041810 */
[C---:B------:R-:W-:Y:S01]  /*f430*/  FMUL.FTZ R84, R3.reuse, R84 ;  /* 0x0000005403547220 */ /* 0x040fe20000410000 */
[----:B------:R2:W3:Y:S01]  /*f440*/  MUFU.EX2 R241, R109 ;  /* 0x0000006d00f17308 */ /* 0x0004e20000000800 */
[----:B------:R-:W-:Y:S02]  /*f450*/  FMUL.FTZ R85, R3, R85 ;  /* 0x0000005503557220 */ /* 0x000fe40000410000 */
[C---:B------:R-:W-:Y:S04]  /*f460*/  FMUL.FTZ R86, R94.reuse, R86 ;  /* 0x000000565e567220 */ /* 0x040fe80000410000 */
[----:B------:R-:W-:Y:S02]  /*f470*/  FMUL.FTZ R87, R94, R87 ;  /* 0x000000575e577220 */ /* 0x000fe40000410000 */
[--C-:B------:R-:W-:Y:S02]  /*f480*/  FFMA.FTZ R114, R60, c[0x0][0x2d0], -R98.reuse ;  /* 0x0000b4003c727a23 */ /* 0x100fe40000010862 */
[----:B------:R-:W-:Y:S02]  /*f490*/  FFMA.FTZ R113, R61, c[0x0][0x2d0], -R98 ;  /* 0x0000b4003d717a23 */ /* 0x000fe40000010862 */
[----:B------:R-:W-:Y:S01]  /*f4a0*/  MUFU.EX2 R178, R114 ;  /* 0x0000007200b27308 */ /* 0x000fe20000000800 */
[-C--:B-1----:R-:W-:Y:S03]  /*f4b0*/  HMMA.16816.F32.BF16 R84, R100, R104.reuse, R84 ;  /* 0x000000686454723c */ /* 0x082fe60000041854 */
[C---:B------:R-:W-:Y:S02]  /*f4c0*/  FMUL.FTZ R88, R93.reuse, R88 ;  /* 0x000000585d587220 */ /* 0x040fe40000410000 */
[----:B------:R-:W-:Y:S02]  /*f4d0*/  FMUL.FTZ R89, R93, R89 ;  /* 0x000000595d597220 */ /* 0x000fe40000410000 */
[C---:B------:R-:W-:Y:S02]  /*f4e0*/  FMUL.FTZ R90, R0.reuse, R90 ;  /* 0x0000005a005a7220 */ /* 0x040fe40000410000 */
[----:B------:R-:W-:Y:S01]  /*f4f0*/  FMUL.FTZ R91, R0, R91 ;  /* 0x0000005b005b7220 */ /* 0x000fe20000410000 */
[----:B--2---:R-:W-:Y:S02]  /*f500*/  LDSM.16.MT88.4 R108, [R193+0x800] ;  /* 0x00080000c16c783b */ /* 0x004fe40000004200 */
[----:B------:R-:W-:Y:S01]  /*f510*/  FFMA.FTZ R112, R22, c[0x0][0x2d0], -R164 ;  /* 0x0000b40016707a23 */ /* 0x000fe200000108a4 */
[----:B---3--:R-:W-:Y:S01]  /*f520*/  F2FP.BF16.PACK_AB R47, R241, R226 ;  /* 0x000000e2f12f723e */ /* 0x008fe200000010ff */
[C---:B------:R-:W-:Y:S02]  /*f530*/  FMUL.FTZ R20, R93.reuse, R116 ;  /* 0x000000745d147220 */ /* 0x040fe40000410000 */
[C---:B------:R-:W-:Y:S04]  /*f540*/  HMMA.16816.F32.BF16 R88, R160.reuse, R104, R88 ;  /* 0x00000068a058723c */ /* 0x040fe80000041858 */
[----:B------:R-:W-:Y:S02]  /*f550*/  FMUL.FTZ R21, R93, R117 ;  /* 0x000000755d157220 */ /* 0x000fe40000410000 */
[C---:B------:R-:W-:Y:S02]  /*f560*/  FMUL.FTZ R22, R0.reuse, R118 ;  /* 0x0000007600167220 */ /* 0x040fe40000410000 */
[----:B------:R-:W-:Y:S04]  /*f570*/  FMUL.FTZ R23, R0, R119 ;  /* 0x0000007700177220 */ /* 0x000fe80000410000 */
[C---:B------:R-:W-:Y:S02]  /*f580*/  FMUL.FTZ R32, R3.reuse, R120 ;  /* 0x0000007803207220 */ /* 0x040fe40000410000 */
[----:B------:R-:W-:Y:S01]  /*f590*/  FFMA.FTZ R120, R44, c[0x0][0x2d0], -R98 ;  /* 0x0000b4002c787a23 */ /* 0x000fe20000010862 */
[-C--:B------:R-:W-:Y:S03]  /*f5a0*/  HMMA.16816.F32.BF16 R20, R160, R106.reuse, R20 ;  /* 0x0000006aa014723c */ /* 0x080fe60000041814 */
[----:B------:R-:W-:Y:S02]  /*f5b0*/  FMUL.FTZ R33, R3, R121 ;  /* 0x0000007903217220 */ /* 0x000fe40000410000 */
[C---:B------:R-:W-:Y:S02]  /*f5c0*/  FMUL.FTZ R34, R94.reuse, R122 ;  /* 0x0000007a5e227220 */ /* 0x040fe40000410000 */
[C---:B------:R-:W-:Y:S02]  /*f5d0*/  FMUL.FTZ R35, R94.reuse, R123 ;  /* 0x0000007b5e237220 */ /* 0x040fe40000410000 */
[----:B------:R-:W-:Y:S03]  /*f5e0*/  FFMA.FTZ R123, R67, c[0x0][0x2d0], -R164 ;  /* 0x0000b400437b7a23 */ /* 0x000fe600000108a4 */
[C---:B------:R-:W-:Y:S02]  /*f5f0*/  FMUL.FTZ R67, R94.reuse, R139 ;  /* 0x0000008b5e437220 */ /* 0x040fe40000410000 */
[C---:B------:R-:W-:Y:S01]  /*f600*/  HMMA.16816.F32.BF16 R32, R100.reuse, R106, R32 ;  /* 0x0000006a6420723c */ /* 0x040fe20000041820 */
[----:B------:R-:W-:Y:S03]  /*f610*/  LDSM.16.MT88.4 R104, [R189+0x800] ;  /* 0x00080000bd68783b */ /* 0x000fe60000004200 */
[C---:B------:R-:W-:Y:S02]  /*f620*/  FMUL.FTZ R36, R3.reuse, R124 ;  /* 0x0000007c03247220 */ /* 0x040fe40000410000 */
[----:B------:R-:W-:Y:S02]  /*f630*/  FMUL.FTZ R37, R3, R125 ;  /* 0x0000007d03257220 */ /* 0x000fe40000410000 */
[C---:B------:R-:W-:Y:S04]  /*f640*/  FMUL.FTZ R38, R94.reuse, R126 ;  /* 0x0000007e5e267220 */ /* 0x040fe80000410000 */
[----:B------:R-:W-:Y:S02]  /*f650*/  FMUL.FTZ R39, R94, R127 ;  /* 0x0000007f5e277220 */ /* 0x000fe40000410000 */
[--C-:B------:R-:W-:Y:S02]  /*f660*/  FFMA.FTZ R121, R58, c[0x0][0x2d0], -R92.reuse ;  /* 0x0000b4003a797a23 */ /* 0x100fe4000001085c */
[--C-:B------:R-:W-:Y:S02]  /*f670*/  FFMA.FTZ R122, R59, c[0x0][0x2d0], -R92.reuse ;  /* 0x0000b4003b7a7a23 */ /* 0x100fe4000001085c */
[----:B------:R-:W-:Y:S01]  /*f680*/  FFMA.FTZ R124, R62, c[0x0][0x2d0], -R92 ;  /* 0x0000b4003e7c7a23 */ /* 0x000fe2000001085c */
[-C--:B------:R-:W-:Y:S03]  /*f690*/  HMMA.16816.F32.BF16 R36, R100, R68.reuse, R36 ;  /* 0x000000446424723c */ /* 0x080fe60000041824 */
[--C-:B------:R-:W-:Y:S02]  /*f6a0*/  FFMA.FTZ R156, R50, c[0x0][0x2d0], -R164.reuse ;  /* 0x0000b400329c7a23 */ /* 0x100fe400000108a4 */
[----:B------:R-:W-:Y:S02]  /*f6b0*/  FFMA.FTZ R157, R51, c[0x0][0x2d0], -R164 ;  /* 0x0000b400339d7a23 */ /* 0x000fe400000108a4 */
[C---:B------:R-:W-:Y:S01]  /*f6c0*/  FMUL.FTZ R48, R93.reuse, R128 ;  /* 0x000000805d307220 */ /* 0x040fe20000410000 */
[----:B------:R-:W-:Y:S01]  /*f6d0*/  MUFU.EX2 R219, R156 ;  /* 0x0000009c00db7308 */ /* 0x000fe20000000800 */
[----:B------:R-:W-:Y:S03]  /*f6e0*/  FMUL.FTZ R49, R93, R129 ;  /* 0x000000815d317220 */ /* 0x000fe60000410000 */
[C---:B------:R-:W-:Y:S02]  /*f6f0*/  FMUL.FTZ R50, R0.reuse, R130 ;  /* 0x0000008200327220 */ /* 0x040fe40000410000 */
[----:B------:R-:W-:Y:S02]  /*f700*/  FMUL.FTZ R51, R0, R131 ;  /* 0x0000008300337220 */ /* 0x000fe40000410000 */
[----:B------:R-:W-:Y:S02]  /*f710*/  FFMA.FTZ R125, R63, c[0x0][0x2d0], -R92 ;  /* 0x0000b4003f7d7a23 */ /* 0x000fe4000001085c */
[----:B------:R-:W-:Y:S01]  /*f720*/  LDSM.16.MT88.4 R60, [R190+0x800] ;  /* 0x00080000be3c783b */ /* 0x000fe20000004200 */
[----:B------:R-:W-:Y:S01]  /*f730*/  FFMA.FTZ R129, R72, c[0x0][0x2d0], -R98 ;  /* 0x0000b40048817a23 */ /* 0x000fe20000010862 */
[----:B------:R-:W-:Y:S01]  /*f740*/  MUFU.EX2 R218, R157 ;  /* 0x0000009d00da7308 */ /* 0x000fe20000000800 */
[C---:B------:R-:W-:Y:S04]  /*f750*/  HMMA.16816.F32.BF16 R48, R160.reuse, R68, R48 ;  /* 0x00000044a030723c */ /* 0x040fe80000041830 */
[----:B------:R-:W-:Y:S02]  /*f760*/  FMUL.FTZ R54, R0, R134 ;  /* 0x0000008600367220 */ /* 0x000fe40000410000 */
[--C-:B------:R-:W-:Y:S02]  /*f770*/  FFMA.FTZ R159, R55, c[0x0][0x2d0], -R164.reuse ;  /* 0x0000b400379f7a23 */ /* 0x100fe400000108a4 */
[--C-:B------:R-:W-:Y:S01]  /*f780*/  FFMA.FTZ R158, R66, c[0x0][0x2d0], -R164.reuse ;  /* 0x0000b400429e7a23 */ /* 0x100fe200000108a4 */
[----:B------:R1:W2:Y:S03]  /*f790*/  MUFU.EX2 R134, R112 ;  /* 0x0000007000867308 */ /* 0x0002a60000000800 */
[----:B------:R-:W-:Y:S02]  /*f7a0*/  FFMA.FTZ R164, R83, c[0x0][0x2d0], -R164 ;  /* 0x0000b40053a47a23 */ /* 0x000fe400000108a4 */
[----:B------:R-:W3:Y:S01]  /*f7b0*/  LDSM.16.MT88.4 R80, [R192] ;  /* 0x00000000c050783b */ /* 0x000ee20000004200 */
[--C-:B------:R-:W-:Y:S02]  /*f7c0*/  FFMA.FTZ R69, R24, c[0x0][0x2d0], -R98.reuse ;  /* 0x0000b40018457a23 */ /* 0x100fe40000010862 */
[--C-:B------:R-:W-:Y:S02]  /*f7d0*/  FFMA.FTZ R68, R25, c[0x0][0x2d0], -R98.reuse ;  /* 0x0000b40019447a23 */ /* 0x100fe40000010862 */
[C---:B------:R-:W-:Y:S01]  /*f7e0*/  FMUL.FTZ R53, R93.reuse, R133 ;  /* 0x000000855d357220 */ /* 0x040fe20000410000 */
[----:B------:R-:W-:Y:S01]  /*f7f0*/  MUFU.EX2 R173, R159 ;  /* 0x0000009f00ad7308 */ /* 0x000fe20000000800 */
[----:B------:R-:W-:Y:S02]  /*f800*/  FMUL.FTZ R52, R93, R132 ;  /* 0x000000845d347220 */ /* 0x000fe40000410000 */
[----:B------:R-:W-:Y:S02]  /*f810*/  FMUL.FTZ R55, R0, R135 ;  /* 0x0000008700377220 */ /* 0x000fe40000410000 */
[--C-:B------:R-:W-:Y:S02]  /*f820*/  FFMA.FTZ R25, R28, c[0x0][0x2d0], -R98.reuse ;  /* 0x0000b4001c197a23 */ /* 0x100fe40000010862 */
[----:B------:R-:W-:Y:S02]  /*f830*/  FFMA.FTZ R24, R29, c[0x0][0x2d0], -R98 ;  /* 0x0000b4001d187a23 */ /* 0x000fe40000010862 */
[----:B------:R-:W-:Y:S01]  /*f840*/  FMUL.FTZ R66, R94, R138 ;  /* 0x0000008a5e427220 */ /* 0x000fe20000410000 */
[-C--:B------:R-:W-:Y:S01]  /*f850*/  HMMA.16816.F32.BF16 R52, R160, R70.reuse, R52 ;  /* 0x00000046a034723c */ /* 0x080fe20000041834 */
[----:B------:R4:W-:Y:S01]  /*f860*/  MUFU.EX2 R133, R69 ;  /* 0x0000004500857308 */ /* 0x0009e20000000800 */
[----:B------:R-:W-:Y:S01]  /*f870*/  LDSM.16.MT88.4 R136, [R190+0x2000] ;  /* 0x00200000be88783b */ /* 0x000fe20000004200 */
[----:B------:R-:W-:Y:S02]  /*f880*/  FFMA.FTZ R28, R27, c[0x0][0x2d0], -R92 ;  /* 0x0000b4001b1c7a23 */ /* 0x000fe4000001085c */
[----:B-1----:R-:W-:Y:S02]  /*f890*/  FFMA.FTZ R112, R3, R238, R185 ;  /* 0x000000ee03707223 */ /* 0x002fe400000100b9 */
[--C-:B------:R-:W-:Y:S01]  /*f8a0*/  FFMA.FTZ R130, R73, c[0x0][0x2d0], -R98.reuse ;  /* 0x0000b40049827a23 */ /* 0x100fe20000010862 */
[C---:B------:R-:W-:Y:S03]  /*f8b0*/  HMMA.16816.F32.BF16 R64, R100.reuse, R70, R64 ;  /* 0x000000466440723c */ /* 0x040fe60000041840 */
[----:B------:R1:W-:Y:S01]  /*f8c0*/  MUFU.EX2 R220, R68 ;  /* 0x0000004400dc7308 */ /* 0x0003e20000000800 */
[----:B------:R-:W-:Y:S02]  /*f8d0*/  FFMA.FTZ R119, R41, c[0x0][0x2d0], -R98 ;  /* 0x0000b40029777a23 */ /* 0x000fe40000010862 */
[C---:B------:R-:W-:Y:S01]  /*f8e0*/  FMUL.FTZ R40, R3.reuse, R148 ;  /* 0x0000009403287220 */ /* 0x040fe20000410000 */
[----:B------:R-:W-:Y:S01]  /*f8f0*/  F2FP.BF16.PACK_AB R148, R176, R177 ;  /* 0x000000b1b094723e */ /* 0x000fe200000010ff */
[----:B------:R-:W-:Y:S01]  /*f900*/  FMUL.FTZ R41, R3, R149 ;  /* 0x0000009503297220 */ /* 0x000fe20000410000 */
[----:B------:R-:W-:Y:S03]  /*f910*/  F2FP.BF16.PACK_AB R149, R166, R167 ;  /* 0x000000a7a695723e */ /* 0x000fe600000010ff */
[C---:B------:R-:W-:Y:S01]  /*f920*/  FMUL.FTZ R70, R94.reuse, R142 ;  /* 0x0000008e5e467220 */ /* 0x040fe20000410000 */
[----:B------:R5:W-:Y:S01]  /*f930*/  MUFU.EX2 R225, R25 ;  /* 0x0000001900e17308 */ /* 0x000be20000000800 */
[----:B------:R-:W-:Y:S02]  /*f940*/  FMUL.FTZ R71, R94, R143 ;  /* 0x0000008f5e477220 */ /* 0x000fe40000410000 */
[--C-:B------:R-:W-:Y:S02]  /*f950*/  FFMA.FTZ R44, R31, c[0x0][0x2d0], -R92.reuse ;  /* 0x0000b4001f2c7a23 */ /* 0x100fe4000001085c */
[----:B----4-:R-:W-:Y:S02]  /*f960*/  FMUL.FTZ R69, R3, R141 ;  /* 0x0000008d03457220 */ /* 0x010fe40000410000 */
[C---:B------:R-:W-:Y:S02]  /*f970*/  FMUL.FTZ R26, R0.reuse, R146 ;  /* 0x00000092001a7220 */ /* 0x040fe40000410000 */
[C---:B------:R-:W-:Y:S01]  /*f980*/  FMUL.FTZ R27, R0.reuse, R147 ;  /* 0x00000093001b7220 */ /* 0x040fe20000410000 */
[----:B------:R4:W4:Y:S01]  /*f990*/  MUFU.EX2 R233, R24 ;  /* 0x0000001800e97308 */ /* 0x0009220000000800 */
[----:B------:R-:W-:Y:S02]  /*f9a0*/  FMUL.FTZ R29, R93, R153 ;  /* 0x000000995d1d7220 */ /* 0x000fe40000410000 */
[----:B------:R-:W-:Y:S02]  /*f9b0*/  FMUL.FTZ R31, R0, R155 ;  /* 0x0000009b001f7220 */ /* 0x000fe40000410000 */
[----:B-1----:R-:W-:Y:S02]  /*f9c0*/  FMUL.FTZ R68, R3, R140 ;  /* 0x0000008c03447220 */ /* 0x002fe40000410000 */
[--C-:B------:R-:W-:Y:S02]  /*f9d0*/  FFMA.FTZ R3, R30, c[0x0][0x2d0], -R92.reuse ;  /* 0x0000b4001e037a23 */ /* 0x100fe4000001085c */
[--C-:B------:R-:W-:Y:S01]  /*f9e0*/  FFMA.FTZ R126, R74, c[0x0][0x2d0], -R92.reuse ;  /* 0x0000b4004a7e7a23 */ /* 0x100fe2000001085c */
[----:B------:R1:W1:Y:S01]  /*f9f0*/  MUFU.EX2 R185, R28 ;  /* 0x0000001c00b97308 */ /* 0x0002620000000800 */
[----:B------:R-:W-:Y:S01]  /*fa00*/  FFMA.FTZ R127, R75, c[0x0][0x2d0], -R92 ;  /* 0x0000b4004b7f7a23 */ /* 0x000fe2000001085c */
[-C--:B---3--:R-:W-:Y:S01]  /*fa10*/  HMMA.16816.F32.BF16 R68, R100, R80.reuse, R68 ;  /* 0x000000506444723c */ /* 0x088fe20000041844 */
[----:B------:R-:W3:Y:S02]  /*fa20*/  LDSM.16.MT88.4 R72, [R192+0x800] ;  /* 0x00080000c048783b */ /* 0x000ee40000004200 */
[----:B-----5:R-:W-:Y:S02]  /*fa30*/  FMUL.FTZ R25, R93, R145 ;  /* 0x000000915d197220 */ /* 0x020fe40000410000 */
[----:B------:R-:W-:Y:S02]  /*fa40*/  FMUL.FTZ R30, R0, R154 ;  /* 0x0000009a001e7220 */ /* 0x000fe40000410000 */
[--C-:B------:R-:W-:Y:S01]  /*fa50*/  FFMA.FTZ R118, R45, c[0x0][0x2d0], -R98.reuse ;  /* 0x0000b4002d767a23 */ /* 0x100fe20000010862 */
[----:B------:R5:W-:Y:S01]  /*fa60*/  MUFU.EX2 R229, R3 ;  /* 0x0000000300e57308 */ /* 0x000be20000000800 */
[----:B--2---:R-:W-:Y:S03]  /*fa70*/  F2FP.BF16.PACK_AB R45, R222, R134 ;  /* 0x00000086de2d723e */ /* 0x004fe600000010ff */
[----:B----4-:R-:W-:Y:S01]  /*fa80*/  FMUL.FTZ R24, R93, R144 ;  /* 0x000000905d187220 */ /* 0x010fe20000410000 */
[----:B------:R-:W-:Y:S01]  /*fa90*/  F2FP.BF16.PACK_AB R58, R233, R225 ;  /* 0x000000e1e93a723e */ /* 0x000fe200000010ff */
[----:B------:R-:W-:Y:S02]  /*faa0*/  FFMA.FTZ R131, R76, c[0x0][0x2d0], -R98 ;  /* 0x0000b4004c837a23 */ /* 0x000fe40000010862 */
[----:B------:R-:W-:Y:S02]  /*fab0*/  FFMA.FTZ R128, R78, c[0x0][0x2d0], -R92 ;  /* 0x0000b4004e807a23 */ /* 0x000fe4000001085c */
[----:B------:R-:W2:Y:S01]  /*fac0*/  MUFU.EX2 R132, R171 ;  /* 0x000000ab00847308 */ /* 0x000ea20000000800 */
[C---:B------:R-:W-:Y:S04]  /*fad0*/  HMMA.16816.F32.BF16 R24, R160.reuse, R80, R24 ;  /* 0x00000050a018723c */ /* 0x040fe80000041818 */
[----:B-1----:R-:W-:Y:S02]  /*fae0*/  FMUL.FTZ R28, R93, R152 ;  /* 0x000000985d1c7220 */ /* 0x002fe40000410000 */
[----:B------:R-:W-:Y:S01]  /*faf0*/  FFMA.FTZ R117, R56, c[0x0][0x2d0], -R98 ;  /* 0x0000b40038757a23 */ /* 0x000fe20000010862 */
[----:B------:R-:W-:Y:S01]  /*fb00*/  F2FP.BF16.PACK_AB R56, R220, R133 ;  /* 0x00000085dc38723e */ /* 0x000fe200000010ff */
[--C-:B------:R-:W-:Y:S01]  /*fb10*/  FFMA.FTZ R80, R43, c[0x0][0x2d0], -R92.reuse ;  /* 0x0000b4002b507a23 */ /* 0x100fe2000001085c */
[----:B------:R2:W1:Y:S02]  /*fb20*/  MUFU.EX2 R228, R44 ;  /* 0x0000002c00e47308 */ /* 0x0004640000000800 */
[-C--:B------:R-:W-:Y:S03]  /*fb30*/  HMMA.16816.F32.BF16 R28, R160, R82.reuse, R28 ;  /* 0x00000052a01c723c */ /* 0x080fe6000004181c */
[--C-:B-----5:R-:W-:Y:S02]  /*fb40*/  FFMA.FTZ R3, R42, c[0x0][0x2d0], -R92.reuse ;  /* 0x0000b4002a037a23 */ /* 0x120fe4000001085c */
[C---:B------:R-:W-:Y:S02]  /*fb50*/  FMUL.FTZ R42, R94.reuse, R150 ;  /* 0x000000965e2a7220 */ /* 0x040fe40000410000 */
[----:B------:R-:W-:Y:S01]  /*fb60*/  FMUL.FTZ R43, R94, R151 ;  /* 0x000000975e2b7220 */ /* 0x000fe20000410000 */
[----:B------:R-:W-:Y:S01]  /*fb70*/  MUFU.EX2 R147, R115 ;  /* 0x0000007300937308 */ /* 0x000fe20000000800 */
[--C-:B------:R-:W-:Y:S03]  /*fb80*/  FFMA.FTZ R81, R46, c[0x0][0x2d0], -R92.reuse ;  /* 0x0000b4002e517a23 */ /* 0x100fe6000001085c */
[----:B------:R-:W-:Y:S01]  /*fb90*/  FFMA.FTZ R92, R79, c[0x0][0x2d0], -R92 ;  /* 0x0000b4004f5c7a23 */ /* 0x000fe2000001085c */
[----:B------:R-:W-:Y:S01]  /*fba0*/  F2FP.BF16.PACK_AB R46, R235, R227 ;  /* 0x000000e3eb2e723e */ /* 0x000fe200000010ff */
[----:B------:R-:W-:Y:S04]  /*fbb0*/  HMMA.16816.F32.BF16 R40, R100, R82, R40 ;  /* 0x000000526428723c */ /* 0x000fe80000041828 */
[--C-:B------:R-:W-:Y:S01]  /*fbc0*/  FFMA.FTZ R116, R57, c[0x0][0x2d0], -R98.reuse ;  /* 0x0000b40039747a23 */ /* 0x100fe20000010862 */
[----:B------:R-:W-:Y:S01]  /*fbd0*/  F2FP.BF16.PACK_AB R57, R185, R212 ;  /* 0x000000d4b939723e */ /* 0x000fe200000010ff */
[----:B------:R-:W-:Y:S01]  /*fbe0*/  FFMA.FTZ R98, R77, c[0x0][0x2d0], -R98 ;  /* 0x0000b4004d627a23 */ /* 0x000fe20000010862 */
[----:B------:R-:W-:Y:S01]  /*fbf0*/  MUFU.EX2 R146, R120 ;  /* 0x0000007800927308 */ /* 0x000fe20000000800 */
[----:B--2---:R-:W-:Y:S01]  /*fc00*/  F2FP.BF16.PACK_AB R44, R223, R132 ;  /* 0x00000084df2c723e */ /* 0x004fe200000010ff */
[----:B------:R-:W2:Y:S03]  /*fc10*/  LDSM.16.MT88.4 R76, [R189+0x1000] ;  /* 0x00100000bd4c783b */ /* 0x000ea60000004200 */
[----:B-1----:R-:W-:Y:S01]  /*fc20*/  F2FP.BF16.PACK_AB R59, R228, R229 ;  /* 0x000000e5e43b723e */ /* 0x002fe200000010ff */
[----:B------:R-:W-:Y:S02]  /*fc30*/  FFMA.FTZ R94, R94, R240, R187 ;  /* 0x000000f05e5e7223 */ /* 0x000fe400000100bb */
[-C--:B------:R-:W-:Y:S02]  /*fc40*/  HMMA.16816.F32.BF16 R4, R44, R104.reuse, R4 ;  /* 0x000000682c04723c */ /* 0x080fe40000041804 */
[----:B------:R-:W-:Y:S03]  /*fc50*/  MUFU.EX2 R142, R80 ;  /* 0x00000050008e7308 */ /* 0x000fe60000000800 */
[----:B------:R-:W-:Y:S02]  /*fc60*/  FFMA.FTZ R0, R0, R250, R208 ;  /* 0x000000fa00007223 */ /* 0x000fe400000100d0 */
[----:B------:R-:W-:Y:S01]  /*fc70*/  FFMA.FTZ R93, R93, R251, R186 ;  /* 0x000000fb5d5d7223 */ /* 0x000fe200000100ba */
[C---:B------:R-:W-:Y:S04]  /*fc80*/  HMMA.16816.F32.BF16 R8, R56.reuse, R104, R8 ;  /* 0x000000683808723c */ /* 0x040fe80000041808 */
[----:B------:R1:W-:Y:S04]  /*fc90*/  MUFU.EX2 R141, R81 ;  /* 0x00000051008d7308 */ /* 0x0003e80000000800 */
[-C--:B------:R-:W-:Y:S06]  /*fca0*/  HMMA.16816.F32.BF16 R12, R56, R106.reuse, R12 ;  /* 0x0000006a380c723c */ /* 0x080fec000004180c */
[----:B------:R-:W-:Y:S02]  /*fcb0*/  MUFU.EX2 R187, R123 ;  /* 0x0000007b00bb7308 */ /* 0x000fe40000000800 */
[C---:B------:R-:W-:Y:S08]  /*fcc0*/  HMMA.16816.F32.BF16 R16, R44.reuse, R106, R16 ;  /* 0x0000006a2c10723c */ /* 0x040ff00000041810 */
[-C--:B------:R-:W-:Y:S01]  /*fcd0*/  HMMA.16816.F32.BF16 R84, R44, R108.reuse, R84 ;  /* 0x0000006c2c54723c */ /* 0x080fe20000041854 */
[----:B------:R-:W-:Y:S01]  /*fce0*/  MUFU.EX2 R145, R121 ;  /* 0x0000007900917308 */ /* 0x000fe20000000800 */
[----:B-1----:R-:W-:Y:S06]  /*fcf0*/  LDSM.16.MT88.4 R80, [R190+0x1000] ;  /* 0x00100000be50783b */ /* 0x002fec0000004200 */
[C---:B------:R-:W-:Y:S03]  /*fd00*/  HMMA.16816.F32.BF16 R88, R56.reuse, R108, R88 ;  /* 0x0000006c3858723c */ /* 0x040fe60000041858 */
[----:B------:R1:W-:Y:S05]  /*fd10*/  MUFU.EX2 R144, R122 ;  /* 0x0000007a00907308 */ /* 0x0003ea0000000800 */
[-C--:B------:R-:W-:Y:S05]  /*fd20*/  HMMA.16816.F32.BF16 R20, R56, R110.reuse, R20 ;  /* 0x0000006e3814723c */ /* 0x080fea0000041814 */
[----:B------:R4:W-:Y:S03]  /*fd30*/  MUFU.EX2 R135, R3 ;  /* 0x0000000300877308 */ /* 0x0009e60000000800 */
[C---:B------:R-:W-:Y:S07]  /*fd40*/  HMMA.16816.F32.BF16 R32, R44.reuse, R110, R32 ;  /* 0x0000006e2c20723c */ /* 0x040fee0000041820 */
[----:B------:R-:W5:Y:S01]  /*fd50*/  MUFU.EX2 R140, R99 ;  /* 0x00000063008c7308 */ /* 0x000f620000000800 */
[-C--:B------:R-:W-:Y:S01]  /*fd60*/  HMMA.16816.F32.BF16 R36, R44, R60.reuse, R36 ;  /* 0x0000003c2c24723c */ /* 0x080fe20000041824 */
[----:B-1----:R-:W-:Y:S07]  /*fd70*/  LDSM.16.MT88.4 R120, [R193+0x2000] ;  /* 0x00200000c178783b */ /* 0x002fee0000004200 */
[C---:B------:R-:W-:Y:S01]  /*fd80*/  HMMA.16816.F32.BF16 R48, R56.reuse, R60, R48 ;  /* 0x0000003c3830723c */ /* 0x040fe20000041830 */
[----:B------:R-:W-:Y:S03]  /*fd90*/  MUFU.EX2 R171, R181 ;  /* 0x000000b500ab7308 */ /* 0x000fe60000000800 */
[----:B----4-:R-:W-:Y:S04]  /*fda0*/  FADD.FTZ R3, R217, R112 ;  /* 0x00000070d9037221 */ /* 0x010fe80000010000 */
[-C--:B------:R-:W-:Y:S03]  /*fdb0*/  HMMA.16816.F32.BF16 R52, R56, R62.reuse, R52 ;  /* 0x0000003e3834723c */ /* 0x080fe60000041834 */
[----:B------:R1:W-:Y:S05]  /*fdc0*/  MUFU.EX2 R181, R113 ;  /* 0x0000007100b57308 */ /* 0x0003ea0000000800 */
[C---:B------:R-:W-:Y:S01]  /*fdd0*/  HMMA.16816.F32.BF16 R64, R44.reuse, R62, R64 ;  /* 0x0000003e2c40723c */ /* 0x040fe20000041840 */
[----:B------:R-:W4:Y:S04]  /*fde0*/  LDSM.16.MT88.4 R60, [R193+0x1000] ;  /* 0x00100000c13c783b */ /* 0x000f280000004200 */
[----:B------:R-:W-:Y:S03]  /*fdf0*/  MUFU.EX2 R143, R119 ;  /* 0x00000077008f7308 */ /* 0x000fe60000000800 */
[-C--:B---3--:R-:W-:Y:S07]  /*fe00*/  HMMA.16816.F32.BF16 R68, R44, R72.reuse, R68 ;  /* 0x000000482c44723c */ /* 0x088fee0000041844 */
[----:B------:R-:W3:Y:S01]  /*fe10*/  MUFU.EX2 R169, R118 ;  /* 0x0000007600a97308 */ /* 0x000ee20000000800 */
[C---:B------:R-:W-:Y:S01]  /*fe20*/  HMMA.16816.F32.BF16 R24, R56.reuse, R72, R24 ;  /* 0x000000483818723c */ /* 0x040fe20000041818 */
[----:B-1----:R-:W-:Y:S07]  /*fe30*/  LDSM.16.MT88.4 R112, [R189+0x2000] ;  /* 0x00200000bd70783b */ /* 0x002fee0000004200 */
[-C--:B------:R-:W-:Y:S01]  /*fe40*/  HMMA.16816.F32.BF16 R28, R56, R74.reuse, R28 ;  /* 0x0000004a381c723c */ /* 0x080fe2000004181c */
[----:B------:R-:W-:Y:S06]  /*fe50*/  MUFU.EX2 R186, R158 ;  /* 0x0000009e00ba7308 */ /* 0x000fec0000000800 */
[----:B-----5:R-:W-:Y:S01]  /*fe60*/  F2FP.BF16.PACK_AB R59, R140, R141 ;  /* 0x0000008d8c3b723e */ /* 0x020fe200000010ff */
[----:B------:R-:W-:Y:S01]  /*fe70*/  HMMA.16816.F32.BF16 R40, R44, R74, R40 ;  /* 0x0000004a2c28723c */ /* 0x000fe20000041828 */
[----:B------:R-:W1:Y:S02]  /*fe80*/  LDSM.16.MT88.4 R72, [R192+0x1000] ;  /* 0x00100000c048783b */ /* 0x000e640000004200 */
[----:B------:R-:W5:Y:S01]  /*fe90*/  MUFU.EX2 R163, R184 ;  /* 0x000000b800a37308 */ /* 0x000f620000000800 */
[----:B------:R-:W-:Y:S02]  /*fea0*/  FADD.FTZ R57, R214, R94 ;  /* 0x0000005ed6397221 */ /* 0x000fe40000010000 */
[----:B------:R-:W-:Y:S01]  /*feb0*/  FADD.FTZ R56, R210, R93 ;  /* 0x0000005dd2387221 */ /* 0x000fe20000010000 */
[----:B------:R-:W-:Y:S01]  /*fec0*/  F2FP.BF16.PACK_AB R44, R243, R239 ;  /* 0x000000eff32c723e */ /* 0x000fe200000010ff */
[----:B------:R-:W-:Y:S01]  /*fed0*/  FADD.FTZ R94, R209, R0 ;  /* 0x00000000d15e7221 */ /* 0x000fe20000010000 */
[----:B------:R-:W-:Y:S03]  /*fee0*/  F2FP.BF16.PACK_AB R45, R242, R234 ;  /* 0x000000eaf22d723e */ /* 0x000fe600000010ff */
[----:B------:R-:W-:Y:S01]  /*fef0*/  F2FP.BF16.PACK_AB R46, R230, R245 ;  /* 0x000000f5e62e723e */ /* 0x000fe200000010ff */
[----:B------:R-:W-:Y:S01]  /*ff00*/  FADD.FTZ R93, R221, R57 ;  /* 0x00000039dd5d7221 */ /* 0x000fe20000010000 */
[----:B------:R-:W-:Y:S01]  /*ff10*/  F2FP.BF16.PACK_AB R47, R218, R219 ;  /* 0x000000dbda2f723e */ /* 0x000fe200000010ff */
[----:B------:R-:W-:Y:S01]  /*ff20*/  MUFU.EX2 R162, R182 ;  /* 0x000000b600a27308 */ /* 0x000fe20000000800 */
[----:B---3--:R-:W-:Y:S01]  /*ff30*/  F2FP.BF16.PACK_AB R58, R169, R146 ;  /* 0x00000092a93a723e */ /* 0x008fe200000010ff */
[----:B------:R-:W-:Y:S01]  /*ff40*/  FADD.FTZ R0, R216, R3 ;  /* 0x00000003d8007221 */ /* 0x000fe20000010000 */
[----:B------:R-:W-:Y:S01]  /*ff50*/  F2FP.BF16.PACK_AB R57, R142, R135 ;  /* 0x000000878e39723e */ /* 0x000fe200000010ff */
[----:B------:R-:W-:Y:S01]  /*ff60*/  FADD.FTZ R3, R215, R56 ;  /* 0x00000038d7037221 */ /* 0x000fe20000010000 */
[----:B------:R-:W-:Y:S01]  /*ff70*/  F2FP.BF16.PACK_AB R56, R143, R147 ;  /* 0x000000938f38723e */ /* 0x000fe200000010ff */
[-C--:B--2---:R-:W-:Y:S03]  /*ff80*/  HMMA.16816.F32.BF16 R4, R44, R76.reuse, R4 ;  /* 0x0000004c2c04723c */ /* 0x084fe60000041804 */
[----:B------:R-:W-:Y:S01]  /*ff90*/  FADD.FTZ R0, R247, R0 ;  /* 0x00000000f7007221 */ /* 0x000fe20000010000 */
[----:B------:R-:W2:Y:S01]  /*ffa0*/  MUFU.EX2 R161, R164 ;  /* 0x000000a400a17308 */ /* 0x000ea20000000800 */
[----:B------:R-:W-:Y:S01]  /*ffb0*/  FADD.FTZ R3, R244, R3 ;  /* 0x00000003f4037221 */ /* 0x000fe20000010000 */
[----:B-----5:R-:W-:Y:S02]  /*ffc0*/  F2FP.BF16.PACK_AB R150, R163, R165 ;  /* 0x000000a5a396723e */ /* 0x020fe400000010ff */
[C---:B------:R-:W-:Y:S04]  /*ffd0*/  HMMA.16816.F32.BF16 R8, R56.reuse, R76, R8 ;  /* 0x0000004c3808723c */ /* 0x040fe80000041808 */
[----:B------:R-:W-:Y:S02]  /*ffe0*/  FADD.FTZ R3, R133, R3 ;  /* 0x0000000385037221 */ /* 0x000fe40000010000 */
[----:B------:R-:W-:Y:S02]  /*fff0*/  MUFU.EX2 R168, R117 ;  /* 0x0000007500a87308 */ /* 0x000fe40000000800 */
[-C--:B------:R-:W-:Y:S04]  /*10000*/  HMMA.16816.F32.BF16 R12, R56, R78.reuse, R12 ;  /* 0x0000004e380c723c */ /* 0x080fe8000004180c */
[----:B------:R-:W-:Y:S04]  /*10010*/  FADD.FTZ R3, R220, R3 ;  /* 0x00000003dc037221 */ /* 0x000fe80000010000 */
[C---:B------:R-:W-:Y:S01]  /*10020*/  HMMA.16816.F32.BF16 R16, R44.reuse, R78, R16 ;  /* 0x0000004e2c10723c */ /* 0x040fe20000041810 */
[----:B------:R-:W-:Y:S01]  /*10030*/  LDSM.16.MT88.4 R76, [R193+0x1800] ;  /* 0x00180000c14c783b */ /* 0x000fe20000004200 */
[----:B------:R-:W-:Y:S02]  /*10040*/  MUFU.EX2 R172, R116 ;  /* 0x0000007400ac7308 */ /* 0x000fe40000000800 */
[----:B--2---:R-:W-:Y:S01]  /*10050*/  F2FP.BF16.PACK_AB R151, R161, R162 ;  /* 0x000000a2a197723e */ /* 0x004fe200000010ff */
[----:B------:R-:W-:Y:S03]  /*10060*/  FADD.FTZ R3, R225, R3 ;  /* 0x00000003e1037221 */ /* 0x000fe60000010000 */
[-C--:B----4-:R-:W-:Y:S04]  /*10070*/  HMMA.16816.F32.BF16 R84, R44, R60.reuse, R84 ;  /* 0x0000003c2c54723c */ /* 0x090fe80000041854 */
[----:B------:R-:W-:Y:S01]  /*10080*/  MUFU.EX2 R160, R124 ;  /* 0x0000007c00a07308 */ /* 0x000fe20000000800 */
[----:B------:R-:W-:Y:S03]  /*10090*/  FADD.FTZ R3, R233, R3 ;  /* 0x00000003e9037221 */ /* 0x000fe60000010000 */
[C---:B------:R-:W-:Y:S06]  /*100a0*/  HMMA.16816.F32.BF16 R88, R56.reuse, R60, R88 ;  /* 0x0000003c3858723c */ /* 0x040fec0000041858 */
[----:B------:R-:W-:Y:S02]  /*100b0*/  MUFU.EX2 R159, R125 ;  /* 0x0000007d009f7308 */ /* 0x000fe40000000800 */
[-C--:B------:R-:W-:Y:S08]  /*100c0*/  HMMA.16816.F32.BF16 R20, R56, R62.reuse, R20 ;  /* 0x0000003e3814723c */ /* 0x080ff00000041814 */
[C---:B------:R-:W-:Y:S01]  /*100d0*/  HMMA.16816.F32.BF16 R32, R44.reuse, R62, R32 ;  /* 0x0000003e2c20723c */ /* 0x040fe20000041820 */
[----:B------:R-:W2:Y:S01]  /*100e0*/  LDSM.16.MT88.4 R60, [R189+0x1800] ;  /* 0x00180000bd3c783b */ /* 0x000ea20000004200 */
[----:B------:R-:W-:Y:S06]  /*100f0*/  MUFU.EX2 R158, R129 ;  /* 0x00000081009e7308 */ /* 0x000fec0000000800 */
[-C--:B------:R-:W-:Y:S04]  /*10100*/  HMMA.16816.F32.BF16 R36, R44, R80.reuse, R36 ;  /* 0x000000502c24723c */ /* 0x080fe80000041824 */
[----:B------:R-:W3:Y:S04]  /*10110*/  MUFU.EX2 R157, R130 ;  /* 0x00000082009d7308 */ /* 0x000ee80000000800 */
[C---:B------:R-:W-:Y:S06]  /*10120*/  HMMA.16816.F32.BF16 R48, R56.reuse, R80, R48 ;  /* 0x000000503830723c */ /* 0x040fec0000041830 */
[----:B------:R-:W-:Y:S02]  /*10130*/  MUFU.EX2 R156, R131 ;  /* 0x00000083009c7308 */ /* 0x000fe40000000800 */
[-C--:B------:R-:W-:Y:S08]  /*10140*/  HMMA.16816.F32.BF16 R52, R56, R82.reuse, R52 ;  /* 0x000000523834723c */ /* 0x080ff00000041834 */
[C---:B------:R-:W-:Y:S01]  /*10150*/  HMMA.16816.F32.BF16 R64, R44.reuse, R82, R64 ;  /* 0x000000522c40723c */ /* 0x040fe20000041840 */
[----:B------:R-:W4:Y:S03]  /*10160*/  LDSM.16.MT88.4 R80, [R190+0x1800] ;  /* 0x00180000be50783b */ /* 0x000f260000004200 */
[----:B---3--:R-:W-:Y:S04]  /*10170*/  F2FP.BF16.PACK_AB R152, R157, R158 ;  /* 0x0000009e9d98723e */ /* 0x008fe800000010ff */
[-C--:B-1----:R-:W-:Y:S08]  /*10180*/  HMMA.16816.F32.BF16 R68, R44, R72.reuse, R68 ;  /* 0x000000482c44723c */ /* 0x082ff00000041844 */
[C---:B------:R-:W-:Y:S07]  /*10190*/  HMMA.16816.F32.BF16 R24, R56.reuse, R72, R24 ;  /* 0x000000483818723c */ /* 0x040fee0000041818 */
[----:B------:R-:W-:Y:S01]  /*101a0*/  FADD.FTZ R72, R232, R94 ;  /* 0x0000005ee8487221 */ /* 0x000fe20000010000 */
[-C--:B------:R-:W-:Y:S04]  /*101b0*/  HMMA.16816.F32.BF16 R28, R56, R74.reuse, R28 ;  /* 0x0000004a381c723c */ /* 0x080fe8000004181c */
[----:B------:R-:W-:Y:S02]  /*101c0*/  FADD.FTZ R99, R231, R72 ;  /* 0x00000048e7637221 */ /* 0x000fe40000010000 */
[----:B------:R-:W-:Y:S01]  /*101d0*/  FADD.FTZ R94, R132, R0 ;  /* 0x00000000845e7221 */ /* 0x000fe20000010000 */
[----:B------:R-:W-:Y:S01]  /*101e0*/  F2FP.BF16.PACK_AB R58, R181, R178 ;  /* 0x000000b2b53a723e */ /* 0x000fe200000010ff */
[----:B------:R-:W-:Y:S01]  /*101f0*/  HMMA.16816.F32.BF16 R40, R44, R74, R40 ;  /* 0x0000004a2c28723c */ /* 0x000fe20000041828 */
[----:B------:R-:W1:Y:S03]  /*10200*/  LDSM.16.MT88.4 R72, [R192+0x1800] ;  /* 0x00180000c048783b */ /* 0x000e660000004200 */
[----:B------:R-:W-:Y:S01]  /*10210*/  FADD.FTZ R56, R246, R93 ;  /* 0x0000005df6387221 */ /* 0x000fe20000010000 */
[----:B------:R-:W-:Y:S01]  /*10220*/  F2FP.BF16.PACK_AB R57, R144, R145 ;  /* 0x000000919039723e */ /* 0x000fe200000010ff */
[----:B------:R-:W-:Y:S01]  /*10230*/  FADD.FTZ R0, R212, R99 ;  /* 0x00000063d4007221 */ /* 0x000fe20000010000 */
[----:B------:R-:W-:Y:S01]  /*10240*/  F2FP.BF16.PACK_AB R44, R180, R171 ;  /* 0x000000abb42c723e */ /* 0x000fe200000010ff */
[----:B------:R-:W-:Y:S01]  /*10250*/  FADD.FTZ R93, R134, R56 ;  /* 0x00000038865d7221 */ /* 0x000fe20000010000 */
[----:B------:R-:W-:Y:S03]  /*10260*/  F2FP.BF16.PACK_AB R45, R173, R170 ;  /* 0x000000aaad2d723e */ /* 0x000fe600000010ff */
[----:B------:R-:W-:Y:S01]  /*10270*/  F2FP.BF16.PACK_AB R46, R213, R179 ;  /* 0x000000b3d52e723e */ /* 0x000fe200000010ff */
[----:B------:R-:W-:Y:S01]  /*10280*/  FADD.FTZ R0, R185, R0 ;  /* 0x00000000b9007221 */ /* 0x000fe20000010000 */
[----:B------:R-:W-:Y:S02]  /*10290*/  F2FP.BF16.PACK_AB R47, R187, R186 ;  /* 0x000000babb2f723e */ /* 0x000fe400000010ff */
[----:B------:R-:W-:Y:S01]  /*102a0*/  F2FP.BF16.PACK_AB R56, R172, R168 ;  /* 0x000000a8ac38723e */ /* 0x000fe200000010ff */
[----:B------:R-:W-:Y:S01]  /*102b0*/  FADD.FTZ R0, R229, R0 ;  /* 0x00000000e5007221 */ /* 0x000fe20000010000 */
[----:B------:R-:W-:Y:S02]  /*102c0*/  F2FP.BF16.PACK_AB R59, R159, R160 ;  /* 0x000000a09f3b723e */ /* 0x000fe400000010ff */
[----:B------:R-:W-:Y:S01]  /*102d0*/  MOV R99, R2 ;  /* 0x0000000200637202 */ /* 0x000fe20000000f00 */
[-C--:B--2---:R-:W-:Y:S03]  /*102e0*/  HMMA.16816.F32.BF16 R4, R44, R60.reuse, R4 ;  /* 0x0000003c2c04723c */ /* 0x084fe60000041804 */
[----:B------:R-:W-:Y:S05]  /*102f0*/  FADD.FTZ R0, R228, R0 ;  /* 0x00000000e4007221 */ /* 0x000fea0000010000 */
[C---:B------:R-:W-:Y:S01]  /*10300*/  HMMA.16816.F32.BF16 R8, R56.reuse, R60, R8 ;  /* 0x0000003c3808723c */ /* 0x040fe20000041808 */
[----:B------:R-:W-:Y:S07]  /*10310*/  MUFU.EX2 R60, R92 ;  /* 0x0000005c003c7308 */ /* 0x000fee0000000800 */
[-C--:B------:R-:W-:Y:S03]  /*10320*/  HMMA.16816.F32.BF16 R12, R56, R62.reuse, R12 ;  /* 0x0000003e380c723c */ /* 0x080fe6000004180c */
[----:B------:R-:W2:Y:S05]  /*10330*/  MUFU.EX2 R61, R128 ;  /* 0x00000080003d7308 */ /* 0x000eaa0000000800 */
[C---:B------:R-:W-:Y:S05]  /*10340*/  HMMA.16816.F32.BF16 R16, R44.reuse, R62, R16 ;  /* 0x0000003e2c10723c */ /* 0x040fea0000041810 */
[----:B------:R-:W-:Y:S03]  /*10350*/  MUFU.EX2 R62, R127 ;  /* 0x0000007f003e7308 */ /* 0x000fe60000000800 */
[-C--:B------:R-:W-:Y:S07]  /*10360*/  HMMA.16816.F32.BF16 R84, R44, R76.reuse, R84 ;  /* 0x0000004c2c54723c */ /* 0x080fee0000041854 */
[----:B------:R-:W3:Y:S01]  /*10370*/  MUFU.EX2 R63, R126 ;  /* 0x0000007e003f7308 */ /* 0x000ee20000000800 */
[C---:B------:R-:W-:Y:S04]  /*10380*/  HMMA.16816.F32.BF16 R88, R56.reuse, R76, R88 ;  /* 0x0000004c3858723c */ /* 0x040fe80000041858 */
[----:B--2---:R-:W-:Y:S04]  /*10390*/  F2FP.BF16.PACK_AB R155, R60, R61 ;  /* 0x0000003d3c9b723e */ /* 0x004fe800000010ff */
[-C--:B------:R-:W-:Y:S01]  /*103a0*/  HMMA.16816.F32.BF16 R20, R56, R78.reuse, R20 ;  /* 0x0000004e3814723c */ /* 0x080fe20000041814 */
[----:B------:R-:W2:Y:S07]  /*103b0*/  MUFU.EX2 R76, R98 ;  /* 0x00000062004c7308 */ /* 0x000eae0000000800 */
[C---:B------:R-:W-:Y:S04]  /*103c0*/  HMMA.16816.F32.BF16 R32, R44.reuse, R78, R32 ;  /* 0x0000004e2c20723c */ /* 0x040fe80000041820 */
[----:B---3--:R-:W-:Y:S04]  /*103d0*/  F2FP.BF16.PACK_AB R153, R62, R63 ;  /* 0x0000003f3e99723e */ /* 0x008fe800000010ff */
[-C--:B----4-:R-:W-:Y:S08]  /*103e0*/  HMMA.16816.F32.BF16 R36, R44, R80.reuse, R36 ;  /* 0x000000502c24723c */ /* 0x090ff00000041824 */
[C---:B------:R-:W-:Y:S04]  /*103f0*/  HMMA.16816.F32.BF16 R48, R56.reuse, R80, R48 ;  /* 0x000000503830723c */ /* 0x040fe80000041830 */
[----:B--2---:R-:W-:Y:S02]  /*10400*/  F2FP.BF16.PACK_AB R154, R76, R156 ;  /* 0x0000009c4c9a723e */ /* 0x004fe400000010ff */
[----:B------:R-:W-:Y:S02]  /*10410*/  MOV R98, R95 ;  /* 0x0000005f00627202 */ /* 0x000fe40000000f00 */
[-C--:B------:R-:W-:Y:S08]  /*10420*/  HMMA.16816.F32.BF16 R52, R56, R82.reuse, R52 ;  /* 0x000000523834723c */ /* 0x080ff00000041834 */
[C---:B------:R-:W-:Y:S08]  /*10430*/  HMMA.16816.F32.BF16 R64, R44.reuse, R82, R64 ;  /* 0x000000522c40723c */ /* 0x040ff00000041840 */
[-C--:B-1----:R-:W-:Y:S08]  /*10440*/  HMMA.16816.F32.BF16 R68, R44, R72.reuse, R68 ;  /* 0x000000482c44723c */ /* 0x082ff00000041844 */
[C---:B------:R-:W-:Y:S08]  /*10450*/  HMMA.16816.F32.BF16 R24, R56.reuse, R72, R24 ;  /* 0x000000483818723c */ /* 0x040ff00000041818 */
[-C--:B------:R-:W-:Y:S07]  /*10460*/  HMMA.16816.F32.BF16 R28, R56, R74.reuse, R28 ;  /* 0x0000004a381c723c */ /* 0x080fee000004181c */
[----:B------:R-:W-:Y:S01]  /*10470*/  FADD.FTZ R57, R223, R94 ;  /* 0x0000005edf397221 */ /* 0x000fe20000010000 */
[----:B------:R-:W-:Y:S04]  /*10480*/  HMMA.16816.F32.BF16 R40, R44, R74, R40 ;  /* 0x0000004a2c28723c */ /* 0x000fe80000041828 */
[----:B------:R-:W-:Y:S01]  /*10490*/  FADD.FTZ R56, R222, R93 ;  /* 0x0000005dde387221 */ /* 0x000fe20000010000 */
[----:B------:R-:W-:Y:S02]  /*104a0*/  MOV R93, R96 ;  /* 0x00000060005d7202 */ /* 0x000fe40000000f00 */
[----:B------:R-:W-:Y:S01]  /*104b0*/  FADD.FTZ R44, R227, R57 ;  /* 0x00000039e32c7221 */ /* 0x000fe20000010000 */
[-C--:B------:R-:W-:Y:S01]  /*104c0*/  HMMA.16816.F32.BF16 R100, R148, R112.reuse, R4 ;  /* 0x000000709464723c */ /* 0x080fe20000041804 */
[----:B------:R-:W1:Y:S04]  /*104d0*/  LDSM.16.MT88.4 R4, [R192+0x2000] ;  /* 0x00200000c004783b */ /* 0x000e680000004200 */
[----:B------:R-:W-:Y:S03]  /*104e0*/  FADD.FTZ R45, R226, R56 ;  /* 0x00000038e22d7221 */ /* 0x000fe60000010000 */
        /* <DEDUP_REMOVED lines=61> */
[----:B------:R-:W-:Y:S02]  /*108c0*/  FADD.FTZ R0, R60, R0 ;  /* 0x000000003c007221 */ /* 0x000fe40000010000 */
[----:B------:R-:W-:Y:S02]  /*108d0*/  FADD.FTZ R3, R156, R3 ;  /* 0x000000039c037221 */ /* 0x000fe40000010000 */
[----:B------:R-:W-:Y:S01]  /*108e0*/  FADD.FTZ R238, R163, R5 ;  /* 0x00000005a3ee7221 */ /* 0x000fe20000010000 */
[----:B------:R1:W-:Y:S01]  /*108f0*/  STL [R1], R0 ;  /* 0x0000000001007387 */ /* 0x0003e20000100800 */
[----:B------:R-:W-:Y:S02]  /*10900*/  FADD.FTZ R240, R161, R4 ;  /* 0x00000004a1f07221 */ /* 0x000fe40000010000 */
[----:B------:R-:W-:Y:S01]  /*10910*/  FADD.FTZ R251, R76, R3 ;  /* 0x000000034cfb7221 */ /* 0x000fe20000010000 */
[----:B-1----:R-:W-:Y:S01]  /*10920*/  MOV R0, R97 ;  /* 0x0000006100007202 */ /* 0x002fe20000000f00 */
[----:B------:R-:W-:-:S05]  /*10930*/  @P0 BRA `(.L_x_2614) ;  /* 0xffffccf000000947 */ /* 0x000fca000383ffff */
.L_x_2603:
[----:B------:R-:W2:Y:S02]  /*10940*/  LDL R2, [R1+0x4] ;  /* 0x0000040001027983 */ /* 0x000ea40000100800 */
[----:B--2---:R-:W-:-:S13]  /*10950*/  ISETP.GE.AND P0, PT, R206, R2, PT ;  /* 0x00000002ce00720c */ /* 0x004fda0003f06270 */
[----:B------:R-:W-:Y:S05]  /*10960*/  @!P0 BRA `(.L_x_2615) ;  /* 0x0000504000008947 */ /* 0x000fea0003800000 */
[----:B------:R-:W-:Y:S01]  /*10970*/  IMAD.MOV.U32 R94, RZ, RZ, R96 ;  /* 0x000000ffff5e7224 */ /* 0x000fe200078e0060 */
[----:B------:R-:W-:Y:S01]  /*10980*/  MOV R99, R61 ;  /* 0x0000003d00637202 */ /* 0x000fe20000000f00 */
[----:B------:R-:W-:Y:S01]  /*10990*/  IMAD.MOV.U32 R93, RZ, RZ, R97 ;  /* 0x000000ffff5d7224 */ /* 0x000fe200078e0061 */
[----:B------:R-:W-:Y:S02]  /*109a0*/  MOV R98, R95 ;  /* 0x0000005f00627202 */ /* 0x000fe40000000f00 */
.L_x_2643:
        /* <DEDUP_REMOVED lines=37> */
.L_x_2754:
[-C--:B------:R-:W-:Y:S01]  /*10c00*/  HMMA.16816.F32.BF16 R4, R80, R16.reuse, RZ ;  /* 0x000000105004723c */ /* 0x080fe200000418ff */
[----:B------:R-:W3:Y:S01]  /*10c10*/  LDL R92, [R1+0x4] ;  /* 0x00000400015c7983 */ /* 0x000ee20000100800 */
[----:B------:R-:W-:Y:S01]  /*10c20*/  BSSY B0, `(.L_x_2617) ;  /* 0x00000c3000007945 */ /* 0x000fe20003800000 */
[----:B------:R-:W-:Y:S02]  /*10c30*/  ISETP.GE.AND P2, PT, R205, c[0x0][0x1d4], PT ;  /* 0x00007500cd007a0c */ /* 0x000fe40003f46270 */
[----:B------:R-:W4:Y:S03]  /*10c40*/  SHFL.IDX PT, R2, R0, RZ, 0x181f ;  /* 0x00181fff00027589 */ /* 0x000f2600000e0000 */
[C---:B------:R-:W-:Y:S05]  /*10c50*/  HMMA.16816.F32.BF16 R8, R76.reuse, R16, RZ ;  /* 0x000000104c08723c */ /* 0x040fea00000418ff */
[----:B------:R-:W5:Y:S03]  /*10c60*/  SHFL.IDX PT, R3, R0, 0x1, 0x181f ;  /* 0x00381f0000037f89 */ /* 0x000f6600000e0000 */
[-C--:B------:R-:W-:Y:S05]  /*10c70*/  HMMA.16816.F32.BF16 R12, R76, R18.reuse, RZ ;  /* 0x000000124c0c723c */ /* 0x080fea00000418ff */
[----:B------:R-:W1:Y:S03]  /*10c80*/  SHFL.IDX PT, R55, R52, 0x1, 0x181f ;  /* 0x00381f0034377f89 */ /* 0x000e6600000e0000 */
[C---:B------:R-:W-:Y:S05]  /*10c90*/  HMMA.16816.F32.BF16 R16, R80.reuse, R18, RZ ;  /* 0x000000125010723c */ /* 0x040fea00000418ff */
[----:B------:R-:W2:Y:S03]  /*10ca0*/  SHFL.IDX PT, R53, R0, 0x2, 0x181f ;  /* 0x00581f0000357f89 */ /* 0x000ea600000e0000 */
[-C--:B------:R-:W-:Y:S05]  /*10cb0*/  HMMA.16816.F32.BF16 R20, R80, R32.reuse, RZ ;  /* 0x000000205014723c */ /* 0x080fea00000418ff */
[----:B------:R-:W-:Y:S03]  /*10cc0*/  SHFL.IDX PT, R56, R52, 0x2, 0x181f ;  /* 0x00581f0034387f89 */ /* 0x000fe600000e0000 */
[C---:B------:R-:W-:Y:S05]  /*10cd0*/  HMMA.16816.F32.BF16 R24, R76.reuse, R32, RZ ;  /* 0x000000204c18723c */ /* 0x040fea00000418ff */
[----:B------:R-:W1:Y:S03]  /*10ce0*/  SHFL.IDX PT, R54, R0, 0x3, 0x181f ;  /* 0x00781f0000367f89 */ /* 0x000e6600000e0000 */
[-C--:B------:R-:W-:Y:S05]  /*10cf0*/  HMMA.16816.F32.BF16 R28, R76, R34.reuse, RZ ;  /* 0x000000224c1c723c */ /* 0x080fea00000418ff */
[----:B------:R-:W-:Y:S03]  /*10d00*/  SHFL.IDX PT, R69, R52, 0x3, 0x181f ;  /* 0x00781f0034457f89 */ /* 0x000fe600000e0000 */
[C---:B------:R-:W-:Y:S05]  /*10d10*/  HMMA.16816.F32.BF16 R32, R80.reuse, R34, RZ ;  /* 0x000000225020723c */ /* 0x040fea00000418ff */
[----:B------:R1:W-:Y:S03]  /*10d20*/  SHFL.IDX PT, R73, R52, 0x4, 0x181f ;  /* 0x00981f0034497f89 */ /* 0x0003e600000e0000 */
[-C--:B------:R-:W-:Y:S05]  /*10d30*/  HMMA.16816.F32.BF16 R36, R80, R48.reuse, RZ ;  /* 0x000000305024723c */ /* 0x080fea00000418ff */
[----:B------:R-:W1:Y:S03]  /*10d40*/  SHFL.IDX PT, R0, R0, 0x4, 0x181f ;  /* 0x00981f0000007f89 */ /* 0x000e6600000e0000 */
[C---:B------:R-:W-:Y:S08]  /*10d50*/  HMMA.16816.F32.BF16 R40, R76.reuse, R48, RZ ;  /* 0x000000304c28723c */ /* 0x040ff000000418ff */
[-C--:B------:R-:W-:Y:S08]  /*10d60*/  HMMA.16816.F32.BF16 R44, R76, R50.reuse, RZ ;  /* 0x000000324c2c723c */ /* 0x080ff000000418ff */
[C---:B------:R-:W-:Y:S04]  /*10d70*/  HMMA.16816.F32.BF16 R48, R80.reuse, R50, RZ ;  /* 0x000000325030723c */ /* 0x040fe800000418ff */
[-C--:B----4-:R-:W-:Y:S02]  /*10d80*/  IADD3 R2, P0, R2, R58.reuse, RZ ;  /* 0x0000003a02027210 */ /* 0x090fe40007f1e0ff */
[-C--:B-----5:R-:W-:Y:S03]  /*10d90*/  IADD3 R62, P1, R3, R58.reuse, RZ ;  /* 0x0000003a033e7210 */ /* 0x0a0fe60007f3e0ff */
[--C-:B--2---:R-:W-:Y:S03]  /*10da0*/  IMAD.X R3, R57, 0x1, R68.reuse, P0 ;  /* 0x0000000139037824 */ /* 0x104fe600000e0644 */
[--C-:B-1----:R-:W-:Y:S01]  /*10db0*/  IMAD.X R63, R55, 0x1, R68.reuse, P1 ;  /* 0x00000001373f7824 */ /* 0x102fe200008e0644 */
[-C--:B------:R-:W-:Y:S01]  /*10dc0*/  IADD3 R60, P0, R53, R58.reuse, RZ ;  /* 0x0000003a353c7210 */ /* 0x080fe20007f1e0ff */
[----:B------:R1:W-:Y:S01]  /*10dd0*/  LDGSTS.E.BYPASS.LTC128B.128 [R207+0x100], [R2.64], !P2 ;  /* 0x0010000002cf7fae */ /* 0x0003e2000d101d46 */
[-C--:B------:R-:W-:Y:S02]  /*10de0*/  IADD3 R70, P1, R54, R58.reuse, RZ ;  /* 0x0000003a36467210 */ /* 0x080fe40007f3e0ff */
[-C--:B------:R-:W-:Y:S01]  /*10df0*/  HMMA.16816.F32.BF16 R52, R80, R64.reuse, RZ ;  /* 0x000000405034723c */ /* 0x080fe200000418ff */
[--C-:B------:R-:W-:Y:S01]  /*10e00*/  IMAD.X R61, R56, 0x1, R68.reuse, P0 ;  /* 0x00000001383d7824 */ /* 0x100fe200000e0644 */
[----:B------:R-:W-:Y:S01]  /*10e10*/  IADD3 R72, P0, R0, R58, RZ ;  /* 0x0000003a00487210 */ /* 0x000fe20007f1e0ff */
[--C-:B------:R-:W-:Y:S02]  /*10e20*/  IMAD.X R71, R69, 0x1, R68.reuse, P1 ;  /* 0x0000000145477824 */ /* 0x100fe400008e0644 */
[----:B------:R2:W-:Y:S02]  /*10e30*/  LDGSTS.E.BYPASS.LTC128B.128 [R207+0x900], [R62.64], !P2 ;  /* 0x009000003ecf7fae */ /* 0x0005e4000d101d46 */
[----:B------:R-:W-:Y:S01]  /*10e40*/  IMAD.X R73, R73, 0x1, R68, P0 ;  /* 0x0000000149497824 */ /* 0x000fe200000e0644 */
[C---:B------:R-:W-:Y:S05]  /*10e50*/  HMMA.16816.F32.BF16 R56, R76.reuse, R64, RZ ;  /* 0x000000404c38723c */ /* 0x040fea00000418ff */
[----:B------:R2:W-:Y:S08]  /*10e60*/  LDGSTS.E.BYPASS.LTC128B.128 [R207+0x1100], [R60.64], !P2 ;  /* 0x011000003ccf7fae */ /* 0x0005f0000d101d46 */
[----:B------:R4:W-:Y:S08]  /*10e70*/  LDGSTS.E.BYPASS.LTC128B.128 [R207+0x1900], [R70.64], !P2 ;  /* 0x0190000046cf7fae */ /* 0x0009f0000d101d46 */
[----:B------:R5:W-:Y:S08]  /*10e80*/  LDGSTS.E.BYPASS.LTC128B.128 [R207+0x2100], [R72.64], !P2 ;  /* 0x0210000048cf7fae */ /* 0x000bf0000d101d46 */
[----:B------:R-:W0:Y:S01]  /*10e90*/  LDGDEPBAR ;  /* 0x00000000000079af */ /* 0x000e220000000000 */
[-C--:B--2---:R-:W-:Y:S08]  /*10ea0*/  HMMA.16816.F32.BF16 R60, R76, R66.reuse, RZ ;  /* 0x000000424c3c723c */ /* 0x084ff000000418ff */
[C---:B------:R-:W-:Y:S08]  /*10eb0*/  HMMA.16816.F32.BF16 R64, R80.reuse, R66, RZ ;  /* 0x000000425040723c */ /* 0x040ff000000418ff */
[-C--:B----4-:R-:W-:Y:S08]  /*10ec0*/  HMMA.16816.F32.BF16 R68, R80, R156.reuse, RZ ;  /* 0x0000009c5044723c */ /* 0x090ff000000418ff */
[C---:B-----5:R-:W-:Y:S08]  /*10ed0*/  HMMA.16816.F32.BF16 R72, R76.reuse, R156, RZ ;  /* 0x0000009c4c48723c */ /* 0x060ff000000418ff */
        /* <DEDUP_REMOVED lines=19> */
[C---:B------:R-:W-:Y:S04]  /*11010*/  HMMA.16816.F32.BF16 R56, R168.reuse, R180, R56 ;  /* 0x000000b4a838723c */ /* 0x040fe80000041838 */
[----:B---3--:R-:W-:Y:S04]  /*11020*/  ISETP.GT.AND P0, PT, R206, R92, PT ;  /* 0x0000005cce00720c */ /* 0x008fe80003f04270 */
        /* <DEDUP_REMOVED lines=8> */
[----:B------:R-:W1:Y:S07]  /*110b0*/  LDSM.16.M88.4 R160, [R194+0x1800] ;  /* 0x00180000c2a0783b */ /* 0x000e6e0000000200 */
[-C--:B--2---:R-:W-:Y:S08]  /*110c0*/  HMMA.16816.F32.BF16 R4, R156, R164.reuse, R4 ;  /* 0x000000a49c04723c */ /* 0x084ff00000041804 */
[C---:B----4-:R-:W-:Y:S08]  /*110d0*/  HMMA.16816.F32.BF16 R8, R172.reuse, R164, R8 ;  /* 0x000000a4ac08723c */ /* 0x050ff00000041808 */
[-C--:B------:R-:W-:Y:S08]  /*110e0*/  HMMA.16816.F32.BF16 R12, R172, R166.reuse, R12 ;  /* 0x000000a6ac0c723c */ /* 0x080ff0000004180c */
[C---:B------:R-:W-:Y:S01]  /*110f0*/  HMMA.16816.F32.BF16 R16, R156.reuse, R166, R16 ;  /* 0x000000a69c10723c */ /* 0x040fe20000041810 */
[----:B------:R-:W2:Y:S07]  /*11100*/  LDSM.16.M88.4 R164, [R194+0x2000] ;  /* 0x00200000c2a4783b */ /* 0x000eae0000000200 */
[-C--:B-----5:R-:W-:Y:S08]  /*11110*/  HMMA.16816.F32.BF16 R20, R156, R176.reuse, R20 ;  /* 0x000000b09c14723c */ /* 0x0a0ff00000041814 */
        /* <DEDUP_REMOVED lines=8> */
[----:B------:R-:W3:Y:S07]  /*111a0*/  LDSM.16.M88.4 R168, [R197] ;  /* 0x00000000c5a8783b */ /* 0x000eee0000000200 */
[-C--:B-1----:R-:W-:Y:S08]  /*111b0*/  HMMA.16816.F32.BF16 R52, R156, R160.reuse, R52 ;  /* 0x000000a09c34723c */ /* 0x082ff00000041834 */
[C---:B------:R-:W-:Y:S08]  /*111c0*/  HMMA.16816.F32.BF16 R56, R172.reuse, R160, R56 ;  /* 0x000000a0ac38723c */ /* 0x040ff00000041838 */
[-C--:B------:R-:W-:Y:S08]  /*111d0*/  HMMA.16816.F32.BF16 R60, R172, R162.reuse, R60 ;  /* 0x000000a2ac3c723c */ /* 0x080ff0000004183c */
[C---:B------:R-:W-:Y:S01]  /*111e0*/  HMMA.16816.F32.BF16 R64, R156.reuse, R162, R64 ;  /* 0x000000a29c40723c */ /* 0x040fe20000041840 */
[----:B------:R-:W1:Y:S07]  /*111f0*/  LDSM.16.M88.4 R160, [R191+0x800] ;  /* 0x00080000bfa0783b */ /* 0x000e6e0000000200 */
[-C--:B--2---:R-:W-:Y:S08]  /*11200*/  HMMA.16816.F32.BF16 R68, R156, R164.reuse, R68 ;  /* 0x000000a49c44723c */ /* 0x084ff00000041844 */
[C---:B------:R-:W-:Y:S08]  /*11210*/  HMMA.16816.F32.BF16 R72, R172.reuse, R164, R72 ;  /* 0x000000a4ac48723c */ /* 0x040ff00000041848 */
[-C--:B------:R-:W-:Y:S01]  /*11220*/  HMMA.16816.F32.BF16 R76, R172, R166.reuse, R76 ;  /* 0x000000a6ac4c723c */ /* 0x080fe2000004184c */
[----:B------:R-:W-:Y:S07]  /*11230*/  LDSM.16.M88.4 R172, [R191+0x2000] ;  /* 0x00200000bfac783b */ /* 0x000fee0000000200 */
[----:B------:R-:W-:Y:S01]  /*11240*/  HMMA.16816.F32.BF16 R80, R156, R166, R80 ;  /* 0x000000a69c50723c */ /* 0x000fe20000041850 */
[----:B------:R-:W2:Y:S07]  /*11250*/  LDSM.16.M88.4 R156, [R191+0x1000] ;  /* 0x00100000bf9c783b */ /* 0x000eae0000000200 */
[-C--:B---3--:R-:W-:Y:S01]  /*11260*/  HMMA.16816.F32.BF16 R4, R168, R176.reuse, R4 ;  /* 0x000000b0a804723c */ /* 0x088fe20000041804 */
[----:B------:R-:W3:Y:S01]  /*11270*/  LDSM.16.M88.4 R164, [R191+0x1800] ;  /* 0x00180000bfa4783b */ /* 0x000ee20000000200 */
        /* <DEDUP_REMOVED lines=25> */
[----:B------:R-:W-:Y:S02]  /*11410*/  IMAD.MOV.U32 R211, RZ, RZ, RZ ;  /* 0x000000ffffd37224 */ /* 0x000fe400078e00ff */
[----:B------:R-:W-:Y:S01]  /*11420*/  IMAD.SHL.U32 R163, R205, 0x2, RZ ;  /* 0x00000002cda37824 */ /* 0x000fe200078e00ff */
[----:B------:R-:W-:Y:S01]  /*11430*/  ISETP.NE.AND P2, PT, R212, 0x1, PT ;  /* 0x00000001d400780c */ /* 0x000fe20003f45270 */
[----:B------:R-:W3:Y:S04]  /*11440*/  LDL R95, [R1+0x8] ;  /* 0x00000800015f7983 */ /* 0x000ee80000100800 */
[----:B------:R-:W4:Y:S04]  /*11450*/  LDL.64 R96, [R1+0x20] ;  /* 0x0000200001607983 */ /* 0x000f280000100a00 */
[----:B------:R-:W5:Y:S04]  /*11460*/  LDL R92, [R1+0x30] ;  /* 0x00003000015c7983 */ /* 0x000f680000100800 */
[----:B------:R-:W4:Y:S04]  /*11470*/  LDL.64 R208, [R1+0x18] ;  /* 0x0000180001d07983 */ /* 0x000f280000100a00 */
[----:B------:R-:W4:Y:S01]  /*11480*/  LDL R156, [R1+0x14] ;  /* 0x00001400019c7983 */ /* 0x000f220000100800 */
[----:B---3--:R-:W-:Y:S01]  /*11490*/  ISETP.GT.AND P1, PT, R95, 0x4f, PT ;  /* 0x0000004f5f00780c */ /* 0x008fe20003f24270 */
[----:B--2---:R-:W-:Y:S05]  /*114a0*/  IMAD R2, R206, 0x50, R210 ;  /* 0x00000050ce027824 */ /* 0x004fea00078e02d2 */
[----:B------:R-:W-:Y:S02]  /*114b0*/  IADD3 R2, R2, -0x50, R95 ;  /* 0xffffffb002027810 */ /* 0x000fe40007ffe05f */
[----:B------:R-:W-:Y:S03]  /*114c0*/  SHF.R.S32.HI R95, RZ, 0x1f, R205 ;  /* 0x0000001fff5f7819 */ /* 0x000fe600000114cd */
[----:B------:R-:W-:Y:S01]  /*114d0*/  @P2 IMAD.HI.U32 R3, R2, c[0x0][0x2bc], RZ ;  /* 0x0000af0002032a27 */ /* 0x000fe200078e00ff */
[----:B------:R-:W-:Y:S03]  /*114e0*/  SHF.L.U64.HI R95, R205, 0x1, R95 ;  /* 0x00000001cd5f7819 */ /* 0x000fe6000001025f */
[----:B------:R-:W-:Y:S01]  /*114f0*/  IMAD.MOV.U32 R0, RZ, RZ, R2 ;  /* 0x000000ffff007224 */ /* 0x000fe200078e0002 */
[----:B------:R-:W-:Y:S04]  /*11500*/  @P2 SHF.R.U32.HI R0, RZ, c[0x0][0x2c0], R3 ;  /* 0x0000b000ff002a19 */ /* 0x000fe80000011603 */
        /* <DEDUP_REMOVED lines=22> */
.L_x_2755:
        /* <DEDUP_REMOVED lines=23> */
.L_x_2756:
[----:B------:R-:W-:Y:S02]  /*117e0*/  ISETP.GE.AND P1, PT, R205, c[0x0][0x1d4], PT ;  /* 0x00007500cd007a0c */ /* 0x000fe40003f26270 */
[----:B--2---:R-:W-:Y:S05]  /*117f0*/  IADD3 R2, P0, R0, R163, RZ ;  /* 0x000000a300027210 */ /* 0x004fea0007f1e0ff */
[----:B-1----:R-:W-:Y:S06]  /*11800*/  IMAD.X R3, R92, 0x1, R95, P0 ;  /* 0x000000015c037824 */ /* 0x002fec00000e065f */
[----:B------:R-:W-:Y:S01]  /*11810*/  @!PT LDS RZ, [RZ] ;  /* 0x00000000fffff984 */ /* 0x000fe20000000800 */
[----:B------:R-:W-:Y:S01]  /*11820*/  @!PT LDS RZ, [RZ] ;  /* 0x00000000fffff984 */ /* 0x000fe20000000800 */
[----:B------:R-:W-:Y:S01]  /*11830*/  @!PT LDS RZ, [RZ] ;  /* 0x00000000fffff984 */ /* 0x000fe20000000800 */
[----:B------:R1:W-:Y:S02]  /*11840*/  LDGSTS.E.BYPASS.LTC128B.128 [R207+0x4900], [R2.64], !P1 ;  /* 0x0490000002cf7fae */ /* 0x0003e4000c901d46 */
.L_x_2618:
[----:B------:R-:W-:Y:S05]  /*11850*/  BSYNC B0 ;  /* 0x0000000000007941 */ /* 0x000fea0003800000 */
.L_x_2617:
[----:B-1----:R-:W2:Y:S01]  /*11860*/  LDL R3, [R1+0x38] ;  /* 0x0000380001037983 */ /* 0x002ea20000100800 */
[----:B------:R-:W-:Y:S01]  /*11870*/  IMAD.MOV.U32 R0, RZ, RZ, c[0x0][0x2c4] ;  /* 0x0000b100ff007624 */ /* 0x000fe200078e00ff */
[----:B------:R-:W-:Y:S01]  /*11880*/  ULDC UR4, c[0x0][0x324] ;  /* 0x0000c90000047ab9 */ /* 0x000fe20000000800 */
[----:B------:R-:W-:Y:S01]  /*11890*/  IMAD R92, R206, -0x50, RZ ;  /* 0xffffffb0ce5c7824 */ /* 0x000fe200078e02ff */
[----:B------:R-:W2:Y:S01]  /*118a0*/  LDL R2, [R1+0x3c] ;  /* 0x00003c0001027983 */ /* 0x000ea20000100800 */
[----:B------:R-:W-:Y:S01]  /*118b0*/  ULOP3.LUT UR4, URZ, UR4, URZ, 0x33, !UPT ;  /* 0x000000043f047292 */ /* 0x000fe2000f8e333f */
[----:B------:R-:W-:Y:S02]  /*118c0*/  ISETP.NE.AND P0, PT, R0, 0x1, PT ;  /* 0x000000010000780c */ /* 0x000fe40003f05270 */
[----:B------:R-:W-:Y:S01]  /*118d0*/  IADD3 R0, -R248, 0x1, R92 ;  /* 0x00000001f8007810 */ /* 0x000fe20007ffe15c */
[----:B------:R-:W0:Y:S03]  /*118e0*/  LDGDEPBAR ;  /* 0x00000000000079af */ /* 0x000e260000000000 */
[----:B------:R-:W-:Y:S04]  /*118f0*/  IADD3 R0, -R236, R0, R237 ;  /* 0x00000000ec007210 */ /* 0x000fe80007ffe1ed */
[C---:B------:R-:W-:Y:S02]  /*11900*/  IADD3 R159, R0.reuse, UR4, RZ ;  /* 0x00000004009f7c10 */ /* 0x040fe4000fffe0ff */
[----:B------:R-:W-:Y:S01]  /*11910*/  IADD3 R158, R0, c[0x0][0x328], RZ ;  /* 0x0000ca00009e7a10 */ /* 0x000fe20007ffe0ff */
[----:B--2---:R-:W-:Y:S04]  /*11920*/  IMAD.IADD R157, R2, 0x1, R3 ;  /* 0x00000001029d7824 */ /* 0x004fe800078e0203 */
[----:B------:R-:W-:Y:S05]  /*11930*/  @P0 IMAD.HI.U32 R2, R157, c[0x0][0x2c8], RZ ;  /* 0x0000b2009d020a27 */ /* 0x000fea00078e00ff */
[----:B------:R-:W-:Y:S01]  /*11940*/  @P0 SHF.R.U32.HI R157, RZ, c[0x0][0x2cc], R2 ;  /* 0x0000b300ff9d0a19 */ /* 0x000fe20000011602 */
[----:B------:R-:W-:-:S05]  /*11950*/  BRA.DIV ~URZ, `(.L_x_2621) ;  /* 0x0000c1927f007947 */ /* 0x000fca000b800000 */
[----:B------:R1:W2:Y:S02]  /*11960*/  SHFL.IDX PT, R2, R157, RZ, 0x1c1f ;  /* 0x001c1fff9d027589 */ /* 0x0002a400000e0000 */
.L_x_2757:
        /* <DEDUP_REMOVED lines=19> */
.L_x_2624:
[----:B------:R-:W-:Y:S04]  /*11aa0*/  MOV R3, c[0x0][0x32c] ;  /* 0x0000cb0000037a02 */ /* 0x000fe80000000f00 */
[----:B------:R-:W-:Y:S11]  /*11ab0*/  ISETP.NE.AND P0, PT, R3, 0x1, PT ;  /* 0x000000010300780c */ /* 0x000ff60003f05270 */
[----:B------:R-:W-:Y:S02]  /*11ac0*/  @!UPT UIADD3 URZ, URZ, URZ, URZ ;  /* 0x0000003f3f3ff290 */ /* 0x000fe4000fffe03f */
[----:B------:R-:W-:Y:S05]  /*11ad0*/  @P0 IMAD.HI.U32 R3, R2, c[0x0][0x330], RZ ;  /* 0x0000cc0002030a27 */ /* 0x000fea00078e00ff */
[----:B------:R-:W-:Y:S02]  /*11ae0*/  @P0 SHF.R.U32.HI R2, RZ, c[0x0][0x334], R3 ;  /* 0x0000cd00ff020a19 */ /* 0x000fe40000011603 */
.L_x_2625:
[----:B------:R-:W-:Y:S05]  /*11af0*/  BSYNC B0 ;  /* 0x0000000000007941 */ /* 0x000fea0003800000 */
.L_x_2623:
[----:B------:R-:W-:Y:S04]  /*11b00*/  IMAD.IADD R3, R92, 0x1, -R248 ;  /* 0x000000015c037824 */ /* 0x000fe800078e0af8 */
[----:B------:R-:W-:Y:S05]  /*11b10*/  IMAD R2, R2, c[0x0][0x32c], R3 ;  /* 0x0000cb0002027a24 */ /* 0x000fea00078e0203 */
[----:B------:R-:W-:Y:S02]  /*11b20*/  IADD3 R3, R2, c[0x0][0x32c], RZ ;  /* 0x0000cb0002037a10 */ /* 0x000fe40007ffe0ff */
[----:B------:R-:W-:Y:S02]  /*11b30*/  IMNMX R0, R0, R2, !PT ;  /* 0x0000000200007217 */ /* 0x000fe40007800200 */
[----:B------:R-:W-:Y:S02]  /*11b40*/  IMNMX R97, R97, R3, PT ;  /* 0x0000000361617217 */ /* 0x000fe40003800200 */
.L_x_2622:
[----:B------:R-:W-:-:S05]  /*11b50*/  BRA.DIV ~URZ, `(.L_x_2626) ;  /* 0x0000c0027f007947 */ /* 0x000fca000b800000 */
[----:B------:R2:W3:Y:S02]  /*11b60*/  SHFL.IDX PT, R2, R157, 0x1, 0x1c1f ;  /* 0x003c1f009d027f89 */ /* 0x0004e400000e0000 */
.L_x_2758:
        /* <DEDUP_REMOVED lines=19> */
.L_x_2629:
[----:B------:R-:W-:Y:S04]  /*11ca0*/  MOV R3, c[0x0][0x32c] ;  /* 0x0000cb0000037a02 */ /* 0x000fe80000000f00 */
[----:B------:R-:W-:Y:S11]  /*11cb0*/  ISETP.NE.AND P0, PT, R3, 0x1, PT ;  /* 0x000000010300780c */ /* 0x000ff60003f05270 */
[----:B------:R-:W-:Y:S02]  /*11cc0*/  @!UPT UIADD3 URZ, URZ, URZ, URZ ;  /* 0x0000003f3f3ff290 */ /* 0x000fe4000fffe03f */
[----:B------:R-:W-:Y:S05]  /*11cd0*/  @P0 IMAD.HI.U32 R3, R2, c[0x0][0x330], RZ ;  /* 0x0000cc0002030a27 */ /* 0x000fea00078e00ff */
[----:B------:R-:W-:Y:S02]  /*11ce0*/  @P0 SHF.R.U32.HI R2, RZ, c[0x0][0x334], R3 ;  /* 0x0000cd00ff020a19 */ /* 0x000fe40000011603 */
.L_x_2630:
[----:B------:R-:W-:Y:S05]  /*11cf0*/  BSYNC B0 ;  /* 0x0000000000007941 */ /* 0x000fea0003800000 */
.L_x_2628:
[----:B------:R-:W-:Y:S04]  /*11d00*/  IMAD.IADD R3, R92, 0x1, -R248 ;  /* 0x000000015c037824 */ /* 0x000fe800078e0af8 */
[----:B------:R-:W-:Y:S05]  /*11d10*/  IMAD R2, R2, c[0x0][0x32c], R3 ;  /* 0x0000cb0002027a24 */ /* 0x000fea00078e0203 */
[----:B------:R-:W-:Y:S02]  /*11d20*/  IADD3 R3, R2, c[0x0][0x32c], RZ ;  /* 0x0000cb0002037a10 */ /* 0x000fe40007ffe0ff */
[----:B------:R-:W-:Y:S02]  /*11d30*/  IMNMX R95, R95, R2, !PT ;  /* 0x000000025f5f7217 */ /* 0x000fe40007800200 */
[----:B------:R-:W-:Y:S02]  /*11d40*/  IMNMX R96, R96, R3, PT ;  /* 0x0000000360607217 */ /* 0x000fe40003800200 */
.L_x_2627:
[----:B------:R-:W-:-:S05]  /*11d50*/  BRA.DIV ~URZ, `(.L_x_2631) ;  /* 0x0000be727f007947 */ /* 0x000fca000b800000 */
[----:B------:R3:W4:Y:S02]  /*11d60*/  SHFL.IDX PT, R156, R157, 0x2, 0x1c1f ;  /* 0x005c1f009d9c7f89 */ /* 0x00072400000e0000 */
.L_x_2759:
        /* <DEDUP_REMOVED lines=19> */
.L_x_2634:
[----:B------:R-:W-:Y:S04]  /*11ea0*/  MOV R160, c[0x0][0x32c] ;  /* 0x0000cb0000a07a02 */ /* 0x000fe80000000f00 */
[----:B------:R-:W-:Y:S11]  /*11eb0*/  ISETP.NE.AND P0, PT, R160, 0x1, PT ;  /* 0x00000001a000780c */ /* 0x000ff60003f05270 */
[----:B------:R-:W-:Y:S02]  /*11ec0*/  @!UPT UIADD3 URZ, URZ, URZ, URZ ;  /* 0x0000003f3f3ff290 */ /* 0x000fe4000fffe03f */
[----:B------:R-:W-:Y:S05]  /*11ed0*/  @P0 IMAD.HI.U32 R160, R156, c[0x0][0x330], RZ ;  /* 0x0000cc009ca00a27 */ /* 0x000fea00078e00ff */
[----:B------:R-:W-:Y:S02]  /*11ee0*/  @P0 SHF.R.U32.HI R156, RZ, c[0x0][0x334], R160 ;  /* 0x0000cd00ff9c0a19 */ /* 0x000fe400000116a0 */
.L_x_2635:
[----:B------:R-:W-:Y:S05]  /*11ef0*/  BSYNC B0 ;  /* 0x0000000000007941 */ /* 0x000fea0003800000 */
.L_x_2633:
[----:B------:R-:W-:Y:S04]  /*11f00*/  IMAD.IADD R160, R92, 0x1, -R248 ;  /* 0x000000015ca07824 */ /* 0x000fe800078e0af8 */
[----:B------:R-:W-:Y:S05]  /*11f10*/  IMAD R156, R156, c[0x0][0x32c], R160 ;  /* 0x0000cb009c9c7a24 */ /* 0x000fea00078e02a0 */
[----:B------:R-:W-:Y:S02]  /*11f20*/  IADD3 R160, R156, c[0x0][0x32c], RZ ;  /* 0x0000cb009ca07a10 */ /* 0x000fe40007ffe0ff */
[----:B------:R-:W-:Y:S02]  /*11f30*/  IMNMX R2, R2, R156, !PT ;  /* 0x0000009c02027217 */ /* 0x000fe40007800200 */
[----:B------:R-:W-:Y:S02]  /*11f40*/  IMNMX R3, R3, R160, PT ;  /* 0x000000a003037217 */ /* 0x000fe40003800200 */
.L_x_2632:
        /* <DEDUP_REMOVED lines=246> */
.L_x_2760:
        /* <DEDUP_REMOVED lines=19> */
.L_x_2639:
[----:B------:R-:W-:Y:S04]  /*12fe0*/  MOV R4, c[0x0][0x32c] ;  /* 0x0000cb0000047a02 */ /* 0x000fe80000000f00 */
[----:B------:R-:W-:Y:S11]  /*12ff0*/  ISETP.NE.AND P0, PT, R4, 0x1, PT ;  /* 0x000000010400780c */ /* 0x000ff60003f05270 */
[----:B------:R-:W-:Y:S02]  /*13000*/  @!UPT UIADD3 URZ, URZ, URZ, URZ ;  /* 0x0000003f3f3ff290 */ /* 0x000fe4000fffe03f */
[----:B------:R-:W-:Y:S05]  /*13010*/  @P0 IMAD.HI.U32 R4, R3, c[0x0][0x330], RZ ;  /* 0x0000cc0003040a27 */ /* 0x000fea00078e00ff */
[----:B------:R-:W-:Y:S02]  /*13020*/  @P0 SHF.R.U32.HI R3, RZ, c[0x0][0x334], R4 ;  /* 0x0000cd00ff030a19 */ /* 0x000fe40000011604 */
.L_x_2640:
[----:B------:R-:W-:Y:S05]  /*13030*/  BSYNC B0 ;  /* 0x0000000000007941 */ /* 0x000fea0003800000 */
.L_x_2638:
[----:B------:R-:W-:Y:S04]  /*13040*/  IMAD.IADD R4, R92, 0x1, -R248 ;  /* 0x000000015c047824 */ /* 0x000fe800078e0af8 */
[----:B------:R-:W-:Y:S05]  /*13050*/  IMAD R3, R3, c[0x0][0x32c], R4 ;  /* 0x0000cb0003037a24 */ /* 0x000fea00078e0204 */
[----:B------:R-:W-:Y:S02]  /*13060*/  IADD3 R4, R3, c[0x0][0x32c], RZ ;  /* 0x0000cb0003047a10 */ /* 0x000fe40007ffe0ff */
[----:B------:R-:W-:Y:S02]  /*13070*/  IMNMX R0, R0, R3, !PT ;  /* 0x0000000300007217 */ /* 0x000fe40007800200 */
[----:B------:R-:W-:Y:S02]  /*13080*/  IMNMX R2, R2, R4, PT ;  /* 0x0000000402027217 */ /* 0x000fe40003800200 */
.L_x_2637:
        /* <DEDUP_REMOVED lines=98> */
[----:B------:R-:W-:Y:S04]  /*136b0*/  ISETP.LT.OR P0, PT, R2, 0x41, P0 ;  /* 0x000000410200780c */ /* 0x000fe80000701670 */
        /* <DEDUP_REMOVED lines=57> */
.L_x_2761:
        /* <DEDUP_REMOVED lines=15> */
.L_x_2762:
        /* <DEDUP_REMOVED lines=8> */
[----:B------:R-:W-:Y:S01]  /*13bc0*/  LDSM.16.MT88.4 R44, [R190] ;  /* 0x00000000be2c783b */ /* 0x000fe20000004200 */
[--C-:B------:R-:W-:Y:S01]  /*13bd0*/  FFMA.FTZ R2, R21, c[0x0][0x2d0], -R32.reuse ;  /* 0x0000b40015027a23 */ /* 0x100fe20000010820 */
[----:B------:R1:W-:Y:S01]  /*13be0*/  MUFU.EX2 R225, R0 ;  /* 0x0000000000e17308 */ /* 0x0003e20000000800 */
[--C-:B------:R-:W-:Y:S02]  /*13bf0*/  FFMA.FTZ R81, R165, c[0x0][0x2d0], -R32.reuse ;  /* 0x0000b400a5517a23 */ /* 0x100fe40000010820 */
[--C-:B------:R-:W-:Y:S02]  /*13c00*/  FFMA.FTZ R82, R164, c[0x0][0x2d0], -R32.reuse ;  /* 0x0000b400a4527a23 */ /* 0x100fe40000010820 */
[--C-:B------:R-:W-:Y:S02]  /*13c10*/  FFMA.FTZ R40, R168, c[0x0][0x2d0], -R32.reuse ;  /* 0x0000b400a8287a23 */ /* 0x100fe40000010820 */
[----:B------:R-:W-:Y:S03]  /*13c20*/  FFMA.FTZ R50, R167, c[0x0][0x2d0], -R32 ;  /* 0x0000b400a7327a23 */ /* 0x000fe60000010820 */
[----:B------:R2:W3:Y:S01]  /*13c30*/  MUFU.EX2 R229, R2 ;  /* 0x0000000200e57308 */ /* 0x0004e20000000800 */
[----:B-1----:R-:W-:Y:S05]  /*13c40*/  FMUL.FTZ R0, R96, c[0x0][0x2d0] ;  /* 0x0000b40060007a20 */ /* 0x002fea0000410000 */
[----:B------:R-:W-:Y:S05]  /*13c50*/  FSEL R48, R0, RZ, P1 ;  /* 0x000000ff00307208 */ /* 0x000fea0000800000 */
[--C-:B------:R-:W-:Y:S02]  /*13c60*/  FFMA.FTZ R0, R18, c[0x0][0x2d0], -R48.reuse ;  /* 0x0000b40012007a23 */ /* 0x100fe40000010830 */
[----:B------:R-:W-:Y:S02]  /*13c70*/  FFMA.FTZ R80, R216, c[0x0][0x2d0], -R48 ;  /* 0x0000b400d8507a23 */ /* 0x000fe40000010830 */
[----:B------:R1:W-:Y:S01]  /*13c80*/  MUFU.EX2 R223, R0 ;  /* 0x0000000000df7308 */ /* 0x0003e20000000800 */
[----:B--2---:R-:W-:Y:S02]  /*13c90*/  FFMA.FTZ R2, R161, c[0x0][0x2d0], -R32 ;  /* 0x0000b400a1027a23 */ /* 0x004fe40000010820 */
[--C-:B------:R-:W-:Y:S02]  /*13ca0*/  FFMA.FTZ R24, R169, c[0x0][0x2d0], -R48.reuse ;  /* 0x0000b400a9187a23 */ /* 0x100fe40000010830 */
[--C-:B------:R-:W-:Y:S02]  /*13cb0*/  FFMA.FTZ R62, R217, c[0x0][0x2d0], -R48.reuse ;  /* 0x0000b400d93e7a23 */ /* 0x100fe40000010830 */
[--C-:B------:R-:W-:Y:S03]  /*13cc0*/  FFMA.FTZ R4, R162, c[0x0][0x2d0], -R48.reuse ;  /* 0x0000b400a2047a23 */ /* 0x100fe60000010830 */
[----:B------:R2:W-:Y:S10]  /*13cd0*/  MUFU.EX2 R232, R2 ;  /* 0x0000000200e87308 */ /* 0x0005f40000000800 */
[----:B------:R4:W-:Y:S01]  /*13ce0*/  MUFU.EX2 R247, R4 ;  /* 0x0000000400f77308 */ /* 0x0009e20000000800 */
[----:B-1----:R-:W-:Y:S09]  /*13cf0*/  FFMA.FTZ R0, R22, c[0x0][0x2d0], -R48 ;  /* 0x0000b40016007a23 */ /* 0x002ff20000010830 */
[----:B------:R1:W5:Y:S01]  /*13d00*/  MUFU.EX2 R228, R0 ;  /* 0x0000000000e47308 */ /* 0x0003620000000800 */
[----:B--2---:R-:W-:Y:S09]  /*13d10*/  FMUL.FTZ R2, R95, c[0x0][0x2d0] ;  /* 0x0000b4005f027a20 */ /* 0x004ff20000410000 */
[----:B------:R-:W-:Y:S01]  /*13d20*/  MUFU.EX2 R246, R24 ;  /* 0x0000001800f67308 */ /* 0x000fe20000000800 */
[----:B----4-:R-:W-:Y:S09]  /*13d30*/  FMUL.FTZ R4, R61, c[0x0][0x2d0] ;  /* 0x0000b4003d047a20 */ /* 0x010ff20000410000 */
[----:B------:R-:W-:Y:S01]  /*13d40*/  MUFU.EX2 R216, R40 ;  /* 0x0000002800d87308 */ /* 0x000fe20000000800 */
[--C-:B-1----:R-:W-:Y:S02]  /*13d50*/  FFMA.FTZ R0, R160, c[0x0][0x2d0], -R32.reuse ;  /* 0x0000b400a0007a23 */ /* 0x102fe40000010820 */
[----:B------:R-:W-:Y:S07]  /*13d60*/  FFMA.FTZ R160, R33, c[0x0][0x2d0], -R32 ;  /* 0x0000b40021a07a23 */ /* 0x000fee0000010820 */
[----:B------:R1:W2:Y:S02]  /*13d70*/  MUFU.EX2 R249, R0 ;  /* 0x0000000000f97308 */ /* 0x0002a40000000800 */
[----:B-1----:R-:W-:Y:S01]  /*13d80*/  FFMA.FTZ R0, R156, c[0x0][0x2d0], -R48 ;  /* 0x0000b4009c007a23 */ /* 0x002fe20000010830 */
[----:B---3--:R-:W-:Y:S01]  /*13d90*/  F2FP.BF16.PACK_AB R64, R229, R225 ;  /* 0x000000e1e540723e */ /* 0x008fe200000010ff */
[----:B------:R-:W-:Y:S01]  /*13da0*/  FFMA.FTZ R156, R39, c[0x0][0x2d0], -R32 ;  /* 0x0000b400279c7a23 */ /* 0x000fe20000010820 */
[----:B-----5:R-:W-:Y:S05]  /*13db0*/  F2FP.BF16.PACK_AB R65, R228, R223 ;  /* 0x000000dfe441723e */ /* 0x020fea00000010ff */
[----:B------:R1:W3:Y:S01]  /*13dc0*/  MUFU.EX2 R230, R0 ;  /* 0x0000000000e67308 */ /* 0x0002e20000000800 */
[----:B--2---:R-:W-:Y:S02]  /*13dd0*/  F2FP.BF16.PACK_AB R66, R249, R232 ;  /* 0x000000e8f942723e */ /* 0x004fe400000010ff */
[----:B-1----:R-:W-:Y:S02]  /*13de0*/  FSEL R0, R97, RZ, P0 ;  /* 0x000000ff61007208 */ /* 0x002fe40000000000 */
[----:B------:R-:W-:Y:S02]  /*13df0*/  FSETP.NEU.FTZ.AND P0, PT, R95, -INF , PT ;  /* 0xff8000005f00780b */ /* 0x000fe40003f1d000 */
[----:B---3--:R-:W-:Y:S01]  /*13e00*/  F2FP.BF16.PACK_AB R67, R247, R230 ;  /* 0x000000e6f743723e */ /* 0x008fe200000010ff */
[----:B------:R-:W-:Y:S01]  /*13e10*/  FADD.FTZ R0, -R0, R93 ;  /* 0x0000005d00007221 */ /* 0x000fe20000010100 */
[----:B------:R-:W-:Y:S03]  /*13e20*/  FSEL R49, R2, RZ, P0 ;  /* 0x000000ff02317208 */ /* 0x000fe60000000000 */
[----:B------:R-:W-:Y:S02]  /*13e30*/  FMUL.FTZ R0, R0, c[0x0][0x2d0] ;  /* 0x0000b40000007a20 */ /* 0x000fe40000410000 */
[--C-:B------:R-:W-:Y:S02]  /*13e40*/  FFMA.FTZ R2, R12, c[0x0][0x2d0], -R49.reuse ;  /* 0x0000b4000c027a23 */ /* 0x100fe40000010831 */
[----:B------:R-:W1:Y:S01]  /*13e50*/  MUFU.EX2 R60, R0 ;  /* 0x00000000003c7308 */ /* 0x000e620000000800 */
[--C-:B------:R-:W-:Y:S02]  /*13e60*/  FFMA.FTZ R63, R213, c[0x0][0x2d0], -R49.reuse ;  /* 0x0000b400d53f7a23 */ /* 0x100fe40000010831 */
[--C-:B------:R-:W-:Y:S02]  /*13e70*/  FFMA.FTZ R92, R212, c[0x0][0x2d0], -R49.reuse ;  /* 0x0000b400d45c7a23 */ /* 0x100fe40000010831 */
[--C-:B------:R-:W-:Y:S05]  /*13e80*/  FFMA.FTZ R93, R185, c[0x0][0x2d0], -R49.reuse ;  /* 0x0000b400b95d7a23 */ /* 0x100fea0000010831 */
[----:B------:R2:W-:Y:S01]  /*13e90*/  MUFU.EX2 R226, R2 ;  /* 0x0000000200e27308 */ /* 0x0005e20000000800 */
[C---:B-1----:R-:W-:Y:S02]  /*13ea0*/  FMUL.FTZ R5, R60.reuse, R101 ;  /* 0x000000653c057220 */ /* 0x042fe40000410000 */
[C---:B------:R-:W-:Y:S02]  /*13eb0*/  FMUL.FTZ R17, R60.reuse, R113 ;  /* 0x000000713c117220 */ /* 0x040fe40000410000 */
[C---:B------:R-:W-:Y:S02]  /*13ec0*/  FMUL.FTZ R84, R60.reuse, R84 ;  /* 0x000000543c547220 */ /* 0x040fe40000410000 */
[C---:B------:R-:W-:Y:S02]  /*13ed0*/  FMUL.FTZ R85, R60.reuse, R85 ;  /* 0x000000553c557220 */ /* 0x040fe40000410000 */
[----:B------:R-:W-:Y:S02]  /*13ee0*/  FMUL.FTZ R24, R60, R120 ;  /* 0x000000783c187220 */ /* 0x000fe40000410000 */
[--C-:B--2---:R-:W-:Y:S02]  /*13ef0*/  FFMA.FTZ R2, R20, c[0x0][0x2d0], -R49.reuse ;  /* 0x0000b40014027a23 */ /* 0x104fe40000010831 */
[----:B------:R-:W1:Y:S01]  /*13f00*/  LDSM.16.MT88.4 R20, [R189] ;  /* 0x00000000bd14783b */ /* 0x000e620000004200 */
[--C-:B------:R-:W-:Y:S01]  /*13f10*/  FFMA.FTZ R113, R221, c[0x0][0x2d0], -R48.reuse ;  /* 0x0000b400dd717a23 */ /* 0x100fe20000010830 */
[----:B------:R2:W3:Y:S01]  /*13f20*/  MUFU.EX2 R227, R2 ;  /* 0x0000000200e37308 */ /* 0x0004e20000000800 */
[----:B------:R-:W-:Y:S02]  /*13f30*/  FMUL.FTZ R25, R60, R121 ;  /* 0x000000793c197220 */ /* 0x000fe40000410000 */
[----:B------:R-:W-:Y:S02]  /*13f40*/  FFMA.FTZ R121, R70, c[0x0][0x2d0], -R48 ;  /* 0x0000b40046797a23 */ /* 0x000fe40000010830 */
[----:B------:R-:W-:Y:S02]  /*13f50*/  FMUL.FTZ R40, R60, R136 ;  /* 0x000000883c287220 */ /* 0x000fe40000410000 */
[--C-:B------:R-:W-:Y:S02]  /*13f60*/  FFMA.FTZ R101, R210, c[0x0][0x2d0], -R49.reuse ;  /* 0x0000b400d2657a23 */ /* 0x100fe40000010831 */
[--C-:B--2---:R-:W-:Y:S01]  /*13f70*/  FFMA.FTZ R2, R19, c[0x0][0x2d0], -R49.reuse ;  /* 0x0000b40013027a23 */ /* 0x104fe20000010831 */
[----:B---3--:R-:W-:Y:S03]  /*13f80*/  F2FP.BF16.PACK_AB R56, R227, R226 ;  /* 0x000000e2e338723e */ /* 0x008fe600000010ff */
[----:B------:R2:W-:Y:S02]  /*13f90*/  MUFU.EX2 R242, R2 ;  /* 0x0000000200f27308 */ /* 0x0005e40000000800 */
[--C-:B--2---:R-:W-:Y:S02]  /*13fa0*/  FFMA.FTZ R2, R16, c[0x0][0x2d0], -R49.reuse ;  /* 0x0000b40010027a23 */ /* 0x104fe40000010831 */
[----:B------:R-:W-:Y:S06]  /*13fb0*/  FMUL.FTZ R16, R60, R112 ;  /* 0x000000703c107220 */ /* 0x000fec0000410000 */
[----:B------:R2:W3:Y:S01]  /*13fc0*/  MUFU.EX2 R244, R2 ;  /* 0x0000000200f47308 */ /* 0x0004e20000000800 */
[----:B------:R-:W-:Y:S01]  /*13fd0*/  FFMA.FTZ R112, R55, c[0x0][0x2d0], -R32 ;  /* 0x0000b40037707a23 */ /* 0x000fe20000010820 */
[----:B--2---:R-:W-:Y:S02]  /*13fe0*/  FSEL R2, R96, RZ, P1 ;  /* 0x000000ff60027208 */ /* 0x004fe40000800000 */
[----:B---3--:R-:W-:Y:S03]  /*13ff0*/  F2FP.BF16.PACK_AB R58, R244, R242 ;  /* 0x000000f2f43a723e */ /* 0x008fe600000010ff */
[----:B------:R-:W-:Y:S01]  /*14000*/  FADD.FTZ R0, -R2, R94 ;  /* 0x0000005e02007221 */ /* 0x000fe20000010100 */
[----:B------:R-:W-:Y:S01]  /*14010*/  FSEL R2, R95, RZ, P0 ;  /* 0x000000ff5f027208 */ /* 0x000fe20000000000 */
[--C-:B------:R-:W-:Y:S01]  /*14020*/  FFMA.FTZ R94, R186, c[0x0][0x2d0], -R49.reuse ;  /* 0x0000b400ba5e7a23 */ /* 0x100fe20000010831 */
[----:B------:R-:W-:Y:S01]  /*14030*/  FSETP.NEU.FTZ.AND P0, PT, R61, -INF , PT ;  /* 0xff8000003d00780b */ /* 0x000fe20003f1d000 */
[----:B------:R-:W-:Y:S03]  /*14040*/  FMUL.FTZ R0, R0, c[0x0][0x2d0] ;  /* 0x0000b40000007a20 */ /* 0x000fe60000410000 */
[----:B------:R-:W-:Y:S01]  /*14050*/  FSEL R52, R4, RZ, P0 ;  /* 0x000000ff04347208 */ /* 0x000fe20000000000 */
[----:B------:R2:W3:Y:S04]  /*14060*/  MUFU.EX2 R3, R0 ;  /* 0x0000000000037308 */ /* 0x0004e80000000800 */
[--C-:B------:R-:W-:Y:S02]  /*14070*/  FFMA.FTZ R4, R13, c[0x0][0x2d0], -R52.reuse ;  /* 0x0000b4000d047a23 */ /* 0x100fe40000010834 */
[----:B------:R-:W-:Y:S04]  /*14080*/  FFMA.FTZ R120, R174, c[0x0][0x2d0], -R52 ;  /* 0x0000b400ae787a23 */ /* 0x000fe80000010834 */
[----:B------:R4:W-:Y:S01]  /*14090*/  MUFU.EX2 R162, R4 ;  /* 0x0000000400a27308 */ /* 0x0009e20000000800 */
[----:B--2---:R-:W-:Y:S02]  /*140a0*/  FADD.FTZ R0, -R2, R98 ;  /* 0x0000006202007221 */ /* 0x004fe40000010100 */
[C---:B---3--:R-:W-:Y:S02]  /*140b0*/  FMUL.FTZ R6, R3.reuse, R102 ;  /* 0x0000006603067220 */ /* 0x048fe40000410000 */
[----:B------:R-:W-:Y:S02]  /*140c0*/  FMUL.FTZ R0, R0, c[0x0][0x2d0] ;  /* 0x0000b40000007a20 */ /* 0x000fe40000410000 */
[C---:B------:R-:W-:Y:S03]  /*140d0*/  FMUL.FTZ R43, R3.reuse, R139 ;  /* 0x0000008b032b7220 */ /* 0x040fe60000410000 */
[----:B------:R2:W3:Y:S01]  /*140e0*/  MUFU.EX2 R2, R0 ;  /* 0x0000000000027308 */ /* 0x0004e20000000800 */
[----:B------:R-:W-:Y:S02]  /*140f0*/  FMUL.FTZ R7, R3, R103 ;  /* 0x0000006703077220 */ /* 0x000fe40000410000 */
[----:B----4-:R-:W-:Y:S02]  /*14100*/  FFMA.FTZ R4, R15, c[0x0][0x2d0], -R52 ;  /* 0x0000b4000f047a23 */ /* 0x010fe40000010834 */
[----:B------:R-:W-:Y:S02]  /*14110*/  FFMA.FTZ R103, R222, c[0x0][0x2d0], -R48 ;  /* 0x0000b400de677a23 */ /* 0x000fe40000010830 */
[----:B------:R-:W-:Y:S02]  /*14120*/  FFMA.FTZ R102, R83, c[0x0][0x2d0], -R52 ;  /* 0x0000b40053667a23 */ /* 0x000fe40000010834 */
[C---:B------:R-:W-:Y:S01]  /*14130*/  FMUL.FTZ R18, R3.reuse, R114 ;  /* 0x0000007203127220 */ /* 0x040fe20000410000 */
[----:B------:R4:W-:Y:S01]  /*14140*/  MUFU.EX2 R241, R4 ;  /* 0x0000000400f17308 */ /* 0x0009e20000000800 */
[C---:B------:R-:W-:Y:S02]  /*14150*/  FMUL.FTZ R19, R3.reuse, R115 ;  /* 0x0000007303137220 */ /* 0x040fe40000410000 */
[C---:B------:R-:W-:Y:S02]  /*14160*/  FMUL.FTZ R86, R3.reuse, R86 ;  /* 0x0000005603567220 */ /* 0x040fe40000410000 */
[----:B------:R-:W-:Y:S02]  /*14170*/  FMUL.FTZ R87, R3, R87 ;  /* 0x0000005703577220 */ /* 0x000fe40000410000 */
[--C-:B------:R-:W-:Y:S02]  /*14180*/  FFMA.FTZ R115, R51, c[0x0][0x2d0], -R32.reuse ;  /* 0x0000b40033737a23 */ /* 0x100fe40000010820 */
[--C-:B------:R-:W-:Y:S01]  /*14190*/  FFMA.FTZ R114, R38, c[0x0][0x2d0], -R32.reuse ;  /* 0x0000b40026727a23 */ /* 0x100fe20000010820 */
[----:B------:R-:W-:Y:S01]  /*141a0*/  MUFU.EX2 R174, R103 ;  /* 0x0000006700ae7308 */ /* 0x000fe20000000800 */
[----:B------:R-:W-:Y:S02]  /*141b0*/  FMUL.FTZ R27, R3, R123 ;  /* 0x0000007b031b7220 */ /* 0x000fe40000410000 */
[----:B------:R-:W-:Y:S02]  /*141c0*/  FFMA.FTZ R123, R37, c[0x0][0x2d0], -R32 ;  /* 0x0000b400257b7a23 */ /* 0x000fe40000010820 */
[--C-:B--2---:R-:W-:Y:S02]  /*141d0*/  FFMA.FTZ R0, R10, c[0x0][0x2d0], -R52.reuse ;  /* 0x0000b4000a007a23 */ /* 0x104fe40000010834 */
[C---:B---3--:R-:W-:Y:S02]  /*141e0*/  FMUL.FTZ R8, R2.reuse, R104 ;  /* 0x0000006802087220 */ /* 0x048fe40000410000 */
[--C-:B------:R-:W-:Y:S01]  /*141f0*/  FFMA.FTZ R104, R77, c[0x0][0x2d0], -R52.reuse ;  /* 0x0000b4004d687a23 */ /* 0x100fe20000010834 */
[----:B------:R2:W3:Y:S01]  /*14200*/  MUFU.EX2 R161, R0 ;  /* 0x0000000000a17308 */ /* 0x0004e20000000800 */
[C---:B------:R-:W-:Y:S02]  /*14210*/  FMUL.FTZ R9, R2.reuse, R105 ;  /* 0x0000006902097220 */ /* 0x040fe40000410000 */
[----:B------:R-:W-:Y:S02]  /*14220*/  FMUL.FTZ R12, R2, R108 ;  /* 0x0000006c020c7220 */ /* 0x000fe40000410000 */
[----:B----4-:R-:W-:Y:S02]  /*14230*/  FMUL.FTZ R4, R60, R100 ;  /* 0x000000643c047220 */ /* 0x010fe40000410000 */
[--C-:B------:R-:W-:Y:S02]  /*14240*/  FFMA.FTZ R100, R209, c[0x0][0x2d0], -R49.reuse ;  /* 0x0000b400d1647a23 */ /* 0x100fe40000010831 */
[--C-:B------:R-:W-:Y:S01]  /*14250*/  FFMA.FTZ R108, R76, c[0x0][0x2d0], -R52.reuse ;  /* 0x0000b4004c6c7a23 */ /* 0x100fe20000010834 */
[----:B------:R-:W-:Y:S01]  /*14260*/  MUFU.EX2 R169, R115 ;  /* 0x0000007300a97308 */ /* 0x000fe20000000800 */
[----:B------:R-:W-:Y:S01]  /*14270*/  LDSM.16.MT88.4 R76, [R193+0x800] ;  /* 0x00080000c14c783b */ /* 0x000fe20000004200 */
[-C--:B-1----:R-:W-:Y:S05]  /*14280*/  HMMA.16816.F32.BF16 R4, R64, R20.reuse, R4 ;  /* 0x000000144004723c */ /* 0x082fea0000041804 */
[C---:B------:R-:W-:Y:S02]  /*14290*/  FMUL.FTZ R13, R2.reuse, R109 ;  /* 0x0000006d020d7220 */ /* 0x040fe40000410000 */
[C---:B------:R-:W-:Y:S01]  /*142a0*/  FMUL.FTZ R88, R2.reuse, R88 ;  /* 0x0000005802587220 */ /* 0x040fe20000410000 */
[----:B------:R-:W-:Y:S01]  /*142b0*/  MUFU.EX2 R164, R100 ;  /* 0x0000006400a47308 */ /* 0x000fe20000000800 */
[----:B------:R-:W-:Y:S03]  /*142c0*/  FMUL.FTZ R89, R2, R89 ;  /* 0x0000005902597220 */ /* 0x000fe60000410000 */
[----:B--2---:R-:W-:Y:S01]  /*142d0*/  FFMA.FTZ R0, R11, c[0x0][0x2d0], -R52 ;  /* 0x0000b4000b007a23 */ /* 0x004fe20000010834 */
[----:B---3--:R-:W-:Y:S01]  /*142e0*/  F2FP.BF16.PACK_AB R57, R162, R161 ;  /* 0x000000a1a239723e */ /* 0x008fe200000010ff */
[----:B------:R-:W-:Y:S02]  /*142f0*/  FMUL.FTZ R26, R3, R122 ;  /* 0x0000007a031a7220 */ /* 0x000fe40000410000 */
[C---:B------:R-:W-:Y:S02]  /*14300*/  FMUL.FTZ R33, R2.reuse, R129 ;  /* 0x0000008102217220 */ /* 0x040fe40000410000 */
[----:B------:R1:W2:Y:S01]  /*14310*/  MUFU.EX2 R235, R0 ;  /* 0x0000000000eb7308 */ /* 0x0002a20000000800 */
[----:B------:R-:W-:Y:S02]  /*14320*/  FMUL.FTZ R37, R2, R133 ;  /* 0x0000008502257220 */ /* 0x000fe40000410000 */
[----:B------:R-:W-:Y:S02]  /*14330*/  FFMA.FTZ R105, R215, c[0x0][0x2d0], -R48 ;  /* 0x0000b400d7697a23 */ /* 0x000fe40000010830 */
[--C-:B------:R-:W-:Y:S02]  /*14340*/  FFMA.FTZ R122, R184, c[0x0][0x2d0], -R49.reuse ;  /* 0x0000b400b87a7a23 */ /* 0x100fe40000010831 */
[----:B------:R-:W-:Y:S02]  /*14350*/  FFMA.FTZ R98, R187, c[0x0][0x2d0], -R49 ;  /* 0x0000b400bb627a23 */ /* 0x000fe40000010831 */
[--C-:B------:R-:W-:Y:S01]  /*14360*/  FFMA.FTZ R109, R73, c[0x0][0x2d0], -R52.reuse ;  /* 0x0000b400496d7a23 */ /* 0x100fe20000010834 */
[----:B------:R-:W-:Y:S01]  /*14370*/  MUFU.EX2 R215, R50 ;  /* 0x0000003200d77308 */ /* 0x000fe20000000800 */
[----:B------:R-:W-:Y:S09]  /*14380*/  FFMA.FTZ R129, R75, c[0x0][0x2d0], -R52 ;  /* 0x0000b4004b817a23 */ /* 0x000ff20000010834 */
[----:B------:R-:W-:Y:S01]  /*14390*/  MUFU.EX2 R167, R98 ;  /* 0x0000006200a77308 */ /* 0x000fe20000000800 */
[----:B-1----:R-:W-:Y:S02]  /*143a0*/  FSEL R0, R61, RZ, P0 ;  /* 0x000000ff3d007208 */ /* 0x002fe40000000000 */
[----:B--2---:R-:W-:Y:S03]  /*143b0*/  F2FP.BF16.PACK_AB R59, R241, R235 ;  /* 0x000000ebf13b723e */ /* 0x004fe600000010ff */
[----:B------:R-:W-:Y:S04]  /*143c0*/  FADD.FTZ R0, -R0, R99 ;  /* 0x0000006300007221 */ /* 0x000fe80000010100 */
[----:B------:R-:W-:Y:S01]  /*143d0*/  MUFU.EX2 R98, R122 ;  /* 0x0000007a00627308 */ /* 0x000fe20000000800 */
[--C-:B------:R-:W-:Y:S02]  /*143e0*/  FFMA.FTZ R99, R208, c[0x0][0x2d0], -R49.reuse ;  /* 0x0000b400d0637a23 */ /* 0x100fe40000010831 */
[----:B------:R-:W-:Y:S07]  /*143f0*/  FMUL.FTZ R0, R0, c[0x0][0x2d0] ;  /* 0x0000b40000007a20 */ /* 0x000fee0000410000 */
[----:B------:R-:W1:Y:S10]  /*14400*/  MUFU.EX2 R0, R0 ;  /* 0x0000000000007308 */ /* 0x000e740000000800 */
[----:B------:R-:W-:Y:S01]  /*14410*/  MUFU.EX2 R133, R63 ;  /* 0x0000003f00857308 */ /* 0x000fe20000000800 */
[C---:B-1----:R-:W-:Y:S02]  /*14420*/  FMUL.FTZ R10, R0.reuse, R106 ;  /* 0x0000006a000a7220 */ /* 0x042fe40000410000 */
[C---:B------:R-:W-:Y:S02]  /*14430*/  FMUL.FTZ R11, R0.reuse, R107 ;  /* 0x0000006b000b7220 */ /* 0x040fe40000410000 */
[C---:B------:R-:W-:Y:S05]  /*14440*/  FMUL.FTZ R50, R0.reuse, R146 ;  /* 0x0000009200327220 */ /* 0x040fea0000410000 */
[----:B------:R-:W-:Y:S01]  /*14450*/  MUFU.EX2 R146, R101 ;  /* 0x0000006500927308 */ /* 0x000fe20000000800 */
[C---:B------:R-:W-:Y:S01]  /*14460*/  FMUL.FTZ R14, R0.reuse, R110 ;  /* 0x0000006e000e7220 */ /* 0x040fe20000410000 */
[C---:B------:R-:W-:Y:S04]  /*14470*/  HMMA.16816.F32.BF16 R8, R56.reuse, R20, R8 ;  /* 0x000000143808723c */ /* 0x040fe80000041808 */
[----:B------:R-:W-:Y:S02]  /*14480*/  FMUL.FTZ R15, R0, R111 ;  /* 0x0000006f000f7220 */ /* 0x000fe40000410000 */
[--C-:B------:R-:W-:Y:S02]  /*14490*/  FFMA.FTZ R111, R54, c[0x0][0x2d0], -R32.reuse ;  /* 0x0000b400366f7a23 */ /* 0x100fe40000010820 */
[----:B------:R-:W-:Y:S02]  /*144a0*/  FFMA.FTZ R20, R163, c[0x0][0x2d0], -R32 ;  /* 0x0000b400a3147a23 */ /* 0x000fe40000010820 */
[----:B------:R-:W2:Y:S01]  /*144b0*/  LDL.LU R163, [R1] ;  /* 0x0000000001a37983 */ /* 0x000ea20000300800 */
[-C--:B------:R-:W-:Y:S01]  /*144c0*/  HMMA.16816.F32.BF16 R12, R56, R22.reuse, R12 ;  /* 0x00000016380c723c */ /* 0x080fe2000004180c */
[----:B------:R1:W-:Y:S02]  /*144d0*/  MUFU.EX2 R233, R20 ;  /* 0x0000001400e97308 */ /* 0x0003e40000000800 */
[----:B------:R-:W-:Y:S02]  /*144e0*/  FMUL.FTZ R21, R2, R117 ;  /* 0x0000007502157220 */ /* 0x000fe40000410000 */
[----:B------:R-:W-:Y:S02]  /*144f0*/  FFMA.FTZ R117, R72, c[0x0][0x2d0], -R52 ;  /* 0x0000b40048757a23 */ /* 0x000fe40000010834 */
[----:B------:R-:W-:Y:S01]  /*14500*/  FFMA.FTZ R110, R53, c[0x0][0x2d0], -R32 ;  /* 0x0000b400356e7a23 */ /* 0x000fe20000010820 */
[C---:B------:R-:W-:Y:S04]  /*14510*/  HMMA.16816.F32.BF16 R16, R64.reuse, R22, R16 ;  /* 0x000000164010723c */ /* 0x040fe80000041810 */
[--C-:B------:R-:W-:Y:S02]  /*14520*/  FFMA.FTZ R53, R158, c[0x0][0x2d0], -R52.reuse ;  /* 0x0000b4009e357a23 */ /* 0x100fe40000010834 */
[----:B------:R-:W-:Y:S01]  /*14530*/  MUFU.EX2 R158, R121 ;  /* 0x00000079009e7308 */ /* 0x000fe20000000800 */
[C---:B------:R-:W-:Y:S01]  /*14540*/  FMUL.FTZ R90, R0.reuse, R90 ;  /* 0x0000005a005a7220 */ /* 0x040fe20000410000 */
[-C--:B------:R-:W-:Y:S04]  /*14550*/  HMMA.16816.F32.BF16 R84, R64, R28.reuse, R84 ;  /* 0x0000001c4054723c */ /* 0x080fe80000041854 */
[C---:B------:R-:W-:Y:S02]  /*14560*/  FMUL.FTZ R91, R0.reuse, R91 ;  /* 0x0000005b005b7220 */ /* 0x040fe40000410000 */
[----:B------:R-:W-:Y:S02]  /*14570*/  FMUL.FTZ R22, R0, R118 ;  /* 0x0000007600167220 */ /* 0x000fe40000410000 */
[----:B------:R-:W-:Y:S02]  /*14580*/  FFMA.FTZ R118, R175, c[0x0][0x2d0], -R52 ;  /* 0x0000b400af767a23 */ /* 0x000fe40000010834 */
[----:B------:R-:W-:Y:S01]  /*14590*/  MUFU.EX2 R175, R112 ;  /* 0x0000007000af7308 */ /* 0x000fe20000000800 */
[C---:B------:R-:W-:Y:S04]  /*145a0*/  HMMA.16816.F32.BF16 R88, R56.reuse, R28, R88 ;  /* 0x0000001c3858723c */ /* 0x040fe80000041858 */
[--C-:B-1----:R-:W-:Y:S02]  /*145b0*/  FFMA.FTZ R20, R166, c[0x0][0x2d0], -R32.reuse ;  /* 0x0000b400a6147a23 */ /* 0x102fe40000010820 */
[----:B------:R-:W-:Y:S02]  /*145c0*/  FMUL.FTZ R23, R0, R119 ;  /* 0x0000007700177220 */ /* 0x000fe40000410000 */
[--C-:B------:R-:W-:Y:S01]  /*145d0*/  FFMA.FTZ R28, R172, c[0x0][0x2d0], -R32.reuse ;  /* 0x0000b400ac1c7a23 */ /* 0x100fe20000010820 */
[----:B------:R1:W-:Y:S03]  /*145e0*/  MUFU.EX2 R252, R20 ;  /* 0x0000001400fc7308 */ /* 0x0003e60000000800 */
[----:B------:R-:W-:Y:S02]  /*145f0*/  FFMA.FTZ R29, R171, c[0x0][0x2d0], -R32 ;  /* 0x0000b400ab1d7a23 */ /* 0x000fe40000010820 */
[--C-:B------:R-:W-:Y:S02]  /*14600*/  FFMA.FTZ R32, R34, c[0x0][0x2d0], -R49.reuse ;  /* 0x0000b40022207a23 */ /* 0x100fe40000010831 */
[----:B------:R-:W-:Y:S02]  /*14610*/  FMUL.FTZ R34, R0, R130 ;  /* 0x0000008200227220 */ /* 0x000fe40000410000 */
[--C-:B------:R-:W-:Y:S01]  /*14620*/  FFMA.FTZ R107, R214, c[0x0][0x2d0], -R48.reuse ;  /* 0x0000b400d66b7a23 */ /* 0x100fe20000010830 */
[----:B------:R3:W-:Y:S01]  /*14630*/  MUFU.EX2 R245, R28 ;  /* 0x0000001c00f57308 */ /* 0x0007e20000000800 */
[C---:B------:R-:W-:Y:S02]  /*14640*/  FMUL.FTZ R38, R0.reuse, R134 ;  /* 0x0000008600267220 */ /* 0x040fe40000410000 */
[----:B------:R-:W-:Y:S02]  /*14650*/  FMUL.FTZ R39, R0, R135 ;  /* 0x0000008700277220 */ /* 0x000fe40000410000 */
[----:B------:R-:W-:Y:S02]  /*14660*/  FFMA.FTZ R106, R218, c[0x0][0x2d0], -R48 ;  /* 0x0000b400da6a7a23 */ /* 0x000fe40000010830 */
[--C-:B------:R-:W-:Y:S02]  /*14670*/  FFMA.FTZ R54, R157, c[0x0][0x2d0], -R52.reuse ;  /* 0x0000b4009d367a23 */ /* 0x100fe40000010834 */
[--C-:B------:R-:W-:Y:S01]  /*14680*/  FFMA.FTZ R130, R181, c[0x0][0x2d0], -R49.reuse ;  /* 0x0000b400b5827a23 */ /* 0x100fe20000010831 */
[----:B------:R4:W5:Y:S01]  /*14690*/  MUFU.EX2 R41, R29 ;  /* 0x0000001d00297308 */ /* 0x0009620000000800 */
[----:B------:R-:W-:Y:S02]  /*146a0*/  FMUL.FTZ R51, R0, R147 ;  /* 0x0000009300337220 */ /* 0x000fe40000410000 */
[----:B------:R-:W-:Y:S02]  /*146b0*/  FFMA.FTZ R119, R178, c[0x0][0x2d0], -R52 ;  /* 0x0000b400b2777a23 */ /* 0x000fe40000010834 */
[--C-:B-1----:R-:W-:Y:S02]  /*146c0*/  FFMA.FTZ R20, R170, c[0x0][0x2d0], -R48.reuse ;  /* 0x0000b400aa147a23 */ /* 0x102fe40000010830 */
[----:B------:R-:W-:Y:S03]  /*146d0*/  FMUL.FTZ R55, R0, R155 ;  /* 0x0000009b00377220 */ /* 0x000fe60000410000 */
[----:B------:R1:W-:Y:S01]  /*146e0*/  MUFU.EX2 R231, R20 ;  /* 0x0000001400e77308 */ /* 0x0003e20000000800 */
[----:B---3--:R-:W-:Y:S09]  /*146f0*/  FFMA.FTZ R28, R180, c[0x0][0x2d0], -R48 ;  /* 0x0000b400b41c7a23 */ /* 0x008ff20000010830 */
[----:B------:R3:W-:Y:S01]  /*14700*/  MUFU.EX2 R243, R28 ;  /* 0x0000001c00f37308 */ /* 0x0007e20000000800 */
[C---:B----4-:R-:W-:Y:S01]  /*14710*/  FMUL.FTZ R29, R60.reuse, R125 ;  /* 0x0000007d3c1d7220 */ /* 0x050fe20000410000 */
[----:B-----5:R-:W-:Y:S01]  /*14720*/  MOV R217, R41 ;  /* 0x0000002900d97202 */ /* 0x020fe20000000f00 */
[----:B------:R-:W-:Y:S02]  /*14730*/  FMUL.FTZ R41, R60, R137 ;  /* 0x000000893c297220 */ /* 0x000fe40000410000 */
[----:B------:R-:W-:Y:S05]  /*14740*/  FFMA.FTZ R125, R177, c[0x0][0x2d0], -R52 ;  /* 0x0000b400b17d7a23 */ /* 0x000fea0000010834 */
[----:B------:R4:W-:Y:S01]  /*14750*/  MUFU.EX2 R250, R32 ;  /* 0x0000002000fa7308 */ /* 0x0009e20000000800 */
[C---:B-1----:R-:W-:Y:S02]  /*14760*/  FMUL.FTZ R20, R2.reuse, R116 ;  /* 0x0000007402147220 */ /* 0x042fe40000410000 */
[--C-:B------:R-:W-:Y:S07]  /*14770*/  FFMA.FTZ R116, R71, c[0x0][0x2d0], -R48.reuse ;  /* 0x0000b40047747a23 */ /* 0x100fee0000010830 */
[----:B------:R-:W-:Y:S01]  /*14780*/  MUFU.EX2 R181, R81 ;  /* 0x0000005100b57308 */ /* 0x000fe20000000800 */
[-C--:B------:R-:W-:Y:S03]  /*14790*/  HMMA.16816.F32.BF16 R20, R56, R30.reuse, R20 ;  /* 0x0000001e3814723c */ /* 0x080fe60000041814 */
[----:B---3--:R-:W-:Y:S05]  /*147a0*/  FFMA.FTZ R28, R179, c[0x0][0x2d0], -R48 ;  /* 0x0000b400b31c7a23 */ /* 0x008fea0000010830 */
[C---:B------:R-:W-:Y:S01]  /*147b0*/  HMMA.16816.F32.BF16 R24, R64.reuse, R30, R24 ;  /* 0x0000001e4018723c */ /* 0x040fe20000041818 */
[----:B------:R1:W3:Y:S03]  /*147c0*/  MUFU.EX2 R42, R28 ;  /* 0x0000001c002a7308 */ /* 0x0002e60000000800 */
[----:B----4-:R-:W-:Y:S03]  /*147d0*/  FMUL.FTZ R32, R2, R128 ;  /* 0x0000008002207220 */ /* 0x010fe60000410000 */
[C---:B------:R-:W-:Y:S02]  /*147e0*/  FMUL.FTZ R30, R3.reuse, R126 ;  /* 0x0000007e031e7220 */ /* 0x040fe40000410000 */
[----:B------:R-:W-:Y:S02]  /*147f0*/  FMUL.FTZ R31, R3, R127 ;  /* 0x0000007f031f7220 */ /* 0x000fe40000410000 */
[----:B------:R4:W-:Y:S01]  /*14800*/  MUFU.EX2 R180, R54 ;  /* 0x0000003600b47308 */ /* 0x0009e20000000800 */
[--C-:B------:R-:W-:Y:S02]  /*14810*/  FFMA.FTZ R128, R182, c[0x0][0x2d0], -R49.reuse ;  /* 0x0000b400b6807a23 */ /* 0x100fe40000010831 */
[--C-:B------:R-:W-:Y:S02]  /*14820*/  FFMA.FTZ R126, R183, c[0x0][0x2d0], -R49.reuse ;  /* 0x0000b400b77e7a23 */ /* 0x100fe40000010831 */
[--C-:B------:R-:W-:Y:S05]  /*14830*/  FFMA.FTZ R127, R176, c[0x0][0x2d0], -R52.reuse ;  /* 0x0000b400b07f7a23 */ /* 0x100fea0000010834 */
[----:B------:R5:W-:Y:S01]  /*14840*/  MUFU.EX2 R182, R53 ;  /* 0x0000003500b67308 */ /* 0x000be20000000800 */
[--C-:B-1----:R-:W-:Y:S02]  /*14850*/  FFMA.FTZ R28, R36, c[0x0][0x2d0], -R49.reuse ;  /* 0x0000b400241c7a23 */ /* 0x102fe40000010831 */
[--C-:B------:R-:W-:Y:S07]  /*14860*/  FFMA.FTZ R36, R68, c[0x0][0x2d0], -R49.reuse ;  /* 0x0000b40044247a23 */ /* 0x100fee0000010831 */
[----:B------:R1:W-:Y:S01]  /*14870*/  MUFU.EX2 R234, R28 ;  /* 0x0000001c00ea7308 */ /* 0x0003e20000000800 */
[----:B----4-:R-:W-:Y:S09]  /*14880*/  FMUL.FTZ R54, R0, R154 ;  /* 0x0000009a00367220 */ /* 0x010ff20000410000 */
[----:B------:R-:W-:Y:S01]  /*14890*/  MUFU.EX2 R183, R82 ;  /* 0x0000005200b77308 */ /* 0x000fe20000000800 */
[----:B-----5:R-:W-:Y:S09]  /*148a0*/  FMUL.FTZ R53, R2, R153 ;  /* 0x0000009902357220 */ /* 0x020ff20000410000 */
[----:B------:R4:W-:Y:S01]  /*148b0*/  MUFU.EX2 R178, R80 ;  /* 0x0000005000b27308 */ /* 0x0009e20000000800 */
[----:B-1----:R-:W-:Y:S02]  /*148c0*/  FFMA.FTZ R28, R35, c[0x0][0x2d0], -R49 ;  /* 0x0000b400231c7a23 */ /* 0x002fe40000010831 */
[----:B------:R-:W-:Y:S02]  /*148d0*/  FMUL.FTZ R35, R0, R131 ;  /* 0x0000008300237220 */ /* 0x000fe40000410000 */
[----:B------:R-:W-:Y:S05]  /*148e0*/  FMUL.FTZ R49, R2, R145 ;  /* 0x0000009102317220 */ /* 0x000fea0000410000 */
[----:B------:R1:W5:Y:S01]  /*148f0*/  MUFU.EX2 R239, R28 ;  /* 0x0000001c00ef7308 */ /* 0x0003620000000800 */
[----:B------:R-:W-:Y:S02]  /*14900*/  FFMA.FTZ R131, R74, c[0x0][0x2d0], -R52 ;  /* 0x0000b4004a837a23 */ /* 0x000fe40000010834 */
[----:B------:R-:W-:Y:S07]  /*14910*/  LDSM.16.MT88.4 R72, [R189+0x800] ;  /* 0x00080000bd48783b */ /* 0x000fee0000004200 */
[----:B------:R-:W-:Y:S01]  /*14920*/  MUFU.EX2 R179, R62 ;  /* 0x0000003e00b37308 */ /* 0x000fe20000000800 */
[----:B----4-:R-:W-:Y:S09]  /*14930*/  LDSM.16.MT88.4 R80, [R190+0x800] ;  /* 0x00080000be50783b */ /* 0x010ff20000004200 */
[----:B------:R-:W-:Y:S01]  /*14940*/  MUFU.EX2 R171, R114 ;  /* 0x0000007200ab7308 */ /* 0x000fe20000000800 */
[----:B-1----:R-:W-:Y:S02]  /*14950*/  FMUL.FTZ R28, R60, R124 ;  /* 0x0000007c3c1c7220 */ /* 0x002fe40000410000 */
[--C-:B------:R-:W-:Y:S02]  /*14960*/  FFMA.FTZ R124, R69, c[0x0][0x2d0], -R48.reuse ;  /* 0x0000b400457c7a23 */ /* 0x100fe40000010830 */
[----:B------:R-:W1:Y:S05]  /*14970*/  LDSM.16.MT88.4 R68, [R192] ;  /* 0x00000000c044783b */ /* 0x000e6a0000004200 */
[----:B------:R-:W-:Y:S01]  /*14980*/  MUFU.EX2 R166, R156 ;  /* 0x0000009c00a67308 */ /* 0x000fe20000000800 */
[-C--:B------:R-:W-:Y:S08]  /*14990*/  HMMA.16816.F32.BF16 R28, R64, R44.reuse, R28 ;  /* 0x0000002c401c723c */ /* 0x080ff0000004181c */
[C---:B------:R-:W-:Y:S01]  /*149a0*/  HMMA.16816.F32.BF16 R32, R56.reuse, R44, R32 ;  /* 0x0000002c3820723c */ /* 0x040fe20000041820 */
[----:B------:R-:W-:Y:S06]  /*149b0*/  MUFU.EX2 R156, R120 ;  /* 0x00000078009c7308 */ /* 0x000fec0000000800 */
[--C-:B------:R-:W-:Y:S01]  /*149c0*/  FFMA.FTZ R44, R219, c[0x0][0x2d0], -R48.reuse ;  /* 0x0000b400db2c7a23 */ /* 0x100fe20000010830 */
[----:B---3--:R-:W-:Y:S01]  /*149d0*/  MOV R219, R42 ;  /* 0x0000002a00db7202 */ /* 0x008fe20000000f00 */
[----:B------:R-:W-:Y:S02]  /*149e0*/  FFMA.FTZ R45, R220, c[0x0][0x2d0], -R48 ;  /* 0x0000b400dc2d7a23 */ /* 0x000fe40000010830 */
[----:B------:R3:W-:Y:S01]  /*149f0*/  MUFU.EX2 R186, R44 ;  /* 0x0000002c00ba7308 */ /* 0x0007e20000000800 */
[--C-:B------:R-:W-:Y:S02]  /*14a00*/  FFMA.FTZ R48, R159, c[0x0][0x2d0], -R52.reuse ;  /* 0x0000b4009f307a23 */ /* 0x100fe40000010834 */
[----:B------:R-:W-:Y:S02]  /*14a10*/  FMUL.FTZ R42, R3, R138 ;  /* 0x0000008a032a7220 */ /* 0x000fe40000410000 */
[----:B------:R-:W-:Y:S05]  /*14a20*/  LDSM.16.MT88.4 R136, [R190+0x2000] ;  /* 0x00200000be88783b */ /* 0x000fea0000004200 */
[----:B------:R4:W-:Y:S10]  /*14a30*/  MUFU.EX2 R220, R36 ;  /* 0x0000002400dc7308 */ /* 0x0009f40000000800 */
[----:B------:R1:W-:Y:S01]  /*14a40*/  MUFU.EX2 R214, R45 ;  /* 0x0000002d00d67308 */ /* 0x0003e20000000800 */
[----:B---3--:R-:W-:Y:S02]  /*14a50*/  FFMA.FTZ R44, R173, c[0x0][0x2d0], -R52 ;  /* 0x0000b400ad2c7a23 */ /* 0x008fe40000010834 */
[C---:B------:R-:W-:Y:S07]  /*14a60*/  FMUL.FTZ R52, R2.reuse, R152 ;  /* 0x0000009802347220 */ /* 0x040fee0000410000 */
[----:B------:R3:W-:Y:S01]  /*14a70*/  MUFU.EX2 R134, R44 ;  /* 0x0000002c00867308 */ /* 0x0007e20000000800 */
[----:B----4-:R-:W-:Y:S09]  /*14a80*/  FMUL.FTZ R36, R2, R132 ;  /* 0x0000008402247220 */ /* 0x010ff20000410000 */
[----:B------:R4:W2:Y:S01]  /*14a90*/  MUFU.EX2 R135, R48 ;  /* 0x0000003000877308 */ /* 0x0008a20000000800 */
[-C--:B------:R-:W-:Y:S03]  /*14aa0*/  HMMA.16816.F32.BF16 R36, R56, R46.reuse, R36 ;  /* 0x0000002e3824723c */ /* 0x080fe60000041824 */
[C---:B-1----:R-:W-:Y:S05]  /*14ab0*/  FMUL.FTZ R45, R60.reuse, R141 ;  /* 0x0000008d3c2d7220 */ /* 0x042fea0000410000 */
[C---:B------:R-:W-:Y:S01]  /*14ac0*/  HMMA.16816.F32.BF16 R40, R64.reuse, R46, R40 ;  /* 0x0000002e4028723c */ /* 0x040fe20000041828 */
[----:B------:R1:W-:Y:S03]  /*14ad0*/  MUFU.EX2 R132, R102 ;  /* 0x0000006600847308 */ /* 0x0003e60000000800 */
[----:B---3--:R-:W-:Y:S03]  /*14ae0*/  FMUL.FTZ R44, R60, R140 ;  /* 0x0000008c3c2c7220 */ /* 0x008fe60000410000 */
[C---:B------:R-:W-:Y:S02]  /*14af0*/  FMUL.FTZ R46, R3.reuse, R142 ;  /* 0x0000008e032e7220 */ /* 0x040fe40000410000 */
[----:B------:R-:W-:Y:S02]  /*14b00*/  FMUL.FTZ R47, R3, R143 ;  /* 0x0000008f032f7220 */ /* 0x000fe40000410000 */
[----:B------:R-:W-:Y:S01]  /*14b10*/  MUFU.EX2 R141, R108 ;  /* 0x0000006c008d7308 */ /* 0x000fe20000000800 */
[C---:B----4-:R-:W-:Y:S04]  /*14b20*/  FMUL.FTZ R48, R2.reuse, R144 ;  /* 0x0000009002307220 */ /* 0x050fe80000410000 */
[-C--:B------:R-:W-:Y:S03]  /*14b30*/  HMMA.16816.F32.BF16 R44, R64, R68.reuse, R44 ;  /* 0x00000044402c723c */ /* 0x080fe6000004182c */
[----:B------:R-:W-:Y:S02]  /*14b40*/  FFMA.FTZ R2, R2, R251, R226 ;  /* 0x000000fb02027223 */ /* 0x000fe400000100e2 */
[----:B------:R-:W-:Y:S02]  /*14b50*/  MUFU.EX2 R140, R109 ;  /* 0x0000006d008c7308 */ /* 0x000fe40000000800 */
[----:B------:R-:W-:Y:S01]  /*14b60*/  FADD.FTZ R2, R227, R2 ;  /* 0x00000002e3027221 */ /* 0x000fe20000010000 */
[C---:B------:R-:W-:Y:S01]  /*14b70*/  HMMA.16816.F32.BF16 R48, R56.reuse, R68, R48 ;  /* 0x000000443830723c */ /* 0x040fe20000041830 */
[----:B-1----:R-:W-:Y:S03]  /*14b80*/  LDSM.16.MT88.4 R100, [R190+0x1000] ;  /* 0x00100000be64783b */ /* 0x002fe60000004200 */
[----:B------:R-:W-:Y:S03]  /*14b90*/  FADD.FTZ R2, R242, R2 ;  /* 0x00000002f2027221 */ /* 0x000fe60000010000 */
[----:B-----5:R-:W-:Y:S01]  /*14ba0*/  F2FP.BF16.PACK_AB R68, R239, R234 ;  /* 0x000000eaef44723e */ /* 0x020fe200000010ff */
[-C--:B------:R-:W-:Y:S01]  /*14bb0*/  HMMA.16816.F32.BF16 R52, R56, R70.reuse, R52 ;  /* 0x000000463834723c */ /* 0x080fe20000041834 */
[----:B------:R1:W-:Y:S03]  /*14bc0*/  MUFU.EX2 R143, R92 ;  /* 0x0000005c008f7308 */ /* 0x0003e60000000800 */
[----:B--2---:R-:W-:Y:S01]  /*14bd0*/  F2FP.BF16.PACK_AB R69, R135, R134 ;  /* 0x000000868745723e */ /* 0x004fe200000010ff */
[----:B------:R-:W-:Y:S02]  /*14be0*/  FFMA.FTZ R0, R0, R163, R161 ;  /* 0x000000a300007223 */ /* 0x000fe400000100a1 */
[C---:B------:R-:W-:Y:S02]  /*14bf0*/  FMUL.FTZ R56, R60.reuse, R148 ;  /* 0x000000943c387220 */ /* 0x040fe40000410000 */
[----:B------:R-:W-:Y:S02]  /*14c00*/  FMUL.FTZ R57, R60, R149 ;  /* 0x000000953c397220 */ /* 0x000fe40000410000 */
[----:B------:R-:W-:Y:S01]  /*14c10*/  MUFU.EX2 R142, R104 ;  /* 0x00000068008e7308 */ /* 0x000fe20000000800 */
[C---:B------:R-:W-:Y:S02]  /*14c20*/  FMUL.FTZ R58, R3.reuse, R150 ;  /* 0x00000096033a7220 */ /* 0x040fe40000410000 */
[----:B------:R-:W-:Y:S02]  /*14c30*/  FMUL.FTZ R59, R3, R151 ;  /* 0x00000097033b7220 */ /* 0x000fe40000410000 */
[----:B------:R-:W-:Y:S02]  /*14c40*/  FADD.FTZ R0, R162, R0 ;  /* 0x00000000a2007221 */ /* 0x000fe40000010000 */
[----:B------:R-:W-:Y:S02]  /*14c50*/  FFMA.FTZ R60, R60, R238, R225 ;  /* 0x000000ee3c3c7223 */ /* 0x000fe400000100e1 */
[----:B------:R-:W-:Y:S01]  /*14c60*/  FADD.FTZ R0, R235, R0 ;  /* 0x00000000eb007221 */ /* 0x000fe20000010000 */
[----:B------:R-:W-:Y:S01]  /*14c70*/  HMMA.16816.F32.BF16 R56, R64, R70, R56 ;  /* 0x000000464038723c */ /* 0x000fe20000041838 */
[----:B------:R2:W-:Y:S03]  /*14c80*/  MUFU.EX2 R163, R113 ;  /* 0x0000007100a37308 */ /* 0x0005e60000000800 */
[----:B------:R-:W-:Y:S02]  /*14c90*/  FADD.FTZ R63, R241, R0 ;  /* 0x00000000f13f7221 */ /* 0x000fe40000010000 */
[----:B-1----:R-:W-:Y:S01]  /*14ca0*/  FADD.FTZ R92, R244, R2 ;  /* 0x00000002f45c7221 */ /* 0x002fe20000010000 */
[----:B------:R-:W-:Y:S01]  /*14cb0*/  F2FP.BF16.PACK_AB R64, R252, R233 ;  /* 0x000000e9fc40723e */ /* 0x000fe200000010ff */
[----:B------:R-:W-:Y:S01]  /*14cc0*/  FADD.FTZ R60, R229, R60 ;  /* 0x0000003ce53c7221 */ /* 0x000fe20000010000 */
[----:B------:R-:W-:Y:S02]  /*14cd0*/  F2FP.BF16.PACK_AB R65, R246, R231 ;  /* 0x000000e7f641723e */ /* 0x000fe400000010ff */
[----:B------:R1:W-:Y:S01]  /*14ce0*/  MUFU.EX2 R161, R123 ;  /* 0x0000007b00a17308 */ /* 0x0003e20000000800 */
[----:B------:R-:W-:Y:S01]  /*14cf0*/  F2FP.BF16.PACK_AB R66, R217, R245 ;  /* 0x000000f5d942723e */ /* 0x000fe200000010ff */
[----:B------:R-:W-:Y:S01]  /*14d00*/  FADD.FTZ R0, R234, R92 ;  /* 0x0000005cea007221 */ /* 0x000fe20000010000 */
[----:B------:R-:W-:Y:S01]  /*14d10*/  F2FP.BF16.PACK_AB R67, R219, R243 ;  /* 0x000000f3db43723e */ /* 0x000fe200000010ff */
[----:B------:R-:W-:Y:S01]  /*14d20*/  FADD.FTZ R60, R232, R60 ;  /* 0x0000003ce83c7221 */ /* 0x000fe20000010000 */
[----:B------:R-:W-:Y:S01]  /*14d30*/  F2FP.BF16.PACK_AB R70, R220, R250 ;  /* 0x000000fadc46723e */ /* 0x000fe200000010ff */
[----:B------:R-:W-:Y:S01]  /*14d40*/  FFMA.FTZ R3, R3, R240, R223 ;  /* 0x000000f003037223 */ /* 0x000fe200000100df */
[----:B------:R-:W-:Y:S01]  /*14d50*/  F2FP.BF16.PACK_AB R71, R180, R182 ;  /* 0x000000b6b447723e */ /* 0x000fe200000010ff */
[----:B------:R-:W-:Y:S02]  /*14d60*/  FADD.FTZ R60, R249, R60 ;  /* 0x0000003cf93c7221 */ /* 0x000fe40000010000 */
[-C--:B------:R-:W-:Y:S01]  /*14d70*/  HMMA.16816.F32.BF16 R4, R64, R72.reuse, R4 ;  /* 0x000000484004723c */ /* 0x080fe20000041804 */
[----:B------:R-:W-:Y:S02]  /*14d80*/  MUFU.EX2 R176, R111 ;  /* 0x0000006f00b07308 */ /* 0x000fe40000000800 */
[----:B------:R-:W-:Y:S01]  /*14d90*/  FADD.FTZ R62, R233, R60 ;  /* 0x0000003ce93e7221 */ /* 0x000fe20000010000 */
[----:B--2---:R-:W-:Y:S01]  /*14da0*/  LDSM.16.MT88.4 R112, [R189+0x2000] ;  /* 0x00200000bd70783b */ /* 0x004fe20000004200 */
[----:B------:R-:W-:Y:S02]  /*14db0*/  FADD.FTZ R60, R134, R63 ;  /* 0x0000003f863c7221 */ /* 0x000fe40000010000 */
[----:B------:R-:W-:Y:S01]  /*14dc0*/  FADD.FTZ R3, R228, R3 ;  /* 0x00000003e4037221 */ /* 0x000fe20000010000 */
[C---:B------:R-:W-:Y:S03]  /*14dd0*/  HMMA.16816.F32.BF16 R8, R68.reuse, R72, R8 ;  /* 0x000000484408723c */ /* 0x040fe60000041808 */
[----:B------:R-:W2:Y:S01]  /*14de0*/  MUFU.EX2 R177, R110 ;  /* 0x0000006e00b17308 */ /* 0x000ea20000000800 */
[----:B------:R-:W-:Y:S01]  /*14df0*/  FADD.FTZ R3, R230, R3 ;  /* 0x00000003e6037221 */ /* 0x000fe20000010000 */
[----:B-1----:R-:W-:Y:S03]  /*14e00*/  LDSM.16.MT88.4 R120, [R193+0x2000] ;  /* 0x00200000c178783b */ /* 0x002fe60000004200 */
[-C--:B------:R-:W-:Y:S04]  /*14e10*/  HMMA.16816.F32.BF16 R12, R68, R74.reuse, R12 ;  /* 0x0000004a440c723c */ /* 0x080fe8000004180c */
[----:B------:R-:W-:Y:S01]  /*14e20*/  FADD.FTZ R3, R247, R3 ;  /* 0x00000003f7037221 */ /* 0x000fe20000010000 */
[----:B------:R-:W-:Y:S03]  /*14e30*/  MUFU.EX2 R165, R107 ;  /* 0x0000006b00a57308 */ /* 0x000fe60000000800 */
[C---:B------:R-:W-:Y:S01]  /*14e40*/  HMMA.16816.F32.BF16 R16, R64.reuse, R74, R16 ;  /* 0x0000004a4010723c */ /* 0x040fe20000041810 */
[----:B------:R-:W1:Y:S03]  /*14e50*/  LDSM.16.MT88.4 R72, [R192+0x800] ;  /* 0x00080000c048783b */ /* 0x000e660000004200 */
[----:B------:R-:W-:Y:S02]  /*14e60*/  FADD.FTZ R2, R231, R3 ;  /* 0x00000003e7027221 */ /* 0x000fe40000010000 */
[----:B------:R-:W-:Y:S01]  /*14e70*/  FADD.FTZ R3, R252, R62 ;  /* 0x0000003efc037221 */ /* 0x000fe20000010000 */
[----:B------:R-:W-:Y:S01]  /*14e80*/  MUFU.EX2 R168, R106 ;  /* 0x0000006a00a87308 */ /* 0x000fe20000000800 */
[-C--:B------:R-:W-:Y:S04]  /*14e90*/  HMMA.16816.F32.BF16 R84, R64, R76.reuse, R84 ;  /* 0x0000004c4054723c */ /* 0x080fe80000041854 */
[----:B--2---:R-:W-:Y:S01]  /*14ea0*/  F2FP.BF16.PACK_AB R148, R177, R176 ;  /* 0x000000b0b194723e */ /* 0x004fe200000010ff */
        /* <DEDUP_REMOVED lines=11> */
[----:B------:R-:W2:Y:S03]  /*14f60*/  LDSM.16.MT88.4 R76, [R189+0x1000] ;  /* 0x00100000bd4c783b */ /* 0x000ea60000004200 */
[----:B------:R-:W-:Y:S01]  /*14f70*/  FADD.FTZ R60, R243, R2 ;  /* 0x00000002f33c7221 */ /* 0x000fe20000010000 */
[----:B------:R-:W-:Y:S01]  /*14f80*/  MUFU.EX2 R170, R94 ;  /* 0x0000005e00aa7308 */ /* 0x000fe20000000800 */
[----:B------:R-:W-:Y:S02]  /*14f90*/  FADD.FTZ R2, R250, R62 ;  /* 0x0000003efa027221 */ /* 0x000fe40000010000 */
[-C--:B------:R-:W-:Y:S04]  /*14fa0*/  HMMA.16816.F32.BF16 R28, R64, R80.reuse, R28 ;  /* 0x00000050401c723c */ /* 0x080fe8000004181c */
[----:B------:R-:W-:Y:S03]  /*14fb0*/  FADD.FTZ R2, R220, R2 ;  /* 0x00000002dc027221 */ /* 0x000fe60000010000 */
[----:B------:R-:W3:Y:S01]  /*14fc0*/  MUFU.EX2 R94, R126 ;  /* 0x0000007e005e7308 */ /* 0x000ee20000000800 */
[C---:B------:R-:W-:Y:S08]  /*14fd0*/  HMMA.16816.F32.BF16 R32, R68.reuse, R80, R32 ;  /* 0x000000504420723c */ /* 0x040ff00000041820 */
[-C--:B------:R-:W-:Y:S01]  /*14fe0*/  HMMA.16816.F32.BF16 R36, R68, R82.reuse, R36 ;  /* 0x000000524424723c */ /* 0x080fe20000041824 */
[----:B------:R-:W-:Y:S07]  /*14ff0*/  MUFU.EX2 R172, R93 ;  /* 0x0000005d00ac7308 */ /* 0x000fee0000000800 */
[C---:B------:R-:W-:Y:S01]  /*15000*/  HMMA.16816.F32.BF16 R40, R64.reuse, R82, R40 ;  /* 0x000000524028723c */ /* 0x040fe20000041828 */
[----:B------:R-:W4:Y:S02]  /*15010*/  LDSM.16.MT88.4 R80, [R193+0x1000] ;  /* 0x00100000c150783b */ /* 0x000f240000004200 */
[----:B------:R-:W-:Y:S01]  /*15020*/  MUFU.EX2 R93, R128 ;  /* 0x00000080005d7308 */ /* 0x000fe20000000800 */
[----:B---3--:R-:W-:Y:S04]  /*15030*/  F2FP.BF16.PACK_AB R152, R94, R98 ;  /* 0x000000625e98723e */ /* 0x008fe800000010ff */
[-C--:B-1----:R-:W-:Y:S05]  /*15040*/  HMMA.16816.F32.BF16 R44, R64, R72.reuse, R44 ;  /* 0x00000048402c723c */ /* 0x082fea000004182c */
[----:B------:R-:W-:Y:S03]  /*15050*/  MUFU.EX2 R145, R117 ;  /* 0x0000007500917308 */ /* 0x000fe60000000800 */
[C---:B------:R-:W-:Y:S07]  /*15060*/  HMMA.16816.F32.BF16 R48, R68.reuse, R72, R48 ;  /* 0x000000484430723c */ /* 0x040fee0000041830 */
[----:B------:R-:W-:Y:S01]  /*15070*/  MUFU.EX2 R144, R118 ;  /* 0x0000007600907308 */ /* 0x000fe20000000800 */
[-C--:B------:R-:W-:Y:S07]  /*15080*/  HMMA.16816.F32.BF16 R52, R68, R74.reuse, R52 ;  /* 0x0000004a4434723c */ /* 0x080fee0000041834 */
        /* <DEDUP_REMOVED lines=8> */
[----:B------:R-:W3:Y:S01]  /*15110*/  MUFU.EX2 R162, R116 ;  /* 0x0000007400a27308 */ /* 0x000ee20000000800 */
[----:B------:R-:W-:Y:S02]  /*15120*/  F2FP.BF16.PACK_AB R66, R183, R181 ;  /* 0x000000b5b742723e */ /* 0x000fe400000010ff */
[----:B------:R-:W-:Y:S02]  /*15130*/  F2FP.BF16.PACK_AB R67, R178, R179 ;  /* 0x000000b3b243723e */ /* 0x000fe400000010ff */
[----:B------:R-:W-:Y:S05]  /*15140*/  F2FP.BF16.PACK_AB R71, R140, R141 ;  /* 0x0000008d8c47723e */ /* 0x000fea00000010ff */
[-C--:B--2---:R-:W-:Y:S01]  /*15150*/  HMMA.16816.F32.BF16 R4, R64, R76.reuse, R4 ;  /* 0x0000004c4004723c */ /* 0x084fe20000041804 */
[----:B------:R-:W2:Y:S07]  /*15160*/  MUFU.EX2 R159, R160 ;  /* 0x000000a0009f7308 */ /* 0x000eae0000000800 */
[C---:B------:R-:W-:Y:S03]  /*15170*/  HMMA.16816.F32.BF16 R8, R68.reuse, R76, R8 ;  /* 0x0000004c4408723c */ /* 0x040fe60000041808 */
[----:B------:R-:W5:Y:S01]  /*15180*/  MUFU.EX2 R157, R124 ;  /* 0x0000007c009d7308 */ /* 0x000f620000000800 */
[----:B---3--:R-:W-:Y:S04]  /*15190*/  F2FP.BF16.PACK_AB R149, R162, R163 ;  /* 0x000000a3a295723e */ /* 0x008fe800000010ff */
[-C--:B------:R-:W-:Y:S08]  /*151a0*/  HMMA.16816.F32.BF16 R12, R68, R78.reuse, R12 ;  /* 0x0000004e440c723c */ /* 0x080ff0000004180c */
[C---:B------:R-:W-:Y:S01]  /*151b0*/  HMMA.16816.F32.BF16 R16, R64.reuse, R78, R16 ;  /* 0x0000004e4010723c */ /* 0x040fe20000041810 */
[----:B------:R-:W3:Y:S03]  /*151c0*/  LDSM.16.MT88.4 R76, [R189+0x1800] ;  /* 0x00180000bd4c783b */ /* 0x000ee60000004200 */
[----:B--2---:R-:W-:Y:S04]  /*151d0*/  F2FP.BF16.PACK_AB R150, R159, R161 ;  /* 0x000000a19f96723e */ /* 0x004fe800000010ff */
[-C--:B----4-:R-:W-:Y:S04]  /*151e0*/  HMMA.16816.F32.BF16 R84, R64, R80.reuse, R84 ;  /* 0x000000504054723c */ /* 0x090fe80000041854 */
[----:B-----5:R-:W-:Y:S04]  /*151f0*/  F2FP.BF16.PACK_AB R151, R157, R158 ;  /* 0x0000009e9d97723e */ /* 0x020fe800000010ff */
[C---:B------:R-:W-:Y:S08]  /*15200*/  HMMA.16816.F32.BF16 R88, R68.reuse, R80, R88 ;  /* 0x000000504458723c */ /* 0x040ff00000041858 */
[-C--:B------:R-:W-:Y:S08]  /*15210*/  HMMA.16816.F32.BF16 R20, R68, R82.reuse, R20 ;  /* 0x000000524414723c */ /* 0x080ff00000041814 */
[C---:B------:R-:W-:Y:S01]  /*15220*/  HMMA.16816.F32.BF16 R24, R64.reuse, R82, R24 ;  /* 0x000000524018723c */ /* 0x040fe20000041818 */
[----:B------:R-:W2:Y:S07]  /*15230*/  LDSM.16.MT88.4 R80, [R193+0x1800] ;  /* 0x00180000c150783b */ /* 0x000eae0000004200 */
[-C--:B------:R-:W-:Y:S08]  /*15240*/  HMMA.16816.F32.BF16 R28, R64, R100.reuse, R28 ;  /* 0x00000064401c723c */ /* 0x080ff0000004181c */
[C---:B------:R-:W-:Y:S08]  /*15250*/  HMMA.16816.F32.BF16 R32, R68.reuse, R100, R32 ;  /* 0x000000644420723c */ /* 0x040ff00000041820 */
[-C--:B------:R-:W-:Y:S08]  /*15260*/  HMMA.16816.F32.BF16 R36, R68, R102.reuse, R36 ;  /* 0x000000664424723c */ /* 0x080ff00000041824 */
[C---:B------:R-:W-:Y:S01]  /*15270*/  HMMA.16816.F32.BF16 R40, R64.reuse, R102, R40 ;  /* 0x000000664028723c */ /* 0x040fe20000041828 */
[----:B------:R-:W4:Y:S07]  /*15280*/  LDSM.16.MT88.4 R100, [R190+0x1800] ;  /* 0x00180000be64783b */ /* 0x000f2e0000004200 */
        /* <DEDUP_REMOVED lines=13> */
[-C--:B---3--:R-:W-:Y:S08]  /*15360*/  HMMA.16816.F32.BF16 R4, R64, R76.reuse, R4 ;  /* 0x0000004c4004723c */ /* 0x088ff00000041804 */
[C---:B------:R-:W-:Y:S01]  /*15370*/  HMMA.16816.F32.BF16 R8, R68.reuse, R76, R8 ;  /* 0x0000004c4408723c */ /* 0x040fe20000041808 */
[----:B------:R-:W-:Y:S07]  /*15380*/  MUFU.EX2 R77, R127 ;  /* 0x0000007f004d7308 */ /* 0x000fee0000000800 */
[-C--:B------:R-:W-:Y:S03]  /*15390*/  HMMA.16816.F32.BF16 R12, R68, R78.reuse, R12 ;  /* 0x0000004e440c723c */ /* 0x080fe6000004180c */
[----:B------:R-:W-:Y:S05]  /*153a0*/  MUFU.EX2 R76, R129 ;  /* 0x00000081004c7308 */ /* 0x000fea0000000800 */
[C---:B------:R-:W-:Y:S05]  /*153b0*/  HMMA.16816.F32.BF16 R16, R64.reuse, R78, R16 ;  /* 0x0000004e4010723c */ /* 0x040fea0000041810 */
[----:B------:R-:W3:Y:S03]  /*153c0*/  MUFU.EX2 R79, R130 ;  /* 0x00000082004f7308 */ /* 0x000ee60000000800 */
[-C--:B--2---:R-:W-:Y:S07]  /*153d0*/  HMMA.16816.F32.BF16 R84, R64, R80.reuse, R84 ;  /* 0x000000504054723c */ /* 0x084fee0000041854 */
[----:B------:R-:W2:Y:S01]  /*153e0*/  MUFU.EX2 R78, R125 ;  /* 0x0000007d004e7308 */ /* 0x000ea20000000800 */
[C---:B------:R-:W-:Y:S08]  /*153f0*/  HMMA.16816.F32.BF16 R88, R68.reuse, R80, R88 ;  /* 0x000000504458723c */ /* 0x040ff00000041858 */
[-C--:B------:R-:W-:Y:S04]  /*15400*/  HMMA.16816.F32.BF16 R20, R68, R82.reuse, R20 ;  /* 0x000000524414723c */ /* 0x080fe80000041814 */
[----:B---3--:R-:W-:Y:S04]  /*15410*/  F2FP.BF16.PACK_AB R154, R79, R93 ;  /* 0x0000005d4f9a723e */ /* 0x008fe800000010ff */
[C---:B------:R-:W-:Y:S04]  /*15420*/  HMMA.16816.F32.BF16 R24, R64.reuse, R82, R24 ;  /* 0x000000524018723c */ /* 0x040fe80000041818 */
[----:B--2---:R-:W-:Y:S04]  /*15430*/  F2FP.BF16.PACK_AB R153, R77, R78 ;  /* 0x0000004e4d99723e */ /* 0x004fe800000010ff */
[-C--:B----4-:R-:W-:Y:S08]  /*15440*/  HMMA.16816.F32.BF16 R28, R64, R100.reuse, R28 ;  /* 0x00000064401c723c */ /* 0x090ff0000004181c */
[C---:B------:R-:W-:Y:S08]  /*15450*/  HMMA.16816.F32.BF16 R32, R68.reuse, R100, R32 ;  /* 0x000000644420723c */ /* 0x040ff00000041820 */
[-C--:B------:R-:W-:Y:S08]  /*15460*/  HMMA.16816.F32.BF16 R36, R68, R102.reuse, R36 ;  /* 0x000000664424723c */ /* 0x080ff00000041824 */
[C---:B------:R-:W-:Y:S08]  /*15470*/  HMMA.16816.F32.BF16 R40, R64.reuse, R102, R40 ;  /* 0x000000664028723c */ /* 0x040ff00000041828 */
[-C--:B-1----:R-:W-:Y:S08]  /*15480*/  HMMA.16816.F32.BF16 R44, R64, R72.reuse, R44 ;  /* 0x00000048402c723c */ /* 0x082ff0000004182c */
[C---:B------:R-:W-:Y:S01]  /*15490*/  HMMA.16816.F32.BF16 R48, R68.reuse, R72, R48 ;  /* 0x000000484430723c */ /* 0x040fe20000041830 */
[----:B------:R-:W1:Y:S07]  /*154a0*/  MUFU.EX2 R72, R131 ;  /* 0x0000008300487308 */ /* 0x000e6e0000000800 */
[-C--:B------:R-:W-:Y:S08]  /*154b0*/  HMMA.16816.F32.BF16 R52, R68, R74.reuse, R52 ;  /* 0x0000004a4434723c */ /* 0x080ff00000041834 */
[----:B------:R-:W-:Y:S08]  /*154c0*/  HMMA.16816.F32.BF16 R56, R64, R74, R56 ;  /* 0x0000004a4038723c */ /* 0x000ff00000041838 */
[-C--:B------:R-:W-:Y:S01]  /*154d0*/  HMMA.16816.F32.BF16 R100, R148, R112.reuse, R4 ;  /* 0x000000709464723c */ /* 0x080fe20000041804 */
[----:B------:R-:W2:Y:S04]  /*154e0*/  LDSM.16.MT88.4 R4, [R192+0x2000] ;  /* 0x00200000c004783b */ /* 0x000ea80000004200 */
[----:B-1----:R-:W-:Y:S07]  /*154f0*/  F2FP.BF16.PACK_AB R155, R72, R76 ;  /* 0x0000004c489b723e */ /* 0x002fee00000010ff */
[C---:B------:R-:W-:Y:S07]  /*15500*/  HMMA.16816.F32.BF16 R104, R152.reuse, R112, R8 ;  /* 0x000000709868723c */ /* 0x040fee0000041808 */
[----:B------:R-:W-:Y:S01]  /*15510*/  FADD.FTZ R9, R133, R2 ;  /* 0x0000000285097221 */ /* 0x000fe20000010000 */
[-C--:B------:R-:W-:Y:S01]  /*15520*/  HMMA.16816.F32.BF16 R108, R152, R114.reuse, R12 ;  /* 0x00000072986c723c */ /* 0x080fe2000004180c */
[----:B------:R-:W3:Y:S03]  /*15530*/  LDL R12, [R1+0x4] ;  /* 0x00000400010c7983 */ /* 0x000ee60000100800 */
        /* <DEDUP_REMOVED lines=45> */
[----:B------:R-:W-:Y:S01]  /*15810*/  FADD.FTZ R4, R99, R0 ;  /* 0x0000000063047221 */ /* 0x000fe20000010000 */
[----:B------:R-:W-:Y:S01]  /*15820*/  MOV R99, R61 ;  /* 0x0000003d00637202 */ /* 0x000fe20000000f00 */
[----:B------:R-:W-:Y:S02]  /*15830*/  FADD.FTZ R2, R163, R8 ;  /* 0x00000008a3027221 */ /* 0x000fe40000010000 */
[----:B------:R-:W-:Y:S01]  /*15840*/  FADD.FTZ R0, R98, R5 ;  /* 0x0000000562007221 */ /* 0x000fe20000010000 */
[----:B------:R-:W-:Y:S04]  /*15850*/  HMMA.16816.F32.BF16 R148, R148, R6, R56 ;  /* 0x000000069494723c */ /* 0x000fe80000041838 */
[----:B------:R-:W-:Y:S01]  /*15860*/  FADD.FTZ R4, R78, R4 ;  /* 0x000000044e047221 */ /* 0x000fe20000010000 */
[----:B------:R-:W-:Y:S01]  /*15870*/  MOV R98, R95 ;  /* 0x0000005f00627202 */ /* 0x000fe20000000f00 */
[----:B------:R-:W-:Y:S02]  /*15880*/  FADD.FTZ R5, R162, R2 ;  /* 0x00000002a2057221 */ /* 0x000fe40000010000 */
[----:B------:R-:W-:Y:S01]  /*15890*/  FADD.FTZ R2, R94, R0 ;  /* 0x000000005e027221 */ /* 0x000fe20000010000 */
[----:B------:R-:W-:Y:S03]  /*158a0*/  MOV R94, R96 ;  /* 0x00000060005e7202 */ /* 0x000fe60000000f00 */
[----:B------:R-:W-:Y:S02]  /*158b0*/  FADD.FTZ R0, R77, R4 ;  /* 0x000000044d007221 */ /* 0x000fe40000010000 */
[----:B------:R-:W-:Y:S01]  /*158c0*/  FADD.FTZ R4, R93, R2 ;  /* 0x000000025d047221 */ /* 0x000fe20000010000 */
[----:B------:R-:W-:Y:S01]  /*158d0*/  MOV R93, R97 ;  /* 0x00000061005d7202 */ /* 0x000fe20000000f00 */
[----:B------:R-:W-:Y:S01]  /*158e0*/  FADD.FTZ R2, R76, R0 ;  /* 0x000000004c027221 */ /* 0x000fe20000010000 */
[----:B------:R-:W-:Y:S01]  /*158f0*/  IADD3 R0, R206, -0x1, RZ ;  /* 0xffffffffce007810 */ /* 0x000fe20007ffe0ff */
[----:B------:R-:W-:Y:S02]  /*15900*/  FADD.FTZ R3, R177, R3 ;  /* 0x00000003b1037221 */ /* 0x000fe40000010000 */
[----:B------:R-:W-:Y:S02]  /*15910*/  FADD.FTZ R2, R72, R2 ;  /* 0x0000000248027221 */ /* 0x000fe40000010000 */
[----:B------:R-:W-:Y:S02]  /*15920*/  FADD.FTZ R3, R161, R3 ;  /* 0x00000003a1037221 */ /* 0x000fe40000010000 */
[----:B------:R-:W-:Y:S01]  /*15930*/  FADD.FTZ R5, R158, R5 ;  /* 0x000000059e057221 */ /* 0x000fe20000010000 */
[----:B------:R1:W-:Y:S01]  /*15940*/  STL [R1], R2 ;  /* 0x0000000201007387 */ /* 0x0003e20000100800 */
[----:B------:R-:W-:Y:S02]  /*15950*/  FADD.FTZ R238, R159, R3 ;  /* 0x000000039fee7221 */ /* 0x000fe40000010000 */
[----:B------:R-:W-:Y:S02]  /*15960*/  FADD.FTZ R240, R157, R5 ;  /* 0x000000059df07221 */ /* 0x000fe40000010000 */
[----:B------:R-:W-:Y:S01]  /*15970*/  FADD.FTZ R251, R79, R4 ;  /* 0x000000044ffb7221 */ /* 0x000fe20000010000 */
[----:B---3--:R-:W-:Y:S02]  /*15980*/  ISETP.GT.AND P0, PT, R206, R12, PT ;  /* 0x0000000cce00720c */ /* 0x008fe40003f04270 */
[----:B------:R-:W-:Y:S11]  /*15990*/  MOV R206, R0 ;  /* 0x0000000000ce7202 */ /* 0x000ff60000000f00 */
[----:B-1----:R-:W-:-:S05]  /*159a0*/  @P0 BRA `(.L_x_2643) ;  /* 0xffffb00000000947 */ /* 0x002fca000383ffff */
.L_x_2615:
[----:B------:R-:W-:Y:S05]  /*159b0*/  BRA.DIV ~URZ, `(.L_x_2644) ;  /* 0x000085527f007947 */ /* 0x000fea000b800000 */
[----:B------:R1:W2:Y:S02]  /*159c0*/  SHFL.BFLY PT, R0, R238, 0x2, 0x1f ;  /* 0x0c401f00ee007f89 */ /* 0x0002a400000e0000 */
.L_x_2763:
[----:B--2---:R-:W-:Y:S01]  /*159d0*/  FADD.FTZ R4, R0, R238 ;  /* 0x000000ee00047221 */ /* 0x004fe20000010000 */
[----:B------:R-:W-:Y:S05]  /*159e0*/  BRA.DIV ~URZ, `(.L_x_2645) ;  /* 0x000085827f007947 */ /* 0x000fea000b800000 */
[----:B------:R-:W2:Y:S04]  /*159f0*/  LDL.LU R9, [R1] ;  /* 0x0000000001097983 */ /* 0x000ea80000300800 */
[----:B------:R-:W3:Y:S04]  /*15a00*/  SHFL.BFLY PT, R0, R240, 0x2, 0x1f ;  /* 0x0c401f00f0007f89 */ /* 0x000ee800000e0000 */
[----:B------:R-:W4:Y:S04]  /*15a10*/  SHFL.BFLY PT, R2, R251, 0x2, 0x1f ;  /* 0x0c401f00fb027f89 */ /* 0x000f2800000e0000 */
[----:B------:R-:W5:Y:S01]  /*15a20*/  SHFL.BFLY PT, R3, R4, 0x1, 0x1f ;  /* 0x0c201f0004037f89 */ /* 0x000f6200000e0000 */
[----:B---3--:R-:W-:-:S02]  /*15a30*/  FADD.FTZ R0, R0, R240 ;  /* 0x000000f000007221 */ /* 0x008fc40000010000 */
[----:B----4-:R-:W-:-:S03]  /*15a40*/  FADD.FTZ R2, R2, R251 ;  /* 0x000000fb02027221 */ /* 0x010fc60000010000 */
[----:B------:R-:W3:Y:S01]  /*15a50*/  SHFL.BFLY PT, R5, R0, 0x1, 0x1f ;  /* 0x0c201f0000057f89 */ /* 0x000ee200000e0000 */
[----:B-----5:R-:W-:-:S03]  /*15a60*/  FADD.FTZ R4, R4, R3 ;  /* 0x0000000304047221 */ /* 0x020fc60000010000 */
[----:B------:R-:W4:Y:S01]  /*15a70*/  SHFL.BFLY PT, R6, R2, 0x1, 0x1f ;  /* 0x0c201f0002067f89 */ /* 0x000f2200000e0000 */
[----:B---3--:R-:W-:Y:S02]  /*15a80*/  FADD.FTZ R5, R0, R5 ;  /* 0x0000000500057221 */ /* 0x008fe40000010000 */
[----:B----4-:R-:W-:Y:S01]  /*15a90*/  FADD.FTZ R6, R2, R6 ;  /* 0x0000000602067221 */ /* 0x010fe20000010000 */
[----:B--2---:R-:W2:Y:S02]  /*15aa0*/  SHFL.BFLY PT, R7, R9, 0x2, 0x1f ;  /* 0x0c401f0009077f89 */ /* 0x004ea400000e0000 */
[----:B--2---:R-:W-:-:S05]  /*15ab0*/  FADD.FTZ R7, R7, R9 ;  /* 0x0000000907077221 */ /* 0x004fca0000010000 */
[----:B------:R2:W3:Y:S02]  /*15ac0*/  SHFL.BFLY PT, R8, R7, 0x1, 0x1f ;  /* 0x0c201f0007087f89 */ /* 0x0004e400000e0000 */
.L_x_2764:
[----:B------:R-:W-:Y:S01]  /*15ad0*/  FSETP.NE.FTZ.AND P3, PT, R4, RZ, PT ;  /* 0x000000ff0400720b */ /* 0x000fe20003f75000 */
[----:B------:R-:W-:Y:S01]  /*15ae0*/  CS2R R2, SRZ ;  /* 0x0000000000027805 */ /* 0x000fe2000001ff00 */
[----:B------:R-:W-:Y:S02]  /*15af0*/  MOV R0, RZ ;  /* 0x000000ff00007202 */ /* 0x000fe40000000f00 */
[----:B------:R-:W-:Y:S02]  /*15b00*/  FSETP.NE.FTZ.AND P2, PT, R5, RZ, PT ;  /* 0x000000ff0500720b */ /* 0x000fe40003f55000 */
[----:B------:R-:W-:Y:S02]  /*15b10*/  FSETP.NE.FTZ.AND P1, PT, R6, RZ, PT ;  /* 0x000000ff0600720b */ /* 0x000fe40003f35000 */
[----:B------:R-:W-:Y:S02]  /*15b20*/  MOV R25, 0xff800000 ;  /* 0xff80000000197802 */ /* 0x000fe40000000f00 */
[----:B------:R-:W-:-:S02]  /*15b30*/  MOV R23, 0xff800000 ;  /* 0xff80000000177802 */ /* 0x000fc40000000f00 */
[----:B------:R-:W-:Y:S01]  /*15b40*/  MOV R24, 0xff800000 ;  /* 0xff80000000187802 */ /* 0x000fe20000000f00 */
[----:B------:R-:W4:Y:S01]  /*15b50*/  @P3 MUFU.RCP R0, R4 ;  /* 0x0000000400003308 */ /* 0x000f220000001000 */
[----:B------:R-:W-:-:S05]  /*15b60*/  MOV R22, 0xff800000 ;  /* 0xff80000000167802 */ /* 0x000fca0000000f00 */
[----:B------:R-:W-:Y:S02]  /*15b70*/  @P1 MOV R10, 0x3f317218 ;  /* 0x3f317218000a1802 */ /* 0x000fe40000000f00 */
[----:B------:R5:W-:Y:S01]  /*15b80*/  @P3 MUFU.LG2 R9, R4 ;  /* 0x0000000400093308 */ /* 0x000be20000000c00 */
[----:B----4-:R-:W-:-:S07]  /*15b90*/  FMUL.FTZ R66, R0, R100 ;  /* 0x0000006400427220 */ /* 0x010fce0000410000 */
[----:B------:R-:W-:Y:S01]  /*15ba0*/  @P2 MUFU.RCP R3, R5 ;  /* 0x0000000500032308 */ /* 0x000fe20000001000 */
[C---:B------:R-:W-:Y:S02]  /*15bb0*/  FMUL.FTZ R67, R0.reuse, R101 ;  /* 0x0000006500437220 */ /* 0x040fe40000410000 */
[C---:B------:R-:W-:Y:S02]  /*15bc0*/  FMUL.FTZ R68, R0.reuse, R112 ;  /* 0x0000007000447220 */ /* 0x040fe40000410000 */
[----:B------:R-:W-:Y:S02]  /*15bd0*/  FMUL.FTZ R69, R0, R113 ;  /* 0x0000007100457220 */ /* 0x000fe40000410000 */
[----:B---3-5:R-:W-:Y:S01]  /*15be0*/  FADD.FTZ R4, R8, R7 ;  /* 0x0000000708047221 */ /* 0x028fe20000010000 */
[----:B------:R-:W-:Y:S01]  /*15bf0*/  @P1 MUFU.RCP R2, R6 ;  /* 0x0000000600021308 */ /* 0x000fe20000001000 */
[C---:B------:R-:W-:Y:S02]  /*15c00*/  FMUL.FTZ R70, R0.reuse, R84 ;  /* 0x0000005400467220 */ /* 0x040fe40000410000 */
[----:B------:R-:W-:Y:S01]  /*15c10*/  FMUL.FTZ R71, R0, R85 ;  /* 0x0000005500477220 */ /* 0x000fe20000410000 */
[----:B------:R-:W-:Y:S01]  /*15c20*/  FSETP.NE.FTZ.AND P0, PT, R4, RZ, PT ;  /* 0x000000ff0400720b */ /* 0x000fe20003f15000 */
[----:B------:R-:W-:-:S02]  /*15c30*/  FMUL.FTZ R72, R0, R120 ;  /* 0x0000007800487220 */ /* 0x000fc40000410000 */
[C---:B------:R-:W-:Y:S01]  /*15c40*/  FMUL.FTZ R73, R0.reuse, R121 ;  /* 0x0000007900497220 */ /* 0x040fe20000410000 */
[----:B--2---:R2:W3:Y:S01]  /*15c50*/  @P2 MUFU.LG2 R7, R5 ;  /* 0x0000000500072308 */ /* 0x0044e20000000c00 */
        /* <DEDUP_REMOVED lines=8> */
[----:B--2---:R-:W-:Y:S01]  /*15ce0*/  @P2 MOV R5, 0x3f317218 ;  /* 0x3f31721800052802 */ /* 0x004fe20000000f00 */
[----:B------:R-:W2:Y:S01]  /*15cf0*/  @P1 MUFU.LG2 R0, R6 ;  /* 0x0000000600001308 */ /* 0x000ea20000000c00 */
        /* <DEDUP_REMOVED lines=8> */
[----:B--2---:R-:W-:Y:S01]  /*15d80*/  @P1 FMUL.FTZ R7, R0, 0.69314718246459960938 ;  /* 0x3f31721800071820 */ /* 0x004fe20000410000 */
[----:B------:R-:W-:Y:S01]  /*15d90*/  MOV R0, RZ ;  /* 0x000000ff00007202 */ /* 0x000fe20000000f00 */
[----:B------:R-:W-:-:S02]  /*15da0*/  FMUL.FTZ R85, R3, R123 ;  /* 0x0000007b03557220 */ /* 0x000fc40000410000 */
[C---:B------:R-:W-:Y:S02]  /*15db0*/  FMUL.FTZ R98, R3.reuse, R126 ;  /* 0x0000007e03627220 */ /* 0x040fe40000410000 */
[C---:B------:R-:W-:Y:S01]  /*15dc0*/  FMUL.FTZ R99, R3.reuse, R127 ;  /* 0x0000007f03637220 */ /* 0x040fe20000410000 */
[----:B------:R-:W2:Y:S01]  /*15dd0*/  @P0 MUFU.RCP R0, R4 ;  /* 0x0000000400000308 */ /* 0x000ea20000001000 */
        /* <DEDUP_REMOVED lines=23> */
[----:B------:R3:W4:Y:S01]  /*15f50*/  @P0 MUFU.LG2 R2, R4 ;  /* 0x0000000400020308 */ /* 0x0007220000000c00 */
[----:B------:R-:W-:Y:S02]  /*15f60*/  @P3 FMUL.FTZ R6, R3, c[0x0][0x2d0] ;  /* 0x0000b40003063a20 */ /* 0x000fe40000410000 */
[----:B------:R-:W-:Y:S02]  /*15f70*/  @P1 FMUL.FTZ R3, R10, c[0x0][0x2d0] ;  /* 0x0000b4000a031a20 */ /* 0x000fe40000410000 */
[----:B------:R-:W-:Y:S02]  /*15f80*/  @P3 FMUL.FTZ R9, R9, 0.69314718246459960938 ;  /* 0x3f31721809093820 */ /* 0x000fe40000410000 */
[----:B------:R-:W-:Y:S01]  /*15f90*/  @P1 FFMA.FTZ R25, R3, R95, R7 ;  /* 0x0000005f03191223 */ /* 0x000fe20000010007 */
[----:B------:R-:W-:Y:S01]  /*15fa0*/  @P0 MOV R3, 0x3f317218 ;  /* 0x3f31721800030802 */ /* 0x000fe20000000f00 */
[----:B------:R-:W-:Y:S02]  /*15fb0*/  @P2 FMUL.FTZ R5, R5, c[0x0][0x2d0] ;  /* 0x0000b40005052a20 */ /* 0x000fe40000410000 */
[----:B--2---:R-:W-:-:S02]  /*15fc0*/  FMUL.FTZ R30, R0, R106 ;  /* 0x0000006a001e7220 */ /* 0x004fc40000410000 */
[----:B------:R-:W-:Y:S02]  /*15fd0*/  @P0 FMUL.FTZ R3, R3, c[0x0][0x2d0] ;  /* 0x0000b40003030a20 */ /* 0x000fe40000410000 */
[----:B------:R-:W-:Y:S01]  /*15fe0*/  FMUL.FTZ R31, R0, R107 ;  /* 0x0000006b001f7220 */ /* 0x000fe20000410000 */
[----:B---3--:R-:W-:Y:S01]  /*15ff0*/  MOV R4, 0x1 ;  /* 0x0000000100047802 */ /* 0x008fe20000000f00 */
[----:B----4-:R-:W-:Y:S02]  /*16000*/  @P0 FMUL.FTZ R2, R2, 0.69314718246459960938 ;  /* 0x3f31721802020820 */ /* 0x010fe40000410000 */
        /* <DEDUP_REMOVED lines=18> */
.L_x_2510:
        /* <DEDUP_REMOVED lines=19> */
.L_x_2647:
[----:B---3--:R-:W-:Y:S05]  /*16260*/  BSYNC B0 ;  /* 0x0000000000007941 */ /* 0x008fea0003800000 */
.L_x_2646:
        /* <DEDUP_REMOVED lines=101> */
.L_x_2650:
        /* <DEDUP_REMOVED lines=132> */
.L_x_2765:
[----:B------:R-:W-:Y:S05]  /*17100*/  BRA.DIV ~URZ, `(.L_x_2653) ;  /* 0x000071227f007947 */ /* 0x000fea000b800000 */
[----:B------:R3:W4:Y:S02]  /*17110*/  SHFL.IDX PT, R2, R6, RZ, 0x181f ;  /* 0x00181fff06027589 */ /* 0x00072400000e0000 */
.L_x_2766:
        /* <DEDUP_REMOVED lines=14> */
.L_x_2767:
        /* <DEDUP_REMOVED lines=8> */
.L_x_2768:
[----:B------:R-:W-:Y:S05]  /*17280*/  BRA.DIV ~URZ, `(.L_x_2656) ;  /* 0x000071527f007947 */ /* 0x000fea000b800000 */
[----:B-1----:R1:W2:Y:S02]  /*17290*/  SHFL.IDX PT, R2, R6, 0x2, 0x181f ;  /* 0x00581f0006027f89 */ /* 0x0022a400000e0000 */
.L_x_2769:
        /* <DEDUP_REMOVED lines=9> */
.L_x_2770:
        /* <DEDUP_REMOVED lines=8> */
.L_x_2771:
[----:B------:R-:W-:Y:S05]  /*173b0*/  BRA.DIV ~URZ, `(.L_x_2659) ;  /* 0x000071d27f007947 */ /* 0x000fea000b800000 */
[----:B--2---:R2:W1:Y:S02]  /*173c0*/  SHFL.IDX PT, R2, R6, 0x4, 0x181f ;  /* 0x00981f0006027f89 */ /* 0x00446400000e0000 */
.L_x_2772:
        /* <DEDUP_REMOVED lines=9> */
.L_x_2773:
        /* <DEDUP_REMOVED lines=8> */
.L_x_2774:
[----:B------:R-:W-:Y:S05]  /*174e0*/  BRA.DIV ~URZ, `(.L_x_2662) ;  /* 0x000072527f007947 */ /* 0x000fea000b800000 */
[----:B--2---:R2:W3:Y:S02]  /*174f0*/  SHFL.IDX PT, R2, R6, 0x6, 0x181f ;  /* 0x00d81f0006027f89 */ /* 0x0044e400000e0000 */
.L_x_2775:
        /* <DEDUP_REMOVED lines=9> */
.L_x_2776:
        /* <DEDUP_REMOVED lines=8> */
.L_x_2651:
        /* <DEDUP_REMOVED lines=33> */
.L_x_2777:
[----:B------:R-:W-:Y:S05]  /*17820*/  BRA.DIV ~URZ, `(.L_x_2666) ;  /* 0x000070c27f007947 */ /* 0x000fea000b800000 */
[----:B------:R3:W4:Y:S02]  /*17830*/  SHFL.IDX PT, R0, R12, RZ, 0x1c1f ;  /* 0x001c1fff0c007589 */ /* 0x00072400000e0000 */
.L_x_2778:
        /* <DEDUP_REMOVED lines=28> */
[C---:B------:R-:W-:Y:S02]  /*17a00*/  IADD3 R11, R248.reuse, 0x28, RZ ;  /* 0x00000028f80b7810 */ /* 0x040fe40007ffe0ff */
[----:B----4-:R-:W-:Y:S01]  /*17a10*/  @!P1 LEA R6, P0, R9, R0, 0x2 ;  /* 0x0000000009069211 */ /* 0x010fe200078010ff */
[----:B------:R2:W-:Y:S01]  /*17a20*/  @!P3 ST.E.64 [R2.64], R70 ;  /* 0x000000460200b985 */ /* 0x0005e2000c101b06 */
[----:B------:R-:W-:Y:S02]  /*17a30*/  ISETP.GE.AND P4, PT, R11, c[0x0][0x3c8], PT ;  /* 0x0000f2000b007a0c */ /* 0x000fe40003f86270 */
[----:B------:R-:W-:Y:S02]  /*17a40*/  @!P1 LEA.HI.X R7, R9, R4, R10, 0x2, P0 ;  /* 0x0000000409079211 */ /* 0x000fe400000f140a */
[----:B------:R-:W-:-:S02]  /*17a50*/  IADD3 R9, R248, 0x20, RZ ;  /* 0x00000020f8097810 */ /* 0x000fc40007ffe0ff */
[C---:B------:R-:W-:Y:S01]  /*17a60*/  IADD3 R13, R248.reuse, 0x30, RZ ;  /* 0x00000030f80d7810 */ /* 0x040fe20007ffe0ff */
        /* <DEDUP_REMOVED lines=10> */
[C---:B------:R-:W-:Y:S02]  /*17b10*/  IADD3 R14, R248.reuse, 0x30, RZ ;  /* 0x00000030f80e7810 */ /* 0x040fe40007ffe0ff */
[C---:B----4-:R-:W-:Y:S01]  /*17b20*/  @!P3 LEA R6, P0, R13.reuse, R0, 0x2 ;  /* 0x000000000d06b211 */ /* 0x050fe200078010ff */
        /* <DEDUP_REMOVED lines=9> */
.L_x_2668:
[----:B------:R-:W-:Y:S05]  /*17bc0*/  BSYNC B0 ;  /* 0x0000000000007941 */ /* 0x000fea0003800000 */
.L_x_2667:
[----:B------:R-:W-:Y:S05]  /*17bd0*/  BRA.DIV ~URZ, `(.L_x_2669) ;  /* 0x00006d827f007947 */ /* 0x000fea000b800000 */
[----:B--2---:R2:W1:Y:S04]  /*17be0*/  SHFL.IDX PT, R4, R5, 0x1, 0x1c1f ;  /* 0x003c1f0005047f89 */ /* 0x00446800000e0000 */
[----:B----4-:R2:W4:Y:S02]  /*17bf0*/  SHFL.IDX PT, R0, R12, 0x1, 0x1c1f ;  /* 0x003c1f000c007f89 */ /* 0x01052400000e0000 */
.L_x_2779:
[----:B------:R-:W-:Y:S01]  /*17c00*/  BSSY B0, `(.L_x_2670) ;  /* 0x0000038000007945 */ /* 0x000fe20003800000 */
[----:B------:R-:W-:Y:S05]  /*17c10*/  @P6 BRA `(.L_x_2671) ;  /* 0x0000036000006947 */ /* 0x000fea0003800000 */
[C---:B------:R-:W-:Y:S02]  /*17c20*/  ISETP.GE.AND P1, PT, R248.reuse, c[0x0][0x3c8], PT ;  /* 0x0000f200f8007a0c */ /* 0x040fe40003f26270 */
[C---:B------:R-:W-:Y:S02]  /*17c30*/  IADD3 R6, R248.reuse, 0x8, RZ ;  /* 0x00000008f8067810 */ /* 0x040fe40007ffe0ff */
[----:B------:R-:W-:Y:S02]  /*17c40*/  IADD3 R13, R248, 0x10, RZ ;  /* 0x00000010f80d7810 */ /* 0x000fe40007ffe0ff */
[----:B------:R-:W-:-:S02]  /*17c50*/  ISETP.GE.AND P0, PT, R6, c[0x0][0x3c8], PT ;  /* 0x0000f20006007a0c */ /* 0x000fc40003f06270 */
[C---:B------:R-:W-:Y:S02]  /*17c60*/  IADD3 R10, R248.reuse, 0x18, RZ ;  /* 0x00000018f80a7810 */ /* 0x040fe40007ffe0ff */
        /* <DEDUP_REMOVED lines=26> */
[----:B-1----:R-:W-:Y:S02]  /*17e10*/  @!P4 LEA R2, P0, R10, R0, 0x2 ;  /* 0x000000000a02c211 */ /* 0x002fe400078010ff */
[----:B------:R-:W-:Y:S02]  /*17e20*/  IADD3 R16, R248, 0x28, RZ ;  /* 0x00000028f8107810 */ /* 0x000fe40007ffe0ff */
[----:B------:R-:W-:Y:S02]  /*17e30*/  @!P4 LEA.HI.X R3, R10, R4, R11, 0x2, P0 ;  /* 0x000000040a03c211 */ /* 0x000fe400000f140b */
[C---:B------:R-:W-:Y:S02]  /*17e40*/  @!P5 LEA R10, P0, R17.reuse, R0, 0x2 ;  /* 0x00000000110ad211 */ /* 0x040fe400078010ff */
        /* <DEDUP_REMOVED lines=19> */
.L_x_2671:
[----:B------:R-:W-:Y:S05]  /*17f80*/  BSYNC B0 ;  /* 0x0000000000007941 */ /* 0x000fea0003800000 */
.L_x_2670:
[----:B------:R-:W-:Y:S05]  /*17f90*/  BRA.DIV ~URZ, `(.L_x_2672) ;  /* 0x00006a927f007947 */ /* 0x000fea000b800000 */
[----:B-1----:R1:W2:Y:S02]  /*17fa0*/  SHFL.IDX PT, R4, R5, 0x2, 0x1c1f ;  /* 0x005c1f0005047f89 */ /* 0x0022a400000e0000 */
.L_x_2780:
[----:B------:R-:W-:Y:S05]  /*17fb0*/  BRA.DIV ~URZ, `(.L_x_2673) ;  /* 0x00006ae27f007947 */ /* 0x000fea000b800000 */
[----:B----4-:R4:W1:Y:S02]  /*17fc0*/  SHFL.IDX PT, R0, R12, 0x2, 0x1c1f ;  /* 0x005c1f000c007f89 */ /* 0x01086400000e0000 */
.L_x_2781:
[----:B------:R-:W-:Y:S01]  /*17fd0*/  LOP3.LUT P0, RZ, R204, 0x1, RZ, 0xc0, !PT ;  /* 0x00000001ccff7812 */ /* 0x000fe2000780c0ff */
[----:B------:R-:W-:-:S12]  /*17fe0*/  BSSY B0, `(.L_x_2674) ;  /* 0x0000038000007945 */ /* 0x000fd80003800000 */
[----:B------:R-:W-:Y:S05]  /*17ff0*/  @P0 BRA `(.L_x_2675) ;  /* 0x0000036000000947 */ /* 0x000fea0003800000 */
[C---:B------:R-:W-:Y:S02]  /*18000*/  IADD3 R13, R248.reuse, 0x8, RZ ;  /* 0x00000008f80d7810 */ /* 0x040fe40007ffe0ff */
[C---:B------:R-:W-:Y:S02]  /*18010*/  ISETP.GE.AND P1, PT, R248.reuse, c[0x0][0x3c8], PT ;  /* 0x0000f200f8007a0c */ /* 0x040fe40003f26270 */
        /* <DEDUP_REMOVED lines=18> */
[C---:B------:R-:W-:Y:S01]  /*18140*/  IADD3 R17, R248.reuse, 0x28, RZ ;  /* 0x00000028f8117810 */ /* 0x040fe20007ffe0ff */
[----:B------:R1:W-:Y:S01]  /*18150*/  @!P0 ST.E.64 [R2.64], R34 ;  /* 0x0000002202008985 */ /* 0x0003e2000c101b06 */
[----:B------:R-:W-:Y:S02]  /*18160*/  @!P4 LEA.HI.X R9, R11, R4, R13, 0x2, P2 ;  /* 0x000000040b09c211 */ /* 0x000fe400010f140d */
[C---:B------:R-:W-:Y:S02]  /*18170*/  IADD3 R11, R248.reuse, 0x18, RZ ;  /* 0x00000018f80b7810 */ /* 0x040fe40007ffe0ff */
[C---:B------:R-:W-:Y:S01]  /*18180*/  IADD3 R15, R248.reuse, 0x30, RZ ;  /* 0x00000030f80f7810 */ /* 0x040fe20007ffe0ff */
[----:B------:R2:W-:Y:S01]  /*18190*/  @!P4 ST.E.64 [R8.64], R38 ;  /* 0x000000260800c985 */ /* 0x0005e2000c101b06 */
[----:B------:R-:W-:Y:S02]  /*181a0*/  ISETP.GE.AND P2, PT, R17, c[0x0][0x3c8], PT ;  /* 0x0000f20011007a0c */ /* 0x000fe40003f46270 */
[----:B------:R-:W-:-:S02]  /*181b0*/  IADD3 R13, R248, 0x38, RZ ;  /* 0x00000038f80d7810 */ /* 0x000fc40007ffe0ff */
[----:B------:R-:W-:Y:S02]  /*181c0*/  SHF.R.S32.HI R11, RZ, 0x1f, R11 ;  /* 0x0000001fff0b7819 */ /* 0x000fe4000001140b */
[----:B------:R-:W-:Y:S02]  /*181d0*/  ISETP.GE.AND P1, PT, R15, c[0x0][0x3c8], PT ;  /* 0x0000f2000f007a0c */ /* 0x000fe40003f26270 */
[C---:B------:R-:W-:Y:S02]  /*181e0*/  IADD3 R16, R248.reuse, 0x20, RZ ;  /* 0x00000020f8107810 */ /* 0x040fe40007ffe0ff */
        /* <DEDUP_REMOVED lines=23> */
.L_x_2675:
[----:B------:R-:W-:Y:S05]  /*18360*/  BSYNC B0 ;  /* 0x0000000000007941 */ /* 0x000fea0003800000 */
.L_x_2674:
[----:B------:R-:W-:Y:S05]  /*18370*/  BRA.DIV ~URZ, `(.L_x_2676) ;  /* 0x000067927f007947 */ /* 0x000fea000b800000 */
[----:B--2---:R2:W3:Y:S04]  /*18380*/  SHFL.IDX PT, R4, R5, 0x3, 0x1c1f ;  /* 0x007c1f0005047f89 */ /* 0x0044e800000e0000 */
[----:B-1----:R2:W1:Y:S02]  /*18390*/  SHFL.IDX PT, R0, R12, 0x3, 0x1c1f ;  /* 0x007c1f000c007f89 */ /* 0x00246400000e0000 */
.L_x_2782:
[----:B------:R-:W-:-:S13]  /*183a0*/  LOP3.LUT P0, RZ, R204, 0x2, RZ, 0xc0, !PT ;  /* 0x00000002ccff7812 */ /* 0x000fda000780c0ff */
[----:B------:R-:W-:Y:S05]  /*183b0*/  @P0 BRA `(.L_x_2664) ;  /* 0x00000ff000000947 */ /* 0x000fea0003800000 */
[C---:B------:R-:W-:Y:S02]  /*183c0*/  ISETP.GE.AND P0, PT, R248.reuse, c[0x0][0x3c8], PT ;  /* 0x0000f200f8007a0c */ /* 0x040fe40003f06270 */
[----:B------:R-:W-:Y:S02]  /*183d0*/  IADD3 R10, R248, 0x8, RZ ;  /* 0x00000008f80a7810 */ /* 0x000fe40007ffe0ff */
[----:B--2---:R-:W-:Y:S02]  /*183e0*/  SHF.R.S32.HI R5, RZ, 0x1f, R248 ;  /* 0x0000001fff057819 */ /* 0x004fe400000114f8 */
[----:B------:R-:W-:Y:S02]  /*183f0*/  ISETP.GE.AND P5, PT, R10, c[0x0][0x3c8], PT ;  /* 0x0000f2000a007a0c */ /* 0x000fe40003fa6270 */
[C---:B---34-:R-:W-:Y:S02]  /*18400*/  IADD3 R12, R248.reuse, 0x18, RZ ;  /* 0x00000018f80c7810 */ /* 0x058fe40007ffe0ff */
[----:B------:R-:W-:-:S02]  /*18410*/  IADD3 R8, R248, 0x10, RZ ;  /* 0x00000010f8087810 */ /* 0x000fc40007ffe0ff */
[C---:B------:R-:W-:Y:S02]  /*18420*/  IADD3 R11, R248.reuse, 0x8, RZ ;  /* 0x00000008f80b7810 */ /* 0x040fe40007ffe0ff */
[----:B-1----:R-:W-:Y:S02]  /*18430*/  @!P0 LEA R2, P1, R248, R0, 0x2 ;  /* 0x00000000f8028211 */ /* 0x002fe400078210ff */
[----:B------:R-:W-:Y:S02]  /*18440*/  ISETP.GE.AND P3, PT, R12, c[0x0][0x3c8], PT ;  /* 0x0000f2000c007a0c */ /* 0x000fe40003f66270 */
[----:B------:R-:W-:Y:S02]  /*18450*/  @!P0 LEA.HI.X R3, R248, R4, R5, 0x2, P1 ;  /* 0x00000004f8038211 */ /* 0x000fe400008f1405 */
[----:B------:R-:W-:Y:S02]  /*18460*/  ISETP.GE.AND P4, PT, R8, c[0x0][0x3c8], PT ;  /* 0x0000f20008007a0c */ /* 0x000fe40003f86270 */
[----:B------:R-:W-:Y:S01]  /*18470*/  SHF.R.S32.HI R11, RZ, 0x1f, R11 ;  /* 0x0000001fff0b7819 */ /* 0x000fe2000001140b */
[----:B------:R1:W-:Y:S01]  /*18480*/  @!P0 ST.E.64 [R2.64], R30 ;  /* 0x0000001e02008985 */ /* 0x0003e2000c101b06 */
[----:B------:R-:W-:-:S02]  /*18490*/  @!P5 LEA R6, P0, R10, R0, 0x2 ;  /* 0x000000000a06d211 */ /* 0x000fc400078010ff */
[----:B------:R-:W-:Y:S02]  /*184a0*/  IADD3 R9, R248, 0x10, RZ ;  /* 0x00000010f8097810 */ /* 0x000fe40007ffe0ff */
[----:B------:R-:W-:Y:S02]  /*184b0*/  @!P5 LEA.HI.X R7, R10, R4, R11, 0x2, P0 ;  /* 0x000000040a07d211 */ /* 0x000fe400000f140b */
[----:B------:R-:W-:Y:S02]  /*184c0*/  SHF.R.S32.HI R9, RZ, 0x1f, R9 ;  /* 0x0000001fff097819 */ /* 0x000fe40000011409 */
[----:B------:R-:W-:Y:S01]  /*184d0*/  IADD3 R15, R248, 0x20, RZ ;  /* 0x00000020f80f7810 */ /* 0x000fe20007ffe0ff */
[----:B------:R-:W-:Y:S01]  /*184e0*/  @!P5 ST.E.64 [R6.64], R36 ;  /* 0x000000240600d985 */ /* 0x000fe2000c101b06 */
[----:B------:R-:W-:Y:S02]  /*184f0*/  @!P3 LEA R10, P5, R12, R0, 0x2 ;  /* 0x000000000c0ab211 */ /* 0x000fe400078a10ff */
[----:B------:R-:W-:-:S02]  /*18500*/  IADD3 R13, R248, 0x28, RZ ;  /* 0x00000028f80d7810 */ /* 0x000fc40007ffe0ff */
[C---:B------:R-:W-:Y:S02]  /*18510*/  IADD3 R5, R248.reuse, 0x30, RZ ;  /* 0x00000030f8057810 */ /* 0x040fe40007ffe0ff */
        /* <DEDUP_REMOVED lines=36> */
.L_x_2649:
        /* <DEDUP_REMOVED lines=20> */
.L_x_2677:
        /* <DEDUP_REMOVED lines=21> */
[----:B------:R3:W1:Y:S08]  /*189f0*/  LDC.64 R16, c[0x0][R2+0x178] ;  /* 0x00005e0002107b82 */ /* 0x0006700000000a00 */
        /* <DEDUP_REMOVED lines=11> */
[----:B-1----:R-:W-:-:S05]  /*18ab0*/  @P0 IMAD.HI.U32 R15, R14, c[0x0][0x4ec], RZ ;  /* 0x00013b000e0f0a27 */ /* 0x002fca00078e00ff */
[----:B------:R-:W-:Y:S02]  /*18ac0*/  @P0 SHF.R.U32.HI R2, RZ, c[0x0][0x4f0], R15 ;  /* 0x00013c00ff020a19 */ /* 0x000fe4000001160f */
[----:B------:R-:W-:-:S03]  /*18ad0*/  IADD3 R15, P1, P0, R4, R6, R0 ;  /* 0x00000006040f7210 */ /* 0x000fc6000783e000 */
[----:B------:R-:W-:Y:S01]  /*18ae0*/  IMAD.MOV R6, RZ, RZ, -R2 ;  /* 0x000000ffff067224 */ /* 0x000fe200078e0a02 */
[----:B------:R-:W-:Y:S02]  /*18af0*/  IADD3.X R9, R7, R9, R19, P1, P0 ;  /* 0x0000000907097210 */ /* 0x000fe40000fe0413 */
[----:B--2---:R-:W-:-:S05]  /*18b00*/  SEL R3, R22, RZ, P2 ;  /* 0x000000ff16037207 */ /* 0x004fca0001000000 */
[-C--:B------:R-:W-:Y:S02]  /*18b10*/  IMAD R8, R17, R3.reuse, RZ ;  /* 0x0000000311087224 */ /* 0x080fe400078e02ff */
        /* <DEDUP_REMOVED lines=19> */
.L_x_2679:
[----:B------:R-:W-:Y:S05]  /*18c50*/  BSYNC B0 ;  /* 0x0000000000007941 */ /* 0x000fea0003800000 */
.L_x_2678:
        /* <DEDUP_REMOVED lines=37> */
.L_x_2783:
[----:B------:R-:W-:Y:S05]  /*18eb0*/  BRA.DIV ~URZ, `(.L_x_2681) ;  /* 0x00005d927f007947 */ /* 0x000fea000b800000 */
[----:B------:R3:W4:Y:S02]  /*18ec0*/  SHFL.IDX PT, R2, R6, RZ, 0x181f ;  /* 0x00181fff06027589 */ /* 0x00072400000e0000 */
.L_x_2784:
        /* <DEDUP_REMOVED lines=15> */
.L_x_2785:
        /* <DEDUP_REMOVED lines=8> */
.L_x_2786:
[----:B------:R-:W-:Y:S05]  /*19040*/  BRA.DIV ~URZ, `(.L_x_2684) ;  /* 0x00005db27f007947 */ /* 0x000fea000b800000 */
[----:B-1----:R1:W2:Y:S02]  /*19050*/  SHFL.IDX PT, R2, R6, 0x2, 0x181f ;  /* 0x00581f0006027f89 */ /* 0x0022a400000e0000 */
.L_x_2787:
        /* <DEDUP_REMOVED lines=9> */
.L_x_2788:
        /* <DEDUP_REMOVED lines=8> */
.L_x_2789:
[----:B------:R-:W-:Y:S05]  /*19170*/  BRA.DIV ~URZ, `(.L_x_2687) ;  /* 0x00005e327f007947 */ /* 0x000fea000b800000 */
[----:B--2---:R2:W1:Y:S02]  /*19180*/  SHFL.IDX PT, R2, R6, 0x4, 0x181f ;  /* 0x00981f0006027f89 */ /* 0x00446400000e0000 */
.L_x_2790:
        /* <DEDUP_REMOVED lines=9> */
.L_x_2791:
        /* <DEDUP_REMOVED lines=8> */
.L_x_2792:
[----:B------:R-:W-:Y:S05]  /*192a0*/  BRA.DIV ~URZ, `(.L_x_2690) ;  /* 0x00005eb27f007947 */ /* 0x000fea000b800000 */
[----:B--2---:R2:W3:Y:S02]  /*192b0*/  SHFL.IDX PT, R2, R6, 0x6, 0x181f ;  /* 0x00d81f0006027f89 */ /* 0x0044e400000e0000 */
.L_x_2793:
        /* <DEDUP_REMOVED lines=9> */
.L_x_2794:
[----:B------:R-:W-:Y:S02]  /*19350*/  IADD3 R0, R0, 0x70, RZ ;  /* 0x0000007000007810 */ /* 0x000fe40007ffe0ff */
[----:B-12---:R-:W-:Y:S02]  /*19360*/  SHF.R.S32.HI R6, RZ, 0x1f, R205 ;  /* 0x0000001fff067819 */ /* 0x006fe400000114cd */
[----:B------:R-:W-:-:S13]  /*19370*/  ISETP.GE.OR P0, PT, R0, R4, P2 ;  /* 0x000000040000720c */ /* 0x000fda0001706670 */
[----:B----4-:R-:W-:-:S04]  /*19380*/  @!P0 LEA R2, P1, R205, R2, 0x1 ;  /* 0x00000002cd028211 */ /* 0x010fc800078208ff */
[----:B---3--:R-:W-:-:S05]  /*19390*/  @!P0 LEA.HI.X R3, R205, R5, R6, 0x1, P1 ;  /* 0x00000005cd038211 */ /* 0x008fca00008f0c06 */
[----:B------:R1:W-:Y:S04]  /*193a0*/  @!P0 ST.E.128 [R2.64], RZ ;  /* 0x000000ff02008985 */ /* 0x0003e8000c101d06 */
.L_x_2664:
[----:B------:R-:W-:Y:S05]  /*193b0*/  BSYNC B1 ;  /* 0x0000000000017941 */ /* 0x000fea0003800000 */
.L_x_2648:
        /* <DEDUP_REMOVED lines=15> */
.L_x_2795:
[----:B------:R-:W-:Y:S05]  /*194b0*/  BRA.DIV ~URZ, `(.L_x_2694) ;  /* 0x00005e527f007947 */ /* 0x000fea000b800000 */
[----:B------:R3:W4:Y:S02]  /*194c0*/  SHFL.IDX PT, R8, R60, 0x1, 0x1f ;  /* 0x00201f003c087f89 */ /* 0x00072400000e0000 */
.L_x_2796:
        /* <DEDUP_REMOVED lines=19> */
.L_x_2797:
        /* <DEDUP_REMOVED lines=16> */
.L_x_2798:
[----:B---3--:R-:W-:Y:S01]  /*19700*/  IMAD R0, R0, c[0x0][0x538], RZ ;  /* 0x00014e0000007a24 */ /* 0x008fe200078e02ff */
[----:B------:R-:W-:Y:S04]  /*19710*/  BSSY B1, `(.L_x_2697) ;  /* 0x00000ce000017945 */ /* 0x000fe80003800000 */
[----:B----4-:R-:W-:-:S04]  /*19720*/  IADD3 R8, R0, R8, RZ ;  /* 0x0000000800087210 */ /* 0x010fc80007ffe0ff */
[----:B--2---:R-:W-:-:S13]  /*19730*/  ISETP.GT.AND P0, PT, R8, R9, PT ;  /* 0x000000090800720c */ /* 0x004fda0003f04270 */
[----:B------:R-:W-:Y:S05]  /*19740*/  @P0 BRA `(.L_x_2698) ;  /* 0x0000025000000947 */ /* 0x000fea0003800000 */
.L_x_2702:
        /* <DEDUP_REMOVED lines=17> */
.L_x_2799:
        /* <DEDUP_REMOVED lines=16> */
.L_x_2800:
[----:B--2---:R-:W-:-:S05]  /*19960*/  IMAD R0, R0, c[0x0][0x538], RZ ;  /* 0x00014e0000007a24 */ /* 0x004fca00078e02ff */
[----:B------:R-:W-:-:S04]  /*19970*/  IADD3 R8, R0, R8, RZ ;  /* 0x0000000800087210 */ /* 0x000fc80007ffe0ff */
[----:B------:R-:W-:-:S13]  /*19980*/  ISETP.GT.AND P0, PT, R8, R9, PT ;  /* 0x000000090800720c */ /* 0x000fda0003f04270 */
[----:B-1----:R-:W-:Y:S05]  /*19990*/  @!P0 BRA `(.L_x_2702) ;  /* 0xfffffdb000008947 */ /* 0x002fea000383ffff */
.L_x_2698:
[----:B------:R-:W-:-:S05]  /*199a0*/  IADD3 R5, -R0, R8, RZ ;  /* 0x0000000800057210 */ /* 0x000fca0007ffe1ff */
[----:B------:R-:W-:-:S05]  /*199b0*/  IMAD R0, R4, c[0x0][0x538], R5 ;  /* 0x00014e0004007a24 */ /* 0x000fca00078e0205 */
[----:B------:R-:W-:Y:S01]  /*199c0*/  ISETP.GT.AND P0, PT, R0, R9, PT ;  /* 0x000000090000720c */ /* 0x000fe20003f04270 */
[----:B------:R-:W-:-:S12]  /*199d0*/  BRA.DIV ~URZ, `(.L_x_2703) ;  /* 0x00005d927f007947 */ /* 0x000fd8000b800000 */
[----:B------:R-:W-:-:S03]  /*199e0*/  VOTE.ANY R10, PT, !P0 ;  /* 0x00000000000a7806 */ /* 0x000fc600040e0100 */
.L_x_2801:
[----:B------:R-:W2:Y:S01]  /*199f0*/  LDL.LU R2, [R1+0x4c] ;  /* 0x00004c0001027983 */ /* 0x000ea20000300800 */
[----:B------:R-:W2:Y:S02]  /*19a00*/  POPC R0, R10 ;  /* 0x0000000a00007309 */ /* 0x000ea40000000000 */
[----:B--2---:R-:W-:-:S05]  /*19a10*/  IADD3 R2, R0, R2, RZ ;  /* 0x0000000200027210 */ /* 0x004fca0007ffe0ff */
[----:B------:R2:W-:Y:S01]  /*19a20*/  STL [R1+0x4c], R2 ;  /* 0x00004c0201007387 */ /* 0x0005e20000100800 */
[----:B------:R-:W-:Y:S05]  /*19a30*/  BRA.DIV ~URZ, `(.L_x_2704) ;  /* 0x00005d827f007947 */ /* 0x000fea000b800000 */
[----:B------:R3:W4:Y:S04]  /*19a40*/  SHFL.IDX PT, R8, R6, R0, 0x1f ;  /* 0x00001f0006087589 */ /* 0x00072800000e0000 */
[----:B------:R3:W1:Y:S02]  /*19a50*/  SHFL.IDX PT, R7, R7, R0, 0x1f ;  /* 0x00001f0007077589 */ /* 0x00066400000e0000 */
.L_x_2802:
[----:B------:R-:W-:Y:S01]  /*19a60*/  ISETP.NE.AND P0, PT, R10, RZ, PT ;  /* 0x000000ff0a00720c */ /* 0x000fe20003f05270 */
[----:B------:R-:W-:-:S12]  /*19a70*/  BSSY B0, `(.L_x_2705) ;  /* 0x0000005000007945 */ /* 0x000fd80003800000 */
[----:B------:R-:W-:Y:S05]  /*19a80*/  @!P0 BRA `(.L_x_2706) ;  /* 0x0000003000008947 */ /* 0x000fea0003800000 */
[----:B---3--:R-:W-:Y:S01]  /*19a90*/  IADD3 R0, R0, -0x1, RZ ;  /* 0xffffffff00007810 */ /* 0x008fe20007ffe0ff */
[----:B------:R-:W-:Y:S05]  /*19aa0*/  BRA.DIV ~URZ, `(.L_x_2707) ;  /* 0x00005de27f007947 */ /* 0x000fea000b800000 */
[----:B------:R3:W2:Y:S02]  /*19ab0*/  SHFL.IDX PT, R11, R4, R0, 0x1f ;  /* 0x00001f00040b7589 */ /* 0x0006a400000e0000 */
.L_x_2706:
[----:B------:R-:W-:Y:S05]  /*19ac0*/  BSYNC B0 ;  /* 0x0000000000007941 */ /* 0x000fea0003800000 */
.L_x_2705:
        /* <DEDUP_REMOVED lines=68> */
.L_x_2709:
        /* <DEDUP_REMOVED lines=68> */
.L_x_2710:
[----:B------:R-:W-:Y:S05]  /*1a350*/  BSYNC B0 ;  /* 0x0000000000007941 */ /* 0x000fea0003800000 */
.L_x_2708:
[----:B------:R-:W-:-:S04]  /*1a360*/  LOP3.LUT R2, RZ, R2, RZ, 0x33, !PT ;  /* 0x00000002ff027212 */ /* 0x000fc800078e33ff */
[----:B-1----:R-:W-:-:S05]  /*1a370*/  IADD3 R0, R2, R8, RZ ;  /* 0x0000000802007210 */ /* 0x002fca0007ffe0ff */
[----:B------:R1:W-:Y:S01]  /*1a380*/  STL [R1+0x44], R0 ;  /* 0x0000440001007387 */ /* 0x0003e20000100800 */
[----:B------:R-:W-:Y:S05]  /*1a390*/  BRA `(.L_x_2711) ;  /* 0x0000005000007947 */ /* 0x000fea0003800000 */
.L_x_2699:
[----:B------:R-:W-:Y:S01]  /*1a3a0*/  MOV R0, c[0x0][0x53c] ;  /* 0x00014f0000007a02 */ /* 0x000fe20000000f00 */
[----:B------:R2:W-:Y:S04]  /*1a3b0*/  STL [R1+0x40], R9 ;  /* 0x0000400901007387 */ /* 0x0005e80000100800 */
[----:B------:R2:W-:Y:S04]  /*1a3c0*/  STL [R1+0x44], RZ ;  /* 0x000044ff01007387 */ /* 0x0005e80000100800 */
[----:B------:R2:W-:Y:S04]  /*1a3d0*/  STL [R1+0x48], RZ ;  /* 0x000048ff01007387 */ /* 0x0005e80000100800 */
[----:B------:R2:W-:Y:S02]  /*1a3e0*/  STL [R1+0x4c], R0 ;  /* 0x00004c0001007387 */ /* 0x0005e40000100800 */
.L_x_2711:
[----:B------:R-:W-:Y:S05]  /*1a3f0*/  BSYNC B1 ;  /* 0x0000000000017941 */ /* 0x000fea0003800000 */
.L_x_2697:
        /* <DEDUP_REMOVED lines=9> */
.L_x_2692:
[----:B--2---:R-:W2:Y:S02]  /*1a490*/  LDL R0, [R1+0x4c] ;  /* 0x00004c0001007983 */ /* 0x004ea40000100800 */
[----:B--2---:R-:W-:-:S13]  /*1a4a0*/  ISETP.GE.AND P0, PT, R0, c[0x0][0x53c], PT ;  /* 0x00014f0000007a0c */ /* 0x004fda0003f06270 */
[----:B-1--4-:R-:W-:Y:S01]  /*1a4b0*/  @P0 CALL.REL.NOINC `(.L_x_2712) ;  /* 0x0000001000000944 */ /* 0x012fe20003c00000 */
[----:B------:R-:W-:Y:S05]  /*1a4c0*/  BRA `(.L_x_2713) ;  /* 0xfffe75a000007947 */ /* 0x000fea000383ffff */
.L_x_2712:
[----:B------:R-:W-:Y:S05]  /*1a4d0*/  EXIT ;  /* 0x000000000000794d */ /* 0x000fea0003800000 */
.L_x_2485:
[----:B------:R-:W-:Y:S01]  /*1a4e0*/  IMAD.MOV.U32 R0, RZ, RZ, R5 ;  /* 0x000000ffff007224 */ /* 0x000fe200078e0005 */
[----:B------:R-:W-:Y:S02]  /*1a4f0*/  MOV R2, 0x1 ;  /* 0x0000000100027802 */ /* 0x000fe40000000f00 */
[----:B------:R-:W-:Y:S02]  /*1a500*/  MOV R3, 0x1a520 ;  /* 0x0001a52000037802 */ /* 0x000fe40000000f00 */
[----:B------:R-:W-:Y:S05]  /*1a510*/  CALL.REL.NOINC `($__internal_36_$__cuda_sm70_shflsync_up_p) ;  /* 0x000054a000007944 */ /* 0x000fea0003c00000 */
[----:B------:R-:W-:Y:S01]  /*1a520*/  MOV R0, R4 ;  /* 0x0000000400007202 */ /* 0x000fe20000000f00 */
[----:B------:R-:W-:Y:S05]  /*1a530*/  BRA `(.L_x_2714) ;  /* 0xfffe5f2000007947 */ /* 0x000fea000383ffff */
.L_x_2486:
[----:B------:R-:W-:Y:S01]  /*1a540*/  IMAD.MOV.U32 R0, RZ, RZ, R5 ;  /* 0x000000ffff007224 */ /* 0x000fe200078e0005 */
[----:B------:R-:W-:Y:S02]  /*1a550*/  MOV R2, 0x2 ;  /* 0x0000000200027802 */ /* 0x000fe40000000f00 */
[----:B------:R-:W-:Y:S02]  /*1a560*/  MOV R3, 0x1a580 ;  /* 0x0001a58000037802 */ /* 0x000fe40000000f00 */
[----:B------:R-:W-:Y:S05]  /*1a570*/  CALL.REL.NOINC `($__internal_36_$__cuda_sm70_shflsync_up_p) ;  /* 0x0000544000007944 */ /* 0x000fea0003c00000 */
[----:B------:R-:W-:Y:S01]  /*1a580*/  SEL R0, R4, RZ, P4 ;  /* 0x000000ff04007207 */ /* 0x000fe20002000000 */
[----:B------:R-:W-:Y:S01]  /*1a590*/  IMAD.MOV.U32 R2, RZ, RZ, 0x4 ;  /* 0x00000004ff027424 */ /* 0x000fe200078e00ff */
[----:B------:R-:W-:-:S03]  /*1a5a0*/  MOV R3, 0x1a5d0 ;  /* 0x0001a5d000037802 */ /* 0x000fc60000000f00 */
[----:B------:R-:W-:Y:S02]  /*1a5b0*/  IMAD.IADD R0, R5, 0x1, R0 ;  /* 0x0000000105007824 */ /* 0x000fe400078e0200 */
        /* <DEDUP_REMOVED lines=13> */
[----:B------:R-:W-:Y:S02]  /*1a690*/  MOV R225, 0x1f ;  /* 0x0000001f00e17802 */ /* 0x000fe40000000f00 */
[----:B------:R-:W-:Y:S01]  /*1a6a0*/  MOV R3, 0x1a6e0 ;  /* 0x0001a6e000037802 */ /* 0x000fe20000000f00 */
[----:B------:R-:W-:-:S04]  /*1a6b0*/  IMAD.IADD R4, R0, 0x1, R4 ;  /* 0x0000000100047824 */ /* 0x000fc800078e0204 */
[----:B------:R-:W-:Y:S02]  /*1a6c0*/  IMAD.MOV.U32 R223, RZ, RZ, R4 ;  /* 0x000000ffffdf7224 */ /* 0x000fe400078e0004 */
[----:B------:R-:W-:Y:S05]  /*1a6d0*/  CALL.REL.NOINC `($__internal_35_$__cuda_sm70_shflsync_idx_p) ;  /* 0x0000528000007944 */ /* 0x000fea0003c00000 */
[----:B------:R-:W-:Y:S01]  /*1a6e0*/  MOV R0, R226 ;  /* 0x000000e200007202 */ /* 0x000fe20000000f00 */
[----:B------:R-:W-:Y:S05]  /*1a6f0*/  BRA `(.L_x_2715) ;  /* 0xfffe5e6000007947 */ /* 0x000fea000383ffff */
.L_x_2488:
[----:B------:R-:W-:Y:S02]  /*1a700*/  SEL R0, RZ, 0x1, P0 ;  /* 0x00000001ff007807 */ /* 0x000fe40000000000 */
[----:B------:R-:W-:Y:S02]  /*1a710*/  MOV R2, 0x1a730 ;  /* 0x0001a73000027802 */ /* 0x000fe40000000f00 */
[----:B------:R-:W-:Y:S05]  /*1a720*/  CALL.REL.NOINC `($__internal_37_$__cuda_sm70_votesync_ballot) ;  /* 0x0000530000007944 */ /* 0x000fea0003c00000 */
[----:B------:R-:W-:Y:S01]  /*1a730*/  MOV R7, R0 ;  /* 0x0000000000077202 */ /* 0x000fe20000000f00 */
[----:B------:R-:W-:Y:S05]  /*1a740*/  BRA `(.L_x_2716) ;  /* 0xfffe5ea000007947 */ /* 0x000fea000383ffff */
.L_x_2489:
[----:B------:R-:W-:Y:S01]  /*1a750*/  IMAD.MOV.U32 R223, RZ, RZ, R9 ;  /* 0x000000ffffdf7224 */ /* 0x000fe200078e0009 */
[----:B-1----:R-:W-:Y:S01]  /*1a760*/  MOV R2, R0 ;  /* 0x0000000000027202 */ /* 0x002fe20000000f00 */
[----:B------:R-:W-:Y:S01]  /*1a770*/  IMAD.MOV.U32 R225, RZ, RZ, 0x1f ;  /* 0x0000001fffe17424 */ /* 0x000fe200078e00ff */
[----:B------:R-:W-:Y:S02]  /*1a780*/  MOV R3, 0x1a7a0 ;  /* 0x0001a7a000037802 */ /* 0x000fe40000000f00 */
[----:B------:R-:W-:Y:S05]  /*1a790*/  CALL.REL.NOINC `($__internal_35_$__cuda_sm70_shflsync_idx_p) ;  /* 0x000051c000007944 */ /* 0x000fea0003c00000 */
[----:B------:R-:W-:Y:S01]  /*1a7a0*/  IMAD.MOV.U32 R12, RZ, RZ, R226 ;  /* 0x000000ffff0c7224 */ /* 0x000fe200078e00e2 */
[----:B------:R-:W-:Y:S01]  /*1a7b0*/  MOV R223, R8 ;  /* 0x0000000800df7202 */ /* 0x000fe20000000f00 */
[----:B------:R-:W-:Y:S01]  /*1a7c0*/  IMAD.MOV.U32 R5, RZ, RZ, RZ ;  /* 0x000000ffff057224 */ /* 0x000fe200078e00ff */
[----:B------:R-:W-:Y:S01]  /*1a7d0*/  MOV R2, R0 ;  /* 0x0000000000027202 */ /* 0x000fe20000000f00 */
[----:B------:R-:W-:Y:S01]  /*1a7e0*/  IMAD.MOV.U32 R225, RZ, RZ, 0x1f ;  /* 0x0000001fffe17424 */ /* 0x000fe200078e00ff */
[----:B------:R-:W-:-:S02]  /*1a7f0*/  MOV R3, 0x1a810 ;  /* 0x0001a81000037802 */ /* 0x000fc40000000f00 */
[----:B------:R-:W-:Y:S05]  /*1a800*/  CALL.REL.NOINC `($__internal_35_$__cuda_sm70_shflsync_idx_p) ;  /* 0x0000515000007944 */ /* 0x000fea0003c00000 */
[----:B------:R-:W-:Y:S01]  /*1a810*/  MOV R9, R226 ;  /* 0x000000e200097202 */ /* 0x000fe20000000f00 */
[----:B------:R-:W-:Y:S05]  /*1a820*/  BRA `(.L_x_2717) ;  /* 0xfffe5e3000007947 */ /* 0x000fea000383ffff */
.L_x_2492:
[----:B------:R-:W-:Y:S01]  /*1a830*/  IMAD.MOV.U32 R223, RZ, RZ, R4 ;  /* 0x000000ffffdf7224 */ /* 0x000fe200078e0004 */
[----:B-1----:R-:W-:Y:S01]  /*1a840*/  MOV R2, R0 ;  /* 0x0000000000027202 */ /* 0x002fe20000000f00 */
[----:B------:R-:W-:Y:S01]  /*1a850*/  IMAD.MOV.U32 R225, RZ, RZ, 0x1f ;  /* 0x0000001fffe17424 */ /* 0x000fe200078e00ff */
[----:B------:R-:W-:-:S02]  /*1a860*/  MOV R3, 0x1a880 ;  /* 0x0001a88000037802 */ /* 0x000fc40000000f00 */
[----:B---34-:R-:W-:Y:S05]  /*1a870*/  CALL.REL.NOINC `($__internal_35_$__cuda_sm70_shflsync_idx_p) ;  /* 0x000050e000007944 */ /* 0x018fea0003c00000 */
[----:B------:R-:W-:Y:S01]  /*1a880*/  MOV R5, R226 ;  /* 0x000000e200057202 */ /* 0x000fe20000000f00 */
[----:B------:R-:W-:Y:S05]  /*1a890*/  BRA `(.L_x_2491) ;  /* 0xfffe5e2000007947 */ /* 0x000fea000383ffff */
.L_x_2511:
[----:B------:R-:W-:Y:S01]  /*1a8a0*/  IMAD.MOV.U32 R223, RZ, RZ, R5 ;  /* 0x000000ffffdf7224 */ /* 0x000fe200078e0005 */
[----:B------:R-:W-:Y:S01]  /*1a8b0*/  MOV R2, RZ ;  /* 0x000000ff00027202 */ /* 0x000fe20000000f00 */
[----:B------:R-:W-:Y:S01]  /*1a8c0*/  IMAD.MOV.U32 R225, RZ, RZ, 0x181f ;  /* 0x0000181fffe17424 */ /* 0x000fe200078e00ff */
[----:B------:R-:W-:-:S02]  /*1a8d0*/  MOV R3, 0x1a8f0 ;  /* 0x0001a8f000037802 */ /* 0x000fc40000000f00 */
[----:B-1---5:R-:W-:Y:S05]  /*1a8e0*/  CALL.REL.NOINC `($__internal_35_$__cuda_sm70_shflsync_idx_p) ;  /* 0x0000507000007944 */ /* 0x022fea0003c00000 */
[----:B------:R-:W-:Y:S01]  /*1a8f0*/  MOV R7, R226 ;  /* 0x000000e200077202 */ /* 0x000fe20000000f00 */
[----:B------:R-:W-:Y:S05]  /*1a900*/  BRA `(.L_x_2718) ;  /* 0xfffe804000007947 */ /* 0x000fea000383ffff */
.L_x_2512:
[----:B------:R-:W-:Y:S01]  /*1a910*/  IMAD.MOV.U32 R223, RZ, RZ, R6 ;  /* 0x000000ffffdf7224 */ /* 0x000fe200078e0006 */
[----:B------:R-:W-:Y:S01]  /*1a920*/  MOV R2, RZ ;  /* 0x000000ff00027202 */ /* 0x000fe20000000f00 */
[----:B------:R-:W-:Y:S01]  /*1a930*/  IMAD.MOV.U32 R225, RZ, RZ, 0x181f ;  /* 0x0000181fffe17424 */ /* 0x000fe200078e00ff */
[----:B------:R-:W-:-:S02]  /*1a940*/  MOV R3, 0x1a960 ;  /* 0x0001a96000037802 */ /* 0x000fc40000000f00 */
[----:B-123-5:R-:W-:Y:S05]  /*1a950*/  CALL.REL.NOINC `($__internal_35_$__cuda_sm70_shflsync_idx_p) ;  /* 0x0000500000007944 */ /* 0x02efea0003c00000 */
[----:B------:R-:W-:Y:S01]  /*1a960*/  MOV R2, R226 ;  /* 0x000000e200027202 */ /* 0x000fe20000000f00 */
[----:B------:R-:W-:Y:S05]  /*1a970*/  BRA `(.L_x_2719) ;  /* 0xfffe7ff000007947 */ /* 0x000fea000383ffff */
.L_x_2515:
[----:B------:R-:W-:Y:S01]  /*1a980*/  IMAD.MOV.U32 R223, RZ, RZ, R5 ;  /* 0x000000ffffdf7224 */ /* 0x000fe200078e0005 */
[----:B-1----:R-:W-:Y:S01]  /*1a990*/  MOV R2, 0x1 ;  /* 0x0000000100027802 */ /* 0x002fe20000000f00 */
[----:B------:R-:W-:Y:S01]  /*1a9a0*/  IMAD.MOV.U32 R225, RZ, RZ, 0x181f ;  /* 0x0000181fffe17424 */ /* 0x000fe200078e00ff */
[----:B------:R-:W-:-:S02]  /*1a9b0*/  MOV R3, 0x1a9d0 ;  /* 0x0001a9d000037802 */ /* 0x000fc40000000f00 */
[----:B---3-5:R-:W-:Y:S05]  /*1a9c0*/  CALL.REL.NOINC `($__internal_35_$__cuda_sm70_shflsync_idx_p) ;  /* 0x00004f9000007944 */ /* 0x028fea0003c00000 */
[----:B------:R-:W-:Y:S01]  /*1a9d0*/  IMAD.MOV.U32 R7, RZ, RZ, R226 ;  /* 0x000000ffff077224 */ /* 0x000fe200078e00e2 */
[----:B------:R-:W-:Y:S01]  /*1a9e0*/  MOV R2, 0x1 ;  /* 0x0000000100027802 */ /* 0x000fe20000000f00 */
[----:B------:R-:W-:Y:S01]  /*1a9f0*/  IMAD.MOV.U32 R223, RZ, RZ, R6 ;  /* 0x000000ffffdf7224 */ /* 0x000fe200078e0006 */
[----:B------:R-:W-:-:S02]  /*1aa00*/  MOV R225, 0x181f ;  /* 0x0000181f00e17802 */ /* 0x000fc40000000f00 */
[----:B------:R-:W-:Y:S02]  /*1aa10*/  MOV R3, 0x1aa30 ;  /* 0x0001aa3000037802 */ /* 0x000fe40000000f00 */
[----:B------:R-:W-:Y:S05]  /*1aa20*/  CALL.REL.NOINC `($__internal_35_$__cuda_sm70_shflsync_idx_p) ;  /* 0x00004f3000007944 */ /* 0x000fea0003c00000 */
[----:B------:R-:W-:Y:S01]  /*1aa30*/  MOV R2, R226 ;  /* 0x000000e200027202 */ /* 0x000fe20000000f00 */
[----:B------:R-:W-:Y:S05]  /*1aa40*/  BRA `(.L_x_2720) ;  /* 0xfffe807000007947 */ /* 0x000fea000383ffff */
.L_x_2518:
[----:B------:R-:W-:Y:S01]  /*1aa50*/  IMAD.MOV.U32 R223, RZ, RZ, R5 ;  /* 0x000000ffffdf7224 */ /* 0x000fe200078e0005 */
[----:B-1----:R-:W-:Y:S01]  /*1aa60*/  MOV R2, 0x2 ;  /* 0x0000000200027802 */ /* 0x002fe20000000f00 */
[----:B------:R-:W-:Y:S01]  /*1aa70*/  IMAD.MOV.U32 R225, RZ, RZ, 0x181f ;  /* 0x0000181fffe17424 */ /* 0x000fe200078e00ff */
[----:B------:R-:W-:Y:S02]  /*1aa80*/  MOV R3, 0x1aaa0 ;  /* 0x0001aaa000037802 */ /* 0x000fe40000000f00 */
[----:B--23-5:R-:W-:Y:S05]  /*1aa90*/  CALL.REL.NOINC `($__internal_35_$__cuda_sm70_shflsync_idx_p) ;  /* 0x00004ec000007944 */ /* 0x02cfea0003c00000 */
[----:B------:R-:W-:Y:S01]  /*1aaa0*/  MOV R7, R226 ;  /* 0x000000e200077202 */ /* 0x000fe20000000f00 */
[----:B------:R-:W-:Y:S05]  /*1aab0*/  BRA `(.L_x_2721) ;  /* 0xfffe80e000007947 */ /* 0x000fea000383ffff */
.L_x_2519:
[----:B------:R-:W-:Y:S01]  /*1aac0*/  IMAD.MOV.U32 R223, RZ, RZ, R6 ;  /* 0x000000ffffdf7224 */ /* 0x000fe200078e0006 */
[----:B-1----:R-:W-:Y:S01]  /*1aad0*/  MOV R2, 0x2 ;  /* 0x0000000200027802 */ /* 0x002fe20000000f00 */
[----:B------:R-:W-:Y:S01]  /*1aae0*/  IMAD.MOV.U32 R225, RZ, RZ, 0x181f ;  /* 0x0000181fffe17424 */ /* 0x000fe200078e00ff */
[----:B------:R-:W-:Y:S02]  /*1aaf0*/  MOV R3, 0x1ab10 ;  /* 0x0001ab1000037802 */ /* 0x000fe40000000f00 */
[----:B--2345:R-:W-:Y:S05]  /*1ab00*/  CALL.REL.NOINC `($__internal_35_$__cuda_sm70_shflsync_idx_p) ;  /* 0x00004e5000007944 */ /* 0x03cfea0003c00000 */
[----:B------:R-:W-:Y:S01]  /*1ab10*/  MOV R2, R226 ;  /* 0x000000e200027202 */ /* 0x000fe20000000f00 */
[----:B------:R-:W-:Y:S05]  /*1ab20*/  BRA `(.L_x_2722) ;  /* 0xfffe809000007947 */ /* 0x000fea000383ffff */
.L_x_2522:
[----:B------:R-:W-:Y:S01]  /*1ab30*/  IMAD.MOV.U32 R223, RZ, RZ, R5 ;  /* 0x000000ffffdf7224 */ /* 0x000fe200078e0005 */
[----:B--2---:R-:W-:Y:S01]  /*1ab40*/  MOV R2, 0x3 ;  /* 0x0000000300027802 */ /* 0x004fe20000000f00 */
[----:B------:R-:W-:Y:S01]  /*1ab50*/  IMAD.MOV.U32 R225, RZ, RZ, 0x181f ;  /* 0x0000181fffe17424 */ /* 0x000fe200078e00ff */
[----:B------:R-:W-:-:S02]  /*1ab60*/  MOV R3, 0x1ab80 ;  /* 0x0001ab8000037802 */ /* 0x000fc40000000f00 */
[----:B-1-345:R-:W-:Y:S05]  /*1ab70*/  CALL.REL.NOINC `($__internal_35_$__cuda_sm70_shflsync_idx_p) ;  /* 0x00004de000007944 */ /* 0x03afea0003c00000 */
        /* <DEDUP_REMOVED lines=8> */
.L_x_2525:
[----:B------:R-:W-:Y:S01]  /*1ac00*/  IMAD.MOV.U32 R223, RZ, RZ, R5 ;  /* 0x000000ffffdf7224 */ /* 0x000fe200078e0005 */
[----:B-12---:R-:W-:Y:S01]  /*1ac10*/  MOV R2, 0x4 ;  /* 0x0000000400027802 */ /* 0x006fe20000000f00 */
[----:B------:R-:W-:Y:S01]  /*1ac20*/  IMAD.MOV.U32 R225, RZ, RZ, 0x181f ;  /* 0x0000181fffe17424 */ /* 0x000fe200078e00ff */
[----:B------:R-:W-:Y:S02]  /*1ac30*/  MOV R3, 0x1ac50 ;  /* 0x0001ac5000037802 */ /* 0x000fe40000000f00 */
[----:B---345:R-:W-:Y:S05]  /*1ac40*/  CALL.REL.NOINC `($__internal_35_$__cuda_sm70_shflsync_idx_p) ;  /* 0x00004d1000007944 */ /* 0x038fea0003c00000 */
[----:B------:R-:W-:Y:S01]  /*1ac50*/  MOV R7, R226 ;  /* 0x000000e200077202 */ /* 0x000fe20000000f00 */
[----:B------:R-:W-:Y:S05]  /*1ac60*/  BRA `(.L_x_2724) ;  /* 0xfffe812000007947 */ /* 0x000fea000383ffff */
.L_x_2526:
[----:B------:R-:W-:Y:S01]  /*1ac70*/  IMAD.MOV.U32 R223, RZ, RZ, R6 ;  /* 0x000000ffffdf7224 */ /* 0x000fe200078e0006 */
[----:B--2---:R-:W-:Y:S01]  /*1ac80*/  MOV R2, 0x4 ;  /* 0x0000000400027802 */ /* 0x004fe20000000f00 */
[----:B------:R-:W-:Y:S01]  /*1ac90*/  IMAD.MOV.U32 R225, RZ, RZ, 0x181f ;  /* 0x0000181fffe17424 */ /* 0x000fe200078e00ff */
[----:B------:R-:W-:Y:S02]  /*1aca0*/  MOV R3, 0x1acc0 ;  /* 0x0001acc000037802 */ /* 0x000fe40000000f00 */
[----:B-1-345:R-:W-:Y:S05]  /*1acb0*/  CALL.REL.NOINC `($__internal_35_$__cuda_sm70_shflsync_idx_p) ;  /* 0x00004ca000007944 */ /* 0x03afea0003c00000 */
[----:B------:R-:W-:Y:S01]  /*1acc0*/  MOV R2, R226 ;  /* 0x000000e200027202 */ /* 0x000fe20000000f00 */
[----:B------:R-:W-:Y:S05]  /*1acd0*/  BRA `(.L_x_2725) ;  /* 0xfffe80d000007947 */ /* 0x000fea000383ffff */
.L_x_2529:
[----:B------:R-:W-:Y:S01]  /*1ace0*/  IMAD.MOV.U32 R223, RZ, RZ, R5 ;  /* 0x000000ffffdf7224 */ /* 0x000fe200078e0005 */
[----:B-1----:R-:W-:Y:S01]  /*1acf0*/  MOV R2, 0x5 ;  /* 0x0000000500027802 */ /* 0x002fe20000000f00 */
[----:B------:R-:W-:Y:S01]  /*1ad00*/  IMAD.MOV.U32 R225, RZ, RZ, 0x181f ;  /* 0x0000181fffe17424 */ /* 0x000fe200078e00ff */
[----:B------:R-:W-:-:S02]  /*1ad10*/  MOV R3, 0x1ad30 ;  /* 0x0001ad3000037802 */ /* 0x000fc40000000f00 */
[----:B--2345:R-:W-:Y:S05]  /*1ad20*/  CALL.REL.NOINC `($__internal_35_$__cuda_sm70_shflsync_idx_p) ;  /* 0x00004c3000007944 */ /* 0x03cfea0003c00000 */
        /* <DEDUP_REMOVED lines=8> */
.L_x_2532:
[----:B------:R-:W-:Y:S01]  /*1adb0*/  IMAD.MOV.U32 R223, RZ, RZ, R5 ;  /* 0x000000ffffdf7224 */ /* 0x000fe200078e0005 */
[----:B-1----:R-:W-:Y:S01]  /*1adc0*/  MOV R2, 0x6 ;  /* 0x0000000600027802 */ /* 0x002fe20000000f00 */
[----:B------:R-:W-:Y:S01]  /*1add0*/  IMAD.MOV.U32 R225, RZ, RZ, 0x181f ;  /* 0x0000181fffe17424 */ /* 0x000fe200078e00ff */
[----:B------:R-:W-:Y:S02]  /*1ade0*/  MOV R3, 0x1ae00 ;  /* 0x0001ae0000037802 */ /* 0x000fe40000000f00 */
[----:B--2345:R-:W-:Y:S05]  /*1adf0*/  CALL.REL.NOINC `($__internal_35_$__cuda_sm70_shflsync_idx_p) ;  /* 0x00004b6000007944 */ /* 0x03cfea0003c00000 */
[----:B------:R-:W-:Y:S01]  /*1ae00*/  MOV R7, R226 ;  /* 0x000000e200077202 */ /* 0x000fe20000000f00 */
[----:B------:R-:W-:Y:S05]  /*1ae10*/  BRA `(.L_x_2727) ;  /* 0xfffe816000007947 */ /* 0x000fea000383ffff */
.L_x_2533:
[----:B------:R-:W-:Y:S01]  /*1ae20*/  IMAD.MOV.U32 R223, RZ, RZ, R6 ;  /* 0x000000ffffdf7224 */ /* 0x000fe200078e0006 */
[----:B-1----:R-:W-:Y:S01]  /*1ae30*/  MOV R2, 0x6 ;  /* 0x0000000600027802 */ /* 0x002fe20000000f00 */
[----:B------:R-:W-:Y:S01]  /*1ae40*/  IMAD.MOV.U32 R225, RZ, RZ, 0x181f ;  /* 0x0000181fffe17424 */ /* 0x000fe200078e00ff */
[----:B------:R-:W-:Y:S02]  /*1ae50*/  MOV R3, 0x1ae70 ;  /* 0x0001ae7000037802 */ /* 0x000fe40000000f00 */
[----:B--2345:R-:W-:Y:S05]  /*1ae60*/  CALL.REL.NOINC `($__internal_35_$__cuda_sm70_shflsync_idx_p) ;  /* 0x00004af000007944 */ /* 0x03cfea0003c00000 */
[----:B------:R-:W-:Y:S01]  /*1ae70*/  MOV R2, R226 ;  /* 0x000000e200027202 */ /* 0x000fe20000000f00 */
[----:B------:R-:W-:Y:S05]  /*1ae80*/  BRA `(.L_x_2728) ;  /* 0xfffe811000007947 */ /* 0x000fea000383ffff */
.L_x_2536:
        /* <DEDUP_REMOVED lines=13> */
.L_x_2539:
[----:B------:R-:W-:Y:S01]  /*1af60*/  IMAD.MOV.U32 R223, RZ, RZ, R5 ;  /* 0x000000ffffdf7224 */ /* 0x000fe200078e0005 */
[----:B------:R-:W-:Y:S01]  /*1af70*/  MOV R2, RZ ;  /* 0x000000ff00027202 */ /* 0x000fe20000000f00 */
[----:B------:R-:W-:Y:S01]  /*1af80*/  IMAD.MOV.U32 R225, RZ, RZ, 0x181f ;  /* 0x0000181fffe17424 */ /* 0x000fe200078e00ff */
[----:B------:R-:W-:Y:S02]  /*1af90*/  MOV R3, 0x1afb0 ;  /* 0x0001afb000037802 */ /* 0x000fe40000000f00 */
[----:B------:R-:W-:Y:S05]  /*1afa0*/  CALL.REL.NOINC `($__internal_35_$__cuda_sm70_shflsync_idx_p) ;  /* 0x000049b000007944 */ /* 0x000fea0003c00000 */
[----:B------:R-:W-:Y:S01]  /*1afb0*/  MOV R8, R226 ;  /* 0x000000e200087202 */ /* 0x000fe20000000f00 */
[----:B------:R-:W-:Y:S05]  /*1afc0*/  BRA `(.L_x_2730) ;  /* 0xfffe939000007947 */ /* 0x000fea000383ffff */
.L_x_2540:
[----:B------:R-:W-:Y:S01]  /*1afd0*/  IMAD.MOV.U32 R223, RZ, RZ, R0 ;  /* 0x000000ffffdf7224 */ /* 0x000fe200078e0000 */
[----:B------:R-:W-:Y:S01]  /*1afe0*/  MOV R2, RZ ;  /* 0x000000ff00027202 */ /* 0x000fe20000000f00 */
[----:B------:R-:W-:Y:S01]  /*1aff0*/  IMAD.MOV.U32 R225, RZ, RZ, 0x181f ;  /* 0x0000181fffe17424 */ /* 0x000fe200078e00ff */
[----:B------:R-:W-:Y:S02]  /*1b000*/  MOV R3, 0x1b020 ;  /* 0x0001b02000037802 */ /* 0x000fe40000000f00 */
[----:B-12---:R-:W-:Y:S05]  /*1b010*/  CALL.REL.NOINC `($__internal_35_$__cuda_sm70_shflsync_idx_p) ;  /* 0x0000494000007944 */ /* 0x006fea0003c00000 */
[----:B------:R-:W-:Y:S01]  /*1b020*/  ISETP.GE.AND P1, PT, R205, c[0x0][0x1d4], PT ;  /* 0x00007500cd007a0c */ /* 0x000fe20003f26270 */
[----:B------:R-:W-:Y:S01]  /*1b030*/  IMAD.MOV.U32 R223, RZ, RZ, R5 ;  /* 0x000000ffffdf7224 */ /* 0x000fe200078e0005 */
[----:B------:R-:W-:Y:S01]  /*1b040*/  IADD3 R2, P0, R226, R123, RZ ;  /* 0x0000007be2027210 */ /* 0x000fe20007f1e0ff */
[----:B------:R-:W-:-:S04]  /*1b050*/  IMAD.MOV.U32 R225, RZ, RZ, 0x181f ;  /* 0x0000181fffe17424 */ /* 0x000fc800078e00ff */
[----:B------:R-:W-:-:S06]  /*1b060*/  IMAD.X R3, R8, 0x1, R6, P0 ;  /* 0x0000000108037824 */ /* 0x000fcc00000e0606 */
[----:B------:R-:W-:Y:S01]  /*1b070*/  @!PT LDS RZ, [RZ] ;  /* 0x00000000fffff984 */ /* 0x000fe20000000800 */
[----:B------:R-:W-:Y:S01]  /*1b080*/  @!PT LDS RZ, [RZ] ;  /* 0x00000000fffff984 */ /* 0x000fe20000000800 */
[----:B------:R-:W-:Y:S01]  /*1b090*/  @!PT LDS RZ, [RZ] ;  /* 0x00000000fffff984 */ /* 0x000fe20000000800 */
[----:B------:R1:W-:Y:S02]  /*1b0a0*/  LDGSTS.E.BYPASS.LTC128B.128 [R207+0x2900], [R2.64], !P1 ;  /* 0x0290000002cf7fae */ /* 0x0003e4000c901d46 */
[----:B-1----:R-:W-:Y:S02]  /*1b0b0*/  MOV R2, 0x1 ;  /* 0x0000000100027802 */ /* 0x002fe40000000f00 */
[----:B------:R-:W-:Y:S02]  /*1b0c0*/  MOV R3, 0x1b0e0 ;  /* 0x0001b0e000037802 */ /* 0x000fe40000000f00 */
[----:B------:R-:W-:Y:S05]  /*1b0d0*/  CALL.REL.NOINC `($__internal_35_$__cuda_sm70_shflsync_idx_p) ;  /* 0x0000488000007944 */ /* 0x000fea0003c00000 */
[----:B------:R-:W-:Y:S01]  /*1b0e0*/  IMAD.MOV.U32 R7, RZ, RZ, R226 ;  /* 0x000000ffff077224 */ /* 0x000fe200078e00e2 */
[----:B------:R-:W-:Y:S01]  /*1b0f0*/  MOV R2, 0x1 ;  /* 0x0000000100027802 */ /* 0x000fe20000000f00 */
[----:B------:R-:W-:Y:S01]  /*1b100*/  IMAD.MOV.U32 R223, RZ, RZ, R0 ;  /* 0x000000ffffdf7224 */ /* 0x000fe200078e0000 */
[----:B------:R-:W-:Y:S02]  /*1b110*/  MOV R225, 0x181f ;  /* 0x0000181f00e17802 */ /* 0x000fe40000000f00 */
[----:B------:R-:W-:Y:S02]  /*1b120*/  MOV R3, 0x1b140 ;  /* 0x0001b14000037802 */ /* 0x000fe40000000f00 */
[----:B------:R-:W-:Y:S05]  /*1b130*/  CALL.REL.NOINC `($__internal_35_$__cuda_sm70_shflsync_idx_p) ;  /* 0x0000482000007944 */ /* 0x000fea0003c00000 */
        /* <DEDUP_REMOVED lines=54> */
[----:B------:R-:W-:Y:S01]  /*1b4a0*/  MOV R0, R226 ;  /* 0x000000e200007202 */ /* 0x000fe20000000f00 */
[----:B------:R-:W-:Y:S05]  /*1b4b0*/  BRA `(.L_x_2731) ;  /* 0xfffe901000007947 */ /* 0x000fea000383ffff */
.L_x_2541:
[----:B------:R-:W-:Y:S01]  /*1b4c0*/  IMAD.MOV.U32 R223, RZ, RZ, R8 ;  /* 0x000000ffffdf7224 */ /* 0x000fe200078e0008 */
[----:B------:R-:W-:Y:S01]  /*1b4d0*/  MOV R2, RZ ;  /* 0x000000ff00027202 */ /* 0x000fe20000000f00 */
[----:B------:R-:W-:Y:S01]  /*1b4e0*/  IMAD.MOV.U32 R225, RZ, RZ, 0x1c1f ;  /* 0x00001c1fffe17424 */ /* 0x000fe200078e00ff */
[----:B------:R-:W-:-:S02]  /*1b4f0*/  MOV R3, 0x1b510 ;  /* 0x0001b51000037802 */ /* 0x000fc40000000f00 */
[----:B------:R-:W-:Y:S05]  /*1b500*/  CALL.REL.NOINC `($__internal_35_$__cuda_sm70_shflsync_idx_p) ;  /* 0x0000445000007944 */ /* 0x000fea0003c00000 */
[----:B------:R-:W-:Y:S01]  /*1b510*/  MOV R2, R226 ;  /* 0x000000e200027202 */ /* 0x000fe20000000f00 */
[----:B------:R-:W-:Y:S05]  /*1b520*/  BRA `(.L_x_2732) ;  /* 0xfffe915000007947 */ /* 0x000fea000383ffff */
.L_x_2546:
[----:B------:R-:W-:Y:S01]  /*1b530*/  IMAD.MOV.U32 R223, RZ, RZ, R8 ;  /* 0x000000ffffdf7224 */ /* 0x000fe200078e0008 */
[----:B------:R-:W-:Y:S01]  /*1b540*/  MOV R2, 0x1 ;  /* 0x0000000100027802 */ /* 0x000fe20000000f00 */
[----:B------:R-:W-:Y:S01]  /*1b550*/  IMAD.MOV.U32 R225, RZ, RZ, 0x1c1f ;  /* 0x00001c1fffe17424 */ /* 0x000fe200078e00ff */
[----:B------:R-:W-:-:S02]  /*1b560*/  MOV R3, 0x1b580 ;  /* 0x0001b58000037802 */ /* 0x000fc40000000f00 */
[----:B-1----:R-:W-:Y:S05]  /*1b570*/  CALL.REL.NOINC `($__internal_35_$__cuda_sm70_shflsync_idx_p) ;  /* 0x000043e000007944 */ /* 0x002fea0003c00000 */
[----:B------:R-:W-:Y:S01]  /*1b580*/  MOV R2, R226 ;  /* 0x000000e200027202 */ /* 0x000fe20000000f00 */
[----:B------:R-:W-:Y:S05]  /*1b590*/  BRA `(.L_x_2733) ;  /* 0xfffe92a000007947 */ /* 0x000fea000383ffff */
.L_x_2551:
[----:B------:R-:W-:Y:S01]  /*1b5a0*/  IMAD.MOV.U32 R223, RZ, RZ, R8 ;  /* 0x000000ffffdf7224 */ /* 0x000fe200078e0008 */
[----:B------:R-:W-:Y:S01]  /*1b5b0*/  MOV R2, 0x2 ;  /* 0x0000000200027802 */ /* 0x000fe20000000f00 */
[----:B------:R-:W-:Y:S01]  /*1b5c0*/  IMAD.MOV.U32 R225, RZ, RZ, 0x1c1f ;  /* 0x00001c1fffe17424 */ /* 0x000fe200078e00ff */
[----:B------:R-:W-:-:S02]  /*1b5d0*/  MOV R3, 0x1b5f0 ;  /* 0x0001b5f000037802 */ /* 0x000fc40000000f00 */
[----:B-12---:R-:W-:Y:S05]  /*1b5e0*/  CALL.REL.NOINC `($__internal_35_$__cuda_sm70_shflsync_idx_p) ;  /* 0x0000437000007944 */ /* 0x006fea0003c00000 */
[----:B------:R-:W-:Y:S01]  /*1b5f0*/  MOV R3, R226 ;  /* 0x000000e200037202 */ /* 0x000fe20000000f00 */
[----:B------:R-:W-:Y:S05]  /*1b600*/  BRA `(.L_x_2734) ;  /* 0xfffe9ab000007947 */ /* 0x000fea000383ffff */
.L_x_2556:
[----:B------:R-:W-:Y:S01]  /*1b610*/  IMAD.MOV.U32 R223, RZ, RZ, R8 ;  /* 0x000000ffffdf7224 */ /* 0x000fe200078e0008 */
[----:B------:R-:W-:Y:S01]  /*1b620*/  MOV R2, 0x3 ;  /* 0x0000000300027802 */ /* 0x000fe20000000f00 */
[----:B------:R-:W-:Y:S01]  /*1b630*/  IMAD.MOV.U32 R225, RZ, RZ, 0x1c1f ;  /* 0x00001c1fffe17424 */ /* 0x000fe200078e00ff */
[----:B------:R-:W-:-:S02]  /*1b640*/  MOV R3, 0x1b660 ;  /* 0x0001b66000037802 */ /* 0x000fc40000000f00 */
[----:B-123--:R-:W-:Y:S05]  /*1b650*/  CALL.REL.NOINC `($__internal_35_$__cuda_sm70_shflsync_idx_p) ;  /* 0x0000430000007944 */ /* 0x00efea0003c00000 */
[----:B------:R-:W-:Y:S01]  /*1b660*/  MOV R3, R226 ;  /* 0x000000e200037202 */ /* 0x000fe20000000f00 */
[----:B------:R-:W-:Y:S05]  /*1b670*/  BRA `(.L_x_2735) ;  /* 0xfffea55000007947 */ /* 0x000fea000383ffff */
.L_x_2561:
[----:B------:R-:W-:Y:S01]  /*1b680*/  IMAD.MOV.U32 R92, RZ, RZ, R0 ;  /* 0x000000ffff5c7224 */ /* 0x000fe200078e0000 */
[----:B------:R-:W-:-:S02]  /*1b690*/  MOV R3, 0x2 ;  /* 0x0000000200037802 */ /* 0x000fc40000000f00 */
[----:B------:R-:W-:Y:S02]  /*1b6a0*/  MOV R2, 0x1b6c0 ;  /* 0x0001b6c000027802 */ /* 0x000fe40000000f00 */
[----:B--234-:R-:W-:Y:S05]  /*1b6b0*/  CALL.REL.NOINC `($__internal_34_$__cuda_sm70_shflsync_bfly_p) ;  /* 0x0000424000007944 */ /* 0x01cfea0003c00000 */
[----:B------:R-:W-:Y:S01]  /*1b6c0*/  MOV R2, R225 ;  /* 0x000000e100027202 */ /* 0x000fe20000000f00 */
[----:B------:R-:W-:Y:S05]  /*1b6d0*/  BRA `(.L_x_2736) ;  /* 0xfffeb01000007947 */ /* 0x000fea000383ffff */
.L_x_2562:
[----:B------:R-:W-:Y:S01]  /*1b6e0*/  IMAD.MOV.U32 R92, RZ, RZ, R4 ;  /* 0x000000ffff5c7224 */ /* 0x000fe200078e0004 */
[----:B------:R-:W-:Y:S02]  /*1b6f0*/  MOV R3, 0x1 ;  /* 0x0000000100037802 */ /* 0x000fe40000000f00 */
[----:B------:R-:W-:Y:S02]  /*1b700*/  MOV R2, 0x1b720 ;  /* 0x0001b72000027802 */ /* 0x000fe40000000f00 */
[----:B-1-34-:R-:W-:Y:S05]  /*1b710*/  CALL.REL.NOINC `($__internal_34_$__cuda_sm70_shflsync_bfly_p) ;  /* 0x000041e000007944 */ /* 0x01afea0003c00000 */
[----:B------:R-:W-:Y:S01]  /*1b720*/  FMNMX.FTZ R97, R4, R225, !PT ;  /* 0x000000e104617209 */ /* 0x000fe20007810000 */
[----:B------:R-:W-:Y:S01]  /*1b730*/  IMAD.MOV.U32 R92, RZ, RZ, R5 ;  /* 0x000000ffff5c7224 */ /* 0x000fe200078e0005 */
[----:B------:R-:W-:Y:S01]  /*1b740*/  MOV R2, 0x1b770 ;  /* 0x0001b77000027802 */ /* 0x000fe20000000f00 */
[----:B------:R-:W-:Y:S02]  /*1b750*/  IMAD.MOV.U32 R3, RZ, RZ, 0x2 ;  /* 0x00000002ff037424 */ /* 0x000fe400078e00ff */
[----:B------:R-:W-:Y:S05]  /*1b760*/  CALL.REL.NOINC `($__internal_34_$__cuda_sm70_shflsync_bfly_p) ;  /* 0x0000419000007944 */ /* 0x000fea0003c00000 */
[----:B------:R-:W-:Y:S01]  /*1b770*/  FMNMX.FTZ R5, R5, R225, !PT ;  /* 0x000000e105057209 */ /* 0x000fe20007810000 */
[----:B------:R-:W-:Y:S01]  /*1b780*/  IMAD.MOV.U32 R3, RZ, RZ, 0x1 ;  /* 0x00000001ff037424 */ /* 0x000fe200078e00ff */
[----:B------:R-:W-:-:S03]  /*1b790*/  MOV R2, 0x1b7c0 ;  /* 0x0001b7c000027802 */ /* 0x000fc60000000f00 */
[----:B------:R-:W-:Y:S02]  /*1b7a0*/  IMAD.MOV.U32 R92, RZ, RZ, R5 ;  /* 0x000000ffff5c7224 */ /* 0x000fe400078e0005 */
[----:B------:R-:W-:Y:S05]  /*1b7b0*/  CALL.REL.NOINC `($__internal_34_$__cuda_sm70_shflsync_bfly_p) ;  /* 0x0000414000007944 */ /* 0x000fea0003c00000 */
        /* <DEDUP_REMOVED lines=20> */
[----:B------:R-:W-:Y:S01]  /*1b900*/  MOV R8, R225 ;  /* 0x000000e100087202 */ /* 0x000fe20000000f00 */
[----:B------:R-:W-:Y:S05]  /*1b910*/  BRA `(.L_x_2737) ;  /* 0xfffeaec000007947 */ /* 0x000fea000383ffff */
.L_x_2570:
[----:B------:R-:W-:Y:S01]  /*1b920*/  MOV R2, RZ ;  /* 0x000000ff00027202 */ /* 0x000fe20000000f00 */
[----:B------:R-:W-:Y:S01]  /*1b930*/  IMAD.MOV.U32 R223, RZ, RZ, R4 ;  /* 0x000000ffffdf7224 */ /* 0x000fe200078e0004 */
[----:B------:R-:W-:Y:S01]  /*1b940*/  MOV R3, 0x1b970 ;  /* 0x0001b97000037802 */ /* 0x000fe20000000f00 */
[----:B------:R-:W-:Y:S02]  /*1b950*/  IMAD.MOV.U32 R225, RZ, RZ, 0x181f ;  /* 0x0000181fffe17424 */ /* 0x000fe400078e00ff */
[----:B------:R-:W-:Y:S05]  /*1b960*/  CALL.REL.NOINC `($__internal_35_$__cuda_sm70_shflsync_idx_p) ;  /* 0x00003ff000007944 */ /* 0x000fea0003c00000 */
[----:B------:R-:W-:Y:S01]  /*1b970*/  MOV R7, R226 ;  /* 0x000000e200077202 */ /* 0x000fe20000000f00 */
[----:B------:R-:W-:-:S05]  /*1b980*/  BRA `(.L_x_2738) ;  /* 0xfffecc1000007947 */ /* 0x000fca000383ffff */
.L_x_2571:
[----:B------:R-:W-:Y:S01]  /*1b990*/  MOV R2, RZ ;  /* 0x000000ff00027202 */ /* 0x000fe20000000f00 */
[----:B------:R-:W-:Y:S01]  /*1b9a0*/  IMAD.MOV.U32 R223, RZ, RZ, R0 ;  /* 0x000000ffffdf7224 */ /* 0x000fe200078e0000 */
[----:B------:R-:W-:Y:S01]  /*1b9b0*/  MOV R3, 0x1b9e0 ;  /* 0x0001b9e000037802 */ /* 0x000fe20000000f00 */
[----:B------:R-:W-:Y:S02]  /*1b9c0*/  IMAD.MOV.U32 R225, RZ, RZ, 0x181f ;  /* 0x0000181fffe17424 */ /* 0x000fe400078e00ff */
[----:B-12---:R-:W-:Y:S05]  /*1b9d0*/  CALL.REL.NOINC `($__internal_35_$__cuda_sm70_shflsync_idx_p) ;  /* 0x00003f8000007944 */ /* 0x006fea0003c00000 */
[----:B------:R-:W-:Y:S01]  /*1b9e0*/  ISETP.GE.AND P1, PT, R205, c[0x0][0x1d4], PT ;  /* 0x00007500cd007a0c */ /* 0x000fe20003f26270 */
[----:B------:R-:W-:Y:S01]  /*1b9f0*/  IMAD.MOV.U32 R223, RZ, RZ, R4 ;  /* 0x000000ffffdf7224 */ /* 0x000fe200078e0004 */
[----:B------:R-:W-:Y:S01]  /*1ba00*/  IADD3 R2, P0, R226, R15, RZ ;  /* 0x0000000fe2027210 */ /* 0x000fe20007f1e0ff */
[----:B------:R-:W-:Y:S04]  /*1ba10*/  IMAD.MOV.U32 R225, RZ, RZ, 0x181f ;  /* 0x0000181fffe17424 */ /* 0x000fe800078e00ff */
[----:B------:R-:W-:Y:S06]  /*1ba20*/  IMAD.X R3, R7, 0x1, R5, P0 ;  /* 0x0000000107037824 */ /* 0x000fec00000e0605 */
[----:B------:R-:W-:Y:S01]  /*1ba30*/  @!PT LDS RZ, [RZ] ;  /* 0x00000000fffff984 */ /* 0x000fe20000000800 */
[----:B------:R-:W-:Y:S01]  /*1ba40*/  @!PT LDS RZ, [RZ] ;  /* 0x00000000fffff984 */ /* 0x000fe20000000800 */
[----:B------:R-:W-:Y:S01]  /*1ba50*/  @!PT LDS RZ, [RZ] ;  /* 0x00000000fffff984 */ /* 0x000fe20000000800 */
[----:B------:R1:W-:Y:S02]  /*1ba60*/  LDGSTS.E.BYPASS.LTC128B.128 [R207+0x100], [R2.64], !P1 ;  /* 0x0010000002cf7fae */ /* 0x0003e4000c901d46 */
[----:B-1----:R-:W-:Y:S02]  /*1ba70*/  MOV R2, 0x1 ;  /* 0x0000000100027802 */ /* 0x002fe40000000f00 */
[----:B------:R-:W-:Y:S02]  /*1ba80*/  MOV R3, 0x1baa0 ;  /* 0x0001baa000037802 */ /* 0x000fe40000000f00 */
[----:B------:R-:W-:Y:S05]  /*1ba90*/  CALL.REL.NOINC `($__internal_35_$__cuda_sm70_shflsync_idx_p) ;  /* 0x00003ec000007944 */ /* 0x000fea0003c00000 */
[----:B------:R-:W-:Y:S01]  /*1baa0*/  MOV R2, 0x1 ;  /* 0x0000000100027802 */ /* 0x000fe20000000f00 */
[----:B------:R-:W-:Y:S01]  /*1bab0*/  IMAD.MOV.U32 R6, RZ, RZ, R226 ;  /* 0x000000ffff067224 */ /* 0x000fe200078e00e2 */
[----:B------:R-:W-:Y:S01]  /*1bac0*/  MOV R225, 0x181f ;  /* 0x0000181f00e17802 */ /* 0x000fe20000000f00 */
[----:B------:R-:W-:Y:S01]  /*1bad0*/  IMAD.MOV.U32 R223, RZ, RZ, R0 ;  /* 0x000000ffffdf7224 */ /* 0x000fe200078e0000 */
[----:B------:R-:W-:Y:S02]  /*1bae0*/  MOV R3, 0x1bb00 ;  /* 0x0001bb0000037802 */ /* 0x000fe40000000f00 */
[----:B------:R-:W-:Y:S05]  /*1baf0*/  CALL.REL.NOINC `($__internal_35_$__cuda_sm70_shflsync_idx_p) ;  /* 0x00003e6000007944 */ /* 0x000fea0003c00000 */
        /* <DEDUP_REMOVED lines=54> */
[----:B------:R-:W-:Y:S01]  /*1be60*/  MOV R0, R226 ;  /* 0x000000e200007202 */ /* 0x000fe20000000f00 */
[----:B------:R-:W-:-:S05]  /*1be70*/  BRA `(.L_x_2739) ;  /* 0xfffec89000007947 */ /* 0x000fca000383ffff */
.L_x_2574:
[----:B------:R-:W-:Y:S01]  /*1be80*/  MOV R2, RZ ;  /* 0x000000ff00027202 */ /* 0x000fe20000000f00 */
[----:B------:R-:W-:Y:S01]  /*1be90*/  IMAD.MOV.U32 R223, RZ, RZ, R92 ;  /* 0x000000ffffdf7224 */ /* 0x000fe200078e005c */
[----:B------:R-:W-:Y:S01]  /*1bea0*/  MOV R3, 0x1bed0 ;  /* 0x0001bed000037802 */ /* 0x000fe20000000f00 */
[----:B------:R-:W-:Y:S02]  /*1beb0*/  IMAD.MOV.U32 R225, RZ, RZ, 0x181f ;  /* 0x0000181fffe17424 */ /* 0x000fe400078e00ff */
[----:B------:R-:W-:Y:S05]  /*1bec0*/  CALL.REL.NOINC `($__internal_35_$__cuda_sm70_shflsync_idx_p) ;  /* 0x00003a9000007944 */ /* 0x000fea0003c00000 */
[----:B------:R-:W-:Y:S01]  /*1bed0*/  MOV R97, R226 ;  /* 0x000000e200617202 */ /* 0x000fe20000000f00 */
[----:B------:R-:W-:-:S05]  /*1bee0*/  BRA `(.L_x_2740) ;  /* 0xfffed19000007947 */ /* 0x000fca000383ffff */
.L_x_2575:
        /* <DEDUP_REMOVED lines=79> */
.L_x_2576:
[----:B------:R-:W-:Y:S01]  /*1c3e0*/  MOV R2, RZ ;  /* 0x000000ff00027202 */ /* 0x000fe20000000f00 */
[----:B------:R-:W-:Y:S01]  /*1c3f0*/  IMAD.MOV.U32 R223, RZ, RZ, R157 ;  /* 0x000000ffffdf7224 */ /* 0x000fe200078e009d */
[----:B------:R-:W-:Y:S01]  /*1c400*/  MOV R3, 0x1c430 ;  /* 0x0001c43000037802 */ /* 0x000fe20000000f00 */
[----:B------:R-:W-:Y:S02]  /*1c410*/  IMAD.MOV.U32 R225, RZ, RZ, 0x1c1f ;  /* 0x00001c1fffe17424 */ /* 0x000fe400078e00ff */
[----:B------:R-:W-:Y:S05]  /*1c420*/  CALL.REL.NOINC `($__internal_35_$__cuda_sm70_shflsync_idx_p) ;  /* 0x0000353000007944 */ /* 0x000fea0003c00000 */
[----:B------:R-:W-:Y:S01]  /*1c430*/  MOV R2, R226 ;  /* 0x000000e200027202 */ /* 0x000fe20000000f00 */
[----:B------:R-:W-:-:S05]  /*1c440*/  BRA `(.L_x_2742) ;  /* 0xfffecf1000007947 */ /* 0x000fca000383ffff */
.L_x_2581:
[----:B------:R-:W-:Y:S01]  /*1c450*/  MOV R2, 0x1 ;  /* 0x0000000100027802 */ /* 0x000fe20000000f00 */
[----:B------:R-:W-:Y:S01]  /*1c460*/  IMAD.MOV.U32 R223, RZ, RZ, R157 ;  /* 0x000000ffffdf7224 */ /* 0x000fe200078e009d */
[----:B------:R-:W-:Y:S01]  /*1c470*/  MOV R3, 0x1c4a0 ;  /* 0x0001c4a000037802 */ /* 0x000fe20000000f00 */
[----:B------:R-:W-:Y:S02]  /*1c480*/  IMAD.MOV.U32 R225, RZ, RZ, 0x1c1f ;  /* 0x00001c1fffe17424 */ /* 0x000fe400078e00ff */
[----:B-1----:R-:W-:Y:S05]  /*1c490*/  CALL.REL.NOINC `($__internal_35_$__cuda_sm70_shflsync_idx_p) ;  /* 0x000034c000007944 */ /* 0x002fea0003c00000 */
[----:B------:R-:W-:Y:S01]  /*1c4a0*/  MOV R2, R226 ;  /* 0x000000e200027202 */ /* 0x000fe20000000f00 */
[----:B------:R-:W-:-:S05]  /*1c4b0*/  BRA `(.L_x_2743) ;  /* 0xfffed0a000007947 */ /* 0x000fca000383ffff */
.L_x_2586:
[----:B------:R-:W-:Y:S01]  /*1c4c0*/  MOV R2, 0x2 ;  /* 0x0000000200027802 */ /* 0x000fe20000000f00 */
[----:B------:R-:W-:Y:S01]  /*1c4d0*/  IMAD.MOV.U32 R223, RZ, RZ, R157 ;  /* 0x000000ffffdf7224 */ /* 0x000fe200078e009d */
[----:B------:R-:W-:Y:S01]  /*1c4e0*/  MOV R3, 0x1c510 ;  /* 0x0001c51000037802 */ /* 0x000fe20000000f00 */
[----:B------:R-:W-:Y:S02]  /*1c4f0*/  IMAD.MOV.U32 R225, RZ, RZ, 0x1c1f ;  /* 0x00001c1fffe17424 */ /* 0x000fe400078e00ff */
[----:B-12---:R-:W-:Y:S05]  /*1c500*/  CALL.REL.NOINC `($__internal_35_$__cuda_sm70_shflsync_idx_p) ;  /* 0x0000345000007944 */ /* 0x006fea0003c00000 */
[----:B------:R-:W-:Y:S01]  /*1c510*/  MOV R156, R226 ;  /* 0x000000e2009c7202 */ /* 0x000fe20000000f00 */
[----:B------:R-:W-:-:S05]  /*1c520*/  BRA `(.L_x_2744) ;  /* 0xfffed23000007947 */ /* 0x000fca000383ffff */
.L_x_2591:
[----:B------:R-:W-:Y:S01]  /*1c530*/  MOV R2, 0x3 ;  /* 0x0000000300027802 */ /* 0x000fe20000000f00 */
[----:B------:R-:W-:Y:S01]  /*1c540*/  IMAD.MOV.U32 R223, RZ, RZ, R157 ;  /* 0x000000ffffdf7224 */ /* 0x000fe200078e009d */
[----:B------:R-:W-:Y:S01]  /*1c550*/  MOV R3, 0x1c580 ;  /* 0x0001c58000037802 */ /* 0x000fe20000000f00 */
[----:B------:R-:W-:Y:S02]  /*1c560*/  IMAD.MOV.U32 R225, RZ, RZ, 0x1c1f ;  /* 0x00001c1fffe17424 */ /* 0x000fe400078e00ff */
[----:B-123--:R-:W-:Y:S05]  /*1c570*/  CALL.REL.NOINC `($__internal_35_$__cuda_sm70_shflsync_idx_p) ;  /* 0x000033e000007944 */ /* 0x00efea0003c00000 */
[----:B------:R-:W-:Y:S01]  /*1c580*/  MOV R3, R226 ;  /* 0x000000e200037202 */ /* 0x000fe20000000f00 */
[----:B------:R-:W-:-:S05]  /*1c590*/  BRA `(.L_x_2745) ;  /* 0xfffee30000007947 */ /* 0x000fca000383ffff */
.L_x_2596:
[----:B------:R-:W-:Y:S02]  /*1c5a0*/  MOV R3, 0x2 ;  /* 0x0000000200037802 */ /* 0x000fe40000000f00 */
[----:B------:R-:W-:Y:S02]  /*1c5b0*/  MOV R2, 0x1c5d0 ;  /* 0x0001c5d000027802 */ /* 0x000fe40000000f00 */
[----:B------:R-:W-:Y:S05]  /*1c5c0*/  CALL.REL.NOINC `($__internal_34_$__cuda_sm70_shflsync_bfly_p) ;  /* 0x0000333000007944 */ /* 0x000fea0003c00000 */
[----:B------:R-:W-:Y:S01]  /*1c5d0*/  MOV R2, R225 ;  /* 0x000000e100027202 */ /* 0x000fe20000000f00 */
[----:B------:R-:W-:-:S05]  /*1c5e0*/  BRA `(.L_x_2746) ;  /* 0xfffeee5000007947 */ /* 0x000fca000383ffff */
.L_x_2597:
[----:B------:R-:W-:Y:S01]  /*1c5f0*/  MOV R3, 0x1 ;  /* 0x0000000100037802 */ /* 0x000fe20000000f00 */
[----:B-1----:R-:W-:Y:S01]  /*1c600*/  IMAD.MOV.U32 R92, RZ, RZ, R4 ;  /* 0x000000ffff5c7224 */ /* 0x002fe200078e0004 */
[----:B------:R-:W-:Y:S02]  /*1c610*/  MOV R2, 0x1c630 ;  /* 0x0001c63000027802 */ /* 0x000fe40000000f00 */
[----:B------:R-:W-:Y:S05]  /*1c620*/  CALL.REL.NOINC `($__internal_34_$__cuda_sm70_shflsync_bfly_p) ;  /* 0x000032d000007944 */ /* 0x000fea0003c00000 */
[----:B------:R-:W-:Y:S01]  /*1c630*/  IMAD.MOV.U32 R92, RZ, RZ, R0 ;  /* 0x000000ffff5c7224 */ /* 0x000fe200078e0000 */
[----:B------:R-:W-:Y:S01]  /*1c640*/  FMNMX.FTZ R97, R4, R225, !PT ;  /* 0x000000e104617209 */ /* 0x000fe20007810000 */
[----:B------:R-:W-:Y:S01]  /*1c650*/  IMAD.MOV.U32 R3, RZ, RZ, 0x2 ;  /* 0x00000002ff037424 */ /* 0x000fe200078e00ff */
[----:B------:R-:W-:Y:S02]  /*1c660*/  MOV R2, 0x1c680 ;  /* 0x0001c68000027802 */ /* 0x000fe40000000f00 */
[----:B------:R-:W-:Y:S05]  /*1c670*/  CALL.REL.NOINC `($__internal_34_$__cuda_sm70_shflsync_bfly_p) ;  /* 0x0000328000007944 */ /* 0x000fea0003c00000 */
[----:B------:R-:W-:Y:S01]  /*1c680*/  FMNMX.FTZ R92, R0, R225, !PT ;  /* 0x000000e1005c7209 */ /* 0x000fe20007810000 */
[----:B------:R-:W-:Y:S01]  /*1c690*/  IMAD.MOV.U32 R3, RZ, RZ, 0x1 ;  /* 0x00000001ff037424 */ /* 0x000fe200078e00ff */
[----:B------:R-:W-:Y:S02]  /*1c6a0*/  MOV R2, 0x1c6c0 ;  /* 0x0001c6c000027802 */ /* 0x000fe40000000f00 */
[----:B------:R-:W-:Y:S05]  /*1c6b0*/  CALL.REL.NOINC `($__internal_34_$__cuda_sm70_shflsync_bfly_p) ;  /* 0x0000324000007944 */ /* 0x000fea0003c00000 */
[----:B------:R-:W-:Y:S01]  /*1c6c0*/  IMAD.MOV.U32 R3, RZ, RZ, 0x2 ;  /* 0x00000002ff037424 */ /* 0x000fe200078e00ff */
[----:B------:R-:W-:Y:S01]  /*1c6d0*/  FMNMX.FTZ R96, R92, R225, !PT ;  /* 0x000000e15c607209 */ /* 0x000fe20007810000 */
[----:B------:R-:W-:Y:S01]  /*1c6e0*/  IMAD.MOV.U32 R92, RZ, RZ, R5 ;  /* 0x000000ffff5c7224 */ /* 0x000fe200078e0005 */
        /* <DEDUP_REMOVED lines=15> */
[----:B------:R-:W-:Y:S01]  /*1c7e0*/  MOV R3, R225 ;  /* 0x000000e100037202 */ /* 0x000fe20000000f00 */
[----:B------:R-:W-:-:S05]  /*1c7f0*/  BRA `(.L_x_2747) ;  /* 0xfffeed3000007947 */ /* 0x000fca000383ffff */
.L_x_2606:
[----:B------:R-:W-:Y:S01]  /*1c800*/  MOV R2, RZ ;  /* 0x000000ff00027202 */ /* 0x000fe20000000f00 */
[----:B------:R-:W-:Y:S01]  /*1c810*/  IMAD.MOV.U32 R223, RZ, RZ, R5 ;  /* 0x000000ffffdf7224 */ /* 0x000fe200078e0005 */
[----:B------:R-:W-:Y:S01]  /*1c820*/  MOV R3, 0x1c850 ;  /* 0x0001c85000037802 */ /* 0x000fe20000000f00 */
[----:B------:R-:W-:Y:S02]  /*1c830*/  IMAD.MOV.U32 R225, RZ, RZ, 0x181f ;  /* 0x0000181fffe17424 */ /* 0x000fe400078e00ff */
[----:B------:R-:W-:Y:S05]  /*1c840*/  CALL.REL.NOINC `($__internal_35_$__cuda_sm70_shflsync_idx_p) ;  /* 0x0000311000007944 */ /* 0x000fea0003c00000 */
[----:B------:R-:W-:Y:S01]  /*1c850*/  MOV R8, R226 ;  /* 0x000000e200087202 */ /* 0x000fe20000000f00 */
[----:B------:R-:W-:-:S05]  /*1c860*/  BRA `(.L_x_2748) ;  /* 0xffff106000007947 */ /* 0x000fca000383ffff */
.L_x_2607:
        /* <DEDUP_REMOVED lines=79> */
.L_x_2610:
[----:B------:R-:W-:Y:S01]  /*1cd60*/  MOV R2, RZ ;  /* 0x000000ff00027202 */ /* 0x000fe20000000f00 */
[----:B------:R-:W-:Y:S01]  /*1cd70*/  IMAD.MOV.U32 R223, RZ, RZ, R94 ;  /* 0x000000ffffdf7224 */ /* 0x000fe200078e005e */
[----:B------:R-:W-:Y:S01]  /*1cd80*/  MOV R3, 0x1cdb0 ;  /* 0x0001cdb000037802 */ /* 0x000fe20000000f00 */
[----:B------:R-:W-:Y:S02]  /*1cd90*/  IMAD.MOV.U32 R225, RZ, RZ, 0x181f ;  /* 0x0000181fffe17424 */ /* 0x000fe400078e00ff */
[----:B------:R-:W-:Y:S05]  /*1cda0*/  CALL.REL.NOINC `($__internal_35_$__cuda_sm70_shflsync_idx_p) ;  /* 0x00002bb000007944 */ /* 0x000fea0003c00000 */
[----:B------:R-:W-:Y:S01]  /*1cdb0*/  MOV R97, R226 ;  /* 0x000000e200617202 */ /* 0x000fe20000000f00 */
[----:B------:R-:W-:-:S05]  /*1cdc0*/  BRA `(.L_x_2750) ;  /* 0xffff15e000007947 */ /* 0x000fca000383ffff */
.L_x_2611:
        /* <DEDUP_REMOVED lines=79> */
.L_x_2612:
[----:B------:R-:W-:Y:S02]  /*1d2c0*/  MOV R3, 0x2 ;  /* 0x0000000200037802 */ /* 0x000fe40000000f00 */
[----:B------:R-:W-:Y:S02]  /*1d2d0*/  MOV R2, 0x1d2f0 ;  /* 0x0001d2f000027802 */ /* 0x000fe40000000f00 */
[----:B------:R-:W-:Y:S05]  /*1d2e0*/  CALL.REL.NOINC `($__internal_34_$__cuda_sm70_shflsync_bfly_p) ;  /* 0x0000261000007944 */ /* 0x000fea0003c00000 */
[----:B------:R-:W-:Y:S01]  /*1d2f0*/  MOV R2, R225 ;  /* 0x000000e100027202 */ /* 0x000fe20000000f00 */
[----:B------:R-:W-:-:S05]  /*1d300*/  BRA `(.L_x_2752) ;  /* 0xffff17c000007947 */ /* 0x000fca000383ffff */
.L_x_2613:
        /* <DEDUP_REMOVED lines=33> */
.L_x_2616:
[----:B-1--4-:R-:W-:Y:S01]  /*1d520*/  MOV R2, RZ ;  /* 0x000000ff00027202 */ /* 0x012fe20000000f00 */
[----:B------:R-:W-:Y:S01]  /*1d530*/  IMAD.MOV.U32 R223, RZ, RZ, R52 ;  /* 0x000000ffffdf7224 */ /* 0x000fe200078e0034 */
[----:B------:R-:W-:Y:S01]  /*1d540*/  MOV R3, 0x1d570 ;  /* 0x0001d57000037802 */ /* 0x000fe20000000f00 */
[----:B------:R-:W-:Y:S02]  /*1d550*/  IMAD.MOV.U32 R225, RZ, RZ, 0x181f ;  /* 0x0000181fffe17424 */ /* 0x000fe400078e00ff */
[----:B------:R-:W-:Y:S05]  /*1d560*/  CALL.REL.NOINC `($__internal_35_$__cuda_sm70_shflsync_idx_p) ;  /* 0x000023f000007944 */ /* 0x000fea0003c00000 */
[----:B------:R-:W-:Y:S01]  /*1d570*/  MOV R57, R226 ;  /* 0x000000e200397202 */ /* 0x000fe20000000f00 */
[----:B------:R-:W-:-:S05]  /*1d580*/  BRA `(.L_x_2754) ;  /* 0xffff367000007947 */ /* 0x000fca000383ffff */
.L_x_2619:
[----:B------:R-:W-:Y:S01]  /*1d590*/  MOV R2, RZ ;  /* 0x000000ff00027202 */ /* 0x000fe20000000f00 */
[----:B------:R-:W-:Y:S01]  /*1d5a0*/  IMAD.MOV.U32 R223, RZ, RZ, R92 ;  /* 0x000000ffffdf7224 */ /* 0x000fe200078e005c */
[----:B------:R-:W-:Y:S01]  /*1d5b0*/  MOV R3, 0x1d5e0 ;  /* 0x0001d5e000037802 */ /* 0x000fe20000000f00 */
[----:B------:R-:W-:Y:S02]  /*1d5c0*/  IMAD.MOV.U32 R225, RZ, RZ, 0x181f ;  /* 0x0000181fffe17424 */ /* 0x000fe400078e00ff */
[----:B------:R-:W-:Y:S05]  /*1d5d0*/  CALL.REL.NOINC `($__internal_35_$__cuda_sm70_shflsync_idx_p) ;  /* 0x0000238000007944 */ /* 0x000fea0003c00000 */
[----:B------:R-:W-:Y:S01]  /*1d5e0*/  MOV R97, R226 ;  /* 0x000000e200617202 */ /* 0x000fe20000000f00 */
[----:B------:R-:W-:-:S05]  /*1d5f0*/  BRA `(.L_x_2755) ;  /* 0xffff407000007947 */ /* 0x000fca000383ffff */
.L_x_2620:
        /* <DEDUP_REMOVED lines=79> */
.L_x_2621:
[----:B------:R-:W-:Y:S01]  /*1daf0*/  MOV R2, RZ ;  /* 0x000000ff00027202 */ /* 0x000fe20000000f00 */
[----:B------:R-:W-:Y:S01]  /*1db00*/  IMAD.MOV.U32 R223, RZ, RZ, R157 ;  /* 0x000000ffffdf7224 */ /* 0x000fe200078e009d */
[----:B------:R-:W-:Y:S01]  /*1db10*/  MOV R3, 0x1db40 ;  /* 0x0001db4000037802 */ /* 0x000fe20000000f00 */
[----:B------:R-:W-:Y:S02]  /*1db20*/  IMAD.MOV.U32 R225, RZ, RZ, 0x1c1f ;  /* 0x00001c1fffe17424 */ /* 0x000fe400078e00ff */
[----:B------:R-:W-:Y:S05]  /*1db30*/  CALL.REL.NOINC `($__internal_35_$__cuda_sm70_shflsync_idx_p) ;  /* 0x00001e2000007944 */ /* 0x000fea0003c00000 */
[----:B------:R-:W-:Y:S01]  /*1db40*/  MOV R2, R226 ;  /* 0x000000e200027202 */ /* 0x000fe20000000f00 */
[----:B------:R-:W-:-:S05]  /*1db50*/  BRA `(.L_x_2757) ;  /* 0xffff3e1000007947 */ /* 0x000fca000383ffff */
.L_x_2626:
[----:B------:R-:W-:Y:S01]  /*1db60*/  MOV R2, 0x1 ;  /* 0x0000000100027802 */ /* 0x000fe20000000f00 */
[----:B------:R-:W-:Y:S01]  /*1db70*/  IMAD.MOV.U32 R223, RZ, RZ, R157 ;  /* 0x000000ffffdf7224 */ /* 0x000fe200078e009d */
[----:B------:R-:W-:Y:S01]  /*1db80*/  MOV R3, 0x1dbb0 ;  /* 0x0001dbb000037802 */ /* 0x000fe20000000f00 */
[----:B------:R-:W-:Y:S02]  /*1db90*/  IMAD.MOV.U32 R225, RZ, RZ, 0x1c1f ;  /* 0x00001c1fffe17424 */ /* 0x000fe400078e00ff */
[----:B-1----:R-:W-:Y:S05]  /*1dba0*/  CALL.REL.NOINC `($__internal_35_$__cuda_sm70_shflsync_idx_p) ;  /* 0x00001db000007944 */ /* 0x002fea0003c00000 */
[----:B------:R-:W-:Y:S01]  /*1dbb0*/  MOV R2, R226 ;  /* 0x000000e200027202 */ /* 0x000fe20000000f00 */
[----:B------:R-:W-:-:S05]  /*1dbc0*/  BRA `(.L_x_2758) ;  /* 0xffff3fa000007947 */ /* 0x000fca000383ffff */
.L_x_2631:
[----:B------:R-:W-:Y:S01]  /*1dbd0*/  MOV R2, 0x2 ;  /* 0x0000000200027802 */ /* 0x000fe20000000f00 */
[----:B------:R-:W-:Y:S01]  /*1dbe0*/  IMAD.MOV.U32 R223, RZ, RZ, R157 ;  /* 0x000000ffffdf7224 */ /* 0x000fe200078e009d */
[----:B------:R-:W-:Y:S01]  /*1dbf0*/  MOV R3, 0x1dc20 ;  /* 0x0001dc2000037802 */ /* 0x000fe20000000f00 */
[----:B------:R-:W-:Y:S02]  /*1dc00*/  IMAD.MOV.U32 R225, RZ, RZ, 0x1c1f ;  /* 0x00001c1fffe17424 */ /* 0x000fe400078e00ff */
[----:B-12---:R-:W-:Y:S05]  /*1dc10*/  CALL.REL.NOINC `($__internal_35_$__cuda_sm70_shflsync_idx_p) ;  /* 0x00001d4000007944 */ /* 0x006fea0003c00000 */
[----:B------:R-:W-:Y:S01]  /*1dc20*/  MOV R156, R226 ;  /* 0x000000e2009c7202 */ /* 0x000fe20000000f00 */
[----:B------:R-:W-:-:S05]  /*1dc30*/  BRA `(.L_x_2759) ;  /* 0xffff413000007947 */ /* 0x000fca000383ffff */
.L_x_2636:
[----:B------:R-:W-:Y:S01]  /*1dc40*/  MOV R2, 0x3 ;  /* 0x0000000300027802 */ /* 0x000fe20000000f00 */
[----:B------:R-:W-:Y:S01]  /*1dc50*/  IMAD.MOV.U32 R223, RZ, RZ, R157 ;  /* 0x000000ffffdf7224 */ /* 0x000fe200078e009d */
[----:B------:R-:W-:Y:S01]  /*1dc60*/  MOV R3, 0x1dc90 ;  /* 0x0001dc9000037802 */ /* 0x000fe20000000f00 */
[----:B------:R-:W-:Y:S02]  /*1dc70*/  IMAD.MOV.U32 R225, RZ, RZ, 0x1c1f ;  /* 0x00001c1fffe17424 */ /* 0x000fe400078e00ff */
[----:B-123--:R-:W-:Y:S05]  /*1dc80*/  CALL.REL.NOINC `($__internal_35_$__cuda_sm70_shflsync_idx_p) ;  /* 0x00001cd000007944 */ /* 0x00efea0003c00000 */
[----:B------:R-:W-:Y:S01]  /*1dc90*/  MOV R3, R226 ;  /* 0x000000e200037202 */ /* 0x000fe20000000f00 */
[----:B------:R-:W-:-:S05]  /*1dca0*/  BRA `(.L_x_2760) ;  /* 0xffff520000007947 */ /* 0x000fca000383ffff */
.L_x_2641:
[----:B------:R-:W-:Y:S02]  /*1dcb0*/  MOV R3, 0x2 ;  /* 0x0000000200037802 */ /* 0x000fe40000000f00 */
[----:B------:R-:W-:Y:S02]  /*1dcc0*/  MOV R2, 0x1dce0 ;  /* 0x0001dce000027802 */ /* 0x000fe40000000f00 */
[----:B------:R-:W-:Y:S05]  /*1dcd0*/  CALL.REL.NOINC `($__internal_34_$__cuda_sm70_shflsync_bfly_p) ;  /* 0x00001c2000007944 */ /* 0x000fea0003c00000 */
[----:B------:R-:W-:Y:S01]  /*1dce0*/  MOV R2, R225 ;  /* 0x000000e100027202 */ /* 0x000fe20000000f00 */
[----:B------:R-:W-:-:S05]  /*1dcf0*/  BRA `(.L_x_2761) ;  /* 0xffff5d5000007947 */ /* 0x000fca000383ffff */
.L_x_2642:
        /* <DEDUP_REMOVED lines=33> */
.L_x_2644:
[----:B------:R-:W-:Y:S01]  /*1df10*/  IMAD.MOV.U32 R92, RZ, RZ, R238 ;  /* 0x000000ffff5c7224 */ /* 0x000fe200078e00ee */
[----:B------:R-:W-:-:S02]  /*1df20*/  MOV R3, 0x2 ;  /* 0x0000000200037802 */ /* 0x000fc40000000f00 */
[----:B------:R-:W-:Y:S02]  /*1df30*/  MOV R2, 0x1df50 ;  /* 0x0001df5000027802 */ /* 0x000fe40000000f00 */
[----:B------:R-:W-:Y:S05]  /*1df40*/  CALL.REL.NOINC `($__internal_34_$__cuda_sm70_shflsync_bfly_p) ;  /* 0x000019b000007944 */ /* 0x000fea0003c00000 */
[----:B------:R-:W-:Y:S01]  /*1df50*/  MOV R0, R225 ;  /* 0x000000e100007202 */ /* 0x000fe20000000f00 */
[----:B------:R-:W-:Y:S05]  /*1df60*/  BRA `(.L_x_2763) ;  /* 0xffff7a6000007947 */ /* 0x000fea000383ffff */
.L_x_2645:
[----:B------:R-:W-:Y:S01]  /*1df70*/  IMAD.MOV.U32 R92, RZ, RZ, R4 ;  /* 0x000000ffff5c7224 */ /* 0x000fe200078e0004 */
[----:B------:R-:W-:Y:S02]  /*1df80*/  MOV R3, 0x1 ;  /* 0x0000000100037802 */ /* 0x000fe40000000f00 */
[----:B------:R-:W-:Y:S02]  /*1df90*/  MOV R2, 0x1dfb0 ;  /* 0x0001dfb000027802 */ /* 0x000fe40000000f00 */
[----:B-1----:R-:W-:Y:S05]  /*1dfa0*/  CALL.REL.NOINC `($__internal_34_$__cuda_sm70_shflsync_bfly_p) ;  /* 0x0000195000007944 */ /* 0x002fea0003c00000 */
[----:B------:R-:W-:Y:S01]  /*1dfb0*/  FADD.FTZ R4, R4, R225 ;  /* 0x000000e104047221 */ /* 0x000fe20000010000 */
[----:B------:R-:W-:Y:S02]  /*1dfc0*/  MOV R92, R240 ;  /* 0x000000f0005c7202 */ /* 0x000fe40000000f00 */
[----:B------:R-:W-:Y:S02]  /*1dfd0*/  MOV R3, 0x2 ;  /* 0x0000000200037802 */ /* 0x000fe40000000f00 */
[----:B------:R-:W-:Y:S02]  /*1dfe0*/  MOV R2, 0x1e000 ;  /* 0x0001e00000027802 */ /* 0x000fe40000000f00 */
[----:B------:R-:W-:Y:S05]  /*1dff0*/  CALL.REL.NOINC `($__internal_34_$__cuda_sm70_shflsync_bfly_p) ;  /* 0x0000190000007944 */ /* 0x000fea0003c00000 */
[----:B------:R-:W-:Y:S01]  /*1e000*/  FADD.FTZ R5, R240, R225 ;  /* 0x000000e1f0057221 */ /* 0x000fe20000010000 */
[----:B------:R-:W-:-:S02]  /*1e010*/  MOV R3, 0x1 ;  /* 0x0000000100037802 */ /* 0x000fc40000000f00 */
[----:B------:R-:W-:Y:S02]  /*1e020*/  MOV R2, 0x1e050 ;  /* 0x0001e05000027802 */ /* 0x000fe40000000f00 */
[----:B------:R-:W-:Y:S02]  /*1e030*/  MOV R92, R5 ;  /* 0x00000005005c7202 */ /* 0x000fe40000000f00 */
[----:B------:R-:W-:Y:S05]  /*1e040*/  CALL.REL.NOINC `($__internal_34_$__cuda_sm70_shflsync_bfly_p) ;  /* 0x000018b000007944 */ /* 0x000fea0003c00000 */
[----:B------:R-:W-:Y:S01]  /*1e050*/  FADD.FTZ R5, R5, R225 ;  /* 0x000000e105057221 */ /* 0x000fe20000010000 */
[----:B------:R-:W-:Y:S02]  /*1e060*/  MOV R92, R251 ;  /* 0x000000fb005c7202 */ /* 0x000fe40000000f00 */
[----:B------:R-:W-:Y:S02]  /*1e070*/  MOV R3, 0x2 ;  /* 0x0000000200037802 */ /* 0x000fe40000000f00 */
[----:B------:R-:W-:Y:S02]  /*1e080*/  MOV R2, 0x1e0a0 ;  /* 0x0001e0a000027802 */ /* 0x000fe40000000f00 */
[----:B------:R-:W-:Y:S05]  /*1e090*/  CALL.REL.NOINC `($__internal_34_$__cuda_sm70_shflsync_bfly_p) ;  /* 0x0000186000007944 */ /* 0x000fea0003c00000 */
[----:B------:R-:W-:Y:S01]  /*1e0a0*/  FADD.FTZ R6, R251, R225 ;  /* 0x000000e1fb067221 */ /* 0x000fe20000010000 */
[----:B------:R-:W-:Y:S02]  /*1e0b0*/  MOV R3, 0x1 ;  /* 0x0000000100037802 */ /* 0x000fe40000000f00 */
[----:B------:R-:W-:-:S02]  /*1e0c0*/  MOV R2, 0x1e0f0 ;  /* 0x0001e0f000027802 */ /* 0x000fc40000000f00 */
[----:B------:R-:W-:Y:S02]  /*1e0d0*/  MOV R92, R6 ;  /* 0x00000006005c7202 */ /* 0x000fe40000000f00 */
[----:B------:R-:W-:Y:S05]  /*1e0e0*/  CALL.REL.NOINC `($__internal_34_$__cuda_sm70_shflsync_bfly_p) ;  /* 0x0000181000007944 */ /* 0x000fea0003c00000 */
[----:B------:R1:W5:Y:S01]  /*1e0f0*/  LDL R92, [R1] ;  /* 0x00000000015c7983 */ /* 0x0003620000100800 */
[----:B------:R-:W-:Y:S01]  /*1e100*/  FADD.FTZ R6, R6, R225 ;  /* 0x000000e106067221 */ /* 0x000fe20000010000 */
[----:B------:R-:W-:Y:S02]  /*1e110*/  MOV R3, 0x2 ;  /* 0x0000000200037802 */ /* 0x000fe40000000f00 */
[----:B------:R-:W-:Y:S02]  /*1e120*/  MOV R2, 0x1e140 ;  /* 0x0001e14000027802 */ /* 0x000fe40000000f00 */
[----:B-1---5:R-:W-:Y:S05]  /*1e130*/  CALL.REL.NOINC `($__internal_34_$__cuda_sm70_shflsync_bfly_p) ;  /* 0x000017c000007944 */ /* 0x022fea0003c00000 */
[----:B------:R-:W2:Y:S01]  /*1e140*/  LDL.LU R0, [R1] ;  /* 0x0000000001007983 */ /* 0x000ea20000300800 */
[----:B------:R-:W-:Y:S02]  /*1e150*/  MOV R3, 0x1 ;  /* 0x0000000100037802 */ /* 0x000fe40000000f00 */
[----:B------:R-:W-:Y:S01]  /*1e160*/  MOV R2, 0x1e1a0 ;  /* 0x0001e1a000027802 */ /* 0x000fe20000000f00 */
[----:B--2---:R-:W-:-:S05]  /*1e170*/  FADD.FTZ R7, R0, R225 ;  /* 0x000000e100077221 */ /* 0x004fca0000010000 */
[----:B------:R-:W-:Y:S02]  /*1e180*/  MOV R92, R7 ;  /* 0x00000007005c7202 */ /* 0x000fe40000000f00 */
[----:B------:R-:W-:Y:S05]  /*1e190*/  CALL.REL.NOINC `($__internal_34_$__cuda_sm70_shflsync_bfly_p) ;  /* 0x0000176000007944 */ /* 0x000fea0003c00000 */
[----:B------:R-:W-:Y:S01]  /*1e1a0*/  MOV R8, R225 ;  /* 0x000000e100087202 */ /* 0x000fe20000000f00 */
[----:B------:R-:W-:Y:S05]  /*1e1b0*/  BRA `(.L_x_2764) ;  /* 0xffff791000007947 */ /* 0x000fea000383ffff */
.L_x_2652:
[----:B-1-34-:R-:W-:Y:S01]  /*1e1c0*/  IMAD.MOV.U32 R223, RZ, RZ, R5 ;  /* 0x000000ffffdf7224 */ /* 0x01afe200078e0005 */
[----:B------:R-:W-:Y:S01]  /*1e1d0*/  MOV R2, RZ ;  /* 0x000000ff00027202 */ /* 0x000fe20000000f00 */
[----:B------:R-:W-:Y:S01]  /*1e1e0*/  IMAD.MOV.U32 R225, RZ, RZ, 0x181f ;  /* 0x0000181fffe17424 */ /* 0x000fe200078e00ff */
[----:B------:R-:W-:Y:S02]  /*1e1f0*/  MOV R3, 0x1e210 ;  /* 0x0001e21000037802 */ /* 0x000fe40000000f00 */
[----:B------:R-:W-:Y:S05]  /*1e200*/  CALL.REL.NOINC `($__internal_35_$__cuda_sm70_shflsync_idx_p) ;  /* 0x0000175000007944 */ /* 0x000fea0003c00000 */
[----:B------:R-:W-:Y:S01]  /*1e210*/  MOV R7, R226 ;  /* 0x000000e200077202 */ /* 0x000fe20000000f00 */
[----:B------:R-:W-:Y:S05]  /*1e220*/  BRA `(.L_x_2765) ;  /* 0xffff8ed000007947 */ /* 0x000fea000383ffff */
.L_x_2653:
[----:B------:R-:W-:Y:S01]  /*1e230*/  IMAD.MOV.U32 R223, RZ, RZ, R6 ;  /* 0x000000ffffdf7224 */ /* 0x000fe200078e0006 */
[----:B------:R-:W-:Y:S01]  /*1e240*/  MOV R2, RZ ;  /* 0x000000ff00027202 */ /* 0x000fe20000000f00 */
[----:B------:R-:W-:Y:S01]  /*1e250*/  IMAD.MOV.U32 R225, RZ, RZ, 0x181f ;  /* 0x0000181fffe17424 */ /* 0x000fe200078e00ff */
[----:B------:R-:W-:Y:S02]  /*1e260*/  MOV R3, 0x1e280 ;  /* 0x0001e28000037802 */ /* 0x000fe40000000f00 */
[----:B-12---:R-:W-:Y:S05]  /*1e270*/  CALL.REL.NOINC `($__internal_35_$__cuda_sm70_shflsync_idx_p) ;  /* 0x000016e000007944 */ /* 0x006fea0003c00000 */
[----:B------:R-:W-:Y:S01]  /*1e280*/  MOV R2, R226 ;  /* 0x000000e200027202 */ /* 0x000fe20000000f00 */
[----:B------:R-:W-:Y:S05]  /*1e290*/  BRA `(.L_x_2766) ;  /* 0xffff8e8000007947 */ /* 0x000fea000383ffff */
.L_x_2654:
[----:B------:R-:W-:Y:S01]  /*1e2a0*/  IMAD.MOV.U32 R223, RZ, RZ, R5 ;  /* 0x000000ffffdf7224 */ /* 0x000fe200078e0005 */
[----:B-1----:R-:W-:Y:S01]  /*1e2b0*/  MOV R2, 0x1 ;  /* 0x0000000100027802 */ /* 0x002fe20000000f00 */
[----:B------:R-:W-:Y:S01]  /*1e2c0*/  IMAD.MOV.U32 R225, RZ, RZ, 0x181f ;  /* 0x0000181fffe17424 */ /* 0x000fe200078e00ff */
[----:B------:R-:W-:-:S02]  /*1e2d0*/  MOV R3, 0x1e2f0 ;  /* 0x0001e2f000037802 */ /* 0x000fc40000000f00 */
[----:B---3--:R-:W-:Y:S05]  /*1e2e0*/  CALL.REL.NOINC `($__internal_35_$__cuda_sm70_shflsync_idx_p) ;  /* 0x0000167000007944 */ /* 0x008fea0003c00000 */
        /* <DEDUP_REMOVED lines=8> */
.L_x_2655:
[----:B------:R-:W-:Y:S01]  /*1e370*/  IMAD.MOV.U32 R223, RZ, RZ, R5 ;  /* 0x000000ffffdf7224 */ /* 0x000fe200078e0005 */
[----:B-1----:R-:W-:Y:S01]  /*1e380*/  MOV R2, 0x2 ;  /* 0x0000000200027802 */ /* 0x002fe20000000f00 */
[----:B------:R-:W-:Y:S01]  /*1e390*/  IMAD.MOV.U32 R225, RZ, RZ, 0x181f ;  /* 0x0000181fffe17424 */ /* 0x000fe200078e00ff */
[----:B------:R-:W-:Y:S02]  /*1e3a0*/  MOV R3, 0x1e3c0 ;  /* 0x0001e3c000037802 */ /* 0x000fe40000000f00 */
[----:B--23--:R-:W-:Y:S05]  /*1e3b0*/  CALL.REL.NOINC `($__internal_35_$__cuda_sm70_shflsync_idx_p) ;  /* 0x000015a000007944 */ /* 0x00cfea0003c00000 */
[----:B------:R-:W-:Y:S01]  /*1e3c0*/  MOV R7, R226 ;  /* 0x000000e200077202 */ /* 0x000fe20000000f00 */
[----:B------:R-:W-:Y:S05]  /*1e3d0*/  BRA `(.L_x_2768) ;  /* 0xffff8ea000007947 */ /* 0x000fea000383ffff */
.L_x_2656:
[----:B------:R-:W-:Y:S01]  /*1e3e0*/  IMAD.MOV.U32 R223, RZ, RZ, R6 ;  /* 0x000000ffffdf7224 */ /* 0x000fe200078e0006 */
[----:B-1----:R-:W-:Y:S01]  /*1e3f0*/  MOV R2, 0x2 ;  /* 0x0000000200027802 */ /* 0x002fe20000000f00 */
[----:B------:R-:W-:Y:S01]  /*1e400*/  IMAD.MOV.U32 R225, RZ, RZ, 0x181f ;  /* 0x0000181fffe17424 */ /* 0x000fe200078e00ff */
[----:B------:R-:W-:Y:S02]  /*1e410*/  MOV R3, 0x1e430 ;  /* 0x0001e43000037802 */ /* 0x000fe40000000f00 */
[----:B--234-:R-:W-:Y:S05]  /*1e420*/  CALL.REL.NOINC `($__internal_35_$__cuda_sm70_shflsync_idx_p) ;  /* 0x0000153000007944 */ /* 0x01cfea0003c00000 */
[----:B------:R-:W-:Y:S01]  /*1e430*/  MOV R2, R226 ;  /* 0x000000e200027202 */ /* 0x000fe20000000f00 */
[----:B------:R-:W-:Y:S05]  /*1e440*/  BRA `(.L_x_2769) ;  /* 0xffff8e5000007947 */ /* 0x000fea000383ffff */
.L_x_2657:
[----:B------:R-:W-:Y:S01]  /*1e450*/  IMAD.MOV.U32 R223, RZ, RZ, R5 ;  /* 0x000000ffffdf7224 */ /* 0x000fe200078e0005 */
[----:B--2---:R-:W-:Y:S01]  /*1e460*/  MOV R2, 0x3 ;  /* 0x0000000300027802 */ /* 0x004fe20000000f00 */
[----:B------:R-:W-:Y:S01]  /*1e470*/  IMAD.MOV.U32 R225, RZ, RZ, 0x181f ;  /* 0x0000181fffe17424 */ /* 0x000fe200078e00ff */
[----:B------:R-:W-:-:S02]  /*1e480*/  MOV R3, 0x1e4a0 ;  /* 0x0001e4a000037802 */ /* 0x000fc40000000f00 */
[----:B-1-34-:R-:W-:Y:S05]  /*1e490*/  CALL.REL.NOINC `($__internal_35_$__cuda_sm70_shflsync_idx_p) ;  /* 0x000014c000007944 */ /* 0x01afea0003c00000 */
        /* <DEDUP_REMOVED lines=8> */
.L_x_2658:
[----:B------:R-:W-:Y:S01]  /*1e520*/  IMAD.MOV.U32 R223, RZ, RZ, R5 ;  /* 0x000000ffffdf7224 */ /* 0x000fe200078e0005 */
[----:B--2---:R-:W-:Y:S01]  /*1e530*/  MOV R2, 0x4 ;  /* 0x0000000400027802 */ /* 0x004fe20000000f00 */
[----:B------:R-:W-:Y:S01]  /*1e540*/  IMAD.MOV.U32 R225, RZ, RZ, 0x181f ;  /* 0x0000181fffe17424 */ /* 0x000fe200078e00ff */
[----:B------:R-:W-:Y:S02]  /*1e550*/  MOV R3, 0x1e570 ;  /* 0x0001e57000037802 */ /* 0x000fe40000000f00 */
[----:B-1-34-:R-:W-:Y:S05]  /*1e560*/  CALL.REL.NOINC `($__internal_35_$__cuda_sm70_shflsync_idx_p) ;  /* 0x000013f000007944 */ /* 0x01afea0003c00000 */
[----:B------:R-:W-:Y:S01]  /*1e570*/  MOV R7, R226 ;  /* 0x000000e200077202 */ /* 0x000fe20000000f00 */
[----:B------:R-:W-:Y:S05]  /*1e580*/  BRA `(.L_x_2771) ;  /* 0xffff8e2000007947 */ /* 0x000fea000383ffff */
.L_x_2659:
[----:B------:R-:W-:Y:S01]  /*1e590*/  IMAD.MOV.U32 R223, RZ, RZ, R6 ;  /* 0x000000ffffdf7224 */ /* 0x000fe200078e0006 */
[----:B--2---:R-:W-:Y:S01]  /*1e5a0*/  MOV R2, 0x4 ;  /* 0x0000000400027802 */ /* 0x004fe20000000f00 */
[----:B------:R-:W-:Y:S01]  /*1e5b0*/  IMAD.MOV.U32 R225, RZ, RZ, 0x181f ;  /* 0x0000181fffe17424 */ /* 0x000fe200078e00ff */
[----:B------:R-:W-:Y:S02]  /*1e5c0*/  MOV R3, 0x1e5e0 ;  /* 0x0001e5e000037802 */ /* 0x000fe40000000f00 */
[----:B-1-34-:R-:W-:Y:S05]  /*1e5d0*/  CALL.REL.NOINC `($__internal_35_$__cuda_sm70_shflsync_idx_p) ;  /* 0x0000138000007944 */ /* 0x01afea0003c00000 */
[----:B------:R-:W-:Y:S01]  /*1e5e0*/  MOV R2, R226 ;  /* 0x000000e200027202 */ /* 0x000fe20000000f00 */
[----:B------:R-:W-:Y:S05]  /*1e5f0*/  BRA `(.L_x_2772) ;  /* 0xffff8dd000007947 */ /* 0x000fea000383ffff */
.L_x_2660:
[----:B------:R-:W-:Y:S01]  /*1e600*/  IMAD.MOV.U32 R223, RZ, RZ, R5 ;  /* 0x000000ffffdf7224 */ /* 0x000fe200078e0005 */
[----:B-1----:R-:W-:Y:S01]  /*1e610*/  MOV R2, 0x5 ;  /* 0x0000000500027802 */ /* 0x002fe20000000f00 */
[----:B------:R-:W-:Y:S01]  /*1e620*/  IMAD.MOV.U32 R225, RZ, RZ, 0x181f ;  /* 0x0000181fffe17424 */ /* 0x000fe200078e00ff */
[----:B------:R-:W-:-:S02]  /*1e630*/  MOV R3, 0x1e650 ;  /* 0x0001e65000037802 */ /* 0x000fc40000000f00 */
[----:B--234-:R-:W-:Y:S05]  /*1e640*/  CALL.REL.NOINC `($__internal_35_$__cuda_sm70_shflsync_idx_p) ;  /* 0x0000131000007944 */ /* 0x01cfea0003c00000 */
        /* <DEDUP_REMOVED lines=8> */
.L_x_2661:
[----:B------:R-:W-:Y:S01]  /*1e6d0*/  IMAD.MOV.U32 R223, RZ, RZ, R5 ;  /* 0x000000ffffdf7224 */ /* 0x000fe200078e0005 */
[----:B--2---:R-:W-:Y:S01]  /*1e6e0*/  MOV R2, 0x6 ;  /* 0x0000000600027802 */ /* 0x004fe20000000f00 */
[----:B------:R-:W-:Y:S01]  /*1e6f0*/  IMAD.MOV.U32 R225, RZ, RZ, 0x181f ;  /* 0x0000181fffe17424 */ /* 0x000fe200078e00ff */
[----:B------:R-:W-:Y:S02]  /*1e700*/  MOV R3, 0x1e720 ;  /* 0x0001e72000037802 */ /* 0x000fe40000000f00 */
[----:B-1--4-:R-:W-:Y:S05]  /*1e710*/  CALL.REL.NOINC `($__internal_35_$__cuda_sm70_shflsync_idx_p) ;  /* 0x0000124000007944 */ /* 0x012fea0003c00000 */
[----:B------:R-:W-:Y:S01]  /*1e720*/  MOV R7, R226 ;  /* 0x000000e200077202 */ /* 0x000fe20000000f00 */
[----:B------:R-:W-:Y:S05]  /*1e730*/  BRA `(.L_x_2774) ;  /* 0xffff8da000007947 */ /* 0x000fea000383ffff */
.L_x_2662:
[----:B------:R-:W-:Y:S01]  /*1e740*/  IMAD.MOV.U32 R223, RZ, RZ, R6 ;  /* 0x000000ffffdf7224 */ /* 0x000fe200078e0006 */
[----:B--2---:R-:W-:Y:S01]  /*1e750*/  MOV R2, 0x6 ;  /* 0x0000000600027802 */ /* 0x004fe20000000f00 */
[----:B------:R-:W-:Y:S01]  /*1e760*/  IMAD.MOV.U32 R225, RZ, RZ, 0x181f ;  /* 0x0000181fffe17424 */ /* 0x000fe200078e00ff */
[----:B------:R-:W-:Y:S02]  /*1e770*/  MOV R3, 0x1e790 ;  /* 0x0001e79000037802 */ /* 0x000fe40000000f00 */
[----:B-1-34-:R-:W-:Y:S05]  /*1e780*/  CALL.REL.NOINC `($__internal_35_$__cuda_sm70_shflsync_idx_p) ;  /* 0x000011d000007944 */ /* 0x01afea0003c00000 */
[----:B------:R-:W-:Y:S01]  /*1e790*/  MOV R2, R226 ;  /* 0x000000e200027202 */ /* 0x000fe20000000f00 */
[----:B------:R-:W-:Y:S05]  /*1e7a0*/  BRA `(.L_x_2775) ;  /* 0xffff8d5000007947 */ /* 0x000fea000383ffff */
.L_x_2663:
[----:B------:R-:W-:Y:S01]  /*1e7b0*/  IMAD.MOV.U32 R223, RZ, RZ, R5 ;  /* 0x000000ffffdf7224 */ /* 0x000fe200078e0005 */
[----:B-1----:R-:W-:Y:S01]  /*1e7c0*/  MOV R2, 0x7 ;  /* 0x0000000700027802 */ /* 0x002fe20000000f00 */
[----:B------:R-:W-:Y:S01]  /*1e7d0*/  IMAD.MOV.U32 R225, RZ, RZ, 0x181f ;  /* 0x0000181fffe17424 */ /* 0x000fe200078e00ff */
[----:B------:R-:W-:-:S02]  /*1e7e0*/  MOV R3, 0x1e800 ;  /* 0x0001e80000037802 */ /* 0x000fc40000000f00 */
[----:B--2-4-:R-:W-:Y:S05]  /*1e7f0*/  CALL.REL.NOINC `($__internal_35_$__cuda_sm70_shflsync_idx_p) ;  /* 0x0000116000007944 */ /* 0x014fea0003c00000 */
        /* <DEDUP_REMOVED lines=8> */
.L_x_2665:
[----:B------:R-:W-:Y:S01]  /*1e880*/  IMAD.MOV.U32 R223, RZ, RZ, R5 ;  /* 0x000000ffffdf7224 */ /* 0x000fe200078e0005 */
[----:B------:R-:W-:Y:S01]  /*1e890*/  MOV R2, RZ ;  /* 0x000000ff00027202 */ /* 0x000fe20000000f00 */
[----:B------:R-:W-:Y:S01]  /*1e8a0*/  IMAD.MOV.U32 R225, RZ, RZ, 0x1c1f ;  /* 0x00001c1fffe17424 */ /* 0x000fe200078e00ff */
[----:B------:R-:W-:Y:S02]  /*1e8b0*/  MOV R3, 0x1e8d0 ;  /* 0x0001e8d000037802 */ /* 0x000fe40000000f00 */
[----:B------:R-:W-:Y:S05]  /*1e8c0*/  CALL.REL.NOINC `($__internal_35_$__cuda_sm70_shflsync_idx_p) ;  /* 0x0000109000007944 */ /* 0x000fea0003c00000 */
[----:B------:R-:W-:Y:S01]  /*1e8d0*/  MOV R4, R226 ;  /* 0x000000e200047202 */ /* 0x000fe20000000f00 */
[----:B------:R-:W-:Y:S05]  /*1e8e0*/  BRA `(.L_x_2777) ;  /* 0xffff8f3000007947 */ /* 0x000fea000383ffff */
.L_x_2666:
[----:B------:R-:W-:Y:S01]  /*1e8f0*/  IMAD.MOV.U32 R223, RZ, RZ, R12 ;  /* 0x000000ffffdf7224 */ /* 0x000fe200078e000c */
[----:B------:R-:W-:Y:S01]  /*1e900*/  MOV R2, RZ ;  /* 0x000000ff00027202 */ /* 0x000fe20000000f00 */
[----:B------:R-:W-:Y:S01]  /*1e910*/  IMAD.MOV.U32 R225, RZ, RZ, 0x1c1f ;  /* 0x00001c1fffe17424 */ /* 0x000fe200078e00ff */
[----:B------:R-:W-:Y:S02]  /*1e920*/  MOV R3, 0x1e940 ;  /* 0x0001e94000037802 */ /* 0x000fe40000000f00 */
[----:B-12---:R-:W-:Y:S05]  /*1e930*/  CALL.REL.NOINC `($__internal_35_$__cuda_sm70_shflsync_idx_p) ;  /* 0x0000102000007944 */ /* 0x006fea0003c00000 */
[----:B------:R-:W-:Y:S01]  /*1e940*/  MOV R0, R226 ;  /* 0x000000e200007202 */ /* 0x000fe20000000f00 */
[----:B------:R-:W-:Y:S05]  /*1e950*/  BRA `(.L_x_2778) ;  /* 0xffff8ee000007947 */ /* 0x000fea000383ffff */
.L_x_2669:
[----:B------:R-:W-:Y:S01]  /*1e960*/  IMAD.MOV.U32 R223, RZ, RZ, R5 ;  /* 0x000000ffffdf7224 */ /* 0x000fe200078e0005 */
[----:B----4-:R-:W-:Y:S01]  /*1e970*/  MOV R2, 0x1 ;  /* 0x0000000100027802 */ /* 0x010fe20000000f00 */
[----:B------:R-:W-:Y:S01]  /*1e980*/  IMAD.MOV.U32 R225, RZ, RZ, 0x1c1f ;  /* 0x00001c1fffe17424 */ /* 0x000fe200078e00ff */
[----:B------:R-:W-:-:S02]  /*1e990*/  MOV R3, 0x1e9b0 ;  /* 0x0001e9b000037802 */ /* 0x000fc40000000f00 */
[----:B-123--:R-:W-:Y:S05]  /*1e9a0*/  CALL.REL.NOINC `($__internal_35_$__cuda_sm70_shflsync_idx_p) ;  /* 0x00000fb000007944 */ /* 0x00efea0003c00000 */
        /* <DEDUP_REMOVED lines=8> */
.L_x_2672:
[----:B------:R-:W-:Y:S01]  /*1ea30*/  IMAD.MOV.U32 R223, RZ, RZ, R5 ;  /* 0x000000ffffdf7224 */ /* 0x000fe200078e0005 */
[----:B----4-:R-:W-:Y:S01]  /*1ea40*/  MOV R2, 0x2 ;  /* 0x0000000200027802 */ /* 0x010fe20000000f00 */
[----:B------:R-:W-:Y:S01]  /*1ea50*/  IMAD.MOV.U32 R225, RZ, RZ, 0x1c1f ;  /* 0x00001c1fffe17424 */ /* 0x000fe200078e00ff */
[----:B------:R-:W-:Y:S02]  /*1ea60*/  MOV R3, 0x1ea80 ;  /* 0x0001ea8000037802 */ /* 0x000fe40000000f00 */
[----:B-123--:R-:W-:Y:S05]  /*1ea70*/  CALL.REL.NOINC `($__internal_35_$__cuda_sm70_shflsync_idx_p) ;  /* 0x00000ee000007944 */ /* 0x00efea0003c00000 */
[----:B------:R-:W-:Y:S01]  /*1ea80*/  MOV R4, R226 ;  /* 0x000000e200047202 */ /* 0x000fe20000000f00 */
[----:B------:R-:W-:Y:S05]  /*1ea90*/  BRA `(.L_x_2780) ;  /* 0xffff951000007947 */ /* 0x000fea000383ffff */
.L_x_2673:
[----:B------:R-:W-:Y:S01]  /*1eaa0*/  IMAD.MOV.U32 R223, RZ, RZ, R12 ;  /* 0x000000ffffdf7224 */ /* 0x000fe200078e000c */
[----:B----4-:R-:W-:Y:S01]  /*1eab0*/  MOV R2, 0x2 ;  /* 0x0000000200027802 */ /* 0x010fe20000000f00 */
[----:B------:R-:W-:Y:S01]  /*1eac0*/  IMAD.MOV.U32 R225, RZ, RZ, 0x1c1f ;  /* 0x00001c1fffe17424 */ /* 0x000fe200078e00ff */
[----:B------:R-:W-:Y:S02]  /*1ead0*/  MOV R3, 0x1eaf0 ;  /* 0x0001eaf000037802 */ /* 0x000fe40000000f00 */
[----:B-123--:R-:W-:Y:S05]  /*1eae0*/  CALL.REL.NOINC `($__internal_35_$__cuda_sm70_shflsync_idx_p) ;  /* 0x00000e7000007944 */ /* 0x00efea0003c00000 */
[----:B------:R-:W-:Y:S01]  /*1eaf0*/  MOV R0, R226 ;  /* 0x000000e200007202 */ /* 0x000fe20000000f00 */
[----:B------:R-:W-:Y:S05]  /*1eb00*/  BRA `(.L_x_2781) ;  /* 0xffff94c000007947 */ /* 0x000fea000383ffff */
.L_x_2676:
        /* <DEDUP_REMOVED lines=13> */
.L_x_2680:
[----:B------:R-:W-:Y:S01]  /*1ebe0*/  IMAD.MOV.U32 R223, RZ, RZ, R5 ;  /* 0x000000ffffdf7224 */ /* 0x000fe200078e0005 */
[----:B------:R-:W-:Y:S01]  /*1ebf0*/  MOV R2, RZ ;  /* 0x000000ff00027202 */ /* 0x000fe20000000f00 */
[----:B------:R-:W-:Y:S01]  /*1ec00*/  IMAD.MOV.U32 R225, RZ, RZ, 0x181f ;  /* 0x0000181fffe17424 */ /* 0x000fe200078e00ff */
[----:B------:R-:W-:Y:S02]  /*1ec10*/  MOV R3, 0x1ec30 ;  /* 0x0001ec3000037802 */ /* 0x000fe40000000f00 */
[----:B------:R-:W-:Y:S05]  /*1ec20*/  CALL.REL.NOINC `($__internal_35_$__cuda_sm70_shflsync_idx_p) ;  /* 0x00000d3000007944 */ /* 0x000fea0003c00000 */
[----:B------:R-:W-:Y:S01]  /*1ec30*/  MOV R7, R226 ;  /* 0x000000e200077202 */ /* 0x000fe20000000f00 */
[----:B------:R-:W-:Y:S05]  /*1ec40*/  BRA `(.L_x_2783) ;  /* 0xffffa26000007947 */ /* 0x000fea000383ffff */
.L_x_2681:
[----:B------:R-:W-:Y:S01]  /*1ec50*/  IMAD.MOV.U32 R223, RZ, RZ, R6 ;  /* 0x000000ffffdf7224 */ /* 0x000fe200078e0006 */
[----:B------:R-:W-:Y:S01]  /*1ec60*/  MOV R2, RZ ;  /* 0x000000ff00027202 */ /* 0x000fe20000000f00 */
[----:B------:R-:W-:Y:S01]  /*1ec70*/  IMAD.MOV.U32 R225, RZ, RZ, 0x181f ;  /* 0x0000181fffe17424 */ /* 0x000fe200078e00ff */
[----:B------:R-:W-:Y:S02]  /*1ec80*/  MOV R3, 0x1eca0 ;  /* 0x0001eca000037802 */ /* 0x000fe40000000f00 */
[----:B-12---:R-:W-:Y:S05]  /*1ec90*/  CALL.REL.NOINC `($__internal_35_$__cuda_sm70_shflsync_idx_p) ;  /* 0x00000cc000007944 */ /* 0x006fea0003c00000 */
[----:B------:R-:W-:Y:S01]  /*1eca0*/  MOV R2, R226 ;  /* 0x000000e200027202 */ /* 0x000fe20000000f00 */
[----:B------:R-:W-:Y:S05]  /*1ecb0*/  BRA `(.L_x_2784) ;  /* 0xffffa21000007947 */ /* 0x000fea000383ffff */
.L_x_2682:
        /* <DEDUP_REMOVED lines=13> */
.L_x_2683:
[----:B------:R-:W-:Y:S01]  /*1ed90*/  IMAD.MOV.U32 R223, RZ, RZ, R5 ;  /* 0x000000ffffdf7224 */ /* 0x000fe200078e0005 */
[----:B-1----:R-:W-:Y:S01]  /*1eda0*/  MOV R2, 0x2 ;  /* 0x0000000200027802 */ /* 0x002fe20000000f00 */
[----:B------:R-:W-:Y:S01]  /*1edb0*/  IMAD.MOV.U32 R225, RZ, RZ, 0x181f ;  /* 0x0000181fffe17424 */ /* 0x000fe200078e00ff */
[----:B------:R-:W-:Y:S02]  /*1edc0*/  MOV R3, 0x1ede0 ;  /* 0x0001ede000037802 */ /* 0x000fe40000000f00 */
[----:B--23--:R-:W-:Y:S05]  /*1edd0*/  CALL.REL.NOINC `($__internal_35_$__cuda_sm70_shflsync_idx_p) ;  /* 0x00000b8000007944 */ /* 0x00cfea0003c00000 */
[----:B------:R-:W-:Y:S01]  /*1ede0*/  MOV R7, R226 ;  /* 0x000000e200077202 */ /* 0x000fe20000000f00 */
[----:B------:R-:W-:Y:S05]  /*1edf0*/  BRA `(.L_x_2786) ;  /* 0xffffa24000007947 */ /* 0x000fea000383ffff */
.L_x_2684:
[----:B------:R-:W-:Y:S01]  /*1ee00*/  IMAD.MOV.U32 R223, RZ, RZ, R6 ;  /* 0x000000ffffdf7224 */ /* 0x000fe200078e0006 */
[----:B-1----:R-:W-:Y:S01]  /*1ee10*/  MOV R2, 0x2 ;  /* 0x0000000200027802 */ /* 0x002fe20000000f00 */
[----:B------:R-:W-:Y:S01]  /*1ee20*/  IMAD.MOV.U32 R225, RZ, RZ, 0x181f ;  /* 0x0000181fffe17424 */ /* 0x000fe200078e00ff */
[----:B------:R-:W-:Y:S02]  /*1ee30*/  MOV R3, 0x1ee50 ;  /* 0x0001ee5000037802 */ /* 0x000fe40000000f00 */
[----:B--234-:R-:W-:Y:S05]  /*1ee40*/  CALL.REL.NOINC `($__internal_35_$__cuda_sm70_shflsync_idx_p) ;  /* 0x00000b1000007944 */ /* 0x01cfea0003c00000 */
[----:B------:R-:W-:Y:S01]  /*1ee50*/  MOV R2, R226 ;  /* 0x000000e200027202 */ /* 0x000fe20000000f00 */
[----:B------:R-:W-:Y:S05]  /*1ee60*/  BRA `(.L_x_2787) ;  /* 0xffffa1f000007947 */ /* 0x000fea000383ffff */
.L_x_2685:
        /* <DEDUP_REMOVED lines=13> */
.L_x_2686:
[----:B------:R-:W-:Y:S01]  /*1ef40*/  IMAD.MOV.U32 R223, RZ, RZ, R5 ;  /* 0x000000ffffdf7224 */ /* 0x000fe200078e0005 */
[----:B--2---:R-:W-:Y:S01]  /*1ef50*/  MOV R2, 0x4 ;  /* 0x0000000400027802 */ /* 0x004fe20000000f00 */
[----:B------:R-:W-:Y:S01]  /*1ef60*/  IMAD.MOV.U32 R225, RZ, RZ, 0x181f ;  /* 0x0000181fffe17424 */ /* 0x000fe200078e00ff */
[----:B------:R-:W-:Y:S02]  /*1ef70*/  MOV R3, 0x1ef90 ;  /* 0x0001ef9000037802 */ /* 0x000fe40000000f00 */
[----:B-1-34-:R-:W-:Y:S05]  /*1ef80*/  CALL.REL.NOINC `($__internal_35_$__cuda_sm70_shflsync_idx_p) ;  /* 0x000009d000007944 */ /* 0x01afea0003c00000 */
[----:B------:R-:W-:Y:S01]  /*1ef90*/  MOV R7, R226 ;  /* 0x000000e200077202 */ /* 0x000fe20000000f00 */
[----:B------:R-:W-:Y:S05]  /*1efa0*/  BRA `(.L_x_2789) ;  /* 0xffffa1c000007947 */ /* 0x000fea000383ffff */
.L_x_2687:
[----:B------:R-:W-:Y:S01]  /*1efb0*/  IMAD.MOV.U32 R223, RZ, RZ, R6 ;  /* 0x000000ffffdf7224 */ /* 0x000fe200078e0006 */
[----:B--2---:R-:W-:Y:S01]  /*1efc0*/  MOV R2, 0x4 ;  /* 0x0000000400027802 */ /* 0x004fe20000000f00 */
[----:B------:R-:W-:Y:S01]  /*1efd0*/  IMAD.MOV.U32 R225, RZ, RZ, 0x181f ;  /* 0x0000181fffe17424 */ /* 0x000fe200078e00ff */
[----:B------:R-:W-:Y:S02]  /*1efe0*/  MOV R3, 0x1f000 ;  /* 0x0001f00000037802 */ /* 0x000fe40000000f00 */
[----:B-1-34-:R-:W-:Y:S05]  /*1eff0*/  CALL.REL.NOINC `($__internal_35_$__cuda_sm70_shflsync_idx_p) ;  /* 0x0000096000007944 */ /* 0x01afea0003c00000 */
[----:B------:R-:W-:Y:S01]  /*1f000*/  MOV R2, R226 ;  /* 0x000000e200027202 */ /* 0x000fe20000000f00 */
[----:B------:R-:W-:Y:S05]  /*1f010*/  BRA `(.L_x_2790) ;  /* 0xffffa17000007947 */ /* 0x000fea000383ffff */
.L_x_2688:
        /* <DEDUP_REMOVED lines=13> */
.L_x_2689:
[----:B------:R-:W-:Y:S01]  /*1f0f0*/  IMAD.MOV.U32 R223, RZ, RZ, R5 ;  /* 0x000000ffffdf7224 */ /* 0x000fe200078e0005 */
[----:B--2---:R-:W-:Y:S01]  /*1f100*/  MOV R2, 0x6 ;  /* 0x0000000600027802 */ /* 0x004fe20000000f00 */
[----:B------:R-:W-:Y:S01]  /*1f110*/  IMAD.MOV.U32 R225, RZ, RZ, 0x181f ;  /* 0x0000181fffe17424 */ /* 0x000fe200078e00ff */
[----:B------:R-:W-:Y:S02]  /*1f120*/  MOV R3, 0x1f140 ;  /* 0x0001f14000037802 */ /* 0x000fe40000000f00 */
[----:B-1--4-:R-:W-:Y:S05]  /*1f130*/  CALL.REL.NOINC `($__internal_35_$__cuda_sm70_shflsync_idx_p) ;  /* 0x0000082000007944 */ /* 0x012fea0003c00000 */
[----:B------:R-:W-:Y:S01]  /*1f140*/  MOV R7, R226 ;  /* 0x000000e200077202 */ /* 0x000fe20000000f00 */
[----:B------:R-:W-:Y:S05]  /*1f150*/  BRA `(.L_x_2792) ;  /* 0xffffa14000007947 */ /* 0x000fea000383ffff */
.L_x_2690:
[----:B------:R-:W-:Y:S01]  /*1f160*/  IMAD.MOV.U32 R223, RZ, RZ, R6 ;  /* 0x000000ffffdf7224 */ /* 0x000fe200078e0006 */
[----:B--2---:R-:W-:Y:S01]  /*1f170*/  MOV R2, 0x6 ;  /* 0x0000000600027802 */ /* 0x004fe20000000f00 */
[----:B------:R-:W-:Y:S01]  /*1f180*/  IMAD.MOV.U32 R225, RZ, RZ, 0x181f ;  /* 0x0000181fffe17424 */ /* 0x000fe200078e00ff */
[----:B------:R-:W-:Y:S02]  /*1f190*/  MOV R3, 0x1f1b0 ;  /* 0x0001f1b000037802 */ /* 0x000fe40000000f00 */
[----:B-1-34-:R-:W-:Y:S05]  /*1f1a0*/  CALL.REL.NOINC `($__internal_35_$__cuda_sm70_shflsync_idx_p) ;  /* 0x000007b000007944 */ /* 0x01afea0003c00000 */
[----:B------:R-:W-:Y:S01]  /*1f1b0*/  MOV R2, R226 ;  /* 0x000000e200027202 */ /* 0x000fe20000000f00 */
[----:B------:R-:W-:Y:S05]  /*1f1c0*/  BRA `(.L_x_2793) ;  /* 0xffffa0f000007947 */ /* 0x000fea000383ffff */
.L_x_2691:
        /* <DEDUP_REMOVED lines=13> */
.L_x_2693:
[----:B------:R-:W-:Y:S01]  /*1f2a0*/  IMAD.MOV.U32 R223, RZ, RZ, R60 ;  /* 0x000000ffffdf7224 */ /* 0x000fe200078e003c */
[----:B------:R-:W-:Y:S01]  /*1f2b0*/  MOV R2, RZ ;  /* 0x000000ff00027202 */ /* 0x000fe20000000f00 */
[----:B------:R-:W-:Y:S01]  /*1f2c0*/  IMAD.MOV.U32 R225, RZ, RZ, 0x1f ;  /* 0x0000001fffe17424 */ /* 0x000fe200078e00ff */
[----:B------:R-:W-:Y:S02]  /*1f2d0*/  MOV R3, 0x1f2f0 ;  /* 0x0001f2f000037802 */ /* 0x000fe40000000f00 */
[----:B------:R-:W-:Y:S05]  /*1f2e0*/  CALL.REL.NOINC `($__internal_35_$__cuda_sm70_shflsync_idx_p) ;  /* 0x0000067000007944 */ /* 0x000fea0003c00000 */
[----:B------:R-:W-:Y:S01]  /*1f2f0*/  MOV R9, R226 ;  /* 0x000000e200097202 */ /* 0x000fe20000000f00 */
[----:B------:R-:W-:Y:S05]  /*1f300*/  BRA `(.L_x_2795) ;  /* 0xffffa1a000007947 */ /* 0x000fea000383ffff */
.L_x_2694:
[----:B------:R-:W-:Y:S01]  /*1f310*/  IMAD.MOV.U32 R223, RZ, RZ, R60 ;  /* 0x000000ffffdf7224 */ /* 0x000fe200078e003c */
[----:B------:R-:W-:Y:S01]  /*1f320*/  MOV R2, 0x1 ;  /* 0x0000000100027802 */ /* 0x000fe20000000f00 */
[----:B------:R-:W-:Y:S01]  /*1f330*/  IMAD.MOV.U32 R225, RZ, RZ, 0x1f ;  /* 0x0000001fffe17424 */ /* 0x000fe200078e00ff */
[----:B------:R-:W-:Y:S02]  /*1f340*/  MOV R3, 0x1f360 ;  /* 0x0001f36000037802 */ /* 0x000fe40000000f00 */
[----:B-12---:R-:W-:Y:S05]  /*1f350*/  CALL.REL.NOINC `($__internal_35_$__cuda_sm70_shflsync_idx_p) ;  /* 0x0000060000007944 */ /* 0x006fea0003c00000 */
[----:B------:R-:W-:Y:S01]  /*1f360*/  MOV R8, R226 ;  /* 0x000000e200087202 */ /* 0x000fe20000000f00 */
[----:B------:R-:W-:Y:S05]  /*1f370*/  BRA `(.L_x_2796) ;  /* 0xffffa15000007947 */ /* 0x000fea000383ffff */
.L_x_2695:
[----:B------:R-:W-:Y:S02]  /*1f380*/  MOV R2, 0x1 ;  /* 0x0000000100027802 */ /* 0x000fe40000000f00 */
[----:B------:R-:W-:-:S02]  /*1f390*/  MOV R3, 0x1f3b0 ;  /* 0x0001f3b000037802 */ /* 0x000fc40000000f00 */
[----:B-1234-:R-:W-:Y:S05]  /*1f3a0*/  CALL.REL.NOINC `($__internal_36_$__cuda_sm70_shflsync_up_p) ;  /* 0x0000061000007944 */ /* 0x01efea0003c00000 */
[----:B------:R-:W-:Y:S05]  /*1f3b0*/  BRA `(.L_x_2797) ;  /* 0xffffa24000007947 */ /* 0x000fea000383ffff */
.L_x_2696:
[----:B------:R-:W-:Y:S02]  /*1f3c0*/  MOV R2, 0x2 ;  /* 0x0000000200027802 */ /* 0x000fe40000000f00 */
[----:B------:R-:W-:-:S02]  /*1f3d0*/  MOV R3, 0x1f3f0 ;  /* 0x0001f3f000037802 */ /* 0x000fc40000000f00 */
[----:B--2-4-:R-:W-:Y:S05]  /*1f3e0*/  CALL.REL.NOINC `($__internal_36_$__cuda_sm70_shflsync_up_p) ;  /* 0x000005d000007944 */ /* 0x014fea0003c00000 */
        /* <DEDUP_REMOVED lines=24> */
.L_x_2700:
[----:B------:R-:W-:Y:S02]  /*1f570*/  MOV R2, 0x1 ;  /* 0x0000000100027802 */ /* 0x000fe40000000f00 */
[----:B------:R-:W-:Y:S02]  /*1f580*/  MOV R3, 0x1f5a0 ;  /* 0x0001f5a000037802 */ /* 0x000fe40000000f00 */
[----:B------:R-:W-:Y:S05]  /*1f590*/  CALL.REL.NOINC `($__internal_36_$__cuda_sm70_shflsync_up_p) ;  /* 0x0000042000007944 */ /* 0x000fea0003c00000 */
[----:B------:R-:W-:Y:S01]  /*1f5a0*/  MOV R2, R4 ;  /* 0x0000000400027202 */ /* 0x000fe20000000f00 */
[----:B------:R-:W-:Y:S05]  /*1f5b0*/  BRA `(.L_x_2799) ;  /* 0xffffa2a000007947 */ /* 0x000fea000383ffff */
.L_x_2701:
        /* <DEDUP_REMOVED lines=27> */
.L_x_2703:
[----:B------:R-:W-:Y:S02]  /*1f770*/  SEL R0, RZ, 0x1, P0 ;  /* 0x00000001ff007807 */ /* 0x000fe40000000000 */
[----:B------:R-:W-:Y:S02]  /*1f780*/  MOV R2, 0x1f7a0 ;  /* 0x0001f7a000027802 */ /* 0x000fe40000000f00 */
[----:B-1----:R-:W-:Y:S05]  /*1f790*/  CALL.REL.NOINC `($__internal_37_$__cuda_sm70_votesync_ballot) ;  /* 0x0000029000007944 */ /* 0x002fea0003c00000 */
[----:B------:R-:W-:Y:S01]  /*1f7a0*/  MOV R10, R0 ;  /* 0x00000000000a7202 */ /* 0x000fe20000000f00 */
[----:B------:R-:W-:Y:S05]  /*1f7b0*/  BRA `(.L_x_2801) ;  /* 0xffffa23000007947 */ /* 0x000fea000383ffff */
.L_x_2704:
[----:B------:R-:W-:Y:S01]  /*1f7c0*/  IMAD.MOV.U32 R223, RZ, RZ, R6 ;  /* 0x000000ffffdf7224 */ /* 0x000fe200078e0006 */
[----:B--2---:R-:W-:Y:S01]  /*1f7d0*/  MOV R2, R0 ;  /* 0x0000000000027202 */ /* 0x004fe20000000f00 */
[----:B------:R-:W-:Y:S01]  /*1f7e0*/  IMAD.MOV.U32 R225, RZ, RZ, 0x1f ;  /* 0x0000001fffe17424 */ /* 0x000fe200078e00ff */
[----:B------:R-:W-:Y:S02]  /*1f7f0*/  MOV R3, 0x1f810 ;  /* 0x0001f81000037802 */ /* 0x000fe40000000f00 */
[----:B-1----:R-:W-:Y:S05]  /*1f800*/  CALL.REL.NOINC `($__internal_35_$__cuda_sm70_shflsync_idx_p) ;  /* 0x0000015000007944 */ /* 0x002fea0003c00000 */
[----:B------:R-:W-:Y:S01]  /*1f810*/  IMAD.MOV.U32 R8, RZ, RZ, R226 ;  /* 0x000000ffff087224 */ /* 0x000fe200078e00e2 */
[----:B------:R-:W-:Y:S01]  /*1f820*/  MOV R2, R0 ;  /* 0x0000000000027202 */ /* 0x000fe20000000f00 */
[----:B------:R-:W-:Y:S01]  /*1f830*/  IMAD.MOV.U32 R223, RZ, RZ, R7 ;  /* 0x000000ffffdf7224 */ /* 0x000fe200078e0007 */
[----:B------:R-:W-:-:S02]  /*1f840*/  MOV R225, 0x1f ;  /* 0x0000001f00e17802 */ /* 0x000fc40000000f00 */
[----:B------:R-:W-:Y:S02]  /*1f850*/  MOV R3, 0x1f870 ;  /* 0x0001f87000037802 */ /* 0x000fe40000000f00 */
[----:B------:R-:W-:Y:S05]  /*1f860*/  CALL.REL.NOINC `($__internal_35_$__cuda_sm70_shflsync_idx_p) ;  /* 0x000000f000007944 */ /* 0x000fea0003c00000 */
[----:B------:R-:W-:Y:S01]  /*1f870*/  MOV R7, R226 ;  /* 0x000000e200077202 */ /* 0x000fe20000000f00 */
[----:B------:R-:W-:Y:S05]  /*1f880*/  BRA `(.L_x_2802) ;  /* 0xffffa1d000007947 */ /* 0x000fea000383ffff */
.L_x_2707:
[----:B------:R-:W-:Y:S01]  /*1f890*/  IMAD.MOV.U32 R223, RZ, RZ, R4 ;  /* 0x000000ffffdf7224 */ /* 0x000fe200078e0004 */
[----:B--2---:R-:W-:Y:S01]  /*1f8a0*/  MOV R2, R0 ;  /* 0x0000000000027202 */ /* 0x004fe20000000f00 */
[----:B------:R-:W-:Y:S01]  /*1f8b0*/  IMAD.MOV.U32 R225, RZ, RZ, 0x1f ;  /* 0x0000001fffe17424 */ /* 0x000fe200078e00ff */
[----:B------:R-:W-:Y:S02]  /*1f8c0*/  MOV R3, 0x1f8e0 ;  /* 0x0001f8e000037802 */ /* 0x000fe40000000f00 */
[----:B-1--4-:R-:W-:Y:S05]  /*1f8d0*/  CALL.REL.NOINC `($__internal_35_$__cuda_sm70_shflsync_idx_p) ;  /* 0x0000008000007944 */ /* 0x012fea0003c00000 */
[----:B------:R-:W-:Y:S01]  /*1f8e0*/  MOV R11, R226 ;  /* 0x000000e2000b7202 */ /* 0x000fe20000000f00 */
[----:B------:R-:W-:Y:S05]  /*1f8f0*/  BRA `(.L_x_2706) ;  /* 0xffffa1c000007947 */ /* 0x000fea000383ffff */
        .weak           $__internal_34_$__cuda_sm70_shflsync_bfly_p
        .type           $__internal_34_$__cuda_sm70_shflsync_bfly_p,@function
        .size           $__internal_34_$__cuda_sm70_shflsync_bfly_p,($__internal_35_$__cuda_sm70_shflsync_idx_p - $__internal_34_$__cuda_sm70_shflsync_bfly_p)
$__internal_34_$__cuda_sm70_shflsync_bfly_p:
[----:B------:R-:W-:Y:S02]  /*1f900*/  MOV R225, 0x1f ;  /* 0x0000001f00e17802 */ /* 0x000fe40000000f00 */
[----:B------:R-:W-:-:S04]  /*1f910*/  MOV R226, 0xffffffff ;  /* 0xffffffff00e27802 */ /* 0x000fc80000000f00 */
[----:B------:R-:W-:Y:S04]  /*1f920*/  WARPSYNC R226 ;  /* 0x000000e200007348 */ /* 0x000fe80003800000 */
[----:B------:R1:W2:Y:S02]  /*1f930*/  SHFL.BFLY PT, R225, R92, R3, R225 ;  /* 0x0c0000035ce17389 */ /* 0x0002a400000e00e1 */
[----:B-1----:R-:W-:-:S04]  /*1f940*/  MOV R3, 0x0 ;  /* 0x0000000000037802 */ /* 0x002fc80000000f00 */
[----:B--2---:R-:W-:Y:S05]  /*1f950*/  RET.REL.NODEC R2 `(_ZN7cutlass13device_kernelIN5flash19enable_sm80_to_sm89INS1_16FlashAttnFwdSm80INS1_25CollectiveMainloopFwdSm80ILi4ELi1ELb0EN4cute5tupleIJNS5_1CILi128EEENS7_ILi80EEENS7_ILi64EEEEEELi64ENS_10bfloat16_tEfNS_4arch4Sm80ELb0ELb1ELb0ELb1ELb1ELb0ELb1ELb1EEENS1_21CollectiveEpilogueFwdINS6_IJS8_SA_S9_EEENS6_IJNS7_ILi1EEESI_SI_EEESC_SE_Li128ELb1ELb1ELb1ELb0EEENS1_36VarlenDynamicPersistentTileSchedulerILi128ELi80ELi128ELi128ELb1ELb1ELb0ELb1ELb0ELb1EEEEEEEEEvNT_6ParamsE) ;  /* 0xfffe06a002007950 */ /* 0x004fea0003c3ffff */
        .weak           $__internal_35_$__cuda_sm70_shflsync_idx_p
        .type           $__internal_35_$__cuda_sm70_shflsync_idx_p,@function
        .size           $__internal_35_$__cuda_sm70_shflsync_idx_p,($__internal_36_$__cuda_sm70_shflsync_up_p - $__internal_35_$__cuda_sm70_shflsync_idx_p)
$__internal_35_$__cuda_sm70_shflsync_idx_p:
[----:B------:R-:W-:-:S04]  /*1f960*/  MOV R226, 0xffffffff ;  /* 0xffffffff00e27802 */ /* 0x000fc80000000f00 */
[----:B------:R-:W-:Y:S04]  /*1f970*/  WARPSYNC R226 ;  /* 0x000000e200007348 */ /* 0x000fe80003800000 */
[----:B------:R1:W2:Y:S02]  /*1f980*/  SHFL.IDX PT, R226, R223, R2, R225 ;  /* 0x00000002dfe27389 */ /* 0x0002a400000e00e1 */
[----:B-1----:R-:W-:Y:S02]  /*1f990*/  MOV R2, R3 ;  /* 0x0000000300027202 */ /* 0x002fe40000000f00 */
[----:B------:R-:W-:-:S04]  /*1f9a0*/  MOV R3, 0x0 ;  /* 0x0000000000037802 */ /* 0x000fc80000000f00 */
[----:B--2---:R-:W-:Y:S05]  /*1f9b0*/  RET.REL.NODEC R2 `(_ZN7cutlass13device_kernelIN5flash19enable_sm80_to_sm89INS1_16FlashAttnFwdSm80INS1_25CollectiveMainloopFwdSm80ILi4ELi1ELb0EN4cute5tupleIJNS5_1CILi128EEENS7_ILi80EEENS7_ILi64EEEEEELi64ENS_10bfloat16_tEfNS_4arch4Sm80ELb0ELb1ELb0ELb1ELb1ELb0ELb1ELb1EEENS1_21CollectiveEpilogueFwdINS6_IJS8_SA_S9_EEENS6_IJNS7_ILi1EEESI_SI_EEESC_SE_Li128ELb1ELb1ELb1ELb0EEENS1_36VarlenDynamicPersistentTileSchedulerILi128ELi80ELi128ELi128ELb1ELb1ELb0ELb1ELb0ELb1EEEEEEEEEvNT_6ParamsE) ;  /* 0xfffe064002007950 */ /* 0x004fea0003c3ffff */
        .weak           $__internal_36_$__cuda_sm70_shflsync_up_p
        .type           $__internal_36_$__cuda_sm70_shflsync_up_p,@function
        .size           $__internal_36_$__cuda_sm70_shflsync_up_p,($__internal_37_$__cuda_sm70_votesync_ballot - $__internal_36_$__cuda_sm70_shflsync_up_p)
$__internal_36_$__cuda_sm70_shflsync_up_p:
[----:B------:R-:W-:Y:S02]  /*1f9c0*/  IMAD.MOV.U32 R4, RZ, RZ, RZ ;  /* 0x000000ffff047224 */ /* 0x000fe400078e00ff */
[----:B------:R-:W-:-:S04]  /*1f9d0*/  IMAD.MOV.U32 R10, RZ, RZ, -0x1 ;  /* 0xffffffffff0a7424 */ /* 0x000fc800078e00ff */
[----:B------:R-:W-:Y:S04]  /*1f9e0*/  WARPSYNC R10 ;  /* 0x0000000a00007348 */ /* 0x000fe80003800000 */
[----:B------:R1:W2:Y:S02]  /*1f9f0*/  SHFL.UP PT, R4, R0, R2, R4 ;  /* 0x0400000200047389 */ /* 0x0002a400000e0004 */
[----:B-1----:R-:W-:Y:S02]  /*1fa00*/  MOV R2, R3 ;  /* 0x0000000300027202 */ /* 0x002fe40000000f00 */
[----:B------:R-:W-:-:S04]  /*1fa10*/  MOV R3, 0x0 ;  /* 0x0000000000037802 */ /* 0x000fc80000000f00 */
[----:B--2---:R-:W-:Y:S05]  /*1fa20*/  RET.REL.NODEC R2 `(_ZN7cutlass13device_kernelIN5flash19enable_sm80_to_sm89INS1_16FlashAttnFwdSm80INS1_25CollectiveMainloopFwdSm80ILi4ELi1ELb0EN4cute5tupleIJNS5_1CILi128EEENS7_ILi80EEENS7_ILi64EEEEEELi64ENS_10bfloat16_tEfNS_4arch4Sm80ELb0ELb1ELb0ELb1ELb1ELb0ELb1ELb1EEENS1_21CollectiveEpilogueFwdINS6_IJS8_SA_S9_EEENS6_IJNS7_ILi1EEESI_SI_EEESC_SE_Li128ELb1ELb1ELb1ELb0EEENS1_36VarlenDynamicPersistentTileSchedulerILi128ELi80ELi128ELi128ELb1ELb1ELb0ELb1ELb0ELb1EEEEEEEEEvNT_6ParamsE) ;  /* 0xfffe05d002007950 */ /* 0x004fea0003c3ffff */
        .weak           $__internal_37_$__cuda_sm70_votesync_ballot
        .type           $__internal_37_$__cuda_sm70_votesync_ballot,@function
        .size           $__internal_37_$__cuda_sm70_votesync_ballot,(.L_x_3865 - $__internal_37_$__cuda_sm70_votesync_ballot)
$__internal_37_$__cuda_sm70_votesync_ballot:
[----:B------:R-:W-:Y:S01]  /*1fa30*/  ISETP.NE.U32.AND P0, PT, R0, 0x1, PT ;  /* 0x000000010000780c */ /* 0x000fe20003f05070 */
[----:B------:R-:W-:-:S04]  /*1fa40*/  IMAD.MOV.U32 R3, RZ, RZ, -0x1 ;  /* 0xffffffffff037424 */ /* 0x000fc800078e00ff */
[----:B------:R-:W-:Y:S08]  /*1fa50*/  WARPSYNC R3 ;  /* 0x0000000300007348 */ /* 0x000ff00003800000 */
[----:B------:R-:W-:-:S04]  /*1fa60*/  VOTE.ANY R0, PT, !P0 ;  /* 0x0000000000007806 */ /* 0x000fc800040e0100 */
[----:B------:R-:W-:Y:S01]  /*1fa70*/  LOP3.LUT R0, R0, R3, RZ, 0xc0, !PT ;  /* 0x0000000300007212 */ /* 0x000fe200078ec0ff */
[----:B------:R-:W-:-:S04]  /*1fa80*/  IMAD.MOV.U32 R3, RZ, RZ, 0x0 ;  /* 0x00000000ff037424 */ /* 0x000fc800078e00ff */
[----:B------:R-:W-:Y:S05]  /*1fa90*/  RET.REL.NODEC R2 `(_ZN7cutlass13device_kernelIN5flash19enable_sm80_to_sm89INS1_16FlashAttnFwdSm80INS1_25CollectiveMainloopFwdSm80ILi4ELi1ELb0EN4cute5tupleIJNS5_1CILi128EEENS7_ILi80EEENS7_ILi64EEEEEELi64ENS_10bfloat16_tEfNS_4arch4Sm80ELb0ELb1ELb0ELb1ELb1ELb0ELb1ELb1EEENS1_21CollectiveEpilogueFwdINS6_IJS8_SA_S9_EEENS6_IJNS7_ILi1EEESI_SI_EEESC_SE_Li128ELb1ELb1ELb1ELb0EEENS1_36VarlenDynamicPersistentTileSchedulerILi128ELi80ELi128ELi128ELb1ELb1ELb0ELb1ELb0ELb1EEEEEEEEEvNT_6ParamsE) ;  /* 0xfffe056002007950 */ /* 0x000fea0003c3ffff */
.L_x_2803:
        /* <DEDUP_REMOVED lines=14> */
.L_x_3865:


//--------------------- .text._ZN7cutlass13device_kernelIN5flash19enable_sm80_to_sm89INS1_16FlashAttnFwdSm80INS1_25CollectiveMainloopFwdSm80ILi4ELi1ELb0EN4cute5tupleIJNS5_1CILi128EEENS7_ILi80EEENS7_ILi64EEEEEELi64ENS_10bfloat16_tEfNS_4arch4Sm80ELb0ELb1ELb0ELb1ELb1ELb1ELb1ELb1EEENS1_21CollectiveEpilogueFwdINS6_IJS8_SA_S9_EEENS6_IJNS7_ILi1EEESI_SI_EEESC_SE_Li128ELb1ELb1ELb1ELb0EEENS1_36VarlenDynamicPersistentTileSchedulerILi128ELi80ELi128ELi128ELb1ELb1ELb0ELb1ELb0ELb1EEEEEEEEEvNT_6ParamsE --------------------------
	.section	.text._ZN7cutlass13device_kernelIN5flash19enable_sm80_to_sm89INS1_16FlashAttnFwdSm80INS1_25CollectiveMainloopFwdSm80ILi4ELi1ELb0EN4cute5tupleIJNS5_1CILi128EEENS7_ILi80EEENS7_ILi64EEEEEELi64ENS_10bfloat16_tEfNS_4arch4Sm80ELb0ELb1ELb0ELb1ELb1ELb1ELb1ELb1EEENS1_21CollectiveEpilogueFwdINS6_IJS8_SA_S9_EEENS6_IJNS7_ILi1EEESI_SI_EEESC_SE_Li128ELb1ELb1ELb1ELb0EEENS1_36VarlenDynamicPersistentTileSchedulerILi128ELi80ELi128ELi128ELb1ELb1ELb0ELb1ELb0ELb1EEEEEEEEEvNT_6ParamsE,"ax",@progbits
	.sectioninfo	@"SHI_REGISTERS=255"
	.align	128
.text._ZN7cutlass13device_kernelIN5flash19enable_sm80_to_sm89INS1_16FlashAttnFwdSm80INS1_25CollectiveMainloopFwdSm80ILi4ELi1ELb0EN4cute5tupleIJNS5_1CILi128EEENS7_ILi80EEENS7_ILi64EEEEEELi64ENS_10bfloat16_tEfNS_4arch4Sm80ELb0ELb1ELb0ELb1ELb1ELb1ELb1ELb1EEENS1_21CollectiveEpilogueFwdINS6_IJS8_SA_S9_EEENS6_IJNS7_ILi1EEESI_SI_EEESC_SE_Li128ELb1ELb1ELb1ELb0EEENS1_36VarlenDynamicPersistentTileSchedulerILi128ELi80ELi128ELi128ELb1ELb1ELb0ELb1ELb0ELb1EEEEEEEEEvNT_6ParamsE:
        .type           _ZN7cutlass13device_kernelIN5flash19enable_sm80_to_sm89INS1_16FlashAttnFwdSm80INS1_25CollectiveMainloopFwdSm80ILi4ELi1ELb0EN4cute5tupleIJNS5_1CILi128EEENS7_ILi80EEENS7_ILi64EEEEEELi64ENS_10bfloat16_tEfNS_4arch4Sm80ELb0ELb1ELb0ELb1ELb1ELb1ELb1ELb1EEENS1_21CollectiveEpilogueFwdINS6_IJS8_SA_S9_EEENS6_IJNS7_ILi1EEESI_SI_EEESC_SE_Li128ELb1ELb1ELb1ELb0EEENS1_36VarlenDynamicPersistentTileSchedulerILi128ELi80ELi128ELi128ELb1ELb1ELb0ELb1ELb0ELb1EEEEEEEEEvNT_6ParamsE,@function
        .size           _ZN7cutlass13device_kernelIN5flash19enable_sm80_to_sm89INS1_16FlashAttnFwdSm80INS1_25CollectiveMainloopFwdSm80ILi4ELi1ELb0EN4cute5tupleIJNS5_1CILi128EEENS7_ILi80EEENS7_ILi64EEEEEELi64ENS_10bfloat16_tEfNS_4arch4Sm80ELb0ELb1ELb0ELb1ELb1ELb1ELb1ELb1EEENS1_21CollectiveEpilogueFwdINS6_IJS8_SA_S9_EEENS6_IJNS7_ILi1EEESI_SI_EEESC_SE_Li128ELb1ELb1ELb1ELb0EEENS1_36VarlenDynamicPersistentTileSchedulerILi128ELi80ELi128ELi128ELb1ELb1ELb0ELb1ELb0ELb1EEEEEEEEEvNT_6ParamsE,(.L_x_3870 - _ZN7cutlass13device_kernelIN5flash19enable_sm80_to_sm89INS1_16FlashAttnFwdSm80INS1_25CollectiveMainloopFwdSm80ILi4ELi1ELb0EN4cute5tupleIJNS5_1CILi128EEENS7_ILi80EEENS7_ILi64EEEEEELi64ENS_10bfloat16_tEfNS_4arch4Sm80ELb0ELb1ELb0ELb1ELb1ELb1ELb1ELb1EEENS1_21CollectiveEpilogueFwdINS6_IJS8_SA_S9_EEENS6_IJNS7_ILi1EEESI_SI_EEESC_SE_Li128ELb1ELb1ELb1ELb0EEENS1_36VarlenDynamicPersistentTileSchedulerILi128ELi80ELi128ELi128ELb1ELb1ELb0ELb1ELb0ELb1EEEEEEEEEvNT_6ParamsE)
        .other          _ZN7cutlass13device_kernelIN5flash19enable_sm80_to_sm89INS1_16FlashAttnFwdSm80INS1_25CollectiveMainloopFwdSm80ILi4ELi1ELb0EN4cute5tupleIJNS5_1CILi128EEENS7_ILi80EEENS7_ILi64EEEEEELi64ENS_10bfloat16_tEfNS_4arch4Sm80ELb0ELb1ELb0ELb1ELb1ELb1ELb1ELb1EEENS1_21CollectiveEpilogueFwdINS6_IJS8_SA_S9_EEENS6_IJNS7_ILi1EEESI_SI_EEESC_SE_Li128ELb1ELb1ELb1ELb0EEENS1_36VarlenDynamicPersistentTileSchedulerILi128ELi80ELi128ELi128ELb1ELb1ELb0ELb1ELb0ELb1EEEEEEEEEvNT_6ParamsE,@"STO_CUDA_ENTRY STV_DEFAULT"
_ZN7cutlass13device_kernelIN5flash19enable_sm80_to_sm89INS1_16FlashAttnFwdSm80INS1_25CollectiveMainloopFwdSm80ILi4ELi1ELb0EN4cute5tupleIJNS5_1CILi128EEENS7_ILi80EEENS7_ILi64EEEEEELi64ENS_10bfloat16_tEfNS_4arch4Sm80ELb0ELb1ELb0ELb1ELb1ELb1ELb1ELb1EEENS1_21CollectiveEpilogueFwdINS6_IJS8_SA_S9_EEENS6_IJNS7_ILi1EEESI_SI_EEESC_SE_Li128ELb1ELb1ELb1ELb0EEENS1_36VarlenDynamicPersistentTileSchedulerILi128ELi80ELi128ELi128ELb1ELb1ELb0ELb1ELb0ELb1EEEEEEEEEvNT_6ParamsE:
        /* <DEDUP_REMOVED lines=54> */
.L_x_2809:
        /* <DEDUP_REMOVED lines=16> */
.L_x_3118:
        /* <DEDUP_REMOVED lines=16> */
.L_x_3119:
[----:B--2---:R-:W-:-:S05]  /*0560*/  IMAD R0, R0, c[0x0][0x538], RZ ;  /* 0x00014e0000007a24 */ /* 0x004fca00078e02ff */
[----:B------:R-:W-:-:S04]  /*0570*/  IADD3 R7, R0, R7, RZ ;  /* 0x0000000700077210 */ /* 0x000fc80007ffe0ff */
[----:B------:R-:W-:-:S13]  /*0580*/  ISETP.GT.AND P0, PT, R7, UR4, PT ;  /* 0x0000000407007c0c */ /* 0x000fda000bf04270 */
[----:B-1----:R-:W-:Y:S05]  /*0590*/  @!P0 BRA `(.L_x_2809) ;  /* 0xfffffdc000008947 */ /* 0x002fea000383ffff */
.L_x_2805:
[----:B------:R-:W-:-:S05]  /*05a0*/  IADD3 R10, -R0, R7, RZ ;  /* 0x00000007000a7210 */ /* 0x000fca0007ffe1ff */
[----:B------:R-:W-:-:S05]  /*05b0*/  IMAD R0, R4, c[0x0][0x538], R10 ;  /* 0x00014e0004007a24 */ /* 0x000fca00078e020a */
[----:B------:R-:W-:Y:S01]  /*05c0*/  ISETP.GT.AND P0, PT, R0, UR4, PT ;  /* 0x0000000400007c0c */ /* 0x000fe2000bf04270 */
[----:B------:R-:W-:-:S12]  /*05d0*/  BRA.DIV ~URZ, `(.L_x_2810) ;  /* 0x00025f727f007947 */ /* 0x000fd8000b800000 */
[----:B------:R-:W-:-:S04]  /*05e0*/  VOTE.ANY R7, PT, !P0 ;  /* 0x0000000000077806 */ /* 0x000fc800040e0100 */
.L_x_3120:
[----:B------:R-:W1:Y:S02]  /*05f0*/  POPC R0, R7 ;  /* 0x0000000700007309 */ /* 0x000e640000000000 */
[----:B-1----:R-:W-:-:S05]  /*0600*/  IADD3 R2, R0, R6, RZ ;  /* 0x0000000600027210 */ /* 0x002fca0007ffe0ff */
[----:B------:R1:W-:Y:S01]  /*0610*/  STL [R1+0x5c], R2 ;  /* 0x00005c0201007387 */ /* 0x0003e20000100800 */
[----:B------:R-:W-:Y:S05]  /*0620*/  BRA.DIV ~URZ, `(.L_x_2811) ;  /* 0x00025f727f007947 */ /* 0x000fea000b800000 */
[----:B------:R2:W3:Y:S01]  /*0630*/  SHFL.IDX PT, R12, R9, R0, 0x1f ;  /* 0x00001f00090c7589 */ /* 0x0004e200000e0000 */
[----:B------:R-:W-:-:S03]  /*0640*/  MOV R5, RZ ;  /* 0x000000ff00057202 */ /* 0x000fc60000000f00 */
[----:B------:R2:W4:Y:S04]  /*0650*/  SHFL.IDX PT, R9, R8, R0, 0x1f ;  /* 0x00001f0008097589 */ /* 0x00052800000e0000 */
.L_x_3121:
[----:B------:R-:W-:Y:S01]  /*0660*/  ISETP.NE.AND P0, PT, R7, RZ, PT ;  /* 0x000000ff0700720c */ /* 0x000fe20003f05270 */
[----:B------:R-:W-:-:S12]  /*0670*/  BSSY B0, `(.L_x_2812) ;  /* 0x0000005000007945 */ /* 0x000fd80003800000 */
[----:B------:R-:W-:Y:S05]  /*0680*/  @!P0 BRA `(.L_x_2813) ;  /* 0x0000003000008947 */ /* 0x000fea0003800000 */
[----:B--2---:R-:W-:Y:S01]  /*0690*/  IADD3 R0, R0, -0x1, RZ ;  /* 0xffffffff00007810 */ /* 0x004fe20007ffe0ff */
[----:B------:R-:W-:Y:S05]  /*06a0*/  BRA.DIV ~URZ, `(.L_x_2814) ;  /* 0x00025fd27f007947 */ /* 0x000fea000b800000 */
[----:B------:R2:W1:Y:S02]  /*06b0*/  SHFL.IDX PT, R5, R4, R0, 0x1f ;  /* 0x00001f0004057589 */ /* 0x00046400000e0000 */
.L_x_2813:
[----:B------:R-:W-:Y:S05]  /*06c0*/  BSYNC B0 ;  /* 0x0000000000007941 */ /* 0x000fea0003800000 */
.L_x_2812:
        /* <DEDUP_REMOVED lines=69> */
.L_x_2816:
        /* <DEDUP_REMOVED lines=70> */
.L_x_2817:
[----:B------:R-:W-:Y:S05]  /*0f80*/  BSYNC B0 ;  /* 0x0000000000007941 */ /* 0x000fea0003800000 */
.L_x_2815:
[----:B------:R-:W-:-:S04]  /*0f90*/  LOP3.LUT R0, RZ, R0, RZ, 0x33, !PT ;  /* 0x00000000ff007212 */ /* 0x000fc800078e33ff */
[----:B------:R-:W-:-:S05]  /*0fa0*/  IADD3 R0, R0, R12, RZ ;  /* 0x0000000c00007210 */ /* 0x000fca0007ffe0ff */
[----:B------:R2:W-:Y:S01]  /*0fb0*/  STL [R1+0x54], R0 ;  /* 0x0000540001007387 */ /* 0x0005e20000100800 */
[----:B------:R-:W-:Y:S05]  /*0fc0*/  BRA `(.L_x_2818) ;  /* 0x0000006000007947 */ /* 0x000fea0003800000 */
.L_x_2806:
[----:B------:R-:W-:Y:S01]  /*0fd0*/  MOV R0, UR4 ;  /* 0x0000000400007c02 */ /* 0x000fe20008000f00 */
[----:B------:R-:W-:Y:S04]  /*0fe0*/  STL [R1+0x54], RZ ;  /* 0x000054ff01007387 */ /* 0x000fe80000100800 */
[----:B------:R-:W-:Y:S04]  /*0ff0*/  STL [R1+0x58], RZ ;  /* 0x000058ff01007387 */ /* 0x000fe80000100800 */
[----:B------:R1:W-:Y:S02]  /*1000*/  STL [R1+0x50], R0 ;  /* 0x0000500001007387 */ /* 0x0003e40000100800 */
[----:B-1----:R-:W-:-:S05]  /*1010*/  MOV R0, c[0x0][0x53c] ;  /* 0x00014f0000007a02 */ /* 0x002fca0000000f00 */
[----:B------:R1:W-:Y:S02]  /*1020*/  STL [R1+0x5c], R0 ;  /* 0x00005c0001007387 */ /* 0x0003e40000100800 */
.L_x_2818:
        /* <DEDUP_REMOVED lines=8> */
.L_x_2804:
        /* <DEDUP_REMOVED lines=92> */
[----:B------:R-:W-:Y:S01]  /*1670*/  IADD3 R25, R126, 0x20, RZ ;  /* 0x000000207e197810 */ /* 0x000fe20007ffe0ff */
        /* <DEDUP_REMOVED lines=23> */
[----:B------:R-:W-:Y:S02]  /*17f0*/  LEA.HI R3, R9, R24, RZ, 0x3 ;  /* 0x0000001809037211 */ /* 0x000fe400078f18ff */
[----:B------:R-:W-:-:S02]  /*1800*/  IADD3 R228, R88, 0x20, RZ ;  /* 0x0000002058e47810 */ /* 0x000fc40007ffe0ff */
[----:B------:R-:W-:Y:S01]  /*1810*/  LOP3.LUT R9, R10, 0x7ffffffc, RZ, 0xc0, !PT ;  /* 0x7ffffffc0a097812 */ /* 0x000fe200078ec0ff */
[----:B------:R-:W-:Y:S01]  /*1820*/  IMAD.SHL.U32 R3, R3, 0x40, RZ ;  /* 0x0000004003037824 */ /* 0x000fe200078e00ff */
[--C-:B------:R-:W-:Y:S01]  /*1830*/  LOP3.LUT R12, R11, 0x38, R88.reuse, 0xf8, !PT ;  /* 0x000000380b0c7812 */ /* 0x100fe200078ef858 */
[----:B-1----:R-:W-:Y:S01]  /*1840*/  IMAD.SHL.U32 R0, R24, 0x40, RZ ;  /* 0x0000004018007824 */ /* 0x002fe200078e00ff */
[----:B------:R-:W-:Y:S01]  /*1850*/  SHF.R.S32.HI R24, RZ, 0x1f, R95 ;  /* 0x0000001fff187819 */ /* 0x000fe2000001145f */
[----:B------:R-:W-:Y:S01]  /*1860*/  IMAD.IADD R9, R19, 0x1, -R9 ;  /* 0x0000000113097824 */ /* 0x000fe200078e0a09 */
[----:B------:R-:W-:Y:S02]  /*1870*/  SHF.R.U32.HI R13, RZ, 0x3, R11 ;  /* 0x00000003ff0d7819 */ /* 0x000fe4000001160b */
[----:B------:R-:W-:Y:S01]  /*1880*/  LOP3.LUT R8, R0, 0x1c0, RZ, 0xc0, !PT ;  /* 0x000001c000087812 */ /* 0x000fe200078ec0ff */
[----:B------:R1:W-:Y:S01]  /*1890*/  STL [R1+0x90], R24 ;  /* 0x0000901801007387 */ /* 0x0003e20000100800 */
[----:B------:R-:W-:Y:S01]  /*18a0*/  LOP3.LUT R11, R23, 0x38, R88, 0xf8, !PT ;  /* 0x00000038170b7812 */ /* 0x000fe200078ef858 */
[----:B------:R-:W-:Y:S01]  /*18b0*/  IMAD.SHL.U32 R19, R9, 0x2, RZ ;  /* 0x0000000209137824 */ /* 0x000fe200078e00ff */
[----:B------:R-:W-:Y:S01]  /*18c0*/  SHF.R.U32.HI R25, RZ, 0x3, R23 ;  /* 0x00000003ff197819 */ /* 0x000fe20000011617 */
[----:B------:R-:W-:Y:S01]  /*18d0*/  IMAD.IADD R9, R26, 0x1, R14 ;  /* 0x000000011a097824 */ /* 0x000fe200078e020e */
[----:B------:R-:W-:-:S02]  /*18e0*/  LOP3.LUT R10, R8, 0x38, R88, 0xf8, !PT ;  /* 0x00000038080a7812 */ /* 0x000fc400078ef858 */
[----:B------:R-:W-:Y:S02]  /*18f0*/  SHF.R.U32.HI R23, RZ, 0x3, R8 ;  /* 0x00000003ff177819 */ /* 0x000fe40000011608 */
[----:B------:R-:W-:Y:S02]  /*1900*/  SHF.R.S32.HI R8, RZ, 0x1f, R228 ;  /* 0x0000001fff087819 */ /* 0x000fe400000114e4 */
[----:B------:R-:W-:Y:S02]  /*1910*/  LOP3.LUT R7, R7, 0xfffffe00, RZ, 0xc0, !PT ;  /* 0xfffffe0007077812 */ /* 0x000fe400078ec0ff */
[----:B------:R-:W-:Y:S01]  /*1920*/  LOP3.LUT R3, R3, 0xfffffe00, RZ, 0xc0, !PT ;  /* 0xfffffe0003037812 */ /* 0x000fe200078ec0ff */
[----:B------:R2:W-:Y:S01]  /*1930*/  STL [R1+0x10], R8 ;  /* 0x0000100801007387 */ /* 0x0005e20000100800 */
[----:B------:R-:W-:Y:S02]  /*1940*/  LOP3.LUT R13, R7, R12, R13, 0xf6, !PT ;  /* 0x0000000c070d7212 */ /* 0x000fe400078ef60d */
[----:B------:R-:W-:Y:S01]  /*1950*/  LEA R192, R2, 0x2900, 0x1 ;  /* 0x0000290002c07811 */ /* 0x000fe200078e08ff */
[----:B------:R3:W-:Y:S01]  /*1960*/  STL [R1+0x6c], R7 ;  /* 0x00006c0701007387 */ /* 0x0007e20000100800 */
[----:B------:R-:W-:-:S02]  /*1970*/  LEA R14, R13, 0x5100, 0x1 ;  /* 0x000051000d0e7811 */ /* 0x000fc400078e08ff */
[C---:B------:R-:W-:Y:S02]  /*1980*/  SEL R2, R17.reuse, 0xffffffe0, !P5 ;  /* 0xffffffe011027807 */ /* 0x040fe40006800000 */
[----:B------:R-:W-:Y:S02]  /*1990*/  SEL R0, R16, 0xffffffc0, !P2 ;  /* 0xffffffc010007807 */ /* 0x000fe40005000000 */
[----:B-1----:R-:W-:Y:S02]  /*19a0*/  LOP3.LUT R24, R6, 0xfffffe00, RZ, 0xc0, !PT ;  /* 0xfffffe0006187812 */ /* 0x002fe400078ec0ff */
[----:B------:R-:W-:Y:S01]  /*19b0*/  SEL R6, R17, 0xffffffe0, !P0 ;  /* 0xffffffe011067807 */ /* 0x000fe20004000000 */
[----:B------:R-:W-:Y:S01]  /*19c0*/  IMAD.IADD R198, R192, 0x1, R0 ;  /* 0x00000001c0c67824 */ /* 0x000fe200078e0200 */
[----:B------:R-:W-:Y:S01]  /*19d0*/  LOP3.LUT R12, R24, R11, R25, 0xf6, !PT ;  /* 0x0000000b180c7212 */ /* 0x000fe200078ef619 */
[----:B------:R-:W-:Y:S01]  /*19e0*/  STL [R1+0x68], R24 ;  /* 0x0000681801007387 */ /* 0x000fe20000100800 */
[----:B------:R-:W-:-:S02]  /*19f0*/  LOP3.LUT R11, R3, R10, R23, 0xf6, !PT ;  /* 0x0000000a030b7212 */ /* 0x000fc400078ef617 */
[----:B------:R-:W-:Y:S01]  /*1a00*/  LEA R13, R12, 0x5100, 0x1 ;  /* 0x000051000c0d7811 */ /* 0x000fe200078e08ff */
[----:B------:R1:W-:Y:S01]  /*1a10*/  STL [R1+0xec], R3 ;  /* 0x0000ec0301007387 */ /* 0x0003e20000100800 */
[----:B------:R-:W-:Y:S02]  /*1a20*/  LOP3.LUT R10, R22, 0x38, R88, 0xf8, !PT ;  /* 0x00000038160a7812 */ /* 0x000fe400078ef858 */
[----:B------:R-:W-:Y:S01]  /*1a30*/  LEA R12, R11, 0x5100, 0x1 ;  /* 0x000051000b0c7811 */ /* 0x000fe200078e08ff */
[----:B------:R4:W-:Y:S01]  /*1a40*/  STL [R1+0x4c], R9 ;  /* 0x00004c0901007387 */ /* 0x0009e20000100800 */
[----:B------:R-:W-:Y:S02]  /*1a50*/  SHF.R.S32.HI R11, RZ, 0x1f, R19 ;  /* 0x0000001fff0b7819 */ /* 0x000fe40000011413 */
[----:B--2---:R-:W-:Y:S01]  /*1a60*/  SEL R8, R16, 0xffffffc0, !P6 ;  /* 0xffffffc010087807 */ /* 0x004fe20007000000 */
[----:B------:R-:W-:Y:S01]  /*1a70*/  STL [R1+0x4], R19 ;  /* 0x0000041301007387 */ /* 0x000fe20000100800 */
[----:B---3--:R-:W-:-:S02]  /*1a80*/  SEL R7, R18, 0x10, !P1 ;  /* 0x0000001012077807 */ /* 0x008fc40004800000 */
[C---:B------:R-:W-:Y:S01]  /*1a90*/  IADD3 R18, R19.reuse, 0x8, RZ ;  /* 0x0000000813127810 */ /* 0x040fe20007ffe0ff */
[----:B------:R2:W-:Y:S01]  /*1aa0*/  STL [R1+0xe4], R14 ;  /* 0x0000e40e01007387 */ /* 0x0005e20000100800 */
[----:B------:R-:W-:Y:S02]  /*1ab0*/  IADD3 R17, R19, 0x10, RZ ;  /* 0x0000001013117810 */ /* 0x000fe40007ffe0ff */
[----:B------:R-:W-:Y:S01]  /*1ac0*/  LOP3.LUT R10, R20, R10, R21, 0xf6, !PT ;  /* 0x0000000a140a7212 */ /* 0x000fe200078ef615 */
[----:B------:R3:W-:Y:S01]  /*1ad0*/  STL [R1+0xe0], R13 ;  /* 0x0000e00d01007387 */ /* 0x0007e20000100800 */
[----:B------:R-:W-:Y:S02]  /*1ae0*/  IADD3 R203, R192, 0x20, RZ ;  /* 0x00000020c0cb7810 */ /* 0x000fe40007ffe0ff */
[----:B------:R-:W-:Y:S01]  /*1af0*/  LEA R10, R10, 0x5100, 0x1 ;  /* 0x000051000a0a7811 */ /* 0x000fe200078e08ff */
[----:B------:R5:W-:Y:S01]  /*1b00*/  STL [R1+0xdc], R12 ;  /* 0x0000dc0c01007387 */ /* 0x000be20000100800 */
[----:B------:R-:W-:-:S02]  /*1b10*/  @P3 IADD3 R203, R192, -0x20, RZ ;  /* 0xffffffe0c0cb3810 */ /* 0x000fc40007ffe0ff */
[----:B------:R-:W-:Y:S01]  /*1b20*/  LEA R199, R4, 0x5100, 0x1 ;  /* 0x0000510004c77811 */ /* 0x000fe200078e08ff */
[----:B------:R5:W-:Y:S01]  /*1b30*/  STL [R1+0xcc], R11 ;  /* 0x0000cc0b01007387 */ /* 0x000be20000100800 */
[----:B-1----:R-:W-:Y:S01]  /*1b40*/  LOP3.LUT R3, R22, 0x18, R88, 0xf8, !PT ;  /* 0x0000001816037812 */ /* 0x002fe200078ef858 */
[----:B------:R-:W-:Y:S01]  /*1b50*/  IMAD.IADD R195, R0, 0x1, R203 ;  /* 0x0000000100c37824 */ /* 0x000fe200078e02cb */
[----:B------:R-:W-:Y:S01]  /*1b60*/  LEA R193, R5, 0x100, 0x1 ;  /* 0x0000010005c17811 */ /* 0x000fe200078e08ff */
[----:B------:R1:W-:Y:S01]  /*1b70*/  STL [R1+0x88], R18 ;  /* 0x0000881201007387 */ /* 0x0003e20000100800 */
[----:B----4-:R-:W-:Y:S01]  /*1b80*/  LOP3.LUT R9, R20, R3, R21, 0xf6, !PT ;  /* 0x0000000314097212 */ /* 0x010fe200078ef615 */
[----:B------:R-:W-:Y:S01]  /*1b90*/  IMAD.IADD R202, R199, 0x1, R2 ;  /* 0x00000001c7ca7824 */ /* 0x000fe200078e0202 */
[----:B------:R-:W-:Y:S01]  /*1ba0*/  SEL R3, R16, 0xffffffc0, !P4 ;  /* 0xffffffc010037807 */ /* 0x000fe20006000000 */
[----:B------:R4:W-:Y:S01]  /*1bb0*/  STL [R1+0x84], R17 ;  /* 0x0000841101007387 */ /* 0x0009e20000100800 */
[----:B------:R-:W-:Y:S01]  /*1bc0*/  IADD3 R16, R19, 0x18, RZ ;  /* 0x0000001813107810 */ /* 0x000fe20007ffe0ff */
[C---:B------:R-:W-:Y:S01]  /*1bd0*/  IMAD.IADD R197, R2.reuse, 0x1, R193 ;  /* 0x0000000102c57824 */ /* 0x040fe200078e02c1 */
[----:B------:R-:W-:Y:S01]  /*1be0*/  LEA R9, R9, 0x100, 0x1 ;  /* 0x0000010009097811 */ /* 0x000fe200078e08ff */
[----:B------:R-:W-:Y:S01]  /*1bf0*/  IMAD.IADD R200, R199, 0x1, R3 ;  /* 0x00000001c7c87824 */ /* 0x000fe200078e0203 */
[----:B--2---:R-:W-:Y:S01]  /*1c00*/  IADD3 R14, R19, 0x20, RZ ;  /* 0x00000020130e7810 */ /* 0x004fe20007ffe0ff */
[----:B------:R-:W-:Y:S01]  /*1c10*/  STL [R1+0x80], R16 ;  /* 0x0000801001007387 */ /* 0x000fe20000100800 */
[----:B------:R-:W-:Y:S01]  /*1c20*/  IMAD.IADD R194, R3, 0x1, R193 ;  /* 0x0000000103c27824 */ /* 0x000fe200078e02c1 */
[----:B------:R-:W-:Y:S01]  /*1c30*/  SHF.R.S32.HI R249, RZ, 0x1f, R248 ;  /* 0x0000001ffff97819 */ /* 0x000fe200000114f8 */
[C---:B------:R-:W-:Y:S01]  /*1c40*/  IMAD.IADD R201, R2.reuse, 0x1, R200 ;  /* 0x0000000102c97824 */ /* 0x040fe200078e02c8 */
[C---:B---3--:R-:W-:Y:S01]  /*1c50*/  IADD3 R13, R19.reuse, 0x28, RZ ;  /* 0x00000028130d7810 */ /* 0x048fe20007ffe0ff */
[----:B------:R2:W-:Y:S01]  /*1c60*/  STL [R1+0x7c], R14 ;  /* 0x00007c0e01007387 */ /* 0x0005e20000100800 */
[----:B------:R-:W-:Y:S01]  /*1c70*/  SHF.R.S32.HI R89, RZ, 0x1f, R88 ;  /* 0x0000001fff597819 */ /* 0x000fe20000011458 */
[----:B------:R-:W-:Y:S01]  /*1c80*/  IMAD.IADD R196, R2, 0x1, R194 ;  /* 0x0000000102c47824 */ /* 0x000fe200078e02c2 */
[----:B-----5:R-:W-:Y:S01]  /*1c90*/  IADD3 R12, R19, 0x38, RZ ;  /* 0x00000038130c7810 */ /* 0x020fe20007ffe0ff */
[----:B------:R3:W-:Y:S01]  /*1ca0*/  STL [R1+0x78], R13 ;  /* 0x0000780d01007387 */ /* 0x0007e20000100800 */
[----:B------:R-:W-:-:S02]  /*1cb0*/  SHF.R.S32.HI R125, RZ, 0x1f, R124 ;  /* 0x0000001fff7d7819 */ /* 0x000fc4000001147c */
[----:B------:R-:W-:Y:S02]  /*1cc0*/  IADD3 R11, R19, 0x30, RZ ;  /* 0x00000030130b7810 */ /* 0x000fe40007ffe0ff */
[C---:B------:R-:W-:Y:S02]  /*1cd0*/  IADD3 R207, R203.reuse, 0x800, RZ ;  /* 0x00000800cbcf7810 */ /* 0x040fe40007ffe0ff */
[----:B-1----:R-:W-:Y:S01]  /*1ce0*/  SHF.R.S32.HI R18, RZ, 0x1f, R18 ;  /* 0x0000001fff127819 */ /* 0x002fe20000011412 */
[----:B------:R-:W-:Y:S01]  /*1cf0*/  STL [R1+0x74], R11 ;  /* 0x0000740b01007387 */ /* 0x000fe20000100800 */
[C---:B------:R-:W-:Y:S02]  /*1d00*/  IADD3 R206, R203.reuse, 0x1000, RZ ;  /* 0x00001000cbce7810 */ /* 0x040fe40007ffe0ff */
[----:B----4-:R-:W-:Y:S01]  /*1d10*/  SHF.R.S32.HI R17, RZ, 0x1f, R17 ;  /* 0x0000001fff117819 */ /* 0x010fe20000011411 */
[----:B------:R1:W-:Y:S01]  /*1d20*/  STL [R1+0xd8], R10 ;  /* 0x0000d80a01007387 */ /* 0x0003e20000100800 */
[----:B------:R-:W-:-:S02]  /*1d30*/  IADD3 R205, R203, 0x1800, RZ ;  /* 0x00001800cbcd7810 */ /* 0x000fc40007ffe0ff */
[----:B------:R-:W-:Y:S01]  /*1d40*/  IADD3 R204, R203, 0x2000, RZ ;  /* 0x00002000cbcc7810 */ /* 0x000fe20007ffe0ff */
[----:B------:R-:W-:Y:S04]  /*1d50*/  STL [R1+0x70], R12 ;  /* 0x0000700c01007387 */ /* 0x000fe80000100800 */
[----:B------:R4:W-:Y:S01]  /*1d60*/  STL [R1+0x8], R9 ;  /* 0x0000080901007387 */ /* 0x0009e20000100800 */
[----:B--2---:R-:W-:-:S03]  /*1d70*/  SHF.R.S32.HI R14, RZ, 0x1f, R14 ;  /* 0x0000001fff0e7819 */ /* 0x004fc6000001140e */
[----:B------:R-:W-:Y:S01]  /*1d80*/  STL [R1+0xc8], R18 ;  /* 0x0000c81201007387 */ /* 0x000fe20000100800 */
[----:B---3--:R-:W-:-:S03]  /*1d90*/  SHF.R.S32.HI R13, RZ, 0x1f, R13 ;  /* 0x0000001fff0d7819 */ /* 0x008fc6000001140d */
[----:B------:R-:W-:Y:S01]  /*1da0*/  STL [R1+0xc4], R17 ;  /* 0x0000c41101007387 */ /* 0x000fe20000100800 */
[----:B-1----:R-:W-:-:S05]  /*1db0*/  SHF.R.S32.HI R10, RZ, 0x1f, R16 ;  /* 0x0000001fff0a7819 */ /* 0x002fca0000011410 */
[----:B------:R1:W-:Y:S01]  /*1dc0*/  STL [R1+0xc0], R10 ;  /* 0x0000c00a01007387 */ /* 0x0003e20000100800 */
[----:B----4-:R-:W-:-:S03]  /*1dd0*/  IMAD.IADD R9, R9, 0x1, R8 ;  /* 0x0000000109097824 */ /* 0x010fc600078e0208 */
[----:B------:R-:W-:Y:S04]  /*1de0*/  STL [R1+0xbc], R14 ;  /* 0x0000bc0e01007387 */ /* 0x000fe80000100800 */
[----:B------:R-:W-:Y:S01]  /*1df0*/  STL [R1+0xb8], R13 ;  /* 0x0000b80d01007387 */ /* 0x000fe20000100800 */
[----:B-1----:R-:W-:Y:S02]  /*1e00*/  SHF.R.S32.HI R10, RZ, 0x1f, R11 ;  /* 0x0000001fff0a7819 */ /* 0x002fe4000001140b */
[----:B------:R-:W-:-:S03]  /*1e10*/  LEA R11, R15, 0x80, 0x1 ;  /* 0x000000800f0b7811 */ /* 0x000fc600078e08ff */
[----:B------:R1:W-:Y:S02]  /*1e20*/  STL [R1+0xb4], R10 ;  /* 0x0000b40a01007387 */ /* 0x0003e40000100800 */
[----:B------:R-:W-:Y:S01]  /*1e30*/  IMAD.IADD R0, R11, 0x1, R6 ;  /* 0x000000010b007824 */ /* 0x000fe200078e0206 */
[----:B-1----:R-:W-:-:S05]  /*1e40*/  SHF.R.S32.HI R10, RZ, 0x1f, R12 ;  /* 0x0000001fff0a7819 */ /* 0x002fca000001140c */
[----:B------:R1:W-:Y:S04]  /*1e50*/  STL [R1+0xb0], R10 ;  /* 0x0000b00a01007387 */ /* 0x0003e80000100800 */
[----:B------:R-:W-:Y:S04]  /*1e60*/  STL [R1+0x94], R11 ;  /* 0x0000940b01007387 */ /* 0x000fe80000100800 */
[----:B------:R2:W-:Y:S01]  /*1e70*/  STL [R1+0xc], R9 ;  /* 0x00000c0901007387 */ /* 0x0005e20000100800 */
[----:B-1----:R-:W-:-:S04]  /*1e80*/  IMAD.IADD R10, R11, 0x1, R8 ;  /* 0x000000010b0a7824 */ /* 0x002fc800078e0208 */
[----:B------:R-:W-:Y:S01]  /*1e90*/  IMAD.IADD R4, R6, 0x1, R10 ;  /* 0x0000000106047824 */ /* 0x000fe200078e020a */
[----:B------:R-:W-:Y:S01]  /*1ea0*/  STL [R1+0x98], R10 ;  /* 0x0000980a01007387 */ /* 0x000fe20000100800 */
[----:B--2---:R-:W-:-:S03]  /*1eb0*/  IMAD.IADD R9, R11, 0x1, R7 ;  /* 0x000000010b097824 */ /* 0x004fc600078e0207 */
[----:B------:R1:W-:Y:S01]  /*1ec0*/  STL [R1+0xac], R0 ;  /* 0x0000ac0001007387 */ /* 0x0003e20000100800 */
[----:B------:R-:W-:Y:S02]  /*1ed0*/  IMAD.IADD R3, R7, 0x1, R4 ;  /* 0x0000000107037824 */ /* 0x000fe400078e0204 */
[----:B------:R-:W-:Y:S01]  /*1ee0*/  IMAD.IADD R5, R9, 0x1, R6 ;  /* 0x0000000109057824 */ /* 0x000fe200078e0206 */
[----:B------:R-:W-:Y:S01]  /*1ef0*/  STL [R1+0xa4], R9 ;  /* 0x0000a40901007387 */ /* 0x000fe20000100800 */
[----:B-1----:R-:W-:-:S05]  /*1f00*/  IMAD.IADD R0, R7, 0x1, R10 ;  /* 0x0000000107007824 */ /* 0x002fca00078e020a */
[----:B------:R1:W-:Y:S04]  /*1f10*/  STL [R1+0xa0], R0 ;  /* 0x0000a00001007387 */ /* 0x0003e80000100800 */
[----:B------:R2:W-:Y:S04]  /*1f20*/  STL [R1+0xa8], R5 ;  /* 0x0000a80501007387 */ /* 0x0005e80000100800 */
[----:B------:R2:W-:Y:S04]  /*1f30*/  STL [R1+0x9c], R4 ;  /* 0x00009c0401007387 */ /* 0x0005e80000100800 */
[----:B------:R2:W-:Y:S01]  /*1f40*/  STL [R1+0xd4], R3 ;  /* 0x0000d40301007387 */ /* 0x0005e20000100800 */
[----:B-1----:R-:W-:-:S05]  /*1f50*/  IMAD.IADD R0, R6, 0x1, R0 ;  /* 0x0000000106007824 */ /* 0x002fca00078e0200 */
[----:B------:R2:W-:Y:S02]  /*1f60*/  STL [R1+0xd0], R0 ;  /* 0x0000d00001007387 */ /* 0x0005e40000100800 */
.L_x_3117:
        /* <DEDUP_REMOVED lines=33> */
.L_x_2819:
[----:B------:R-:W-:-:S04]  /*2180*/  ISETP.NE.U32.AND P0, PT, RZ, c[0x0][0x368], PT ;  /* 0x0000da00ff007a0c */ /* 0x000fc80003f05070 */
[----:B------:R-:W-:-:S13]  /*2190*/  ISETP.NE.AND.EX P0, PT, RZ, c[0x0][0x36c], PT, P0 ;  /* 0x0000db00ff007a0c */ /* 0x000fda0003f05300 */
[----:B------:R-:W-:Y:S05]  /*21a0*/  @!P0 BRA `(.L_x_2820) ;  /* 0x0000003000008947 */ /* 0x000fea0003800000 */
[----:B-1----:R-:W-:-:S05]  /*21b0*/  IMAD.WIDE R4, R25, R147, c[0x0][0x368] ;  /* 0x0000da0019047625 */ /* 0x002fca00078e0293 */
[----:B------:R1:W5:Y:S01]  /*21c0*/  LDG.E R13, [R4.64] ;  /* 0x00000008040d7981 */ /* 0x000362000c1e1900 */
[----:B------:R-:W-:Y:S05]  /*21d0*/  BRA `(.L_x_2821) ;  /* 0x0000005000007947 */ /* 0x000fea0003800000 */
.L_x_2820:
[----:B------:R-:W-:Y:S01]  /*21e0*/  MOV R13, UR6 ;  /* 0x00000006000d7c02 */ /* 0x000fe20008000f00 */
[----:B------:R-:W-:Y:S05]  /*21f0*/  @!P3 BRA `(.L_x_2821) ;  /* 0x000000300000b947 */ /* 0x000fea0003800000 */
[----:B-1----:R-:W2:Y:S04]  /*2200*/  LDG.E R6, [R4.64] ;  /* 0x0000000804067981 */ /* 0x002ea8000c1e1900 */
[----:B------:R-:W2:Y:S02]  /*2210*/  LDG.E R0, [R4.64+0x4] ;  /* 0x0000040804007981 */ /* 0x000ea4000c1e1900 */
[----:B--2---:R-:W-:Y:S02]  /*2220*/  IADD3 R13, -R6, R0, RZ ;  /* 0x00000000060d7210 */ /* 0x004fe40007ffe1ff */
.L_x_2821:
[----:B-1----:R1:W2:Y:S04]  /*2230*/  @P5 LDG.E R4, [R2.64] ;  /* 0x0000000802045981 */ /* 0x0022a8000c1e1900 */
[----:B------:R1:W2:Y:S04]  /*2240*/  @P5 LDG.E R0, [R2.64+0x4] ;  /* 0x0000040802005981 */ /* 0x0002a8000c1e1900 */
[----:B------:R-:W3:Y:S01]  /*2250*/  LDL.LU R5, [R1+0x54] ;  /* 0x0000540001057983 */ /* 0x000ee20000300800 */
[----:B------:R-:W-:-:S04]  /*2260*/  ISETP.NE.U32.AND P0, PT, RZ, c[0x0][0x378], PT ;  /* 0x0000de00ff007a0c */ /* 0x000fc80003f05070 */
[----:B------:R-:W-:Y:S01]  /*2270*/  ISETP.NE.AND.EX P0, PT, RZ, c[0x0][0x37c], PT, P0 ;  /* 0x0000df00ff007a0c */ /* 0x000fe20003f05300 */
[----:B-----5:R-:W-:Y:S02]  /*2280*/  IMAD.MOV.U32 R130, RZ, RZ, R13 ;  /* 0x000000ffff827224 */ /* 0x020fe400078e000d */
[----:B------:R-:W-:Y:S02]  /*2290*/  IMAD.MOV.U32 R6, RZ, RZ, c[0x0][0x2c4] ;  /* 0x0000b100ff067624 */ /* 0x000fe400078e00ff */
[----:B------:R-:W-:-:S03]  /*22a0*/  IMAD.IADD R12, R13, 0x1, -R12 ;  /* 0x000000010d0c7824 */ /* 0x000fc600078e0a0c */
[----:B------:R-:W-:-:S05]  /*22b0*/  ISETP.NE.AND P2, PT, R6, 0x1, PT ;  /* 0x000000010600780c */ /* 0x000fca0003f45270 */
[----:B-1----:R-:W-:-:S05]  /*22c0*/  @P0 IMAD.WIDE R2, R25, R147, c[0x0][0x378] ;  /* 0x0000de0019020625 */ /* 0x002fca00078e0293 */
[----:B------:R1:W5:Y:S01]  /*22d0*/  @P0 LDG.E R130, [R2.64] ;  /* 0x0000000802820981 */ /* 0x000362000c1e1900 */
[----:B------:R-:W-:Y:S01]  /*22e0*/  IMAD.MOV.U32 R6, RZ, RZ, c[0x0][0x32c] ;  /* 0x0000cb00ff067624 */ /* 0x000fe200078e00ff */
[----:B------:R-:W-:-:S04]  /*22f0*/  LOP3.LUT R209, R209, 0xffffffef, RZ, 0xc0, !PT ;  /* 0xffffffefd1d17812 */ /* 0x000fc800078ec0ff */
[----:B------:R-:W-:Y:S01]  /*2300*/  ISETP.GE.AND P1, PT, R6, 0x1, PT ;  /* 0x000000010600780c */ /* 0x000fe20003f26270 */
[----:B-1----:R-:W-:Y:S01]  /*2310*/  IMAD.MOV.U32 R2, RZ, RZ, c[0x0][0x228] ;  /* 0x00008a00ff027624 */ /* 0x002fe200078e00ff */
[----:B------:R-:W-:-:S04]  /*2320*/  @P2 LOP3.LUT R209, R209, 0x10, RZ, 0xfc, !PT ;  /* 0x00000010d1d12812 */ /* 0x000fc800078efcff */
[----:B------:R-:W-:-:S07]  /*2330*/  LOP3.LUT R209, R209, 0xfffffffb, RZ, 0xc0, !PT ;  /* 0xfffffffbd1d17812 */ /* 0x000fce00078ec0ff */
[----:B------:R-:W-:Y:S01]  /*2340*/  @P1 LOP3.LUT R209, R209, 0x4, RZ, 0xfc, !PT ;  /* 0x00000004d1d11812 */ /* 0x000fe200078efcff */
[----:B--2---:R-:W-:Y:S02]  /*2350*/  @P5 IMAD.IADD R2, R0, 0x1, -R4 ;  /* 0x0000000100025824 */ /* 0x004fe400078e0a04 */
[----:B---3--:R-:W-:Y:S02]  /*2360*/  IMAD.SHL.U32 R8, R5, 0x80, RZ ;  /* 0x0000008005087824 */ /* 0x008fe400078e00ff */
[----:B------:R-:W-:-:S03]  /*2370*/  IMAD.IADD R7, R12, 0x1, R2 ;  /* 0x000000010c077824 */ /* 0x000fc600078e0202 */
[----:B------:R1:W-:Y:S01]  /*2380*/  STL [R1+0x44], R8 ;  /* 0x0000440801007387 */ /* 0x0003e20000100800 */
[----:B------:R-:W-:-:S03]  /*2390*/  IADD3 R0, R8, 0x7f, RZ ;  /* 0x0000007f08007810 */ /* 0x000fc60007ffe0ff */
[----:B------:R1:W-:Y:S02]  /*23a0*/  STL [R1], R7 ;  /* 0x0000000701007387 */ /* 0x0003e40000100800 */
[----:B------:R-:W-:Y:S01]  /*23b0*/  @P2 IMAD.HI.U32 R4, R0, c[0x0][0x2c8], RZ ;  /* 0x0000b20000042a27 */ /* 0x000fe200078e00ff */
[----:B------:R-:W-:-:S04]  /*23c0*/  IADD3 R3, R7, 0x4f, RZ ;  /* 0x0000004f07037810 */ /* 0x000fc80007ffe0ff */
[----:B------:R-:W-:Y:S01]  /*23d0*/  @P2 SHF.R.U32.HI R0, RZ, c[0x0][0x2cc], R4 ;  /* 0x0000b300ff002a19 */ /* 0x000fe20000011604 */
[----:B------:R-:W-:Y:S01]  /*23e0*/  IMAD.HI R3, R3, 0x66666667, RZ ;  /* 0x6666666703037827 */ /* 0x000fe200078e02ff */
[----:B------:R-:W-:-:S04]  /*23f0*/  IADD3 R4, R7, 0x1, -R252 ;  /* 0x0000000107047810 */ /* 0x000fc80007ffe8fc */
[----:B------:R-:W-:Y:S01]  /*2400*/  SHF.R.U32.HI R5, RZ, 0x1f, R3 ;  /* 0x0000001fff057819 */ /* 0x000fe20000011603 */
[----:B------:R-:W-:-:S03]  /*2410*/  IMAD.IADD R0, R4, 0x1, R0 ;  /* 0x0000000104007824 */ /* 0x000fc600078e0200 */
[----:B------:R-:W-:Y:S02]  /*2420*/  LEA.HI.SX32 R143, R3, R5, 0x1b ;  /* 0x00000005038f7211 */ /* 0x000fe400078fdaff */
        /* <DEDUP_REMOVED lines=12> */
.L_x_2824:
[----:B------:R-:W-:-:S13]  /*24f0*/  ISETP.NE.AND P0, PT, R6, 0x1, PT ;  /* 0x000000010600780c */ /* 0x000fda0003f05270 */
[----:B------:R-:W-:-:S05]  /*2500*/  @P0 IMAD.HI.U32 R0, R3, c[0x0][0x330], RZ ;  /* 0x0000cc0003000a27 */ /* 0x000fca00078e00ff */
[----:B------:R-:W-:Y:S02]  /*2510*/  @P0 SHF.R.U32.HI R3, RZ, c[0x0][0x334], R0 ;  /* 0x0000cd00ff030a19 */ /* 0x000fe40000011600 */
.L_x_2825:
[----:B------:R-:W-:Y:S05]  /*2520*/  BSYNC B0 ;  /* 0x0000000000007941 */ /* 0x000fea0003800000 */
.L_x_2823:
[----:B------:R-:W-:-:S05]  /*2530*/  IMAD R3, R3, R6, c[0x0][0x32c] ;  /* 0x0000cb0003037624 */ /* 0x000fca00078e0206 */
[----:B------:R-:W-:-:S04]  /*2540*/  IMNMX R4, R4, R3, PT ;  /* 0x0000000304047217 */ /* 0x000fc80003800200 */
.L_x_2822:
[----:B------:R-:W-:Y:S01]  /*2550*/  IADD3 R4, R4, 0x4f, RZ ;  /* 0x0000004f04047810 */ /* 0x000fe20007ffe0ff */
[----:B------:R-:W-:-:S04]  /*2560*/  @P2 IMAD.HI.U32 R3, R8, c[0x0][0x2c8], RZ ;  /* 0x0000b20008032a27 */ /* 0x000fc800078e00ff */
[----:B------:R-:W-:-:S04]  /*2570*/  IMAD.HI R4, R4, 0x66666667, RZ ;  /* 0x6666666704047827 */ /* 0x000fc800078e02ff */
[----:B------:R-:W-:Y:S01]  /*2580*/  IMAD.MOV.U32 R0, RZ, RZ, R8 ;  /* 0x000000ffff007224 */ /* 0x000fe200078e0008 */
[----:B------:R-:W-:Y:S01]  /*2590*/  @P2 SHF.R.U32.HI R0, RZ, c[0x0][0x2cc], R3 ;  /* 0x0000b300ff002a19 */ /* 0x000fe20000011603 */
[----:B------:R-:W-:Y:S01]  /*25a0*/  IMAD.IADD R229, R7, 0x1, -R252 ;  /* 0x0000000107e57824 */ /* 0x000fe200078e0afc */
[----:B------:R-:W-:-:S03]  /*25b0*/  SHF.R.U32.HI R3, RZ, 0x1f, R4 ;  /* 0x0000001fff037819 */ /* 0x000fc60000011604 */
[----:B------:R-:W-:Y:S01]  /*25c0*/  IMAD.IADD R0, R229, 0x1, R0 ;  /* 0x00000001e5007824 */ /* 0x000fe200078e0200 */
[----:B-1----:R-:W-:-:S04]  /*25d0*/  LEA.HI.SX32 R7, R4, R3, 0x1b ;  /* 0x0000000304077211 */ /* 0x002fc800078fdaff */
        /* <DEDUP_REMOVED lines=12> */
.L_x_2828:
[----:B------:R-:W-:-:S13]  /*26a0*/  ISETP.NE.AND P0, PT, R6, 0x1, PT ;  /* 0x000000010600780c */ /* 0x000fda0003f05270 */
[----:B------:R-:W-:-:S05]  /*26b0*/  @P0 IMAD.HI.U32 R4, R0, c[0x0][0x330], RZ ;  /* 0x0000cc0000040a27 */ /* 0x000fca00078e00ff */
[----:B------:R-:W-:Y:S02]  /*26c0*/  @P0 SHF.R.U32.HI R0, RZ, c[0x0][0x334], R4 ;  /* 0x0000cd00ff000a19 */ /* 0x000fe40000011604 */
.L_x_2829:
[----:B------:R-:W-:Y:S05]  /*26d0*/  BSYNC B0 ;  /* 0x0000000000007941 */ /* 0x000fea0003800000 */
.L_x_2827:
[----:B------:R-:W-:-:S05]  /*26e0*/  IMAD R0, R0, c[0x0][0x32c], RZ ;  /* 0x0000cb0000007a24 */ /* 0x000fca00078e02ff */
[----:B------:R-:W-:-:S04]  /*26f0*/  IMNMX R3, R3, R0, !PT ;  /* 0x0000000003037217 */ /* 0x000fc80007800200 */
.L_x_2826:
        /* <DEDUP_REMOVED lines=48> */
.L_x_2831:
[----:B------:R-:W-:Y:S05]  /*2a00*/  BSYNC B0 ;  /* 0x0000000000007941 */ /* 0x000fea0003800000 */
.L_x_2830:
        /* <DEDUP_REMOVED lines=90> */
[----:B------:R-:W-:Y:S01]  /*2fb0*/  @P1 LEA R4, P2, R16, R4, 0x6 ;  /* 0x0000000410041211 */ /* 0x000fe200078430ff */
[----:B------:R-:W-:Y:S02]  /*2fc0*/  IMAD R3, R3, c[0x0][0x290], RZ ;  /* 0x0000a40003037a24 */ /* 0x000fe400078e02ff */
[----:B------:R-:W-:Y:S01]  /*2fd0*/  IMAD.WIDE.U32 R6, R126, c[0x0][0x280], R124 ;  /* 0x0000a0007e067a25 */ /* 0x000fe200078e007c */
        /* <DEDUP_REMOVED lines=125> */
.L_x_2867:
        /* <DEDUP_REMOVED lines=9> */
[----:B------:R1:W5:Y:S01]  /*3840*/  LDL R156, [R1+0x8] ;  /* 0x00000800019c7983 */ /* 0x0003620000100800 */
[----:B------:R-:W-:Y:S01]  /*3850*/  WARPSYNC 0xffffffff ;  /* 0xffffffff00007948 */ /* 0x000fe20003800000 */
[----:B------:R-:W-:Y:S01]  /*3860*/  @P1 IMAD.HI.U32 R5, R4, c[0x0][0x2bc], RZ ;  /* 0x0000af0004051a27 */ /* 0x000fe200078e00ff */
[----:B------:R-:W-:Y:S01]  /*3870*/  ISETP.GE.AND P2, PT, R153, 0x1, PT ;  /* 0x000000019900780c */ /* 0x000fe20003f46270 */
[----:B------:R1:W5:Y:S01]  /*3880*/  LDL R155, [R1+0xc] ;  /* 0x00000c00019b7983 */ /* 0x0003620000100800 */
[----:B------:R-:W-:Y:S02]  /*3890*/  BSSY B2, `(.L_x_2833) ;  /* 0x0000414000027945 */ /* 0x000fe40003800000 */
        /* <DEDUP_REMOVED lines=64> */
.L_x_2837:
[----:B------:R-:W-:Y:S05]  /*3ca0*/  BSYNC B0 ;  /* 0x0000000000007941 */ /* 0x000fea0003800000 */
.L_x_2836:
        /* <DEDUP_REMOVED lines=39> */
.L_x_2839:
[----:B------:R-:W-:Y:S05]  /*3f20*/  BSYNC B0 ;  /* 0x0000000000007941 */ /* 0x000fea0003800000 */
.L_x_2838:
        /* <DEDUP_REMOVED lines=38> */
.L_x_2841:
[----:B------:R-:W-:Y:S05]  /*4190*/  BSYNC B0 ;  /* 0x0000000000007941 */ /* 0x000fea0003800000 */
.L_x_2840:
        /* <DEDUP_REMOVED lines=74> */
.L_x_2845:
[----:B------:R-:W-:Y:S05]  /*4640*/  BSYNC B0 ;  /* 0x0000000000007941 */ /* 0x000fea0003800000 */
.L_x_2844:
        /* <DEDUP_REMOVED lines=57> */
.L_x_2843:
[----:B------:R-:W-:Y:S05]  /*49e0*/  BSYNC B1 ;  /* 0x0000000000017941 */ /* 0x000fea0003800000 */
.L_x_2842:
        /* <DEDUP_REMOVED lines=62> */
.L_x_2849:
[----:B------:R-:W-:Y:S05]  /*4dd0*/  BSYNC B0 ;  /* 0x0000000000007941 */ /* 0x000fea0003800000 */
.L_x_2848:
        /* <DEDUP_REMOVED lines=57> */
.L_x_2847:
[----:B------:R-:W-:Y:S05]  /*5170*/  BSYNC B1 ;  /* 0x0000000000017941 */ /* 0x000fea0003800000 */
.L_x_2846:
        /* <DEDUP_REMOVED lines=61> */
.L_x_2852:
[----:B------:R-:W-:Y:S05]  /*5550*/  BSYNC B0 ;  /* 0x0000000000007941 */ /* 0x000fea0003800000 */
.L_x_2851:
        /* <DEDUP_REMOVED lines=58> */
.L_x_2835:
        /* <DEDUP_REMOVED lines=21> */
[C---:B------:R-:W-:Y:S02]  /*5a50*/  @!P2 IADD3.X R11, R97.reuse, R56, R141, P1, P0 ;  /* 0x00000038610ba210 */ /* 0x040fe40000fe048d */
        /* <DEDUP_REMOVED lines=191> */
.L_x_2854:
[----:B----4-:R-:W-:Y:S05]  /*6650*/  BSYNC B0 ;  /* 0x0000000000007941 */ /* 0x010fea0003800000 */
.L_x_2853:
        /* <DEDUP_REMOVED lines=126> */
.L_x_2856:
[----:B------:R-:W-:Y:S05]  /*6e40*/  BSYNC B0 ;  /* 0x0000000000007941 */ /* 0x000fea0003800000 */
.L_x_2855:
        /* <DEDUP_REMOVED lines=128> */
.L_x_2834:
        /* <DEDUP_REMOVED lines=11> */
[----:B-----5:R-:W1:Y:S01]  /*7700*/  @!P1 LDS.128 R8, [R156+0x2800] ;  /* 0x002800009c089984 */ /* 0x020e620000000c00 */
        /* <DEDUP_REMOVED lines=9> */
.L_x_2858:
[----:B-12---:R-:W-:Y:S05]  /*77a0*/  BSYNC B0 ;  /* 0x0000000000007941 */ /* 0x006fea0003800000 */
.L_x_2857:
[----:B------:R1:W2:Y:S01]  /*77b0*/  SHFL.IDX PT, R5, R71, 0x1, 0x1c1f ;  /* 0x003c1f0047057f89 */ /* 0x0002a200000e0000 */
[----:B------:R-:W-:Y:S01]  /*77c0*/  ISETP.GE.AND P0, PT, R3, 0x21, PT ;  /* 0x000000210300780c */ /* 0x000fe20003f06270 */
[----:B------:R-:W-:Y:S02]  /*77d0*/  BSSY B0, `(.L_x_2859) ;  /* 0x000000f000007945 */ /* 0x000fe40003800000 */
[----:B---3--:R1:W3:Y:S10]  /*77e0*/  SHFL.IDX PT, R4, R72, 0x1, 0x1c1f ;  /* 0x003c1f0048047f89 */ /* 0x0082f400000e0000 */
[----:B------:R-:W-:-:S05]  /*77f0*/  @!P0 BRA `(.L_x_2860) ;  /* 0x000000c000008947 */ /* 0x000fca0003800000 */
[C---:B------:R-:W-:Y:S11]  /*7800*/  ISETP.GE.AND P1, PT, R88.reuse, c[0x0][0x1d4], PT ;  /* 0x0000750058007a0c */ /* 0x040ff60003f26270 */
[----:B------:R-:W-:Y:S02]  /*7810*/  @!UPT UIADD3 URZ, URZ, URZ, URZ ;  /* 0x0000003f3f3ff290 */ /* 0x000fe4000fffe03f */
[----:B-----5:R-:W4:Y:S01]  /*7820*/  @!P1 LDS.128 R8, [R156+0x3800] ;  /* 0x003800009c089984 */ /* 0x020f220000000c00 */
        /* <DEDUP_REMOVED lines=9> */
.L_x_2860:
[----:B------:R-:W-:Y:S05]  /*78c0*/  BSYNC B0 ;  /* 0x0000000000007941 */ /* 0x000fea0003800000 */
.L_x_2859:
[----:B--2---:R2:W4:Y:S01]  /*78d0*/  SHFL.IDX PT, R5, R71, 0x2, 0x1c1f ;  /* 0x005c1f0047057f89 */ /* 0x00452200000e0000 */
[----:B------:R-:W-:Y:S03]  /*78e0*/  ISETP.GE.AND P0, PT, R3, 0x41, PT ;  /* 0x000000410300780c */ /* 0x000fe60003f06270 */
[----:B---3--:R2:W3:Y:S10]  /*78f0*/  SHFL.IDX PT, R4, R72, 0x2, 0x1c1f ;  /* 0x005c1f0048047f89 */ /* 0x0084f400000e0000 */
[----:B------:R-:W-:-:S05]  /*7900*/  @!P0 BRA `(.L_x_2850) ;  /* 0x000000c000008947 */ /* 0x000fca0003800000 */
[C---:B------:R-:W-:Y:S11]  /*7910*/  ISETP.GE.AND P1, PT, R88.reuse, c[0x0][0x1d4], PT ;  /* 0x0000750058007a0c */ /* 0x040ff60003f26270 */
[----:B------:R-:W-:Y:S02]  /*7920*/  @!UPT UIADD3 URZ, URZ, URZ, URZ ;  /* 0x0000003f3f3ff290 */ /* 0x000fe4000fffe03f */
[----:B-----5:R-:W1:Y:S01]  /*7930*/  @!P1 LDS.128 R8, [R156+0x4800] ;  /* 0x004800009c089984 */ /* 0x020e620000000c00 */
[CC--:B---3--:R-:W-:Y:S04]  /*7940*/  @!P1 LEA R6, P0, R88.reuse, R4.reuse, 0x1 ;  /* 0x0000000458069211 */ /* 0x0c8fe800078008ff */
[-C--:B----4-:R-:W-:Y:S02]  /*7950*/  @!P1 LEA.HI.X R7, R88, R5.reuse, R89, 0x1, P0 ;  /* 0x0000000558079211 */ /* 0x090fe400000f0c59 */
[C---:B------:R-:W-:Y:S11]  /*7960*/  ISETP.GE.AND P0, PT, R228.reuse, c[0x0][0x1d4], PT ;  /* 0x00007500e4007a0c */ /* 0x040ff60003f06270 */
[----:B------:R-:W-:Y:S02]  /*7970*/  @!UPT UIADD3 URZ, URZ, URZ, URZ ;  /* 0x0000003f3f3ff290 */ /* 0x000fe4000fffe03f */
[C---:B------:R-:W-:Y:S04]  /*7980*/  @!P0 LEA R4, P2, R228.reuse, R4, 0x1 ;  /* 0x00000004e4048211 */ /* 0x040fe800078408ff */
[----:B------:R-:W-:Y:S01]  /*7990*/  @!P0 LEA.HI.X R5, R228, R5, R157, 0x1, P2 ;  /* 0x00000005e4058211 */ /* 0x000fe200010f0c9d */
[----:B-1----:R-:W-:Y:S04]  /*79a0*/  @!P1 ST.E.128 [R6.64], R8 ;  /* 0x0000000806009985 */ /* 0x002fe8000c101d08 */
[----:B------:R-:W1:Y:S04]  /*79b0*/  @!P0 LDS.128 R8, [R155+0x4800] ;  /* 0x004800009b088984 */ /* 0x000e680000000c00 */
[----:B-1----:R1:W-:Y:S02]  /*79c0*/  @!P0 ST.E.128 [R4.64], R8 ;  /* 0x0000000804008985 */ /* 0x0023e4000c101d08 */
.L_x_2850:
[----:B------:R-:W-:Y:S05]  /*79d0*/  BSYNC B2 ;  /* 0x0000000000027941 */ /* 0x000fea0003800000 */
.L_x_2833:
        /* <DEDUP_REMOVED lines=90> */
[----:B-----5:R-:W1:Y:S01]  /*7f80*/  @!P1 LDS.128 R8, [R156] ;  /* 0x000000009c089984 */ /* 0x020e620000000c00 */
        /* <DEDUP_REMOVED lines=9> */
.L_x_2862:
[----:B-123--:R-:W-:Y:S05]  /*8020*/  BSYNC B0 ;  /* 0x0000000000007941 */ /* 0x00efea0003800000 */
.L_x_2861:
[----:B------:R1:W2:Y:S01]  /*8030*/  SHFL.IDX PT, R5, R17, 0x1, 0x1c1f ;  /* 0x003c1f0011057f89 */ /* 0x0002a200000e0000 */
[----:B------:R-:W-:Y:S01]  /*8040*/  ISETP.GE.AND P0, PT, R3, 0x21, PT ;  /* 0x000000210300780c */ /* 0x000fe20003f06270 */
[----:B------:R-:W-:Y:S02]  /*8050*/  BSSY B0, `(.L_x_2863) ;  /* 0x000000f000007945 */ /* 0x000fe40003800000 */
[----:B------:R1:W3:Y:S10]  /*8060*/  SHFL.IDX PT, R4, R18, 0x1, 0x1c1f ;  /* 0x003c1f0012047f89 */ /* 0x0002f400000e0000 */
        /* <DEDUP_REMOVED lines=13> */
.L_x_2864:
[----:B------:R-:W-:Y:S05]  /*8140*/  BSYNC B0 ;  /* 0x0000000000007941 */ /* 0x000fea0003800000 */
.L_x_2863:
[----:B--2---:R2:W4:Y:S01]  /*8150*/  SHFL.IDX PT, R5, R17, 0x2, 0x1c1f ;  /* 0x005c1f0011057f89 */ /* 0x00452200000e0000 */
[----:B------:R-:W-:Y:S01]  /*8160*/  ISETP.GE.AND P0, PT, R3, 0x41, PT ;  /* 0x000000410300780c */ /* 0x000fe20003f06270 */
[----:B------:R-:W-:Y:S02]  /*8170*/  BSSY B0, `(.L_x_2865) ;  /* 0x000000f000007945 */ /* 0x000fe40003800000 */
        /* <DEDUP_REMOVED lines=14> */
.L_x_2866:
[----:B------:R-:W-:Y:S05]  /*8260*/  BSYNC B0 ;  /* 0x0000000000007941 */ /* 0x000fea0003800000 */
.L_x_2865:
        /* <DEDUP_REMOVED lines=33> */
.L_x_2832:
[----:B-1----:R-:W3:Y:S01]  /*8480*/  LDL R11, [R1+0x44] ;  /* 0x00004400010b7983 */ /* 0x002ee20000100800 */
[----:B------:R-:W-:-:S03]  /*8490*/  IMAD.MOV.U32 R0, RZ, RZ, c[0x0][0x2c4] ;  /* 0x0000b100ff007624 */ /* 0x000fc600078e00ff */
[----:B------:R-:W4:Y:S02]  /*84a0*/  LDL R2, [R1] ;  /* 0x0000000001027983 */ /* 0x000f240000100800 */
[----:B------:R-:W-:Y:S01]  /*84b0*/  ISETP.NE.AND P3, PT, R0, 0x1, PT ;  /* 0x000000010000780c */ /* 0x000fe20003f65270 */
[----:B------:R-:W-:-:S05]  /*84c0*/  IMAD.MOV.U32 R4, RZ, RZ, c[0x0][0x32c] ;  /* 0x0000cb00ff047624 */ /* 0x000fca00078e00ff */
[----:B------:R-:W-:Y:S02]  /*84d0*/  ISETP.GE.AND P1, PT, R4, 0x1, PT ;  /* 0x000000010400780c */ /* 0x000fe40003f26270 */
[----:B---3--:R-:W-:-:S05]  /*84e0*/  IADD3 R0, R11, 0x7f, RZ ;  /* 0x0000007f0b007810 */ /* 0x008fca0007ffe0ff */
[----:B------:R-:W-:Y:S01]  /*84f0*/  @P3 IMAD.HI.U32 R3, R0, c[0x0][0x2c8], RZ ;  /* 0x0000b20000033a27 */ /* 0x000fe200078e00ff */
[----:B----4-:R-:W-:-:S04]  /*8500*/  IADD3 R2, R2, 0x1, -R252 ;  /* 0x0000000102027810 */ /* 0x010fc80007ffe8fc */
        /* <DEDUP_REMOVED lines=15> */
.L_x_2870:
[----:B------:R-:W-:-:S13]  /*8600*/  ISETP.NE.AND P0, PT, R4, 0x1, PT ;  /* 0x000000010400780c */ /* 0x000fda0003f05270 */
[----:B------:R-:W-:-:S05]  /*8610*/  @P0 IMAD.HI.U32 R0, R2, c[0x0][0x330], RZ ;  /* 0x0000cc0002000a27 */ /* 0x000fca00078e00ff */
[----:B------:R-:W-:Y:S02]  /*8620*/  @P0 SHF.R.U32.HI R2, RZ, c[0x0][0x334], R0 ;  /* 0x0000cd00ff020a19 */ /* 0x000fe40000011600 */
.L_x_2871:
[----:B------:R-:W-:Y:S05]  /*8630*/  BSYNC B0 ;  /* 0x0000000000007941 */ /* 0x000fea0003800000 */
.L_x_2869:
[----:B------:R-:W-:-:S05]  /*8640*/  IMAD R2, R2, R4, c[0x0][0x32c] ;  /* 0x0000cb0002027624 */ /* 0x000fca00078e0204 */
[----:B------:R-:W-:-:S04]  /*8650*/  IMNMX R3, R3, R2, PT ;  /* 0x0000000203037217 */ /* 0x000fc80003800200 */
.L_x_2868:
        /* <DEDUP_REMOVED lines=21> */
.L_x_2874:
[----:B------:R-:W-:-:S04]  /*87b0*/  MOV R3, c[0x0][0x32c] ;  /* 0x0000cb0000037a02 */ /* 0x000fc80000000f00 */
[----:B------:R-:W-:-:S13]  /*87c0*/  ISETP.NE.AND P0, PT, R3, 0x1, PT ;  /* 0x000000010300780c */ /* 0x000fda0003f05270 */
[----:B------:R-:W-:-:S05]  /*87d0*/  @P0 IMAD.HI.U32 R3, R0, c[0x0][0x330], RZ ;  /* 0x0000cc0000030a27 */ /* 0x000fca00078e00ff */
[----:B------:R-:W-:Y:S02]  /*87e0*/  @P0 SHF.R.U32.HI R0, RZ, c[0x0][0x334], R3 ;  /* 0x0000cd00ff000a19 */ /* 0x000fe40000011603 */
.L_x_2875:
[----:B------:R-:W-:Y:S05]  /*87f0*/  BSYNC B0 ;  /* 0x0000000000007941 */ /* 0x000fea0003800000 */
.L_x_2873:
[----:B------:R-:W-:-:S05]  /*8800*/  IMAD R0, R0, c[0x0][0x32c], RZ ;  /* 0x0000cb0000007a24 */ /* 0x000fca00078e02ff */
[----:B------:R-:W-:-:S05]  /*8810*/  IMNMX R2, R2, R0, !PT ;  /* 0x0000000002027217 */ /* 0x000fca0007800200 */
.L_x_2872:
        /* <DEDUP_REMOVED lines=37> */
.L_x_2877:
[----:B------:R-:W-:Y:S05]  /*8a70*/  BSYNC B0 ;  /* 0x0000000000007941 */ /* 0x000fea0003800000 */
.L_x_2876:
        /* <DEDUP_REMOVED lines=95> */
.L_x_3122:
[----:B------:R-:W-:Y:S05]  /*9070*/  BRA.DIV ~URZ, `(.L_x_2880) ;  /* 0x0001d6e27f007947 */ /* 0x000fea000b800000 */
[----:B------:R3:W4:Y:S02]  /*9080*/  SHFL.IDX PT, R2, R6, RZ, 0x181f ;  /* 0x00181fff06027589 */ /* 0x00072400000e0000 */
.L_x_3123:
        /* <DEDUP_REMOVED lines=10> */
.L_x_2882:
[----:B------:R-:W-:Y:S05]  /*9130*/  BSYNC B0 ;  /* 0x0000000000007941 */ /* 0x000fea0003800000 */
.L_x_2881:
[----:B------:R-:W-:Y:S05]  /*9140*/  BRA.DIV ~URZ, `(.L_x_2883) ;  /* 0x0001d6827f007947 */ /* 0x000fea000b800000 */
[----:B--2---:R2:W1:Y:S04]  /*9150*/  SHFL.IDX PT, R7, R5, 0x1, 0x181f ;  /* 0x00381f0005077f89 */ /* 0x00446800000e0000 */
[----:B----4-:R2:W4:Y:S02]  /*9160*/  SHFL.IDX PT, R2, R6, 0x1, 0x181f ;  /* 0x00381f0006027f89 */ /* 0x01052400000e0000 */
.L_x_3124:
        /* <DEDUP_REMOVED lines=10> */
.L_x_2885:
[----:B------:R-:W-:Y:S05]  /*9210*/  BSYNC B0 ;  /* 0x0000000000007941 */ /* 0x000fea0003800000 */
.L_x_2884:
[----:B------:R-:W-:Y:S05]  /*9220*/  BRA.DIV ~URZ, `(.L_x_2886) ;  /* 0x0001d6727f007947 */ /* 0x000fea000b800000 */
[----:B-1----:R1:W2:Y:S02]  /*9230*/  SHFL.IDX PT, R7, R5, 0x2, 0x181f ;  /* 0x00581f0005077f89 */ /* 0x0022a400000e0000 */
.L_x_3125:
[----:B------:R-:W-:Y:S05]  /*9240*/  BRA.DIV ~URZ, `(.L_x_2887) ;  /* 0x0001d6c27f007947 */ /* 0x000fea000b800000 */
[----:B----4-:R4:W1:Y:S02]  /*9250*/  SHFL.IDX PT, R2, R6, 0x2, 0x181f ;  /* 0x00581f0006027f89 */ /* 0x01086400000e0000 */
.L_x_3126:
        /* <DEDUP_REMOVED lines=10> */
.L_x_2889:
[----:B------:R-:W-:Y:S05]  /*9300*/  BSYNC B0 ;  /* 0x0000000000007941 */ /* 0x000fea0003800000 */
.L_x_2888:
[----:B------:R-:W-:Y:S05]  /*9310*/  BRA.DIV ~URZ, `(.L_x_2890) ;  /* 0x0001d6627f007947 */ /* 0x000fea000b800000 */
[----:B--2---:R2:W3:Y:S04]  /*9320*/  SHFL.IDX PT, R7, R5, 0x3, 0x181f ;  /* 0x00781f0005077f89 */ /* 0x0044e800000e0000 */
[----:B-1----:R2:W1:Y:S02]  /*9330*/  SHFL.IDX PT, R2, R6, 0x3, 0x181f ;  /* 0x00781f0006027f89 */ /* 0x00246400000e0000 */
.L_x_3127:
        /* <DEDUP_REMOVED lines=10> */
.L_x_2892:
[----:B------:R-:W-:Y:S05]  /*93e0*/  BSYNC B0 ;  /* 0x0000000000007941 */ /* 0x000fea0003800000 */
.L_x_2891:
[----:B------:R-:W-:Y:S05]  /*93f0*/  BRA.DIV ~URZ, `(.L_x_2893) ;  /* 0x0001d6527f007947 */ /* 0x000fea000b800000 */
[----:B---3--:R3:W2:Y:S02]  /*9400*/  SHFL.IDX PT, R7, R5, 0x4, 0x181f ;  /* 0x00981f0005077f89 */ /* 0x0086a400000e0000 */
.L_x_3128:
[----:B------:R-:W-:Y:S05]  /*9410*/  BRA.DIV ~URZ, `(.L_x_2894) ;  /* 0x0001d6a27f007947 */ /* 0x000fea000b800000 */
[----:B-1----:R1:W3:Y:S02]  /*9420*/  SHFL.IDX PT, R2, R6, 0x4, 0x181f ;  /* 0x00981f0006027f89 */ /* 0x0022e400000e0000 */
.L_x_3129:
        /* <DEDUP_REMOVED lines=10> */
.L_x_2896:
[----:B------:R-:W-:Y:S05]  /*94d0*/  BSYNC B0 ;  /* 0x0000000000007941 */ /* 0x000fea0003800000 */
.L_x_2895:
[----:B------:R-:W-:Y:S05]  /*94e0*/  BRA.DIV ~URZ, `(.L_x_2897) ;  /* 0x0001d6427f007947 */ /* 0x000fea000b800000 */
[----:B--2---:R2:W1:Y:S04]  /*94f0*/  SHFL.IDX PT, R7, R5, 0x5, 0x181f ;  /* 0x00b81f0005077f89 */ /* 0x00446800000e0000 */
[----:B---3--:R2:W3:Y:S02]  /*9500*/  SHFL.IDX PT, R2, R6, 0x5, 0x181f ;  /* 0x00b81f0006027f89 */ /* 0x0084e400000e0000 */
.L_x_3130:
        /* <DEDUP_REMOVED lines=10> */
.L_x_2899:
[----:B------:R-:W-:Y:S05]  /*95b0*/  BSYNC B0 ;  /* 0x0000000000007941 */ /* 0x000fea0003800000 */
.L_x_2898:
[----:B------:R-:W-:Y:S05]  /*95c0*/  BRA.DIV ~URZ, `(.L_x_2900) ;  /* 0x0001d6327f007947 */ /* 0x000fea000b800000 */
[----:B-1----:R1:W2:Y:S02]  /*95d0*/  SHFL.IDX PT, R7, R5, 0x6, 0x181f ;  /* 0x00d81f0005077f89 */ /* 0x0022a400000e0000 */
.L_x_3131:
[----:B------:R-:W-:Y:S05]  /*95e0*/  BRA.DIV ~URZ, `(.L_x_2901) ;  /* 0x0001d6827f007947 */ /* 0x000fea000b800000 */
[----:B---3--:R3:W1:Y:S02]  /*95f0*/  SHFL.IDX PT, R2, R6, 0x6, 0x181f ;  /* 0x00d81f0006027f89 */ /* 0x00866400000e0000 */
.L_x_3132:
        /* <DEDUP_REMOVED lines=10> */
.L_x_2903:
[----:B------:R-:W-:Y:S05]  /*96a0*/  BSYNC B0 ;  /* 0x0000000000007941 */ /* 0x000fea0003800000 */
.L_x_2902:
[----:B------:R-:W-:Y:S05]  /*96b0*/  BRA.DIV ~URZ, `(.L_x_2904) ;  /* 0x0001d6227f007947 */ /* 0x000fea000b800000 */
[----:B-12---:R-:W1:Y:S04]  /*96c0*/  SHFL.IDX PT, R5, R5, 0x7, 0x181f ;  /* 0x00f81f0005057f89 */ /* 0x006e6800000e0000 */
[----:B------:R2:W3:Y:S02]  /*96d0*/  SHFL.IDX PT, R3, R6, 0x7, 0x181f ;  /* 0x00f81f0006037f89 */ /* 0x0004e400000e0000 */
.L_x_3133:
        /* <DEDUP_REMOVED lines=18> */
[----:B------:R-:W5:Y:S04]  /*9800*/  LDL R9, [R1] ;  /* 0x0000000001097983 */ /* 0x000f680000100800 */
[----:B--2---:R-:W2:Y:S01]  /*9810*/  LDL R179, [R1+0x48] ;  /* 0x0000480001b37983 */ /* 0x004ea20000100800 */
[----:B------:R-:W-:Y:S02]  /*9820*/  IMAD.MOV.U32 R68, RZ, RZ, 0x50 ;  /* 0x00000050ff447424 */ /* 0x000fe400078e00ff */
[----:B------:R-:W-:-:S02]  /*9830*/  IMAD.MOV.U32 R2, RZ, RZ, c[0x0][0x2b8] ;  /* 0x0000ae00ff027624 */ /* 0x000fc400078e00ff */
[----:B------:R-:W-:-:S03]  /*9840*/  IMAD R93, R230, R68, -0x50 ;  /* 0xffffffb0e65d7424 */ /* 0x000fc600078e0244 */
[----:B------:R-:W-:Y:S01]  /*9850*/  ISETP.NE.AND P5, PT, R2, 0x1, PT ;  /* 0x000000010200780c */ /* 0x000fe20003fa5270 */
[----:B------:R-:W-:Y:S01]  /*9860*/  IMAD.MOV.U32 R215, RZ, RZ, RZ ;  /* 0x000000ffffd77224 */ /* 0x000fe200078e00ff */
[----:B------:R-:W-:Y:S01]  /*9870*/  BAR.SYNC.DEFER_BLOCKING 0x0 ;  /* 0x0000000000007b1d */ /* 0x000fe20000010000 */
[----:B---3--:R-:W-:-:S05]  /*9880*/  IMAD.IADD R3, R178, 0x1, R93 ;  /* 0x00000001b2037824 */ /* 0x008fca00078e025d */
[C---:B-----5:R-:W-:Y:S01]  /*9890*/  ISETP.GE.AND P0, PT, R3.reuse, R9, PT ;  /* 0x000000090300720c */ /* 0x060fe20003f06270 */
[----:B--2---:R-:W-:-:S03]  /*98a0*/  IMAD.IADD R3, R3, 0x1, R179 ;  /* 0x0000000103037824 */ /* 0x004fc600078e02b3 */
[----:B------:R-:W-:Y:S01]  /*98b0*/  ISETP.GT.OR P0, PT, R178, 0x4f, P0 ;  /* 0x0000004fb200780c */ /* 0x000fe20000704670 */
[----:B------:R-:W-:-:S04]  /*98c0*/  @P5 IMAD.HI.U32 R4, R3, c[0x0][0x2bc], RZ ;  /* 0x0000af0003045a27 */ /* 0x000fc800078e00ff */
[----:B------:R-:W-:Y:S01]  /*98d0*/  IMAD.MOV.U32 R2, RZ, RZ, R3 ;  /* 0x000000ffff027224 */ /* 0x000fe200078e0003 */
[----:B------:R-:W-:-:S07]  /*98e0*/  @P5 SHF.R.U32.HI R2, RZ, c[0x0][0x2c0], R4 ;  /* 0x0000b000ff025a19 */ /* 0x000fce0000011604 */
[----:B------:R-:W-:-:S04]  /*98f0*/  @!P0 IADD3 R5, P1, R2, R176, RZ ;  /* 0x000000b002058210 */ /* 0x000fc80007f3e0ff */
[----:B----4-:R-:W-:Y:S02]  /*9900*/  @!P0 LEA.HI.X.SX32 R6, R2, R173, 0x1, P1 ;  /* 0x000000ad02068211 */ /* 0x010fe400008f0eff */
        /* <DEDUP_REMOVED lines=24> */
[----:B------:R-:W-:-:S04]  /*9a90*/  LOP3.LUT R209, R209, 0xfffffff7, RZ, 0xc0, !PT ;  /* 0xfffffff7d1d17812 */ /* 0x000fc800078ec0ff */
[----:B------:R-:W-:Y:S02]  /*9aa0*/  @P5 LOP3.LUT R209, R209, 0x8, RZ, 0xfc, !PT ;  /* 0x00000008d1d15812 */ /* 0x000fe400078efcff */
[----:B------:R-:W-:Y:S02]  /*9ab0*/  LOP3.LUT R208, R208, 0xfffffeff, RZ, 0xc0, !PT ;  /* 0xfffffeffd0d07812 */ /* 0x000fe400078ec0ff */
[----:B------:R-:W-:Y:S02]  /*9ac0*/  LOP3.LUT R209, R209, 0xfffffffd, RZ, 0xc0, !PT ;  /* 0xfffffffdd1d17812 */ /* 0x000fe400078ec0ff */
        /* <DEDUP_REMOVED lines=35> */
[----:B-1----:R-:W-:Y:S02]  /*9d00*/  @P0 LEA.HI.X R3, R248, R3, R249, 0x1, P2 ;  /* 0x00000003f8030211 */ /* 0x002fe400010f0cf9 */
[----:B------:R-:W-:-:S03]  /*9d10*/  ISETP.GT.AND P3, PT, R178, 0x4f, PT ;  /* 0x0000004fb200780c */ /* 0x000fc60003f64270 */
[----:B------:R3:W-:Y:S01]  /*9d20*/  @P0 LDGSTS.E.BYPASS.LTC128B.128 [R210+0x4900], [R2.64], !P6 ;  /* 0x0490000002d20fae */ /* 0x0007e2000f101d48 */
[----:B------:R-:W-:-:S03]  /*9d30*/  ISETP.LT.AND P0, PT, RZ, c[0x0][0x27c], PT ;  /* 0x00009f00ff007a0c */ /* 0x000fc60003f01270 */
[----:B------:R-:W0:Y:S06]  /*9d40*/  LDGDEPBAR ;  /* 0x00000000000079af */ /* 0x000e2c0000000000 */
[----:B------:R-:W-:-:S04]  /*9d50*/  @P3 LOP3.LUT R209, R209, 0x2, RZ, 0xfc, !PT ;  /* 0x00000002d1d13812 */ /* 0x000fc800078efcff */
[----:B------:R-:W-:Y:S05]  /*9d60*/  @P0 BRA `(.L_x_2905) ;  /* 0x0000002000000947 */ /* 0x000fea0003800000 */
[----:B------:R-:W-:-:S04]  /*9d70*/  DEPBAR.LE SB0, 0x1 ;  /* 0x000080400000791a */ /* 0x000fc80000000000 */
[----:B------:R-:W-:Y:S05]  /*9d80*/  BRA `(.L_x_2906) ;  /* 0x00004e0000007947 */ /* 0x000fea0003800000 */
.L_x_2905:
        /* <DEDUP_REMOVED lines=71> */
.L_x_2909:
[----:B------:R-:W-:Y:S05]  /*a200*/  BSYNC B0 ;  /* 0x0000000000007941 */ /* 0x000fea0003800000 */
.L_x_2908:
        /* <DEDUP_REMOVED lines=45> */
.L_x_2911:
[----:B------:R-:W-:Y:S05]  /*a4e0*/  BSYNC B0 ;  /* 0x0000000000007941 */ /* 0x000fea0003800000 */
.L_x_2910:
        /* <DEDUP_REMOVED lines=47> */
.L_x_2913:
[----:B------:R-:W-:Y:S05]  /*a7e0*/  BSYNC B0 ;  /* 0x0000000000007941 */ /* 0x000fea0003800000 */
.L_x_2912:
        /* <DEDUP_REMOVED lines=45> */
.L_x_2915:
[----:B----4-:R-:W-:Y:S05]  /*aac0*/  BSYNC B0 ;  /* 0x0000000000007941 */ /* 0x010fea0003800000 */
.L_x_2914:
        /* <DEDUP_REMOVED lines=22> */
[----:B------:R-:W2:Y:S01]  /*ac30*/  LDL R61, [R1+0x8] ;  /* 0x00000800013d7983 */ /* 0x000ea20000100800 */
        /* <DEDUP_REMOVED lines=11> */
[----:B--2---:R-:W1:Y:S02]  /*acf0*/  LDS.128 R16, [R61+0x5000] ;  /* 0x005000003d107984 */ /* 0x004e640000000c00 */
        /* <DEDUP_REMOVED lines=34> */
.L_x_2919:
[----:B------:R-:W-:Y:S05]  /*af20*/  BSYNC B0 ;  /* 0x0000000000007941 */ /* 0x000fea0003800000 */
.L_x_2918:
[----:B------:R-:W-:-:S13]  /*af30*/  ISETP.GE.AND P0, PT, R95, c[0x0][0x27c], PT ;  /* 0x00009f005f007a0c */ /* 0x000fda0003f06270 */
[----:B------:R-:W-:Y:S05]  /*af40*/  @P0 BRA `(.L_x_2917) ;  /* 0x000002f000000947 */ /* 0x000fea0003800000 */
[----:B------:R-:W2:Y:S01]  /*af50*/  LDL R22, [R1+0xc] ;  /* 0x00000c0001167983 */ /* 0x000ea20000100800 */
        /* <DEDUP_REMOVED lines=46> */
.L_x_2917:
[----:B------:R-:W-:Y:S05]  /*b240*/  BSYNC B1 ;  /* 0x0000000000017941 */ /* 0x000fea0003800000 */
.L_x_2916:
[----:B------:R-:W-:Y:S01]  /*b250*/  IADD3 R0, R126, 0x20, RZ ;  /* 0x000000207e007810 */ /* 0x000fe20007ffe0ff */
[----:B------:R-:W-:Y:S03]  /*b260*/  BSSY B1, `(.L_x_2920) ;  /* 0x0000067000017945 */ /* 0x000fe60003800000 */
[----:B------:R-:W-:-:S13]  /*b270*/  ISETP.GE.AND P0, PT, R0, R23, PT ;  /* 0x000000170000720c */ /* 0x000fda0003f06270 */
[----:B------:R-:W-:Y:S05]  /*b280*/  @P0 BRA `(.L_x_2921) ;  /* 0x0000064000000947 */ /* 0x000fea0003800000 */
[----:B------:R-:W-:Y:S01]  /*b290*/  ISETP.GE.AND P0, PT, R124, c[0x0][0x27c], PT ;  /* 0x00009f007c007a0c */ /* 0x000fe20003f06270 */
[----:B------:R-:W-:-:S12]  /*b2a0*/  BSSY B0, `(.L_x_2922) ;  /* 0x0000031000007945 */ /* 0x000fd80003800000 */
[----:B------:R-:W-:Y:S05]  /*b2b0*/  @P0 BRA `(.L_x_2923) ;  /* 0x000002f000000947 */ /* 0x000fea0003800000 */
[----:B-1----:R-:W2:Y:S01]  /*b2c0*/  LDL R19, [R1+0x8] ;  /* 0x0000080001137983 */ /* 0x002ea20000100800 */
        /* <DEDUP_REMOVED lines=46> */
.L_x_2923:
[----:B------:R-:W-:Y:S05]  /*b5b0*/  BSYNC B0 ;  /* 0x0000000000007941 */ /* 0x000fea0003800000 */
.L_x_2922:
[----:B------:R-:W-:-:S13]  /*b5c0*/  ISETP.GE.AND P0, PT, R95, c[0x0][0x27c], PT ;  /* 0x00009f005f007a0c */ /* 0x000fda0003f06270 */
[----:B------:R-:W-:Y:S05]  /*b5d0*/  @P0 BRA `(.L_x_2921) ;  /* 0x000002f000000947 */ /* 0x000fea0003800000 */
[----:B-1----:R-:W2:Y:S01]  /*b5e0*/  LDL R18, [R1+0xc] ;  /* 0x00000c0001127983 */ /* 0x002ea20000100800 */
        /* <DEDUP_REMOVED lines=46> */
.L_x_2921:
[----:B------:R-:W-:Y:S05]  /*b8d0*/  BSYNC B1 ;  /* 0x0000000000017941 */ /* 0x000fea0003800000 */
.L_x_2920:
        /* <DEDUP_REMOVED lines=54> */
.L_x_2927:
[----:B------:R-:W-:Y:S05]  /*bc40*/  BSYNC B0 ;  /* 0x0000000000007941 */ /* 0x000fea0003800000 */
.L_x_2926:
        /* <DEDUP_REMOVED lines=49> */
.L_x_2925:
[----:B------:R-:W-:Y:S05]  /*bf60*/  BSYNC B1 ;  /* 0x0000000000017941 */ /* 0x000fea0003800000 */
.L_x_2924:
[----:B------:R-:W-:-:S04]  /*bf70*/  IADD3 R0, R126, 0x60, RZ ;  /* 0x000000607e007810 */ /* 0x000fc80007ffe0ff */
        /* <DEDUP_REMOVED lines=52> */
.L_x_2930:
[----:B------:R-:W-:Y:S05]  /*c2c0*/  BSYNC B0 ;  /* 0x0000000000007941 */ /* 0x000fea0003800000 */
.L_x_2929:
        /* <DEDUP_REMOVED lines=50> */
.L_x_2907:
        /* <DEDUP_REMOVED lines=77> */
.L_x_2932:
[----:B-12---:R-:W-:Y:S05]  /*cac0*/  BSYNC B0 ;  /* 0x0000000000007941 */ /* 0x006fea0003800000 */
.L_x_2931:
        /* <DEDUP_REMOVED lines=66> */
.L_x_2934:
[----:B----4-:R-:W-:Y:S05]  /*cef0*/  BSYNC B0 ;  /* 0x0000000000007941 */ /* 0x010fea0003800000 */
.L_x_2933:
        /* <DEDUP_REMOVED lines=124> */
.L_x_2936:
[----:B------:R-:W-:Y:S05]  /*d6c0*/  BSYNC B0 ;  /* 0x0000000000007941 */ /* 0x000fea0003800000 */
.L_x_2935:
        /* <DEDUP_REMOVED lines=110> */
.L_x_2938:
[----:B------:R-:W-:Y:S05]  /*ddb0*/  BSYNC B0 ;  /* 0x0000000000007941 */ /* 0x000fea0003800000 */
.L_x_2937:
        /* <DEDUP_REMOVED lines=110> */
.L_x_2940:
[----:B------:R-:W-:Y:S05]  /*e4a0*/  BSYNC B0 ;  /* 0x0000000000007941 */ /* 0x000fea0003800000 */
.L_x_2939:
        /* <DEDUP_REMOVED lines=109> */
.L_x_2928:
[----:B------:R-:W-:Y:S05]  /*eb80*/  BSYNC B2 ;  /* 0x0000000000027941 */ /* 0x000fea0003800000 */
.L_x_2906:
[----:B-1----:R-:W-:Y:S01]  /*eb90*/  IMAD.WIDE.U32 R30, R70, c[0x0][0x210], RZ ;  /* 0x00008400461e7a25 */ /* 0x002fe200078e00ff */
[----:B------:R-:W-:-:S04]  /*eba0*/  DEPBAR.LE SB0, 0x0 ;  /* 0x000080000000791a */ /* 0x000fc80000000000 */
[----:B------:R-:W-:Y:S01]  /*ebb0*/  IMAD R28, R70, c[0x0][0x214], R31 ;  /* 0x00008500461c7a24 */ /* 0x000fe200078e021f */
[----:B------:R-:W-:Y:S01]  /*ebc0*/  STL.64 [R1+0x20], R30 ;  /* 0x0000201e01007387 */ /* 0x000fe20000100a00 */
[----:B------:R-:W-:Y:S02]  /*ebd0*/  IMAD R0, R90, c[0x0][0x208], RZ ;  /* 0x000082005a007a24 */ /* 0x000fe400078e02ff */
[C---:B---3--:R-:W-:Y:S01]  /*ebe0*/  IMAD.WIDE.U32 R2, R216.reuse, c[0x0][0x208], RZ ;  /* 0x00008200d8027a25 */ /* 0x048fe200078e00ff */
        /* <DEDUP_REMOVED lines=10> */
[----:B------:R-:W-:Y:S04]  /*ec90*/  LDSM.16.M88.4 R4, [R199+0x2000] ;  /* 0x00200000c704783b */ /* 0x000fe80000000200 */
[----:B------:R-:W1:Y:S04]  /*eca0*/  LDSM.16.M88.4 R12, [R192] ;  /* 0x00000000c00c783b */ /* 0x000e680000000200 */
[----:B------:R-:W3:Y:S04]  /*ecb0*/  LDSM.16.M88.4 R8, [R199] ;  /* 0x00000000c708783b */ /* 0x000ee80000000200 */
[----:B------:R-:W4:Y:S04]  /*ecc0*/  LDSM.16.M88.4 R16, [R192+0x800] ;  /* 0x00080000c010783b */ /* 0x000f280000000200 */
[----:B------:R-:W5:Y:S04]  /*ecd0*/  LDSM.16.M88.4 R20, [R192+0x1000] ;  /* 0x00100000c014783b */ /* 0x000f680000000200 */
[----:B------:R-:W4:Y:S01]  /*ece0*/  LDSM.16.M88.4 R24, [R192+0x1800] ;  /* 0x00180000c018783b */ /* 0x000f220000000200 */
[----:B------:R-:W-:-:S03]  /*ecf0*/  LEA R0, P0, R2, c[0x0][0x1f8], 0x1 ;  /* 0x00007e0002007a11 */ /* 0x000fc600078008ff */
[----:B------:R-:W-:Y:S01]  /*ed00*/  LDSM.16.M88.4 R44, [R192+0x2000] ;  /* 0x00200000c02c783b */ /* 0x000fe20000000200 */
[----:B------:R-:W-:-:S03]  /*ed10*/  LEA.HI.X R2, R2, c[0x0][0x1fc], R3, 0x1, P0 ;  /* 0x00007f0002027a11 */ /* 0x000fc600000f0c03 */
[----:B------:R-:W3:Y:S04]  /*ed20*/  SHFL.IDX PT, R3, R0, RZ, 0x181f ;  /* 0x00181fff00037589 */ /* 0x000ee800000e0000 */
[----:B------:R-:W-:Y:S04]  /*ed30*/  LDSM.16.M88.4 R40, [R203] ;  /* 0x00000000cb28783b */ /* 0x000fe80000000200 */
[----:B------:R-:W-:Y:S04]  /*ed40*/  LDSM.16.M88.4 R36, [R207] ;  /* 0x00000000cf24783b */ /* 0x000fe80000000200 */
[----:B------:R-:W-:Y:S01]  /*ed50*/  LDSM.16.M88.4 R32, [R206] ;  /* 0x00000000ce20783b */ /* 0x000fe20000000200 */
[-C--:B-1----:R-:W-:Y:S03]  /*ed60*/  HMMA.16816.F32.BF16 R72, R4, R12.reuse, RZ ;  /* 0x0000000c0448723c */ /* 0x082fe600000418ff */
[----:B------:R-:W-:Y:S04]  /*ed70*/  LDSM.16.M88.4 R28, [R205] ;  /* 0x00000000cd1c783b */ /* 0x000fe80000000200 */
[----:B------:R-:W-:Y:S01]  /*ed80*/  LDSM.16.M88.4 R56, [R204] ;  /* 0x00000000cc38783b */ /* 0x000fe20000000200 */
[----:B---3--:R-:W-:Y:S03]  /*ed90*/  HMMA.16816.F32.BF16 R136, R8, R12, RZ ;  /* 0x0000000c0888723c */ /* 0x008fe600000418ff */
[----:B------:R-:W-:Y:S04]  /*eda0*/  SHFL.IDX PT, R12, R0, 0x1, 0x181f ;  /* 0x00381f00000c7f89 */ /* 0x000fe800000e0000 */
[----:B------:R-:W1:Y:S01]  /*edb0*/  SHFL.IDX PT, R13, R2, RZ, 0x181f ;  /* 0x00181fff020d7589 */ /* 0x000e6200000e0000 */
[-C--:B------:R-:W-:Y:S08]  /*edc0*/  HMMA.16816.F32.BF16 R96, R4, R14.reuse, RZ ;  /* 0x0000000e0460723c */ /* 0x080ff000000418ff */
[----:B------:R-:W-:Y:S01]  /*edd0*/  HMMA.16816.F32.BF16 R160, R8, R14, RZ ;  /* 0x0000000e08a0723c */ /* 0x000fe200000418ff */
[----:B------:R-:W3:Y:S04]  /*ede0*/  SHFL.IDX PT, R14, R0, 0x2, 0x181f ;  /* 0x00581f00000e7f89 */ /* 0x000ee800000e0000 */
[----:B------:R-:W-:Y:S03]  /*edf0*/  SHFL.IDX PT, R15, R0, 0x3, 0x181f ;  /* 0x00781f00000f7f89 */ /* 0x000fe600000e0000 */
[-C--:B----4-:R-:W-:Y:S08]  /*ee00*/  HMMA.16816.F32.BF16 R64, R4, R16.reuse, RZ ;  /* 0x000000100440723c */ /* 0x090ff000000418ff */
[----:B------:R-:W-:Y:S01]  /*ee10*/  HMMA.16816.F32.BF16 R120, R8, R16, RZ ;  /* 0x000000100878723c */ /* 0x000fe200000418ff */
[----:B------:R-:W4:Y:S04]  /*ee20*/  SHFL.IDX PT, R16, R2, 0x1, 0x181f ;  /* 0x00381f0002107f89 */ /* 0x000f2800000e0000 */
[----:B------:R-:W-:Y:S03]  /*ee30*/  SHFL.IDX PT, R17, R0, 0x4, 0x181f ;  /* 0x00981f0000117f89 */ /* 0x000fe600000e0000 */
[-C--:B------:R-:W-:Y:S01]  /*ee40*/  HMMA.16816.F32.BF16 R84, R4, R18.reuse, RZ ;  /* 0x000000120454723c */ /* 0x080fe200000418ff */
[----:B------:R-:W-:Y:S07]  /*ee50*/  SHFL.IDX PT, R0, R2, 0x4, 0x181f ;  /* 0x00981f0002007f89 */ /* 0x000fee00000e0000 */
[----:B------:R-:W-:Y:S01]  /*ee60*/  HMMA.16816.F32.BF16 R164, R8, R18, RZ ;  /* 0x0000001208a4723c */ /* 0x000fe200000418ff */
[----:B------:R-:W1:Y:S04]  /*ee70*/  SHFL.IDX PT, R18, R2, 0x2, 0x181f ;  /* 0x00581f0002127f89 */ /* 0x000e6800000e0000 */
[----:B------:R1:W1:Y:S03]  /*ee80*/  SHFL.IDX PT, R19, R2, 0x3, 0x181f ;  /* 0x00781f0002137f89 */ /* 0x00026600000e0000 */
[-C--:B-----5:R-:W-:Y:S08]  /*ee90*/  HMMA.16816.F32.BF16 R60, R4, R20.reuse, RZ ;  /* 0x00000014043c723c */ /* 0x0a0ff000000418ff */
[----:B------:R-:W-:Y:S07]  /*eea0*/  HMMA.16816.F32.BF16 R104, R8, R20, RZ ;  /* 0x000000140868723c */ /* 0x000fee00000418ff */
[C---:B------:R-:W-:Y:S01]  /*eeb0*/  IMAD.SHL.U32 R21, R248.reuse, 0x2, RZ ;  /* 0x00000002f8157824 */ /* 0x040fe200078e00ff */
[----:B------:R-:W-:Y:S01]  /*eec0*/  HMMA.16816.F32.BF16 R52, R4, R24, RZ ;  /* 0x000000180434723c */ /* 0x000fe200000418ff */
[----:B------:R-:W-:-:S07]  /*eed0*/  SHF.L.U64.HI R20, R248, 0x1, R249 ;  /* 0x00000001f8147819 */ /* 0x000fce00000102f9 */
[----:B------:R-:W-:Y:S07]  /*eee0*/  HMMA.16816.F32.BF16 R48, R8, R24, RZ ;  /* 0x000000180830723c */ /* 0x000fee00000418ff */
[----:B------:R-:W-:Y:S01]  /*eef0*/  IADD3 R24, P0, R3, R21, RZ ;  /* 0x0000001503187210 */ /* 0x000fe20007f1e0ff */
[----:B------:R-:W-:Y:S04]  /*ef00*/  HMMA.16816.F32.BF16 R80, R4, R22, RZ ;  /* 0x000000160450723c */ /* 0x000fe800000418ff */
[----:B-1----:R-:W-:-:S04]  /*ef10*/  IMAD.X R25, R13, 0x1, R20, P0 ;  /* 0x000000010d197824 */ /* 0x002fc800000e0614 */
[----:B------:R-:W-:Y:S01]  /*ef20*/  HMMA.16816.F32.BF16 R148, R8, R22, RZ ;  /* 0x000000160894723c */ /* 0x000fe200000418ff */
[----:B---3--:R-:W-:-:S06]  /*ef30*/  IADD3 R14, P0, R14, R21, RZ ;  /* 0x000000150e0e7210 */ /* 0x008fcc0007f1e0ff */
[-C--:B------:R-:W-:Y:S01]  /*ef40*/  IADD3 R22, P1, R12, R21.reuse, RZ ;  /* 0x000000150c167210 */ /* 0x080fe20007f3e0ff */
[C---:B------:R-:W-:Y:S04]  /*ef50*/  HMMA.16816.F32.BF16 R76, R4.reuse, R44, RZ ;  /* 0x0000002c044c723c */ /* 0x040fe800000418ff */
[--C-:B----4-:R-:W-:Y:S01]  /*ef60*/  IMAD.X R23, R16, 0x1, R20.reuse, P1 ;  /* 0x0000000110177824 */ /* 0x110fe200008e0614 */
[-C--:B------:R-:W-:Y:S01]  /*ef70*/  IADD3 R12, P1, R15, R21.reuse, RZ ;  /* 0x000000150f0c7210 */ /* 0x080fe20007f3e0ff */
[--C-:B------:R-:W-:Y:S01]  /*ef80*/  IMAD.X R15, R18, 0x1, R20.reuse, P0 ;  /* 0x00000001120f7824 */ /* 0x100fe200000e0614 */
[----:B------:R-:W-:Y:S01]  /*ef90*/  IADD3 R2, P0, R17, R21, RZ ;  /* 0x0000001511027210 */ /* 0x000fe20007f1e0ff */
[C---:B------:R-:W-:Y:S02]  /*efa0*/  HMMA.16816.F32.BF16 R132, R4.reuse, R26, RZ ;  /* 0x0000001a0484723c */ /* 0x040fe400000418ff */
[--C-:B------:R-:W-:Y:S01]  /*efb0*/  IMAD.X R13, R19, 0x1, R20.reuse, P1 ;  /* 0x00000001130d7824 */ /* 0x100fe200008e0614 */
[----:B------:R-:W-:Y:S01]  /*efc0*/  ISETP.GE.AND P1, PT, R248, c[0x0][0x1d4], PT ;  /* 0x00007500f8007a0c */ /* 0x000fe20003f26270 */
[----:B------:R-:W-:Y:S01]  /*efd0*/  IMAD.X R3, R0, 0x1, R20, P0 ;  /* 0x0000000100037824 */ /* 0x000fe200000e0614 */
[----:B------:R-:W-:Y:S02]  /*efe0*/  LDSM.16.M88.4 R16, [R202] ;  /* 0x00000000ca10783b */ /* 0x000fe40000000200 */
[C---:B------:R-:W-:Y:S01]  /*eff0*/  ISETP.LT.OR P0, PT, R69.reuse, 0x1, P1 ;  /* 0x000000014500780c */ /* 0x040fe20000f01670 */
[----:B------:R-:W-:Y:S01]  /*f000*/  HMMA.16816.F32.BF16 R128, R4, R46, RZ ;  /* 0x0000002e0480723c */ /* 0x000fe200000418ff */
[----:B------:R-:W1:Y:S11]  /*f010*/  LDSM.16.M88.4 R4, [R202+0x2000] ;  /* 0x00200000ca04783b */ /* 0x000e760000000200 */
[----:B------:R-:W-:Y:S01]  /*f020*/  @!PT LDS RZ, [RZ] ;  /* 0x00000000fffff984 */ /* 0x000fe20000000800 */
[----:B------:R-:W-:Y:S01]  /*f030*/  @!PT LDS RZ, [RZ] ;  /* 0x00000000fffff984 */ /* 0x000fe20000000800 */
[----:B------:R-:W-:Y:S01]  /*f040*/  @!PT LDS RZ, [RZ] ;  /* 0x00000000fffff984 */ /* 0x000fe20000000800 */
[----:B------:R3:W-:Y:S01]  /*f050*/  LDGSTS.E.BYPASS.LTC128B.128 [R210+0x100], [R24.64], !P0 ;  /* 0x0010000018d27fae */ /* 0x0007e2000c101d48 */
[C---:B------:R-:W-:Y:S11]  /*f060*/  ISETP.LT.OR P0, PT, R69.reuse, 0x11, P1 ;  /* 0x000000114500780c */ /* 0x040ff60000f01670 */
[----:B------:R-:W-:Y:S02]  /*f070*/  @!UPT UIADD3 URZ, URZ, URZ, URZ ;  /* 0x0000003f3f3ff290 */ /* 0x000fe4000fffe03f */
[----:B------:R4:W-:Y:S01]  /*f080*/  LDGSTS.E.BYPASS.LTC128B.128 [R210+0x900], [R22.64], !P0 ;  /* 0x0090000016d27fae */ /* 0x0009e2000c101d48 */
[C---:B------:R-:W-:Y:S02]  /*f090*/  ISETP.LT.OR P0, PT, R69.reuse, 0x21, P1 ;  /* 0x000000214500780c */ /* 0x040fe40000f01670 */
[----:B------:R-:W-:-:S11]  /*f0a0*/  ISETP.LT.OR P2, PT, R69, 0x31, P1 ;  /* 0x000000314500780c */ /* 0x000fd60000f41670 */
[----:B------:R5:W-:Y:S01]  /*f0b0*/  LDGSTS.E.BYPASS.LTC128B.128 [R210+0x1100], [R14.64], !P0 ;  /* 0x011000000ed27fae */ /* 0x000be2000c101d48 */
[----:B------:R-:W-:Y:S01]  /*f0c0*/  ISETP.LT.OR P0, PT, R69, 0x41, P1 ;  /* 0x000000414500780c */ /* 0x000fe20000f01670 */
[C---:B-1----:R-:W-:Y:S02]  /*f0d0*/  HMMA.16816.F32.BF16 R116, R4.reuse, R40, R72 ;  /* 0x000000280474723c */ /* 0x042fe40000041848 */
[----:B------:R5:W-:Y:S06]  /*f0e0*/  LDGSTS.E.BYPASS.LTC128B.128 [R210+0x1900], [R12.64], !P2 ;  /* 0x019000000cd27fae */ /* 0x000bec000d101d48 */
[C---:B------:R-:W-:Y:S04]  /*f0f0*/  HMMA.16816.F32.BF16 R112, R4.reuse, R36, R64 ;  /* 0x000000240470723c */ /* 0x040fe80000041840 */
[----:B------:R4:W-:Y:S04]  /*f100*/  LDGSTS.E.BYPASS.LTC128B.128 [R210+0x2100], [R2.64], !P0 ;  /* 0x0210000002d27fae */ /* 0x0009e8000c101d48 */
[----:B------:R-:W-:Y:S01]  /*f110*/  HMMA.16816.F32.BF16 R72, R4, R56, R76 ;  /* 0x000000380448723c */ /* 0x000fe2000004184c */
[----:B------:R-:W0:Y:S07]  /*f120*/  LDGDEPBAR ;  /* 0x00000000000079af */ /* 0x000e2e0000000000 */
[C---:B------:R-:W-:Y:S01]  /*f130*/  HMMA.16816.F32.BF16 R152, R8.reuse, R26, RZ ;  /* 0x0000001a0898723c */ /* 0x040fe200000418ff */
[----:B---3--:R-:W-:Y:S04]  /*f140*/  LDSM.16.M88.4 R24, [R198+0x800] ;  /* 0x00080000c618783b */ /* 0x008fe80000000200 */
[----:B-----5:R-:W-:Y:S03]  /*f150*/  LDSM.16.M88.4 R12, [R200] ;  /* 0x00000000c80c783b */ /* 0x020fe60000000200 */
[C---:B------:R-:W-:Y:S08]  /*f160*/  HMMA.16816.F32.BF16 R140, R8.reuse, R44, RZ ;  /* 0x0000002c088c723c */ /* 0x040ff000000418ff */
[----:B------:R-:W-:Y:S01]  /*f170*/  HMMA.16816.F32.BF16 R144, R8, R46, RZ ;  /* 0x0000002e0890723c */ /* 0x000fe200000418ff */
[----:B------:R-:W-:Y:S04]  /*f180*/  LDSM.16.M88.4 R44, [R198+0x1000] ;  /* 0x00100000c62c783b */ /* 0x000fe80000000200 */
[----:B------:R-:W-:Y:S03]  /*f190*/  LDSM.16.M88.4 R8, [R198] ;  /* 0x00000000c608783b */ /* 0x000fe60000000200 */
[C---:B------:R-:W-:Y:S08]  /*f1a0*/  HMMA.16816.F32.BF16 R108, R4.reuse, R32, R60 ;  /* 0x00000020046c723c */ /* 0x040ff0000004183c */
[C---:B------:R-:W-:Y:S01]  /*f1b0*/  HMMA.16816.F32.BF16 R100, R4.reuse, R28, R52 ;  /* 0x0000001c0464723c */ /* 0x040fe20000041834 */
[----:B------:R-:W-:Y:S07]  /*f1c0*/  LDSM.16.M88.4 R52, [R198+0x1800] ;  /* 0x00180000c634783b */ /* 0x000fee0000000200 */
[C---:B------:R-:W-:Y:S08]  /*f1d0*/  HMMA.16816.F32.BF16 R96, R4.reuse, R42, R96 ;  /* 0x0000002a0460723c */ /* 0x040ff00000041860 */
[C---:B------:R-:W-:Y:S08]  /*f1e0*/  HMMA.16816.F32.BF16 R84, R4.reuse, R38, R84 ;  /* 0x000000260454723c */ /* 0x040ff00000041854 */
[C---:B------:R-:W-:Y:S08]  /*f1f0*/  HMMA.16816.F32.BF16 R80, R4.reuse, R34, R80 ;  /* 0x000000220450723c */ /* 0x040ff00000041850 */
[C---:B------:R-:W-:Y:S08]  /*f200*/  HMMA.16816.F32.BF16 R76, R4.reuse, R30, R132 ;  /* 0x0000001e044c723c */ /* 0x040ff00000041884 */
[----:B------:R-:W-:Y:S01]  /*f210*/  HMMA.16816.F32.BF16 R64, R4, R58, R128 ;  /* 0x0000003a0440723c */ /* 0x000fe20000041880 */
[----:B------:R-:W1:Y:S07]  /*f220*/  LDSM.16.M88.4 R4, [R200+0x2000] ;  /* 0x00200000c804783b */ /* 0x000e6e0000000200 */
[C---:B------:R-:W-:Y:S01]  /*f230*/  HMMA.16816.F32.BF16 R168, R16.reuse, R28, R48 ;  /* 0x0000001c10a8723c */ /* 0x040fe20000041830 */
[----:B------:R-:W3:Y:S07]  /*f240*/  LDSM.16.M88.4 R48, [R198+0x2000] ;  /* 0x00200000c630783b */ /* 0x000eee0000000200 */
        /* <DEDUP_REMOVED lines=11> */
[----:B------:R-:W-:Y:S01]  /*f300*/  HMMA.16816.F32.BF16 R148, R16, R58, R144 ;  /* 0x0000003a1094723c */ /* 0x000fe20000041890 */
[----:B------:R-:W-:Y:S07]  /*f310*/  LDSM.16.M88.4 R16, [R195+0x2000] ;  /* 0x00200000c310783b */ /* 0x000fee0000000200 */
[C---:B-1----:R-:W-:Y:S08]  /*f320*/  HMMA.16816.F32.BF16 R140, R4.reuse, R24, R112 ;  /* 0x00000018048c723c */ /* 0x042ff00000041870 */
[C---:B------:R-:W-:Y:S08]  /*f330*/  HMMA.16816.F32.BF16 R132, R4.reuse, R44, R108 ;  /* 0x0000002c0484723c */ /* 0x040ff0000004186c */
[C---:B------:R-:W-:Y:S08]  /*f340*/  HMMA.16816.F32.BF16 R144, R4.reuse, R8, R116 ;  /* 0x000000080490723c */ /* 0x040ff00000041874 */
[C---:B------:R-:W-:Y:S08]  /*f350*/  HMMA.16816.F32.BF16 R120, R4.reuse, R52, R100 ;  /* 0x000000340478723c */ /* 0x040ff00000041864 */
[C---:B------:R-:W-:Y:S08]  /*f360*/  HMMA.16816.F32.BF16 R112, R4.reuse, R10, R96 ;  /* 0x0000000a0470723c */ /* 0x040ff00000041860 */
[C---:B------:R-:W-:Y:S08]  /*f370*/  HMMA.16816.F32.BF16 R108, R4.reuse, R26, R84 ;  /* 0x0000001a046c723c */ /* 0x040ff00000041854 */
[C---:B---3--:R-:W-:Y:S08]  /*f380*/  HMMA.16816.F32.BF16 R116, R4.reuse, R48, R72 ;  /* 0x000000300474723c */ /* 0x048ff00000041848 */
[C---:B------:R-:W-:Y:S08]  /*f390*/  HMMA.16816.F32.BF16 R100, R4.reuse, R46, R80 ;  /* 0x0000002e0464723c */ /* 0x040ff00000041850 */
[C---:B------:R-:W-:Y:S08]  /*f3a0*/  HMMA.16816.F32.BF16 R96, R4.reuse, R54, R76 ;  /* 0x000000360460723c */ /* 0x040ff0000004184c */
[----:B------:R-:W-:Y:S01]  /*f3b0*/  HMMA.16816.F32.BF16 R84, R4, R50, R64 ;  /* 0x000000320454723c */ /* 0x000fe20000041840 */
[----:B------:R-:W1:Y:S07]  /*f3c0*/  LDSM.16.M88.4 R4, [R201+0x2000] ;  /* 0x00200000c904783b */ /* 0x000e6e0000000200 */
[C---:B------:R-:W-:Y:S08]  /*f3d0*/  HMMA.16816.F32.BF16 R80, R12.reuse, R8, R60 ;  /* 0x000000080c50723c */ /* 0x040ff0000004183c */
[C---:B------:R-:W-:Y:S01]  /*f3e0*/  HMMA.16816.F32.BF16 R76, R12.reuse, R10, R40 ;  /* 0x0000000a0c4c723c */ /* 0x040fe20000041828 */
[----:B------:R-:W3:Y:S07]  /*f3f0*/  LDSM.16.M88.4 R8, [R201] ;  /* 0x00000000c908783b */ /* 0x000eee0000000200 */
[C---:B------:R-:W-:Y:S08]  /*f400*/  HMMA.16816.F32.BF16 R72, R12.reuse, R24, R128 ;  /* 0x000000180c48723c */ /* 0x040ff00000041880 */
[----:B------:R-:W-:Y:S01]  /*f410*/  HMMA.16816.F32.BF16 R64, R12, R26, R104 ;  /* 0x0000001a0c40723c */ /* 0x000fe20000041868 */
[----:B------:R-:W5:Y:S01]  /*f420*/  LDSM.16.M88.4 R24, [R195+0x1800] ;  /* 0x00180000c318783b */ /* 0x000f620000000200 */
[----:B--2---:R-:W-:Y:S01]  /*f430*/  ISETP.GT.AND P0, PT, R94, R70, PT ;  /* 0x000000465e00720c */ /* 0x004fe20003f04270 */
[----:B------:R-:W-:-:S05]  /*f440*/  DEPBAR.LE SB0, 0x0 ;  /* 0x000080000000791a */ /* 0x000fca0000000000 */
        /* <DEDUP_REMOVED lines=8> */
[C---:B------:R-:W-:Y:S08]  /*f4d0*/  HMMA.16816.F32.BF16 R144, R4.reuse, R38, R112 ;  /* 0x000000260490723c */ /* 0x040ff00000041870 */
[C---:B------:R-:W-:Y:S08]  /*f4e0*/  HMMA.16816.F32.BF16 R140, R4.reuse, R32, R140 ;  /* 0x00000020048c723c */ /* 0x040ff0000004188c */
[----:B------:R-:W-:Y:S08]  /*f4f0*/  HMMA.16816.F32.BF16 R136, R4, R34, R108 ;  /* 0x000000220488723c */ /* 0x000ff0000004186c */
[C---:B---3--:R-:W-:Y:S08]  /*f500*/  HMMA.16816.F32.BF16 R72, R8.reuse, R32, R72 ;  /* 0x000000200848723c */ /* 0x048ff00000041848 */
[----:B------:R-:W-:Y:S08]  /*f510*/  HMMA.16816.F32.BF16 R64, R8, R34, R64 ;  /* 0x000000220840723c */ /* 0x000ff00000041840 */
[C---:B------:R-:W-:Y:S08]  /*f520*/  HMMA.16816.F32.BF16 R132, R4.reuse, R28, R132 ;  /* 0x0000001c0484723c */ /* 0x040ff00000041884 */
[C---:B------:R-:W-:Y:S08]  /*f530*/  HMMA.16816.F32.BF16 R128, R4.reuse, R30, R100 ;  /* 0x0000001e0480723c */ /* 0x040ff00000041864 */
[C---:B-----5:R-:W-:Y:S08]  /*f540*/  HMMA.16816.F32.BF16 R120, R4.reuse, R24, R120 ;  /* 0x000000180478723c */ /* 0x060ff00000041878 */
        /* <DEDUP_REMOVED lines=42> */
.L_x_3134:
[----:B------:R-:W-:Y:S05]  /*f7f0*/  BRA.DIV ~URZ, `(.L_x_2944) ;  /* 0x000176227f007947 */ /* 0x000fea000b800000 */
[----:B------:R-:W3:Y:S01]  /*f800*/  SHFL.IDX PT, R2, R0, RZ, 0x181f ;  /* 0x00181fff00027589 */ /* 0x000ee200000e0000 */
[----:B------:R-:W-:-:S03]  /*f810*/  LOP3.LUT P3, RZ, R208, 0x100, RZ, 0xc0, !PT ;  /* 0x00000100d0ff7812 */ /* 0x000fc6000786c0ff */
        /* <DEDUP_REMOVED lines=20> */
.L_x_3135:
[----:B---3--:R-:W-:Y:S02]  /*f960*/  LOP3.LUT P1, RZ, R208, 0x100, RZ, 0xc0, !PT ;  /* 0x00000100d0ff7812 */ /* 0x008fe4000782c0ff */
[----:B--2---:R-:W-:-:S05]  /*f970*/  IADD3 R2, P0, R0, R21, RZ ;  /* 0x0000001500027210 */ /* 0x004fca0007f1e0ff */
[----:B-1----:R-:W-:-:S06]  /*f980*/  IMAD.X R3, R4, 0x1, R20, P0 ;  /* 0x0000000104037824 */ /* 0x002fcc00000e0614 */
[----:B------:R-:W-:Y:S01]  /*f990*/  @!PT LDS RZ, [RZ] ;  /* 0x00000000fffff984 */ /* 0x000fe20000000800 */
[----:B------:R-:W-:Y:S01]  /*f9a0*/  @!PT LDS RZ, [RZ] ;  /* 0x00000000fffff984 */ /* 0x000fe20000000800 */
[----:B------:R-:W-:Y:S01]  /*f9b0*/  @!PT LDS RZ, [RZ] ;  /* 0x00000000fffff984 */ /* 0x000fe20000000800 */
[----:B------:R1:W-:Y:S02]  /*f9c0*/  LDGSTS.E.BYPASS.LTC128B.128 [R210+0x4900], [R2.64], !P1 ;  /* 0x0490000002d27fae */ /* 0x0003e4000c901d48 */
.L_x_2942:
[----:B----4-:R-:W-:Y:S05]  /*f9d0*/  BSYNC B0 ;  /* 0x0000000000007941 */ /* 0x010fea0003800000 */
.L_x_2941:
[----:B-1----:R-:W2:Y:S01]  /*f9e0*/  LDL R2, [R1+0x44] ;  /* 0x0000440001027983 */ /* 0x002ea20000100800 */
[----:B------:R-:W-:-:S03]  /*f9f0*/  IMAD.MOV.U32 R3, RZ, RZ, c[0x0][0x2c4] ;  /* 0x0000b100ff037624 */ /* 0x000fc600078e00ff */
[----:B------:R-:W2:Y:S04]  /*fa00*/  LDL R0, [R1+0x4c] ;  /* 0x00004c0001007983 */ /* 0x000ea80000100800 */
[----:B------:R-:W3:Y:S01]  /*fa10*/  LDL R4, [R1+0x4] ;  /* 0x0000040001047983 */ /* 0x000ee20000100800 */
        /* <DEDUP_REMOVED lines=16> */
.L_x_3136:
[----:B------:R-:W-:Y:S01]  /*fb20*/  IMAD.MOV.U32 R0, RZ, RZ, c[0x0][0x32c] ;  /* 0x0000cb00ff007624 */ /* 0x000fe200078e00ff */
[----:B--2---:R-:W-:-:S04]  /*fb30*/  IADD3 R3, R8, R2, RZ ;  /* 0x0000000208037210 */ /* 0x004fc80007ffe0ff */
[----:B------:R-:W-:Y:S01]  /*fb40*/  ISETP.GE.AND P0, PT, R0, 0x1, PT ;  /* 0x000000010000780c */ /* 0x000fe20003f06270 */
[----:B------:R-:W-:Y:S01]  /*fb50*/  IMAD.IADD R0, R9, 0x1, R2 ;  /* 0x0000000109007824 */ /* 0x000fe200078e0202 */
[----:B------:R-:W-:-:S11]  /*fb60*/  IMNMX R4, R10, R3, PT ;  /* 0x000000030a047217 */ /* 0x000fd60003800200 */
[----:B------:R-:W-:Y:S05]  /*fb70*/  @!P0 BRA `(.L_x_2946) ;  /* 0x0000015000008947 */ /* 0x000fea0003800000 */
[----:B------:R-:W2:Y:S01]  /*fb80*/  LDL R5, [R1] ;  /* 0x0000000001057983 */ /* 0x000ea20000100800 */
[----:B------:R-:W-:Y:S01]  /*fb90*/  BSSY B0, `(.L_x_2947) ;  /* 0x000000f000007945 */ /* 0x000fe20003800000 */
[----:B--2---:R-:W-:-:S04]  /*fba0*/  IADD3 R2, -R252, R5, R2 ;  /* 0x00000005fc027210 */ /* 0x004fc80007ffe102 */
        /* <DEDUP_REMOVED lines=9> */
.L_x_2948:
[----:B------:R-:W-:-:S04]  /*fc40*/  MOV R3, c[0x0][0x32c] ;  /* 0x0000cb0000037a02 */ /* 0x000fc80000000f00 */
[----:B------:R-:W-:-:S13]  /*fc50*/  ISETP.NE.AND P0, PT, R3, 0x1, PT ;  /* 0x000000010300780c */ /* 0x000fda0003f05270 */
[----:B------:R-:W-:-:S05]  /*fc60*/  @P0 IMAD.HI.U32 R3, R2, c[0x0][0x330], RZ ;  /* 0x0000cc0002030a27 */ /* 0x000fca00078e00ff */
[----:B------:R-:W-:Y:S02]  /*fc70*/  @P0 SHF.R.U32.HI R2, RZ, c[0x0][0x334], R3 ;  /* 0x0000cd00ff020a19 */ /* 0x000fe40000011603 */
.L_x_2949:
[----:B------:R-:W-:Y:S05]  /*fc80*/  BSYNC B0 ;  /* 0x0000000000007941 */ /* 0x000fea0003800000 */
.L_x_2947:
[----:B------:R-:W-:-:S05]  /*fc90*/  IMAD R2, R2, c[0x0][0x32c], R11 ;  /* 0x0000cb0002027a24 */ /* 0x000fca00078e020b */
[----:B------:R-:W-:Y:S02]  /*fca0*/  IADD3 R3, R2, c[0x0][0x32c], RZ ;  /* 0x0000cb0002037a10 */ /* 0x000fe40007ffe0ff */
[----:B------:R-:W-:Y:S02]  /*fcb0*/  IMNMX R0, R0, R2, !PT ;  /* 0x0000000200007217 */ /* 0x000fe40007800200 */
[----:B------:R-:W-:Y:S02]  /*fcc0*/  IMNMX R4, R4, R3, PT ;  /* 0x0000000304047217 */ /* 0x000fe40003800200 */
.L_x_2946:
[----:B------:R-:W-:Y:S05]  /*fcd0*/  BRA.DIV ~URZ, `(.L_x_2950) ;  /* 0x000176a27f007947 */ /* 0x000fea000b800000 */
[----:B------:R2:W3:Y:S02]  /*fce0*/  SHFL.IDX PT, R2, R7, 0x1, 0x1c1f ;  /* 0x003c1f0007027f89 */ /* 0x0004e400000e0000 */
.L_x_3137:
[----:B------:R-:W-:Y:S02]  /*fcf0*/  IMAD.MOV.U32 R3, RZ, RZ, c[0x0][0x32c] ;  /* 0x0000cb00ff037624 */ /* 0x000fe400078e00ff */
[----:B---3--:R-:W-:-:S03]  /*fd00*/  IMAD.IADD R5, R9, 0x1, R2 ;  /* 0x0000000109057824 */ /* 0x008fc600078e0202 */
[----:B------:R-:W-:Y:S02]  /*fd10*/  ISETP.GE.AND P0, PT, R3, 0x1, PT ;  /* 0x000000010300780c */ /* 0x000fe40003f06270 */
[----:B------:R-:W-:-:S04]  /*fd20*/  IADD3 R3, R8, R2, RZ ;  /* 0x0000000208037210 */ /* 0x000fc80007ffe0ff */
[----:B------:R-:W-:-:S07]  /*fd30*/  IMNMX R6, R10, R3, PT ;  /* 0x000000030a067217 */ /* 0x000fce0003800200 */
[----:B------:R-:W-:Y:S05]  /*fd40*/  @!P0 BRA `(.L_x_2951) ;  /* 0x0000015000008947 */ /* 0x000fea0003800000 */
[----:B------:R-:W3:Y:S01]  /*fd50*/  LDL R12, [R1] ;  /* 0x00000000010c7983 */ /* 0x000ee20000100800 */
[----:B------:R-:W-:Y:S01]  /*fd60*/  BSSY B0, `(.L_x_2952) ;  /* 0x000000f000007945 */ /* 0x000fe20003800000 */
[----:B---3--:R-:W-:-:S04]  /*fd70*/  IADD3 R2, -R252, R12, R2 ;  /* 0x0000000cfc027210 */ /* 0x008fc80007ffe102 */
        /* <DEDUP_REMOVED lines=9> */
.L_x_2953:
[----:B------:R-:W-:-:S04]  /*fe10*/  MOV R3, c[0x0][0x32c] ;  /* 0x0000cb0000037a02 */ /* 0x000fc80000000f00 */
[----:B------:R-:W-:-:S13]  /*fe20*/  ISETP.NE.AND P0, PT, R3, 0x1, PT ;  /* 0x000000010300780c */ /* 0x000fda0003f05270 */
[----:B------:R-:W-:-:S05]  /*fe30*/  @P0 IMAD.HI.U32 R3, R2, c[0x0][0x330], RZ ;  /* 0x0000cc0002030a27 */ /* 0x000fca00078e00ff */
[----:B------:R-:W-:Y:S02]  /*fe40*/  @P0 SHF.R.U32.HI R2, RZ, c[0x0][0x334], R3 ;  /* 0x0000cd00ff020a19 */ /* 0x000fe40000011603 */
.L_x_2954:
[----:B------:R-:W-:Y:S05]  /*fe50*/  BSYNC B0 ;  /* 0x0000000000007941 */ /* 0x000fea0003800000 */
.L_x_2952:
[----:B------:R-:W-:-:S05]  /*fe60*/  IMAD R2, R2, c[0x0][0x32c], R11 ;  /* 0x0000cb0002027a24 */ /* 0x000fca00078e020b */
[----:B------:R-:W-:Y:S02]  /*fe70*/  IADD3 R3, R2, c[0x0][0x32c], RZ ;  /* 0x0000cb0002037a10 */ /* 0x000fe40007ffe0ff */
[----:B------:R-:W-:Y:S02]  /*fe80*/  IMNMX R5, R5, R2, !PT ;  /* 0x0000000205057217 */ /* 0x000fe40007800200 */
[----:B------:R-:W-:Y:S02]  /*fe90*/  IMNMX R6, R6, R3, PT ;  /* 0x0000000306067217 */ /* 0x000fe40003800200 */
.L_x_2951:
        /* <DEDUP_REMOVED lines=110> */
.L_x_3138:
[----:B------:R-:W-:Y:S01]  /*10580*/  IMAD.MOV.U32 R0, RZ, RZ, c[0x0][0x32c] ;  /* 0x0000cb00ff007624 */ /* 0x000fe200078e00ff */
[----:B----4-:R-:W-:-:S04]  /*10590*/  IADD3 R2, R8, R3, RZ ;  /* 0x0000000308027210 */ /* 0x010fc80007ffe0ff */
[----:B------:R-:W-:Y:S01]  /*105a0*/  ISETP.GE.AND P0, PT, R0, 0x1, PT ;  /* 0x000000010000780c */ /* 0x000fe20003f06270 */
[----:B------:R-:W-:Y:S01]  /*105b0*/  IMAD.IADD R0, R9, 0x1, R3 ;  /* 0x0000000109007824 */ /* 0x000fe200078e0203 */
[----:B------:R-:W-:-:S11]  /*105c0*/  IMNMX R2, R10, R2, PT ;  /* 0x000000020a027217 */ /* 0x000fd60003800200 */
[----:B------:R-:W-:Y:S05]  /*105d0*/  @!P0 BRA `(.L_x_2956) ;  /* 0x0000015000008947 */ /* 0x000fea0003800000 */
[----:B------:R-:W4:Y:S01]  /*105e0*/  LDL R4, [R1] ;  /* 0x0000000001047983 */ /* 0x000f220000100800 */
[----:B------:R-:W-:Y:S01]  /*105f0*/  BSSY B0, `(.L_x_2957) ;  /* 0x000000f000007945 */ /* 0x000fe20003800000 */
[----:B----4-:R-:W-:-:S04]  /*10600*/  IADD3 R3, -R252, R4, R3 ;  /* 0x00000004fc037210 */ /* 0x010fc80007ffe103 */
        /* <DEDUP_REMOVED lines=9> */
.L_x_2958:
[----:B------:R-:W-:-:S04]  /*106a0*/  MOV R4, c[0x0][0x32c] ;  /* 0x0000cb0000047a02 */ /* 0x000fc80000000f00 */
[----:B------:R-:W-:-:S13]  /*106b0*/  ISETP.NE.AND P0, PT, R4, 0x1, PT ;  /* 0x000000010400780c */ /* 0x000fda0003f05270 */
[----:B------:R-:W-:-:S05]  /*106c0*/  @P0 IMAD.HI.U32 R4, R3, c[0x0][0x330], RZ ;  /* 0x0000cc0003040a27 */ /* 0x000fca00078e00ff */
[----:B------:R-:W-:Y:S02]  /*106d0*/  @P0 SHF.R.U32.HI R3, RZ, c[0x0][0x334], R4 ;  /* 0x0000cd00ff030a19 */ /* 0x000fe40000011604 */
.L_x_2959:
[----:B------:R-:W-:Y:S05]  /*106e0*/  BSYNC B0 ;  /* 0x0000000000007941 */ /* 0x000fea0003800000 */
.L_x_2957:
[----:B------:R-:W-:-:S05]  /*106f0*/  IMAD R3, R3, c[0x0][0x32c], R11 ;  /* 0x0000cb0003037a24 */ /* 0x000fca00078e020b */
[----:B------:R-:W-:Y:S02]  /*10700*/  IADD3 R4, R3, c[0x0][0x32c], RZ ;  /* 0x0000cb0003047a10 */ /* 0x000fe40007ffe0ff */
[----:B------:R-:W-:Y:S02]  /*10710*/  IMNMX R0, R0, R3, !PT ;  /* 0x0000000300007217 */ /* 0x000fe40007800200 */
[----:B------:R-:W-:Y:S02]  /*10720*/  IMNMX R2, R2, R4, PT ;  /* 0x0000000402027217 */ /* 0x000fe40003800200 */
.L_x_2956:
        /* <DEDUP_REMOVED lines=151> */
.L_x_3139:
[----:B------:R-:W-:Y:S01]  /*110a0*/  IMAD.MOV.U32 R0, RZ, RZ, c[0x0][0x32c] ;  /* 0x0000cb00ff007624 */ /* 0x000fe200078e00ff */
[----:B-1----:R-:W-:-:S04]  /*110b0*/  IADD3 R2, R8, R3, RZ ;  /* 0x0000000308027210 */ /* 0x002fc80007ffe0ff */
[----:B------:R-:W-:Y:S01]  /*110c0*/  ISETP.GE.AND P0, PT, R0, 0x1, PT ;  /* 0x000000010000780c */ /* 0x000fe20003f06270 */
[----:B------:R-:W-:Y:S01]  /*110d0*/  IMAD.IADD R0, R9, 0x1, R3 ;  /* 0x0000000109007824 */ /* 0x000fe200078e0203 */
[----:B------:R-:W-:-:S11]  /*110e0*/  IMNMX R2, R10, R2, PT ;  /* 0x000000020a027217 */ /* 0x000fd60003800200 */
[----:B------:R-:W-:Y:S05]  /*110f0*/  @!P0 BRA `(.L_x_2961) ;  /* 0x0000015000008947 */ /* 0x000fea0003800000 */
[----:B------:R-:W5:Y:S01]  /*11100*/  LDL R4, [R1] ;  /* 0x0000000001047983 */ /* 0x000f620000100800 */
[----:B------:R-:W-:Y:S01]  /*11110*/  BSSY B0, `(.L_x_2962) ;  /* 0x000000f000007945 */ /* 0x000fe20003800000 */
[----:B-----5:R-:W-:-:S04]  /*11120*/  IADD3 R3, -R252, R4, R3 ;  /* 0x00000004fc037210 */ /* 0x020fc80007ffe103 */
        /* <DEDUP_REMOVED lines=9> */
.L_x_2963:
[----:B------:R-:W-:-:S04]  /*111c0*/  MOV R4, c[0x0][0x32c] ;  /* 0x0000cb0000047a02 */ /* 0x000fc80000000f00 */
[----:B------:R-:W-:-:S13]  /*111d0*/  ISETP.NE.AND P0, PT, R4, 0x1, PT ;  /* 0x000000010400780c */ /* 0x000fda0003f05270 */
[----:B------:R-:W-:-:S05]  /*111e0*/  @P0 IMAD.HI.U32 R4, R3, c[0x0][0x330], RZ ;  /* 0x0000cc0003040a27 */ /* 0x000fca00078e00ff */
[----:B------:R-:W-:Y:S02]  /*111f0*/  @P0 SHF.R.U32.HI R3, RZ, c[0x0][0x334], R4 ;  /* 0x0000cd00ff030a19 */ /* 0x000fe40000011604 */
.L_x_2964:
[----:B------:R-:W-:Y:S05]  /*11200*/  BSYNC B0 ;  /* 0x0000000000007941 */ /* 0x000fea0003800000 */
.L_x_2962:
[----:B------:R-:W-:-:S05]  /*11210*/  IMAD R3, R3, c[0x0][0x32c], R11 ;  /* 0x0000cb0003037a24 */ /* 0x000fca00078e020b */
[----:B------:R-:W-:Y:S02]  /*11220*/  IADD3 R4, R3, c[0x0][0x32c], RZ ;  /* 0x0000cb0003047a10 */ /* 0x000fe40007ffe0ff */
[----:B------:R-:W-:Y:S02]  /*11230*/  IMNMX R0, R0, R3, !PT ;  /* 0x0000000300007217 */ /* 0x000fe40007800200 */
[----:B------:R-:W-:Y:S02]  /*11240*/  IMNMX R2, R2, R4, PT ;  /* 0x0000000402027217 */ /* 0x000fe40003800200 */
.L_x_2961:
        /* <DEDUP_REMOVED lines=85> */
[----:B--234-:R-:W-:Y:S02]  /*117a0*/  FMNMX.FTZ R7, R9, R10, !PT ;  /* 0x0000000a09077209 */ /* 0x01cfe40007810000 */
        /* <DEDUP_REMOVED lines=66> */
.L_x_3140:
        /* <DEDUP_REMOVED lines=15> */
.L_x_3141:
        /* <DEDUP_REMOVED lines=27> */
[--C-:B----4-:R-:W-:Y:S02]  /*11e70*/  FFMA.FTZ R0, R15, c[0x0][0x2d0], -R4.reuse ;  /* 0x0000b4000f007a23 */ /* 0x110fe40000010804 */
[----:B------:R-:W-:-:S02]  /*11e80*/  FFMA.FTZ R147, R107, c[0x0][0x2d0], -R4 ;  /* 0x0000b4006b937a23 */ /* 0x000fc40000010804 */
[--C-:B------:R-:W-:Y:S02]  /*11e90*/  FFMA.FTZ R146, R106, c[0x0][0x2d0], -R4.reuse ;  /* 0x0000b4006a927a23 */ /* 0x100fe40000010804 */
[--C-:B------:R-:W-:Y:S01]  /*11ea0*/  FFMA.FTZ R166, R105, c[0x0][0x2d0], -R4.reuse ;  /* 0x0000b40069a67a23 */ /* 0x100fe20000010804 */
[----:B------:R4:W-:Y:S01]  /*11eb0*/  MUFU.EX2 R160, R0 ;  /* 0x0000000000a07308 */ /* 0x0009e20000000800 */
[----:B---3--:R-:W-:Y:S02]  /*11ec0*/  FMUL.FTZ R2, R85, c[0x0][0x2d0] ;  /* 0x0000b40055027a20 */ /* 0x008fe40000410000 */
[--C-:B------:R-:W-:Y:S02]  /*11ed0*/  FFMA.FTZ R170, R104, c[0x0][0x2d0], -R4.reuse ;  /* 0x0000b40068aa7a23 */ /* 0x100fe40000010804 */
[--C-:B------:R-:W-:Y:S01]  /*11ee0*/  FFMA.FTZ R169, R103, c[0x0][0x2d0], -R4.reuse ;  /* 0x0000b40067a97a23 */ /* 0x100fe20000010804 */
[----:B------:R-:W-:Y:S01]  /*11ef0*/  FSEL R2, R2, RZ, P0 ;  /* 0x000000ff02027208 */ /* 0x000fe20000000000 */
[----:B------:R-:W-:Y:S01]  /*11f00*/  FFMA.FTZ R168, R102, c[0x0][0x2d0], -R4 ;  /* 0x0000b40066a87a23 */ /* 0x000fe20000010804 */
[----:B------:R-:W-:Y:S01]  /*11f10*/  FSETP.NEU.FTZ.AND P0, PT, R68, -INF , PT ;  /* 0xff8000004400780b */ /* 0x000fe20003f1d000 */
[----:B------:R-:W-:Y:S01]  /*11f20*/  FFMA.FTZ R167, R65, c[0x0][0x2d0], -R3 ;  /* 0x0000b40041a77a23 */ /* 0x000fe20000010803 */
[----:B------:R-:W-:Y:S01]  /*11f30*/  MUFU.EX2 R70, R70 ;  /* 0x0000004600467308 */ /* 0x000fe20000000800 */
[----:B-1----:R-:W-:-:S02]  /*11f40*/  FFMA.FTZ R5, R37, c[0x0][0x2d0], -R2 ;  /* 0x0000b40025057a23 */ /* 0x002fc40000010802 */
[----:B------:R-:W-:Y:S02]  /*11f50*/  FFMA.FTZ R172, R64, c[0x0][0x2d0], -R3 ;  /* 0x0000b40040ac7a23 */ /* 0x000fe40000010803 */
[----:B------:R-:W-:Y:S02]  /*11f60*/  FFMA.FTZ R65, R80, c[0x0][0x2d0], -R2 ;  /* 0x0000b40050417a23 */ /* 0x000fe40000010802 */
[----:B----4-:R-:W-:Y:S01]  /*11f70*/  FFMA.FTZ R0, R19, c[0x0][0x2d0], -R4 ;  /* 0x0000b40013007a23 */ /* 0x010fe20000010804 */
        /* <DEDUP_REMOVED lines=11> */
[----:B-1----:R-:W-:-:S02]  /*12030*/  FFMA.FTZ R5, R38, c[0x0][0x2d0], -R2 ;  /* 0x0000b40026057a23 */ /* 0x002fc40000010802 */
[----:B------:R-:W-:Y:S02]  /*12040*/  FFMA.FTZ R177, R90, c[0x0][0x2d0], -R2 ;  /* 0x0000b4005ab17a23 */ /* 0x000fe40000010802 */
[--C-:B------:R-:W-:Y:S02]  /*12050*/  FFMA.FTZ R71, R71, c[0x0][0x2d0], -R3.reuse ;  /* 0x0000b40047477a23 */ /* 0x100fe40000010803 */
[--C-:B------:R-:W-:Y:S01]  /*12060*/  FFMA.FTZ R84, R77, c[0x0][0x2d0], -R3.reuse ;  /* 0x0000b4004d547a23 */ /* 0x100fe20000010803 */
[----:B------:R-:W-:Y:S01]  /*12070*/  MUFU.EX2 R227, R5 ;  /* 0x0000000500e37308 */ /* 0x000fe20000000800 */
[----:B---3--:R-:W-:Y:S02]  /*12080*/  FFMA.FTZ R0, R22, c[0x0][0x2d0], -R4 ;  /* 0x0000b40016007a23 */ /* 0x008fe40000010804 */
[--C-:B------:R-:W-:Y:S02]  /*12090*/  FFMA.FTZ R79, R79, c[0x0][0x2d0], -R3.reuse ;  /* 0x0000b4004f4f7a23 */ /* 0x100fe40000010803 */
[----:B------:R-:W-:-:S02]  /*120a0*/  FFMA.FTZ R78, R78, c[0x0][0x2d0], -R3 ;  /* 0x0000b4004e4e7a23 */ /* 0x000fc40000010803 */
[--C-:B------:R-:W-:Y:S01]  /*120b0*/  FFMA.FTZ R92, R92, c[0x0][0x2d0], -R3.reuse ;  /* 0x0000b4005c5c7a23 */ /* 0x100fe20000010803 */
[----:B------:R1:W3:Y:S01]  /*120c0*/  MUFU.EX2 R171, R0 ;  /* 0x0000000000ab7308 */ /* 0x0002e20000000800 */
[--C-:B------:R-:W-:Y:S02]  /*120d0*/  FFMA.FTZ R144, R83, c[0x0][0x2d0], -R3.reuse ;  /* 0x0000b40053907a23 */ /* 0x100fe40000010803 */
[--C-:B------:R-:W-:Y:S02]  /*120e0*/  FFMA.FTZ R145, R81, c[0x0][0x2d0], -R3.reuse ;  /* 0x0000b40051917a23 */ /* 0x100fe40000010803 */
[--C-:B------:R-:W-:Y:S02]  /*120f0*/  FFMA.FTZ R150, R76, c[0x0][0x2d0], -R3.reuse ;  /* 0x0000b4004c967a23 */ /* 0x100fe40000010803 */
[--C-:B------:R-:W-:Y:S01]  /*12100*/  FFMA.FTZ R164, R75, c[0x0][0x2d0], -R3.reuse ;  /* 0x0000b4004ba47a23 */ /* 0x100fe20000010803 */
[----:B------:R-:W-:Y:S01]  /*12110*/  MUFU.EX2 R191, R78 ;  /* 0x0000004e00bf7308 */ /* 0x000fe20000000800 */
[----:B------:R-:W-:-:S02]  /*12120*/  FFMA.FTZ R163, R74, c[0x0][0x2d0], -R3 ;  /* 0x0000b4004aa37a23 */ /* 0x000fc40000010803 */
[----:B-1----:R-:W-:Y:S01]  /*12130*/  FFMA.FTZ R0, R25, c[0x0][0x2d0], -R4 ;  /* 0x0000b40019007a23 */ /* 0x002fe20000010804 */
[----:B---3--:R-:W-:-:S04]  /*12140*/  F2FP.BF16.PACK_AB R22, R171, R165 ;  /* 0x000000a5ab16723e */ /* 0x008fc800000010ff */
[----:B------:R-:W-:Y:S08]  /*12150*/  MUFU.EX2 R185, R147 ;  /* 0x0000009300b97308 */ /* 0x000ff00000000800 */
[----:B------:R1:W-:Y:S08]  /*12160*/  MUFU.EX2 R184, R0 ;  /* 0x0000000000b87308 */ /* 0x0003f00000000800 */
[----:B------:R-:W-:Y:S01]  /*12170*/  MUFU.EX2 R186, R146 ;  /* 0x0000009200ba7308 */ /* 0x000fe20000000800 */
[----:B-1----:R-:W-:-:S07]  /*12180*/  FFMA.FTZ R0, R26, c[0x0][0x2d0], -R4 ;  /* 0x0000b4001a007a23 */ /* 0x002fce0000010804 */
[----:B------:R1:W3:Y:S02]  /*12190*/  MUFU.EX2 R222, R0 ;  /* 0x0000000000de7308 */ /* 0x0002e40000000800 */
[----:B-1----:R-:W-:-:S06]  /*121a0*/  FFMA.FTZ R0, R36, c[0x0][0x2d0], -R4 ;  /* 0x0000b40024007a23 */ /* 0x002fcc0000010804 */
[----:B------:R1:W4:Y:S02]  /*121b0*/  MUFU.EX2 R226, R0 ;  /* 0x0000000000e27308 */ /* 0x0003240000000800 */
[----:B-1----:R-:W-:Y:S01]  /*121c0*/  FFMA.FTZ R0, R12, c[0x0][0x2d0], -R3 ;  /* 0x0000b4000c007a23 */ /* 0x002fe20000010803 */
[----:B---3--:R-:W-:Y:S02]  /*121d0*/  F2FP.BF16.PACK_AB R12, R222, R184 ;  /* 0x000000b8de0c723e */ /* 0x008fe400000010ff */
[----:B----4-:R-:W-:-:S03]  /*121e0*/  F2FP.BF16.PACK_AB R14, R226, R224 ;  /* 0x000000e0e20e723e */ /* 0x010fc600000010ff */
[----:B------:R1:W-:Y:S02]  /*121f0*/  MUFU.EX2 R157, R0 ;  /* 0x00000000009d7308 */ /* 0x0003e40000000800 */
[----:B-1----:R-:W-:-:S06]  /*12200*/  FFMA.FTZ R0, R13, c[0x0][0x2d0], -R3 ;  /* 0x0000b4000d007a23 */ /* 0x002fcc0000010803 */
[----:B------:R1:W3:Y:S02]  /*12210*/  MUFU.EX2 R151, R0 ;  /* 0x0000000000977308 */ /* 0x0002e40000000800 */
[----:B-1----:R-:W-:-:S06]  /*12220*/  FFMA.FTZ R0, R16, c[0x0][0x2d0], -R3 ;  /* 0x0000b40010007a23 */ /* 0x002fcc0000010803 */
[----:B------:R1:W-:Y:S02]  /*12230*/  MUFU.EX2 R159, R0 ;  /* 0x00000000009f7308 */ /* 0x0003e40000000800 */
[----:B-1----:R-:W-:-:S06]  /*12240*/  FFMA.FTZ R0, R18, c[0x0][0x2d0], -R3 ;  /* 0x0000b40012007a23 */ /* 0x002fcc0000010803 */
[----:B------:R1:W-:Y:S02]  /*12250*/  MUFU.EX2 R162, R0 ;  /* 0x0000000000a27308 */ /* 0x0003e40000000800 */
[----:B-1----:R-:W-:Y:S01]  /*12260*/  FFMA.FTZ R0, R21, c[0x0][0x2d0], -R3 ;  /* 0x0000b40015007a23 */ /* 0x002fe20000010803 */
[----:B---3--:R-:W-:-:S05]  /*12270*/  F2FP.BF16.PACK_AB R21, R151, R157 ;  /* 0x0000009d9715723e */ /* 0x008fca00000010ff */
[----:B------:R1:W-:Y:S02]  /*12280*/  MUFU.EX2 R183, R0 ;  /* 0x0000000000b77308 */ /* 0x0003e40000000800 */
[----:B-1----:R-:W-:-:S06]  /*12290*/  FFMA.FTZ R0, R24, c[0x0][0x2d0], -R3 ;  /* 0x0000b40018007a23 */ /* 0x002fcc0000010803 */
        /* <DEDUP_REMOVED lines=10> */
[----:B------:R-:W-:Y:S08]  /*12340*/  MUFU.EX2 R171, R152 ;  /* 0x0000009800ab7308 */ /* 0x000ff00000000800 */
[----:B------:R1:W-:Y:S02]  /*12350*/  MUFU.EX2 R114, R0 ;  /* 0x0000000000727308 */ /* 0x0003e40000000800 */
[----:B-1----:R-:W-:Y:S01]  /*12360*/  FFMA.FTZ R0, R20, c[0x0][0x2d0], -R2 ;  /* 0x0000b40014007a23 */ /* 0x002fe20000010802 */
[----:B------:R-:W-:-:S05]  /*12370*/  F2FP.BF16.PACK_AB R20, R160, R161 ;  /* 0x000000a1a014723e */ /* 0x000fca00000010ff */
[----:B------:R-:W-:Y:S08]  /*12380*/  MUFU.EX2 R161, R69 ;  /* 0x0000004500a17308 */ /* 0x000ff00000000800 */
[----:B------:R1:W3:Y:S08]  /*12390*/  MUFU.EX2 R113, R0 ;  /* 0x0000000000717308 */ /* 0x0002f00000000800 */
[----:B------:R-:W-:Y:S01]  /*123a0*/  MUFU.EX2 R160, R79 ;  /* 0x0000004f00a07308 */ /* 0x000fe20000000800 */
[----:B-1----:R-:W-:Y:S01]  /*123b0*/  FFMA.FTZ R0, R29, c[0x0][0x2d0], -R2 ;  /* 0x0000b4001d007a23 */ /* 0x002fe20000010802 */
[----:B---3--:R-:W-:-:S06]  /*123c0*/  F2FP.BF16.PACK_AB R16, R113, R114 ;  /* 0x000000727110723e */ /* 0x008fcc00000010ff */
[----:B------:R-:W-:Y:S08]  /*123d0*/  MUFU.EX2 R69, R164 ;  /* 0x000000a400457308 */ /* 0x000ff00000000800 */
[----:B------:R1:W-:Y:S02]  /*123e0*/  MUFU.EX2 R156, R0 ;  /* 0x00000000009c7308 */ /* 0x0003e40000000800 */
[----:B-1----:R-:W-:-:S06]  /*123f0*/  FFMA.FTZ R0, R32, c[0x0][0x2d0], -R2 ;  /* 0x0000b40020007a23 */ /* 0x002fcc0000010802 */
[----:B------:R1:W3:Y:S02]  /*12400*/  MUFU.EX2 R158, R0 ;  /* 0x00000000009e7308 */ /* 0x0002e40000000800 */
[----:B-1----:R-:W-:Y:S01]  /*12410*/  FFMA.FTZ R0, R33, c[0x0][0x2d0], -R2 ;  /* 0x0000b40021007a23 */ /* 0x002fe20000010802 */
[----:B---3--:R-:W-:-:S05]  /*12420*/  F2FP.BF16.PACK_AB R18, R158, R156 ;  /* 0x0000009c9e12723e */ /* 0x008fca00000010ff */
[----:B------:R1:W-:Y:S02]  /*12430*/  MUFU.EX2 R182, R0 ;  /* 0x0000000000b67308 */ /* 0x0003e40000000800 */
[----:B-1----:R-:W-:-:S06]  /*12440*/  FFMA.FTZ R0, R34, c[0x0][0x2d0], -R2 ;  /* 0x0000b40022007a23 */ /* 0x002fcc0000010802 */
[----:B------:R1:W-:Y:S02]  /*12450*/  MUFU.EX2 R217, R0 ;  /* 0x0000000000d97308 */ /* 0x0003e40000000800 */
[----:B-1----:R-:W-:-:S05]  /*12460*/  FMUL.FTZ R0, R68, c[0x0][0x2d0] ;  /* 0x0000b40044007a20 */ /* 0x002fca0000410000 */
[----:B------:R-:W-:-:S05]  /*12470*/  FSEL R0, R0, RZ, P0 ;  /* 0x000000ff00007208 */ /* 0x000fca0000000000 */
[--C-:B------:R-:W-:Y:S02]  /*12480*/  FFMA.FTZ R5, R9, c[0x0][0x2d0], -R0.reuse ;  /* 0x0000b40009057a23 */ /* 0x100fe40000010800 */
[--C-:B------:R-:W-:Y:S02]  /*12490*/  FFMA.FTZ R6, R31, c[0x0][0x2d0], -R0.reuse ;  /* 0x0000b4001f067a23 */ /* 0x100fe40000010800 */
[----:B------:R1:W-:Y:S01]  /*124a0*/  MUFU.EX2 R115, R5 ;  /* 0x0000000500737308 */ /* 0x0003e20000000800 */
[----:B------:R-:W3:Y:S01]  /*124b0*/  LDSM.16.MT88.4 R28, [R197+0x800] ;  /* 0x00080000c51c783b */ /* 0x000ee20000004200 */
[--C-:B------:R-:W-:Y:S02]  /*124c0*/  FFMA.FTZ R94, R72, c[0x0][0x2d0], -R0.reuse ;  /* 0x0000b400485e7a23 */ /* 0x100fe40000010800 */
[--C-:B------:R-:W-:Y:S02]  /*124d0*/  FFMA.FTZ R176, R61, c[0x0][0x2d0], -R0.reuse ;  /* 0x0000b4003db07a23 */ /* 0x100fe40000010800 */
[----:B------:R-:W-:-:S02]  /*124e0*/  FFMA.FTZ R175, R60, c[0x0][0x2d0], -R0 ;  /* 0x0000b4003caf7a23 */ /* 0x000fc40000010800 */
[----:B------:R-:W-:Y:S01]  /*124f0*/  MUFU.EX2 R213, R6 ;  /* 0x0000000600d57308 */ /* 0x000fe20000000800 */
[--C-:B------:R-:W-:Y:S02]  /*12500*/  FFMA.FTZ R174, R59, c[0x0][0x2d0], -R0.reuse ;  /* 0x0000b4003bae7a23 */ /* 0x100fe40000010800 */
[--C-:B------:R-:W-:Y:S02]  /*12510*/  FFMA.FTZ R173, R56, c[0x0][0x2d0], -R0.reuse ;  /* 0x0000b40038ad7a23 */ /* 0x100fe40000010800 */
[----:B-1----:R-:W-:-:S03]  /*12520*/  FFMA.FTZ R5, R10, c[0x0][0x2d0], -R0 ;  /* 0x0000b4000a057a23 */ /* 0x002fc60000010800 */
[----:B------:R-:W-:Y:S08]  /*12530*/  MUFU.EX2 R94, R94 ;  /* 0x0000005e005e7308 */ /* 0x000ff00000000800 */
[----:B------:R1:W4:Y:S02]  /*12540*/  MUFU.EX2 R112, R5 ;  /* 0x0000000500707308 */ /* 0x0003240000000800 */
[----:B-1----:R-:W-:Y:S01]  /*12550*/  FFMA.FTZ R5, R11, c[0x0][0x2d0], -R0 ;  /* 0x0000b4000b057a23 */ /* 0x002fe20000010800 */
[----:B----4-:R-:W-:Y:S01]  /*12560*/  F2FP.BF16.PACK_AB R17, R112, R115 ;  /* 0x000000737011723e */ /* 0x010fe200000010ff */
[----:B------:R-:W-:-:S04]  /*12570*/  FADD.FTZ R90, R115, R112 ;  /* 0x00000070735a7221 */ /* 0x000fc80000010000 */
[----:B------:R1:W-:Y:S02]  /*12580*/  MUFU.EX2 R181, R5 ;  /* 0x0000000500b57308 */ /* 0x0003e40000000800 */
[----:B-1----:R-:W-:Y:S01]  /*12590*/  FFMA.FTZ R5, R23, c[0x0][0x2d0], -R0 ;  /* 0x0000b40017057a23 */ /* 0x002fe20000010800 */
[----:B------:R-:W-:-:S05]  /*125a0*/  F2FP.BF16.PACK_AB R23, R162, R159 ;  /* 0x0000009fa217723e */ /* 0x000fca00000010ff */
[----:B------:R1:W4:Y:S02]  /*125b0*/  MUFU.EX2 R212, R5 ;  /* 0x0000000500d47308 */ /* 0x0003240000000800 */
[C---:B------:R-:W-:Y:S08]  /*125c0*/  HMMA.16816.F32.BF16 R8, R20.reuse, R48, RZ ;  /* 0x000000301408723c */ /* 0x040ff000000418ff */
[----:B-----5:R-:W-:Y:S01]  /*125d0*/  HMMA.16816.F32.BF16 R36, R20, R44, RZ ;  /* 0x0000002c1424723c */ /* 0x020fe200000418ff */
[----:B-1----:R-:W-:Y:S01]  /*125e0*/  FFMA.FTZ R5, R35, c[0x0][0x2d0], -R0 ;  /* 0x0000b40023057a23 */ /* 0x002fe20000010800 */
[----:B----4-:R-:W-:-:S03]  /*125f0*/  F2FP.BF16.PACK_AB R19, R212, R181 ;  /* 0x000000b5d413723e */ /* 0x010fc600000010ff */
[----:B------:R1:W4:Y:S04]  /*12600*/  MUFU.EX2 R214, R5 ;  /* 0x0000000500d67308 */ /* 0x0003280000000800 */
[----:B------:R-:W-:Y:S08]  /*12610*/  HMMA.16816.F32.BF16 R32, R16, R48, RZ ;  /* 0x000000301020723c */ /* 0x000ff000000418ff */
[----:B------:R-:W-:Y:S01]  /*12620*/  HMMA.16816.F32.BF16 R128, R12, R40, R8 ;  /* 0x000000280c80723c */ /* 0x000fe20000041808 */
[----:B-1----:R-:W-:-:S06]  /*12630*/  FFMA.FTZ R5, R52, c[0x0][0x2d0], -R0 ;  /* 0x0000b40034057a23 */ /* 0x002fcc0000010800 */
[----:B------:R-:W-:Y:S01]  /*12640*/  F2FP.BF16.PACK_AB R8, R217, R182 ;  /* 0x000000b6d908723e */ /* 0x000fe200000010ff */
[----:B------:R1:W-:Y:S01]  /*12650*/  MUFU.EX2 R218, R5 ;  /* 0x0000000500da7308 */ /* 0x0003e20000000800 */
[----:B------:R-:W-:Y:S01]  /*12660*/  F2FP.BF16.PACK_AB R10, R227, R219 ;  /* 0x000000dbe30a723e */ /* 0x000fe200000010ff */
[----:B------:R-:W-:Y:S01]  /*12670*/  HMMA.16816.F32.BF16 R24, R16, R44, RZ ;  /* 0x0000002c1018723c */ /* 0x000fe200000418ff */
[----:B----4-:R-:W-:-:S07]  /*12680*/  F2FP.BF16.PACK_AB R9, R214, R213 ;  /* 0x000000d5d609723e */ /* 0x010fce00000010ff */
[----:B---3--:R-:W-:Y:S01]  /*12690*/  HMMA.16816.F32.BF16 R140, R12, R28, R36 ;  /* 0x0000001c0c8c723c */ /* 0x008fe20000041824 */
[----:B------:R-:W-:Y:S01]  /*126a0*/  LDSM.16.MT88.4 R36, [R194+0x800] ;  /* 0x00080000c224783b */ /* 0x000fe20000004200 */
[----:B-1----:R-:W-:-:S04]  /*126b0*/  FFMA.FTZ R5, R53, c[0x0][0x2d0], -R0 ;  /* 0x0000b40035057a23 */ /* 0x002fc80000010800 */
        /* <DEDUP_REMOVED lines=8> */
[----:B------:R-:W-:Y:S01]  /*12740*/  MUFU.EX2 R188, R41 ;  /* 0x0000002900bc7308 */ /* 0x000fe20000000800 */
[----:B------:R-:W-:-:S02]  /*12750*/  FFMA.FTZ R151, R73, c[0x0][0x2d0], -R0 ;  /* 0x0000b40049977a23 */ /* 0x000fc40000010800 */
[--C-:B------:R-:W-:Y:S02]  /*12760*/  FFMA.FTZ R29, R57, c[0x0][0x2d0], -R0.reuse ;  /* 0x0000b400391d7a23 */ /* 0x100fe40000010800 */
[--C-:B------:R-:W-:Y:S02]  /*12770*/  FFMA.FTZ R28, R58, c[0x0][0x2d0], -R0.reuse ;  /* 0x0000b4003a1c7a23 */ /* 0x100fe40000010800 */
[--C-:B------:R-:W-:Y:S01]  /*12780*/  FFMA.FTZ R93, R63, c[0x0][0x2d0], -R0.reuse ;  /* 0x0000b4003f5d7a23 */ /* 0x100fe20000010800 */
[----:B------:R-:W-:Y:S01]  /*12790*/  MUFU.EX2 R190, R40 ;  /* 0x0000002800be7308 */ /* 0x000fe20000000800 */
[----:B------:R-:W-:Y:S02]  /*127a0*/  FFMA.FTZ R91, R62, c[0x0][0x2d0], -R0 ;  /* 0x0000b4003e5b7a23 */ /* 0x000fe40000010800 */
[----:B------:R-:W-:-:S04]  /*127b0*/  FADD.FTZ R2, R159, R2 ;  /* 0x000000029f027221 */ /* 0x000fc80000010000 */
[----:B------:R-:W-:Y:S01]  /*127c0*/  FADD.FTZ R76, R162, R2 ;  /* 0x00000002a24c7221 */ /* 0x000fe20000010000 */
[----:B------:R-:W-:Y:S01]  /*127d0*/  MUFU.EX2 R159, R84 ;  /* 0x00000054009f7308 */ /* 0x000fe20000000800 */
[----:B------:R-:W-:-:S04]  /*127e0*/  FADD.FTZ R2, R184, R77 ;  /* 0x0000004db8027221 */ /* 0x000fc80000010000 */
[----:B------:R-:W-:-:S03]  /*127f0*/  FADD.FTZ R2, R222, R2 ;  /* 0x00000002de027221 */ /* 0x000fc60000010000 */
[----:B------:R-:W3:Y:S01]  /*12800*/  MUFU.EX2 R162, R67 ;  /* 0x0000004300a27308 */ /* 0x000ee20000000800 */
        /* <DEDUP_REMOVED lines=8> */
[----:B---3--:R-:W-:-:S04]  /*12890*/  FADD.FTZ R2, R162, R2 ;  /* 0x00000002a2027221 */ /* 0x008fc80000010000 */
[----:B------:R-:W-:-:S03]  /*128a0*/  FADD.FTZ R2, R211, R2 ;  /* 0x00000002d3027221 */ /* 0x000fc60000010000 */
        /* <DEDUP_REMOVED lines=23> */
[----:B------:R-:W-:Y:S04]  /*12a20*/  MUFU.EX2 R183, R150 ;  /* 0x0000009600b77308 */ /* 0x000fe80000000800 */
[----:B---3--:R-:W-:Y:S01]  /*12a30*/  HMMA.16816.F32.BF16 R108, R8, R4, R52 ;  /* 0x00000004086c723c */ /* 0x008fe20000041834 */
[----:B-1----:R-:W-:-:S03]  /*12a40*/  FADD.FTZ R0, R25, R0 ;  /* 0x0000000019007221 */ /* 0x002fc60000010000 */
[----:B------:R-:W-:Y:S01]  /*12a50*/  MUFU.EX2 R71, R170 ;  /* 0x000000aa00477308 */ /* 0x000fe20000000800 */
[----:B------:R-:W-:-:S03]  /*12a60*/  FADD.FTZ R0, R159, R0 ;  /* 0x000000009f007221 */ /* 0x000fc60000010000 */
[----:B------:R-:W-:Y:S01]  /*12a70*/  HMMA.16816.F32.BF16 R52, R16, R50, RZ ;  /* 0x000000321034723c */ /* 0x000fe200000418ff */
[----:B------:R-:W-:-:S04]  /*12a80*/  FADD.FTZ R0, R160, R0 ;  /* 0x00000000a0007221 */ /* 0x000fc80000010000 */
[----:B------:R-:W-:-:S03]  /*12a90*/  FADD.FTZ R0, R191, R0 ;  /* 0x00000000bf007221 */ /* 0x000fc60000010000 */
        /* <DEDUP_REMOVED lines=17> */
[C---:B------:R-:W-:Y:S01]  /*12bb0*/  HMMA.16816.F32.BF16 R72, R8.reuse, R38, R52 ;  /* 0x000000260848723c */ /* 0x040fe20000041834 */
[----:B------:R-:W-:Y:S01]  /*12bc0*/  MUFU.EX2 R27, R167 ;  /* 0x000000a7001b7308 */ /* 0x000fe20000000800 */
[----:B---3--:R-:W-:Y:S11]  /*12bd0*/  F2FP.BF16.PACK_AB R5, R157, R26 ;  /* 0x0000001a9d05723e */ /* 0x008ff600000010ff */
        /* <DEDUP_REMOVED lines=15> */
[----:B------:R-:W-:Y:S01]  /*12cd0*/  MUFU.EX2 R181, R145 ;  /* 0x0000009100b57308 */ /* 0x000fe20000000800 */
[----:B------:R-:W-:Y:S02]  /*12ce0*/  IADD3 R214, R230, -0x2, RZ ;  /* 0xfffffffee6d67810 */ /* 0x000fe40007ffe0ff */
        /* <DEDUP_REMOVED lines=11> */
[----:B------:R-:W-:Y:S01]  /*12da0*/  MUFU.EX2 R25, R177 ;  /* 0x000000b100197308 */ /* 0x000fe20000000800 */
[----:B------:R-:W-:-:S04]  /*12db0*/  FADD.FTZ R3, R189, R3 ;  /* 0x00000003bd037221 */ /* 0x000fc80000010000 */
[----:B------:R-:W-:-:S03]  /*12dc0*/  FADD.FTZ R3, R84, R3 ;  /* 0x0000000354037221 */ /* 0x000fc60000010000 */
[----:B------:R-:W-:Y:S01]  /*12dd0*/  MUFU.EX2 R26, R173 ;  /* 0x000000ad001a7308 */ /* 0x000fe20000000800 */
[----:B------:R-:W-:-:S04]  /*12de0*/  FADD.FTZ R3, R94, R3 ;  /* 0x000000035e037221 */ /* 0x000fc80000010000 */
[----:B------:R-:W-:Y:S01]  /*12df0*/  FADD.FTZ R3, R93, R3 ;  /* 0x000000035d037221 */ /* 0x000fe20000010000 */
        /* <DEDUP_REMOVED lines=11> */
[C---:B-1----:R-:W-:Y:S01]  /*12eb0*/  HMMA.16816.F32.BF16 R60, R4.reuse, R12, R108 ;  /* 0x0000000c043c723c */ /* 0x042fe2000004186c */
[----:B------:R-:W1:Y:S07]  /*12ec0*/  MUFU.EX2 R109, R149 ;  /* 0x00000095006d7308 */ /* 0x000e6e0000000800 */
[----:B------:R-:W-:Y:S01]  /*12ed0*/  HMMA.16816.F32.BF16 R40, R4, R14, R80 ;  /* 0x0000000e0428723c */ /* 0x000fe20000041850 */
[----:B------:R-:W3:Y:S06]  /*12ee0*/  MUFU.EX2 R108, R92 ;  /* 0x0000005c006c7308 */ /* 0x000eec0000000800 */
[----:B------:R-:W-:Y:S01]  /*12ef0*/  FADD.FTZ R4, R217, R16 ;  /* 0x00000010d9047221 */ /* 0x000fe20000010000 */
[C---:B------:R-:W-:Y:S01]  /*12f00*/  HMMA.16816.F32.BF16 R36, R8.reuse, R12, R112 ;  /* 0x0000000c0824723c */ /* 0x040fe20000041870 */
[----:B------:R-:W4:Y:S01]  /*12f10*/  LDSM.16.MT88.4 R16, [R197+0x1800] ;  /* 0x00180000c510783b */ /* 0x000f220000004200 */
[----:B------:R-:W-:Y:S01]  /*12f20*/  MUFU.EX2 R92, R154 ;  /* 0x0000009a005c7308 */ /* 0x000fe20000000800 */
[----:B------:R-:W-:Y:S01]  /*12f30*/  FADD.FTZ R24, R219, R4 ;  /* 0x00000004db187221 */ /* 0x000fe20000010000 */
[----:B-1----:R-:W-:Y:S01]  /*12f40*/  F2FP.BF16.PACK_AB R4, R184, R109 ;  /* 0x0000006db804723e */ /* 0x002fe200000010ff */
[----:B------:R-:W-:Y:S01]  /*12f50*/  LDSM.16.MT88.4 R112, [R197+0x2000] ;  /* 0x00200000c570783b */ /* 0x000fe20000004200 */
[----:B------:R-:W-:Y:S01]  /*12f60*/  F2FP.BF16.PACK_AB R6, R186, R185 ;  /* 0x000000b9ba06723e */ /* 0x000fe200000010ff */
[----:B------:R-:W-:Y:S01]  /*12f70*/  FADD.FTZ R24, R227, R24 ;  /* 0x00000018e3187221 */ /* 0x000fe20000010000 */
[----:B------:R-:W-:Y:S01]  /*12f80*/  HMMA.16816.F32.BF16 R28, R8, R14, R20 ;  /* 0x0000000e081c723c */ /* 0x000fe20000041814 */
[----:B------:R-:W1:Y:S01]  /*12f90*/  LDSM.16.MT88.4 R20, [R193+0x1800] ;  /* 0x00180000c114783b */ /* 0x000e620000004200 */
[----:B---3--:R-:W-:Y:S01]  /*12fa0*/  F2FP.BF16.PACK_AB R5, R182, R108 ;  /* 0x0000006cb605723e */ /* 0x008fe200000010ff */
[----:B------:R-:W3:Y:S01]  /*12fb0*/  MUFU.EX2 R81, R166 ;  /* 0x000000a600517308 */ /* 0x000ee20000000800 */
[----:B------:R-:W-:Y:S01]  /*12fc0*/  F2FP.BF16.PACK_AB R7, R183, R181 ;  /* 0x000000b5b707723e */ /* 0x000fe200000010ff */
[----:B------:R-:W5:Y:S04]  /*12fd0*/  LDSM.16.MT88.4 R12, [R194+0x1800] ;  /* 0x00180000c20c783b */ /* 0x000f680000004200 */
[----:B------:R-:W2:Y:S02]  /*12fe0*/  LDSM.16.MT88.4 R8, [R196+0x1800] ;  /* 0x00180000c408783b */ /* 0x000ea40000004200 */
[----:B------:R-:W-:Y:S08]  /*12ff0*/  MUFU.EX2 R82, R169 ;  /* 0x000000a900527308 */ /* 0x000ff00000000800 */
[----:B------:R-:W4:Y:S01]  /*13000*/  MUFU.EX2 R83, R168 ;  /* 0x000000a800537308 */ /* 0x000f220000000800 */
[----:B---3--:R-:W-:-:S07]  /*13010*/  F2FP.BF16.PACK_AB R160, R71, R81 ;  /* 0x0000005147a0723e */ /* 0x008fce00000010ff */
[----:B------:R-:W3:Y:S01]  /*13020*/  MUFU.EX2 R80, R163 ;  /* 0x000000a300507308 */ /* 0x000ee20000000800 */
[----:B----4-:R-:W-:Y:S01]  /*13030*/  HMMA.16816.F32.BF16 R52, R4, R16, R52 ;  /* 0x000000100434723c */ /* 0x010fe20000041834 */
[----:B------:R-:W-:-:S07]  /*13040*/  F2FP.BF16.PACK_AB R162, R83, R82 ;  /* 0x0000005253a2723e */ /* 0x000fce00000010ff */
[----:B-1----:R-:W-:Y:S01]  /*13050*/  HMMA.16816.F32.BF16 R64, R4, R20, R64 ;  /* 0x000000140440723c */ /* 0x002fe20000041840 */
[----:B---3--:R-:W-:Y:S02]  /*13060*/  F2FP.BF16.PACK_AB R161, R80, R69 ;  /* 0x0000004550a1723e */ /* 0x008fe400000010ff */
[----:B------:R-:W-:-:S05]  /*13070*/  F2FP.BF16.PACK_AB R163, R70, R27 ;  /* 0x0000001b46a3723e */ /* 0x000fca00000010ff */
[C---:B------:R-:W-:Y:S08]  /*13080*/  HMMA.16816.F32.BF16 R56, R4.reuse, R22, R56 ;  /* 0x000000160438723c */ /* 0x040ff00000041838 */
[C---:B------:R-:W-:Y:S08]  /*13090*/  HMMA.16816.F32.BF16 R48, R4.reuse, R18, R48 ;  /* 0x000000120430723c */ /* 0x040ff00000041830 */
[C---:B-----5:R-:W-:Y:S08]  /*130a0*/  HMMA.16816.F32.BF16 R44, R4.reuse, R12, R44 ;  /* 0x0000000c042c723c */ /* 0x060ff0000004182c */
[C---:B------:R-:W-:Y:S08]  /*130b0*/  HMMA.16816.F32.BF16 R32, R4.reuse, R14, R32 ;  /* 0x0000000e0420723c */ /* 0x040ff00000041820 */
[C---:B--2---:R-:W-:Y:S08]  /*130c0*/  HMMA.16816.F32.BF16 R36, R4.reuse, R8, R36 ;  /* 0x000000080424723c */ /* 0x044ff00000041824 */
        /* <DEDUP_REMOVED lines=23> */
[----:B------:R-:W-:Y:S01]  /*13240*/  HMMA.16816.F32.BF16 R132, R160, R120, R64 ;  /* 0x00000078a084723c */ /* 0x000fe20000041840 */
[----:B------:R-:W-:Y:S01]  /*13250*/  FADD.FTZ R5, R109, R2 ;  /* 0x000000026d057221 */ /* 0x000fe20000010000 */
[----:B------:R-:W2:Y:S01]  /*13260*/  MUFU.EX2 R14, R175 ;  /* 0x000000af000e7308 */ /* 0x000ea20000000800 */
[----:B------:R-:W-:Y:S02]  /*13270*/  FADD.FTZ R4, R158, R4 ;  /* 0x000000049e047221 */ /* 0x000fe40000010000 */
[----:B------:R-:W-:-:S03]  /*13280*/  @P1 IMAD.HI.U32 R2, R231, c[0x0][0x2c8], RZ ;  /* 0x0000b200e7021a27 */ /* 0x000fc600078e00ff */
[C---:B------:R-:W-:Y:S01]  /*13290*/  HMMA.16816.F32.BF16 R136, R160.reuse, R122, R56 ;  /* 0x0000007aa088723c */ /* 0x040fe20000041838 */
[----:B------:R-:W-:Y:S01]  /*132a0*/  FADD.FTZ R4, R188, R4 ;  /* 0x00000004bc047221 */ /* 0x000fe20000010000 */
[----:B------:R-:W5:Y:S01]  /*132b0*/  MUFU.EX2 R24, R174 ;  /* 0x000000ae00187308 */ /* 0x000f620000000800 */
[----:B------:R-:W-:Y:S01]  /*132c0*/  FADD.FTZ R6, R108, R0 ;  /* 0x000000006c067221 */ /* 0x000fe20000010000 */
[----:B------:R-:W-:Y:S01]  /*132d0*/  MOV R0, R231 ;  /* 0x000000e700007202 */ /* 0x000fe20000000f00 */
[----:B------:R-:W-:Y:S01]  /*132e0*/  FADD.FTZ R4, R190, R4 ;  /* 0x00000004be047221 */ /* 0x000fe20000010000 */
[----:B------:R-:W-:Y:S01]  /*132f0*/  @P1 SHF.R.U32.HI R0, RZ, c[0x0][0x2cc], R2 ;  /* 0x0000b300ff001a19 */ /* 0x000fe20000011602 */
[----:B------:R-:W-:Y:S01]  /*13300*/  FADD.FTZ R5, R184, R5 ;  /* 0x00000005b8057221 */ /* 0x000fe20000010000 */
[----:B----4-:R-:W-:Y:S01]  /*13310*/  F2FP.BF16.PACK_AB R96, R13, R7 ;  /* 0x000000070d60723e */ /* 0x010fe200000010ff */
[----:B------:R-:W-:Y:S01]  /*13320*/  FADD.FTZ R6, R182, R6 ;  /* 0x00000006b6067221 */ /* 0x000fe20000010000 */
[----:B------:R-:W-:Y:S01]  /*13330*/  IADD3 R2, R229, R0, RZ ;  /* 0x00000000e5027210 */ /* 0x000fe20007ffe0ff */
[----:B------:R-:W-:Y:S01]  /*13340*/  FADD.FTZ R0, R90, R4 ;  /* 0x000000045a007221 */ /* 0x000fe20000010000 */
[----:B--2---:R-:W-:Y:S01]  /*13350*/  F2FP.BF16.PACK_AB R97, R14, R12 ;  /* 0x0000000c0e61723e */ /* 0x004fe200000010ff */
[----:B------:R-:W-:Y:S01]  /*13360*/  FADD.FTZ R5, R185, R5 ;  /* 0x00000005b9057221 */ /* 0x000fe20000010000 */
[----:B-1----:R-:W-:Y:S01]  /*13370*/  HMMA.16816.F32.BF16 R148, R160, R104, R44 ;  /* 0x00000068a094723c */ /* 0x002fe2000004182c */
[----:B------:R-:W-:-:S02]  /*13380*/  FADD.FTZ R0, R92, R0 ;  /* 0x000000005c007221 */ /* 0x000fc40000010000 */
[----:B------:R-:W-:Y:S01]  /*13390*/  FADD.FTZ R6, R181, R6 ;  /* 0x00000006b5067221 */ /* 0x000fe20000010000 */
[----:B-----5:R-:W-:Y:S01]  /*133a0*/  F2FP.BF16.PACK_AB R99, R26, R24 ;  /* 0x000000181a63723e */ /* 0x020fe200000010ff */
        /* <DEDUP_REMOVED lines=16> */
[----:B------:R-:W-:Y:S01]  /*134b0*/  MOV R16, c[0x0][0x32c] ;  /* 0x0000cb0000107a02 */ /* 0x000fe20000000f00 */
[----:B------:R-:W-:Y:S01]  /*134c0*/  HMMA.16816.F32.BF16 R128, R96, R120, R128 ;  /* 0x000000786080723c */ /* 0x000fe20000041880 */
[----:B------:R-:W-:Y:S02]  /*134d0*/  FADD.FTZ R0, R82, R5 ;  /* 0x0000000552007221 */ /* 0x000fe40000010000 */
[----:B------:R-:W-:Y:S01]  /*134e0*/  ISETP.GE.AND P0, PT, R16, 0x1, PT ;  /* 0x000000011000780c */ /* 0x000fe20003f06270 */
[----:B------:R-:W-:Y:S02]  /*134f0*/  FADD.FTZ R3, R24, R3 ;  /* 0x0000000318037221 */ /* 0x000fe40000010000 */
[----:B------:R-:W-:-:S02]  /*13500*/  FADD.FTZ R5, R27, R6 ;  /* 0x000000061b057221 */ /* 0x000fc40000010000 */
[----:B------:R-:W-:Y:S01]  /*13510*/  HMMA.16816.F32.BF16 R108, R96, R104, R76 ;  /* 0x00000068606c723c */ /* 0x000fe2000004184c */
[----:B------:R-:W-:Y:S02]  /*13520*/  FADD.FTZ R4, R15, R4 ;  /* 0x000000040f047221 */ /* 0x000fe40000010000 */
[----:B------:R-:W-:Y:S01]  /*13530*/  FADD.FTZ R247, R26, R3 ;  /* 0x000000031af77221 */ /* 0x000fe20000010000 */
[----:B------:R-:W-:Y:S01]  /*13540*/  IADD3 R3, R2, c[0x0][0x328], RZ ;  /* 0x0000ca0002037a10 */ /* 0x000fe20007ffe0ff */
[----:B------:R-:W-:Y:S02]  /*13550*/  FADD.FTZ R229, R83, R0 ;  /* 0x0000000053e57221 */ /* 0x000fe40000010000 */
[----:B------:R-:W-:Y:S01]  /*13560*/  FADD.FTZ R227, R70, R5 ;  /* 0x0000000546e37221 */ /* 0x000fe20000010000 */
[----:B---3--:R-:W-:Y:S01]  /*13570*/  HMMA.16816.F32.BF16 R156, R160, R8, R36 ;  /* 0x00000008a09c723c */ /* 0x008fe20000041824 */
[----:B------:R-:W-:-:S07]  /*13580*/  FADD.FTZ R246, R25, R4 ;  /* 0x0000000419f67221 */ /* 0x000fce0000010000 */
        /* <DEDUP_REMOVED lines=17> */
.L_x_2969:
[----:B------:R-:W-:-:S04]  /*136a0*/  MOV R2, 0x1 ;  /* 0x0000000100027802 */ /* 0x000fc80000000f00 */
[----:B------:R-:W-:-:S13]  /*136b0*/  ISETP.NE.AND P0, PT, R2, c[0x0][0x32c], PT ;  /* 0x0000cb0002007a0c */ /* 0x000fda0003f05270 */
[----:B------:R-:W-:-:S05]  /*136c0*/  @P0 IMAD.HI.U32 R2, R0, c[0x0][0x330], RZ ;  /* 0x0000cc0000020a27 */ /* 0x000fca00078e00ff */
[----:B------:R-:W-:Y:S02]  /*136d0*/  @P0 SHF.R.U32.HI R0, RZ, c[0x0][0x334], R2 ;  /* 0x0000cd00ff000a19 */ /* 0x000fe40000011602 */
.L_x_2970:
[----:B------:R-:W-:Y:S05]  /*136e0*/  BSYNC B0 ;  /* 0x0000000000007941 */ /* 0x000fea0003800000 */
.L_x_2968:
[----:B------:R-:W-:-:S05]  /*136f0*/  MOV R2, c[0x0][0x32c] ;  /* 0x0000cb0000027a02 */ /* 0x000fca0000000f00 */
[----:B------:R-:W-:-:S05]  /*13700*/  IMAD R0, R0, R2, c[0x0][0x32c] ;  /* 0x0000cb0000007624 */ /* 0x000fca00078e0202 */
[----:B------:R-:W-:-:S04]  /*13710*/  IMNMX R3, R3, R0, PT ;  /* 0x0000000003037217 */ /* 0x000fc80003800200 */
.L_x_2967:
        /* <DEDUP_REMOVED lines=11> */
.L_x_3002:
        /* <DEDUP_REMOVED lines=24> */
[----:B------:R-:W2:Y:S04]  /*13950*/  LDL.64 R6, [R1+0x20] ;  /* 0x0000200001067983 */ /* 0x000ea80000100a00 */
[----:B------:R-:W-:Y:S02]  /*13960*/  IMAD R0, R0, c[0x0][0x208], RZ ;  /* 0x0000820000007a24 */ /* 0x000fe400078e02ff */
[----:B------:R-:W3:Y:S02]  /*13970*/  LDL R5, [R1+0x28] ;  /* 0x0000280001057983 */ /* 0x000ee40000100800 */
[----:B------:R-:W-:Y:S04]  /*13980*/  IMAD R0, R216, c[0x0][0x20c], R0 ;  /* 0x00008300d8007a24 */ /* 0x000fe800078e0200 */
[----:B------:R-:W-:Y:S01]  /*13990*/  IMAD.IADD R3, R3, 0x1, R0 ;  /* 0x0000000103037824 */ /* 0x000fe200078e0200 */
[----:B------:R-:W-:Y:S03]  /*139a0*/  SHF.R.S32.HI R0, RZ, 0x1f, R215 ;  /* 0x0000001fff007819 */ /* 0x000fe600000114d7 */
[C---:B------:R-:W-:Y:S04]  /*139b0*/  IMAD.WIDE.U32 R2, R215.reuse, c[0x0][0x218], R2 ;  /* 0x00008600d7027a25 */ /* 0x040fe800078e0002 */
        /* <DEDUP_REMOVED lines=10> */
.L_x_3142:
[----:B------:R-:W-:-:S05]  /*13a60*/  BRA.DIV ~URZ, `(.L_x_2975) ;  /* 0x00013d627f007947 */ /* 0x000fca000b800000 */
[----:B------:R-:W3:Y:S01]  /*13a70*/  SHFL.IDX PT, R2, R0, RZ, 0x181f ;  /* 0x00181fff00027589 */ /* 0x000ee200000e0000 */
[----:B------:R-:W-:Y:S03]  /*13a80*/  LOP3.LUT P2, RZ, R208, 0x100, RZ, 0xc0, !PT ;  /* 0x00000100d0ff7812 */ /* 0x000fe6000784c0ff */
        /* <DEDUP_REMOVED lines=20> */
.L_x_3143:
[----:B-1----:R-:W-:Y:S02]  /*13bd0*/  LOP3.LUT P1, RZ, R208, 0x100, RZ, 0xc0, !PT ;  /* 0x00000100d0ff7812 */ /* 0x002fe4000782c0ff */
[----:B----4-:R-:W-:Y:S05]  /*13be0*/  IADD3 R2, P0, R0, R5, RZ ;  /* 0x0000000500027210 */ /* 0x010fea0007f1e0ff */
[----:B------:R-:W-:Y:S06]  /*13bf0*/  IMAD.X R3, R4, 0x1, R6, P0 ;  /* 0x0000000104037824 */ /* 0x000fec00000e0606 */
[----:B------:R-:W-:Y:S01]  /*13c00*/  @!PT LDS RZ, [RZ] ;  /* 0x00000000fffff984 */ /* 0x000fe20000000800 */
[----:B------:R-:W-:Y:S01]  /*13c10*/  @!PT LDS RZ, [RZ] ;  /* 0x00000000fffff984 */ /* 0x000fe20000000800 */
[----:B------:R-:W-:Y:S01]  /*13c20*/  @!PT LDS RZ, [RZ] ;  /* 0x00000000fffff984 */ /* 0x000fe20000000800 */
[----:B------:R1:W-:Y:S02]  /*13c30*/  LDGSTS.E.BYPASS.LTC128B.128 [R210+0x2100], [R2.64], !P1 ;  /* 0x0210000002d27fae */ /* 0x0003e4000c901d48 */
.L_x_2973:
[----:B-1-34-:R-:W-:Y:S05]  /*13c40*/  BSYNC B0 ;  /* 0x0000000000007941 */ /* 0x01afea0003800000 */
.L_x_2972:
        /* <DEDUP_REMOVED lines=142> */
.L_x_3144:
[----:B------:R-:W-:-:S05]  /*14530*/  BRA.DIV ~URZ, `(.L_x_2979) ;  /* 0x000137f27f007947 */ /* 0x000fca000b800000 */
[----:B------:R-:W3:Y:S01]  /*14540*/  SHFL.IDX PT, R2, R0, RZ, 0x181f ;  /* 0x00181fff00027589 */ /* 0x000ee200000e0000 */
[----:B------:R-:W-:Y:S02]  /*14550*/  LOP3.LUT P1, RZ, R208, 0x100, RZ, 0xc0, !PT ;  /* 0x00000100d0ff7812 */ /* 0x000fe4000782c0ff */
[-C--:B---3--:R-:W-:Y:S05]  /*14560*/  IADD3 R2, P0, R2, R85.reuse, RZ ;  /* 0x0000005502027210 */ /* 0x088fea0007f1e0ff */
[--C-:B--2---:R-:W-:Y:S06]  /*14570*/  IMAD.X R3, R87, 0x1, R86.reuse, P0 ;  /* 0x0000000157037824 */ /* 0x104fec00000e0656 */
        /* <DEDUP_REMOVED lines=20> */
.L_x_3145:
[----:B----4-:R-:W-:Y:S02]  /*146c0*/  LOP3.LUT P1, RZ, R208, 0x100, RZ, 0xc0, !PT ;  /* 0x00000100d0ff7812 */ /* 0x010fe4000782c0ff */
[----:B--2---:R-:W-:Y:S05]  /*146d0*/  IADD3 R2, P0, R0, R85, RZ ;  /* 0x0000005500027210 */ /* 0x004fea0007f1e0ff */
[----:B-1----:R-:W-:Y:S06]  /*146e0*/  IMAD.X R3, R84, 0x1, R86, P0 ;  /* 0x0000000154037824 */ /* 0x002fec00000e0656 */
[----:B------:R-:W-:Y:S01]  /*146f0*/  @!PT LDS RZ, [RZ] ;  /* 0x00000000fffff984 */ /* 0x000fe20000000800 */
[----:B------:R-:W-:Y:S01]  /*14700*/  @!PT LDS RZ, [RZ] ;  /* 0x00000000fffff984 */ /* 0x000fe20000000800 */
[----:B------:R-:W-:Y:S01]  /*14710*/  @!PT LDS RZ, [RZ] ;  /* 0x00000000fffff984 */ /* 0x000fe20000000800 */
[----:B------:R1:W-:Y:S02]  /*14720*/  LDGSTS.E.BYPASS.LTC128B.128 [R210+0x4900], [R2.64], !P1 ;  /* 0x0490000002d27fae */ /* 0x0003e4000c901d48 */
.L_x_2977:
[----:B------:R-:W-:Y:S05]  /*14730*/  BSYNC B0 ;  /* 0x0000000000007941 */ /* 0x000fea0003800000 */
.L_x_2976:
[----:B------:R-:W2:Y:S01]  /*14740*/  LDL R84, [R1+0x44] ;  /* 0x0000440001547983 */ /* 0x000ea20000100800 */
[----:B------:R-:W-:Y:S01]  /*14750*/  IMAD.MOV.U32 R85, RZ, RZ, c[0x0][0x2c4] ;  /* 0x0000b100ff557624 */ /* 0x000fe200078e00ff */
[----:B------:R-:W-:Y:S02]  /*14760*/  LOP3.LUT R166, RZ, c[0x0][0x324], RZ, 0x33, !PT ;  /* 0x0000c900ffa67a12 */ /* 0x000fe400078e33ff */
[----:B------:R-:W2:Y:S02]  /*14770*/  LDL R0, [R1+0x4c] ;  /* 0x00004c0001007983 */ /* 0x000ea40000100800 */
[----:B------:R-:W-:Y:S02]  /*14780*/  ISETP.NE.AND P0, PT, R85, 0x1, PT ;  /* 0x000000015500780c */ /* 0x000fe40003f05270 */
[----:B-1----:R-:W3:Y:S04]  /*14790*/  LDL R2, [R1+0x4] ;  /* 0x0000040001027983 */ /* 0x002ee80000100800 */
[----:B------:R-:W4:Y:S04]  /*147a0*/  LDL R3, [R1] ;  /* 0x0000000001037983 */ /* 0x000f280000100800 */
[----:B------:R-:W0:Y:S01]  /*147b0*/  LDGDEPBAR ;  /* 0x00000000000079af */ /* 0x000e220000000000 */
[----:B--2---:R-:W-:Y:S04]  /*147c0*/  IMAD.IADD R164, R0, 0x1, R84 ;  /* 0x0000000100a47824 */ /* 0x004fe800078e0254 */
[----:B------:R-:W-:Y:S05]  /*147d0*/  @P0 IMAD.HI.U32 R0, R164, c[0x0][0x2c8], RZ ;  /* 0x0000b200a4000a27 */ /* 0x000fea00078e00ff */
[----:B------:R-:W-:Y:S01]  /*147e0*/  @P0 SHF.R.U32.HI R164, RZ, c[0x0][0x2cc], R0 ;  /* 0x0000b300ffa40a19 */ /* 0x000fe20000011600 */
[----:B------:R-:W-:Y:S05]  /*147f0*/  IMAD R0, R214, -0x50, RZ ;  /* 0xffffffb0d6007824 */ /* 0x000fea00078e02ff */
[----:B---3--:R-:W-:Y:S04]  /*14800*/  IADD3 R2, -R2, 0x1, R0 ;  /* 0x0000000102027810 */ /* 0x008fe80007ffe100 */
[----:B----4-:R-:W-:Y:S04]  /*14810*/  IADD3 R84, -R252, R2, R3 ;  /* 0x00000002fc547210 */ /* 0x010fe80007ffe103 */
[----:B------:R-:W-:Y:S01]  /*14820*/  IADD3 R165, R84, c[0x0][0x328], RZ ;  /* 0x0000ca0054a57a10 */ /* 0x000fe20007ffe0ff */
[----:B------:R-:W-:-:S05]  /*14830*/  BRA.DIV ~URZ, `(.L_x_2980) ;  /* 0x000139e27f007947 */ /* 0x000fca000b800000 */
[----:B------:R1:W2:Y:S02]  /*14840*/  SHFL.IDX PT, R2, R164, RZ, 0x1c1f ;  /* 0x001c1fffa4027589 */ /* 0x0002a400000e0000 */
.L_x_3146:
[-C--:B--2---:R-:W-:Y:S01]  /*14850*/  IADD3 R87, R165, R2.reuse, RZ ;  /* 0x00000002a5577210 */ /* 0x084fe20007ffe0ff */
[----:B------:R-:W-:Y:S02]  /*14860*/  IMAD.MOV.U32 R3, RZ, RZ, c[0x0][0x32c] ;  /* 0x0000cb00ff037624 */ /* 0x000fe400078e00ff */
[----:B------:R-:W-:Y:S03]  /*14870*/  IMAD.IADD R166, R166, 0x1, R84 ;  /* 0x00000001a6a67824 */ /* 0x000fe600078e0254 */
[----:B------:R-:W-:Y:S02]  /*14880*/  ISETP.GE.AND P0, PT, R3, 0x1, PT ;  /* 0x000000010300780c */ /* 0x000fe40003f06270 */
[----:B------:R-:W-:Y:S11]  /*14890*/  IADD3 R85, R166, R2, RZ ;  /* 0x00000002a6557210 */ /* 0x000ff60007ffe0ff */
[----:B------:R-:W-:-:S05]  /*148a0*/  @!P0 BRA `(.L_x_2981) ;  /* 0x000001a000008947 */ /* 0x000fca0003800000 */
[----:B------:R-:W2:Y:S01]  /*148b0*/  LDL R3, [R1] ;  /* 0x0000000001037983 */ /* 0x000ea20000100800 */
[----:B------:R-:W-:Y:S01]  /*148c0*/  BSSY B0, `(.L_x_2982) ;  /* 0x0000012000007945 */ /* 0x000fe20003800000 */
[----:B--2---:R-:W-:Y:S04]  /*148d0*/  IADD3 R2, -R252, R3, R2 ;  /* 0x00000003fc027210 */ /* 0x004fe80007ffe102 */
        /* <DEDUP_REMOVED lines=11> */
.L_x_2983:
[----:B------:R-:W-:Y:S04]  /*14990*/  MOV R3, c[0x0][0x32c] ;  /* 0x0000cb0000037a02 */ /* 0x000fe80000000f00 */
[----:B------:R-:W-:Y:S11]  /*149a0*/  ISETP.NE.AND P0, PT, R3, 0x1, PT ;  /* 0x000000010300780c */ /* 0x000ff60003f05270 */
[----:B------:R-:W-:Y:S02]  /*149b0*/  @!UPT UIADD3 URZ, URZ, URZ, URZ ;  /* 0x0000003f3f3ff290 */ /* 0x000fe4000fffe03f */
[----:B------:R-:W-:Y:S05]  /*149c0*/  @P0 IMAD.HI.U32 R3, R2, c[0x0][0x330], RZ ;  /* 0x0000cc0002030a27 */ /* 0x000fea00078e00ff */
[----:B------:R-:W-:Y:S02]  /*149d0*/  @P0 SHF.R.U32.HI R2, RZ, c[0x0][0x334], R3 ;  /* 0x0000cd00ff020a19 */ /* 0x000fe40000011603 */
.L_x_2984:
[----:B------:R-:W-:Y:S05]  /*149e0*/  BSYNC B0 ;  /* 0x0000000000007941 */ /* 0x000fea0003800000 */
.L_x_2982:
[----:B------:R-:W2:Y:S02]  /*149f0*/  LDL R3, [R1+0x4] ;  /* 0x0000040001037983 */ /* 0x000ea40000100800 */
[----:B--2---:R-:W-:Y:S04]  /*14a00*/  IMAD.IADD R3, R0, 0x1, -R3 ;  /* 0x0000000100037824 */ /* 0x004fe800078e0a03 */
[----:B------:R-:W-:Y:S05]  /*14a10*/  IMAD R2, R2, c[0x0][0x32c], R3 ;  /* 0x0000cb0002027a24 */ /* 0x000fea00078e0203 */
[----:B------:R-:W-:Y:S02]  /*14a20*/  IMNMX R85, R85, R2, !PT ;  /* 0x0000000255557217 */ /* 0x000fe40007800200 */
[----:B------:R-:W-:Y:S04]  /*14a30*/  IADD3 R2, R2, c[0x0][0x32c], RZ ;  /* 0x0000cb0002027a10 */ /* 0x000fe80007ffe0ff */
[----:B------:R-:W-:Y:S02]  /*14a40*/  IMNMX R87, R87, R2, PT ;  /* 0x0000000257577217 */ /* 0x000fe40003800200 */
.L_x_2981:
[----:B------:R-:W-:-:S05]  /*14a50*/  BRA.DIV ~URZ, `(.L_x_2985) ;  /* 0x000138327f007947 */ /* 0x000fca000b800000 */
[----:B------:R2:W3:Y:S02]  /*14a60*/  SHFL.IDX PT, R2, R164, 0x1, 0x1c1f ;  /* 0x003c1f00a4027f89 */ /* 0x0004e400000e0000 */
.L_x_3147:
[----:B---3--:R-:W-:Y:S01]  /*14a70*/  IADD3 R86, R165, R2, RZ ;  /* 0x00000002a5567210 */ /* 0x008fe20007ffe0ff */
[----:B------:R-:W-:Y:S02]  /*14a80*/  IMAD.MOV.U32 R3, RZ, RZ, c[0x0][0x32c] ;  /* 0x0000cb00ff037624 */ /* 0x000fe400078e00ff */
[----:B------:R-:W-:Y:S03]  /*14a90*/  IMAD.IADD R84, R166, 0x1, R2 ;  /* 0x00000001a6547824 */ /* 0x000fe600078e0202 */
[----:B------:R-:W-:Y:S11]  /*14aa0*/  ISETP.GE.AND P0, PT, R3, 0x1, PT ;  /* 0x000000010300780c */ /* 0x000ff60003f06270 */
[----:B------:R-:W-:Y:S02]  /*14ab0*/  @!UPT UIADD3 URZ, URZ, URZ, URZ ;  /* 0x0000003f3f3ff290 */ /* 0x000fe4000fffe03f */
[----:B------:R-:W-:-:S05]  /*14ac0*/  @!P0 BRA `(.L_x_2986) ;  /* 0x000001a000008947 */ /* 0x000fca0003800000 */
[----:B------:R-:W3:Y:S01]  /*14ad0*/  LDL R3, [R1] ;  /* 0x0000000001037983 */ /* 0x000ee20000100800 */
[----:B------:R-:W-:Y:S01]  /*14ae0*/  BSSY B0, `(.L_x_2987) ;  /* 0x0000012000007945 */ /* 0x000fe20003800000 */
[----:B---3--:R-:W-:Y:S04]  /*14af0*/  IADD3 R2, -R252, R3, R2 ;  /* 0x00000003fc027210 */ /* 0x008fe80007ffe102 */
        /* <DEDUP_REMOVED lines=11> */
.L_x_2988:
[----:B------:R-:W-:Y:S04]  /*14bb0*/  MOV R3, c[0x0][0x32c] ;  /* 0x0000cb0000037a02 */ /* 0x000fe80000000f00 */
[----:B------:R-:W-:Y:S11]  /*14bc0*/  ISETP.NE.AND P0, PT, R3, 0x1, PT ;  /* 0x000000010300780c */ /* 0x000ff60003f05270 */
[----:B------:R-:W-:Y:S02]  /*14bd0*/  @!UPT UIADD3 URZ, URZ, URZ, URZ ;  /* 0x0000003f3f3ff290 */ /* 0x000fe4000fffe03f */
[----:B------:R-:W-:Y:S05]  /*14be0*/  @P0 IMAD.HI.U32 R3, R2, c[0x0][0x330], RZ ;  /* 0x0000cc0002030a27 */ /* 0x000fea00078e00ff */
[----:B------:R-:W-:Y:S02]  /*14bf0*/  @P0 SHF.R.U32.HI R2, RZ, c[0x0][0x334], R3 ;  /* 0x0000cd00ff020a19 */ /* 0x000fe40000011603 */
.L_x_2989:
[----:B------:R-:W-:Y:S05]  /*14c00*/  BSYNC B0 ;  /* 0x0000000000007941 */ /* 0x000fea0003800000 */
.L_x_2987:
[----:B------:R-:W3:Y:S02]  /*14c10*/  LDL R3, [R1+0x4] ;  /* 0x0000040001037983 */ /* 0x000ee40000100800 */
[----:B---3--:R-:W-:Y:S04]  /*14c20*/  IMAD.IADD R3, R0, 0x1, -R3 ;  /* 0x0000000100037824 */ /* 0x008fe800078e0a03 */
[----:B------:R-:W-:Y:S05]  /*14c30*/  IMAD R2, R2, c[0x0][0x32c], R3 ;  /* 0x0000cb0002027a24 */ /* 0x000fea00078e0203 */
[----:B------:R-:W-:Y:S02]  /*14c40*/  IMNMX R84, R84, R2, !PT ;  /* 0x0000000254547217 */ /* 0x000fe40007800200 */
[----:B------:R-:W-:Y:S04]  /*14c50*/  IADD3 R2, R2, c[0x0][0x32c], RZ ;  /* 0x0000cb0002027a10 */ /* 0x000fe80007ffe0ff */
[----:B------:R-:W-:Y:S02]  /*14c60*/  IMNMX R86, R86, R2, PT ;  /* 0x0000000256567217 */ /* 0x000fe40003800200 */
.L_x_2986:
[----:B------:R-:W-:-:S05]  /*14c70*/  BRA.DIV ~URZ, `(.L_x_2990) ;  /* 0x000136827f007947 */ /* 0x000fca000b800000 */
[----:B------:R3:W4:Y:S02]  /*14c80*/  SHFL.IDX PT, R94, R164, 0x2, 0x1c1f ;  /* 0x005c1f00a45e7f89 */ /* 0x00072400000e0000 */
.L_x_3148:
[----:B----4-:R-:W-:Y:S01]  /*14c90*/  IADD3 R3, R165, R94, RZ ;  /* 0x0000005ea5037210 */ /* 0x010fe20007ffe0ff */
[----:B------:R-:W-:Y:S05]  /*14ca0*/  IMAD.MOV.U32 R2, RZ, RZ, c[0x0][0x32c] ;  /* 0x0000cb00ff027624 */ /* 0x000fea00078e00ff */
[----:B------:R-:W-:Y:S01]  /*14cb0*/  ISETP.GE.AND P0, PT, R2, 0x1, PT ;  /* 0x000000010200780c */ /* 0x000fe20003f06270 */
[----:B------:R-:W-:Y:S11]  /*14cc0*/  IMAD.IADD R2, R166, 0x1, R94 ;  /* 0x00000001a6027824 */ /* 0x000ff600078e025e */
[----:B------:R-:W-:Y:S01]  /*14cd0*/  @!UPT UIADD3 URZ, URZ, URZ, URZ ;  /* 0x0000003f3f3ff290 */ /* 0x000fe2000fffe03f */
[----:B------:R-:W-:-:S05]  /*14ce0*/  @!P0 BRA `(.L_x_2991) ;  /* 0x000001a000008947 */ /* 0x000fca0003800000 */
[----:B------:R-:W4:Y:S01]  /*14cf0*/  LDL R167, [R1] ;  /* 0x0000000001a77983 */ /* 0x000f220000100800 */
[----:B------:R-:W-:Y:S01]  /*14d00*/  BSSY B0, `(.L_x_2992) ;  /* 0x0000012000007945 */ /* 0x000fe20003800000 */
[----:B----4-:R-:W-:Y:S04]  /*14d10*/  IADD3 R94, -R252, R167, R94 ;  /* 0x000000a7fc5e7210 */ /* 0x010fe80007ffe15e */
        /* <DEDUP_REMOVED lines=11> */
.L_x_2993:
[----:B------:R-:W-:Y:S04]  /*14dd0*/  MOV R167, c[0x0][0x32c] ;  /* 0x0000cb0000a77a02 */ /* 0x000fe80000000f00 */
[----:B------:R-:W-:Y:S11]  /*14de0*/  ISETP.NE.AND P0, PT, R167, 0x1, PT ;  /* 0x00000001a700780c */ /* 0x000ff60003f05270 */
[----:B------:R-:W-:Y:S02]  /*14df0*/  @!UPT UIADD3 URZ, URZ, URZ, URZ ;  /* 0x0000003f3f3ff290 */ /* 0x000fe4000fffe03f */
[----:B------:R-:W-:Y:S05]  /*14e00*/  @P0 IMAD.HI.U32 R167, R94, c[0x0][0x330], RZ ;  /* 0x0000cc005ea70a27 */ /* 0x000fea00078e00ff */
[----:B------:R-:W-:Y:S02]  /*14e10*/  @P0 SHF.R.U32.HI R94, RZ, c[0x0][0x334], R167 ;  /* 0x0000cd00ff5e0a19 */ /* 0x000fe400000116a7 */
.L_x_2994:
[----:B------:R-:W-:Y:S05]  /*14e20*/  BSYNC B0 ;  /* 0x0000000000007941 */ /* 0x000fea0003800000 */
.L_x_2992:
[----:B------:R-:W4:Y:S02]  /*14e30*/  LDL R167, [R1+0x4] ;  /* 0x0000040001a77983 */ /* 0x000f240000100800 */
[----:B----4-:R-:W-:Y:S04]  /*14e40*/  IMAD.IADD R167, R0, 0x1, -R167 ;  /* 0x0000000100a77824 */ /* 0x010fe800078e0aa7 */
[----:B------:R-:W-:Y:S05]  /*14e50*/  IMAD R94, R94, c[0x0][0x32c], R167 ;  /* 0x0000cb005e5e7a24 */ /* 0x000fea00078e02a7 */
[----:B------:R-:W-:Y:S02]  /*14e60*/  IMNMX R2, R2, R94, !PT ;  /* 0x0000005e02027217 */ /* 0x000fe40007800200 */
[----:B------:R-:W-:Y:S04]  /*14e70*/  IADD3 R94, R94, c[0x0][0x32c], RZ ;  /* 0x0000cb005e5e7a10 */ /* 0x000fe80007ffe0ff */
[----:B------:R-:W-:Y:S02]  /*14e80*/  IMNMX R3, R3, R94, PT ;  /* 0x0000005e03037217 */ /* 0x000fe40003800200 */
.L_x_2991:
[C---:B------:R-:W-:Y:S02]  /*14e90*/  ISETP.GE.AND P0, PT, R0.reuse, 0x9, PT ;  /* 0x000000090000780c */ /* 0x040fe40003f06270 */
[----:B------:R-:W-:Y:S02]  /*14ea0*/  ISETP.GE.AND P1, PT, R0, 0xa, PT ;  /* 0x0000000a0000780c */ /* 0x000fe40003f26270 */
[----:B------:R-:W-:Y:S02]  /*14eb0*/  LOP3.LUT R208, R208, 0xfffffff7, RZ, 0xc0, !PT ;  /* 0xfffffff7d0d07812 */ /* 0x000fe400078ec0ff */
[C---:B------:R-:W-:Y:S02]  /*14ec0*/  ISETP.GE.AND P3, PT, R0.reuse, 0x19, PT ;  /* 0x000000190000780c */ /* 0x040fe40003f66270 */
[C---:B------:R-:W-:Y:S02]  /*14ed0*/  ISETP.GE.AND P5, PT, R0.reuse, 0x21, PT ;  /* 0x000000210000780c */ /* 0x040fe40003fa6270 */
[----:B------:R-:W-:Y:S02]  /*14ee0*/  ISETP.GE.AND P6, PT, R0, 0x29, PT ;  /* 0x000000290000780c */ /* 0x000fe40003fc6270 */
[----:B------:R-:W-:Y:S02]  /*14ef0*/  LOP3.LUT R209, R209, 0xffffffbf, RZ, 0xc0, !PT ;  /* 0xffffffbfd1d17812 */ /* 0x000fe400078ec0ff */
[----:B------:R-:W-:Y:S02]  /*14f00*/  @P0 LOP3.LUT R208, R208, 0x8, RZ, 0xfc, !PT ;  /* 0x00000008d0d00812 */ /* 0x000fe400078efcff */
[----:B------:R-:W-:Y:S02]  /*14f10*/  ISETP.GT.AND P0, PT, R85, 0x8, !P0 ;  /* 0x000000085500780c */ /* 0x000fe40004704270 */
        /* <DEDUP_REMOVED lines=14> */
[----:B------:R-:W-:Y:S02]  /*15000*/  ISETP.GT.AND P0, PT, R85, 0x11, !P1 ;  /* 0x000000115500780c */ /* 0x000fe40004f04270 */
[----:B------:R-:W-:Y:S07]  /*15010*/  FSEL R184, R20, -INF , !P2 ;  /* 0xff80000014b87808 */ /* 0x000fee0005000000 */
[----:B------:R-:W-:Y:S02]  /*15020*/  @P1 LOP3.LUT R208, R208, 0x10, RZ, 0xfc, !PT ;  /* 0x00000010d0d01812 */ /* 0x000fe400078efcff */
[----:B------:R-:W-:Y:S02]  /*15030*/  ISETP.LT.OR P1, PT, R87, 0x12, P0 ;  /* 0x000000125700780c */ /* 0x000fe40000721670 */
[----:B------:R-:W-:Y:S02]  /*15040*/  LOP3.LUT R208, R208, 0xffffffdf, RZ, 0xc0, !PT ;  /* 0xffffffdfd0d07812 */ /* 0x000fe400078ec0ff */
[----:B------:R-:W-:Y:S02]  /*15050*/  ISETP.GT.AND P0, PT, R85, 0x18, !P3 ;  /* 0x000000185500780c */ /* 0x000fe40005f04270 */
[----:B------:R-:W-:Y:S02]  /*15060*/  @P3 LOP3.LUT R208, R208, 0x20, RZ, 0xfc, !PT ;  /* 0x00000020d0d03812 */ /* 0x000fe400078efcff */
[----:B------:R-:W-:Y:S02]  /*15070*/  ISETP.GE.AND P3, PT, R0, 0x1a, PT ;  /* 0x0000001a0000780c */ /* 0x000fe40003f66270 */
[----:B------:R-:W-:Y:S02]  /*15080*/  LOP3.LUT R208, R208, 0xffffffbf, RZ, 0xc0, !PT ;  /* 0xffffffbfd0d07812 */ /* 0x000fe400078ec0ff */
[----:B------:R-:W-:Y:S02]  /*15090*/  ISETP.LT.OR P4, PT, R87, 0x19, P0 ;  /* 0x000000195700780c */ /* 0x000fe40000781670 */
[----:B------:R-:W-:Y:S02]  /*150a0*/  ISETP.GT.AND P0, PT, R85, 0x19, !P3 ;  /* 0x000000195500780c */ /* 0x000fe40005f04270 */
[----:B------:R-:W-:Y:S02]  /*150b0*/  FSEL R183, R21, -INF , !P1 ;  /* 0xff80000015b77808 */ /* 0x000fe40004800000 */
[----:B------:R-:W-:Y:S03]  /*150c0*/  FSEL R180, R32, -INF , !P4 ;  /* 0xff80000020b47808 */ /* 0x000fe60006000000 */
[----:B------:R-:W-:Y:S02]  /*150d0*/  @P3 LOP3.LUT R208, R208, 0x40, RZ, 0xfc, !PT ;  /* 0x00000040d0d03812 */ /* 0x000fe400078efcff */
[----:B------:R-:W-:Y:S02]  /*150e0*/  ISETP.LT.OR P3, PT, R87, 0x1a, P0 ;  /* 0x0000001a5700780c */ /* 0x000fe40000761670 */
[----:B------:R-:W-:Y:S02]  /*150f0*/  ISETP.GT.AND P0, PT, R85, 0x20, !P5 ;  /* 0x000000205500780c */ /* 0x000fe40006f04270 */
[----:B------:R-:W-:Y:S02]  /*15100*/  LOP3.LUT R208, R208, 0xffffff7f, RZ, 0xc0, !PT ;  /* 0xffffff7fd0d07812 */ /* 0x000fe400078ec0ff */
[----:B------:R-:W-:Y:S02]  /*15110*/  ISETP.LT.OR P0, PT, R87, 0x21, P0 ;  /* 0x000000215700780c */ /* 0x000fe40000701670 */
[----:B------:R-:W-:Y:S02]  /*15120*/  @P5 LOP3.LUT R208, R208, 0x80, RZ, 0xfc, !PT ;  /* 0x00000080d0d05812 */ /* 0x000fe400078efcff */
[----:B------:R-:W-:Y:S02]  /*15130*/  ISETP.GE.AND P5, PT, R0, 0x22, PT ;  /* 0x000000220000780c */ /* 0x000fe40003fa6270 */
[----:B------:R-:W-:Y:S02]  /*15140*/  LOP3.LUT R208, R208, 0xfffffdff, RZ, 0xc0, !PT ;  /* 0xfffffdffd0d07812 */ /* 0x000fe400078ec0ff */
[----:B------:R-:W-:Y:S02]  /*15150*/  FSEL R179, R33, -INF , !P3 ;  /* 0xff80000021b37808 */ /* 0x000fe40005800000 */
[----:B------:R-:W-:Y:S04]  /*15160*/  LOP3.LUT R208, R208, 0xfff7ffff, RZ, 0xc0, !PT ;  /* 0xfff7ffffd0d07812 */ /* 0x000fe800078ec0ff */
[----:B------:R-:W-:Y:S02]  /*15170*/  @P0 LOP3.LUT R208, R208, 0x80000, RZ, 0xfc, !PT ;  /* 0x00080000d0d00812 */ /* 0x000fe400078efcff */
[----:B------:R-:W-:Y:S02]  /*15180*/  ISETP.GT.AND P0, PT, R85, 0x21, !P5 ;  /* 0x000000215500780c */ /* 0x000fe40006f04270 */
        /* <DEDUP_REMOVED lines=14> */
[----:B------:R-:W-:Y:S02]  /*15270*/  ISETP.GE.AND P6, PT, R0, 0x31, PT ;  /* 0x000000310000780c */ /* 0x000fe40003fc6270 */
[----:B------:R-:W-:Y:S04]  /*15280*/  LOP3.LUT R208, R208, 0xffffefff, RZ, 0xc0, !PT ;  /* 0xffffefffd0d07812 */ /* 0x000fe800078ec0ff */
[----:B------:R-:W-:Y:S05]  /*15290*/  LOP3.LUT R208, R208, 0xffefffff, RZ, 0xc0, !PT ;  /* 0xffefffffd0d07812 */ /* 0x000fea00078ec0ff */
        /* <DEDUP_REMOVED lines=32> */
[----:B------:R-:W-:Y:S02]  /*154a0*/  LOP3.LUT R208, R208, 0xfffbffff, RZ, 0xc0, !PT ;  /* 0xfffbffffd0d07812 */ /* 0x000fe400078ec0ff */
[----:B------:R-:W-:Y:S02]  /*154b0*/  ISETP.GE.AND P6, PT, R0, 0x42, PT ;  /* 0x000000420000780c */ /* 0x000fe40003fc6270 */
[----:B------:R-:W-:Y:S07]  /*154c0*/  LOP3.LUT R208, R208, 0xefffffff, RZ, 0xc0, !PT ;  /* 0xefffffffd0d07812 */ /* 0x000fee00078ec0ff */
[----:B------:R-:W-:Y:S02]  /*154d0*/  @P0 LOP3.LUT R208, R208, 0x10000000, RZ, 0xfc, !PT ;  /* 0x10000000d0d00812 */ /* 0x000fe400078efcff */
[----:B------:R-:W-:Y:S02]  /*154e0*/  ISETP.GT.AND P0, PT, R85, 0x41, !P6 ;  /* 0x000000415500780c */ /* 0x000fe40007704270 */
[----:B------:R-:W-:Y:S02]  /*154f0*/  @P6 LOP3.LUT R208, R208, 0x40000, RZ, 0xfc, !PT ;  /* 0x00040000d0d06812 */ /* 0x000fe400078efcff */
[----:B------:R-:W-:Y:S02]  /*15500*/  ISETP.LT.OR P0, PT, R87, 0x42, P0 ;  /* 0x000000425700780c */ /* 0x000fe40000701670 */
[----:B------:R-:W-:Y:S02]  /*15510*/  ISETP.GE.AND P6, PT, R0, 0x1, PT ;  /* 0x000000010000780c */ /* 0x000fe40003fc6270 */
[----:B------:R-:W-:Y:S09]  /*15520*/  LOP3.LUT R208, R208, 0xf7ffffff, RZ, 0xc0, !PT ;  /* 0xf7ffffffd0d07812 */ /* 0x000ff200078ec0ff */
[----:B------:R-:W-:Y:S02]  /*15530*/  @P0 LOP3.LUT R208, R208, 0x8000000, RZ, 0xfc, !PT ;  /* 0x08000000d0d00812 */ /* 0x000fe400078efcff */
[----:B------:R-:W-:Y:S02]  /*15540*/  ISETP.GT.AND P0, PT, R85, RZ, !P6 ;  /* 0x000000ff5500720c */ /* 0x000fe40007704270 */
[----:B------:R-:W-:Y:S02]  /*15550*/  @P6 LOP3.LUT R209, R209, 0x40, RZ, 0xfc, !PT ;  /* 0x00000040d1d16812 */ /* 0x000fe400078efcff */
[----:B------:R-:W-:Y:S02]  /*15560*/  ISETP.LT.OR P0, PT, R87, 0x1, P0 ;  /* 0x000000015700780c */ /* 0x000fe40000701670 */
[----:B------:R-:W-:Y:S02]  /*15570*/  ISETP.GE.AND P6, PT, R0, 0x2, PT ;  /* 0x000000020000780c */ /* 0x000fe40003fc6270 */
[----:B------:R-:W-:Y:S02]  /*15580*/  LOP3.LUT R208, R208, 0xfffffffe, RZ, 0xc0, !PT ;  /* 0xfffffffed0d07812 */ /* 0x000fe400078ec0ff */
[----:B------:R-:W-:Y:S02]  /*15590*/  LOP3.LUT R209, R209, 0xffffff7f, RZ, 0xc0, !PT ;  /* 0xffffff7fd1d17812 */ /* 0x000fe400078ec0ff */
[----:B------:R-:W-:Y:S05]  /*155a0*/  LOP3.LUT R208, R208, 0xbfffffff, RZ, 0xc0, !PT ;  /* 0xbfffffffd0d07812 */ /* 0x000fea00078ec0ff */
[----:B------:R-:W-:Y:S02]  /*155b0*/  @P0 LOP3.LUT R208, R208, 0x40000000, RZ, 0xfc, !PT ;  /* 0x40000000d0d00812 */ /* 0x000fe400078efcff */
[----:B------:R-:W-:Y:S02]  /*155c0*/  ISETP.GT.AND P0, PT, R85, 0x1, !P6 ;  /* 0x000000015500780c */ /* 0x000fe40007704270 */
[----:B------:R-:W-:Y:S02]  /*155d0*/  @P6 LOP3.LUT R208, R208, 0x1, RZ, 0xfc, !PT ;  /* 0x00000001d0d06812 */ /* 0x000fe400078efcff */
[----:B------:R-:W-:Y:S02]  /*155e0*/  ISETP.LT.OR P6, PT, R87, 0x2, P0 ;  /* 0x000000025700780c */ /* 0x000fe400007c1670 */
[----:B------:R-:W-:Y:S11]  /*155f0*/  ISETP.GE.AND P0, PT, R0, 0x49, PT ;  /* 0x000000490000780c */ /* 0x000ff60003f06270 */
[----:B------:R-:W-:Y:S02]  /*15600*/  @P6 LOP3.LUT R209, R209, 0x80, RZ, 0xfc, !PT ;  /* 0x00000080d1d16812 */ /* 0x000fe400078efcff */
[C---:B------:R-:W-:Y:S02]  /*15610*/  LOP3.LUT P6, RZ, R208.reuse, 0x20, RZ, 0xc0, !PT ;  /* 0x00000020d0ff7812 */ /* 0x040fe400078cc0ff */
[----:B------:R-:W-:Y:S02]  /*15620*/  LOP3.LUT R208, R208, 0xfffeffff, RZ, 0xc0, !PT ;  /* 0xfffeffffd0d07812 */ /* 0x000fe400078ec0ff */
[----:B------:R-:W-:Y:S02]  /*15630*/  LOP3.LUT R209, R209, 0xfffffffe, RZ, 0xc0, !PT ;  /* 0xfffffffed1d17812 */ /* 0x000fe400078ec0ff */
[----:B------:R-:W-:Y:S02]  /*15640*/  @P0 LOP3.LUT R208, R208, 0x10000, RZ, 0xfc, !PT ;  /* 0x00010000d0d00812 */ /* 0x000fe400078efcff */
[----:B------:R-:W-:Y:S02]  /*15650*/  ISETP.GT.AND P0, PT, R85, 0x48, !P0 ;  /* 0x000000485500780c */ /* 0x000fe40004704270 */
[----:B------:R-:W-:Y:S02]  /*15660*/  LOP3.LUT R208, R208, 0xfdffffff, RZ, 0xc0, !PT ;  /* 0xfdffffffd0d07812 */ /* 0x000fe400078ec0ff */
[----:B------:R-:W-:Y:S11]  /*15670*/  ISETP.LT.OR P0, PT, R87, 0x49, P0 ;  /* 0x000000495700780c */ /* 0x000ff60000701670 */
[----:B------:R-:W-:Y:S02]  /*15680*/  @!UPT UIADD3 URZ, URZ, URZ, URZ ;  /* 0x0000003f3f3ff290 */ /* 0x000fe4000fffe03f */
[----:B------:R-:W-:Y:S02]  /*15690*/  @P0 LOP3.LUT R209, R209, 0x1, RZ, 0xfc, !PT ;  /* 0x00000001d1d10812 */ /* 0x000fe400078efcff */
[----:B------:R-:W-:Y:S02]  /*156a0*/  ISETP.GE.AND P0, PT, R0, 0x4a, PT ;  /* 0x0000004a0000780c */ /* 0x000fe40003f06270 */
[----:B------:R-:W-:Y:S11]  /*156b0*/  LOP3.LUT R209, R209, 0xfffff7ff, RZ, 0xc0, !PT ;  /* 0xfffff7ffd1d17812 */ /* 0x000ff600078ec0ff */
[----:B------:R-:W-:Y:S02]  /*156c0*/  @P0 LOP3.LUT R208, R208, 0x2000000, RZ, 0xfc, !PT ;  /* 0x02000000d0d00812 */ /* 0x000fe400078efcff */
[----:B------:R-:W-:Y:S02]  /*156d0*/  ISETP.GT.AND P0, PT, R85, 0x49, !P0 ;  /* 0x000000495500780c */ /* 0x000fe40004704270 */
[----:B------:R-:W-:Y:S02]  /*156e0*/  LOP3.LUT R208, R208, 0x7fffffff, RZ, 0xc0, !PT ;  /* 0x7fffffffd0d07812 */ /* 0x000fe400078ec0ff */
[----:B------:R-:W-:Y:S11]  /*156f0*/  ISETP.LT.OR P0, PT, R87, 0x4a, P0 ;  /* 0x0000004a5700780c */ /* 0x000ff60000701670 */
[----:B------:R-:W-:Y:S02]  /*15700*/  @!UPT UIADD3 URZ, URZ, URZ, URZ ;  /* 0x0000003f3f3ff290 */ /* 0x000fe4000fffe03f */
[----:B------:R-:W-:Y:S04]  /*15710*/  @P0 LOP3.LUT R208, R208, 0x80000000, RZ, 0xfc, !PT ;  /* 0x80000000d0d00812 */ /* 0x000fe800078efcff */
[C---:B------:R-:W-:Y:S02]  /*15720*/  LOP3.LUT P0, RZ, R208.reuse, 0x8, RZ, 0xc0, !PT ;  /* 0x00000008d0ff7812 */ /* 0x040fe4000780c0ff */
[----:B------:R-:W-:Y:S02]  /*15730*/  LOP3.LUT P1, RZ, R208, 0x40, RZ, 0xc0, !PT ;  /* 0x00000040d0ff7812 */ /* 0x000fe4000782c0ff */
[----:B------:R-:W-:Y:S02]  /*15740*/  ISETP.GT.AND P0, PT, R84, 0x8, !P0 ;  /* 0x000000085400780c */ /* 0x000fe40004704270 */
[----:B------:R-:W-:Y:S02]  /*15750*/  LOP3.LUT P3, RZ, R208, 0x20000, RZ, 0xc0, !PT ;  /* 0x00020000d0ff7812 */ /* 0x000fe4000786c0ff */
[----:B------:R-:W-:Y:S02]  /*15760*/  ISETP.LT.OR P0, PT, R86, 0x9, P0 ;  /* 0x000000095600780c */ /* 0x000fe40000701670 */
[----:B------:R-:W-:Y:S02]  /*15770*/  LOP3.LUT P5, RZ, R208, 0x8000, RZ, 0xc0, !PT ;  /* 0x00008000d0ff7812 */ /* 0x000fe400078ac0ff */
[----:B------:R-:W-:Y:S02]  /*15780*/  FSEL R213, R18, -INF , !P0 ;  /* 0xff80000012d57808 */ /* 0x000fe40004000000 */
[C---:B------:R-:W-:Y:S02]  /*15790*/  LOP3.LUT P0, RZ, R208.reuse, 0x4, RZ, 0xc0, !PT ;  /* 0x00000004d0ff7812 */ /* 0x040fe4000780c0ff */
[----:B------:R-:W-:Y:S02]  /*157a0*/  LOP3.LUT P4, RZ, R208, 0x200000, RZ, 0xc0, !PT ;  /* 0x00200000d0ff7812 */ /* 0x000fe4000788c0ff */
[----:B------:R-:W-:Y:S02]  /*157b0*/  ISETP.GT.AND P0, PT, R84, 0x9, !P0 ;  /* 0x000000095400780c */ /* 0x000fe40004704270 */
[----:B------:R-:W-:Y:S02]  /*157c0*/  FSEL R172, R48, -INF , !P4 ;  /* 0xff80000030ac7808 */ /* 0x000fe40006000000 */
[----:B------:R-:W-:Y:S02]  /*157d0*/  ISETP.LT.OR P0, PT, R86, 0xa, P0 ;  /* 0x0000000a5600780c */ /* 0x000fe40000701670 */
[C---:B------:R-:W-:Y:S02]  /*157e0*/  LOP3.LUT P4, RZ, R208.reuse, 0x40000, RZ, 0xc0, !PT ;  /* 0x00040000d0ff7812 */ /* 0x040fe4000788c0ff */
[----:B------:R-:W-:Y:S02]  /*157f0*/  FSEL R212, R19, -INF , !P0 ;  /* 0xff80000013d47808 */ /* 0x000fe40004000000 */
[C---:B------:R-:W-:Y:S02]  /*15800*/  LOP3.LUT P0, RZ, R208.reuse, 0x2, RZ, 0xc0, !PT ;  /* 0x00000002d0ff7812 */ /* 0x040fe4000780c0ff */
[----:B------:R-:W-:Y:S02]  /*15810*/  LOP3.LUT P2, RZ, R208, 0x80000, RZ, 0xc0, !PT ;  /* 0x00080000d0ff7812 */ /* 0x000fe4000784c0ff */
[----:B------:R-:W-:Y:S02]  /*15820*/  ISETP.GT.AND P0, PT, R84, 0x10, !P0 ;  /* 0x000000105400780c */ /* 0x000fe40004704270 */
[----:B------:R-:W-:Y:S02]  /*15830*/  FSEL R176, R36, -INF , !P2 ;  /* 0xff80000024b07808 */ /* 0x000fe40005000000 */
[----:B------:R-:W-:Y:S02]  /*15840*/  ISETP.LT.OR P0, PT, R86, 0x11, P0 ;  /* 0x000000115600780c */ /* 0x000fe40000701670 */
[----:B------:R-:W-:Y:S02]  /*15850*/  LOP3.LUT P2, RZ, R208, 0x400000, RZ, 0xc0, !PT ;  /* 0x00400000d0ff7812 */ /* 0x000fe4000784c0ff */
[----:B------:R-:W-:Y:S02]  /*15860*/  FSEL R211, R22, -INF , !P0 ;  /* 0xff80000016d37808 */ /* 0x000fe40004000000 */
[----:B------:R-:W-:Y:S02]  /*15870*/  LOP3.LUT P0, RZ, R208, 0x10, RZ, 0xc0, !PT ;  /* 0x00000010d0ff7812 */ /* 0x000fe4000780c0ff */
[----:B------:R-:W-:Y:S02]  /*15880*/  FSEL R167, R53, -INF , !P2 ;  /* 0xff80000035a77808 */ /* 0x000fe40005000000 */
[----:B------:R-:W-:Y:S02]  /*15890*/  ISETP.GT.AND P0, PT, R84, 0x11, !P0 ;  /* 0x000000115400780c */ /* 0x000fe40004704270 */
[----:B------:R-:W-:Y:S02]  /*158a0*/  LOP3.LUT P2, RZ, R208, 0x2000000, RZ, 0xc0, !PT ;  /* 0x02000000d0ff7812 */ /* 0x000fe4000784c0ff */
[----:B------:R-:W-:Y:S04]  /*158b0*/  ISETP.LT.OR P0, PT, R86, 0x12, P0 ;  /* 0x000000125600780c */ /* 0x000fe80000701670 */
[----:B------:R-:W-:Y:S02]  /*158c0*/  FSEL R191, R23, -INF , !P0 ;  /* 0xff80000017bf7808 */ /* 0x000fe40004000000 */
[----:B------:R-:W-:Y:S02]  /*158d0*/  ISETP.GT.AND P0, PT, R84, 0x18, !P6 ;  /* 0x000000185400780c */ /* 0x000fe40007704270 */
[----:B------:R-:W-:Y:S02]  /*158e0*/  LOP3.LUT P6, RZ, R208, 0x800, RZ, 0xc0, !PT ;  /* 0x00000800d0ff7812 */ /* 0x000fe400078cc0ff */
[----:B------:R-:W-:Y:S04]  /*158f0*/  ISETP.LT.OR P0, PT, R86, 0x19, P0 ;  /* 0x000000195600780c */ /* 0x000fe80000701670 */
[----:B------:R-:W-:Y:S02]  /*15900*/  FSEL R190, R34, -INF , !P0 ;  /* 0xff80000022be7808 */ /* 0x000fe40004000000 */
[----:B------:R-:W-:Y:S02]  /*15910*/  ISETP.GT.AND P0, PT, R84, 0x19, !P1 ;  /* 0x000000195400780c */ /* 0x000fe40004f04270 */
[----:B------:R-:W-:Y:S02]  /*15920*/  LOP3.LUT P1, RZ, R208, 0x800000, RZ, 0xc0, !PT ;  /* 0x00800000d0ff7812 */ /* 0x000fe4000782c0ff */
[----:B------:R-:W-:Y:S02]  /*15930*/  ISETP.LT.OR P0, PT, R86, 0x1a, P0 ;  /* 0x0000001a5600780c */ /* 0x000fe40000701670 */
[----:B------:R-:W-:Y:S02]  /*15940*/  @P6 LOP3.LUT R209, R209, 0x800, RZ, 0xfc, !PT ;  /* 0x00000800d1d16812 */ /* 0x000fe400078efcff */
[----:B------:R-:W-:Y:S02]  /*15950*/  FSEL R189, R35, -INF , !P0 ;  /* 0xff80000023bd7808 */ /* 0x000fe40004000000 */
[----:B------:R-:W-:Y:S02]  /*15960*/  LOP3.LUT R209, R209, 0xfffffeff, RZ, 0xc0, !PT ;  /* 0xfffffeffd1d17812 */ /* 0x000fe400078ec0ff */
[----:B------:R-:W-:Y:S02]  /*15970*/  LOP3.LUT P0, RZ, R208, 0x80, RZ, 0xc0, !PT ;  /* 0x00000080d0ff7812 */ /* 0x000fe4000780c0ff */
[----:B------:R-:W-:Y:S02]  /*15980*/  @P3 LOP3.LUT R209, R209, 0x100, RZ, 0xfc, !PT ;  /* 0x00000100d1d13812 */ /* 0x000fe400078efcff */
[----:B------:R-:W-:Y:S02]  /*15990*/  ISETP.GT.AND P0, PT, R84, 0x20, !P0 ;  /* 0x000000205400780c */ /* 0x000fe40004704270 */
[----:B------:R-:W-:Y:S02]  /*159a0*/  LOP3.LUT R209, R209, 0xfffffdff, RZ, 0xc0, !PT ;  /* 0xfffffdffd1d17812 */ /* 0x000fe400078ec0ff */
[----:B------:R-:W-:Y:S02]  /*159b0*/  LOP3.LUT P3, RZ, R208, 0x200, RZ, 0xc0, !PT ;  /* 0x00000200d0ff7812 */ /* 0x000fe4000786c0ff */
[----:B------:R-:W-:Y:S02]  /*159c0*/  ISETP.LT.OR P0, PT, R86, 0x21, P0 ;  /* 0x000000215600780c */ /* 0x000fe40000701670 */
[----:B------:R-:W-:Y:S02]  /*159d0*/  @P5 LOP3.LUT R209, R209, 0x200, RZ, 0xfc, !PT ;  /* 0x00000200d1d15812 */ /* 0x000fe400078efcff */
[----:B------:R-:W-:Y:S02]  /*159e0*/  LOP3.LUT P5, RZ, R208, 0x1000000, RZ, 0xc0, !PT ;  /* 0x01000000d0ff7812 */ /* 0x000fe400078ac0ff */
[----:B------:R-:W-:Y:S02]  /*159f0*/  FSEL R186, R38, -INF , !P0 ;  /* 0xff80000026ba7808 */ /* 0x000fe40004000000 */
[----:B------:R-:W-:Y:S02]  /*15a00*/  ISETP.GT.AND P0, PT, R84, 0x21, !P3 ;  /* 0x000000215400780c */ /* 0x000fe40005f04270 */
[----:B------:R-:W-:Y:S02]  /*15a10*/  LOP3.LUT R209, R209, 0xfffffbff, RZ, 0xc0, !PT ;  /* 0xfffffbffd1d17812 */ /* 0x000fe400078ec0ff */
[----:B------:R-:W-:Y:S02]  /*15a20*/  ISETP.LT.OR P0, PT, R86, 0x22, P0 ;  /* 0x000000225600780c */ /* 0x000fe40000701670 */
[C---:B------:R-:W-:Y:S02]  /*15a30*/  LOP3.LUT P6, RZ, R208.reuse, 0x100000, RZ, 0xc0, !PT ;  /* 0x00100000d0ff7812 */ /* 0x040fe400078cc0ff */
[----:B------:R-:W-:Y:S02]  /*15a40*/  FSEL R185, R39, -INF , !P0 ;  /* 0xff80000027b97808 */ /* 0x000fe40004000000 */
[----:B------:R-:W-:Y:S02]  /*15a50*/  LOP3.LUT P0, RZ, R208, 0x400, RZ, 0xc0, !PT ;  /* 0x00000400d0ff7812 */ /* 0x000fe4000780c0ff */
[----:B------:R-:W-:Y:S02]  /*15a60*/  @P5 LOP3.LUT R209, R209, 0x400, RZ, 0xfc, !PT ;  /* 0x00000400d1d15812 */ /* 0x000fe400078efcff */
[----:B------:R-:W-:Y:S02]  /*15a70*/  ISETP.GT.AND P0, PT, R84, 0x28, !P0 ;  /* 0x000000285400780c */ /* 0x000fe40004704270 */
[----:B------:R-:W-:Y:S02]  /*15a80*/  FSEL R171, R49, -INF , !P6 ;  /* 0xff80000031ab7808 */ /* 0x000fe40007000000 */
[C---:B------:R-:W-:Y:S02]  /*15a90*/  LOP3.LUT P6, RZ, R209.reuse, 0x800, RZ, 0xc0, !PT ;  /* 0x00000800d1ff7812 */ /* 0x040fe400078cc0ff */
[----:B------:R-:W-:Y:S02]  /*15aa0*/  ISETP.LT.OR P0, PT, R86, 0x29, P0 ;  /* 0x000000295600780c */ /* 0x000fe40000701670 */
[----:B------:R-:W-:Y:S02]  /*15ab0*/  FSEL R168, R52, -INF , !P1 ;  /* 0xff80000034a87808 */ /* 0x000fe40004800000 */
[----:B------:R-:W-:Y:S02]  /*15ac0*/  FSEL R182, R50, -INF , !P0 ;  /* 0xff80000032b67808 */ /* 0x000fe40004000000 */
[----:B------:R-:W-:Y:S02]  /*15ad0*/  ISETP.GT.AND P0, PT, R84, 0x29, !P6 ;  /* 0x000000295400780c */ /* 0x000fe40007704270 */
[----:B------:R-:W-:Y:S02]  /*15ae0*/  LOP3.LUT P1, RZ, R208, 0x10000, RZ, 0xc0, !PT ;  /* 0x00010000d0ff7812 */ /* 0x000fe4000782c0ff */
[----:B------:R-:W-:Y:S02]  /*15af0*/  ISETP.LT.OR P0, PT, R86, 0x2a, P0 ;  /* 0x0000002a5600780c */ /* 0x000fe40000701670 */
[----:B------:R-:W-:Y:S02]  /*15b00*/  LOP3.LUT R209, R209, 0xffffffdf, RZ, 0xc0, !PT ;  /* 0xffffffdfd1d17812 */ /* 0x000fe400078ec0ff */
[----:B------:R-:W-:Y:S02]  /*15b10*/  FSEL R181, R51, -INF , !P0 ;  /* 0xff80000033b57808 */ /* 0x000fe40004000000 */
[C---:B------:R-:W-:Y:S02]  /*15b20*/  LOP3.LUT P0, RZ, R208.reuse, 0x1000, RZ, 0xc0, !PT ;  /* 0x00001000d0ff7812 */ /* 0x040fe4000780c0ff */
[----:B------:R-:W-:Y:S02]  /*15b30*/  LOP3.LUT P5, RZ, R208, 0x4000000, RZ, 0xc0, !PT ;  /* 0x04000000d0ff7812 */ /* 0x000fe400078ac0ff */
[----:B------:R-:W-:Y:S02]  /*15b40*/  ISETP.GT.AND P0, PT, R84, 0x30, !P0 ;  /* 0x000000305400780c */ /* 0x000fe40004704270 */
[----:B------:R-:W-:Y:S02]  /*15b50*/  @P1 LOP3.LUT R209, R209, 0x20, RZ, 0xfc, !PT ;  /* 0x00000020d1d11812 */ /* 0x000fe400078efcff */
[----:B------:R-:W-:Y:S02]  /*15b60*/  ISETP.LT.OR P0, PT, R86, 0x31, P0 ;  /* 0x000000315600780c */ /* 0x000fe40000701670 */
[----:B------:R-:W-:Y:S02]  /*15b70*/  FSEL R94, R64, -INF , !P5 ;  /* 0xff800000405e7808 */ /* 0x000fe40006800000 */
[----:B------:R-:W-:Y:S02]  /*15b80*/  FSEL R178, R54, -INF , !P0 ;  /* 0xff80000036b27808 */ /* 0x000fe40004000000 */
[----:B------:R-:W-:Y:S02]  /*15b90*/  LOP3.LUT P0, RZ, R208, 0x2000, RZ, 0xc0, !PT ;  /* 0x00002000d0ff7812 */ /* 0x000fe4000780c0ff */
[----:B------:R-:W-:Y:S02]  /*15ba0*/  LOP3.LUT P5, RZ, R209, 0x400, RZ, 0xc0, !PT ;  /* 0x00000400d1ff7812 */ /* 0x000fe400078ac0ff */
[----:B------:R-:W-:Y:S02]  /*15bb0*/  ISETP.GT.AND P0, PT, R84, 0x31, !P0 ;  /* 0x000000315400780c */ /* 0x000fe40004704270 */
[----:B------:R-:W-:Y:S02]  /*15bc0*/  FSEL R65, R65, -INF , !P5 ;  /* 0xff80000041417808 */ /* 0x000fe40006800000 */
        /* <DEDUP_REMOVED lines=10> */
[----:B------:R-:W-:Y:S02]  /*15c70*/  ISETP.GT.AND P0, PT, R84, 0x39, !P5 ;  /* 0x000000395400780c */ /* 0x000fe40006f04270 */
[----:B------:R-:W-:Y:S02]  /*15c80*/  LOP3.LUT P6, RZ, R208, 0x40000000, RZ, 0xc0, !PT ;  /* 0x40000000d0ff7812 */ /* 0x000fe400078cc0ff */
[----:B------:R-:W-:Y:S02]  /*15c90*/  ISETP.LT.OR P0, PT, R86, 0x3a, P0 ;  /* 0x0000003a5600780c */ /* 0x000fe40000701670 */
[----:B------:R-:W-:Y:S02]  /*15ca0*/  FSEL R33, R4, -INF , !P6 ;  /* 0xff80000004217808 */ /* 0x000fe40007000000 */
[----:B------:R-:W-:Y:S02]  /*15cb0*/  FSEL R173, R67, -INF , !P0 ;  /* 0xff80000043ad7808 */ /* 0x000fe40004000000 */
[----:B------:R-:W-:Y:S02]  /*15cc0*/  LOP3.LUT P0, RZ, R208, 0x8000000, RZ, 0xc0, !PT ;  /* 0x08000000d0ff7812 */ /* 0x000fe4000780c0ff */
[----:B------:R-:W-:Y:S02]  /*15cd0*/  LOP3.LUT P6, RZ, R209, 0x80, RZ, 0xc0, !PT ;  /* 0x00000080d1ff7812 */ /* 0x000fe400078cc0ff */
[----:B------:R-:W-:Y:S02]  /*15ce0*/  FSEL R48, R69, -INF , !P0 ;  /* 0xff80000045307808 */ /* 0x000fe40004000000 */
[----:B------:R-:W-:Y:S02]  /*15cf0*/  ISETP.GT.AND P0, PT, R84, 0x40, !P3 ;  /* 0x000000405400780c */ /* 0x000fe40005f04270 */
[----:B------:R-:W-:Y:S02]  /*15d00*/  FSEL R37, R5, -INF , !P6 ;  /* 0xff80000005257808 */ /* 0x000fe40007000000 */
[----:B------:R-:W-:Y:S02]  /*15d10*/  ISETP.LT.OR P0, PT, R86, 0x41, P0 ;  /* 0x000000415600780c */ /* 0x000fe40000701670 */
[C---:B------:R-:W-:Y:S02]  /*15d20*/  LOP3.LUT P6, RZ, R209.reuse, 0x40, RZ, 0xc0, !PT ;  /* 0x00000040d1ff7812 */ /* 0x040fe400078cc0ff */
        /* <DEDUP_REMOVED lines=8> */
[----:B------:R-:W-:Y:S04]  /*15db0*/  ISETP.GT.AND P0, PT, R84, 0x1, !P0 ;  /* 0x000000015400780c */ /* 0x000fe80004704270 */
[----:B------:R-:W-:Y:S04]  /*15dc0*/  ISETP.LT.OR P0, PT, R86, 0x2, P0 ;  /* 0x000000025600780c */ /* 0x000fe80000701670 */
[----:B------:R-:W-:Y:S02]  /*15dd0*/  FSEL R66, R7, -INF , !P0 ;  /* 0xff80000007427808 */ /* 0x000fe40004000000 */
[----:B------:R-:W-:Y:S04]  /*15de0*/  ISETP.GT.AND P0, PT, R84, RZ, !P6 ;  /* 0x000000ff5400720c */ /* 0x000fe80007704270 */
[----:B------:R-:W-:Y:S04]  /*15df0*/  ISETP.LT.OR P0, PT, R86, 0x1, P0 ;  /* 0x000000015600780c */ /* 0x000fe80000701670 */
[----:B------:R-:W-:Y:S02]  /*15e00*/  FSEL R39, R6, -INF , !P0 ;  /* 0xff80000006277808 */ /* 0x000fe40004000000 */
[----:B------:R-:W-:Y:S04]  /*15e10*/  LOP3.LUT P0, RZ, R208, 0x80000000, RZ, 0xc0, !PT ;  /* 0x80000000d0ff7812 */ /* 0x000fe8000780c0ff */
[----:B------:R-:W-:Y:S02]  /*15e20*/  FSEL R34, R81, -INF , !P0 ;  /* 0xff80000051227808 */ /* 0x000fe40004000000 */
[----:B------:R-:W-:Y:S04]  /*15e30*/  ISETP.GT.AND P0, PT, R84, 0x48, !P1 ;  /* 0x000000485400780c */ /* 0x000fe80004f04270 */
[----:B------:R-:W-:Y:S04]  /*15e40*/  ISETP.LT.OR P0, PT, R86, 0x49, P0 ;  /* 0x000000495600780c */ /* 0x000fe80000701670 */
[----:B------:R-:W-:Y:S02]  /*15e50*/  FSEL R55, R82, -INF , !P0 ;  /* 0xff80000052377808 */ /* 0x000fe40004000000 */
        /* <DEDUP_REMOVED lines=74> */
[----:B------:R-:W-:Y:S04]  /*16300*/  ISETP.GT.AND P0, PT, R2, 0x49, !P2 ;  /* 0x000000490200780c */ /* 0x000fe80005704270 */
[----:B------:R-:W-:Y:S04]  /*16310*/  ISETP.LT.OR P0, PT, R3, 0x4a, P0 ;  /* 0x0000004a0300780c */ /* 0x000fe80000701670 */
[----:B------:R-:W-:Y:S01]  /*16320*/  FSEL R35, R77, -INF , !P0 ;  /* 0xff8000004d237808 */ /* 0x000fe20004000000 */
[----:B------:R-:W-:-:S06]  /*16330*/  BRA.DIV ~URZ, `(.L_x_2995) ;  /* 0x000120327f007947 */ /* 0x000fcc000b800000 */
[----:B------:R4:W1:Y:S02]  /*16340*/  SHFL.IDX PT, R4, R164, 0x3, 0x1c1f ;  /* 0x007c1f00a4047f89 */ /* 0x00086400000e0000 */
.L_x_3149:
[----:B-1----:R-:W-:Y:S01]  /*16350*/  IADD3 R3, R165, R4, RZ ;  /* 0x00000004a5037210 */ /* 0x002fe20007ffe0ff */
[----:B------:R-:W-:Y:S05]  /*16360*/  IMAD.MOV.U32 R2, RZ, RZ, c[0x0][0x32c] ;  /* 0x0000cb00ff027624 */ /* 0x000fea00078e00ff */
[----:B------:R-:W-:Y:S01]  /*16370*/  ISETP.GE.AND P0, PT, R2, 0x1, PT ;  /* 0x000000010200780c */ /* 0x000fe20003f06270 */
[----:B------:R-:W-:Y:S11]  /*16380*/  IMAD.IADD R2, R166, 0x1, R4 ;  /* 0x00000001a6027824 */ /* 0x000ff600078e0204 */
[----:B------:R-:W-:Y:S01]  /*16390*/  @!UPT UIADD3 URZ, URZ, URZ, URZ ;  /* 0x0000003f3f3ff290 */ /* 0x000fe2000fffe03f */
[----:B------:R-:W-:-:S05]  /*163a0*/  @!P0 BRA `(.L_x_2996) ;  /* 0x000001a000008947 */ /* 0x000fca0003800000 */
[----:B------:R-:W5:Y:S01]  /*163b0*/  LDL R5, [R1] ;  /* 0x0000000001057983 */ /* 0x000f620000100800 */
[----:B------:R-:W-:Y:S01]  /*163c0*/  BSSY B0, `(.L_x_2997) ;  /* 0x0000012000007945 */ /* 0x000fe20003800000 */
[----:B-----5:R-:W-:Y:S04]  /*163d0*/  IADD3 R4, -R252, R5, R4 ;  /* 0x00000005fc047210 */ /* 0x020fe80007ffe104 */
        /* <DEDUP_REMOVED lines=11> */
.L_x_2998:
[----:B------:R-:W-:Y:S04]  /*16490*/  MOV R5, c[0x0][0x32c] ;  /* 0x0000cb0000057a02 */ /* 0x000fe80000000f00 */
[----:B------:R-:W-:Y:S11]  /*164a0*/  ISETP.NE.AND P0, PT, R5, 0x1, PT ;  /* 0x000000010500780c */ /* 0x000ff60003f05270 */
[----:B------:R-:W-:Y:S02]  /*164b0*/  @!UPT UIADD3 URZ, URZ, URZ, URZ ;  /* 0x0000003f3f3ff290 */ /* 0x000fe4000fffe03f */
[----:B------:R-:W-:Y:S05]  /*164c0*/  @P0 IMAD.HI.U32 R5, R4, c[0x0][0x330], RZ ;  /* 0x0000cc0004050a27 */ /* 0x000fea00078e00ff */
[----:B------:R-:W-:Y:S02]  /*164d0*/  @P0 SHF.R.U32.HI R4, RZ, c[0x0][0x334], R5 ;  /* 0x0000cd00ff040a19 */ /* 0x000fe40000011605 */
.L_x_2999:
[----:B------:R-:W-:Y:S05]  /*164e0*/  BSYNC B0 ;  /* 0x0000000000007941 */ /* 0x000fea0003800000 */
.L_x_2997:
[----:B------:R-:W5:Y:S02]  /*164f0*/  LDL R5, [R1+0x4] ;  /* 0x0000040001057983 */ /* 0x000f640000100800 */
[----:B-----5:R-:W-:Y:S04]  /*16500*/  IMAD.IADD R0, R0, 0x1, -R5 ;  /* 0x0000000100007824 */ /* 0x020fe800078e0a05 */
[----:B------:R-:W-:Y:S05]  /*16510*/  IMAD R0, R4, c[0x0][0x32c], R0 ;  /* 0x0000cb0004007a24 */ /* 0x000fea00078e0200 */
[----:B------:R-:W-:Y:S02]  /*16520*/  IMNMX R2, R2, R0, !PT ;  /* 0x0000000002027217 */ /* 0x000fe40007800200 */
[----:B------:R-:W-:Y:S04]  /*16530*/  IADD3 R0, R0, c[0x0][0x32c], RZ ;  /* 0x0000cb0000007a10 */ /* 0x000fe80007ffe0ff */
[----:B------:R-:W-:Y:S02]  /*16540*/  IMNMX R3, R3, R0, PT ;  /* 0x0000000003037217 */ /* 0x000fe40003800200 */
.L_x_2996:
[----:B------:R-:W-:Y:S02]  /*16550*/  ISETP.GT.AND P0, PT, R2, RZ, !P6 ;  /* 0x000000ff0200720c */ /* 0x000fe40007704270 */
[C---:B------:R-:W-:Y:S02]  /*16560*/  LOP3.LUT P2, RZ, R208.reuse, 0x1, RZ, 0xc0, !PT ;  /* 0x00000001d0ff7812 */ /* 0x040fe4000784c0ff */
[C---:B------:R-:W-:Y:S02]  /*16570*/  ISETP.LT.OR P0, PT, R3.reuse, 0x1, P0 ;  /* 0x000000010300780c */ /* 0x040fe40000701670 */
[----:B------:R-:W-:Y:S02]  /*16580*/  LOP3.LUT P1, RZ, R208, 0x8, RZ, 0xc0, !PT ;  /* 0x00000008d0ff7812 */ /* 0x000fe4000782c0ff */
[----:B------:R-:W-:Y:S02]  /*16590*/  FSEL R16, R10, -INF , !P0 ;  /* 0xff8000000a107808 */ /* 0x000fe40004000000 */
[----:B------:R-:W-:Y:S02]  /*165a0*/  ISETP.GT.AND P0, PT, R2, 0x1, !P2 ;  /* 0x000000010200780c */ /* 0x000fe40005704270 */
[C---:B------:R-:W-:Y:S02]  /*165b0*/  LOP3.LUT P5, RZ, R208.reuse, 0x4, RZ, 0xc0, !PT ;  /* 0x00000004d0ff7812 */ /* 0x040fe400078ac0ff */
[----:B------:R-:W-:Y:S02]  /*165c0*/  ISETP.LT.OR P0, PT, R3, 0x2, P0 ;  /* 0x000000020300780c */ /* 0x000fe40000701670 */
[----:B------:R-:W-:Y:S02]  /*165d0*/  LOP3.LUT P4, RZ, R208, 0x2, RZ, 0xc0, !PT ;  /* 0x00000002d0ff7812 */ /* 0x000fe4000788c0ff */
[----:B------:R-:W-:Y:S02]  /*165e0*/  FSEL R17, R11, -INF , !P0 ;  /* 0xff8000000b117808 */ /* 0x000fe40004000000 */
[----:B------:R-:W-:Y:S02]  /*165f0*/  ISETP.GT.AND P0, PT, R2, 0x8, !P1 ;  /* 0x000000080200780c */ /* 0x000fe40004f04270 */
        /* <DEDUP_REMOVED lines=21> */
[C---:B------:R-:W-:Y:S02]  /*16750*/  ISETP.LT.OR P0, PT, R3.reuse, 0x19, P0 ;  /* 0x000000190300780c */ /* 0x040fe40000701670 */
        /* <DEDUP_REMOVED lines=30> */
[----:B------:R-:W-:Y:S02]  /*16940*/  ISETP.GT.AND P1, PT, R2, 0x48, !P1 ;  /* 0x000000480200780c */ /* 0x000fe40004f24270 */
[----:B------:R-:W-:Y:S02]  /*16950*/  FSEL R19, R58, -INF , !P0 ;  /* 0xff8000003a137808 */ /* 0x000fe40004000000 */
[----:B------:R-:W-:Y:S02]  /*16960*/  LOP3.LUT P0, RZ, R208, 0x2000, RZ, 0xc0, !PT ;  /* 0x00002000d0ff7812 */ /* 0x000fe4000780c0ff */
[----:B------:R-:W-:Y:S02]  /*16970*/  ISETP.LT.OR P1, PT, R3, 0x49, P1 ;  /* 0x000000490300780c */ /* 0x000fe40000f21670 */
[C---:B------:R-:W-:Y:S02]  /*16980*/  ISETP.GT.AND P0, PT, R2.reuse, 0x31, !P0 ;  /* 0x000000310200780c */ /* 0x040fe40004704270 */
[----:B------:R-:W-:Y:S02]  /*16990*/  FMNMX.FTZ R6, R29, R6, !PT ;  /* 0x000000061d067209 */ /* 0x000fe40007810000 */
[----:B------:R-:W-:Y:S02]  /*169a0*/  ISETP.LT.OR P0, PT, R3, 0x32, P0 ;  /* 0x000000320300780c */ /* 0x000fe40000701670 */
[----:B------:R-:W-:Y:S02]  /*169b0*/  FMNMX.FTZ R0, R211, R0, !PT ;  /* 0x00000000d3007209 */ /* 0x000fe40007810000 */
        /* <DEDUP_REMOVED lines=90> */
.L_x_3150:
        /* <DEDUP_REMOVED lines=15> */
.L_x_3151:
        /* <DEDUP_REMOVED lines=33> */
[----:B------:R-:W2:Y:S02]  /*17260*/  MUFU.EX2 R2, R4 ;  /* 0x0000000400027308 */ /* 0x000ea40000000800 */
[----:B--2---:R-:W-:Y:S01]  /*17270*/  F2FP.BF16.PACK_AB R72, R2, R3 ;  /* 0x000000030248723e */ /* 0x004fe200000010ff */
[C---:B------:R-:W-:Y:S01]  /*17280*/  FFMA.FTZ R0, R65.reuse, R229, R3 ;  /* 0x000000e541007223 */ /* 0x040fe20000010003 */
[----:B------:R-:W-:Y:S01]  /*17290*/  F2FP.BF16.PACK_AB R74, R30, R31 ;  /* 0x0000001f1e4a723e */ /* 0x000fe200000010ff */
[----:B------:R-:W-:Y:S02]  /*172a0*/  FMUL.FTZ R48, R65, R152 ;  /* 0x0000009841307220 */ /* 0x000fe40000410000 */
[----:B------:R-:W-:Y:S01]  /*172b0*/  FADD.FTZ R8, R2, R0 ;  /* 0x0000000002087221 */ /* 0x000fe20000010000 */
[C---:B------:R-:W-:Y:S01]  /*172c0*/  FSEL R0, R86.reuse, RZ, P0 ;  /* 0x000000ff56007208 */ /* 0x040fe20000000000 */
[----:B------:R-:W-:Y:S04]  /*172d0*/  FMUL.FTZ R2, R86, c[0x0][0x2d0] ;  /* 0x0000b40056027a20 */ /* 0x000fe80000410000 */
[----:B------:R-:W-:Y:S01]  /*172e0*/  FADD.FTZ R0, -R0, R91 ;  /* 0x0000005b00007221 */ /* 0x000fe20000010100 */
[----:B------:R-:W-:Y:S02]  /*172f0*/  FSEL R2, R2, RZ, P0 ;  /* 0x000000ff02027208 */ /* 0x000fe40000000000 */
[----:B------:R-:W-:Y:S01]  /*17300*/  FSETP.NEU.FTZ.AND P0, PT, R85, -INF , PT ;  /* 0xff8000005500780b */ /* 0x000fe20003f1d000 */
        /* <DEDUP_REMOVED lines=23> */
[----:B------:R-:W5:Y:S01]  /*17480*/  MUFU.EX2 R2, R4 ;  /* 0x0000000400027308 */ /* 0x000f620000000800 */
[C---:B--2---:R-:W-:Y:S02]  /*17490*/  FFMA.FTZ R0, R3.reuse, R227, R5 ;  /* 0x000000e303007223 */ /* 0x044fe40000010005 */
[C---:B------:R-:W-:Y:S02]  /*174a0*/  FMUL.FTZ R50, R3.reuse, R154 ;  /* 0x0000009a03327220 */ /* 0x040fe40000410000 */
[----:B------:R-:W-:Y:S02]  /*174b0*/  FMUL.FTZ R51, R3, R155 ;  /* 0x0000009b03337220 */ /* 0x000fe40000410000 */
[C---:B-----5:R-:W-:Y:S01]  /*174c0*/  FADD.FTZ R34, R2.reuse, R0 ;  /* 0x0000000002227221 */ /* 0x060fe20000010000 */
        /* <DEDUP_REMOVED lines=8> */
[--C-:B------:R-:W-:Y:S02]  /*17550*/  FFMA.FTZ R166, R80, c[0x0][0x2d0], -R2.reuse ;  /* 0x0000b40050a67a23 */ /* 0x100fe40000010802 */
[--C-:B------:R-:W-:Y:S02]  /*17560*/  FFMA.FTZ R170, R54, c[0x0][0x2d0], -R2.reuse ;  /* 0x0000b40036aa7a23 */ /* 0x100fe40000010802 */
[--C-:B------:R-:W-:Y:S02]  /*17570*/  FFMA.FTZ R177, R53, c[0x0][0x2d0], -R2.reuse ;  /* 0x0000b40035b17a23 */ /* 0x100fe40000010802 */
[--C-:B------:R-:W-:Y:S02]  /*17580*/  FFMA.FTZ R186, R52, c[0x0][0x2d0], -R2.reuse ;  /* 0x0000b40034ba7a23 */ /* 0x100fe40000010802 */
[----:B------:R-:W-:Y:S01]  /*17590*/  LDSM.16.MT88.4 R52, [R194] ;  /* 0x00000000c234783b */ /* 0x000fe20000004200 */
[--C-:B------:R-:W-:Y:S02]  /*175a0*/  FFMA.FTZ R241, R38, c[0x0][0x2d0], -R2.reuse ;  /* 0x0000b40026f17a23 */ /* 0x100fe40000010802 */
[--C-:B------:R-:W-:Y:S02]  /*175b0*/  FFMA.FTZ R4, R32, c[0x0][0x2d0], -R2.reuse ;  /* 0x0000b40020047a23 */ /* 0x100fe40000010802 */
[--C-:B------:R-:W-:Y:S02]  /*175c0*/  FFMA.FTZ R32, R81, c[0x0][0x2d0], -R2.reuse ;  /* 0x0000b40051207a23 */ /* 0x100fe40000010802 */
[----:B------:R2:W-:Y:S01]  /*175d0*/  MUFU.EX2 R37, R4 ;  /* 0x0000000400257308 */ /* 0x0005e20000000800 */
[----:B------:R-:W-:Y:S01]  /*175e0*/  LDSM.16.MT88.4 R80, [R196] ;  /* 0x00000000c450783b */ /* 0x000fe20000004200 */
[--C-:B------:R-:W-:Y:S02]  /*175f0*/  FFMA.FTZ R185, R49, c[0x0][0x2d0], -R2.reuse ;  /* 0x0000b40031b97a23 */ /* 0x100fe40000010802 */
[----:B------:R-:W-:Y:S02]  /*17600*/  FMUL.FTZ R49, R65, R153 ;  /* 0x0000009941317220 */ /* 0x000fe40000410000 */
[--C-:B------:R-:W-:Y:S02]  /*17610*/  FFMA.FTZ R178, R45, c[0x0][0x2d0], -R2.reuse ;  /* 0x0000b4002db27a23 */ /* 0x100fe40000010802 */
[--C-:B------:R-:W-:Y:S01]  /*17620*/  FFMA.FTZ R174, R44, c[0x0][0x2d0], -R2.reuse ;  /* 0x0000b4002cae7a23 */ /* 0x100fe20000010802 */
[----:B------:R-:W-:Y:S01]  /*17630*/  LDSM.16.MT88.4 R152, [R194+0x2000] ;  /* 0x00200000c298783b */ /* 0x000fe20000004200 */
[--C-:B------:R-:W-:Y:S02]  /*17640*/  FFMA.FTZ R165, R71, c[0x0][0x2d0], -R2.reuse ;  /* 0x0000b40047a57a23 */ /* 0x100fe40000010802 */
[----:B------:R-:W-:Y:S01]  /*17650*/  MUFU.EX2 R178, R178 ;  /* 0x000000b200b27308 */ /* 0x000fe20000000800 */
[--C-:B---34-:R-:W-:Y:S02]  /*17660*/  FFMA.FTZ R164, R70, c[0x0][0x2d0], -R2.reuse ;  /* 0x0000b40046a47a23 */ /* 0x118fe40000010802 */
[--C-:B------:R-:W-:Y:S02]  /*17670*/  FFMA.FTZ R94, R69, c[0x0][0x2d0], -R2.reuse ;  /* 0x0000b400455e7a23 */ /* 0x100fe40000010802 */
[--C-:B------:R-:W-:Y:S02]  /*17680*/  FFMA.FTZ R167, R67, c[0x0][0x2d0], -R2.reuse ;  /* 0x0000b40043a77a23 */ /* 0x100fe40000010802 */
[--C-:B------:R-:W-:Y:S02]  /*17690*/  FFMA.FTZ R237, R41, c[0x0][0x2d0], -R2.reuse ;  /* 0x0000b40029ed7a23 */ /* 0x100fe40000010802 */
[--C-:B------:R-:W-:Y:S01]  /*176a0*/  FFMA.FTZ R238, R40, c[0x0][0x2d0], -R2.reuse ;  /* 0x0000b40028ee7a23 */ /* 0x100fe20000010802 */
[----:B------:R-:W-:Y:S01]  /*176b0*/  MUFU.EX2 R70, R217 ;  /* 0x000000d900467308 */ /* 0x000fe20000000800 */
[--C-:B------:R-:W-:Y:S02]  /*176c0*/  FFMA.FTZ R243, R35, c[0x0][0x2d0], -R2.reuse ;  /* 0x0000b40023f37a23 */ /* 0x100fe40000010802 */
[----:B------:R-:W-:Y:S01]  /*176d0*/  FFMA.FTZ R169, R64, c[0x0][0x2d0], -R2 ;  /* 0x0000b40040a97a23 */ /* 0x000fe20000010802 */
[----:B------:R-:W-:Y:S01]  /*176e0*/  FSEL R2, R68, RZ, P0 ;  /* 0x000000ff44027208 */ /* 0x000fe20000000000 */
[----:B------:R-:W-:Y:S02]  /*176f0*/  FMUL.FTZ R0, R0, c[0x0][0x2d0] ;  /* 0x0000b40000007a20 */ /* 0x000fe40000410000 */
[----:B--2---:R-:W-:Y:S02]  /*17700*/  FMUL.FTZ R4, R68, c[0x0][0x2d0] ;  /* 0x0000b40044047a20 */ /* 0x004fe40000410000 */
[----:B------:R-:W-:Y:S01]  /*17710*/  FADD.FTZ R2, -R2, R93 ;  /* 0x0000005d02027221 */ /* 0x000fe20000010100 */
[----:B------:R-:W2:Y:S02]  /*17720*/  MUFU.EX2 R35, R5 ;  /* 0x0000000500237308 */ /* 0x000ea40000000800 */
[----:B------:R-:W-:Y:S01]  /*17730*/  FSEL R4, R4, RZ, P0 ;  /* 0x000000ff04047208 */ /* 0x000fe20000000000 */
[----:B------:R-:W-:Y:S01]  /*17740*/  FMUL.FTZ R2, R2, c[0x0][0x2d0] ;  /* 0x0000b40002027a20 */ /* 0x000fe20000410000 */
[C---:B------:R-:W-:Y:S02]  /*17750*/  ISETP.GT.AND P0, PT, R214.reuse, R250, PT ;  /* 0x000000fad600720c */ /* 0x040fe40003f04270 */
[----:B------:R-:W-:Y:S01]  /*17760*/  IADD3 R214, R214, -0x1, RZ ;  /* 0xffffffffd6d67810 */ /* 0x000fe20007ffe0ff */
[--C-:B------:R-:W-:Y:S02]  /*17770*/  FFMA.FTZ R173, R23, c[0x0][0x2d0], -R4.reuse ;  /* 0x0000b40017ad7a23 */ /* 0x100fe40000010804 */
[--C-:B------:R-:W-:Y:S01]  /*17780*/  FFMA.FTZ R189, R22, c[0x0][0x2d0], -R4.reuse ;  /* 0x0000b40016bd7a23 */ /* 0x100fe20000010804 */
[----:B------:R-:W3:Y:S01]  /*17790*/  MUFU.EX2 R0, R0 ;  /* 0x0000000000007308 */ /* 0x000ee20000000800 */
[--C-:B------:R-:W-:Y:S02]  /*177a0*/  FFMA.FTZ R190, R21, c[0x0][0x2d0], -R4.reuse ;  /* 0x0000b40015be7a23 */ /* 0x100fe40000010804 */
[--C-:B------:R-:W-:Y:S02]  /*177b0*/  FFMA.FTZ R191, R20, c[0x0][0x2d0], -R4.reuse ;  /* 0x0000b40014bf7a23 */ /* 0x100fe40000010804 */
[----:B------:R-:W4:Y:S01]  /*177c0*/  LDSM.16.MT88.4 R20, [R193] ;  /* 0x00000000c114783b */ /* 0x000f220000004200 */
[--C-:B------:R-:W-:Y:S02]  /*177d0*/  FFMA.FTZ R6, R16, c[0x0][0x2d0], -R4.reuse ;  /* 0x0000b40010067a23 */ /* 0x100fe40000010804 */
[--C-:B------:R-:W-:Y:S02]  /*177e0*/  FFMA.FTZ R7, R29, c[0x0][0x2d0], -R4.reuse ;  /* 0x0000b4001d077a23 */ /* 0x100fe40000010804 */
[----:B------:R-:W5:Y:S01]  /*177f0*/  MUFU.EX2 R2, R2 ;  /* 0x0000000200027308 */ /* 0x000f620000000800 */
[--C-:B------:R-:W-:Y:S02]  /*17800*/  FFMA.FTZ R17, R17, c[0x0][0x2d0], -R4.reuse ;  /* 0x0000b40011117a23 */ /* 0x100fe40000010804 */
[--C-:B------:R-:W-:Y:S01]  /*17810*/  FFMA.FTZ R16, R28, c[0x0][0x2d0], -R4.reuse ;  /* 0x0000b4001c107a23 */ /* 0x100fe20000010804 */
[----:B--2---:R-:W-:Y:S01]  /*17820*/  F2FP.BF16.PACK_AB R76, R35, R37 ;  /* 0x00000025234c723e */ /* 0x004fe200000010ff */
[--C-:B------:R-:W-:Y:S02]  /*17830*/  FFMA.FTZ R93, R26, c[0x0][0x2d0], -R4.reuse ;  /* 0x0000b4001a5d7a23 */ /* 0x100fe40000010804 */
[--C-:B------:R-:W-:Y:S02]  /*17840*/  FFMA.FTZ R92, R27, c[0x0][0x2d0], -R4.reuse ;  /* 0x0000b4001b5c7a23 */ /* 0x100fe40000010804 */
[--C-:B------:R-:W-:Y:S01]  /*17850*/  FFMA.FTZ R91, R25, c[0x0][0x2d0], -R4.reuse ;  /* 0x0000b400195b7a23 */ /* 0x100fe20000010804 */
[----:B------:R-:W-:Y:S01]  /*17860*/  MUFU.EX2 R64, R219 ;  /* 0x000000db00407308 */ /* 0x000fe20000000800 */
[--C-:B------:R-:W-:Y:S02]  /*17870*/  FFMA.FTZ R67, R24, c[0x0][0x2d0], -R4.reuse ;  /* 0x0000b40018437a23 */ /* 0x100fe40000010804 */
[--C-:B------:R-:W-:Y:S02]  /*17880*/  FFMA.FTZ R227, R19, c[0x0][0x2d0], -R4.reuse ;  /* 0x0000b40013e37a23 */ /* 0x100fe40000010804 */
[C---:B---3--:R-:W-:Y:S02]  /*17890*/  FMUL.FTZ R44, R0.reuse, R104 ;  /* 0x00000068002c7220 */ /* 0x048fe40000410000 */
[C---:B------:R-:W-:Y:S02]  /*178a0*/  FMUL.FTZ R45, R0.reuse, R105 ;  /* 0x00000069002d7220 */ /* 0x040fe40000410000 */
[C---:B------:R-:W-:Y:S01]  /*178b0*/  FMUL.FTZ R60, R0.reuse, R96 ;  /* 0x00000060003c7220 */ /* 0x040fe20000410000 */
[----:B------:R-:W-:Y:S01]  /*178c0*/  MUFU.EX2 R69, R188 ;  /* 0x000000bc00457308 */ /* 0x000fe20000000800 */
        /* <DEDUP_REMOVED lines=9> */
[C---:B------:R-:W-:Y:S02]  /*17960*/  FFMA.FTZ R4, R0.reuse, R246, R37 ;  /* 0x000000f600047223 */ /* 0x040fe40000010025 */
[C---:B------:R-:W-:Y:S01]  /*17970*/  FMUL.FTZ R40, R0.reuse, R108 ;  /* 0x0000006c00287220 */ /* 0x040fe20000410000 */
[----:B------:R-:W-:Y:S01]  /*17980*/  MUFU.EX2 R219, R94 ;  /* 0x0000005e00db7308 */ /* 0x000fe20000000800 */
[C---:B------:R-:W-:Y:S02]  /*17990*/  FMUL.FTZ R41, R0.reuse, R109 ;  /* 0x0000006d00297220 */ /* 0x040fe40000410000 */
[C---:B------:R-:W-:Y:S02]  /*179a0*/  FMUL.FTZ R56, R0.reuse, R100 ;  /* 0x0000006400387220 */ /* 0x040fe40000410000 */
[----:B------:R-:W-:Y:S02]  /*179b0*/  FMUL.FTZ R57, R0, R101 ;  /* 0x0000006500397220 */ /* 0x000fe40000410000 */
[----:B-----5:R-:W-:Y:S02]  /*179c0*/  FMUL.FTZ R59, R2, R103 ;  /* 0x00000067023b7220 */ /* 0x020fe40000410000 */
[C---:B------:R-:W-:Y:S01]  /*179d0*/  FMUL.FTZ R9, R0.reuse, R129 ;  /* 0x0000008100097220 */ /* 0x040fe20000410000 */
[----:B------:R3:W-:Y:S01]  /*179e0*/  MUFU.EX2 R103, R36 ;  /* 0x0000002400677308 */ /* 0x0007e20000000800 */
[C---:B------:R-:W-:Y:S02]  /*179f0*/  FMUL.FTZ R12, R0.reuse, R120 ;  /* 0x00000078000c7220 */ /* 0x040fe40000410000 */
[C---:B------:R-:W-:Y:S02]  /*17a00*/  FMUL.FTZ R13, R0.reuse, R121 ;  /* 0x00000079000d7220 */ /* 0x040fe40000410000 */
[C---:B------:R-:W-:Y:S02]  /*17a10*/  FMUL.FTZ R24, R0.reuse, R116 ;  /* 0x0000007400187220 */ /* 0x040fe40000410000 */
[C---:B------:R-:W-:Y:S02]  /*17a20*/  FMUL.FTZ R25, R0.reuse, R117 ;  /* 0x0000007500197220 */ /* 0x040fe40000410000 */
[C---:B------:R-:W-:Y:S01]  /*17a30*/  FMUL.FTZ R28, R0.reuse, R112 ;  /* 0x00000070001c7220 */ /* 0x040fe20000410000 */
[----:B------:R5:W-:Y:S01]  /*17a40*/  MUFU.EX2 R116, R7 ;  /* 0x0000000700747308 */ /* 0x000be20000000800 */
[C---:B------:R-:W-:Y:S02]  /*17a50*/  FMUL.FTZ R29, R0.reuse, R113 ;  /* 0x00000071001d7220 */ /* 0x040fe40000410000 */
[----:B------:R-:W-:Y:S02]  /*17a60*/  FADD.FTZ R5, R31, R8 ;  /* 0x000000081f057221 */ /* 0x000fe40000010000 */
[----:B------:R-:W-:Y:S02]  /*17a70*/  FMUL.FTZ R8, R0, R128 ;  /* 0x0000008000087220 */ /* 0x000fe40000410000 */
[----:B------:R-:W-:Y:S02]  /*17a80*/  FMUL.FTZ R19, R3, R139 ;  /* 0x0000008b03137220 */ /* 0x000fe40000410000 */
[C---:B------:R-:W-:Y:S01]  /*17a90*/  FMUL.FTZ R46, R2.reuse, R106 ;  /* 0x0000006a022e7220 */ /* 0x040fe20000410000 */
[----:B------:R-:W1:Y:S01]  /*17aa0*/  MUFU.EX2 R0, R10 ;  /* 0x0000000a00007308 */ /* 0x000e620000000800 */
[----:B------:R-:W-:Y:S02]  /*17ab0*/  FMUL.FTZ R58, R2, R102 ;  /* 0x00000066023a7220 */ /* 0x000fe40000410000 */
[----:B------:R-:W-:Y:S01]  /*17ac0*/  FADD.FTZ R90, R35, R4 ;  /* 0x00000004235a7221 */ /* 0x000fe20000010000 */
[----:B---3--:R-:W3:Y:S01]  /*17ad0*/  LDSM.16.MT88.4 R36, [R197] ;  /* 0x00000000c524783b */ /* 0x008ee20000004200 */
[----:B------:R-:W-:Y:S02]  /*17ae0*/  FMUL.FTZ R6, R3, R134 ;  /* 0x0000008603067220 */ /* 0x000fe40000410000 */
[----:B------:R-:W-:Y:S02]  /*17af0*/  FADD.FTZ R66, R30, R5 ;  /* 0x000000051e427221 */ /* 0x000fe40000010000 */
[C---:B------:R-:W-:Y:S01]  /*17b00*/  FMUL.FTZ R4, R65.reuse, R132 ;  /* 0x0000008441047220 */ /* 0x040fe20000410000 */
[----:B------:R-:W-:Y:S01]  /*17b10*/  MUFU.EX2 R102, R33 ;  /* 0x0000002100667308 */ /* 0x000fe20000000800 */
[----:B------:R-:W-:Y:S02]  /*17b20*/  FMUL.FTZ R5, R65, R133 ;  /* 0x0000008541057220 */ /* 0x000fe40000410000 */
[C---:B------:R-:W-:Y:S02]  /*17b30*/  FMUL.FTZ R11, R2.reuse, R131 ;  /* 0x00000083020b7220 */ /* 0x040fe40000410000 */
[C---:B-----5:R-:W-:Y:S02]  /*17b40*/  FMUL.FTZ R7, R3.reuse, R135 ;  /* 0x0000008703077220 */ /* 0x060fe40000410000 */
[C---:B------:R-:W-:Y:S02]  /*17b50*/  FMUL.FTZ R14, R2.reuse, R122 ;  /* 0x0000007a020e7220 */ /* 0x040fe40000410000 */
[C---:B------:R-:W-:Y:S01]  /*17b60*/  FMUL.FTZ R15, R2.reuse, R123 ;  /* 0x0000007b020f7220 */ /* 0x040fe20000410000 */
[----:B------:R-:W5:Y:S01]  /*17b70*/  MUFU.EX2 R100, R17 ;  /* 0x0000001100647308 */ /* 0x000f620000000800 */
[C---:B-12---:R-:W-:Y:S02]  /*17b80*/  FFMA.FTZ R84, R2.reuse, R247, R18 ;  /* 0x000000f702547223 */ /* 0x046fe40000010012 */
[----:B------:R-:W-:Y:S01]  /*17b90*/  FMUL.FTZ R35, R3, R147 ;  /* 0x0000009303237220 */ /* 0x000fe20000410000 */
[----:B------:R-:W-:Y:S01]  /*17ba0*/  F2FP.BF16.PACK_AB R75, R103, R0 ;  /* 0x00000000674b723e */ /* 0x000fe200000010ff */
[C---:B------:R-:W-:Y:S02]  /*17bb0*/  FMUL.FTZ R47, R2.reuse, R107 ;  /* 0x0000006b022f7220 */ /* 0x040fe40000410000 */
[----:B------:R-:W-:Y:S01]  /*17bc0*/  LDSM.16.MT88.4 R104, [R194+0x1000] ;  /* 0x00100000c268783b */ /* 0x000fe20000004200 */
[C---:B------:R-:W-:Y:S02]  /*17bd0*/  FMUL.FTZ R62, R2.reuse, R98 ;  /* 0x00000062023e7220 */ /* 0x040fe40000410000 */
[----:B------:R-:W1:Y:S01]  /*17be0*/  MUFU.EX2 R101, R16 ;  /* 0x0000001000657308 */ /* 0x000e620000000800 */
[-C--:B----4-:R-:W-:Y:S05]  /*17bf0*/  HMMA.16816.F32.BF16 R4, R72, R20.reuse, R4 ;  /* 0x000000144804723c */ /* 0x090fea0000041804 */
[C---:B------:R-:W-:Y:S02]  /*17c00*/  FMUL.FTZ R10, R2.reuse, R130 ;  /* 0x00000082020a7220 */ /* 0x040fe40000410000 */
[C---:B------:R-:W-:Y:S02]  /*17c10*/  FMUL.FTZ R26, R2.reuse, R118 ;  /* 0x00000076021a7220 */ /* 0x040fe40000410000 */
[----:B------:R-:W2:Y:S03]  /*17c20*/  MUFU.EX2 R117, R32 ;  /* 0x0000002000757308 */ /* 0x000ea60000000800 */
[----:B------:R-:W-:Y:S01]  /*17c30*/  FMUL.FTZ R27, R2, R119 ;  /* 0x00000077021b7220 */ /* 0x000fe20000410000 */
[----:B-----5:R-:W-:Y:S01]  /*17c40*/  F2FP.BF16.PACK_AB R77, R100, R18 ;  /* 0x00000012644d723e */ /* 0x020fe200000010ff */
[----:B------:R-:W-:Y:S02]  /*17c50*/  FMUL.FTZ R17, R65, R137 ;  /* 0x0000008941117220 */ /* 0x000fe40000410000 */
[----:B------:R-:W-:Y:S02]  /*17c60*/  FMUL.FTZ R18, R3, R138 ;  /* 0x0000008a03127220 */ /* 0x000fe40000410000 */
[C---:B------:R-:W-:Y:S01]  /*17c70*/  FMUL.FTZ R33, R65.reuse, R145 ;  /* 0x0000009141217220 */ /* 0x040fe20000410000 */
[----:B------:R-:W-:Y:S01]  /*17c80*/  MUFU.EX2 R108, R184 ;  /* 0x000000b8006c7308 */ /* 0x000fe20000000800 */
[----:B------:R-:W-:Y:S02]  /*17c90*/  FMUL.FTZ R63, R2, R99 ;  /* 0x00000063023f7220 */ /* 0x000fe40000410000 */
[----:B------:R-:W4:Y:S01]  /*17ca0*/  LDSM.16.MT88.4 R96, [R193+0x800] ;  /* 0x00080000c160783b */ /* 0x000f220000004200 */
[----:B-1----:R-:W-:Y:S01]  /*17cb0*/  F2FP.BF16.PACK_AB R79, R116, R101 ;  /* 0x00000065744f723e */ /* 0x002fe200000010ff */
[----:B------:R-:W-:Y:S02]  /*17cc0*/  FMUL.FTZ R16, R65, R136 ;  /* 0x0000008841107220 */ /* 0x000fe40000410000 */
[----:B------:R-:W-:Y:S02]  /*17cd0*/  FADD.FTZ R71, R0, R34 ;  /* 0x0000002200477221 */ /* 0x000fe40000010000 */
[----:B------:R-:W-:Y:S01]  /*17ce0*/  FMUL.FTZ R34, R3, R146 ;  /* 0x0000009203227220 */ /* 0x000fe20000410000 */
[----:B------:R-:W-:Y:S01]  /*17cf0*/  MUFU.EX2 R109, R183 ;  /* 0x000000b7006d7308 */ /* 0x000fe20000000800 */
[----:B------:R-:W-:Y:S01]  /*17d00*/  LDSM.16.MT88.4 R136, [R193+0x2000] ;  /* 0x00200000c188783b */ /* 0x000fe20000004200 */
[C---:B------:R-:W-:Y:S01]  /*17d10*/  FMUL.FTZ R42, R2.reuse, R110 ;  /* 0x0000006e022a7220 */ /* 0x040fe20000410000 */
[----:B--2---:R-:W-:Y:S01]  /*17d20*/  F2FP.BF16.PACK_AB R78, R117, R102 ;  /* 0x00000066754e723e */ /* 0x004fe200000010ff */
[C---:B------:R-:W-:Y:S02]  /*17d30*/  FMUL.FTZ R32, R65.reuse, R144 ;  /* 0x0000009041207220 */ /* 0x040fe40000410000 */
[C---:B------:R-:W-:Y:S03]  /*17d40*/  FMUL.FTZ R43, R2.reuse, R111 ;  /* 0x0000006f022b7220 */ /* 0x040fe60000410000 */
[----:B------:R-:W-:Y:S01]  /*17d50*/  LDSM.16.MT88.4 R144, [R197+0x2000] ;  /* 0x00200000c590783b */ /* 0x000fe20000004200 */
        /* <DEDUP_REMOVED lines=9> */
[----:B------:R-:W1:Y:S01]  /*17df0*/  MUFU.EX2 R2, R218 ;  /* 0x000000da00027308 */ /* 0x000e620000000800 */
[----:B------:R-:W-:Y:S02]  /*17e00*/  FADD.FTZ R0, R64, R66 ;  /* 0x0000004240007221 */ /* 0x000fe40000010000 */
[C---:B------:R-:W-:Y:S02]  /*17e10*/  FMUL.FTZ R66, R3.reuse, R162 ;  /* 0x000000a203427220 */ /* 0x040fe40000410000 */
[C---:B------:R-:W-:Y:S04]  /*17e20*/  FMUL.FTZ R22, R3.reuse, R142 ;  /* 0x0000008e03167220 */ /* 0x040fe80000410000 */
[----:B------:R-:W-:Y:S01]  /*17e30*/  FMUL.FTZ R23, R3, R143 ;  /* 0x0000008f03177220 */ /* 0x000fe20000410000 */
[----:B------:R-:W-:Y:S06]  /*17e40*/  MUFU.EX2 R120, R165 ;  /* 0x000000a500787308 */ /* 0x000fec0000000800 */
[-C--:B---3--:R-:W-:Y:S04]  /*17e50*/  HMMA.16816.F32.BF16 R20, R72, R36.reuse, R20 ;  /* 0x000000244814723c */ /* 0x088fe80000041814 */
[----:B------:R-:W-:Y:S04]  /*17e60*/  MUFU.EX2 R94, R180 ;  /* 0x000000b4005e7308 */ /* 0x000fe80000000800 */
[C---:B------:R-:W-:Y:S04]  /*17e70*/  HMMA.16816.F32.BF16 R24, R76.reuse, R36, R24 ;  /* 0x000000244c18723c */ /* 0x040fe80000041818 */
[----:B-1----:R-:W-:Y:S02]  /*17e80*/  FADD.FTZ R0, R2, R0 ;  /* 0x0000000002007221 */ /* 0x002fe40000010000 */
[----:B------:R-:W-:Y:S01]  /*17e90*/  MUFU.EX2 R174, R174 ;  /* 0x000000ae00ae7308 */ /* 0x000fe20000000800 */
[C---:B------:R-:W-:Y:S01]  /*17ea0*/  FMUL.FTZ R36, R65.reuse, R148 ;  /* 0x0000009441247220 */ /* 0x040fe20000410000 */
[-C--:B------:R-:W-:Y:S04]  /*17eb0*/  HMMA.16816.F32.BF16 R28, R76, R38.reuse, R28 ;  /* 0x000000264c1c723c */ /* 0x080fe8000004181c */
[----:B------:R-:W-:Y:S02]  /*17ec0*/  FADD.FTZ R0, R70, R0 ;  /* 0x0000000046007221 */ /* 0x000fe40000010000 */
[----:B------:R-:W-:Y:S02]  /*17ed0*/  FMUL.FTZ R37, R65, R149 ;  /* 0x0000009541257220 */ /* 0x000fe40000410000 */
[C---:B------:R-:W-:Y:S01]  /*17ee0*/  HMMA.16816.F32.BF16 R32, R72.reuse, R38, R32 ;  /* 0x000000264820723c */ /* 0x040fe20000041820 */
[----:B------:R-:W-:Y:S03]  /*17ef0*/  MUFU.EX2 R166, R229 ;  /* 0x000000e500a67308 */ /* 0x000fe60000000800 */
[----:B------:R-:W-:Y:S03]  /*17f00*/  FADD.FTZ R0, R69, R0 ;  /* 0x0000000045007221 */ /* 0x000fe60000010000 */
[C---:B------:R-:W-:Y:S02]  /*17f10*/  FMUL.FTZ R38, R3.reuse, R150 ;  /* 0x0000009603267220 */ /* 0x040fe40000410000 */
[----:B------:R-:W-:Y:S02]  /*17f20*/  FMUL.FTZ R39, R3, R151 ;  /* 0x0000009703277220 */ /* 0x000fe40000410000 */
[----:B------:R-:W-:Y:S01]  /*17f30*/  MUFU.EX2 R165, R230 ;  /* 0x000000e600a57308 */ /* 0x000fe20000000800 */
[----:B------:R-:W-:Y:S04]  /*17f40*/  FADD.FTZ R0, R110, R0 ;  /* 0x000000006e007221 */ /* 0x000fe80000010000 */
[-C--:B------:R-:W-:Y:S03]  /*17f50*/  HMMA.16816.F32.BF16 R36, R72, R52.reuse, R36 ;  /* 0x000000344824723c */ /* 0x080fe60000041824 */
[----:B------:R-:W-:Y:S02]  /*17f60*/  FADD.FTZ R0, R108, R0 ;  /* 0x000000006c007221 */ /* 0x000fe40000010000 */
[----:B------:R1:W-:Y:S02]  /*17f70*/  MUFU.EX2 R184, R67 ;  /* 0x0000004300b87308 */ /* 0x0003e40000000800 */
[----:B------:R-:W-:Y:S01]  /*17f80*/  FADD.FTZ R0, R109, R0 ;  /* 0x000000006d007221 */ /* 0x000fe20000010000 */
[C---:B------:R-:W-:Y:S07]  /*17f90*/  HMMA.16816.F32.BF16 R40, R76.reuse, R52, R40 ;  /* 0x000000344c28723c */ /* 0x040fee0000041828 */
[C---:B------:R-:W-:Y:S01]  /*17fa0*/  FMUL.FTZ R52, R65.reuse, R156 ;  /* 0x0000009c41347220 */ /* 0x040fe20000410000 */
[-C--:B------:R-:W-:Y:S01]  /*17fb0*/  HMMA.16816.F32.BF16 R44, R76, R54.reuse, R44 ;  /* 0x000000364c2c723c */ /* 0x080fe2000004182c */
[----:B------:R-:W-:Y:S03]  /*17fc0*/  MUFU.EX2 R112, R179 ;  /* 0x000000b300707308 */ /* 0x000fe60000000800 */
[----:B------:R-:W-:Y:S04]  /*17fd0*/  FMUL.FTZ R53, R65, R157 ;  /* 0x0000009d41357220 */ /* 0x000fe80000410000 */
[C---:B------:R-:W-:Y:S03]  /*17fe0*/  HMMA.16816.F32.BF16 R48, R72.reuse, R54, R48 ;  /* 0x000000364830723c */ /* 0x040fe60000041830 */
[----:B------:R-:W2:Y:S01]  /*17ff0*/  MUFU.EX2 R119, R176 ;  /* 0x000000b000777308 */ /* 0x000ea20000000800 */
[C---:B-1----:R-:W-:Y:S03]  /*18000*/  FMUL.FTZ R67, R3.reuse, R163 ;  /* 0x000000a303437220 */ /* 0x042fe60000410000 */
[C---:B------:R-:W-:Y:S02]  /*18010*/  FMUL.FTZ R54, R3.reuse, R158 ;  /* 0x0000009e03367220 */ /* 0x040fe40000410000 */
[----:B------:R-:W-:Y:S03]  /*18020*/  FMUL.FTZ R55, R3, R159 ;  /* 0x0000009f03377220 */ /* 0x000fe60000410000 */
[----:B------:R-:W-:Y:S01]  /*18030*/  FADD.FTZ R3, R102, R90 ;  /* 0x0000005a66037221 */ /* 0x000fe20000010000 */
[----:B------:R-:W-:Y:S03]  /*18040*/  MUFU.EX2 R122, R175 ;  /* 0x000000af007a7308 */ /* 0x000fe60000000800 */
[-C--:B------:R-:W-:Y:S07]  /*18050*/  HMMA.16816.F32.BF16 R52, R72, R80.reuse, R52 ;  /* 0x000000504834723c */ /* 0x080fee0000041834 */
[----:B------:R-:W1:Y:S01]  /*18060*/  MUFU.EX2 R128, R172 ;  /* 0x000000ac00807308 */ /* 0x000e620000000800 */
[C---:B------:R-:W-:Y:S08]  /*18070*/  HMMA.16816.F32.BF16 R56, R76.reuse, R80, R56 ;  /* 0x000000504c38723c */ /* 0x040ff00000041838 */
[-C--:B------:R-:W-:Y:S01]  /*18080*/  HMMA.16816.F32.BF16 R60, R76, R82.reuse, R60 ;  /* 0x000000524c3c723c */ /* 0x080fe2000004183c */
[----:B------:R-:W3:Y:S06]  /*18090*/  MUFU.EX2 R123, R164 ;  /* 0x000000a4007b7308 */ /* 0x000eec0000000800 */
[----:B------:R-:W-:Y:S01]  /*180a0*/  F2FP.BF16.PACK_AB R76, R2, R64 ;  /* 0x00000040024c723e */ /* 0x000fe200000010ff */
[----:B------:R-:W-:Y:S01]  /*180b0*/  FMUL.FTZ R64, R65, R160 ;  /* 0x000000a041407220 */ /* 0x000fe20000410000 */
[----:B------:R-:W-:Y:S02]  /*180c0*/  F2FP.BF16.PACK_AB R78, R69, R70 ;  /* 0x00000046454e723e */ /* 0x000fe400000010ff */
[----:B------:R-:W-:Y:S01]  /*180d0*/  MUFU.EX2 R113, R93 ;  /* 0x0000005d00717308 */ /* 0x000fe20000000800 */
[----:B------:R-:W-:Y:S01]  /*180e0*/  FMUL.FTZ R65, R65, R161 ;  /* 0x000000a141417220 */ /* 0x000fe20000410000 */
[----:B--2---:R-:W-:Y:S01]  /*180f0*/  F2FP.BF16.PACK_AB R77, R119, R112 ;  /* 0x00000070774d723e */ /* 0x004fe200000010ff */
[----:B------:R-:W-:Y:S01]  /*18100*/  FADD.FTZ R2, R100, R84 ;  /* 0x0000005464027221 */ /* 0x000fe20000010000 */
[----:B-1----:R-:W-:Y:S01]  /*18110*/  F2FP.BF16.PACK_AB R79, R128, R122 ;  /* 0x0000007a804f723e */ /* 0x002fe200000010ff */
[----:B------:R-:W-:Y:S02]  /*18120*/  FADD.FTZ R70, R103, R71 ;  /* 0x0000004767467221 */ /* 0x000fe40000010000 */
[----:B------:R-:W-:Y:S01]  /*18130*/  FADD.FTZ R69, R101, R2 ;  /* 0x0000000265457221 */ /* 0x000fe20000010000 */
[----:B------:R-:W-:Y:S01]  /*18140*/  HMMA.16816.F32.BF16 R64, R72, R82, R64 ;  /* 0x000000524840723c */ /* 0x000fe20000041840 */
[----:B------:R-:W1:Y:S01]  /*18150*/  LDSM.16.MT88.4 R80, [R197+0x800] ;  /* 0x00080000c550783b */ /* 0x000e620000004200 */
[----:B------:R-:W2:Y:S02]  /*18160*/  MUFU.EX2 R114, R92 ;  /* 0x0000005c00727308 */ /* 0x000ea40000000800 */
[----:B------:R-:W-:Y:S02]  /*18170*/  FADD.FTZ R2, R94, R0 ;  /* 0x000000005e027221 */ /* 0x000fe40000010000 */
[----:B------:R-:W-:Y:S01]  /*18180*/  FADD.FTZ R0, R117, R3 ;  /* 0x0000000375007221 */ /* 0x000fe20000010000 */
[----:B------:R-:W-:Y:S01]  /*18190*/  F2FP.BF16.PACK_AB R72, R120, R111 ;  /* 0x0000006f7848723e */ /* 0x000fe200000010ff */
[-C--:B----4-:R-:W-:Y:S01]  /*181a0*/  HMMA.16816.F32.BF16 R4, R76, R96.reuse, R4 ;  /* 0x000000604c04723c */ /* 0x090fe20000041804 */
[----:B------:R-:W4:Y:S03]  /*181b0*/  LDSM.16.MT88.4 R100, [R194+0x800] ;  /* 0x00080000c264783b */ /* 0x000f260000004200 */
[----:B------:R-:W5:Y:S01]  /*181c0*/  MUFU.EX2 R121, R91 ;  /* 0x0000005b00797308 */ /* 0x000f620000000800 */
[----:B---3--:R-:W-:Y:S01]  /*181d0*/  F2FP.BF16.PACK_AB R74, R219, R123 ;  /* 0x0000007bdb4a723e */ /* 0x008fe200000010ff */
[----:B------:R-:W-:Y:S02]  /*181e0*/  FADD.FTZ R3, R112, R70 ;  /* 0x0000004670037221 */ /* 0x000fe40000010000 */
[----:B------:R-:W-:Y:S04]  /*181f0*/  FADD.FTZ R70, R111, R0 ;  /* 0x000000006f467221 */ /* 0x000fe80000010000 */
[----:B------:R-:W-:Y:S02]  /*18200*/  FADD.FTZ R69, R116, R69 ;  /* 0x0000004574457221 */ /* 0x000fe40000010000 */
[----:B------:R-:W-:Y:S01]  /*18210*/  MUFU.EX2 R172, R186 ;  /* 0x000000ba00ac7308 */ /* 0x000fe20000000800 */
[----:B------:R-:W-:Y:S02]  /*18220*/  FADD.FTZ R3, R119, R3 ;  /* 0x0000000377037221 */ /* 0x000fe40000010000 */
[----:B------:R-:W-:Y:S01]  /*18230*/  FADD.FTZ R70, R120, R70 ;  /* 0x0000004678467221 */ /* 0x000fe20000010000 */
[----:B--2---:R-:W-:Y:S06]  /*18240*/  F2FP.BF16.PACK_AB R73, R114, R113 ;  /* 0x000000717249723e */ /* 0x004fec00000010ff */
[----:B------:R-:W-:Y:S01]  /*18250*/  MUFU.EX2 R217, R171 ;  /* 0x000000ab00d97308 */ /* 0x000fe20000000800 */
[----:B-----5:R-:W-:Y:S09]  /*18260*/  F2FP.BF16.PACK_AB R75, R184, R121 ;  /* 0x00000079b84b723e */ /* 0x020ff200000010ff */
[----:B------:R-:W2:Y:S01]  /*18270*/  MUFU.EX2 R218, R168 ;  /* 0x000000a800da7308 */ /* 0x000ea20000000800 */
[C---:B------:R-:W-:Y:S08]  /*18280*/  HMMA.16816.F32.BF16 R8, R72.reuse, R96, R8 ;  /* 0x000000604808723c */ /* 0x040ff00000041808 */
[-C--:B------:R-:W-:Y:S01]  /*18290*/  HMMA.16816.F32.BF16 R12, R72, R98.reuse, R12 ;  /* 0x00000062480c723c */ /* 0x080fe2000004180c */
[----:B------:R-:W-:Y:S07]  /*182a0*/  MUFU.EX2 R187, R182 ;  /* 0x000000b600bb7308 */ /* 0x000fee0000000800 */
[C---:B------:R-:W-:Y:S01]  /*182b0*/  HMMA.16816.F32.BF16 R16, R76.reuse, R98, R16 ;  /* 0x000000624c10723c */ /* 0x040fe20000041810 */
[----:B------:R-:W3:Y:S02]  /*182c0*/  LDSM.16.MT88.4 R96, [R196+0x800] ;  /* 0x00080000c460783b */ /* 0x000ee40000004200 */
[----:B------:R-:W5:Y:S05]  /*182d0*/  MUFU.EX2 R188, R181 ;  /* 0x000000b500bc7308 */ /* 0x000f6a0000000800 */
[-C--:B-1----:R-:W-:Y:S05]  /*182e0*/  HMMA.16816.F32.BF16 R20, R76, R80.reuse, R20 ;  /* 0x000000504c14723c */ /* 0x082fea0000041814 */
[----:B------:R-:W-:Y:S03]  /*182f0*/  MUFU.EX2 R183, R167 ;  /* 0x000000a700b77308 */ /* 0x000fe60000000800 */
[C---:B------:R-:W-:Y:S07]  /*18300*/  HMMA.16816.F32.BF16 R24, R72.reuse, R80, R24 ;  /* 0x000000504818723c */ /* 0x040fee0000041818 */
[----:B------:R-:W-:Y:S01]  /*18310*/  MUFU.EX2 R167, R227 ;  /* 0x000000e300a77308 */ /* 0x000fe20000000800 */
[-C--:B------:R-:W-:Y:S08]  /*18320*/  HMMA.16816.F32.BF16 R28, R72, R82.reuse, R28 ;  /* 0x00000052481c723c */ /* 0x080ff0000004181c */
[C---:B------:R-:W-:Y:S01]  /*18330*/  HMMA.16816.F32.BF16 R32, R76.reuse, R82, R32 ;  /* 0x000000524c20723c */ /* 0x040fe20000041820 */
[----:B------:R-:W1:Y:S01]  /*18340*/  LDSM.16.MT88.4 R80, [R193+0x1000] ;  /* 0x00100000c150783b */ /* 0x000e620000004200 */
[----:B------:R-:W1:Y:S06]  /*18350*/  MUFU.EX2 R182, R169 ;  /* 0x000000a900b67308 */ /* 0x000e6c0000000800 */
[-C--:B----4-:R-:W-:Y:S04]  /*18360*/  HMMA.16816.F32.BF16 R36, R76, R100.reuse, R36 ;  /* 0x000000644c24723c */ /* 0x090fe80000041824 */
[----:B------:R-:W-:Y:S04]  /*18370*/  MUFU.EX2 R159, R170 ;  /* 0x000000aa009f7308 */ /* 0x000fe80000000800 */
[C---:B------:R-:W-:Y:S06]  /*18380*/  HMMA.16816.F32.BF16 R40, R72.reuse, R100, R40 ;  /* 0x000000644828723c */ /* 0x040fec0000041828 */
[----:B------:R-:W4:Y:S02]  /*18390*/  MUFU.EX2 R179, R177 ;  /* 0x000000b100b37308 */ /* 0x000f240000000800 */
[-C--:B------:R-:W-:Y:S08]  /*183a0*/  HMMA.16816.F32.BF16 R44, R72, R102.reuse, R44 ;  /* 0x00000066482c723c */ /* 0x080ff0000004182c */
[C---:B------:R-:W-:Y:S01]  /*183b0*/  HMMA.16816.F32.BF16 R48, R76.reuse, R102, R48 ;  /* 0x000000664c30723c */ /* 0x040fe20000041830 */
[----:B------:R-:W1:Y:S01]  /*183c0*/  LDSM.16.MT88.4 R100, [R197+0x1000] ;  /* 0x00100000c564783b */ /* 0x000e620000004200 */
[----:B------:R-:W-:Y:S06]  /*183d0*/  MUFU.EX2 R177, R185 ;  /* 0x000000b900b17308 */ /* 0x000fec0000000800 */
[-C--:B---3--:R-:W-:Y:S04]  /*183e0*/  HMMA.16816.F32.BF16 R52, R76, R96.reuse, R52 ;  /* 0x000000604c34723c */ /* 0x088fe80000041834 */
[----:B------:R-:W-:Y:S04]  /*183f0*/  MUFU.EX2 R158, R173 ;  /* 0x000000ad009e7308 */ /* 0x000fe80000000800 */
[C---:B------:R-:W-:Y:S06]  /*18400*/  HMMA.16816.F32.BF16 R56, R72.reuse, R96, R56 ;  /* 0x000000604838723c */ /* 0x040fec0000041838 */
[----:B------:R-:W3:Y:S02]  /*18410*/  MUFU.EX2 R157, R189 ;  /* 0x000000bd009d7308 */ /* 0x000ee40000000800 */
[-C--:B------:R-:W-:Y:S07]  /*18420*/  HMMA.16816.F32.BF16 R60, R72, R98.reuse, R60 ;  /* 0x00000062483c723c */ /* 0x080fee000004183c */
[----:B------:R-:W-:Y:S01]  /*18430*/  F2FP.BF16.PACK_AB R72, R108, R110 ;  /* 0x0000006e6c48723e */ /* 0x000fe200000010ff */
[----:B------:R-:W-:Y:S01]  /*18440*/  HMMA.16816.F32.BF16 R64, R76, R98, R64 ;  /* 0x000000624c40723c */ /* 0x000fe20000041840 */
[----:B------:R-:W-:Y:S01]  /*18450*/  MUFU.EX2 R156, R190 ;  /* 0x000000be009c7308 */ /* 0x000fe20000000800 */
[----:B------:R-:W3:Y:S02]  /*18460*/  LDSM.16.MT88.4 R96, [R196+0x1000] ;  /* 0x00100000c460783b */ /* 0x000ee40000004200 */
[----:B------:R-:W-:Y:S02]  /*18470*/  F2FP.BF16.PACK_AB R74, R94, R109 ;  /* 0x0000006d5e4a723e */ /* 0x000fe400000010ff */
[----:B--2---:R-:W-:Y:S02]  /*18480*/  F2FP.BF16.PACK_AB R73, R218, R217 ;  /* 0x000000d9da49723e */ /* 0x004fe400000010ff */
[----:B-----5:R-:W-:Y:S02]  /*18490*/  F2FP.BF16.PACK_AB R75, R188, R187 ;  /* 0x000000bbbc4b723e */ /* 0x020fe400000010ff */
[----:B------:R-:W-:Y:S01]  /*184a0*/  LDSM.16.MT88.4 R108, [R196+0x1800] ;  /* 0x00180000c46c783b */ /* 0x000fe20000004200 */
[----:B------:R-:W2:Y:S01]  /*184b0*/  MUFU.EX2 R171, R191 ;  /* 0x000000bf00ab7308 */ /* 0x000ea20000000800 */
[----:B-1----:R-:W-:Y:S02]  /*184c0*/  F2FP.BF16.PACK_AB R76, R182, R183 ;  /* 0x000000b7b64c723e */ /* 0x002fe400000010ff */
[----:B----4-:R-:W-:Y:S01]  /*184d0*/  F2FP.BF16.PACK_AB R78, R179, R159 ;  /* 0x0000009fb34e723e */ /* 0x010fe200000010ff */
[-C--:B------:R-:W-:Y:S05]  /*184e0*/  HMMA.16816.F32.BF16 R4, R72, R80.reuse, R4 ;  /* 0x000000504804723c */ /* 0x080fea0000041804 */
[----:B---3--:R-:W-:Y:S01]  /*184f0*/  F2FP.BF16.PACK_AB R77, R157, R158 ;  /* 0x0000009e9d4d723e */ /* 0x008fe200000010ff */
[----:B------:R-:W-:Y:S10]  /*18500*/  MUFU.EX2 R94, R231 ;  /* 0x000000e7005e7308 */ /* 0x000ff40000000800 */
[----:B------:R-:W1:Y:S01]  /*18510*/  MUFU.EX2 R84, R225 ;  /* 0x000000e100547308 */ /* 0x000e620000000800 */
[----:B--2---:R-:W-:Y:S09]  /*18520*/  F2FP.BF16.PACK_AB R79, R171, R156 ;  /* 0x0000009cab4f723e */ /* 0x004ff200000010ff */
[----:B------:R-:W2:Y:S01]  /*18530*/  MUFU.EX2 R71, R224 ;  /* 0x000000e000477308 */ /* 0x000ea20000000800 */
[C---:B------:R-:W-:Y:S08]  /*18540*/  HMMA.16816.F32.BF16 R8, R76.reuse, R80, R8 ;  /* 0x000000504c08723c */ /* 0x040ff00000041808 */
[-C--:B------:R-:W-:Y:S01]  /*18550*/  HMMA.16816.F32.BF16 R12, R76, R82.reuse, R12 ;  /* 0x000000524c0c723c */ /* 0x080fe2000004180c */
[----:B------:R-:W3:Y:S03]  /*18560*/  MUFU.EX2 R91, R223 ;  /* 0x000000df005b7308 */ /* 0x000ee60000000800 */
[----:B-1----:R-:W-:Y:S04]  /*18570*/  FADD.FTZ R0, R84, R2 ;  /* 0x0000000254007221 */ /* 0x002fe80000010000 */
[C---:B------:R-:W-:Y:S01]  /*18580*/  HMMA.16816.F32.BF16 R16, R72.reuse, R82, R16 ;  /* 0x000000524810723c */ /* 0x040fe20000041810 */
[----:B------:R-:W1:Y:S02]  /*18590*/  LDSM.16.MT88.4 R80, [R193+0x1800] ;  /* 0x00180000c150783b */ /* 0x000e640000004200 */
[----:B------:R-:W4:Y:S01]  /*185a0*/  MUFU.EX2 R90, R222 ;  /* 0x000000de005a7308 */ /* 0x000f220000000800 */
[----:B--2---:R-:W-:Y:S04]  /*185b0*/  FADD.FTZ R0, R71, R0 ;  /* 0x0000000047007221 */ /* 0x004fe80000010000 */
[-C--:B------:R-:W-:Y:S05]  /*185c0*/  HMMA.16816.F32.BF16 R20, R72, R100.reuse, R20 ;  /* 0x000000644814723c */ /* 0x080fea0000041814 */
[----:B------:R-:W-:Y:S03]  /*185d0*/  MUFU.EX2 R175, R220 ;  /* 0x000000dc00af7308 */ /* 0x000fe60000000800 */
[C---:B------:R-:W-:Y:S04]  /*185e0*/  HMMA.16816.F32.BF16 R24, R76.reuse, R100, R24 ;  /* 0x000000644c18723c */ /* 0x040fe80000041818 */
[----:B---3--:R-:W-:Y:S03]  /*185f0*/  FADD.FTZ R0, R91, R0 ;  /* 0x000000005b007221 */ /* 0x008fe60000010000 */
[----:B------:R-:W-:Y:S01]  /*18600*/  MUFU.EX2 R176, R213 ;  /* 0x000000d500b07308 */ /* 0x000fe20000000800 */
[-C--:B------:R-:W-:Y:S04]  /*18610*/  HMMA.16816.F32.BF16 R28, R76, R102.reuse, R28 ;  /* 0x000000664c1c723c */ /* 0x080fe8000004181c */
[----:B----4-:R-:W-:Y:S02]  /*18620*/  FADD.FTZ R2, R90, R0 ;  /* 0x000000005a027221 */ /* 0x010fe40000010000 */
[----:B------:R-:W-:Y:S02]  /*18630*/  FADD.FTZ R0, R113, R69 ;  /* 0x0000004571007221 */ /* 0x000fe40000010000 */
[C---:B------:R-:W-:Y:S01]  /*18640*/  HMMA.16816.F32.BF16 R32, R72.reuse, R102, R32 ;  /* 0x000000664820723c */ /* 0x040fe20000041820 */
[----:B------:R-:W2:Y:S01]  /*18650*/  LDSM.16.MT88.4 R100, [R197+0x1800] ;  /* 0x00180000c564783b */ /* 0x000ea20000004200 */
[----:B------:R-:W-:Y:S02]  /*18660*/  MUFU.EX2 R180, R212 ;  /* 0x000000d400b47308 */ /* 0x000fe40000000800 */
[----:B------:R-:W-:Y:S04]  /*18670*/  FADD.FTZ R69, R114, R0 ;  /* 0x0000000072457221 */ /* 0x000fe80000010000 */
[-C--:B------:R-:W-:Y:S04]  /*18680*/  HMMA.16816.F32.BF16 R36, R72, R104.reuse, R36 ;  /* 0x000000684824723c */ /* 0x080fe80000041824 */
[----:B------:R-:W-:Y:S04]  /*18690*/  MUFU.EX2 R181, R211 ;  /* 0x000000d300b57308 */ /* 0x000fe80000000800 */
[C---:B------:R-:W-:Y:S06]  /*186a0*/  HMMA.16816.F32.BF16 R40, R76.reuse, R104, R40 ;  /* 0x000000684c28723c */ /* 0x040fec0000041828 */
[----:B------:R-:W3:Y:S02]  /*186b0*/  MUFU.EX2 R118, R221 ;  /* 0x000000dd00767308 */ /* 0x000ee40000000800 */
[-C--:B------:R-:W-:Y:S08]  /*186c0*/  HMMA.16816.F32.BF16 R44, R76, R106.reuse, R44 ;  /* 0x0000006a4c2c723c */ /* 0x080ff0000004182c */
[C---:B------:R-:W-:Y:S01]  /*186d0*/  HMMA.16816.F32.BF16 R48, R72.reuse, R106, R48 ;  /* 0x0000006a4830723c */ /* 0x040fe20000041830 */
[----:B------:R-:W4:Y:S01]  /*186e0*/  LDSM.16.MT88.4 R104, [R194+0x1800] ;  /* 0x00180000c268783b */ /* 0x000f220000004200 */
[----:B------:R-:W5:Y:S06]  /*186f0*/  MUFU.EX2 R115, R226 ;  /* 0x000000e200737308 */ /* 0x000f6c0000000800 */
[-C--:B------:R-:W-:Y:S04]  /*18700*/  HMMA.16816.F32.BF16 R52, R72, R96.reuse, R52 ;  /* 0x000000604834723c */ /* 0x080fe80000041834 */
[----:B------:R-:W1:Y:S01]  /*18710*/  MUFU.EX2 R93, R232 ;  /* 0x000000e8005d7308 */ /* 0x000e620000000800 */
[----:B---3--:R-:W-:Y:S03]  /*18720*/  FADD.FTZ R0, R118, R2 ;  /* 0x0000000276007221 */ /* 0x008fe60000010000 */
[C---:B------:R-:W-:Y:S04]  /*18730*/  HMMA.16816.F32.BF16 R56, R76.reuse, R96, R56 ;  /* 0x000000604c38723c */ /* 0x040fe80000041838 */
[----:B------:R-:W-:Y:S02]  /*18740*/  FADD.FTZ R2, R121, R69 ;  /* 0x0000004579027221 */ /* 0x000fe40000010000 */
[----:B------:R-:W3:Y:S02]  /*18750*/  MUFU.EX2 R92, R236 ;  /* 0x000000ec005c7308 */ /* 0x000ee40000000800 */
[-C--:B------:R-:W-:Y:S04]  /*18760*/  HMMA.16816.F32.BF16 R60, R76, R98.reuse, R60 ;  /* 0x000000624c3c723c */ /* 0x080fe8000004183c */
[C---:B-----5:R-:W-:Y:S01]  /*18770*/  F2FP.BF16.PACK_AB R160, R115.reuse, R118 ;  /* 0x0000007673a0723e */ /* 0x060fe200000010ff */
[----:B------:R-:W-:Y:S02]  /*18780*/  FADD.FTZ R0, R115, R0 ;  /* 0x0000000073007221 */ /* 0x000fe40000010000 */
[----:B------:R-:W-:Y:S01]  /*18790*/  F2FP.BF16.PACK_AB R76, R71, R84 ;  /* 0x00000054474c723e */ /* 0x000fe200000010ff */
[----:B------:R-:W-:Y:S01]  /*187a0*/  HMMA.16816.F32.BF16 R64, R72, R98, R64 ;  /* 0x000000624840723c */ /* 0x000fe20000041840 */
[----:B------:R-:W-:Y:S03]  /*187b0*/  MUFU.EX2 R170, R233 ;  /* 0x000000e900aa7308 */ /* 0x000fe60000000800 */
[----:B------:R-:W-:Y:S01]  /*187c0*/  F2FP.BF16.PACK_AB R78, R90, R91 ;  /* 0x0000005b5a4e723e */ /* 0x000fe200000010ff */
[----:B-1----:R-:W-:Y:S01]  /*187d0*/  FADD.FTZ R0, R93, R0 ;  /* 0x000000005d007221 */ /* 0x002fe20000010000 */
[----:B------:R-:W-:Y:S01]  /*187e0*/  F2FP.BF16.PACK_AB R77, R176, R175 ;  /* 0x000000afb04d723e */ /* 0x000fe200000010ff */
[----:B------:R-:W-:Y:S01]  /*187f0*/  FADD.FTZ R2, R184, R2 ;  /* 0x00000002b8027221 */ /* 0x000fe20000010000 */
[----:B------:R-:W-:Y:S03]  /*18800*/  F2FP.BF16.PACK_AB R79, R181, R180 ;  /* 0x000000b4b54f723e */ /* 0x000fe600000010ff */
[----:B------:R-:W1:Y:S01]  /*18810*/  MUFU.EX2 R169, R234 ;  /* 0x000000ea00a97308 */ /* 0x000e620000000800 */
[----:B------:R-:W-:Y:S01]  /*18820*/  F2FP.BF16.PACK_AB R72, R177, R172 ;  /* 0x000000acb148723e */ /* 0x000fe200000010ff */
[----:B------:R-:W-:Y:S01]  /*18830*/  FADD.FTZ R2, R158, R2 ;  /* 0x000000029e027221 */ /* 0x000fe20000010000 */
[----:B------:R-:W-:Y:S01]  /*18840*/  F2FP.BF16.PACK_AB R74, R174, R178 ;  /* 0x000000b2ae4a723e */ /* 0x000fe200000010ff */
[-C--:B------:R-:W-:Y:S05]  /*18850*/  HMMA.16816.F32.BF16 R4, R76, R80.reuse, R4 ;  /* 0x000000504c04723c */ /* 0x080fea0000041804 */
[----:B------:R-:W-:Y:S01]  /*18860*/  F2FP.BF16.PACK_AB R73, R166, R167 ;  /* 0x000000a7a649723e */ /* 0x000fe200000010ff */
[----:B------:R-:W-:Y:S01]  /*18870*/  MUFU.EX2 R168, R235 ;  /* 0x000000eb00a87308 */ /* 0x000fe20000000800 */
[----:B------:R-:W-:Y:S01]  /*18880*/  F2FP.BF16.PACK_AB R75, R94, R165 ;  /* 0x000000a55e4b723e */ /* 0x000fe200000010ff */
[C---:B---3--:R-:W-:Y:S01]  /*18890*/  FADD.FTZ R229, R92.reuse, R0 ;  /* 0x000000005ce57221 */ /* 0x048fe20000010000 */
[----:B------:R-:W-:Y:S03]  /*188a0*/  F2FP.BF16.PACK_AB R162, R92, R93 ;  /* 0x0000005d5ca2723e */ /* 0x000fe600000010ff */
[----:B------:R-:W-:Y:S01]  /*188b0*/  FADD.FTZ R0, R122, R3 ;  /* 0x000000037a007221 */ /* 0x000fe20000010000 */
[----:B------:R-:W-:Y:S01]  /*188c0*/  MOV R92, R85 ;  /* 0x00000055005c7202 */ /* 0x000fe20000000f00 */
[C---:B------:R-:W-:Y:S02]  /*188d0*/  HMMA.16816.F32.BF16 R8, R72.reuse, R80, R8 ;  /* 0x000000504808723c */ /* 0x040fe40000041808 */
[----:B------:R-:W3:Y:S02]  /*188e0*/  MUFU.EX2 R164, R239 ;  /* 0x000000ef00a47308 */ /* 0x000ee40000000800 */
[----:B------:R-:W-:Y:S01]  /*188f0*/  FADD.FTZ R0, R128, R0 ;  /* 0x0000000080007221 */ /* 0x000fe20000010000 */
[----:B------:R-:W-:Y:S01]  /*18900*/  MOV R93, R68 ;  /* 0x00000044005d7202 */ /* 0x000fe20000000f00 */
[----:B------:R-:W-:Y:S01]  /*18910*/  FADD.FTZ R3, R123, R70 ;  /* 0x000000467b037221 */ /* 0x000fe20000010000 */
[----:B-1----:R-:W-:Y:S01]  /*18920*/  F2FP.BF16.PACK_AB R161, R169, R170 ;  /* 0x000000aaa9a1723e */ /* 0x002fe200000010ff */
[-C--:B------:R-:W-:Y:S04]  /*18930*/  HMMA.16816.F32.BF16 R12, R72, R82.reuse, R12 ;  /* 0x00000052480c723c */ /* 0x080fe8000004180c */
[----:B------:R-:W-:Y:S01]  /*18940*/  MUFU.EX2 R91, R237 ;  /* 0x000000ed005b7308 */ /* 0x000fe20000000800 */
[----:B------:R-:W-:Y:S02]  /*18950*/  FADD.FTZ R3, R219, R3 ;  /* 0x00000003db037221 */ /* 0x000fe40000010000 */
[----:B------:R-:W-:Y:S01]  /*18960*/  FADD.FTZ R2, R157, R2 ;  /* 0x000000029d027221 */ /* 0x000fe20000010000 */
[C---:B------:R-:W-:Y:S04]  /*18970*/  HMMA.16816.F32.BF16 R16, R76.reuse, R82, R16 ;  /* 0x000000524c10723c */ /* 0x040fe80000041810 */
[----:B------:R-:W-:Y:S02]  /*18980*/  FADD.FTZ R3, R183, R3 ;  /* 0x00000003b7037221 */ /* 0x000fe40000010000 */
[----:B------:R-:W1:Y:S01]  /*18990*/  MUFU.EX2 R90, R238 ;  /* 0x000000ee005a7308 */ /* 0x000e620000000800 */
[----:B------:R-:W-:Y:S01]  /*189a0*/  FADD.FTZ R0, R217, R0 ;  /* 0x00000000d9007221 */ /* 0x000fe20000010000 */
[-C--:B--2---:R-:W-:Y:S04]  /*189b0*/  HMMA.16816.F32.BF16 R20, R76, R100.reuse, R20 ;  /* 0x000000644c14723c */ /* 0x084fe80000041814 */
[----:B---3--:R-:W-:Y:S01]  /*189c0*/  F2FP.BF16.PACK_AB R163, R164, R168 ;  /* 0x000000a8a4a3723e */ /* 0x008fe200000010ff */
[----:B------:R-:W-:Y:S02]  /*189d0*/  FADD.FTZ R3, R182, R3 ;  /* 0x00000003b6037221 */ /* 0x000fe40000010000 */
[----:B------:R-:W-:Y:S01]  /*189e0*/  FADD.FTZ R2, R156, R2 ;  /* 0x000000029c027221 */ /* 0x000fe20000010000 */
[C---:B------:R-:W-:Y:S01]  /*189f0*/  HMMA.16816.F32.BF16 R24, R72.reuse, R100, R24 ;  /* 0x000000644818723c */ /* 0x040fe20000041818 */
[----:B------:R-:W-:Y:S03]  /*18a00*/  MUFU.EX2 R84, R241 ;  /* 0x000000f100547308 */ /* 0x000fe60000000800 */
[----:B------:R-:W-:Y:S02]  /*18a10*/  FADD.FTZ R3, R159, R3 ;  /* 0x000000039f037221 */ /* 0x000fe40000010000 */
[----:B------:R-:W-:Y:S02]  /*18a20*/  FADD.FTZ R0, R218, R0 ;  /* 0x00000000da007221 */ /* 0x000fe40000010000 */
[-C--:B------:R-:W-:Y:S03]  /*18a30*/  HMMA.16816.F32.BF16 R28, R72, R102.reuse, R28 ;  /* 0x00000066481c723c */ /* 0x080fe6000004181c */
[----:B------:R-:W2:Y:S01]  /*18a40*/  MUFU.EX2 R83, R243 ;  /* 0x000000f300537308 */ /* 0x000ea20000000800 */
[----:B------:R-:W-:Y:S01]  /*18a50*/  FADD.FTZ R0, R187, R0 ;  /* 0x00000000bb007221 */ /* 0x000fe20000010000 */
[----:B-1----:R-:W-:Y:S01]  /*18a60*/  F2FP.BF16.PACK_AB R96, R90, R91 ;  /* 0x0000005b5a60723e */ /* 0x002fe200000010ff */
[----:B------:R-:W-:Y:S02]  /*18a70*/  FADD.FTZ R3, R179, R3 ;  /* 0x00000003b3037221 */ /* 0x000fe40000010000 */
[C---:B------:R-:W-:Y:S04]  /*18a80*/  HMMA.16816.F32.BF16 R32, R76.reuse, R102, R32 ;  /* 0x000000664c20723c */ /* 0x040fe80000041820 */
[----:B------:R-:W-:Y:S01]  /*18a90*/  FADD.FTZ R0, R188, R0 ;  /* 0x00000000bc007221 */ /* 0x000fe20000010000 */
[----:B------:R-:W-:Y:S01]  /*18aa0*/  MUFU.EX2 R81, R240 ;  /* 0x000000f000517308 */ /* 0x000fe20000000800 */
[----:B------:R-:W-:Y:S02]  /*18ab0*/  FADD.FTZ R2, R171, R2 ;  /* 0x00000002ab027221 */ /* 0x000fe40000010000 */
[-C--:B----4-:R-:W-:Y:S04]  /*18ac0*/  HMMA.16816.F32.BF16 R36, R76, R104.reuse, R36 ;  /* 0x000000684c24723c */ /* 0x090fe80000041824 */
[----:B------:R-:W-:Y:S02]  /*18ad0*/  FADD.FTZ R0, R175, R0 ;  /* 0x00000000af007221 */ /* 0x000fe40000010000 */
[----:B------:R-:W-:Y:S01]  /*18ae0*/  FADD.FTZ R3, R172, R3 ;  /* 0x00000003ac037221 */ /* 0x000fe20000010000 */
[----:B------:R-:W1:Y:S01]  /*18af0*/  MUFU.EX2 R82, R242 ;  /* 0x000000f200527308 */ /* 0x000e620000000800 */
[C---:B------:R-:W-:Y:S04]  /*18b00*/  HMMA.16816.F32.BF16 R40, R72.reuse, R104, R40 ;  /* 0x000000684828723c */ /* 0x040fe80000041828 */
[----:B--2---:R-:W-:Y:S01]  /*18b10*/  F2FP.BF16.PACK_AB R98, R83, R84 ;  /* 0x000000545362723e */ /* 0x004fe200000010ff */
[----:B------:R-:W-:Y:S02]  /*18b20*/  FADD.FTZ R2, R167, R2 ;  /* 0x00000002a7027221 */ /* 0x000fe40000010000 */
[----:B------:R-:W-:Y:S01]  /*18b30*/  FADD.FTZ R0, R176, R0 ;  /* 0x00000000b0007221 */ /* 0x000fe20000010000 */
[-C--:B------:R-:W-:Y:S01]  /*18b40*/  HMMA.16816.F32.BF16 R44, R72, R106.reuse, R44 ;  /* 0x0000006a482c723c */ /* 0x080fe2000004182c */
[----:B------:R-:W-:Y:S03]  /*18b50*/  MUFU.EX2 R80, R244 ;  /* 0x000000f400507308 */ /* 0x000fe60000000800 */
[----:B------:R-:W-:Y:S02]  /*18b60*/  FADD.FTZ R3, R177, R3 ;  /* 0x00000003b1037221 */ /* 0x000fe40000010000 */
[----:B------:R-:W-:Y:S02]  /*18b70*/  FADD.FTZ R2, R166, R2 ;  /* 0x00000002a6027221 */ /* 0x000fe40000010000 */
[C---:B------:R-:W-:Y:S03]  /*18b80*/  HMMA.16816.F32.BF16 R48, R76.reuse, R106, R48 ;  /* 0x0000006a4c30723c */ /* 0x040fe60000041830 */
[----:B------:R-:W2:Y:S01]  /*18b90*/  MUFU.EX2 R71, R245 ;  /* 0x000000f500477308 */ /* 0x000ea20000000800 */
[----:B------:R-:W-:Y:S02]  /*18ba0*/  FADD.FTZ R0, R180, R0 ;  /* 0x00000000b4007221 */ /* 0x000fe40000010000 */
[----:B------:R-:W-:Y:S01]  /*18bb0*/  FADD.FTZ R3, R178, R3 ;  /* 0x00000003b2037221 */ /* 0x000fe20000010000 */
[----:B-1----:R-:W-:Y:S01]  /*18bc0*/  F2FP.BF16.PACK_AB R97, R82, R81 ;  /* 0x000000515261723e */ /* 0x002fe200000010ff */
[-C--:B------:R-:W-:Y:S04]  /*18bd0*/  HMMA.16816.F32.BF16 R52, R76, R108.reuse, R52 ;  /* 0x0000006c4c34723c */ /* 0x080fe80000041834 */
[----:B------:R-:W-:Y:S02]  /*18be0*/  FADD.FTZ R2, R165, R2 ;  /* 0x00000002a5027221 */ /* 0x000fe40000010000 */
[----:B------:R-:W-:Y:S02]  /*18bf0*/  FADD.FTZ R0, R181, R0 ;  /* 0x00000000b5007221 */ /* 0x000fe40000010000 */
[C---:B------:R-:W-:Y:S04]  /*18c00*/  HMMA.16816.F32.BF16 R56, R72.reuse, R108, R56 ;  /* 0x0000006c4838723c */ /* 0x040fe80000041838 */
[----:B------:R-:W-:Y:S02]  /*18c10*/  FADD.FTZ R3, R174, R3 ;  /* 0x00000003ae037221 */ /* 0x000fe40000010000 */
[----:B------:R-:W-:Y:S02]  /*18c20*/  FADD.FTZ R2, R94, R2 ;  /* 0x000000025e027221 */ /* 0x000fe40000010000 */
[-C--:B------:R-:W-:Y:S01]  /*18c30*/  HMMA.16816.F32.BF16 R60, R72, R110.reuse, R60 ;  /* 0x0000006e483c723c */ /* 0x080fe2000004183c */
[----:B------:R-:W1:Y:S03]  /*18c40*/  LDSM.16.MT88.4 R72, [R196+0x2000] ;  /* 0x00200000c448783b */ /* 0x000e660000004200 */
[----:B--2---:R-:W-:Y:S01]  /*18c50*/  F2FP.BF16.PACK_AB R99, R71, R80 ;  /* 0x000000504763723e */ /* 0x004fe200000010ff */
[----:B------:R-:W-:Y:S03]  /*18c60*/  FADD.FTZ R0, R170, R0 ;  /* 0x00000000aa007221 */ /* 0x000fe60000010000 */
[----:B------:R-:W-:Y:S08]  /*18c70*/  HMMA.16816.F32.BF16 R64, R76, R110, R64 ;  /* 0x0000006e4c40723c */ /* 0x000ff00000041840 */
[-C--:B------:R-:W-:Y:S07]  /*18c80*/  HMMA.16816.F32.BF16 R132, R160, R136.reuse, R4 ;  /* 0x00000088a084723c */ /* 0x080fee0000041804 */
[----:B------:R-:W-:Y:S01]  /*18c90*/  FADD.FTZ R4, R91, R3 ;  /* 0x000000035b047221 */ /* 0x000fe20000010000 */
[C---:B------:R-:W-:Y:S04]  /*18ca0*/  HMMA.16816.F32.BF16 R128, R96.reuse, R136, R8 ;  /* 0x000000886080723c */ /* 0x040fe80000041808 */
[----:B------:R-:W-:Y:S01]  /*18cb0*/  FADD.FTZ R3, R81, R2 ;  /* 0x0000000251037221 */ /* 0x000fe20000010000 */
[----:B------:R-:W-:Y:S01]  /*18cc0*/  MOV R91, R86 ;  /* 0x00000056005b7202 */ /* 0x000fe20000000f00 */
        /* <DEDUP_REMOVED lines=25> */
.L_x_2971:
[----:B------:R-:W2:Y:S01]  /*18e60*/  LDL R0, [R1+0x44] ;  /* 0x0000440001007983 */ /* 0x000ea20000100800 */
[----:B------:R-:W-:-:S03]  /*18e70*/  IMAD.MOV.U32 R3, RZ, RZ, c[0x0][0x2c4] ;  /* 0x0000b100ff037624 */ /* 0x000fc600078e00ff */
[----:B------:R-:W3:Y:S02]  /*18e80*/  LDL R2, [R1] ;  /* 0x0000000001027983 */ /* 0x000ee40000100800 */
[----:B------:R-:W-:Y:S01]  /*18e90*/  ISETP.NE.AND P1, PT, R3, 0x1, PT ;  /* 0x000000010300780c */ /* 0x000fe20003f25270 */
[----:B------:R-:W-:-:S05]  /*18ea0*/  IMAD.MOV.U32 R4, RZ, RZ, c[0x0][0x32c] ;  /* 0x0000cb00ff047624 */ /* 0x000fca00078e00ff */
[----:B------:R-:W-:Y:S02]  /*18eb0*/  ISETP.GE.AND P0, PT, R4, 0x1, PT ;  /* 0x000000010400780c */ /* 0x000fe40003f06270 */
[----:B--2---:R-:W-:-:S05]  /*18ec0*/  IADD3 R0, R0, 0x7f, RZ ;  /* 0x0000007f00007810 */ /* 0x004fca0007ffe0ff */
[----:B------:R-:W-:Y:S01]  /*18ed0*/  @P1 IMAD.HI.U32 R3, R0, c[0x0][0x2c8], RZ ;  /* 0x0000b20000031a27 */ /* 0x000fe200078e00ff */
[----:B---3--:R-:W-:-:S04]  /*18ee0*/  IADD3 R2, R2, 0x1, -R252 ;  /* 0x0000000102027810 */ /* 0x008fc80007ffe8fc */
        /* <DEDUP_REMOVED lines=14> */
.L_x_3005:
[----:B------:R-:W-:-:S04]  /*18fd0*/  MOV R3, 0x1 ;  /* 0x0000000100037802 */ /* 0x000fc80000000f00 */
[----:B------:R-:W-:-:S13]  /*18fe0*/  ISETP.NE.AND P0, PT, R3, c[0x0][0x32c], PT ;  /* 0x0000cb0003007a0c */ /* 0x000fda0003f05270 */
[----:B------:R-:W-:-:S05]  /*18ff0*/  @P0 IMAD.HI.U32 R3, R0, c[0x0][0x330], RZ ;  /* 0x0000cc0000030a27 */ /* 0x000fca00078e00ff */
[----:B------:R-:W-:Y:S02]  /*19000*/  @P0 SHF.R.U32.HI R0, RZ, c[0x0][0x334], R3 ;  /* 0x0000cd00ff000a19 */ /* 0x000fe40000011603 */
.L_x_3006:
[----:B------:R-:W-:Y:S05]  /*19010*/  BSYNC B0 ;  /* 0x0000000000007941 */ /* 0x000fea0003800000 */
.L_x_3004:
[----:B------:R-:W-:-:S05]  /*19020*/  IMAD R0, R0, c[0x0][0x32c], RZ ;  /* 0x0000cb0000007a24 */ /* 0x000fca00078e02ff */
[----:B------:R-:W-:-:S03]  /*19030*/  IMNMX R2, R2, R0, !PT ;  /* 0x0000000002027217 */ /* 0x000fc60007800200 */
.L_x_3003:
        /* <DEDUP_REMOVED lines=13> */
.L_x_3018:
        /* <DEDUP_REMOVED lines=41> */
.L_x_3152:
        /* <DEDUP_REMOVED lines=23> */
.L_x_3153:
[----:B-1----:R-:W-:Y:S02]  /*19510*/  LOP3.LUT P1, RZ, R208, 0x100, RZ, 0xc0, !PT ;  /* 0x00000100d0ff7812 */ /* 0x002fe4000782c0ff */
[----:B----4-:R-:W-:Y:S05]  /*19520*/  IADD3 R2, P0, R0, R5, RZ ;  /* 0x0000000500027210 */ /* 0x010fea0007f1e0ff */
[----:B------:R-:W-:Y:S06]  /*19530*/  IMAD.X R3, R4, 0x1, R6, P0 ;  /* 0x0000000104037824 */ /* 0x000fec00000e0606 */
[----:B------:R-:W-:Y:S01]  /*19540*/  @!PT LDS RZ, [RZ] ;  /* 0x00000000fffff984 */ /* 0x000fe20000000800 */
[----:B------:R-:W-:Y:S01]  /*19550*/  @!PT LDS RZ, [RZ] ;  /* 0x00000000fffff984 */ /* 0x000fe20000000800 */
[----:B------:R-:W-:Y:S01]  /*19560*/  @!PT LDS RZ, [RZ] ;  /* 0x00000000fffff984 */ /* 0x000fe20000000800 */
[----:B------:R1:W-:Y:S02]  /*19570*/  LDGSTS.E.BYPASS.LTC128B.128 [R210+0x2100], [R2.64], !P1 ;  /* 0x0210000002d27fae */ /* 0x0003e4000c901d48 */
.L_x_3009:
[----:B-1-34-:R-:W-:Y:S05]  /*19580*/  BSYNC B0 ;  /* 0x0000000000007941 */ /* 0x01afea0003800000 */
.L_x_3008:
        /* <DEDUP_REMOVED lines=142> */
.L_x_3154:
        /* <DEDUP_REMOVED lines=25> */
.L_x_3155:
[----:B----4-:R-:W-:Y:S02]  /*1a000*/  LOP3.LUT P1, RZ, R208, 0x100, RZ, 0xc0, !PT ;  /* 0x00000100d0ff7812 */ /* 0x010fe4000782c0ff */
[----:B--2---:R-:W-:Y:S05]  /*1a010*/  IADD3 R2, P0, R0, R85, RZ ;  /* 0x0000005500027210 */ /* 0x004fea0007f1e0ff */
[----:B-1----:R-:W-:Y:S06]  /*1a020*/  IMAD.X R3, R84, 0x1, R86, P0 ;  /* 0x0000000154037824 */ /* 0x002fec00000e0656 */
[----:B------:R-:W-:Y:S01]  /*1a030*/  @!PT LDS RZ, [RZ] ;  /* 0x00000000fffff984 */ /* 0x000fe20000000800 */
[----:B------:R-:W-:Y:S01]  /*1a040*/  @!PT LDS RZ, [RZ] ;  /* 0x00000000fffff984 */ /* 0x000fe20000000800 */
[----:B------:R-:W-:Y:S01]  /*1a050*/  @!PT LDS RZ, [RZ] ;  /* 0x00000000fffff984 */ /* 0x000fe20000000800 */
[----:B------:R1:W-:Y:S02]  /*1a060*/  LDGSTS.E.BYPASS.LTC128B.128 [R210+0x4900], [R2.64], !P1 ;  /* 0x0490000002d27fae */ /* 0x0003e4000c901d48 */
.L_x_3013:
[----:B------:R-:W-:Y:S05]  /*1a070*/  BSYNC B0 ;  /* 0x0000000000007941 */ /* 0x000fea0003800000 */
.L_x_3012:
        /* <DEDUP_REMOVED lines=83> */
.L_x_3156:
        /* <DEDUP_REMOVED lines=15> */
.L_x_3157:
[C---:B------:R-:W-:Y:S01]  /*1a6a0*/  FMUL.FTZ R2, R87.reuse, c[0x0][0x2d0] ;  /* 0x0000b40057027a20 */ /* 0x040fe20000410000 */
        /* <DEDUP_REMOVED lines=29> */
[C---:B------:R-:W-:Y:S01]  /*1a880*/  F2FP.BF16.PACK_AB R68, R3.reuse, R2 ;  /* 0x000000020344723e */ /* 0x040fe200000010ff */
[C---:B------:R-:W-:Y:S02]  /*1a890*/  FMUL.FTZ R2, R86.reuse, c[0x0][0x2d0] ;  /* 0x0000b40056027a20 */ /* 0x040fe40000410000 */
        /* <DEDUP_REMOVED lines=208> */
[----:B------:R3:W-:Y:S03]  /*1b5a0*/  MUFU.EX2 R159, R187 ;  /* 0x000000bb009f7308 */ /* 0x0007e60000000800 */
[-C--:B------:R-:W-:Y:S07]  /*1b5b0*/  HMMA.16816.F32.BF16 R52, R68, R72.reuse, R52 ;  /* 0x000000484434723c */ /* 0x080fee0000041834 */
[----:B------:R-:W-:Y:S01]  /*1b5c0*/  MUFU.EX2 R110, R171 ;  /* 0x000000ab006e7308 */ /* 0x000fe20000000800 */
[C---:B------:R-:W-:Y:S04]  /*1b5d0*/  HMMA.16816.F32.BF16 R56, R64.reuse, R72, R56 ;  /* 0x000000484038723c */ /* 0x040fe80000041838 */
[C---:B--2---:R-:W-:Y:S01]  /*1b5e0*/  FADD.FTZ R0, R78.reuse, R0 ;  /* 0x000000004e007221 */ /* 0x044fe20000010000 */
[----:B------:R-:W-:Y:S03]  /*1b5f0*/  F2FP.BF16.PACK_AB R78, R78, R77 ;  /* 0x0000004d4e4e723e */ /* 0x000fe600000010ff */
[-C--:B------:R-:W-:Y:S01]  /*1b600*/  HMMA.16816.F32.BF16 R60, R64, R74.reuse, R60 ;  /* 0x0000004a403c723c */ /* 0x080fe2000004183c */
[----:B------:R-:W2:Y:S03]  /*1b610*/  MUFU.EX2 R118, R170 ;  /* 0x000000aa00767308 */ /* 0x000ea60000000800 */
[----:B------:R-:W-:Y:S01]  /*1b620*/  FADD.FTZ R0, R107, R0 ;  /* 0x000000006b007221 */ /* 0x000fe20000010000 */
[----:B---3--:R-:W3:Y:S02]  /*1b630*/  LDL R187, [R1+0x18] ;  /* 0x0000180001bb7983 */ /* 0x008ee40000100800 */
        /* <DEDUP_REMOVED lines=9> */
[----:B------:R-:W4:Y:S03]  /*1b6d0*/  MUFU.EX2 R123, R168 ;  /* 0x000000a8007b7308 */ /* 0x000f260000000800 */
        /* <DEDUP_REMOVED lines=8> */
[----:B------:R-:W-:Y:S03]  /*1b760*/  LDSM.16.MT88.4 R100, [R194+0x1000] ;  /* 0x00100000c264783b */ /* 0x000fe60000004200 */
[----:B------:R-:W-:Y:S02]  /*1b770*/  FADD.FTZ R2, R104, R0 ;  /* 0x0000000068027221 */ /* 0x000fe40000010000 */
[----:B------:R-:W-:Y:S02]  /*1b780*/  FADD.FTZ R0, R116, R91 ;  /* 0x0000005b74007221 */ /* 0x000fe40000010000 */
[----:B------:R-:W-:Y:S01]  /*1b790*/  FADD.FTZ R91, R115, R84 ;  /* 0x00000054735b7221 */ /* 0x000fe20000010000 */
[----:B------:R-:W5:Y:S01]  /*1b7a0*/  MUFU.EX2 R113, R164 ;  /* 0x000000a400717308 */ /* 0x000f620000000800 */
[----:B------:R-:W-:Y:S01]  /*1b7b0*/  FADD.FTZ R84, R109, R0 ;  /* 0x000000006d547221 */ /* 0x000fe20000010000 */
[----:B----4-:R-:W-:Y:S08]  /*1b7c0*/  F2FP.BF16.PACK_AB R79, R123, R122 ;  /* 0x0000007a7b4f723e */ /* 0x010ff000000010ff */
[----:B------:R-:W4:Y:S01]  /*1b7d0*/  MUFU.EX2 R120, R93 ;  /* 0x0000005d00787308 */ /* 0x000f220000000800 */
[-C--:B-1----:R-:W-:Y:S09]  /*1b7e0*/  HMMA.16816.F32.BF16 R4, R76, R80.reuse, R4 ;  /* 0x000000504c04723c */ /* 0x082ff20000041804 */
[----:B------:R-:W-:Y:S03]  /*1b7f0*/  MUFU.EX2 R158, R188 ;  /* 0x000000bc009e7308 */ /* 0x000fe60000000800 */
[----:B-----5:R-:W-:Y:S07]  /*1b800*/  F2FP.BF16.PACK_AB R69, R113, R112 ;  /* 0x000000707145723e */ /* 0x020fee00000010ff */
[----:B------:R-:W-:Y:S01]  /*1b810*/  MUFU.EX2 R157, R191 ;  /* 0x000000bf009d7308 */ /* 0x000fe20000000800 */
[----:B----4-:R-:W-:Y:S09]  /*1b820*/  F2FP.BF16.PACK_AB R71, R184, R120 ;  /* 0x00000078b847723e */ /* 0x010ff200000010ff */
[----:B------:R-:W-:Y:S01]  /*1b830*/  MUFU.EX2 R178, R185 ;  /* 0x000000b900b27308 */ /* 0x000fe20000000800 */
[C---:B------:R-:W-:Y:S08]  /*1b840*/  HMMA.16816.F32.BF16 R8, R68.reuse, R80, R8 ;  /* 0x000000504408723c */ /* 0x040ff00000041808 */
        /* <DEDUP_REMOVED lines=20> */
[----:B------:R-:W5:Y:S06]  /*1b990*/  MUFU.EX2 R108, R224 ;  /* 0x000000e0006c7308 */ /* 0x000f6c0000000800 */
[-C--:B-1----:R-:W-:Y:S04]  /*1b9a0*/  HMMA.16816.F32.BF16 R52, R76, R80.reuse, R52 ;  /* 0x000000504c34723c */ /* 0x082fe80000041834 */
[----:B------:R-:W1:Y:S04]  /*1b9b0*/  MUFU.EX2 R92, R223 ;  /* 0x000000df005c7308 */ /* 0x000e680000000800 */
[C---:B------:R-:W-:Y:S06]  /*1b9c0*/  HMMA.16816.F32.BF16 R56, R68.reuse, R80, R56 ;  /* 0x000000504438723c */ /* 0x040fec0000041838 */
[----:B------:R-:W2:Y:S02]  /*1b9d0*/  MUFU.EX2 R94, R222 ;  /* 0x000000de005e7308 */ /* 0x000ea40000000800 */
[-C--:B------:R-:W-:Y:S04]  /*1b9e0*/  HMMA.16816.F32.BF16 R60, R68, R82.reuse, R60 ;  /* 0x00000052443c723c */ /* 0x080fe8000004183c */
[----:B-----5:R-:W-:Y:S03]  /*1b9f0*/  FADD.FTZ R0, R108, R2 ;  /* 0x000000026c007221 */ /* 0x020fe60000010000 */
[----:B------:R-:W-:Y:S01]  /*1ba00*/  F2FP.BF16.PACK_AB R68, R105, R107 ;  /* 0x0000006b6944723e */ /* 0x000fe200000010ff */
[----:B------:R-:W-:Y:S01]  /*1ba10*/  HMMA.16816.F32.BF16 R64, R76, R82, R64 ;  /* 0x000000524c40723c */ /* 0x000fe20000041840 */
[----:B------:R-:W5:Y:S01]  /*1ba20*/  LDSM.16.MT88.4 R80, [R196+0x1000] ;  /* 0x00100000c450783b */ /* 0x000f620000004200 */
[----:B------:R-:W4:Y:S02]  /*1ba30*/  MUFU.EX2 R93, R221 ;  /* 0x000000dd005d7308 */ /* 0x000f240000000800 */
[----:B------:R-:W-:Y:S01]  /*1ba40*/  F2FP.BF16.PACK_AB R70, R104, R106 ;  /* 0x0000006a6846723e */ /* 0x000fe200000010ff */
[----:B-1----:R-:W-:Y:S01]  /*1ba50*/  FADD.FTZ R0, R92, R0 ;  /* 0x000000005c007221 */ /* 0x002fe20000010000 */
[----:B------:R-:W-:Y:S02]  /*1ba60*/  F2FP.BF16.PACK_AB R69, R245, R251 ;  /* 0x000000fbf545723e */ /* 0x000fe400000010ff */
[----:B------:R-:W-:Y:S01]  /*1ba70*/  F2FP.BF16.PACK_AB R71, R247, R246 ;  /* 0x000000f6f747723e */ /* 0x000fe200000010ff */
[----:B------:R-:W-:Y:S03]  /*1ba80*/  LDSM.16.MT88.4 R104, [R194+0x1800] ;  /* 0x00180000c268783b */ /* 0x000fe60000004200 */
[----:B------:R-:W-:Y:S01]  /*1ba90*/  F2FP.BF16.PACK_AB R76, R182, R183 ;  /* 0x000000b7b64c723e */ /* 0x000fe200000010ff */
[----:B------:R-:W-:Y:S01]  /*1baa0*/  MUFU.EX2 R175, R219 ;  /* 0x000000db00af7308 */ /* 0x000fe20000000800 */
[----:B------:R-:W-:Y:S01]  /*1bab0*/  F2FP.BF16.PACK_AB R78, R159, R179 ;  /* 0x000000b39f4e723e */ /* 0x000fe200000010ff */
[-C--:B--2---:R-:W-:Y:S05]  /*1bac0*/  HMMA.16816.F32.BF16 R4, R68, R72.reuse, R4 ;  /* 0x000000484404723c */ /* 0x084fea0000041804 */
[----:B------:R-:W-:Y:S01]  /*1bad0*/  F2FP.BF16.PACK_AB R77, R157, R158 ;  /* 0x0000009e9d4d723e */ /* 0x000fe200000010ff */
[----:B------:R-:W-:Y:S01]  /*1bae0*/  FADD.FTZ R0, R94, R0 ;  /* 0x000000005e007221 */ /* 0x000fe20000010000 */
[----:B------:R-:W-:Y:S01]  /*1baf0*/  F2FP.BF16.PACK_AB R79, R172, R156 ;  /* 0x0000009cac4f723e */ /* 0x000fe200000010ff */
[----:B------:R-:W1:Y:S04]  /*1bb00*/  MUFU.EX2 R176, R218 ;  /* 0x000000da00b07308 */ /* 0x000e680000000800 */
[C---:B----4-:R-:W-:Y:S02]  /*1bb10*/  FADD.FTZ R2, R93.reuse, R0 ;  /* 0x000000005d027221 */ /* 0x050fe40000010000 */
[C---:B------:R-:W-:Y:S04]  /*1bb20*/  HMMA.16816.F32.BF16 R8, R76.reuse, R72, R8 ;  /* 0x000000484c08723c */ /* 0x040fe80000041808 */
[----:B------:R-:W-:Y:S01]  /*1bb30*/  MUFU.EX2 R180, R217 ;  /* 0x000000d900b47308 */ /* 0x000fe20000000800 */
[----:B------:R-:W-:Y:S02]  /*1bb40*/  FADD.FTZ R0, R112, R91 ;  /* 0x0000005b70007221 */ /* 0x000fe40000010000 */
[----:B------:R-:W-:Y:S01]  /*1bb50*/  F2FP.BF16.PACK_AB R72, R92, R108 ;  /* 0x0000006c5c48723e */ /* 0x000fe200000010ff */
[-C--:B------:R-:W-:Y:S06]  /*1bb60*/  HMMA.16816.F32.BF16 R12, R76, R74.reuse, R12 ;  /* 0x0000004a4c0c723c */ /* 0x080fec000004180c */
[----:B------:R-:W2:Y:S02]  /*1bb70*/  MUFU.EX2 R181, R213 ;  /* 0x000000d500b57308 */ /* 0x000ea40000000800 */
[C---:B------:R-:W-:Y:S04]  /*1bb80*/  HMMA.16816.F32.BF16 R16, R68.reuse, R74, R16 ;  /* 0x0000004a4410723c */ /* 0x040fe80000041810 */
[----:B-1----:R-:W-:Y:S03]  /*1bb90*/  F2FP.BF16.PACK_AB R73, R176, R175 ;  /* 0x000000afb049723e */ /* 0x002fe600000010ff */
[----:B------:R-:W-:Y:S01]  /*1bba0*/  F2FP.BF16.PACK_AB R74, R93, R94 ;  /* 0x0000005e5d4a723e */ /* 0x000fe200000010ff */
[-C--:B------:R-:W-:Y:S01]  /*1bbb0*/  HMMA.16816.F32.BF16 R20, R68, R96.reuse, R20 ;  /* 0x000000604414723c */ /* 0x080fe20000041814 */
[----:B------:R-:W-:Y:S07]  /*1bbc0*/  MUFU.EX2 R117, R220 ;  /* 0x000000dc00757308 */ /* 0x000fee0000000800 */
[C---:B------:R-:W-:Y:S03]  /*1bbd0*/  HMMA.16816.F32.BF16 R24, R76.reuse, R96, R24 ;  /* 0x000000604c18723c */ /* 0x040fe60000041818 */
[----:B------:R-:W1:Y:S01]  /*1bbe0*/  MUFU.EX2 R114, R225 ;  /* 0x000000e100727308 */ /* 0x000e620000000800 */
[----:B--2---:R-:W-:Y:S04]  /*1bbf0*/  F2FP.BF16.PACK_AB R75, R181, R180 ;  /* 0x000000b4b54b723e */ /* 0x004fe800000010ff */
[-C--:B------:R-:W-:Y:S05]  /*1bc00*/  HMMA.16816.F32.BF16 R28, R76, R98.reuse, R28 ;  /* 0x000000624c1c723c */ /* 0x080fea000004181c */
[----:B------:R-:W-:Y:S03]  /*1bc10*/  MUFU.EX2 R111, R230 ;  /* 0x000000e6006f7308 */ /* 0x000fe60000000800 */
[C---:B------:R-:W-:Y:S01]  /*1bc20*/  HMMA.16816.F32.BF16 R32, R68.reuse, R98, R32 ;  /* 0x000000624420723c */ /* 0x040fe20000041820 */
[----:B------:R-:W2:Y:S06]  /*1bc30*/  LDSM.16.MT88.4 R96, [R193+0x1800] ;  /* 0x00180000c160783b */ /* 0x000eac0000004200 */
[----:B------:R-:W4:Y:S01]  /*1bc40*/  MUFU.EX2 R109, R234 ;  /* 0x000000ea006d7308 */ /* 0x000f220000000800 */
[-C--:B------:R-:W-:Y:S04]  /*1bc50*/  HMMA.16816.F32.BF16 R36, R68, R100.reuse, R36 ;  /* 0x000000644424723c */ /* 0x080fe80000041824 */
[----:B-1----:R-:W-:Y:S04]  /*1bc60*/  F2FP.BF16.PACK_AB R160, R114, R117 ;  /* 0x0000007572a0723e */ /* 0x002fe800000010ff */
[C---:B------:R-:W-:Y:S01]  /*1bc70*/  HMMA.16816.F32.BF16 R40, R76.reuse, R100, R40 ;  /* 0x000000644c28723c */ /* 0x040fe20000041828 */
[----:B------:R-:W-:Y:S07]  /*1bc80*/  MUFU.EX2 R171, R231 ;  /* 0x000000e700ab7308 */ /* 0x000fee0000000800 */
[-C--:B------:R-:W-:Y:S03]  /*1bc90*/  HMMA.16816.F32.BF16 R44, R76, R102.reuse, R44 ;  /* 0x000000664c2c723c */ /* 0x080fe6000004182c */
[----:B------:R-:W1:Y:S01]  /*1bca0*/  MUFU.EX2 R170, R233 ;  /* 0x000000e900aa7308 */ /* 0x000e620000000800 */
[----:B----4-:R-:W-:Y:S04]  /*1bcb0*/  F2FP.BF16.PACK_AB R162, R109, R111 ;  /* 0x0000006f6da2723e */ /* 0x010fe800000010ff */
[C---:B------:R-:W-:Y:S01]  /*1bcc0*/  HMMA.16816.F32.BF16 R48, R68.reuse, R102, R48 ;  /* 0x000000664430723c */ /* 0x040fe20000041830 */
[----:B------:R-:W4:Y:S03]  /*1bcd0*/  LDSM.16.MT88.4 R100, [R197+0x1800] ;  /* 0x00180000c564783b */ /* 0x000f260000004200 */
[C---:B---3--:R-:W-:Y:S01]  /*1bce0*/  ISETP.GT.AND P0, PT, R214.reuse, R187, PT ;  /* 0x000000bbd600720c */ /* 0x048fe20003f04270 */
[----:B------:R-:W-:Y:S01]  /*1bcf0*/  MUFU.EX2 R169, R235 ;  /* 0x000000eb00a97308 */ /* 0x000fe20000000800 */
[----:B------:R-:W-:Y:S02]  /*1bd00*/  IADD3 R214, R214, -0x1, RZ ;  /* 0xffffffffd6d67810 */ /* 0x000fe40007ffe0ff */
[-C--:B-----5:R-:W-:Y:S07]  /*1bd10*/  HMMA.16816.F32.BF16 R52, R68, R80.reuse, R52 ;  /* 0x000000504434723c */ /* 0x0a0fee0000041834 */
[----:B------:R-:W3:Y:S01]  /*1bd20*/  MUFU.EX2 R165, R237 ;  /* 0x000000ed00a57308 */ /* 0x000ee20000000800 */
[C---:B------:R-:W-:Y:S04]  /*1bd30*/  HMMA.16816.F32.BF16 R56, R76.reuse, R80, R56 ;  /* 0x000000504c38723c */ /* 0x040fe80000041838 */
[----:B-1----:R-:W-:Y:S03]  /*1bd40*/  F2FP.BF16.PACK_AB R161, R170, R171 ;  /* 0x000000abaaa1723e */ /* 0x002fe600000010ff */
[----:B------:R-:W-:Y:S01]  /*1bd50*/  FADD.FTZ R80, R118, R3 ;  /* 0x0000000376507221 */ /* 0x000fe20000010000 */
[-C--:B------:R-:W-:Y:S01]  /*1bd60*/  HMMA.16816.F32.BF16 R60, R76, R82.reuse, R60 ;  /* 0x000000524c3c723c */ /* 0x080fe2000004183c */
[----:B------:R-:W1:Y:S01]  /*1bd70*/  LDSM.16.MT88.4 R76, [R196+0x1800] ;  /* 0x00180000c44c783b */ /* 0x000e620000004200 */
[----:B------:R-:W-:Y:S02]  /*1bd80*/  MUFU.EX2 R94, R236 ;  /* 0x000000ec005e7308 */ /* 0x000fe40000000800 */
[----:B------:R-:W-:Y:S02]  /*1bd90*/  FADD.FTZ R3, R119, R84 ;  /* 0x0000005477037221 */ /* 0x000fe40000010000 */
[----:B------:R-:W-:Y:S02]  /*1bda0*/  FADD.FTZ R81, R113, R0 ;  /* 0x0000000071517221 */ /* 0x000fe40000010000 */
[----:B------:R-:W-:Y:S04]  /*1bdb0*/  HMMA.16816.F32.BF16 R64, R68, R82, R64 ;  /* 0x000000524440723c */ /* 0x000fe80000041840 */
[----:B------:R-:W5:Y:S01]  /*1bdc0*/  MUFU.EX2 R93, R238 ;  /* 0x000000ee005d7308 */ /* 0x000f620000000800 */
[----:B------:R-:W-:Y:S02]  /*1bdd0*/  FADD.FTZ R0, R117, R2 ;  /* 0x0000000275007221 */ /* 0x000fe40000010000 */
[----:B------:R-:W-:Y:S01]  /*1bde0*/  F2FP.BF16.PACK_AB R68, R174, R173 ;  /* 0x000000adae44723e */ /* 0x000fe200000010ff */
[-C--:B--2---:R-:W-:Y:S05]  /*1bdf0*/  HMMA.16816.F32.BF16 R4, R72, R96.reuse, R4 ;  /* 0x000000604804723c */ /* 0x084fea0000041804 */
[----:B------:R-:W-:Y:S01]  /*1be00*/  F2FP.BF16.PACK_AB R70, R178, R177 ;  /* 0x000000b1b246723e */ /* 0x000fe200000010ff */
[----:B------:R-:W-:Y:S01]  /*1be10*/  MUFU.EX2 R92, R240 ;  /* 0x000000f0005c7308 */ /* 0x000fe20000000800 */
[----:B------:R-:W-:Y:S01]  /*1be20*/  F2FP.BF16.PACK_AB R69, R167, R168 ;  /* 0x000000a8a745723e */ /* 0x000fe200000010ff */
[----:B------:R-:W-:Y:S01]  /*1be30*/  FADD.FTZ R0, R114, R0 ;  /* 0x0000000072007221 */ /* 0x000fe20000010000 */
[----:B------:R-:W-:Y:S03]  /*1be40*/  F2FP.BF16.PACK_AB R71, R164, R166 ;  /* 0x000000a6a447723e */ /* 0x000fe600000010ff */
[----:B---3--:R-:W-:Y:S01]  /*1be50*/  F2FP.BF16.PACK_AB R163, R165, R169 ;  /* 0x000000a9a5a3723e */ /* 0x008fe200000010ff */
[----:B------:R-:W-:Y:S03]  /*1be60*/  FADD.FTZ R0, R111, R0 ;  /* 0x000000006f007221 */ /* 0x000fe60000010000 */
[C---:B------:R-:W-:Y:S01]  /*1be70*/  HMMA.16816.F32.BF16 R8, R68.reuse, R96, R8 ;  /* 0x000000604408723c */ /* 0x040fe20000041808 */
[----:B------:R-:W2:Y:S03]  /*1be80*/  MUFU.EX2 R91, R242 ;  /* 0x000000f2005b7308 */ /* 0x000ea60000000800 */
[----:B------:R-:W-:Y:S02]  /*1be90*/  FADD.FTZ R229, R109, R0 ;  /* 0x000000006de57221 */ /* 0x000fe40000010000 */
[----:B------:R-:W-:Y:S01]  /*1bea0*/  FADD.FTZ R0, R122, R80 ;  /* 0x000000507a007221 */ /* 0x000fe20000010000 */
[----:B-----5:R-:W-:Y:S01]  /*1beb0*/  F2FP.BF16.PACK_AB R96, R93, R94 ;  /* 0x0000005e5d60723e */ /* 0x020fe200000010ff */
[-C--:B------:R-:W-:Y:S03]  /*1bec0*/  HMMA.16816.F32.BF16 R12, R68, R98.reuse, R12 ;  /* 0x00000062440c723c */ /* 0x080fe6000004180c */
[----:B------:R-:W-:Y:S01]  /*1bed0*/  MUFU.EX2 R83, R239 ;  /* 0x000000ef00537308 */ /* 0x000fe20000000800 */
[----:B------:R-:W-:Y:S04]  /*1bee0*/  FADD.FTZ R2, R123, R0 ;  /* 0x000000007b027221 */ /* 0x000fe80000010000 */
[C---:B------:R-:W-:Y:S04]  /*1bef0*/  HMMA.16816.F32.BF16 R16, R72.reuse, R98, R16 ;  /* 0x000000624810723c */ /* 0x040fe80000041810 */
[----:B------:R-:W-:Y:S01]  /*1bf00*/  FADD.FTZ R2, R251, R2 ;  /* 0x00000002fb027221 */ /* 0x000fe20000010000 */
[----:B------:R-:W3:Y:S03]  /*1bf10*/  MUFU.EX2 R84, R241 ;  /* 0x000000f100547308 */ /* 0x000ee60000000800 */
[-C--:B----4-:R-:W-:Y:S04]  /*1bf20*/  HMMA.16816.F32.BF16 R20, R72, R100.reuse, R20 ;  /* 0x000000644814723c */ /* 0x090fe80000041814 */
[----:B--2---:R-:W-:Y:S01]  /*1bf30*/  F2FP.BF16.PACK_AB R98, R91, R92 ;  /* 0x0000005c5b62723e */ /* 0x004fe200000010ff */
[----:B------:R-:W-:Y:S02]  /*1bf40*/  FADD.FTZ R2, R245, R2 ;  /* 0x00000002f5027221 */ /* 0x000fe40000010000 */
[----:B------:R-:W-:Y:S01]  /*1bf50*/  MUFU.EX2 R82, R243 ;  /* 0x000000f300527308 */ /* 0x000fe20000000800 */
[C---:B------:R-:W-:Y:S04]  /*1bf60*/  HMMA.16816.F32.BF16 R24, R68.reuse, R100, R24 ;  /* 0x000000644418723c */ /* 0x040fe80000041818 */
[----:B------:R-:W-:Y:S04]  /*1bf70*/  FADD.FTZ R2, R246, R2 ;  /* 0x00000002f6027221 */ /* 0x000fe80000010000 */
[-C--:B------:R-:W-:Y:S04]  /*1bf80*/  HMMA.16816.F32.BF16 R28, R68, R102.reuse, R28 ;  /* 0x00000066441c723c */ /* 0x080fe8000004181c */
[----:B------:R-:W-:Y:S01]  /*1bf90*/  FADD.FTZ R2, R247, R2 ;  /* 0x00000002f7027221 */ /* 0x000fe20000010000 */
[----:B---3--:R-:W-:Y:S03]  /*1bfa0*/  F2FP.BF16.PACK_AB R97, R84, R83 ;  /* 0x000000535461723e */ /* 0x008fe600000010ff */
        /* <DEDUP_REMOVED lines=10> */
[-C--:B-1----:R-:W-:Y:S08]  /*1c050*/  HMMA.16816.F32.BF16 R52, R72, R76.reuse, R52 ;  /* 0x0000004c4834723c */ /* 0x082ff00000041834 */
[C---:B------:R-:W-:Y:S01]  /*1c060*/  HMMA.16816.F32.BF16 R56, R68.reuse, R76, R56 ;  /* 0x0000004c4438723c */ /* 0x040fe20000041838 */
[----:B------:R-:W1:Y:S06]  /*1c070*/  MUFU.EX2 R77, R244 ;  /* 0x000000f4004d7308 */ /* 0x000e6c0000000800 */
[----:B------:R-:W-:Y:S01]  /*1c080*/  FADD.FTZ R76, R121, R3 ;  /* 0x00000003794c7221 */ /* 0x000fe20000010000 */
        /* <DEDUP_REMOVED lines=8> */
[----:B-1----:R-:W-:Y:S01]  /*1c110*/  F2FP.BF16.PACK_AB R99, R77, R82 ;  /* 0x000000524d63723e */ /* 0x002fe200000010ff */
[----:B------:R-:W-:Y:S02]  /*1c120*/  FADD.FTZ R3, R158, R3 ;  /* 0x000000039e037221 */ /* 0x000fe40000010000 */
[----:B------:R-:W-:Y:S04]  /*1c130*/  FADD.FTZ R0, R182, R0 ;  /* 0x00000000b6007221 */ /* 0x000fe80000010000 */
        /* <DEDUP_REMOVED lines=29> */
[-C--:B------:R-:W-:Y:S04]  /*1c310*/  HMMA.16816.F32.BF16 R104, R96, R154.reuse, R44 ;  /* 0x0000009a6068723c */ /* 0x080fe8000004182c */
[----:B------:R-:W-:Y:S02]  /*1c320*/  FADD.FTZ R3, R169, R3 ;  /* 0x00000003a9037221 */ /* 0x000fe40000010000 */
[----:B------:R-:W-:Y:S01]  /*1c330*/  FADD.FTZ R2, R92, R2 ;  /* 0x000000025c027221 */ /* 0x000fe20000010000 */
[----:B------:R-:W-:Y:S01]  /*1c340*/  MOV R92, R86 ;  /* 0x00000056005c7202 */ /* 0x000fe20000000f00 */
[C---:B------:R-:W-:Y:S04]  /*1c350*/  HMMA.16816.F32.BF16 R152, R160.reuse, R154, R48 ;  /* 0x0000009aa098723c */ /* 0x040fe80000041830 */
[----:B------:R-:W-:Y:S02]  /*1c360*/  FADD.FTZ R0, R82, R0 ;  /* 0x0000000052007221 */ /* 0x000fe40000010000 */
[----:B------:R-:W-:Y:S02]  /*1c370*/  FADD.FTZ R227, R165, R3 ;  /* 0x00000003a5e37221 */ /* 0x000fe40000010000 */
[-C--:B--2---:R-:W-:Y:S04]  /*1c380*/  HMMA.16816.F32.BF16 R156, R160, R68.reuse, R52 ;  /* 0x00000044a09c723c */ /* 0x084fe80000041834 */
[----:B------:R-:W-:Y:S01]  /*1c390*/  FADD.FTZ R246, R91, R2 ;  /* 0x000000025bf67221 */ /* 0x000fe20000010000 */
[----:B------:R-:W-:Y:S01]  /*1c3a0*/  MOV R91, R87 ;  /* 0x00000057005b7202 */ /* 0x000fe20000000f00 */
[----:B------:R-:W-:Y:S02]  /*1c3b0*/  FADD.FTZ R247, R77, R0 ;  /* 0x000000004df77221 */ /* 0x000fe40000010000 */
[C---:B------:R-:W-:Y:S07]  /*1c3c0*/  HMMA.16816.F32.BF16 R100, R96.reuse, R68, R56 ;  /* 0x000000446064723c */ /* 0x040fee0000041838 */
[----:B------:R-:W-:Y:S01]  /*1c3d0*/  MOV R68, R90 ;  /* 0x0000005a00447202 */ /* 0x000fe20000000f00 */
[-C--:B------:R-:W-:Y:S08]  /*1c3e0*/  HMMA.16816.F32.BF16 R96, R96, R70.reuse, R60 ;  /* 0x000000466060723c */ /* 0x080ff0000004183c */
[----:B------:R-:W-:Y:S01]  /*1c3f0*/  HMMA.16816.F32.BF16 R160, R160, R70, R64 ;  /* 0x00000046a0a0723c */ /* 0x000fe20000041840 */
[----:B------:R-:W-:-:S07]  /*1c400*/  @P0 BRA `(.L_x_3018) ;  /* 0xffffcd0000000947 */ /* 0x000fce000383ffff */
.L_x_3007:
[----:B------:R-:W2:Y:S02]  /*1c410*/  LDL R0, [R1+0x14] ;  /* 0x0000140001007983 */ /* 0x000ea40000100800 */
[----:B--2---:R-:W-:-:S13]  /*1c420*/  ISETP.GE.AND P0, PT, R214, R0, PT ;  /* 0x00000000d600720c */ /* 0x004fda0003f06270 */
[----:B------:R-:W-:Y:S05]  /*1c430*/  @!P0 BRA `(.L_x_3019) ;  /* 0x0000566000008947 */ /* 0x000fea0003800000 */
[----:B------:R-:W-:Y:S01]  /*1c440*/  IMAD.MOV.U32 R91, RZ, RZ, R86 ;  /* 0x000000ffff5b7224 */ /* 0x000fe200078e0056 */
[----:B------:R-:W-:Y:S01]  /*1c450*/  MOV R93, R68 ;  /* 0x00000044005d7202 */ /* 0x000fe20000000f00 */
[----:B------:R-:W-:Y:S01]  /*1c460*/  IMAD.MOV.U32 R90, RZ, RZ, R87 ;  /* 0x000000ffff5a7224 */ /* 0x000fe200078e0057 */
[----:B------:R-:W-:Y:S02]  /*1c470*/  MOV R92, R85 ;  /* 0x00000055005c7202 */ /* 0x000fe40000000f00 */
.L_x_3047:
[----:B------:R-:W2:Y:S01]  /*1c480*/  LDL.64 R6, [R1+0x20] ;  /* 0x0000200001067983 */ /* 0x000ea20000100a00 */
[----:B------:R-:W-:Y:S04]  /*1c490*/  DEPBAR.LE SB0, 0x0 ;  /* 0x000080000000791a */ /* 0x000fe80000000000 */
[----:B------:R-:W3:Y:S01]  /*1c4a0*/  LDL R4, [R1+0x28] ;  /* 0x0000280001047983 */ /* 0x000ee20000100800 */
[----:B------:R-:W-:Y:S01]  /*1c4b0*/  WARPSYNC 0xffffffff ;  /* 0xffffffff00007948 */ /* 0x000fe20003800000 */
[----:B------:R-:W-:Y:S01]  /*1c4c0*/  SHF.R.S32.HI R0, RZ, 0x1f, R216 ;  /* 0x0000001fff007819 */ /* 0x000fe200000114d8 */
[----:B-1----:R-:W-:Y:S01]  /*1c4d0*/  IMAD.WIDE.U32 R2, R216, c[0x0][0x208], RZ ;  /* 0x00008200d8027a25 */ /* 0x002fe200078e00ff */
        /* <DEDUP_REMOVED lines=30> */
.L_x_3158:
[-C--:B------:R-:W-:Y:S01]  /*1c6c0*/  HMMA.16816.F32.BF16 R4, R80, R16.reuse, RZ ;  /* 0x000000105004723c */ /* 0x080fe200000418ff */
[----:B------:R-:W3:Y:S01]  /*1c6d0*/  LDL R94, [R1+0x14] ;  /* 0x00001400015e7983 */ /* 0x000ee20000100800 */
[----:B------:R-:W-:Y:S01]  /*1c6e0*/  BSSY B0, `(.L_x_3021) ;  /* 0x00000c4000007945 */ /* 0x000fe20003800000 */
[----:B------:R-:W-:Y:S02]  /*1c6f0*/  LOP3.LUT P2, RZ, R208, 0x100, RZ, 0xc0, !PT ;  /* 0x00000100d0ff7812 */ /* 0x000fe4000784c0ff */
        /* <DEDUP_REMOVED lines=12> */
[----:B------:R-:W1:Y:S03]  /*1c7c0*/  SHFL.IDX PT, R0, R0, 0x4, 0x181f ;  /* 0x00981f0000007f89 */ /* 0x000e6600000e0000 */
[C---:B------:R-:W-:Y:S05]  /*1c7d0*/  HMMA.16816.F32.BF16 R32, R80.reuse, R34, RZ ;  /* 0x000000225020723c */ /* 0x040fea00000418ff */
[----:B------:R-:W1:Y:S03]  /*1c7e0*/  SHFL.IDX PT, R69, R52, 0x3, 0x181f ;  /* 0x00781f0034457f89 */ /* 0x000e6600000e0000 */
[-C--:B------:R-:W-:Y:S05]  /*1c7f0*/  HMMA.16816.F32.BF16 R36, R80, R48.reuse, RZ ;  /* 0x000000305024723c */ /* 0x080fea00000418ff */
[----:B------:R1:W1:Y:S03]  /*1c800*/  SHFL.IDX PT, R73, R52, 0x4, 0x181f ;  /* 0x00981f0034497f89 */ /* 0x00026600000e0000 */
        /* <DEDUP_REMOVED lines=9> */
[-C--:B------:R-:W-:Y:S03]  /*1c8a0*/  IADD3 R70, P1, R55, R53.reuse, RZ ;  /* 0x0000003537467210 */ /* 0x080fe60007f3e0ff */
[--C-:B------:R-:W-:Y:S01]  /*1c8b0*/  IMAD.X R61, R57, 0x1, R68.reuse, P0 ;  /* 0x00000001393d7824 */ /* 0x100fe200000e0644 */
[----:B------:R-:W-:Y:S01]  /*1c8c0*/  IADD3 R72, P0, R0, R53, RZ ;  /* 0x0000003500487210 */ /* 0x000fe20007f1e0ff */
[--C-:B------:R-:W-:Y:S01]  /*1c8d0*/  IMAD.X R71, R69, 0x1, R68.reuse, P1 ;  /* 0x0000000145477824 */ /* 0x100fe200008e0644 */
[-C--:B------:R-:W-:Y:S01]  /*1c8e0*/  HMMA.16816.F32.BF16 R52, R80, R64.reuse, RZ ;  /* 0x000000405034723c */ /* 0x080fe200000418ff */
[----:B------:R2:W-:Y:S02]  /*1c8f0*/  LDGSTS.E.BYPASS.LTC128B.128 [R210+0x900], [R62.64], !P2 ;  /* 0x009000003ed27fae */ /* 0x0005e4000d101d48 */
[----:B------:R-:W-:Y:S05]  /*1c900*/  IMAD.X R73, R73, 0x1, R68, P0 ;  /* 0x0000000149497824 */ /* 0x000fea00000e0644 */
[C---:B------:R-:W-:Y:S01]  /*1c910*/  HMMA.16816.F32.BF16 R56, R76.reuse, R64, RZ ;  /* 0x000000404c38723c */ /* 0x040fe200000418ff */
        /* <DEDUP_REMOVED lines=128> */
.L_x_3159:
        /* <DEDUP_REMOVED lines=25> */
.L_x_3160:
[----:B----4-:R-:W-:Y:S02]  /*1d2b0*/  LOP3.LUT P1, RZ, R208, 0x100, RZ, 0xc0, !PT ;  /* 0x00000100d0ff7812 */ /* 0x010fe4000782c0ff */
[----:B--2---:R-:W-:Y:S05]  /*1d2c0*/  IADD3 R2, P0, R0, R85, RZ ;  /* 0x0000005500027210 */ /* 0x004fea0007f1e0ff */
[----:B-1----:R-:W-:Y:S06]  /*1d2d0*/  IMAD.X R3, R84, 0x1, R86, P0 ;  /* 0x0000000154037824 */ /* 0x002fec00000e0656 */
[----:B------:R-:W-:Y:S01]  /*1d2e0*/  @!PT LDS RZ, [RZ] ;  /* 0x00000000fffff984 */ /* 0x000fe20000000800 */
[----:B------:R-:W-:Y:S01]  /*1d2f0*/  @!PT LDS RZ, [RZ] ;  /* 0x00000000fffff984 */ /* 0x000fe20000000800 */
[----:B------:R-:W-:Y:S01]  /*1d300*/  @!PT LDS RZ, [RZ] ;  /* 0x00000000fffff984 */ /* 0x000fe20000000800 */
[----:B------:R1:W-:Y:S02]  /*1d310*/  LDGSTS.E.BYPASS.LTC128B.128 [R210+0x4900], [R2.64], !P1 ;  /* 0x0490000002d27fae */ /* 0x0003e4000c901d48 */
.L_x_3022:
[----:B------:R-:W-:Y:S05]  /*1d320*/  BSYNC B0 ;  /* 0x0000000000007941 */ /* 0x000fea0003800000 */
.L_x_3021:
[----:B------:R-:W2:Y:S01]  /*1d330*/  LDL R84, [R1+0x44] ;  /* 0x0000440001547983 */ /* 0x000ea20000100800 */
[----:B------:R-:W-:Y:S01]  /*1d340*/  IMAD.MOV.U32 R85, RZ, RZ, c[0x0][0x2c4] ;  /* 0x0000b100ff557624 */ /* 0x000fe200078e00ff */
[----:B------:R-:W-:Y:S02]  /*1d350*/  ULDC UR4, c[0x0][0x324] ;  /* 0x0000c90000047ab9 */ /* 0x000fe40000000800 */
[----:B------:R-:W2:Y:S01]  /*1d360*/  LDL R0, [R1+0x4c] ;  /* 0x00004c0001007983 */ /* 0x000ea20000100800 */
[----:B------:R-:W-:Y:S01]  /*1d370*/  ULOP3.LUT UR4, URZ, UR4, URZ, 0x33, !UPT ;  /* 0x000000043f047292 */ /* 0x000fe2000f8e333f */
        /* <DEDUP_REMOVED lines=10> */
[C---:B------:R-:W-:Y:S02]  /*1d420*/  IADD3 R166, R2.reuse, UR4, RZ ;  /* 0x0000000402a67c10 */ /* 0x040fe4000fffe0ff */
[----:B------:R-:W-:Y:S01]  /*1d430*/  IADD3 R165, R2, c[0x0][0x328], RZ ;  /* 0x0000ca0002a57a10 */ /* 0x000fe20007ffe0ff */
[----:B------:R-:W-:-:S05]  /*1d440*/  BRA.DIV ~URZ, `(.L_x_3025) ;  /* 0x0000c4827f007947 */ /* 0x000fca000b800000 */
[----:B------:R1:W2:Y:S02]  /*1d450*/  SHFL.IDX PT, R2, R164, RZ, 0x1c1f ;  /* 0x001c1fffa4027589 */ /* 0x0002a400000e0000 */
.L_x_3161:
[----:B--2---:R-:W-:Y:S01]  /*1d460*/  IADD3 R87, R165, R2, RZ ;  /* 0x00000002a5577210 */ /* 0x004fe20007ffe0ff */
[----:B------:R-:W-:Y:S02]  /*1d470*/  IMAD.MOV.U32 R3, RZ, RZ, c[0x0][0x32c] ;  /* 0x0000cb00ff037624 */ /* 0x000fe400078e00ff */
[----:B------:R-:W-:Y:S03]  /*1d480*/  IMAD.IADD R85, R166, 0x1, R2 ;  /* 0x00000001a6557824 */ /* 0x000fe600078e0202 */
[----:B------:R-:W-:Y:S11]  /*1d490*/  ISETP.GE.AND P0, PT, R3, 0x1, PT ;  /* 0x000000010300780c */ /* 0x000ff60003f06270 */
[----:B------:R-:W-:Y:S02]  /*1d4a0*/  @!UPT UIADD3 URZ, URZ, URZ, URZ ;  /* 0x0000003f3f3ff290 */ /* 0x000fe4000fffe03f */
        /* <DEDUP_REMOVED lines=15> */
.L_x_3028:
[----:B------:R-:W-:Y:S04]  /*1d5a0*/  MOV R3, c[0x0][0x32c] ;  /* 0x0000cb0000037a02 */ /* 0x000fe80000000f00 */
[----:B------:R-:W-:Y:S11]  /*1d5b0*/  ISETP.NE.AND P0, PT, R3, 0x1, PT ;  /* 0x000000010300780c */ /* 0x000ff60003f05270 */
[----:B------:R-:W-:Y:S02]  /*1d5c0*/  @!UPT UIADD3 URZ, URZ, URZ, URZ ;  /* 0x0000003f3f3ff290 */ /* 0x000fe4000fffe03f */
[----:B------:R-:W-:Y:S05]  /*1d5d0*/  @P0 IMAD.HI.U32 R3, R2, c[0x0][0x330], RZ ;  /* 0x0000cc0002030a27 */ /* 0x000fea00078e00ff */
[----:B------:R-:W-:Y:S02]  /*1d5e0*/  @P0 SHF.R.U32.HI R2, RZ, c[0x0][0x334], R3 ;  /* 0x0000cd00ff020a19 */ /* 0x000fe40000011603 */
.L_x_3029:
[----:B------:R-:W-:Y:S05]  /*1d5f0*/  BSYNC B0 ;  /* 0x0000000000007941 */ /* 0x000fea0003800000 */
.L_x_3027:
[----:B------:R-:W2:Y:S02]  /*1d600*/  LDL R3, [R1+0x4] ;  /* 0x0000040001037983 */ /* 0x000ea40000100800 */
[----:B--2---:R-:W-:Y:S04]  /*1d610*/  IMAD.IADD R3, R0, 0x1, -R3 ;  /* 0x0000000100037824 */ /* 0x004fe800078e0a03 */
[----:B------:R-:W-:Y:S05]  /*1d620*/  IMAD R2, R2, c[0x0][0x32c], R3 ;  /* 0x0000cb0002027a24 */ /* 0x000fea00078e0203 */
[----:B------:R-:W-:Y:S02]  /*1d630*/  IMNMX R85, R85, R2, !PT ;  /* 0x0000000255557217 */ /* 0x000fe40007800200 */
[----:B------:R-:W-:Y:S04]  /*1d640*/  IADD3 R2, R2, c[0x0][0x32c], RZ ;  /* 0x0000cb0002027a10 */ /* 0x000fe80007ffe0ff */
[----:B------:R-:W-:Y:S02]  /*1d650*/  IMNMX R87, R87, R2, PT ;  /* 0x0000000257577217 */ /* 0x000fe40003800200 */
.L_x_3026:
[----:B------:R-:W-:-:S05]  /*1d660*/  BRA.DIV ~URZ, `(.L_x_3030) ;  /* 0x0000c2d27f007947 */ /* 0x000fca000b800000 */
[----:B------:R2:W3:Y:S02]  /*1d670*/  SHFL.IDX PT, R2, R164, 0x1, 0x1c1f ;  /* 0x003c1f00a4027f89 */ /* 0x0004e400000e0000 */
.L_x_3162:
        /* <DEDUP_REMOVED lines=20> */
.L_x_3033:
[----:B------:R-:W-:Y:S04]  /*1d7c0*/  MOV R3, c[0x0][0x32c] ;  /* 0x0000cb0000037a02 */ /* 0x000fe80000000f00 */
[----:B------:R-:W-:Y:S11]  /*1d7d0*/  ISETP.NE.AND P0, PT, R3, 0x1, PT ;  /* 0x000000010300780c */ /* 0x000ff60003f05270 */
[----:B------:R-:W-:Y:S02]  /*1d7e0*/  @!UPT UIADD3 URZ, URZ, URZ, URZ ;  /* 0x0000003f3f3ff290 */ /* 0x000fe4000fffe03f */
[----:B------:R-:W-:Y:S05]  /*1d7f0*/  @P0 IMAD.HI.U32 R3, R2, c[0x0][0x330], RZ ;  /* 0x0000cc0002030a27 */ /* 0x000fea00078e00ff */
[----:B------:R-:W-:Y:S02]  /*1d800*/  @P0 SHF.R.U32.HI R2, RZ, c[0x0][0x334], R3 ;  /* 0x0000cd00ff020a19 */ /* 0x000fe40000011603 */
.L_x_3034:
[----:B------:R-:W-:Y:S05]  /*1d810*/  BSYNC B0 ;  /* 0x0000000000007941 */ /* 0x000fea0003800000 */
.L_x_3032:
[----:B------:R-:W3:Y:S02]  /*1d820*/  LDL R3, [R1+0x4] ;  /* 0x0000040001037983 */ /* 0x000ee40000100800 */
[----:B---3--:R-:W-:Y:S04]  /*1d830*/  IMAD.IADD R3, R0, 0x1, -R3 ;  /* 0x0000000100037824 */ /* 0x008fe800078e0a03 */
[----:B------:R-:W-:Y:S05]  /*1d840*/  IMAD R2, R2, c[0x0][0x32c], R3 ;  /* 0x0000cb0002027a24 */ /* 0x000fea00078e0203 */
[----:B------:R-:W-:Y:S02]  /*1d850*/  IMNMX R84, R84, R2, !PT ;  /* 0x0000000254547217 */ /* 0x000fe40007800200 */
[----:B------:R-:W-:Y:S04]  /*1d860*/  IADD3 R2, R2, c[0x0][0x32c], RZ ;  /* 0x0000cb0002027a10 */ /* 0x000fe80007ffe0ff */
[----:B------:R-:W-:Y:S02]  /*1d870*/  IMNMX R86, R86, R2, PT ;  /* 0x0000000256567217 */ /* 0x000fe40003800200 */
.L_x_3031:
[----:B------:R-:W-:-:S05]  /*1d880*/  BRA.DIV ~URZ, `(.L_x_3035) ;  /* 0x0000c1227f007947 */ /* 0x000fca000b800000 */
[----:B------:R3:W4:Y:S02]  /*1d890*/  SHFL.IDX PT, R94, R164, 0x2, 0x1c1f ;  /* 0x005c1f00a45e7f89 */ /* 0x00072400000e0000 */
.L_x_3163:
        /* <DEDUP_REMOVED lines=20> */
.L_x_3038:
[----:B------:R-:W-:Y:S04]  /*1d9e0*/  MOV R167, c[0x0][0x32c] ;  /* 0x0000cb0000a77a02 */ /* 0x000fe80000000f00 */
[----:B------:R-:W-:Y:S11]  /*1d9f0*/  ISETP.NE.AND P0, PT, R167, 0x1, PT ;  /* 0x00000001a700780c */ /* 0x000ff60003f05270 */
[----:B------:R-:W-:Y:S02]  /*1da00*/  @!UPT UIADD3 URZ, URZ, URZ, URZ ;  /* 0x0000003f3f3ff290 */ /* 0x000fe4000fffe03f */
[----:B------:R-:W-:Y:S05]  /*1da10*/  @P0 IMAD.HI.U32 R167, R94, c[0x0][0x330], RZ ;  /* 0x0000cc005ea70a27 */ /* 0x000fea00078e00ff */
[----:B------:R-:W-:Y:S02]  /*1da20*/  @P0 SHF.R.U32.HI R94, RZ, c[0x0][0x334], R167 ;  /* 0x0000cd00ff5e0a19 */ /* 0x000fe400000116a7 */
.L_x_3039:
[----:B------:R-:W-:Y:S05]  /*1da30*/  BSYNC B0 ;  /* 0x0000000000007941 */ /* 0x000fea0003800000 */
.L_x_3037:
[----:B------:R-:W4:Y:S02]  /*1da40*/  LDL R167, [R1+0x4] ;  /* 0x0000040001a77983 */ /* 0x000f240000100800 */
[----:B----4-:R-:W-:Y:S04]  /*1da50*/  IMAD.IADD R167, R0, 0x1, -R167 ;  /* 0x0000000100a77824 */ /* 0x010fe800078e0aa7 */
[----:B------:R-:W-:Y:S05]  /*1da60*/  IMAD R94, R94, c[0x0][0x32c], R167 ;  /* 0x0000cb005e5e7a24 */ /* 0x000fea00078e02a7 */
[----:B------:R-:W-:Y:S02]  /*1da70*/  IMNMX R2, R2, R94, !PT ;  /* 0x0000005e02027217 */ /* 0x000fe40007800200 */
[----:B------:R-:W-:Y:S04]  /*1da80*/  IADD3 R94, R94, c[0x0][0x32c], RZ ;  /* 0x0000cb005e5e7a10 */ /* 0x000fe80007ffe0ff */
[----:B------:R-:W-:Y:S02]  /*1da90*/  IMNMX R3, R3, R94, PT ;  /* 0x0000005e03037217 */ /* 0x000fe40003800200 */
.L_x_3036:
        /* <DEDUP_REMOVED lines=332> */
.L_x_3164:
        /* <DEDUP_REMOVED lines=20> */
.L_x_3043:
[----:B------:R-:W-:Y:S04]  /*1f0a0*/  MOV R5, c[0x0][0x32c] ;  /* 0x0000cb0000057a02 */ /* 0x000fe80000000f00 */
[----:B------:R-:W-:Y:S11]  /*1f0b0*/  ISETP.NE.AND P0, PT, R5, 0x1, PT ;  /* 0x000000010500780c */ /* 0x000ff60003f05270 */
[----:B------:R-:W-:Y:S02]  /*1f0c0*/  @!UPT UIADD3 URZ, URZ, URZ, URZ ;  /* 0x0000003f3f3ff290 */ /* 0x000fe4000fffe03f */
[----:B------:R-:W-:Y:S05]  /*1f0d0*/  @P0 IMAD.HI.U32 R5, R4, c[0x0][0x330], RZ ;  /* 0x0000cc0004050a27 */ /* 0x000fea00078e00ff */
[----:B------:R-:W-:Y:S02]  /*1f0e0*/  @P0 SHF.R.U32.HI R4, RZ, c[0x0][0x334], R5 ;  /* 0x0000cd00ff040a19 */ /* 0x000fe40000011605 */
.L_x_3044:
[----:B------:R-:W-:Y:S05]  /*1f0f0*/  BSYNC B0 ;  /* 0x0000000000007941 */ /* 0x000fea0003800000 */
.L_x_3042:
[----:B------:R-:W5:Y:S02]  /*1f100*/  LDL R5, [R1+0x4] ;  /* 0x0000040001057983 */ /* 0x000f640000100800 */
[----:B-----5:R-:W-:Y:S04]  /*1f110*/  IMAD.IADD R0, R0, 0x1, -R5 ;  /* 0x0000000100007824 */ /* 0x020fe800078e0a05 */
[----:B------:R-:W-:Y:S05]  /*1f120*/  IMAD R0, R4, c[0x0][0x32c], R0 ;  /* 0x0000cb0004007a24 */ /* 0x000fea00078e0200 */
[----:B------:R-:W-:Y:S02]  /*1f130*/  IMNMX R2, R2, R0, !PT ;  /* 0x0000000002027217 */ /* 0x000fe40007800200 */
[----:B------:R-:W-:Y:S04]  /*1f140*/  IADD3 R0, R0, c[0x0][0x32c], RZ ;  /* 0x0000cb0000007a10 */ /* 0x000fe80007ffe0ff */
[----:B------:R-:W-:Y:S02]  /*1f150*/  IMNMX R3, R3, R0, PT ;  /* 0x0000000003037217 */ /* 0x000fe40003800200 */
.L_x_3041:
        /* <DEDUP_REMOVED lines=161> */
.L_x_3165:
        /* <DEDUP_REMOVED lines=15> */
.L_x_3166:
        /* <DEDUP_REMOVED lines=11> */
[--C-:B------:R-:W-:Y:S02]  /*1fd10*/  FFMA.FTZ R222, R65, c[0x0][0x2d0], -R2.reuse ;  /* 0x0000b40041de7a23 */ /* 0x100fe40000010802 */
[----:B------:R-:W-:Y:S01]  /*1fd20*/  MUFU.EX2 R3, R3 ;  /* 0x0000000300037308 */ /* 0x000fe20000000800 */
[--C-:B-1----:R-:W-:Y:S02]  /*1fd30*/  FFMA.FTZ R4, R37, c[0x0][0x2d0], -R2.reuse ;  /* 0x0000b40025047a23 */ /* 0x102fe40000010802 */
        /* <DEDUP_REMOVED lines=16> */
[----:B------:R-:W5:Y:S01]  /*1fe40*/  MUFU.EX2 R30, R6 ;  /* 0x00000006001e7308 */ /* 0x000f620000000800 */
[--C-:B------:R-:W-:Y:S02]  /*1fe50*/  FFMA.FTZ R225, R168, c[0x0][0x2d0], -R2.reuse ;  /* 0x0000b400a8e17a23 */ /* 0x100fe40000010802 */
[--C-:B------:R-:W-:Y:S02]  /*1fe60*/  FFMA.FTZ R224, R167, c[0x0][0x2d0], -R2.reuse ;  /* 0x0000b400a7e07a23 */ /* 0x100fe40000010802 */
[----:B------:R-:W-:Y:S05]  /*1fe70*/  FFMA.FTZ R223, R94, c[0x0][0x2d0], -R2 ;  /* 0x0000b4005edf7a23 */ /* 0x000fea0000010802 */
[----:B------:R-:W3:Y:S01]  /*1fe80*/  MUFU.EX2 R2, R4 ;  /* 0x0000000400027308 */ /* 0x000ee20000000800 */
[C---:B-1----:R-:W-:Y:S02]  /*1fe90*/  FFMA.FTZ R0, R65.reuse, R229, R3 ;  /* 0x000000e541007223 */ /* 0x042fe40000010003 */
[----:B------:R-:W-:Y:S01]  /*1fea0*/  FMUL.FTZ R48, R65, R152 ;  /* 0x0000009841307220 */ /* 0x000fe20000410000 */
[----:B-----5:R-:W-:Y:S02]  /*1feb0*/  F2FP.BF16.PACK_AB R74, R30, R31 ;  /* 0x0000001f1e4a723e */ /* 0x020fe400000010ff */
[C---:B---3--:R-:W-:Y:S01]  /*1fec0*/  F2FP.BF16.PACK_AB R72, R2.reuse, R3 ;  /* 0x000000030248723e */ /* 0x048fe200000010ff */
        /* <DEDUP_REMOVED lines=29> */
[----:B------:R-:W3:Y:S01]  /*200a0*/  MUFU.EX2 R2, R4 ;  /* 0x0000000400027308 */ /* 0x000ee20000000800 */
[C---:B-1----:R-:W-:Y:S02]  /*200b0*/  FFMA.FTZ R0, R3.reuse, R227, R5 ;  /* 0x000000e303007223 */ /* 0x042fe40000010005 */
[C---:B------:R-:W-:Y:S02]  /*200c0*/  FMUL.FTZ R50, R3.reuse, R154 ;  /* 0x0000009a03327220 */ /* 0x040fe40000410000 */
[----:B------:R-:W-:Y:S02]  /*200d0*/  FMUL.FTZ R51, R3, R155 ;  /* 0x0000009b03337220 */ /* 0x000fe40000410000 */
[C---:B---3--:R-:W-:Y:S01]  /*200e0*/  FADD.FTZ R34, R2.reuse, R0 ;  /* 0x0000000002227221 */ /* 0x048fe20000010000 */
        /* <DEDUP_REMOVED lines=25> */
[--C-:B----4-:R-:W-:Y:S02]  /*20280*/  FFMA.FTZ R164, R70, c[0x0][0x2d0], -R2.reuse ;  /* 0x0000b40046a47a23 */ /* 0x110fe40000010802 */
        /* <DEDUP_REMOVED lines=9> */
[----:B-1----:R-:W-:Y:S02]  /*20320*/  FMUL.FTZ R4, R68, c[0x0][0x2d0] ;  /* 0x0000b40044047a20 */ /* 0x002fe40000410000 */
[----:B------:R-:W-:Y:S01]  /*20330*/  FADD.FTZ R2, -R2, R93 ;  /* 0x0000005d02027221 */ /* 0x000fe20000010100 */
[----:B------:R-:W1:Y:S02]  /*20340*/  MUFU.EX2 R35, R5 ;  /* 0x0000000500237308 */ /* 0x000e640000000800 */
[----:B------:R-:W-:Y:S01]  /*20350*/  FSEL R4, R4, RZ, P0 ;  /* 0x000000ff04047208 */ /* 0x000fe20000000000 */
[----:B------:R-:W-:Y:S04]  /*20360*/  FMUL.FTZ R2, R2, c[0x0][0x2d0] ;  /* 0x0000b40002027a20 */ /* 0x000fe80000410000 */
        /* <DEDUP_REMOVED lines=11> */
[----:B-1----:R-:W-:Y:S01]  /*20420*/  F2FP.BF16.PACK_AB R76, R35, R37 ;  /* 0x00000025234c723e */ /* 0x002fe200000010ff */
        /* <DEDUP_REMOVED lines=34> */
[----:B------:R-:W-:Y:S01]  /*20650*/  FMUL.FTZ R29, R0, R113 ;  /* 0x00000071001d7220 */ /* 0x000fe20000410000 */
[----:B--2---:R-:W-:Y:S01]  /*20660*/  ISETP.GT.AND P0, PT, R214, R250, PT ;  /* 0x000000fad600720c */ /* 0x004fe20003f04270 */
[----:B------:R-:W-:Y:S02]  /*20670*/  FADD.FTZ R5, R31, R8 ;  /* 0x000000081f057221 */ /* 0x000fe40000010000 */
[----:B------:R-:W-:Y:S02]  /*20680*/  FMUL.FTZ R8, R0, R128 ;  /* 0x0000008000087220 */ /* 0x000fe40000410000 */
[----:B------:R-:W-:Y:S02]  /*20690*/  FMUL.FTZ R19, R3, R139 ;  /* 0x0000008b03137220 */ /* 0x000fe40000410000 */
[C---:B------:R-:W-:Y:S01]  /*206a0*/  FMUL.FTZ R46, R2.reuse, R106 ;  /* 0x0000006a022e7220 */ /* 0x040fe20000410000 */
[----:B------:R-:W2:Y:S01]  /*206b0*/  MUFU.EX2 R0, R10 ;  /* 0x0000000a00007308 */ /* 0x000ea20000000800 */
        /* <DEDUP_REMOVED lines=13> */
[C---:B-1----:R-:W-:Y:S02]  /*20790*/  FFMA.FTZ R84, R2.reuse, R247, R18 ;  /* 0x000000f702547223 */ /* 0x042fe40000010012 */
[----:B------:R-:W-:Y:S01]  /*207a0*/  FMUL.FTZ R35, R3, R147 ;  /* 0x0000009303237220 */ /* 0x000fe20000410000 */
[----:B--2---:R-:W-:Y:S01]  /*207b0*/  F2FP.BF16.PACK_AB R75, R103, R0 ;  /* 0x00000000674b723e */ /* 0x004fe200000010ff */
        /* <DEDUP_REMOVED lines=283> */
[----:B------:R-:W-:Y:S01]  /*21970*/  FADD.FTZ R2, R80, R0 ;  /* 0x0000000050027221 */ /* 0x000fe20000010000 */
[----:B------:R-:W-:Y:S01]  /*21980*/  IADD3 R0, R214, -0x1, RZ ;  /* 0xffffffffd6007810 */ /* 0x000fe20007ffe0ff */
        /* <DEDUP_REMOVED lines=17> */
.L_x_3019:
[----:B------:R-:W-:Y:S05]  /*21aa0*/  BRA.DIV ~URZ, `(.L_x_3048) ;  /* 0x000082227f007947 */ /* 0x000fea000b800000 */
[----:B------:R2:W3:Y:S02]  /*21ab0*/  SHFL.BFLY PT, R0, R229, 0x2, 0x1f ;  /* 0x0c401f00e5007f89 */ /* 0x0004e400000e0000 */
.L_x_3167:
        /* <DEDUP_REMOVED lines=15> */
.L_x_3168:
        /* <DEDUP_REMOVED lines=8> */
[----:B------:R-:W3:Y:S01]  /*21c30*/  @P3 MUFU.RCP R0, R4 ;  /* 0x0000000400003308 */ /* 0x000ee20000001000 */
[----:B------:R-:W-:-:S05]  /*21c40*/  MOV R22, 0xff800000 ;  /* 0xff80000000167802 */ /* 0x000fca0000000f00 */
[----:B------:R-:W-:Y:S02]  /*21c50*/  @P1 MOV R10, 0x3f317218 ;  /* 0x3f317218000a1802 */ /* 0x000fe40000000f00 */
[----:B------:R4:W-:Y:S01]  /*21c60*/  @P3 MUFU.LG2 R9, R4 ;  /* 0x0000000400093308 */ /* 0x0009e20000000c00 */
[----:B---3--:R-:W-:-:S07]  /*21c70*/  FMUL.FTZ R64, R0, R132 ;  /* 0x0000008400407220 */ /* 0x008fce0000410000 */
        /* <DEDUP_REMOVED lines=11> */
[----:B-1----:R-:W1:Y:S01]  /*21d30*/  @P2 MUFU.LG2 R7, R6 ;  /* 0x0000000600072308 */ /* 0x002e620000000c00 */
        /* <DEDUP_REMOVED lines=77> */
.L_x_2878:
        /* <DEDUP_REMOVED lines=19> */
.L_x_3051:
[----:B---3--:R-:W-:Y:S05]  /*22340*/  BSYNC B0 ;  /* 0x0000000000007941 */ /* 0x008fea0003800000 */
.L_x_3050:
        /* <DEDUP_REMOVED lines=101> */
.L_x_3054:
        /* <DEDUP_REMOVED lines=137> */
.L_x_3169:
[----:B------:R-:W-:Y:S05]  /*23230*/  BRA.DIV ~URZ, `(.L_x_3057) ;  /* 0x00006d927f007947 */ /* 0x000fea000b800000 */
[----:B------:R3:W4:Y:S02]  /*23240*/  SHFL.IDX PT, R2, R6, RZ, 0x181f ;  /* 0x00181fff06027589 */ /* 0x00072400000e0000 */
.L_x_3170:
[----:B------:R-:W-:-:S13]  /*23250*/  ISETP.GE.OR P0, PT, R4, R0, P2 ;  /* 0x000000000400720c */ /* 0x000fda0001706670 */
[----:B----4-:R-:W-:-:S04]  /*23260*/  @!P0 LEA R2, P1, R248, R2, 0x1 ;  /* 0x00000002f8028211 */ /* 0x010fc800078208ff */
[----:B--2---:R-:W-:-:S05]  /*23270*/  @!P0 LEA.HI.X R3, R248, R7, R249, 0x1, P1 ;  /* 0x00000007f8038211 */ /* 0x004fca00008f0cf9 */
[----:B------:R2:W-:Y:S01]  /*23280*/  @!P0 ST.E.128 [R2.64], R12 ;  /* 0x0000000c02008985 */ /* 0x0005e2000c101d08 */
[----:B------:R-:W-:Y:S05]  /*23290*/  BRA.DIV ~URZ, `(.L_x_3058) ;  /* 0x00006da27f007947 */ /* 0x000fea000b800000 */
[----:B------:R4:W1:Y:S04]  /*232a0*/  SHFL.IDX PT, R7, R5, 0x1, 0x181f ;  /* 0x00381f0005077f89 */ /* 0x00086800000e0000 */
[----:B--2---:R4:W2:Y:S02]  /*232b0*/  SHFL.IDX PT, R2, R6, 0x1, 0x181f ;  /* 0x00381f0006027f89 */ /* 0x0048a400000e0000 */
.L_x_3171:
[----:B------:R-:W-:-:S04]  /*232c0*/  IADD3 R3, R4, 0x10, RZ ;  /* 0x0000001004037810 */ /* 0x000fc80007ffe0ff */
[----:B------:R-:W-:-:S13]  /*232d0*/  ISETP.GE.OR P0, PT, R3, R0, P2 ;  /* 0x000000000300720c */ /* 0x000fda0001706670 */
[----:B--2---:R-:W-:-:S04]  /*232e0*/  @!P0 LEA R2, P1, R248, R2, 0x1 ;  /* 0x00000002f8028211 */ /* 0x004fc800078208ff */
[----:B-1----:R-:W-:-:S05]  /*232f0*/  @!P0 LEA.HI.X R3, R248, R7, R249, 0x1, P1 ;  /* 0x00000007f8038211 */ /* 0x002fca00008f0cf9 */
[----:B------:R1:W-:Y:S01]  /*23300*/  @!P0 ST.E.128 [R2.64], R16 ;  /* 0x0000001002008985 */ /* 0x0003e2000c101d08 */
[----:B------:R-:W-:Y:S05]  /*23310*/  BRA.DIV ~URZ, `(.L_x_3059) ;  /* 0x00006df27f007947 */ /* 0x000fea000b800000 */
[----:B------:R2:W1:Y:S02]  /*23320*/  SHFL.IDX PT, R7, R5, 0x2, 0x181f ;  /* 0x00581f0005077f89 */ /* 0x00046400000e0000 */
.L_x_3172:
[----:B------:R-:W-:Y:S05]  /*23330*/  BRA.DIV ~URZ, `(.L_x_3060) ;  /* 0x00006e427f007947 */ /* 0x000fea000b800000 */
[----:B-1----:R1:W2:Y:S02]  /*23340*/  SHFL.IDX PT, R2, R6, 0x2, 0x181f ;  /* 0x00581f0006027f89 */ /* 0x0022a400000e0000 */
.L_x_3173:
        /* <DEDUP_REMOVED lines=8> */
.L_x_3174:
[----:B------:R-:W-:-:S04]  /*233d0*/  IADD3 R3, R4, 0x30, RZ ;  /* 0x0000003004037810 */ /* 0x000fc80007ffe0ff */
[----:B------:R-:W-:-:S13]  /*233e0*/  ISETP.GE.OR P0, PT, R3, R0, P2 ;  /* 0x000000000300720c */ /* 0x000fda0001706670 */
[----:B--2---:R-:W-:-:S04]  /*233f0*/  @!P0 LEA R2, P1, R248, R2, 0x1 ;  /* 0x00000002f8028211 */ /* 0x004fc800078208ff */
[----:B------:R-:W-:-:S05]  /*23400*/  @!P0 LEA.HI.X R3, R248, R7, R249, 0x1, P1 ;  /* 0x00000007f8038211 */ /* 0x000fca00008f0cf9 */
[----:B------:R2:W-:Y:S01]  /*23410*/  @!P0 ST.E.128 [R2.64], R24 ;  /* 0x0000001802008985 */ /* 0x0005e2000c101d08 */
[----:B------:R-:W-:Y:S05]  /*23420*/  BRA.DIV ~URZ, `(.L_x_3062) ;  /* 0x00006e927f007947 */ /* 0x000fea000b800000 */
[----:B------:R1:W2:Y:S02]  /*23430*/  SHFL.IDX PT, R7, R5, 0x4, 0x181f ;  /* 0x00981f0005077f89 */ /* 0x0002a400000e0000 */
.L_x_3175:
[----:B------:R-:W-:Y:S05]  /*23440*/  BRA.DIV ~URZ, `(.L_x_3063) ;  /* 0x00006ee27f007947 */ /* 0x000fea000b800000 */
[----:B--2---:R2:W1:Y:S02]  /*23450*/  SHFL.IDX PT, R2, R6, 0x4, 0x181f ;  /* 0x00981f0006027f89 */ /* 0x00446400000e0000 */
.L_x_3176:
        /* <DEDUP_REMOVED lines=8> */
.L_x_3177:
[----:B------:R-:W-:-:S04]  /*234e0*/  IADD3 R3, R4, 0x50, RZ ;  /* 0x0000005004037810 */ /* 0x000fc80007ffe0ff */
[----:B------:R-:W-:-:S13]  /*234f0*/  ISETP.GE.OR P0, PT, R3, R0, P2 ;  /* 0x000000000300720c */ /* 0x000fda0001706670 */
[----:B---3--:R-:W-:-:S04]  /*23500*/  @!P0 LEA R2, P1, R248, R2, 0x1 ;  /* 0x00000002f8028211 */ /* 0x008fc800078208ff */
[----:B--2---:R-:W-:-:S05]  /*23510*/  @!P0 LEA.HI.X R3, R248, R7, R249, 0x1, P1 ;  /* 0x00000007f8038211 */ /* 0x004fca00008f0cf9 */
[----:B------:R2:W-:Y:S01]  /*23520*/  @!P0 ST.E.128 [R2.64], R32 ;  /* 0x0000002002008985 */ /* 0x0005e2000c101d08 */
[----:B------:R-:W-:Y:S05]  /*23530*/  BRA.DIV ~URZ, `(.L_x_3065) ;  /* 0x00006f327f007947 */ /* 0x000fea000b800000 */
[----:B------:R3:W1:Y:S02]  /*23540*/  SHFL.IDX PT, R7, R5, 0x6, 0x181f ;  /* 0x00d81f0005077f89 */ /* 0x00066400000e0000 */
.L_x_3178:
[----:B------:R-:W-:Y:S05]  /*23550*/  BRA.DIV ~URZ, `(.L_x_3066) ;  /* 0x00006f827f007947 */ /* 0x000fea000b800000 */
[----:B--2---:R2:W3:Y:S02]  /*23560*/  SHFL.IDX PT, R2, R6, 0x6, 0x181f ;  /* 0x00d81f0006027f89 */ /* 0x0044e400000e0000 */
.L_x_3179:
        /* <DEDUP_REMOVED lines=8> */
.L_x_3180:
[----:B------:R-:W-:-:S04]  /*235f0*/  IADD3 R2, R4, 0x70, RZ ;  /* 0x0000007004027810 */ /* 0x000fc80007ffe0ff */
[----:B------:R-:W-:-:S13]  /*23600*/  ISETP.GE.OR P0, PT, R2, R0, P2 ;  /* 0x000000000200720c */ /* 0x000fda0001706670 */
[----:B------:R-:W-:Y:S05]  /*23610*/  @P0 BRA `(.L_x_3068) ;  /* 0x00001be000000947 */ /* 0x000fea0003800000 */
[----:B----4-:R-:W-:-:S04]  /*23620*/  LEA R2, P0, R248, R3, 0x1 ;  /* 0x00000003f8027211 */ /* 0x010fc800078008ff */
[----:B---3--:R-:W-:-:S05]  /*23630*/  LEA.HI.X R3, R248, R5, R249, 0x1, P0 ;  /* 0x00000005f8037211 */ /* 0x008fca00000f0cf9 */
[----:B------:R3:W-:Y:S01]  /*23640*/  ST.E.128 [R2.64], R40 ;  /* 0x0000002802007985 */ /* 0x0007e2000c101d08 */
[----:B------:R-:W-:Y:S05]  /*23650*/  BRA `(.L_x_3068) ;  /* 0x00001ba000007947 */ /* 0x000fea0003800000 */
.L_x_3055:
        /* <DEDUP_REMOVED lines=33> */
.L_x_3181:
[----:B------:R-:W-:Y:S05]  /*23870*/  BRA.DIV ~URZ, `(.L_x_3070) ;  /* 0x00006e127f007947 */ /* 0x000fea000b800000 */
[----:B------:R3:W4:Y:S02]  /*23880*/  SHFL.IDX PT, R0, R12, RZ, 0x1c1f ;  /* 0x001c1fff0c007589 */ /* 0x00072400000e0000 */
.L_x_3182:
        /* <DEDUP_REMOVED lines=50> */
.L_x_3072:
[----:B------:R-:W-:Y:S05]  /*23bb0*/  BSYNC B0 ;  /* 0x0000000000007941 */ /* 0x000fea0003800000 */
.L_x_3071:
[----:B------:R-:W-:Y:S05]  /*23bc0*/  BRA.DIV ~URZ, `(.L_x_3073) ;  /* 0x00006b327f007947 */ /* 0x000fea000b800000 */
[----:B--2---:R2:W1:Y:S04]  /*23bd0*/  SHFL.IDX PT, R4, R5, 0x1, 0x1c1f ;  /* 0x003c1f0005047f89 */ /* 0x00446800000e0000 */
[----:B----4-:R2:W4:Y:S02]  /*23be0*/  SHFL.IDX PT, R0, R12, 0x1, 0x1c1f ;  /* 0x003c1f000c007f89 */ /* 0x01052400000e0000 */
.L_x_3183:
        /* <DEDUP_REMOVED lines=50> */
.L_x_3075:
[----:B------:R-:W-:Y:S05]  /*23f10*/  BSYNC B0 ;  /* 0x0000000000007941 */ /* 0x000fea0003800000 */
.L_x_3074:
[----:B------:R-:W-:Y:S05]  /*23f20*/  BRA.DIV ~URZ, `(.L_x_3076) ;  /* 0x000068a27f007947 */ /* 0x000fea000b800000 */
[----:B-1----:R1:W2:Y:S02]  /*23f30*/  SHFL.IDX PT, R4, R5, 0x2, 0x1c1f ;  /* 0x005c1f0005047f89 */ /* 0x0022a400000e0000 */
.L_x_3184:
[----:B------:R-:W-:Y:S05]  /*23f40*/  BRA.DIV ~URZ, `(.L_x_3077) ;  /* 0x000068f27f007947 */ /* 0x000fea000b800000 */
[----:B----4-:R4:W1:Y:S02]  /*23f50*/  SHFL.IDX PT, R0, R12, 0x2, 0x1c1f ;  /* 0x005c1f000c007f89 */ /* 0x01086400000e0000 */
.L_x_3185:
[----:B------:R-:W-:Y:S01]  /*23f60*/  LOP3.LUT P0, RZ, R208, 0x1, RZ, 0xc0, !PT ;  /* 0x00000001d0ff7812 */ /* 0x000fe2000780c0ff */
[----:B------:R-:W-:-:S12]  /*23f70*/  BSSY B0, `(.L_x_3078) ;  /* 0x0000032000007945 */ /* 0x000fd80003800000 */
        /* <DEDUP_REMOVED lines=49> */
.L_x_3079:
[----:B------:R-:W-:Y:S05]  /*24290*/  BSYNC B0 ;  /* 0x0000000000007941 */ /* 0x000fea0003800000 */
.L_x_3078:
[----:B------:R-:W-:Y:S05]  /*242a0*/  BRA.DIV ~URZ, `(.L_x_3080) ;  /* 0x000066027f007947 */ /* 0x000fea000b800000 */
[----:B--2---:R2:W3:Y:S04]  /*242b0*/  SHFL.IDX PT, R4, R5, 0x3, 0x1c1f ;  /* 0x007c1f0005047f89 */ /* 0x0044e800000e0000 */
[----:B-1----:R2:W1:Y:S02]  /*242c0*/  SHFL.IDX PT, R0, R12, 0x3, 0x1c1f ;  /* 0x007c1f000c007f89 */ /* 0x00246400000e0000 */
.L_x_3186:
[----:B------:R-:W-:-:S13]  /*242d0*/  LOP3.LUT P0, RZ, R208, 0x2, RZ, 0xc0, !PT ;  /* 0x00000002d0ff7812 */ /* 0x000fda000780c0ff */
[----:B------:R-:W-:Y:S05]  /*242e0*/  @P0 BRA `(.L_x_3068) ;  /* 0x00000f1000000947 */ /* 0x000fea0003800000 */
[----:B---3--:R-:W3:Y:S04]  /*242f0*/  LDL R6, [R1+0x4] ;  /* 0x0000040001067983 */ /* 0x008ee80000100800 */
        /* <DEDUP_REMOVED lines=51> */
.L_x_3053:
[----:B------:R-:W3:Y:S04]  /*24630*/  LDL.LU R7, [R1+0x54] ;  /* 0x0000540001077983 */ /* 0x000ee80000300800 */
[----:B-1----:R-:W4:Y:S01]  /*24640*/  LDL R6, [R1+0x5c] ;  /* 0x00005c0001067983 */ /* 0x002f220000100800 */
[----:B------:R-:W-:Y:S01]  /*24650*/  ISETP.NE.U32.AND P0, PT, RZ, c[0x0][0x508], PT ;  /* 0x00014200ff007a0c */ /* 0x000fe20003f05070 */
[----:B------:R-:W-:Y:S01]  /*24660*/  IMAD.MOV.U32 R4, RZ, RZ, 0x4 ;  /* 0x00000004ff047424 */ /* 0x000fe200078e00ff */
[----:B------:R-:W-:Y:S01]  /*24670*/  ISETP.NE.U32.AND P2, PT, RZ, c[0x0][0x500], PT ;  /* 0x00014000ff007a0c */ /* 0x000fe20003f45070 */
[----:B------:R-:W-:Y:S01]  /*24680*/  IMAD.MOV.U32 R15, RZ, RZ, c[0x0][0x388] ;  /* 0x0000e200ff0f7624 */ /* 0x000fe200078e00ff */
        /* <DEDUP_REMOVED lines=11> */
[----:B-1----:R1:W3:Y:S04]  /*24740*/  LDG.E R4, [R2.64] ;  /* 0x0000000802047981 */ /* 0x0022e8000c1e1900 */
[----:B-1----:R-:W3:Y:S02]  /*24750*/  LDG.E R2, [R2.64+0x4] ;  /* 0x0000040802027981 */ /* 0x002ee4000c1e1900 */
[----:B---3-5:R-:W-:Y:S02]  /*24760*/  IADD3 R15, -R4, R2, RZ ;  /* 0x00000002040f7210 */ /* 0x028fe40007ffe1ff */
.L_x_3081:
[----:B-1----:R-:W3:Y:S01]  /*24770*/  LDL.LU R3, [R1+0x58] ;  /* 0x0000580001037983 */ /* 0x002ee20000300800 */
[----:B------:R-:W-:Y:S01]  /*24780*/  SHF.R.S32.HI R2, RZ, 0x1f, R6 ;  /* 0x0000001fff027819 */ /* 0x000fe20000011406 */
[----:B------:R-:W-:Y:S01]  /*24790*/  BSSY B0, `(.L_x_3082) ;  /* 0x0000039000007945 */ /* 0x000fe20003800000 */
[----:B--2--5:R-:W-:Y:S01]  /*247a0*/  SHF.R.S32.HI R18, RZ, 0x1f, R0 ;  /* 0x0000001fff127819 */ /* 0x024fe20000011400 */
[----:B------:R-:W1:Y:S01]  /*247b0*/  S2R R4, SR_TID.X ;  /* 0x0000000000047919 */ /* 0x000e620000002100 */
[----:B------:R-:W-:-:S02]  /*247c0*/  SEL R9, R6, RZ, !P2 ;  /* 0x000000ff06097207 */ /* 0x000fc40005000000 */
[----:B------:R-:W-:Y:S02]  /*247d0*/  SEL R21, R2, RZ, !P2 ;  /* 0x000000ff02157207 */ /* 0x000fe40005000000 */
[----:B-1----:R-:W-:Y:S02]  /*247e0*/  ISETP.GT.AND P0, PT, R4, 0x7f, PT ;  /* 0x0000007f0400780c */ /* 0x002fe40003f04270 */
[----:B---3--:R-:W-:-:S11]  /*247f0*/  LOP3.LUT R8, R3, 0xffff, RZ, 0xc0, !PT ;  /* 0x0000ffff03087812 */ /* 0x008fd600078ec0ff */
        /* <DEDUP_REMOVED lines=50> */
.L_x_3083:
[----:B------:R-:W-:Y:S05]  /*24b20*/  BSYNC B0 ;  /* 0x0000000000007941 */ /* 0x000fea0003800000 */
.L_x_3082:
        /* <DEDUP_REMOVED lines=43> */
.L_x_3187:
[----:B------:R-:W-:Y:S05]  /*24de0*/  BRA.DIV ~URZ, `(.L_x_3085) ;  /* 0x00005c027f007947 */ /* 0x000fea000b800000 */
[----:B------:R3:W4:Y:S02]  /*24df0*/  SHFL.IDX PT, R2, R6, RZ, 0x181f ;  /* 0x00181fff06027589 */ /* 0x00072400000e0000 */
.L_x_3188:
        /* <DEDUP_REMOVED lines=8> */
.L_x_3189:
[----:B------:R-:W-:-:S04]  /*24e80*/  IADD3 R3, R0, 0x10, RZ ;  /* 0x0000001000037810 */ /* 0x000fc80007ffe0ff */
[----:B------:R-:W-:-:S13]  /*24e90*/  ISETP.GE.OR P0, PT, R3, R4, P2 ;  /* 0x000000040300720c */ /* 0x000fda0001706670 */
[----:B--2---:R-:W-:-:S04]  /*24ea0*/  @!P0 LEA R2, P1, R248, R2, 0x1 ;  /* 0x00000002f8028211 */ /* 0x004fc800078208ff */
[----:B-1----:R-:W-:-:S05]  /*24eb0*/  @!P0 LEA.HI.X R3, R248, R7, R249, 0x1, P1 ;  /* 0x00000007f8038211 */ /* 0x002fca00008f0cf9 */
[----:B------:R1:W-:Y:S01]  /*24ec0*/  @!P0 ST.E.128 [R2.64], RZ ;  /* 0x000000ff02008985 */ /* 0x0003e2000c101d08 */
[----:B------:R-:W-:Y:S05]  /*24ed0*/  BRA.DIV ~URZ, `(.L_x_3087) ;  /* 0x00005c527f007947 */ /* 0x000fea000b800000 */
[----:B------:R2:W1:Y:S02]  /*24ee0*/  SHFL.IDX PT, R7, R5, 0x2, 0x181f ;  /* 0x00581f0005077f89 */ /* 0x00046400000e0000 */
.L_x_3190:
[----:B------:R-:W-:Y:S05]  /*24ef0*/  BRA.DIV ~URZ, `(.L_x_3088) ;  /* 0x00005ca27f007947 */ /* 0x000fea000b800000 */
[----:B-1----:R1:W2:Y:S02]  /*24f00*/  SHFL.IDX PT, R2, R6, 0x2, 0x181f ;  /* 0x00581f0006027f89 */ /* 0x0022a400000e0000 */
.L_x_3191:
        /* <DEDUP_REMOVED lines=8> */
.L_x_3192:
[----:B------:R-:W-:-:S04]  /*24f90*/  IADD3 R3, R0, 0x30, RZ ;  /* 0x0000003000037810 */ /* 0x000fc80007ffe0ff */
[----:B------:R-:W-:-:S13]  /*24fa0*/  ISETP.GE.OR P0, PT, R3, R4, P2 ;  /* 0x000000040300720c */ /* 0x000fda0001706670 */
[----:B--2---:R-:W-:-:S04]  /*24fb0*/  @!P0 LEA R2, P1, R248, R2, 0x1 ;  /* 0x00000002f8028211 */ /* 0x004fc800078208ff */
[----:B------:R-:W-:-:S05]  /*24fc0*/  @!P0 LEA.HI.X R3, R248, R7, R249, 0x1, P1 ;  /* 0x00000007f8038211 */ /* 0x000fca00008f0cf9 */
[----:B------:R2:W-:Y:S01]  /*24fd0*/  @!P0 ST.E.128 [R2.64], RZ ;  /* 0x000000ff02008985 */ /* 0x0005e2000c101d08 */
[----:B------:R-:W-:Y:S05]  /*24fe0*/  BRA.DIV ~URZ, `(.L_x_3090) ;  /* 0x00005cf27f007947 */ /* 0x000fea000b800000 */
[----:B------:R1:W2:Y:S02]  /*24ff0*/  SHFL.IDX PT, R7, R5, 0x4, 0x181f ;  /* 0x00981f0005077f89 */ /* 0x0002a400000e0000 */
.L_x_3193:
[----:B------:R-:W-:Y:S05]  /*25000*/  BRA.DIV ~URZ, `(.L_x_3091) ;  /* 0x00005d427f007947 */ /* 0x000fea000b800000 */
[----:B--2---:R2:W1:Y:S02]  /*25010*/  SHFL.IDX PT, R2, R6, 0x4, 0x181f ;  /* 0x00981f0006027f89 */ /* 0x00446400000e0000 */
.L_x_3194:
        /* <DEDUP_REMOVED lines=8> */
.L_x_3195:
[----:B------:R-:W-:-:S04]  /*250a0*/  IADD3 R3, R0, 0x50, RZ ;  /* 0x0000005000037810 */ /* 0x000fc80007ffe0ff */
[----:B------:R-:W-:-:S13]  /*250b0*/  ISETP.GE.OR P0, PT, R3, R4, P2 ;  /* 0x000000040300720c */ /* 0x000fda0001706670 */
[----:B---3--:R-:W-:-:S04]  /*250c0*/  @!P0 LEA R2, P1, R248, R2, 0x1 ;  /* 0x00000002f8028211 */ /* 0x008fc800078208ff */
[----:B--2---:R-:W-:-:S05]  /*250d0*/  @!P0 LEA.HI.X R3, R248, R7, R249, 0x1, P1 ;  /* 0x00000007f8038211 */ /* 0x004fca00008f0cf9 */
[----:B------:R2:W-:Y:S01]  /*250e0*/  @!P0 ST.E.128 [R2.64], RZ ;  /* 0x000000ff02008985 */ /* 0x0005e2000c101d08 */
[----:B------:R-:W-:Y:S05]  /*250f0*/  BRA.DIV ~URZ, `(.L_x_3093) ;  /* 0x00005d927f007947 */ /* 0x000fea000b800000 */
[----:B------:R3:W1:Y:S02]  /*25100*/  SHFL.IDX PT, R7, R5, 0x6, 0x181f ;  /* 0x00d81f0005077f89 */ /* 0x00066400000e0000 */
.L_x_3196:
[----:B------:R-:W-:Y:S05]  /*25110*/  BRA.DIV ~URZ, `(.L_x_3094) ;  /* 0x00005de27f007947 */ /* 0x000fea000b800000 */
[----:B--2---:R2:W3:Y:S02]  /*25120*/  SHFL.IDX PT, R2, R6, 0x6, 0x181f ;  /* 0x00d81f0006027f89 */ /* 0x0044e400000e0000 */
.L_x_3197:
        /* <DEDUP_REMOVED lines=8> */
.L_x_3198:
[----:B------:R-:W-:-:S04]  /*251b0*/  IADD3 R0, R0, 0x70, RZ ;  /* 0x0000007000007810 */ /* 0x000fc80007ffe0ff */
[----:B------:R-:W-:-:S13]  /*251c0*/  ISETP.GE.OR P0, PT, R0, R4, P2 ;  /* 0x000000040000720c */ /* 0x000fda0001706670 */
[----:B----4-:R-:W-:-:S04]  /*251d0*/  @!P0 LEA R2, P1, R248, R2, 0x1 ;  /* 0x00000002f8028211 */ /* 0x010fc800078208ff */
[----:B---3--:R-:W-:-:S05]  /*251e0*/  @!P0 LEA.HI.X R3, R248, R5, R249, 0x1, P1 ;  /* 0x00000005f8038211 */ /* 0x008fca00008f0cf9 */
[----:B------:R3:W-:Y:S04]  /*251f0*/  @!P0 ST.E.128 [R2.64], RZ ;  /* 0x000000ff02008985 */ /* 0x0007e8000c101d08 */
.L_x_3068:
[----:B------:R-:W-:Y:S05]  /*25200*/  BSYNC B1 ;  /* 0x0000000000017941 */ /* 0x000fea0003800000 */
.L_x_3052:
        /* <DEDUP_REMOVED lines=15> */
.L_x_3199:
[----:B------:R-:W-:Y:S05]  /*25300*/  BRA.DIV ~URZ, `(.L_x_3098) ;  /* 0x00005da27f007947 */ /* 0x000fea000b800000 */
[----:B------:R3:W4:Y:S02]  /*25310*/  SHFL.IDX PT, R8, R68, 0x1, 0x1f ;  /* 0x00201f0044087f89 */ /* 0x00072400000e0000 */
.L_x_3200:
        /* <DEDUP_REMOVED lines=19> */
.L_x_3201:
        /* <DEDUP_REMOVED lines=16> */
.L_x_3202:
[----:B---3--:R-:W-:Y:S01]  /*25550*/  IMAD R0, R0, c[0x0][0x538], RZ ;  /* 0x00014e0000007a24 */ /* 0x008fe200078e02ff */
[----:B------:R-:W-:Y:S04]  /*25560*/  BSSY B1, `(.L_x_3101) ;  /* 0x00000ce000017945 */ /* 0x000fe80003800000 */
[----:B----4-:R-:W-:-:S04]  /*25570*/  IADD3 R8, R0, R8, RZ ;  /* 0x0000000800087210 */ /* 0x010fc80007ffe0ff */
[----:B--2---:R-:W-:-:S13]  /*25580*/  ISETP.GT.AND P0, PT, R8, R9, PT ;  /* 0x000000090800720c */ /* 0x004fda0003f04270 */
[----:B------:R-:W-:Y:S05]  /*25590*/  @P0 BRA `(.L_x_3102) ;  /* 0x0000025000000947 */ /* 0x000fea0003800000 */
.L_x_3106:
        /* <DEDUP_REMOVED lines=17> */
.L_x_3203:
        /* <DEDUP_REMOVED lines=16> */
.L_x_3204:
[----:B--2---:R-:W-:-:S05]  /*257b0*/  IMAD R0, R0, c[0x0][0x538], RZ ;  /* 0x00014e0000007a24 */ /* 0x004fca00078e02ff */
[----:B------:R-:W-:-:S04]  /*257c0*/  IADD3 R8, R0, R8, RZ ;  /* 0x0000000800087210 */ /* 0x000fc80007ffe0ff */
[----:B------:R-:W-:-:S13]  /*257d0*/  ISETP.GT.AND P0, PT, R8, R9, PT ;  /* 0x000000090800720c */ /* 0x000fda0003f04270 */
[----:B-1----:R-:W-:Y:S05]  /*257e0*/  @!P0 BRA `(.L_x_3106) ;  /* 0xfffffdb000008947 */ /* 0x002fea000383ffff */
.L_x_3102:
[----:B------:R-:W-:-:S05]  /*257f0*/  IADD3 R8, -R0, R8, RZ ;  /* 0x0000000800087210 */ /* 0x000fca0007ffe1ff */
[----:B------:R-:W-:-:S05]  /*25800*/  IMAD R0, R4, c[0x0][0x538], R8 ;  /* 0x00014e0004007a24 */ /* 0x000fca00078e0208 */
[----:B------:R-:W-:Y:S01]  /*25810*/  ISETP.GT.AND P0, PT, R0, R9, PT ;  /* 0x000000090000720c */ /* 0x000fe20003f04270 */
[----:B------:R-:W-:-:S12]  /*25820*/  BRA.DIV ~URZ, `(.L_x_3107) ;  /* 0x00005ce27f007947 */ /* 0x000fd8000b800000 */
[----:B------:R-:W-:-:S03]  /*25830*/  VOTE.ANY R5, PT, !P0 ;  /* 0x0000000000057806 */ /* 0x000fc600040e0100 */
.L_x_3205:
[----:B------:R-:W2:Y:S01]  /*25840*/  LDL.LU R2, [R1+0x5c] ;  /* 0x00005c0001027983 */ /* 0x000ea20000300800 */
[----:B------:R-:W2:Y:S02]  /*25850*/  POPC R0, R5 ;  /* 0x0000000500007309 */ /* 0x000ea40000000000 */
[----:B--2---:R-:W-:-:S05]  /*25860*/  IADD3 R2, R0, R2, RZ ;  /* 0x0000000200027210 */ /* 0x004fca0007ffe0ff */
[----:B------:R2:W-:Y:S01]  /*25870*/  STL [R1+0x5c], R2 ;  /* 0x00005c0201007387 */ /* 0x0005e20000100800 */
[----:B------:R-:W-:Y:S05]  /*25880*/  BRA.DIV ~URZ, `(.L_x_3108) ;  /* 0x00005cd27f007947 */ /* 0x000fea000b800000 */
[----:B------:R3:W4:Y:S04]  /*25890*/  SHFL.IDX PT, R6, R6, R0, 0x1f ;  /* 0x00001f0006067589 */ /* 0x00072800000e0000 */
[----:B------:R3:W1:Y:S02]  /*258a0*/  SHFL.IDX PT, R7, R7, R0, 0x1f ;  /* 0x00001f0007077589 */ /* 0x00066400000e0000 */
.L_x_3206:
[----:B------:R-:W-:Y:S01]  /*258b0*/  ISETP.NE.AND P0, PT, R5, RZ, PT ;  /* 0x000000ff0500720c */ /* 0x000fe20003f05270 */
[----:B------:R-:W-:-:S12]  /*258c0*/  BSSY B0, `(.L_x_3109) ;  /* 0x0000005000007945 */ /* 0x000fd80003800000 */
[----:B------:R-:W-:Y:S05]  /*258d0*/  @!P0 BRA `(.L_x_3110) ;  /* 0x0000003000008947 */ /* 0x000fea0003800000 */
[----:B---3--:R-:W-:Y:S01]  /*258e0*/  IADD3 R0, R0, -0x1, RZ ;  /* 0xffffffff00007810 */ /* 0x008fe20007ffe0ff */
[----:B------:R-:W-:Y:S05]  /*258f0*/  BRA.DIV ~URZ, `(.L_x_3111) ;  /* 0x00005d327f007947 */ /* 0x000fea000b800000 */
[----:B------:R3:W2:Y:S02]  /*25900*/  SHFL.IDX PT, R10, R4, R0, 0x1f ;  /* 0x00001f00040a7589 */ /* 0x0006a400000e0000 */
.L_x_3110:
[----:B------:R-:W-:Y:S05]  /*25910*/  BSYNC B0 ;  /* 0x0000000000007941 */ /* 0x000fea0003800000 */
.L_x_3109:
        /* <DEDUP_REMOVED lines=68> */
.L_x_3113:
        /* <DEDUP_REMOVED lines=68> */
.L_x_3114:
[----:B------:R-:W-:Y:S05]  /*261a0*/  BSYNC B0 ;  /* 0x0000000000007941 */ /* 0x000fea0003800000 */
.L_x_3112:
[----:B------:R-:W-:-:S04]  /*261b0*/  LOP3.LUT R2, RZ, R2, RZ, 0x33, !PT ;  /* 0x00000002ff027212 */ /* 0x000fc800078e33ff */
[----:B-1----:R-:W-:-:S05]  /*261c0*/  IADD3 R0, R2, R6, RZ ;  /* 0x0000000602007210 */ /* 0x002fca0007ffe0ff */
[----:B------:R1:W-:Y:S01]  /*261d0*/  STL [R1+0x54], R0 ;  /* 0x0000540001007387 */ /* 0x0003e20000100800 */
[----:B------:R-:W-:Y:S05]  /*261e0*/  BRA `(.L_x_3115) ;  /* 0x0000005000007947 */ /* 0x000fea0003800000 */
.L_x_3103:
[----:B------:R-:W-:Y:S01]  /*261f0*/  MOV R0, c[0x0][0x53c] ;  /* 0x00014f0000007a02 */ /* 0x000fe20000000f00 */
[----:B------:R2:W-:Y:S04]  /*26200*/  STL [R1+0x50], R9 ;  /* 0x0000500901007387 */ /* 0x0005e80000100800 */
[----:B------:R2:W-:Y:S04]  /*26210*/  STL [R1+0x54], RZ ;  /* 0x000054ff01007387 */ /* 0x0005e80000100800 */
[----:B------:R2:W-:Y:S04]  /*26220*/  STL [R1+0x58], RZ ;  /* 0x000058ff01007387 */ /* 0x0005e80000100800 */
[----:B------:R2:W-:Y:S02]  /*26230*/  STL [R1+0x5c], R0 ;  /* 0x00005c0001007387 */ /* 0x0005e40000100800 */
.L_x_3115:
[----:B------:R-:W-:Y:S05]  /*26240*/  BSYNC B1 ;  /* 0x0000000000017941 */ /* 0x000fea0003800000 */
.L_x_3101:
        /* <DEDUP_REMOVED lines=9> */
.L_x_3096:
[----:B--2---:R-:W2:Y:S02]  /*262e0*/  LDL R0, [R1+0x5c] ;  /* 0x00005c0001007983 */ /* 0x004ea40000100800 */
[----:B--2---:R-:W-:-:S13]  /*262f0*/  ISETP.GE.AND P0, PT, R0, c[0x0][0x53c], PT ;  /* 0x00014f0000007a0c */ /* 0x004fda0003f06270 */
[----:B-1--4-:R-:W-:Y:S01]  /*26300*/  @P0 CALL.REL.NOINC `(.L_x_3116) ;  /* 0x0000001000000944 */ /* 0x012fe20003c00000 */
[----:B------:R-:W-:Y:S05]  /*26310*/  BRA `(.L_x_3117) ;  /* 0xfffdbc5000007947 */ /* 0x000fea000383ffff */
.L_x_3116:
[----:B------:R-:W-:Y:S05]  /*26320*/  EXIT ;  /* 0x000000000000794d */ /* 0x000fea0003800000 */
.L_x_2807:
[----:B------:R-:W-:Y:S01]  /*26330*/  IMAD.MOV.U32 R0, RZ, RZ, R5 ;  /* 0x000000ffff007224 */ /* 0x000fe200078e0005 */
[----:B------:R-:W-:Y:S02]  /*26340*/  MOV R2, 0x1 ;  /* 0x0000000100027802 */ /* 0x000fe40000000f00 */
[----:B------:R-:W-:Y:S02]  /*26350*/  MOV R3, 0x26370 ;  /* 0x0002637000037802 */ /* 0x000fe40000000f00 */
[----:B------:R-:W-:Y:S05]  /*26360*/  CALL.REL.NOINC `($__internal_40_$__cuda_sm70_shflsync_up_p) ;  /* 0x000053f000007944 */ /* 0x000fea0003c00000 */
[----:B------:R-:W-:Y:S01]  /*26370*/  MOV R0, R4 ;  /* 0x0000000400007202 */ /* 0x000fe20000000f00 */
[----:B------:R-:W-:Y:S05]  /*26380*/  BRA `(.L_x_3118) ;  /* 0xfffda0d000007947 */ /* 0x000fea000383ffff */
.L_x_2808:
[----:B------:R-:W-:Y:S01]  /*26390*/  IMAD.MOV.U32 R0, RZ, RZ, R5 ;  /* 0x000000ffff007224 */ /* 0x000fe200078e0005 */
[----:B------:R-:W-:Y:S02]  /*263a0*/  MOV R2, 0x2 ;  /* 0x0000000200027802 */ /* 0x000fe40000000f00 */
[----:B------:R-:W-:Y:S02]  /*263b0*/  MOV R3, 0x263d0 ;  /* 0x000263d000037802 */ /* 0x000fe40000000f00 */
[----:B------:R-:W-:Y:S05]  /*263c0*/  CALL.REL.NOINC `($__internal_40_$__cuda_sm70_shflsync_up_p) ;  /* 0x0000539000007944 */ /* 0x000fea0003c00000 */
[----:B------:R-:W-:Y:S01]  /*263d0*/  SEL R0, R4, RZ, P4 ;  /* 0x000000ff04007207 */ /* 0x000fe20002000000 */
[----:B------:R-:W-:Y:S01]  /*263e0*/  IMAD.MOV.U32 R2, RZ, RZ, 0x4 ;  /* 0x00000004ff027424 */ /* 0x000fe200078e00ff */
[----:B------:R-:W-:-:S03]  /*263f0*/  MOV R3, 0x26420 ;  /* 0x0002642000037802 */ /* 0x000fc60000000f00 */
[----:B------:R-:W-:Y:S02]  /*26400*/  IMAD.IADD R0, R5, 0x1, R0 ;  /* 0x0000000105007824 */ /* 0x000fe400078e0200 */
        /* <DEDUP_REMOVED lines=13> */
[----:B------:R-:W-:Y:S02]  /*264e0*/  MOV R218, 0x1f ;  /* 0x0000001f00da7802 */ /* 0x000fe40000000f00 */
[----:B------:R-:W-:Y:S01]  /*264f0*/  MOV R3, 0x26530 ;  /* 0x0002653000037802 */ /* 0x000fe20000000f00 */
[----:B------:R-:W-:-:S04]  /*26500*/  IMAD.IADD R4, R0, 0x1, R4 ;  /* 0x0000000100047824 */ /* 0x000fc800078e0204 */
[----:B------:R-:W-:Y:S02]  /*26510*/  IMAD.MOV.U32 R217, RZ, RZ, R4 ;  /* 0x000000ffffd97224 */ /* 0x000fe400078e0004 */
[----:B------:R-:W-:Y:S05]  /*26520*/  CALL.REL.NOINC `($__internal_39_$__cuda_sm70_shflsync_idx_p) ;  /* 0x000051d000007944 */ /* 0x000fea0003c00000 */
[----:B------:R-:W-:Y:S01]  /*26530*/  MOV R0, R218 ;  /* 0x000000da00007202 */ /* 0x000fe20000000f00 */
[----:B------:R-:W-:Y:S05]  /*26540*/  BRA `(.L_x_3119) ;  /* 0xfffda01000007947 */ /* 0x000fea000383ffff */
.L_x_2810:
[----:B------:R-:W-:Y:S02]  /*26550*/  SEL R0, RZ, 0x1, P0 ;  /* 0x00000001ff007807 */ /* 0x000fe40000000000 */
[----:B------:R-:W-:Y:S02]  /*26560*/  MOV R2, 0x26580 ;  /* 0x0002658000027802 */ /* 0x000fe40000000f00 */
[----:B------:R-:W-:Y:S05]  /*26570*/  CALL.REL.NOINC `($__internal_41_$__cuda_sm70_votesync_ballot) ;  /* 0x0000525000007944 */ /* 0x000fea0003c00000 */
[----:B------:R-:W-:Y:S01]  /*26580*/  MOV R7, R0 ;  /* 0x0000000000077202 */ /* 0x000fe20000000f00 */
[----:B------:R-:W-:Y:S05]  /*26590*/  BRA `(.L_x_3120) ;  /* 0xfffda05000007947 */ /* 0x000fea000383ffff */
.L_x_2811:
[----:B------:R-:W-:Y:S01]  /*265a0*/  IMAD.MOV.U32 R217, RZ, RZ, R9 ;  /* 0x000000ffffd97224 */ /* 0x000fe200078e0009 */
[----:B-1----:R-:W-:Y:S01]  /*265b0*/  MOV R2, R0 ;  /* 0x0000000000027202 */ /* 0x002fe20000000f00 */
[----:B------:R-:W-:Y:S01]  /*265c0*/  IMAD.MOV.U32 R218, RZ, RZ, 0x1f ;  /* 0x0000001fffda7424 */ /* 0x000fe200078e00ff */
[----:B------:R-:W-:Y:S02]  /*265d0*/  MOV R3, 0x265f0 ;  /* 0x000265f000037802 */ /* 0x000fe40000000f00 */
[----:B------:R-:W-:Y:S05]  /*265e0*/  CALL.REL.NOINC `($__internal_39_$__cuda_sm70_shflsync_idx_p) ;  /* 0x0000511000007944 */ /* 0x000fea0003c00000 */
[----:B------:R-:W-:Y:S01]  /*265f0*/  IMAD.MOV.U32 R12, RZ, RZ, R218 ;  /* 0x000000ffff0c7224 */ /* 0x000fe200078e00da */
[----:B------:R-:W-:Y:S01]  /*26600*/  MOV R217, R8 ;  /* 0x0000000800d97202 */ /* 0x000fe20000000f00 */
[----:B------:R-:W-:Y:S01]  /*26610*/  IMAD.MOV.U32 R5, RZ, RZ, RZ ;  /* 0x000000ffff057224 */ /* 0x000fe200078e00ff */
[----:B------:R-:W-:Y:S01]  /*26620*/  MOV R2, R0 ;  /* 0x0000000000027202 */ /* 0x000fe20000000f00 */
[----:B------:R-:W-:Y:S01]  /*26630*/  IMAD.MOV.U32 R218, RZ, RZ, 0x1f ;  /* 0x0000001fffda7424 */ /* 0x000fe200078e00ff */
[----:B------:R-:W-:-:S02]  /*26640*/  MOV R3, 0x26660 ;  /* 0x0002666000037802 */ /* 0x000fc40000000f00 */
[----:B------:R-:W-:Y:S05]  /*26650*/  CALL.REL.NOINC `($__internal_39_$__cuda_sm70_shflsync_idx_p) ;  /* 0x000050a000007944 */ /* 0x000fea0003c00000 */
[----:B------:R-:W-:Y:S01]  /*26660*/  MOV R9, R218 ;  /* 0x000000da00097202 */ /* 0x000fe20000000f00 */
[----:B------:R-:W-:Y:S05]  /*26670*/  BRA `(.L_x_3121) ;  /* 0xfffd9fe000007947 */ /* 0x000fea000383ffff */
.L_x_2814:
[----:B------:R-:W-:Y:S01]  /*26680*/  IMAD.MOV.U32 R217, RZ, RZ, R4 ;  /* 0x000000ffffd97224 */ /* 0x000fe200078e0004 */
[----:B-1----:R-:W-:Y:S01]  /*26690*/  MOV R2, R0 ;  /* 0x0000000000027202 */ /* 0x002fe20000000f00 */
[----:B------:R-:W-:Y:S01]  /*266a0*/  IMAD.MOV.U32 R218, RZ, RZ, 0x1f ;  /* 0x0000001fffda7424 */ /* 0x000fe200078e00ff */
[----:B------:R-:W-:-:S02]  /*266b0*/  MOV R3, 0x266d0 ;  /* 0x000266d000037802 */ /* 0x000fc40000000f00 */
[----:B---34-:R-:W-:Y:S05]  /*266c0*/  CALL.REL.NOINC `($__internal_39_$__cuda_sm70_shflsync_idx_p) ;  /* 0x0000503000007944 */ /* 0x018fea0003c00000 */
[----:B------:R-:W-:Y:S01]  /*266d0*/  MOV R5, R218 ;  /* 0x000000da00057202 */ /* 0x000fe20000000f00 */
[----:B------:R-:W-:Y:S05]  /*266e0*/  BRA `(.L_x_2813) ;  /* 0xfffd9fd000007947 */ /* 0x000fea000383ffff */
.L_x_2879:
[----:B------:R-:W-:Y:S01]  /*266f0*/  IMAD.MOV.U32 R217, RZ, RZ, R5 ;  /* 0x000000ffffd97224 */ /* 0x000fe200078e0005 */
[----:B------:R-:W-:Y:S01]  /*26700*/  MOV R2, RZ ;  /* 0x000000ff00027202 */ /* 0x000fe20000000f00 */
[----:B------:R-:W-:Y:S01]  /*26710*/  IMAD.MOV.U32 R218, RZ, RZ, 0x181f ;  /* 0x0000181fffda7424 */ /* 0x000fe200078e00ff */
[----:B------:R-:W-:-:S02]  /*26720*/  MOV R3, 0x26740 ;  /* 0x0002674000037802 */ /* 0x000fc40000000f00 */
[----:B-----5:R-:W-:Y:S05]  /*26730*/  CALL.REL.NOINC `($__internal_39_$__cuda_sm70_shflsync_idx_p) ;  /* 0x00004fc000007944 */ /* 0x020fea0003c00000 */
[----:B------:R-:W-:Y:S01]  /*26740*/  MOV R7, R218 ;  /* 0x000000da00077202 */ /* 0x000fe20000000f00 */
[----:B------:R-:W-:Y:S05]  /*26750*/  BRA `(.L_x_3122) ;  /* 0xfffe291000007947 */ /* 0x000fea000383ffff */
.L_x_2880:
[----:B------:R-:W-:Y:S01]  /*26760*/  IMAD.MOV.U32 R217, RZ, RZ, R6 ;  /* 0x000000ffffd97224 */ /* 0x000fe200078e0006 */
[----:B------:R-:W-:Y:S01]  /*26770*/  MOV R2, RZ ;  /* 0x000000ff00027202 */ /* 0x000fe20000000f00 */
[----:B------:R-:W-:Y:S01]  /*26780*/  IMAD.MOV.U32 R218, RZ, RZ, 0x181f ;  /* 0x0000181fffda7424 */ /* 0x000fe200078e00ff */
[----:B------:R-:W-:-:S02]  /*26790*/  MOV R3, 0x267b0 ;  /* 0x000267b000037802 */ /* 0x000fc40000000f00 */
[----:B-12--5:R-:W-:Y:S05]  /*267a0*/  CALL.REL.NOINC `($__internal_39_$__cuda_sm70_shflsync_idx_p) ;  /* 0x00004f5000007944 */ /* 0x026fea0003c00000 */
[----:B------:R-:W-:Y:S01]  /*267b0*/  MOV R2, R218 ;  /* 0x000000da00027202 */ /* 0x000fe20000000f00 */
[----:B------:R-:W-:Y:S05]  /*267c0*/  BRA `(.L_x_3123) ;  /* 0xfffe28c000007947 */ /* 0x000fea000383ffff */
.L_x_2883:
[----:B------:R-:W-:Y:S01]  /*267d0*/  IMAD.MOV.U32 R217, RZ, RZ, R5 ;  /* 0x000000ffffd97224 */ /* 0x000fe200078e0005 */
[----:B--2-4-:R-:W-:Y:S01]  /*267e0*/  MOV R2, 0x1 ;  /* 0x0000000100027802 */ /* 0x014fe20000000f00 */
[----:B------:R-:W-:Y:S01]  /*267f0*/  IMAD.MOV.U32 R218, RZ, RZ, 0x181f ;  /* 0x0000181fffda7424 */ /* 0x000fe200078e00ff */
[----:B------:R-:W-:-:S02]  /*26800*/  MOV R3, 0x26820 ;  /* 0x0002682000037802 */ /* 0x000fc40000000f00 */
[----:B-1-3-5:R-:W-:Y:S05]  /*26810*/  CALL.REL.NOINC `($__internal_39_$__cuda_sm70_shflsync_idx_p) ;  /* 0x00004ee000007944 */ /* 0x02afea0003c00000 */
[----:B------:R-:W-:Y:S01]  /*26820*/  IMAD.MOV.U32 R7, RZ, RZ, R218 ;  /* 0x000000ffff077224 */ /* 0x000fe200078e00da */
[----:B------:R-:W-:Y:S01]  /*26830*/  MOV R2, 0x1 ;  /* 0x0000000100027802 */ /* 0x000fe20000000f00 */
[----:B------:R-:W-:Y:S01]  /*26840*/  IMAD.MOV.U32 R217, RZ, RZ, R6 ;  /* 0x000000ffffd97224 */ /* 0x000fe200078e0006 */
[----:B------:R-:W-:-:S02]  /*26850*/  MOV R218, 0x181f ;  /* 0x0000181f00da7802 */ /* 0x000fc40000000f00 */
[----:B------:R-:W-:Y:S02]  /*26860*/  MOV R3, 0x26880 ;  /* 0x0002688000037802 */ /* 0x000fe40000000f00 */
[----:B------:R-:W-:Y:S05]  /*26870*/  CALL.REL.NOINC `($__internal_39_$__cuda_sm70_shflsync_idx_p) ;  /* 0x00004e8000007944 */ /* 0x000fea0003c00000 */
[----:B------:R-:W-:Y:S01]  /*26880*/  MOV R2, R218 ;  /* 0x000000da00027202 */ /* 0x000fe20000000f00 */
[----:B------:R-:W-:Y:S05]  /*26890*/  BRA `(.L_x_3124) ;  /* 0xfffe28d000007947 */ /* 0x000fea000383ffff */
.L_x_2886:
[----:B------:R-:W-:Y:S01]  /*268a0*/  IMAD.MOV.U32 R217, RZ, RZ, R5 ;  /* 0x000000ffffd97224 */ /* 0x000fe200078e0005 */
[----:B-1--4-:R-:W-:Y:S01]  /*268b0*/  MOV R2, 0x2 ;  /* 0x0000000200027802 */ /* 0x012fe20000000f00 */
[----:B------:R-:W-:Y:S01]  /*268c0*/  IMAD.MOV.U32 R218, RZ, RZ, 0x181f ;  /* 0x0000181fffda7424 */ /* 0x000fe200078e00ff */
[----:B------:R-:W-:Y:S02]  /*268d0*/  MOV R3, 0x268f0 ;  /* 0x000268f000037802 */ /* 0x000fe40000000f00 */
[----:B--23-5:R-:W-:Y:S05]  /*268e0*/  CALL.REL.NOINC `($__internal_39_$__cuda_sm70_shflsync_idx_p) ;  /* 0x00004e1000007944 */ /* 0x02cfea0003c00000 */
[----:B------:R-:W-:Y:S01]  /*268f0*/  MOV R7, R218 ;  /* 0x000000da00077202 */ /* 0x000fe20000000f00 */
[----:B------:R-:W-:Y:S05]  /*26900*/  BRA `(.L_x_3125) ;  /* 0xfffe293000007947 */ /* 0x000fea000383ffff */
.L_x_2887:
[----:B------:R-:W-:Y:S01]  /*26910*/  IMAD.MOV.U32 R217, RZ, RZ, R6 ;  /* 0x000000ffffd97224 */ /* 0x000fe200078e0006 */
[----:B----4-:R-:W-:Y:S01]  /*26920*/  MOV R2, 0x2 ;  /* 0x0000000200027802 */ /* 0x010fe20000000f00 */
[----:B------:R-:W-:Y:S01]  /*26930*/  IMAD.MOV.U32 R218, RZ, RZ, 0x181f ;  /* 0x0000181fffda7424 */ /* 0x000fe200078e00ff */
[----:B------:R-:W-:Y:S02]  /*26940*/  MOV R3, 0x26960 ;  /* 0x0002696000037802 */ /* 0x000fe40000000f00 */
[----:B-123-5:R-:W-:Y:S05]  /*26950*/  CALL.REL.NOINC `($__internal_39_$__cuda_sm70_shflsync_idx_p) ;  /* 0x00004da000007944 */ /* 0x02efea0003c00000 */
[----:B------:R-:W-:Y:S01]  /*26960*/  MOV R2, R218 ;  /* 0x000000da00027202 */ /* 0x000fe20000000f00 */
[----:B------:R-:W-:Y:S05]  /*26970*/  BRA `(.L_x_3126) ;  /* 0xfffe28e000007947 */ /* 0x000fea000383ffff */
.L_x_2890:
[----:B------:R-:W-:Y:S01]  /*26980*/  IMAD.MOV.U32 R217, RZ, RZ, R5 ;  /* 0x000000ffffd97224 */ /* 0x000fe200078e0005 */
[----:B-1----:R-:W-:Y:S01]  /*26990*/  MOV R2, 0x3 ;  /* 0x0000000300027802 */ /* 0x002fe20000000f00 */
[----:B------:R-:W-:Y:S01]  /*269a0*/  IMAD.MOV.U32 R218, RZ, RZ, 0x181f ;  /* 0x0000181fffda7424 */ /* 0x000fe200078e00ff */
[----:B------:R-:W-:-:S02]  /*269b0*/  MOV R3, 0x269d0 ;  /* 0x000269d000037802 */ /* 0x000fc40000000f00 */
[----:B--2345:R-:W-:Y:S05]  /*269c0*/  CALL.REL.NOINC `($__internal_39_$__cuda_sm70_shflsync_idx_p) ;  /* 0x00004d3000007944 */ /* 0x03cfea0003c00000 */
        /* <DEDUP_REMOVED lines=8> */
.L_x_2893:
[----:B------:R-:W-:Y:S01]  /*26a50*/  IMAD.MOV.U32 R217, RZ, RZ, R5 ;  /* 0x000000ffffd97224 */ /* 0x000fe200078e0005 */
[----:B-1----:R-:W-:Y:S01]  /*26a60*/  MOV R2, 0x4 ;  /* 0x0000000400027802 */ /* 0x002fe20000000f00 */
[----:B------:R-:W-:Y:S01]  /*26a70*/  IMAD.MOV.U32 R218, RZ, RZ, 0x181f ;  /* 0x0000181fffda7424 */ /* 0x000fe200078e00ff */
[----:B------:R-:W-:Y:S02]  /*26a80*/  MOV R3, 0x26aa0 ;  /* 0x00026aa000037802 */ /* 0x000fe40000000f00 */
[----:B--2345:R-:W-:Y:S05]  /*26a90*/  CALL.REL.NOINC `($__internal_39_$__cuda_sm70_shflsync_idx_p) ;  /* 0x00004c6000007944 */ /* 0x03cfea0003c00000 */
[----:B------:R-:W-:Y:S01]  /*26aa0*/  MOV R7, R218 ;  /* 0x000000da00077202 */ /* 0x000fe20000000f00 */
[----:B------:R-:W-:Y:S05]  /*26ab0*/  BRA `(.L_x_3128) ;  /* 0xfffe295000007947 */ /* 0x000fea000383ffff */
.L_x_2894:
[----:B------:R-:W-:Y:S01]  /*26ac0*/  IMAD.MOV.U32 R217, RZ, RZ, R6 ;  /* 0x000000ffffd97224 */ /* 0x000fe200078e0006 */
[----:B-1----:R-:W-:Y:S01]  /*26ad0*/  MOV R2, 0x4 ;  /* 0x0000000400027802 */ /* 0x002fe20000000f00 */
[----:B------:R-:W-:Y:S01]  /*26ae0*/  IMAD.MOV.U32 R218, RZ, RZ, 0x181f ;  /* 0x0000181fffda7424 */ /* 0x000fe200078e00ff */
[----:B------:R-:W-:Y:S02]  /*26af0*/  MOV R3, 0x26b10 ;  /* 0x00026b1000037802 */ /* 0x000fe40000000f00 */
[----:B--2345:R-:W-:Y:S05]  /*26b00*/  CALL.REL.NOINC `($__internal_39_$__cuda_sm70_shflsync_idx_p) ;  /* 0x00004bf000007944 */ /* 0x03cfea0003c00000 */
[----:B------:R-:W-:Y:S01]  /*26b10*/  MOV R2, R218 ;  /* 0x000000da00027202 */ /* 0x000fe20000000f00 */
[----:B------:R-:W-:Y:S05]  /*26b20*/  BRA `(.L_x_3129) ;  /* 0xfffe290000007947 */ /* 0x000fea000383ffff */
.L_x_2897:
[----:B------:R-:W-:Y:S01]  /*26b30*/  IMAD.MOV.U32 R217, RZ, RZ, R5 ;  /* 0x000000ffffd97224 */ /* 0x000fe200078e0005 */
[----:B--23--:R-:W-:Y:S01]  /*26b40*/  MOV R2, 0x5 ;  /* 0x0000000500027802 */ /* 0x00cfe20000000f00 */
[----:B------:R-:W-:Y:S01]  /*26b50*/  IMAD.MOV.U32 R218, RZ, RZ, 0x181f ;  /* 0x0000181fffda7424 */ /* 0x000fe200078e00ff */
[----:B------:R-:W-:-:S02]  /*26b60*/  MOV R3, 0x26b80 ;  /* 0x00026b8000037802 */ /* 0x000fc40000000f00 */
[----:B-1--45:R-:W-:Y:S05]  /*26b70*/  CALL.REL.NOINC `($__internal_39_$__cuda_sm70_shflsync_idx_p) ;  /* 0x00004b8000007944 */ /* 0x032fea0003c00000 */
        /* <DEDUP_REMOVED lines=8> */
.L_x_2900:
[----:B------:R-:W-:Y:S01]  /*26c00*/  IMAD.MOV.U32 R217, RZ, RZ, R5 ;  /* 0x000000ffffd97224 */ /* 0x000fe200078e0005 */
[----:B-1-3--:R-:W-:Y:S01]  /*26c10*/  MOV R2, 0x6 ;  /* 0x0000000600027802 */ /* 0x00afe20000000f00 */
[----:B------:R-:W-:Y:S01]  /*26c20*/  IMAD.MOV.U32 R218, RZ, RZ, 0x181f ;  /* 0x0000181fffda7424 */ /* 0x000fe200078e00ff */
[----:B------:R-:W-:Y:S02]  /*26c30*/  MOV R3, 0x26c50 ;  /* 0x00026c5000037802 */ /* 0x000fe40000000f00 */
[----:B--2-45:R-:W-:Y:S05]  /*26c40*/  CALL.REL.NOINC `($__internal_39_$__cuda_sm70_shflsync_idx_p) ;  /* 0x00004ab000007944 */ /* 0x034fea0003c00000 */
[----:B------:R-:W-:Y:S01]  /*26c50*/  MOV R7, R218 ;  /* 0x000000da00077202 */ /* 0x000fe20000000f00 */
[----:B------:R-:W-:Y:S05]  /*26c60*/  BRA `(.L_x_3131) ;  /* 0xfffe297000007947 */ /* 0x000fea000383ffff */
.L_x_2901:
[----:B------:R-:W-:Y:S01]  /*26c70*/  IMAD.MOV.U32 R217, RZ, RZ, R6 ;  /* 0x000000ffffd97224 */ /* 0x000fe200078e0006 */
[----:B---3--:R-:W-:Y:S01]  /*26c80*/  MOV R2, 0x6 ;  /* 0x0000000600027802 */ /* 0x008fe20000000f00 */
[----:B------:R-:W-:Y:S01]  /*26c90*/  IMAD.MOV.U32 R218, RZ, RZ, 0x181f ;  /* 0x0000181fffda7424 */ /* 0x000fe200078e00ff */
[----:B------:R-:W-:Y:S02]  /*26ca0*/  MOV R3, 0x26cc0 ;  /* 0x00026cc000037802 */ /* 0x000fe40000000f00 */
[----:B-12-45:R-:W-:Y:S05]  /*26cb0*/  CALL.REL.NOINC `($__internal_39_$__cuda_sm70_shflsync_idx_p) ;  /* 0x00004a4000007944 */ /* 0x036fea0003c00000 */
[----:B------:R-:W-:Y:S01]  /*26cc0*/  MOV R2, R218 ;  /* 0x000000da00027202 */ /* 0x000fe20000000f00 */
[----:B------:R-:W-:Y:S05]  /*26cd0*/  BRA `(.L_x_3132) ;  /* 0xfffe292000007947 */ /* 0x000fea000383ffff */
.L_x_2904:
        /* <DEDUP_REMOVED lines=13> */
.L_x_2943:
[----:B------:R-:W-:Y:S01]  /*26db0*/  IMAD.MOV.U32 R217, RZ, RZ, R4 ;  /* 0x000000ffffd97224 */ /* 0x000fe200078e0004 */
[----:B------:R-:W-:Y:S01]  /*26dc0*/  MOV R2, RZ ;  /* 0x000000ff00027202 */ /* 0x000fe20000000f00 */
[----:B------:R-:W-:Y:S01]  /*26dd0*/  IMAD.MOV.U32 R218, RZ, RZ, 0x181f ;  /* 0x0000181fffda7424 */ /* 0x000fe200078e00ff */
[----:B------:R-:W-:Y:S02]  /*26de0*/  MOV R3, 0x26e00 ;  /* 0x00026e0000037802 */ /* 0x000fe40000000f00 */
[----:B------:R-:W-:Y:S05]  /*26df0*/  CALL.REL.NOINC `($__internal_39_$__cuda_sm70_shflsync_idx_p) ;  /* 0x0000490000007944 */ /* 0x000fea0003c00000 */
[----:B------:R-:W-:Y:S01]  /*26e00*/  MOV R5, R218 ;  /* 0x000000da00057202 */ /* 0x000fe20000000f00 */
[----:B------:R-:W-:Y:S05]  /*26e10*/  BRA `(.L_x_3134) ;  /* 0xfffe89d000007947 */ /* 0x000fea000383ffff */
.L_x_2944:
[----:B------:R-:W-:Y:S01]  /*26e20*/  IMAD.MOV.U32 R217, RZ, RZ, R0 ;  /* 0x000000ffffd97224 */ /* 0x000fe200078e0000 */
[----:B------:R-:W-:Y:S01]  /*26e30*/  MOV R2, RZ ;  /* 0x000000ff00027202 */ /* 0x000fe20000000f00 */
[----:B------:R-:W-:Y:S01]  /*26e40*/  IMAD.MOV.U32 R218, RZ, RZ, 0x181f ;  /* 0x0000181fffda7424 */ /* 0x000fe200078e00ff */
[----:B------:R-:W-:Y:S02]  /*26e50*/  MOV R3, 0x26e70 ;  /* 0x00026e7000037802 */ /* 0x000fe40000000f00 */
[----:B-12---:R-:W-:Y:S05]  /*26e60*/  CALL.REL.NOINC `($__internal_39_$__cuda_sm70_shflsync_idx_p) ;  /* 0x0000489000007944 */ /* 0x006fea0003c00000 */
[----:B------:R-:W-:Y:S01]  /*26e70*/  LOP3.LUT P1, RZ, R208, 0x100, RZ, 0xc0, !PT ;  /* 0x00000100d0ff7812 */ /* 0x000fe2000782c0ff */
        /* <DEDUP_REMOVED lines=10> */
[----:B------:R-:W-:Y:S05]  /*26f20*/  CALL.REL.NOINC `($__internal_39_$__cuda_sm70_shflsync_idx_p) ;  /* 0x000047d000007944 */ /* 0x000fea0003c00000 */
[----:B------:R-:W-:Y:S01]  /*26f30*/  IMAD.MOV.U32 R5, RZ, RZ, R218 ;  /* 0x000000ffff057224 */ /* 0x000fe200078e00da */
[----:B------:R-:W-:Y:S01]  /*26f40*/  MOV R2, 0x1 ;  /* 0x0000000100027802 */ /* 0x000fe20000000f00 */
[----:B------:R-:W-:Y:S01]  /*26f50*/  IMAD.MOV.U32 R217, RZ, RZ, R0 ;  /* 0x000000ffffd97224 */ /* 0x000fe200078e0000 */
[----:B------:R-:W-:Y:S02]  /*26f60*/  MOV R218, 0x181f ;  /* 0x0000181f00da7802 */ /* 0x000fe40000000f00 */
[----:B------:R-:W-:Y:S02]  /*26f70*/  MOV R3, 0x26f90 ;  /* 0x00026f9000037802 */ /* 0x000fe40000000f00 */
[----:B------:R-:W-:Y:S05]  /*26f80*/  CALL.REL.NOINC `($__internal_39_$__cuda_sm70_shflsync_idx_p) ;  /* 0x0000477000007944 */ /* 0x000fea0003c00000 */
        /* <DEDUP_REMOVED lines=54> */
[----:B------:R-:W-:Y:S01]  /*272f0*/  MOV R0, R218 ;  /* 0x000000da00007202 */ /* 0x000fe20000000f00 */
[----:B------:R-:W-:Y:S05]  /*27300*/  BRA `(.L_x_3135) ;  /* 0xfffe865000007947 */ /* 0x000fea000383ffff */
.L_x_2945:
[----:B------:R-:W-:Y:S01]  /*27310*/  IMAD.MOV.U32 R217, RZ, RZ, R7 ;  /* 0x000000ffffd97224 */ /* 0x000fe200078e0007 */
[----:B------:R-:W-:Y:S01]  /*27320*/  MOV R2, RZ ;  /* 0x000000ff00027202 */ /* 0x000fe20000000f00 */
[----:B------:R-:W-:Y:S01]  /*27330*/  IMAD.MOV.U32 R218, RZ, RZ, 0x1c1f ;  /* 0x00001c1fffda7424 */ /* 0x000fe200078e00ff */
[----:B------:R-:W-:-:S02]  /*27340*/  MOV R3, 0x27360 ;  /* 0x0002736000037802 */ /* 0x000fc40000000f00 */
[----:B------:R-:W-:Y:S05]  /*27350*/  CALL.REL.NOINC `($__internal_39_$__cuda_sm70_shflsync_idx_p) ;  /* 0x000043a000007944 */ /* 0x000fea0003c00000 */
[----:B------:R-:W-:Y:S01]  /*27360*/  MOV R2, R218 ;  /* 0x000000da00027202 */ /* 0x000fe20000000f00 */
[----:B------:R-:W-:Y:S05]  /*27370*/  BRA `(.L_x_3136) ;  /* 0xfffe87a000007947 */ /* 0x000fea000383ffff */
.L_x_2950:
[----:B------:R-:W-:Y:S01]  /*27380*/  IMAD.MOV.U32 R217, RZ, RZ, R7 ;  /* 0x000000ffffd97224 */ /* 0x000fe200078e0007 */
[----:B------:R-:W-:Y:S01]  /*27390*/  MOV R2, 0x1 ;  /* 0x0000000100027802 */ /* 0x000fe20000000f00 */
[----:B------:R-:W-:Y:S01]  /*273a0*/  IMAD.MOV.U32 R218, RZ, RZ, 0x1c1f ;  /* 0x00001c1fffda7424 */ /* 0x000fe200078e00ff */
[----:B------:R-:W-:-:S02]  /*273b0*/  MOV R3, 0x273d0 ;  /* 0x000273d000037802 */ /* 0x000fc40000000f00 */
[----:B-1----:R-:W-:Y:S05]  /*273c0*/  CALL.REL.NOINC `($__internal_39_$__cuda_sm70_shflsync_idx_p) ;  /* 0x0000433000007944 */ /* 0x002fea0003c00000 */
[----:B------:R-:W-:Y:S01]  /*273d0*/  MOV R2, R218 ;  /* 0x000000da00027202 */ /* 0x000fe20000000f00 */
[----:B------:R-:W-:Y:S05]  /*273e0*/  BRA `(.L_x_3137) ;  /* 0xfffe890000007947 */ /* 0x000fea000383ffff */
.L_x_2955:
[----:B------:R-:W-:Y:S01]  /*273f0*/  IMAD.MOV.U32 R217, RZ, RZ, R7 ;  /* 0x000000ffffd97224 */ /* 0x000fe200078e0007 */
[----:B------:R-:W-:Y:S01]  /*27400*/  MOV R2, 0x2 ;  /* 0x0000000200027802 */ /* 0x000fe20000000f00 */
[----:B------:R-:W-:Y:S01]  /*27410*/  IMAD.MOV.U32 R218, RZ, RZ, 0x1c1f ;  /* 0x00001c1fffda7424 */ /* 0x000fe200078e00ff */
[----:B------:R-:W-:-:S02]  /*27420*/  MOV R3, 0x27440 ;  /* 0x0002744000037802 */ /* 0x000fc40000000f00 */
[----:B-12---:R-:W-:Y:S05]  /*27430*/  CALL.REL.NOINC `($__internal_39_$__cuda_sm70_shflsync_idx_p) ;  /* 0x000042c000007944 */ /* 0x006fea0003c00000 */
[----:B------:R-:W-:Y:S01]  /*27440*/  MOV R3, R218 ;  /* 0x000000da00037202 */ /* 0x000fe20000000f00 */
[----:B------:R-:W-:Y:S05]  /*27450*/  BRA `(.L_x_3138) ;  /* 0xfffe912000007947 */ /* 0x000fea000383ffff */
.L_x_2960:
[----:B------:R-:W-:Y:S01]  /*27460*/  IMAD.MOV.U32 R217, RZ, RZ, R7 ;  /* 0x000000ffffd97224 */ /* 0x000fe200078e0007 */
[----:B------:R-:W-:Y:S01]  /*27470*/  MOV R2, 0x3 ;  /* 0x0000000300027802 */ /* 0x000fe20000000f00 */
[----:B------:R-:W-:Y:S01]  /*27480*/  IMAD.MOV.U32 R218, RZ, RZ, 0x1c1f ;  /* 0x00001c1fffda7424 */ /* 0x000fe200078e00ff */
[----:B------:R-:W-:-:S02]  /*27490*/  MOV R3, 0x274b0 ;  /* 0x000274b000037802 */ /* 0x000fc40000000f00 */
[----:B-123--:R-:W-:Y:S05]  /*274a0*/  CALL.REL.NOINC `($__internal_39_$__cuda_sm70_shflsync_idx_p) ;  /* 0x0000425000007944 */ /* 0x00efea0003c00000 */
[----:B------:R-:W-:Y:S01]  /*274b0*/  MOV R3, R218 ;  /* 0x000000da00037202 */ /* 0x000fe20000000f00 */
[----:B------:R-:W-:Y:S05]  /*274c0*/  BRA `(.L_x_3139) ;  /* 0xfffe9bd000007947 */ /* 0x000fea000383ffff */
.L_x_2965:
[----:B------:R-:W-:Y:S01]  /*274d0*/  IMAD.MOV.U32 R84, RZ, RZ, R4 ;  /* 0x000000ffff547224 */ /* 0x000fe200078e0004 */
[----:B------:R-:W-:-:S02]  /*274e0*/  MOV R0, 0x2 ;  /* 0x0000000200007802 */ /* 0x000fc40000000f00 */
[----:B------:R-:W-:Y:S02]  /*274f0*/  MOV R2, 0x27510 ;  /* 0x0002751000027802 */ /* 0x000fe40000000f00 */
[----:B------:R-:W-:Y:S05]  /*27500*/  CALL.REL.NOINC `($__internal_38_$__cuda_sm70_shflsync_bfly_p) ;  /* 0x0000419000007944 */ /* 0x000fea0003c00000 */
[----:B------:R-:W-:Y:S05]  /*27510*/  BRA `(.L_x_3140) ;  /* 0xfffea6b000007947 */ /* 0x000fea000383ffff */
.L_x_2966:
[----:B------:R-:W-:Y:S01]  /*27520*/  IMAD.MOV.U32 R84, RZ, RZ, R4 ;  /* 0x000000ffff547224 */ /* 0x000fe200078e0004 */
[----:B------:R-:W-:Y:S02]  /*27530*/  MOV R0, 0x1 ;  /* 0x0000000100007802 */ /* 0x000fe40000000f00 */
[----:B------:R-:W-:Y:S02]  /*27540*/  MOV R2, 0x27560 ;  /* 0x0002756000027802 */ /* 0x000fe40000000f00 */
[----:B------:R-:W-:Y:S05]  /*27550*/  CALL.REL.NOINC `($__internal_38_$__cuda_sm70_shflsync_bfly_p) ;  /* 0x0000414000007944 */ /* 0x000fea0003c00000 */
[----:B------:R-:W-:Y:S01]  /*27560*/  FMNMX.FTZ R87, R4, R0, !PT ;  /* 0x0000000004577209 */ /* 0x000fe20007810000 */
[----:B------:R-:W-:Y:S01]  /*27570*/  IMAD.MOV.U32 R84, RZ, RZ, R5 ;  /* 0x000000ffff547224 */ /* 0x000fe200078e0005 */
[----:B------:R-:W-:Y:S01]  /*27580*/  MOV R2, 0x275b0 ;  /* 0x000275b000027802 */ /* 0x000fe20000000f00 */
[----:B------:R-:W-:Y:S02]  /*27590*/  IMAD.MOV.U32 R0, RZ, RZ, 0x2 ;  /* 0x00000002ff007424 */ /* 0x000fe400078e00ff */
[----:B------:R-:W-:Y:S05]  /*275a0*/  CALL.REL.NOINC `($__internal_38_$__cuda_sm70_shflsync_bfly_p) ;  /* 0x000040f000007944 */ /* 0x000fea0003c00000 */
[----:B------:R-:W-:Y:S01]  /*275b0*/  FMNMX.FTZ R5, R5, R0, !PT ;  /* 0x0000000005057209 */ /* 0x000fe20007810000 */
[----:B------:R-:W-:Y:S01]  /*275c0*/  IMAD.MOV.U32 R0, RZ, RZ, 0x1 ;  /* 0x00000001ff007424 */ /* 0x000fe200078e00ff */
[----:B------:R-:W-:-:S03]  /*275d0*/  MOV R2, 0x27600 ;  /* 0x0002760000027802 */ /* 0x000fc60000000f00 */
[----:B------:R-:W-:Y:S02]  /*275e0*/  IMAD.MOV.U32 R84, RZ, RZ, R5 ;  /* 0x000000ffff547224 */ /* 0x000fe400078e0005 */
        /* <DEDUP_REMOVED lines=21> */
[----:B------:R-:W-:Y:S01]  /*27740*/  MOV R8, R0 ;  /* 0x0000000000087202 */ /* 0x000fe20000000f00 */
[----:B------:R-:W-:Y:S05]  /*27750*/  BRA `(.L_x_3141) ;  /* 0xfffea56000007947 */ /* 0x000fea000383ffff */
.L_x_2974:
[----:B------:R-:W-:Y:S01]  /*27760*/  MOV R2, RZ ;  /* 0x000000ff00027202 */ /* 0x000fe20000000f00 */
[----:B------:R-:W-:Y:S01]  /*27770*/  IMAD.MOV.U32 R217, RZ, RZ, R4 ;  /* 0x000000ffffd97224 */ /* 0x000fe200078e0004 */
[----:B------:R-:W-:Y:S01]  /*27780*/  MOV R3, 0x277b0 ;  /* 0x000277b000037802 */ /* 0x000fe20000000f00 */
[----:B------:R-:W-:Y:S02]  /*27790*/  IMAD.MOV.U32 R218, RZ, RZ, 0x181f ;  /* 0x0000181fffda7424 */ /* 0x000fe400078e00ff */
[----:B------:R-:W-:Y:S05]  /*277a0*/  CALL.REL.NOINC `($__internal_39_$__cuda_sm70_shflsync_idx_p) ;  /* 0x00003f5000007944 */ /* 0x000fea0003c00000 */
[----:B------:R-:W-:Y:S01]  /*277b0*/  MOV R8, R218 ;  /* 0x000000da00087202 */ /* 0x000fe20000000f00 */
[----:B------:R-:W-:-:S05]  /*277c0*/  BRA `(.L_x_3142) ;  /* 0xfffec29000007947 */ /* 0x000fca000383ffff */
.L_x_2975:
[----:B------:R-:W-:Y:S01]  /*277d0*/  MOV R2, RZ ;  /* 0x000000ff00027202 */ /* 0x000fe20000000f00 */
[----:B------:R-:W-:Y:S01]  /*277e0*/  IMAD.MOV.U32 R217, RZ, RZ, R0 ;  /* 0x000000ffffd97224 */ /* 0x000fe200078e0000 */
[----:B------:R-:W-:Y:S01]  /*277f0*/  MOV R3, 0x27820 ;  /* 0x0002782000037802 */ /* 0x000fe20000000f00 */
[----:B------:R-:W-:Y:S02]  /*27800*/  IMAD.MOV.U32 R218, RZ, RZ, 0x181f ;  /* 0x0000181fffda7424 */ /* 0x000fe400078e00ff */
[----:B-12---:R-:W-:Y:S05]  /*27810*/  CALL.REL.NOINC `($__internal_39_$__cuda_sm70_shflsync_idx_p) ;  /* 0x00003ee000007944 */ /* 0x006fea0003c00000 */
[----:B------:R-:W-:Y:S01]  /*27820*/  LOP3.LUT P1, RZ, R208, 0x100, RZ, 0xc0, !PT ;  /* 0x00000100d0ff7812 */ /* 0x000fe2000782c0ff */
        /* <DEDUP_REMOVED lines=10> */
[----:B------:R-:W-:Y:S05]  /*278d0*/  CALL.REL.NOINC `($__internal_39_$__cuda_sm70_shflsync_idx_p) ;  /* 0x00003e2000007944 */ /* 0x000fea0003c00000 */
[----:B------:R-:W-:Y:S01]  /*278e0*/  MOV R2, 0x1 ;  /* 0x0000000100027802 */ /* 0x000fe20000000f00 */
[----:B------:R-:W-:Y:S01]  /*278f0*/  IMAD.MOV.U32 R7, RZ, RZ, R218 ;  /* 0x000000ffff077224 */ /* 0x000fe200078e00da */
[----:B------:R-:W-:Y:S01]  /*27900*/  MOV R218, 0x181f ;  /* 0x0000181f00da7802 */ /* 0x000fe20000000f00 */
[----:B------:R-:W-:Y:S01]  /*27910*/  IMAD.MOV.U32 R217, RZ, RZ, R0 ;  /* 0x000000ffffd97224 */ /* 0x000fe200078e0000 */
[----:B------:R-:W-:Y:S02]  /*27920*/  MOV R3, 0x27940 ;  /* 0x0002794000037802 */ /* 0x000fe40000000f00 */
[----:B------:R-:W-:Y:S05]  /*27930*/  CALL.REL.NOINC `($__internal_39_$__cuda_sm70_shflsync_idx_p) ;  /* 0x00003dc000007944 */ /* 0x000fea0003c00000 */
        /* <DEDUP_REMOVED lines=54> */
[----:B------:R-:W-:Y:S01]  /*27ca0*/  MOV R0, R218 ;  /* 0x000000da00007202 */ /* 0x000fe20000000f00 */
[----:B------:R-:W-:-:S05]  /*27cb0*/  BRA `(.L_x_3143) ;  /* 0xfffebf1000007947 */ /* 0x000fca000383ffff */
.L_x_2978:
[----:B------:R-:W-:Y:S01]  /*27cc0*/  MOV R2, RZ ;  /* 0x000000ff00027202 */ /* 0x000fe20000000f00 */
[----:B------:R-:W-:Y:S01]  /*27cd0*/  IMAD.MOV.U32 R217, RZ, RZ, R84 ;  /* 0x000000ffffd97224 */ /* 0x000fe200078e0054 */
[----:B------:R-:W-:Y:S01]  /*27ce0*/  MOV R3, 0x27d10 ;  /* 0x00027d1000037802 */ /* 0x000fe20000000f00 */
[----:B------:R-:W-:Y:S02]  /*27cf0*/  IMAD.MOV.U32 R218, RZ, RZ, 0x181f ;  /* 0x0000181fffda7424 */ /* 0x000fe400078e00ff */
[----:B------:R-:W-:Y:S05]  /*27d00*/  CALL.REL.NOINC `($__internal_39_$__cuda_sm70_shflsync_idx_p) ;  /* 0x000039f000007944 */ /* 0x000fea0003c00000 */
[----:B------:R-:W-:Y:S01]  /*27d10*/  MOV R87, R218 ;  /* 0x000000da00577202 */ /* 0x000fe20000000f00 */
[----:B------:R-:W-:-:S05]  /*27d20*/  BRA `(.L_x_3144) ;  /* 0xfffec80000007947 */ /* 0x000fca000383ffff */
.L_x_2979:
        /* <DEDUP_REMOVED lines=79> */
.L_x_2980:
[----:B------:R-:W-:Y:S01]  /*28220*/  MOV R2, RZ ;  /* 0x000000ff00027202 */ /* 0x000fe20000000f00 */
[----:B------:R-:W-:Y:S01]  /*28230*/  IMAD.MOV.U32 R217, RZ, RZ, R164 ;  /* 0x000000ffffd97224 */ /* 0x000fe200078e00a4 */
[----:B------:R-:W-:Y:S01]  /*28240*/  MOV R3, 0x28270 ;  /* 0x0002827000037802 */ /* 0x000fe20000000f00 */
[----:B------:R-:W-:Y:S02]  /*28250*/  IMAD.MOV.U32 R218, RZ, RZ, 0x1c1f ;  /* 0x00001c1fffda7424 */ /* 0x000fe400078e00ff */
[----:B------:R-:W-:Y:S05]  /*28260*/  CALL.REL.NOINC `($__internal_39_$__cuda_sm70_shflsync_idx_p) ;  /* 0x0000349000007944 */ /* 0x000fea0003c00000 */
[----:B------:R-:W-:Y:S01]  /*28270*/  MOV R2, R218 ;  /* 0x000000da00027202 */ /* 0x000fe20000000f00 */
[----:B------:R-:W-:-:S05]  /*28280*/  BRA `(.L_x_3146) ;  /* 0xfffec5c000007947 */ /* 0x000fca000383ffff */
.L_x_2985:
[----:B------:R-:W-:Y:S01]  /*28290*/  MOV R2, 0x1 ;  /* 0x0000000100027802 */ /* 0x000fe20000000f00 */
[----:B------:R-:W-:Y:S01]  /*282a0*/  IMAD.MOV.U32 R217, RZ, RZ, R164 ;  /* 0x000000ffffd97224 */ /* 0x000fe200078e00a4 */
[----:B------:R-:W-:Y:S01]  /*282b0*/  MOV R3, 0x282e0 ;  /* 0x000282e000037802 */ /* 0x000fe20000000f00 */
[----:B------:R-:W-:Y:S02]  /*282c0*/  IMAD.MOV.U32 R218, RZ, RZ, 0x1c1f ;  /* 0x00001c1fffda7424 */ /* 0x000fe400078e00ff */
[----:B-1----:R-:W-:Y:S05]  /*282d0*/  CALL.REL.NOINC `($__internal_39_$__cuda_sm70_shflsync_idx_p) ;  /* 0x0000342000007944 */ /* 0x002fea0003c00000 */
[----:B------:R-:W-:Y:S01]  /*282e0*/  MOV R2, R218 ;  /* 0x000000da00027202 */ /* 0x000fe20000000f00 */
[----:B------:R-:W-:-:S05]  /*282f0*/  BRA `(.L_x_3147) ;  /* 0xfffec77000007947 */ /* 0x000fca000383ffff */
.L_x_2990:
[----:B------:R-:W-:Y:S01]  /*28300*/  MOV R2, 0x2 ;  /* 0x0000000200027802 */ /* 0x000fe20000000f00 */
[----:B------:R-:W-:Y:S01]  /*28310*/  IMAD.MOV.U32 R217, RZ, RZ, R164 ;  /* 0x000000ffffd97224 */ /* 0x000fe200078e00a4 */
[----:B------:R-:W-:Y:S01]  /*28320*/  MOV R3, 0x28350 ;  /* 0x0002835000037802 */ /* 0x000fe20000000f00 */
[----:B------:R-:W-:Y:S02]  /*28330*/  IMAD.MOV.U32 R218, RZ, RZ, 0x1c1f ;  /* 0x00001c1fffda7424 */ /* 0x000fe400078e00ff */
[----:B-12---:R-:W-:Y:S05]  /*28340*/  CALL.REL.NOINC `($__internal_39_$__cuda_sm70_shflsync_idx_p) ;  /* 0x000033b000007944 */ /* 0x006fea0003c00000 */
[----:B------:R-:W-:Y:S01]  /*28350*/  MOV R94, R218 ;  /* 0x000000da005e7202 */ /* 0x000fe20000000f00 */
[----:B------:R-:W-:-:S05]  /*28360*/  BRA `(.L_x_3148) ;  /* 0xfffec92000007947 */ /* 0x000fca000383ffff */
.L_x_2995:
[----:B------:R-:W-:Y:S01]  /*28370*/  MOV R2, 0x3 ;  /* 0x0000000300027802 */ /* 0x000fe20000000f00 */
[----:B------:R-:W-:Y:S01]  /*28380*/  IMAD.MOV.U32 R217, RZ, RZ, R164 ;  /* 0x000000ffffd97224 */ /* 0x000fe200078e00a4 */
[----:B------:R-:W-:Y:S01]  /*28390*/  MOV R3, 0x283c0 ;  /* 0x000283c000037802 */ /* 0x000fe20000000f00 */
[----:B------:R-:W-:Y:S02]  /*283a0*/  IMAD.MOV.U32 R218, RZ, RZ, 0x1c1f ;  /* 0x00001c1fffda7424 */ /* 0x000fe400078e00ff */
[----:B-123--:R-:W-:Y:S05]  /*283b0*/  CALL.REL.NOINC `($__internal_39_$__cuda_sm70_shflsync_idx_p) ;  /* 0x0000334000007944 */ /* 0x00efea0003c00000 */
[----:B------:R-:W-:Y:S01]  /*283c0*/  MOV R4, R218 ;  /* 0x000000da00047202 */ /* 0x000fe20000000f00 */
[----:B------:R-:W-:-:S05]  /*283d0*/  BRA `(.L_x_3149) ;  /* 0xfffedf7000007947 */ /* 0x000fca000383ffff */
.L_x_3000:
[----:B------:R-:W-:Y:S02]  /*283e0*/  MOV R0, 0x2 ;  /* 0x0000000200007802 */ /* 0x000fe40000000f00 */
[----:B------:R-:W-:Y:S02]  /*283f0*/  MOV R2, 0x28410 ;  /* 0x0002841000027802 */ /* 0x000fe40000000f00 */
[----:B--234-:R-:W-:Y:S05]  /*28400*/  CALL.REL.NOINC `($__internal_38_$__cuda_sm70_shflsync_bfly_p) ;  /* 0x0000329000007944 */ /* 0x01cfea0003c00000 */
[----:B------:R-:W-:-:S05]  /*28410*/  BRA `(.L_x_3150) ;  /* 0xfffeeb4000007947 */ /* 0x000fca000383ffff */
.L_x_3001:
[----:B------:R-:W-:Y:S02]  /*28420*/  MOV R0, 0x1 ;  /* 0x0000000100007802 */ /* 0x000fe40000000f00 */
[----:B------:R-:W-:Y:S02]  /*28430*/  MOV R2, 0x28450 ;  /* 0x0002845000027802 */ /* 0x000fe40000000f00 */
[----:B---34-:R-:W-:Y:S05]  /*28440*/  CALL.REL.NOINC `($__internal_38_$__cuda_sm70_shflsync_bfly_p) ;  /* 0x0000325000007944 */ /* 0x018fea0003c00000 */
[----:B------:R-:W-:Y:S01]  /*28450*/  FMNMX.FTZ R87, R84, R0, !PT ;  /* 0x0000000054577209 */ /* 0x000fe20007810000 */
[----:B------:R-:W-:Y:S01]  /*28460*/  IMAD.MOV.U32 R84, RZ, RZ, R4 ;  /* 0x000000ffff547224 */ /* 0x000fe200078e0004 */
[----:B------:R-:W-:Y:S01]  /*28470*/  MOV R2, 0x284a0 ;  /* 0x000284a000027802 */ /* 0x000fe20000000f00 */
[----:B------:R-:W-:Y:S02]  /*28480*/  IMAD.MOV.U32 R0, RZ, RZ, 0x2 ;  /* 0x00000002ff007424 */ /* 0x000fe400078e00ff */
[----:B------:R-:W-:Y:S05]  /*28490*/  CALL.REL.NOINC `($__internal_38_$__cuda_sm70_shflsync_bfly_p) ;  /* 0x0000320000007944 */ /* 0x000fea0003c00000 */
[----:B------:R-:W-:Y:S01]  /*284a0*/  FMNMX.FTZ R84, R4, R0, !PT ;  /* 0x0000000004547209 */ /* 0x000fe20007810000 */
[----:B------:R-:W-:Y:S01]  /*284b0*/  IMAD.MOV.U32 R0, RZ, RZ, 0x1 ;  /* 0x00000001ff007424 */ /* 0x000fe200078e00ff */
        /* <DEDUP_REMOVED lines=20> */
[----:B------:R-:W-:-:S05]  /*28600*/  BRA `(.L_x_3151) ;  /* 0xfffeea4000007947 */ /* 0x000fca000383ffff */
.L_x_3010:
[----:B------:R-:W-:Y:S01]  /*28610*/  MOV R2, RZ ;  /* 0x000000ff00027202 */ /* 0x000fe20000000f00 */
[----:B------:R-:W-:Y:S01]  /*28620*/  IMAD.MOV.U32 R217, RZ, RZ, R4 ;  /* 0x000000ffffd97224 */ /* 0x000fe200078e0004 */
[----:B------:R-:W-:Y:S01]  /*28630*/  MOV R3, 0x28660 ;  /* 0x0002866000037802 */ /* 0x000fe20000000f00 */
[----:B------:R-:W-:Y:S02]  /*28640*/  IMAD.MOV.U32 R218, RZ, RZ, 0x181f ;  /* 0x0000181fffda7424 */ /* 0x000fe400078e00ff */
[----:B------:R-:W-:Y:S05]  /*28650*/  CALL.REL.NOINC `($__internal_39_$__cuda_sm70_shflsync_idx_p) ;  /* 0x000030a000007944 */ /* 0x000fea0003c00000 */
[----:B------:R-:W-:Y:S01]  /*28660*/  MOV R8, R218 ;  /* 0x000000da00087202 */ /* 0x000fe20000000f00 */
[----:B------:R-:W-:-:S05]  /*28670*/  BRA `(.L_x_3152) ;  /* 0xffff0d2000007947 */ /* 0x000fca000383ffff */
.L_x_3011:
        /* <DEDUP_REMOVED lines=79> */
.L_x_3014:
[----:B------:R-:W-:Y:S01]  /*28b70*/  MOV R2, RZ ;  /* 0x000000ff00027202 */ /* 0x000fe20000000f00 */
[----:B------:R-:W-:Y:S01]  /*28b80*/  IMAD.MOV.U32 R217, RZ, RZ, R84 ;  /* 0x000000ffffd97224 */ /* 0x000fe200078e0054 */
[----:B------:R-:W-:Y:S01]  /*28b90*/  MOV R3, 0x28bc0 ;  /* 0x00028bc000037802 */ /* 0x000fe20000000f00 */
[----:B------:R-:W-:Y:S02]  /*28ba0*/  IMAD.MOV.U32 R218, RZ, RZ, 0x181f ;  /* 0x0000181fffda7424 */ /* 0x000fe400078e00ff */
[----:B------:R-:W-:Y:S05]  /*28bb0*/  CALL.REL.NOINC `($__internal_39_$__cuda_sm70_shflsync_idx_p) ;  /* 0x00002b4000007944 */ /* 0x000fea0003c00000 */
[----:B------:R-:W-:Y:S01]  /*28bc0*/  MOV R87, R218 ;  /* 0x000000da00577202 */ /* 0x000fe20000000f00 */
[----:B------:R-:W-:-:S05]  /*28bd0*/  BRA `(.L_x_3154) ;  /* 0xffff129000007947 */ /* 0x000fca000383ffff */
.L_x_3015:
        /* <DEDUP_REMOVED lines=79> */
.L_x_3016:
[----:B------:R-:W-:Y:S02]  /*290d0*/  MOV R0, 0x2 ;  /* 0x0000000200007802 */ /* 0x000fe40000000f00 */
[----:B------:R-:W-:Y:S02]  /*290e0*/  MOV R2, 0x29100 ;  /* 0x0002910000027802 */ /* 0x000fe40000000f00 */
[----:B------:R-:W-:Y:S05]  /*290f0*/  CALL.REL.NOINC `($__internal_38_$__cuda_sm70_shflsync_bfly_p) ;  /* 0x000025a000007944 */ /* 0x000fea0003c00000 */
[----:B------:R-:W-:-:S05]  /*29100*/  BRA `(.L_x_3156) ;  /* 0xffff14a000007947 */ /* 0x000fca000383ffff */
.L_x_3017:
        /* <DEDUP_REMOVED lines=31> */
.L_x_3020:
[----:B-1--4-:R-:W-:Y:S01]  /*29300*/  MOV R2, RZ ;  /* 0x000000ff00027202 */ /* 0x012fe20000000f00 */
[----:B------:R-:W-:Y:S01]  /*29310*/  IMAD.MOV.U32 R217, RZ, RZ, R52 ;  /* 0x000000ffffd97224 */ /* 0x000fe200078e0034 */
[----:B------:R-:W-:Y:S01]  /*29320*/  MOV R3, 0x29350 ;  /* 0x0002935000037802 */ /* 0x000fe20000000f00 */
[----:B------:R-:W-:Y:S02]  /*29330*/  IMAD.MOV.U32 R218, RZ, RZ, 0x181f ;  /* 0x0000181fffda7424 */ /* 0x000fe400078e00ff */
[----:B------:R-:W-:Y:S05]  /*29340*/  CALL.REL.NOINC `($__internal_39_$__cuda_sm70_shflsync_idx_p) ;  /* 0x000023b000007944 */ /* 0x000fea0003c00000 */
[----:B------:R-:W-:Y:S01]  /*29350*/  MOV R58, R218 ;  /* 0x000000da003a7202 */ /* 0x000fe20000000f00 */
[----:B------:R-:W-:-:S05]  /*29360*/  BRA `(.L_x_3158) ;  /* 0xffff335000007947 */ /* 0x000fca000383ffff */
.L_x_3023:
[----:B------:R-:W-:Y:S01]  /*29370*/  MOV R2, RZ ;  /* 0x000000ff00027202 */ /* 0x000fe20000000f00 */
[----:B------:R-:W-:Y:S01]  /*29380*/  IMAD.MOV.U32 R217, RZ, RZ, R84 ;  /* 0x000000ffffd97224 */ /* 0x000fe200078e0054 */
[----:B------:R-:W-:Y:S01]  /*29390*/  MOV R3, 0x293c0 ;  /* 0x000293c000037802 */ /* 0x000fe20000000f00 */
[----:B------:R-:W-:Y:S02]  /*293a0*/  IMAD.MOV.U32 R218, RZ, RZ, 0x181f ;  /* 0x0000181fffda7424 */ /* 0x000fe400078e00ff */
[----:B------:R-:W-:Y:S05]  /*293b0*/  CALL.REL.NOINC `($__internal_39_$__cuda_sm70_shflsync_idx_p) ;  /* 0x0000234000007944 */ /* 0x000fea0003c00000 */
[----:B------:R-:W-:Y:S01]  /*293c0*/  MOV R87, R218 ;  /* 0x000000da00577202 */ /* 0x000fe20000000f00 */
[----:B------:R-:W-:-:S05]  /*293d0*/  BRA `(.L_x_3159) ;  /* 0xffff3d4000007947 */ /* 0x000fca000383ffff */
.L_x_3024:
        /* <DEDUP_REMOVED lines=79> */
.L_x_3025:
[----:B------:R-:W-:Y:S01]  /*298d0*/  MOV R2, RZ ;  /* 0x000000ff00027202 */ /* 0x000fe20000000f00 */
[----:B------:R-:W-:Y:S01]  /*298e0*/  IMAD.MOV.U32 R217, RZ, RZ, R164 ;  /* 0x000000ffffd97224 */ /* 0x000fe200078e00a4 */
[----:B------:R-:W-:Y:S01]  /*298f0*/  MOV R3, 0x29920 ;  /* 0x0002992000037802 */ /* 0x000fe20000000f00 */
[----:B------:R-:W-:Y:S02]  /*29900*/  IMAD.MOV.U32 R218, RZ, RZ, 0x1c1f ;  /* 0x00001c1fffda7424 */ /* 0x000fe400078e00ff */
[----:B------:R-:W-:Y:S05]  /*29910*/  CALL.REL.NOINC `($__internal_39_$__cuda_sm70_shflsync_idx_p) ;  /* 0x00001de000007944 */ /* 0x000fea0003c00000 */
[----:B------:R-:W-:Y:S01]  /*29920*/  MOV R2, R218 ;  /* 0x000000da00027202 */ /* 0x000fe20000000f00 */
[----:B------:R-:W-:-:S05]  /*29930*/  BRA `(.L_x_3161) ;  /* 0xffff3b2000007947 */ /* 0x000fca000383ffff */
.L_x_3030:
[----:B------:R-:W-:Y:S01]  /*29940*/  MOV R2, 0x1 ;  /* 0x0000000100027802 */ /* 0x000fe20000000f00 */
[----:B------:R-:W-:Y:S01]  /*29950*/  IMAD.MOV.U32 R217, RZ, RZ, R164 ;  /* 0x000000ffffd97224 */ /* 0x000fe200078e00a4 */
[----:B------:R-:W-:Y:S01]  /*29960*/  MOV R3, 0x29990 ;  /* 0x0002999000037802 */ /* 0x000fe20000000f00 */
[----:B------:R-:W-:Y:S02]  /*29970*/  IMAD.MOV.U32 R218, RZ, RZ, 0x1c1f ;  /* 0x00001c1fffda7424 */ /* 0x000fe400078e00ff */
[----:B-1----:R-:W-:Y:S05]  /*29980*/  CALL.REL.NOINC `($__internal_39_$__cuda_sm70_shflsync_idx_p) ;  /* 0x00001d7000007944 */ /* 0x002fea0003c00000 */
[----:B------:R-:W-:Y:S01]  /*29990*/  MOV R2, R218 ;  /* 0x000000da00027202 */ /* 0x000fe20000000f00 */
[----:B------:R-:W-:-:S05]  /*299a0*/  BRA `(.L_x_3162) ;  /* 0xffff3cd000007947 */ /* 0x000fca000383ffff */
.L_x_3035:
[----:B------:R-:W-:Y:S01]  /*299b0*/  MOV R2, 0x2 ;  /* 0x0000000200027802 */ /* 0x000fe20000000f00 */
[----:B------:R-:W-:Y:S01]  /*299c0*/  IMAD.MOV.U32 R217, RZ, RZ, R164 ;  /* 0x000000ffffd97224 */ /* 0x000fe200078e00a4 */
[----:B------:R-:W-:Y:S01]  /*299d0*/  MOV R3, 0x29a00 ;  /* 0x00029a0000037802 */ /* 0x000fe20000000f00 */
[----:B------:R-:W-:Y:S02]  /*299e0*/  IMAD.MOV.U32 R218, RZ, RZ, 0x1c1f ;  /* 0x00001c1fffda7424 */ /* 0x000fe400078e00ff */
[----:B-12---:R-:W-:Y:S05]  /*299f0*/  CALL.REL.NOINC `($__internal_39_$__cuda_sm70_shflsync_idx_p) ;  /* 0x00001d0000007944 */ /* 0x006fea0003c00000 */
[----:B------:R-:W-:Y:S01]  /*29a00*/  MOV R94, R218 ;  /* 0x000000da005e7202 */ /* 0x000fe20000000f00 */
[----:B------:R-:W-:-:S05]  /*29a10*/  BRA `(.L_x_3163) ;  /* 0xffff3e8000007947 */ /* 0x000fca000383ffff */
.L_x_3040:
[----:B------:R-:W-:Y:S01]  /*29a20*/  MOV R2, 0x3 ;  /* 0x0000000300027802 */ /* 0x000fe20000000f00 */
[----:B------:R-:W-:Y:S01]  /*29a30*/  IMAD.MOV.U32 R217, RZ, RZ, R164 ;  /* 0x000000ffffd97224 */ /* 0x000fe200078e00a4 */
[----:B------:R-:W-:Y:S01]  /*29a40*/  MOV R3, 0x29a70 ;  /* 0x00029a7000037802 */ /* 0x000fe20000000f00 */
[----:B------:R-:W-:Y:S02]  /*29a50*/  IMAD.MOV.U32 R218, RZ, RZ, 0x1c1f ;  /* 0x00001c1fffda7424 */ /* 0x000fe400078e00ff */
[----:B-123--:R-:W-:Y:S05]  /*29a60*/  CALL.REL.NOINC `($__internal_39_$__cuda_sm70_shflsync_idx_p) ;  /* 0x00001c9000007944 */ /* 0x00efea0003c00000 */
[----:B------:R-:W-:Y:S01]  /*29a70*/  MOV R4, R218 ;  /* 0x000000da00047202 */ /* 0x000fe20000000f00 */
[----:B------:R-:W-:-:S05]  /*29a80*/  BRA `(.L_x_3164) ;  /* 0xffff54d000007947 */ /* 0x000fca000383ffff */
.L_x_3045:
[----:B------:R-:W-:Y:S02]  /*29a90*/  MOV R0, 0x2 ;  /* 0x0000000200007802 */ /* 0x000fe40000000f00 */
[----:B------:R-:W-:Y:S02]  /*29aa0*/  MOV R2, 0x29ac0 ;  /* 0x00029ac000027802 */ /* 0x000fe40000000f00 */
[----:B--234-:R-:W-:Y:S05]  /*29ab0*/  CALL.REL.NOINC `($__internal_38_$__cuda_sm70_shflsync_bfly_p) ;  /* 0x00001be000007944 */ /* 0x01cfea0003c00000 */
[----:B------:R-:W-:-:S05]  /*29ac0*/  BRA `(.L_x_3165) ;  /* 0xffff60a000007947 */ /* 0x000fca000383ffff */
.L_x_3046:
        /* <DEDUP_REMOVED lines=28> */
[----:B------:R-:W-:Y:S03]  /*29c90*/  MOV R2, 0x29cc0 ;  /* 0x00029cc000027802 */ /* 0x000fe60000000f00 */
[----:B------:R-:W-:Y:S02]  /*29ca0*/  IMAD.MOV.U32 R84, RZ, RZ, R4 ;  /* 0x000000ffff547224 */ /* 0x000fe400078e0004 */
[----:B------:R-:W-:Y:S05]  /*29cb0*/  CALL.REL.NOINC `($__internal_38_$__cuda_sm70_shflsync_bfly_p) ;  /* 0x000019e000007944 */ /* 0x000fea0003c00000 */
[----:B------:R-:W-:-:S05]  /*29cc0*/  BRA `(.L_x_3166) ;  /* 0xffff5f9000007947 */ /* 0x000fca000383ffff */
.L_x_3048:
[----:B------:R-:W-:Y:S01]  /*29cd0*/  IMAD.MOV.U32 R84, RZ, RZ, R229 ;  /* 0x000000ffff547224 */ /* 0x000fe200078e00e5 */
[----:B------:R-:W-:-:S02]  /*29ce0*/  MOV R0, 0x2 ;  /* 0x0000000200007802 */ /* 0x000fc40000000f00 */
[----:B------:R-:W-:Y:S02]  /*29cf0*/  MOV R2, 0x29d10 ;  /* 0x00029d1000027802 */ /* 0x000fe40000000f00 */
[----:B-1----:R-:W-:Y:S05]  /*29d00*/  CALL.REL.NOINC `($__internal_38_$__cuda_sm70_shflsync_bfly_p) ;  /* 0x0000199000007944 */ /* 0x002fea0003c00000 */
[----:B------:R-:W-:Y:S05]  /*29d10*/  BRA `(.L_x_3167) ;  /* 0xffff7da000007947 */ /* 0x000fea000383ffff */
.L_x_3049:
[----:B------:R-:W-:Y:S01]  /*29d20*/  IMAD.MOV.U32 R84, RZ, RZ, R4 ;  /* 0x000000ffff547224 */ /* 0x000fe200078e0004 */
[----:B------:R-:W-:Y:S02]  /*29d30*/  MOV R0, 0x1 ;  /* 0x0000000100007802 */ /* 0x000fe40000000f00 */
[----:B------:R-:W-:Y:S02]  /*29d40*/  MOV R2, 0x29d60 ;  /* 0x00029d6000027802 */ /* 0x000fe40000000f00 */
[----:B-12---:R-:W-:Y:S05]  /*29d50*/  CALL.REL.NOINC `($__internal_38_$__cuda_sm70_shflsync_bfly_p) ;  /* 0x0000194000007944 */ /* 0x006fea0003c00000 */
[----:B------:R-:W-:Y:S01]  /*29d60*/  FADD.FTZ R4, R4, R0 ;  /* 0x0000000004047221 */ /* 0x000fe20000010000 */
[----:B------:R-:W-:Y:S02]  /*29d70*/  MOV R84, R227 ;  /* 0x000000e300547202 */ /* 0x000fe40000000f00 */
[----:B------:R-:W-:Y:S02]  /*29d80*/  MOV R0, 0x2 ;  /* 0x0000000200007802 */ /* 0x000fe40000000f00 */
[----:B------:R-:W-:Y:S02]  /*29d90*/  MOV R2, 0x29db0 ;  /* 0x00029db000027802 */ /* 0x000fe40000000f00 */
[----:B------:R-:W-:Y:S05]  /*29da0*/  CALL.REL.NOINC `($__internal_38_$__cuda_sm70_shflsync_bfly_p) ;  /* 0x000018f000007944 */ /* 0x000fea0003c00000 */
[----:B------:R-:W-:Y:S01]  /*29db0*/  FADD.FTZ R6, R227, R0 ;  /* 0x00000000e3067221 */ /* 0x000fe20000010000 */
[----:B------:R-:W-:Y:S02]  /*29dc0*/  MOV R0, 0x1 ;  /* 0x0000000100007802 */ /* 0x000fe40000000f00 */
[----:B------:R-:W-:-:S02]  /*29dd0*/  MOV R2, 0x29e00 ;  /* 0x00029e0000027802 */ /* 0x000fc40000000f00 */
[----:B------:R-:W-:Y:S02]  /*29de0*/  MOV R84, R6 ;  /* 0x0000000600547202 */ /* 0x000fe40000000f00 */
[----:B------:R-:W-:Y:S05]  /*29df0*/  CALL.REL.NOINC `($__internal_38_$__cuda_sm70_shflsync_bfly_p) ;  /* 0x000018a000007944 */ /* 0x000fea0003c00000 */
[----:B------:R-:W-:Y:S01]  /*29e00*/  FADD.FTZ R6, R6, R0 ;  /* 0x0000000006067221 */ /* 0x000fe20000010000 */
[----:B------:R-:W-:Y:S02]  /*29e10*/  MOV R84, R246 ;  /* 0x000000f600547202 */ /* 0x000fe40000000f00 */
[----:B------:R-:W-:Y:S02]  /*29e20*/  MOV R0, 0x2 ;  /* 0x0000000200007802 */ /* 0x000fe40000000f00 */
[----:B------:R-:W-:Y:S02]  /*29e30*/  MOV R2, 0x29e50 ;  /* 0x00029e5000027802 */ /* 0x000fe40000000f00 */
[----:B------:R-:W-:Y:S05]  /*29e40*/  CALL.REL.NOINC `($__internal_38_$__cuda_sm70_shflsync_bfly_p) ;  /* 0x0000185000007944 */ /* 0x000fea0003c00000 */
[----:B------:R-:W-:Y:S01]  /*29e50*/  FADD.FTZ R5, R246, R0 ;  /* 0x00000000f6057221 */ /* 0x000fe20000010000 */
[----:B------:R-:W-:Y:S02]  /*29e60*/  MOV R0, 0x1 ;  /* 0x0000000100007802 */ /* 0x000fe40000000f00 */
[----:B------:R-:W-:Y:S02]  /*29e70*/  MOV R2, 0x29ea0 ;  /* 0x00029ea000027802 */ /* 0x000fe40000000f00 */
[----:B------:R-:W-:-:S02]  /*29e80*/  MOV R84, R5 ;  /* 0x0000000500547202 */ /* 0x000fc40000000f00 */
[----:B------:R-:W-:Y:S05]  /*29e90*/  CALL.REL.NOINC `($__internal_38_$__cuda_sm70_shflsync_bfly_p) ;  /* 0x0000180000007944 */ /* 0x000fea0003c00000 */
[----:B------:R-:W-:Y:S01]  /*29ea0*/  FADD.FTZ R5, R5, R0 ;  /* 0x0000000005057221 */ /* 0x000fe20000010000 */
[----:B------:R-:W-:-:S02]  /*29eb0*/  MOV R84, R247 ;  /* 0x000000f700547202 */ /* 0x000fc40000000f00 */
[----:B------:R-:W-:Y:S02]  /*29ec0*/  MOV R0, 0x2 ;  /* 0x0000000200007802 */ /* 0x000fe40000000f00 */
[----:B------:R-:W-:Y:S02]  /*29ed0*/  MOV R2, 0x29ef0 ;  /* 0x00029ef000027802 */ /* 0x000fe40000000f00 */
[----:B------:R-:W-:Y:S05]  /*29ee0*/  CALL.REL.NOINC `($__internal_38_$__cuda_sm70_shflsync_bfly_p) ;  /* 0x000017b000007944 */ /* 0x000fea0003c00000 */
[----:B------:R-:W-:Y:S01]  /*29ef0*/  FADD.FTZ R7, R247, R0 ;  /* 0x00000000f7077221 */ /* 0x000fe20000010000 */
[----:B------:R-:W-:Y:S02]  /*29f00*/  MOV R0, 0x1 ;  /* 0x0000000100007802 */ /* 0x000fe40000000f00 */
[----:B------:R-:W-:Y:S02]  /*29f10*/  MOV R2, 0x29f40 ;  /* 0x00029f4000027802 */ /* 0x000fe40000000f00 */
[----:B------:R-:W-:Y:S02]  /*29f20*/  MOV R84, R7 ;  /* 0x0000000700547202 */ /* 0x000fe40000000f00 */
[----:B------:R-:W-:Y:S05]  /*29f30*/  CALL.REL.NOINC `($__internal_38_$__cuda_sm70_shflsync_bfly_p) ;  /* 0x0000176000007944 */ /* 0x000fea0003c00000 */
[----:B------:R-:W-:Y:S01]  /*29f40*/  MOV R8, R0 ;  /* 0x0000000000087202 */ /* 0x000fe20000000f00 */
[----:B------:R-:W-:Y:S05]  /*29f50*/  BRA `(.L_x_3168) ;  /* 0xffff7c5000007947 */ /* 0x000fea000383ffff */
.L_x_3056:
[----:B-1-34-:R-:W-:Y:S01]  /*29f60*/  IMAD.MOV.U32 R217, RZ, RZ, R5 ;  /* 0x000000ffffd97224 */ /* 0x01afe200078e0005 */
[----:B------:R-:W-:Y:S01]  /*29f70*/  MOV R2, RZ ;  /* 0x000000ff00027202 */ /* 0x000fe20000000f00 */
[----:B------:R-:W-:Y:S01]  /*29f80*/  IMAD.MOV.U32 R218, RZ, RZ, 0x181f ;  /* 0x0000181fffda7424 */ /* 0x000fe200078e00ff */
[----:B------:R-:W-:-:S02]  /*29f90*/  MOV R3, 0x29fb0 ;  /* 0x00029fb000037802 */ /* 0x000fc40000000f00 */
[----:B------:R-:W-:Y:S05]  /*29fa0*/  CALL.REL.NOINC `($__internal_39_$__cuda_sm70_shflsync_idx_p) ;  /* 0x0000175000007944 */ /* 0x000fea0003c00000 */
[----:B------:R-:W-:Y:S01]  /*29fb0*/  MOV R7, R218 ;  /* 0x000000da00077202 */ /* 0x000fe20000000f00 */
[----:B------:R-:W-:Y:S05]  /*29fc0*/  BRA `(.L_x_3169) ;  /* 0xffff926000007947 */ /* 0x000fea000383ffff */
.L_x_3057:
[----:B------:R-:W-:Y:S01]  /*29fd0*/  IMAD.MOV.U32 R217, RZ, RZ, R6 ;  /* 0x000000ffffd97224 */ /* 0x000fe200078e0006 */
[----:B------:R-:W-:Y:S01]  /*29fe0*/  MOV R2, RZ ;  /* 0x000000ff00027202 */ /* 0x000fe20000000f00 */
[----:B------:R-:W-:Y:S01]  /*29ff0*/  IMAD.MOV.U32 R218, RZ, RZ, 0x181f ;  /* 0x0000181fffda7424 */ /* 0x000fe200078e00ff */
[----:B------:R-:W-:-:S02]  /*2a000*/  MOV R3, 0x2a020 ;  /* 0x0002a02000037802 */ /* 0x000fc40000000f00 */
[----:B-12---:R-:W-:Y:S05]  /*2a010*/  CALL.REL.NOINC `($__internal_39_$__cuda_sm70_shflsync_idx_p) ;  /* 0x000016e000007944 */ /* 0x006fea0003c00000 */
[----:B------:R-:W-:Y:S01]  /*2a020*/  MOV R2, R218 ;  /* 0x000000da00027202 */ /* 0x000fe20000000f00 */
[----:B------:R-:W-:Y:S05]  /*2a030*/  BRA `(.L_x_3170) ;  /* 0xffff921000007947 */ /* 0x000fea000383ffff */
.L_x_3058:
[----:B------:R-:W-:Y:S01]  /*2a040*/  IMAD.MOV.U32 R217, RZ, RZ, R5 ;  /* 0x000000ffffd97224 */ /* 0x000fe200078e0005 */
[----:B--2---:R-:W-:Y:S01]  /*2a050*/  MOV R2, 0x1 ;  /* 0x0000000100027802 */ /* 0x004fe20000000f00 */
[----:B------:R-:W-:Y:S01]  /*2a060*/  IMAD.MOV.U32 R218, RZ, RZ, 0x181f ;  /* 0x0000181fffda7424 */ /* 0x000fe200078e00ff */
[----:B------:R-:W-:-:S02]  /*2a070*/  MOV R3, 0x2a090 ;  /* 0x0002a09000037802 */ /* 0x000fc40000000f00 */
[----:B-1-3--:R-:W-:Y:S05]  /*2a080*/  CALL.REL.NOINC `($__internal_39_$__cuda_sm70_shflsync_idx_p) ;  /* 0x0000167000007944 */ /* 0x00afea0003c00000 */
        /* <DEDUP_REMOVED lines=8> */
.L_x_3059:
[----:B------:R-:W-:Y:S01]  /*2a110*/  IMAD.MOV.U32 R217, RZ, RZ, R5 ;  /* 0x000000ffffd97224 */ /* 0x000fe200078e0005 */
[----:B-1----:R-:W-:Y:S01]  /*2a120*/  MOV R2, 0x2 ;  /* 0x0000000200027802 */ /* 0x002fe20000000f00 */
[----:B------:R-:W-:Y:S01]  /*2a130*/  IMAD.MOV.U32 R218, RZ, RZ, 0x181f ;  /* 0x0000181fffda7424 */ /* 0x000fe200078e00ff */
[----:B------:R-:W-:Y:S02]  /*2a140*/  MOV R3, 0x2a160 ;  /* 0x0002a16000037802 */ /* 0x000fe40000000f00 */
[----:B---34-:R-:W-:Y:S05]  /*2a150*/  CALL.REL.NOINC `($__internal_39_$__cuda_sm70_shflsync_idx_p) ;  /* 0x000015a000007944 */ /* 0x018fea0003c00000 */
[----:B------:R-:W-:Y:S01]  /*2a160*/  MOV R7, R218 ;  /* 0x000000da00077202 */ /* 0x000fe20000000f00 */
[----:B------:R-:W-:Y:S05]  /*2a170*/  BRA `(.L_x_3172) ;  /* 0xffff91b000007947 */ /* 0x000fea000383ffff */
.L_x_3060:
[----:B------:R-:W-:Y:S01]  /*2a180*/  IMAD.MOV.U32 R217, RZ, RZ, R6 ;  /* 0x000000ffffd97224 */ /* 0x000fe200078e0006 */
[----:B-1----:R-:W-:Y:S01]  /*2a190*/  MOV R2, 0x2 ;  /* 0x0000000200027802 */ /* 0x002fe20000000f00 */
[----:B------:R-:W-:Y:S01]  /*2a1a0*/  IMAD.MOV.U32 R218, RZ, RZ, 0x181f ;  /* 0x0000181fffda7424 */ /* 0x000fe200078e00ff */
[----:B------:R-:W-:Y:S02]  /*2a1b0*/  MOV R3, 0x2a1d0 ;  /* 0x0002a1d000037802 */ /* 0x000fe40000000f00 */
[----:B--234-:R-:W-:Y:S05]  /*2a1c0*/  CALL.REL.NOINC `($__internal_39_$__cuda_sm70_shflsync_idx_p) ;  /* 0x0000153000007944 */ /* 0x01cfea0003c00000 */
[----:B------:R-:W-:Y:S01]  /*2a1d0*/  MOV R2, R218 ;  /* 0x000000da00027202 */ /* 0x000fe20000000f00 */
[----:B------:R-:W-:Y:S05]  /*2a1e0*/  BRA `(.L_x_3173) ;  /* 0xffff916000007947 */ /* 0x000fea000383ffff */
.L_x_3061:
[----:B------:R-:W-:Y:S01]  /*2a1f0*/  IMAD.MOV.U32 R217, RZ, RZ, R5 ;  /* 0x000000ffffd97224 */ /* 0x000fe200078e0005 */
[----:B--2---:R-:W-:Y:S01]  /*2a200*/  MOV R2, 0x3 ;  /* 0x0000000300027802 */ /* 0x004fe20000000f00 */
[----:B------:R-:W-:Y:S01]  /*2a210*/  IMAD.MOV.U32 R218, RZ, RZ, 0x181f ;  /* 0x0000181fffda7424 */ /* 0x000fe200078e00ff */
[----:B------:R-:W-:-:S02]  /*2a220*/  MOV R3, 0x2a240 ;  /* 0x0002a24000037802 */ /* 0x000fc40000000f00 */
[----:B-1-34-:R-:W-:Y:S05]  /*2a230*/  CALL.REL.NOINC `($__internal_39_$__cuda_sm70_shflsync_idx_p) ;  /* 0x000014c000007944 */ /* 0x01afea0003c00000 */
        /* <DEDUP_REMOVED lines=8> */
.L_x_3062:
[----:B------:R-:W-:Y:S01]  /*2a2c0*/  IMAD.MOV.U32 R217, RZ, RZ, R5 ;  /* 0x000000ffffd97224 */ /* 0x000fe200078e0005 */
[----:B--2---:R-:W-:Y:S01]  /*2a2d0*/  MOV R2, 0x4 ;  /* 0x0000000400027802 */ /* 0x004fe20000000f00 */
[----:B------:R-:W-:Y:S01]  /*2a2e0*/  IMAD.MOV.U32 R218, RZ, RZ, 0x181f ;  /* 0x0000181fffda7424 */ /* 0x000fe200078e00ff */
[----:B------:R-:W-:Y:S02]  /*2a2f0*/  MOV R3, 0x2a310 ;  /* 0x0002a31000037802 */ /* 0x000fe40000000f00 */
[----:B-1-34-:R-:W-:Y:S05]  /*2a300*/  CALL.REL.NOINC `($__internal_39_$__cuda_sm70_shflsync_idx_p) ;  /* 0x000013f000007944 */ /* 0x01afea0003c00000 */
[----:B------:R-:W-:Y:S01]  /*2a310*/  MOV R7, R218 ;  /* 0x000000da00077202 */ /* 0x000fe20000000f00 */
[----:B------:R-:W-:Y:S05]  /*2a320*/  BRA `(.L_x_3175) ;  /* 0xffff911000007947 */ /* 0x000fea000383ffff */
.L_x_3063:
[----:B------:R-:W-:Y:S01]  /*2a330*/  IMAD.MOV.U32 R217, RZ, RZ, R6 ;  /* 0x000000ffffd97224 */ /* 0x000fe200078e0006 */
[----:B--2---:R-:W-:Y:S01]  /*2a340*/  MOV R2, 0x4 ;  /* 0x0000000400027802 */ /* 0x004fe20000000f00 */
[----:B------:R-:W-:Y:S01]  /*2a350*/  IMAD.MOV.U32 R218, RZ, RZ, 0x181f ;  /* 0x0000181fffda7424 */ /* 0x000fe200078e00ff */
[----:B------:R-:W-:Y:S02]  /*2a360*/  MOV R3, 0x2a380 ;  /* 0x0002a38000037802 */ /* 0x000fe40000000f00 */
[----:B-1-34-:R-:W-:Y:S05]  /*2a370*/  CALL.REL.NOINC `($__internal_39_$__cuda_sm70_shflsync_idx_p) ;  /* 0x0000138000007944 */ /* 0x01afea0003c00000 */
[----:B------:R-:W-:Y:S01]  /*2a380*/  MOV R2, R218 ;  /* 0x000000da00027202 */ /* 0x000fe20000000f00 */
[----:B------:R-:W-:Y:S05]  /*2a390*/  BRA `(.L_x_3176) ;  /* 0xffff90c000007947 */ /* 0x000fea000383ffff */
.L_x_3064:
[----:B------:R-:W-:Y:S01]  /*2a3a0*/  IMAD.MOV.U32 R217, RZ, RZ, R5 ;  /* 0x000000ffffd97224 */ /* 0x000fe200078e0005 */
[----:B-1----:R-:W-:Y:S01]  /*2a3b0*/  MOV R2, 0x5 ;  /* 0x0000000500027802 */ /* 0x002fe20000000f00 */
[----:B------:R-:W-:Y:S01]  /*2a3c0*/  IMAD.MOV.U32 R218, RZ, RZ, 0x181f ;  /* 0x0000181fffda7424 */ /* 0x000fe200078e00ff */
[----:B------:R-:W-:-:S02]  /*2a3d0*/  MOV R3, 0x2a3f0 ;  /* 0x0002a3f000037802 */ /* 0x000fc40000000f00 */
[----:B--234-:R-:W-:Y:S05]  /*2a3e0*/  CALL.REL.NOINC `($__internal_39_$__cuda_sm70_shflsync_idx_p) ;  /* 0x0000131000007944 */ /* 0x01cfea0003c00000 */
        /* <DEDUP_REMOVED lines=8> */
.L_x_3065:
[----:B------:R-:W-:Y:S01]  /*2a470*/  IMAD.MOV.U32 R217, RZ, RZ, R5 ;  /* 0x000000ffffd97224 */ /* 0x000fe200078e0005 */
[----:B--2---:R-:W-:Y:S01]  /*2a480*/  MOV R2, 0x6 ;  /* 0x0000000600027802 */ /* 0x004fe20000000f00 */
[----:B------:R-:W-:Y:S01]  /*2a490*/  IMAD.MOV.U32 R218, RZ, RZ, 0x181f ;  /* 0x0000181fffda7424 */ /* 0x000fe200078e00ff */
[----:B------:R-:W-:Y:S02]  /*2a4a0*/  MOV R3, 0x2a4c0 ;  /* 0x0002a4c000037802 */ /* 0x000fe40000000f00 */
[----:B-1--4-:R-:W-:Y:S05]  /*2a4b0*/  CALL.REL.NOINC `($__internal_39_$__cuda_sm70_shflsync_idx_p) ;  /* 0x0000124000007944 */ /* 0x012fea0003c00000 */
[----:B------:R-:W-:Y:S01]  /*2a4c0*/  MOV R7, R218 ;  /* 0x000000da00077202 */ /* 0x000fe20000000f00 */
[----:B------:R-:W-:Y:S05]  /*2a4d0*/  BRA `(.L_x_3178) ;  /* 0xffff907000007947 */ /* 0x000fea000383ffff */
.L_x_3066:
[----:B------:R-:W-:Y:S01]  /*2a4e0*/  IMAD.MOV.U32 R217, RZ, RZ, R6 ;  /* 0x000000ffffd97224 */ /* 0x000fe200078e0006 */
[----:B--2---:R-:W-:Y:S01]  /*2a4f0*/  MOV R2, 0x6 ;  /* 0x0000000600027802 */ /* 0x004fe20000000f00 */
[----:B------:R-:W-:Y:S01]  /*2a500*/  IMAD.MOV.U32 R218, RZ, RZ, 0x181f ;  /* 0x0000181fffda7424 */ /* 0x000fe200078e00ff */
[----:B------:R-:W-:Y:S02]  /*2a510*/  MOV R3, 0x2a530 ;  /* 0x0002a53000037802 */ /* 0x000fe40000000f00 */
[----:B-1-34-:R-:W-:Y:S05]  /*2a520*/  CALL.REL.NOINC `($__internal_39_$__cuda_sm70_shflsync_idx_p) ;  /* 0x000011d000007944 */ /* 0x01afea0003c00000 */
[----:B------:R-:W-:Y:S01]  /*2a530*/  MOV R2, R218 ;  /* 0x000000da00027202 */ /* 0x000fe20000000f00 */
[----:B------:R-:W-:Y:S05]  /*2a540*/  BRA `(.L_x_3179) ;  /* 0xffff902000007947 */ /* 0x000fea000383ffff */
.L_x_3067:
[----:B------:R-:W-:Y:S01]  /*2a550*/  IMAD.MOV.U32 R217, RZ, RZ, R5 ;  /* 0x000000ffffd97224 */ /* 0x000fe200078e0005 */
[----:B-1----:R-:W-:Y:S01]  /*2a560*/  MOV R2, 0x7 ;  /* 0x0000000700027802 */ /* 0x002fe20000000f00 */
[----:B------:R-:W-:Y:S01]  /*2a570*/  IMAD.MOV.U32 R218, RZ, RZ, 0x181f ;  /* 0x0000181fffda7424 */ /* 0x000fe200078e00ff */
[----:B------:R-:W-:-:S02]  /*2a580*/  MOV R3, 0x2a5a0 ;  /* 0x0002a5a000037802 */ /* 0x000fc40000000f00 */
[----:B--2-4-:R-:W-:Y:S05]  /*2a590*/  CALL.REL.NOINC `($__internal_39_$__cuda_sm70_shflsync_idx_p) ;  /* 0x0000116000007944 */ /* 0x014fea0003c00000 */
        /* <DEDUP_REMOVED lines=8> */
.L_x_3069:
[----:B------:R-:W-:Y:S01]  /*2a620*/  IMAD.MOV.U32 R217, RZ, RZ, R5 ;  /* 0x000000ffffd97224 */ /* 0x000fe200078e0005 */
[----:B------:R-:W-:Y:S01]  /*2a630*/  MOV R2, RZ ;  /* 0x000000ff00027202 */ /* 0x000fe20000000f00 */
[----:B------:R-:W-:Y:S01]  /*2a640*/  IMAD.MOV.U32 R218, RZ, RZ, 0x1c1f ;  /* 0x00001c1fffda7424 */ /* 0x000fe200078e00ff */
[----:B------:R-:W-:Y:S02]  /*2a650*/  MOV R3, 0x2a670 ;  /* 0x0002a67000037802 */ /* 0x000fe40000000f00 */
[----:B------:R-:W-:Y:S05]  /*2a660*/  CALL.REL.NOINC `($__internal_39_$__cuda_sm70_shflsync_idx_p) ;  /* 0x0000109000007944 */ /* 0x000fea0003c00000 */
[----:B------:R-:W-:Y:S01]  /*2a670*/  MOV R4, R218 ;  /* 0x000000da00047202 */ /* 0x000fe20000000f00 */
[----:B------:R-:W-:Y:S05]  /*2a680*/  BRA `(.L_x_3181) ;  /* 0xffff91e000007947 */ /* 0x000fea000383ffff */
.L_x_3070:
[----:B------:R-:W-:Y:S01]  /*2a690*/  IMAD.MOV.U32 R217, RZ, RZ, R12 ;  /* 0x000000ffffd97224 */ /* 0x000fe200078e000c */
[----:B------:R-:W-:Y:S01]  /*2a6a0*/  MOV R2, RZ ;  /* 0x000000ff00027202 */ /* 0x000fe20000000f00 */
[----:B------:R-:W-:Y:S01]  /*2a6b0*/  IMAD.MOV.U32 R218, RZ, RZ, 0x1c1f ;  /* 0x00001c1fffda7424 */ /* 0x000fe200078e00ff */
[----:B------:R-:W-:Y:S02]  /*2a6c0*/  MOV R3, 0x2a6e0 ;  /* 0x0002a6e000037802 */ /* 0x000fe40000000f00 */
[----:B-12---:R-:W-:Y:S05]  /*2a6d0*/  CALL.REL.NOINC `($__internal_39_$__cuda_sm70_shflsync_idx_p) ;  /* 0x0000102000007944 */ /* 0x006fea0003c00000 */
[----:B------:R-:W-:Y:S01]  /*2a6e0*/  MOV R0, R218 ;  /* 0x000000da00007202 */ /* 0x000fe20000000f00 */
[----:B------:R-:W-:Y:S05]  /*2a6f0*/  BRA `(.L_x_3182) ;  /* 0xffff919000007947 */ /* 0x000fea000383ffff */
.L_x_3073:
[----:B------:R-:W-:Y:S01]  /*2a700*/  IMAD.MOV.U32 R217, RZ, RZ, R5 ;  /* 0x000000ffffd97224 */ /* 0x000fe200078e0005 */
[----:B---3--:R-:W-:Y:S01]  /*2a710*/  MOV R2, 0x1 ;  /* 0x0000000100027802 */ /* 0x008fe20000000f00 */
        /* <DEDUP_REMOVED lines=11> */
.L_x_3076:
[----:B------:R-:W-:Y:S01]  /*2a7d0*/  IMAD.MOV.U32 R217, RZ, RZ, R5 ;  /* 0x000000ffffd97224 */ /* 0x000fe200078e0005 */
[----:B--23--:R-:W-:Y:S01]  /*2a7e0*/  MOV R2, 0x2 ;  /* 0x0000000200027802 */ /* 0x00cfe20000000f00 */
[----:B------:R-:W-:Y:S01]  /*2a7f0*/  IMAD.MOV.U32 R218, RZ, RZ, 0x1c1f ;  /* 0x00001c1fffda7424 */ /* 0x000fe200078e00ff */
[----:B------:R-:W-:Y:S02]  /*2a800*/  MOV R3, 0x2a820 ;  /* 0x0002a82000037802 */ /* 0x000fe40000000f00 */
[----:B-1--4-:R-:W-:Y:S05]  /*2a810*/  CALL.REL.NOINC `($__internal_39_$__cuda_sm70_shflsync_idx_p) ;  /* 0x00000ee000007944 */ /* 0x012fea0003c00000 */
[----:B------:R-:W-:Y:S01]  /*2a820*/  MOV R4, R218 ;  /* 0x000000da00047202 */ /* 0x000fe20000000f00 */
[----:B------:R-:W-:Y:S05]  /*2a830*/  BRA `(.L_x_3184) ;  /* 0xffff970000007947 */ /* 0x000fea000383ffff */
.L_x_3077:
[----:B------:R-:W-:Y:S01]  /*2a840*/  IMAD.MOV.U32 R217, RZ, RZ, R12 ;  /* 0x000000ffffd97224 */ /* 0x000fe200078e000c */
[----:B--23--:R-:W-:Y:S01]  /*2a850*/  MOV R2, 0x2 ;  /* 0x0000000200027802 */ /* 0x00cfe20000000f00 */
[----:B------:R-:W-:Y:S01]  /*2a860*/  IMAD.MOV.U32 R218, RZ, RZ, 0x1c1f ;  /* 0x00001c1fffda7424 */ /* 0x000fe200078e00ff */
[----:B------:R-:W-:Y:S02]  /*2a870*/  MOV R3, 0x2a890 ;  /* 0x0002a89000037802 */ /* 0x000fe40000000f00 */
[----:B-1--4-:R-:W-:Y:S05]  /*2a880*/  CALL.REL.NOINC `($__internal_39_$__cuda_sm70_shflsync_idx_p) ;  /* 0x00000e7000007944 */ /* 0x012fea0003c00000 */
[----:B------:R-:W-:Y:S01]  /*2a890*/  MOV R0, R218 ;  /* 0x000000da00007202 */ /* 0x000fe20000000f00 */
[----:B------:R-:W-:Y:S05]  /*2a8a0*/  BRA `(.L_x_3185) ;  /* 0xffff96b000007947 */ /* 0x000fea000383ffff */
.L_x_3080:
[----:B------:R-:W-:Y:S01]  /*2a8b0*/  IMAD.MOV.U32 R217, RZ, RZ, R5 ;  /* 0x000000ffffd97224 */ /* 0x000fe200078e0005 */
[----:B--23--:R-:W-:Y:S01]  /*2a8c0*/  MOV R2, 0x3 ;  /* 0x0000000300027802 */ /* 0x00cfe20000000f00 */
[----:B------:R-:W-:Y:S01]  /*2a8d0*/  IMAD.MOV.U32 R218, RZ, RZ, 0x1c1f ;  /* 0x00001c1fffda7424 */ /* 0x000fe200078e00ff */
[----:B------:R-:W-:-:S02]  /*2a8e0*/  MOV R3, 0x2a900 ;  /* 0x0002a90000037802 */ /* 0x000fc40000000f00 */
[----:B-1--4-:R-:W-:Y:S05]  /*2a8f0*/  CALL.REL.NOINC `($__internal_39_$__cuda_sm70_shflsync_idx_p) ;  /* 0x00000e0000007944 */ /* 0x012fea0003c00000 */
        /* <DEDUP_REMOVED lines=8> */
.L_x_3084:
[----:B------:R-:W-:Y:S01]  /*2a980*/  IMAD.MOV.U32 R217, RZ, RZ, R5 ;  /* 0x000000ffffd97224 */ /* 0x000fe200078e0005 */
[----:B------:R-:W-:Y:S01]  /*2a990*/  MOV R2, RZ ;  /* 0x000000ff00027202 */ /* 0x000fe20000000f00 */
[----:B------:R-:W-:Y:S01]  /*2a9a0*/  IMAD.MOV.U32 R218, RZ, RZ, 0x181f ;  /* 0x0000181fffda7424 */ /* 0x000fe200078e00ff */
[----:B------:R-:W-:Y:S02]  /*2a9b0*/  MOV R3, 0x2a9d0 ;  /* 0x0002a9d000037802 */ /* 0x000fe40000000f00 */
[----:B------:R-:W-:Y:S05]  /*2a9c0*/  CALL.REL.NOINC `($__internal_39_$__cuda_sm70_shflsync_idx_p) ;  /* 0x00000d3000007944 */ /* 0x000fea0003c00000 */
[----:B------:R-:W-:Y:S01]  /*2a9d0*/  MOV R7, R218 ;  /* 0x000000da00077202 */ /* 0x000fe20000000f00 */
[----:B------:R-:W-:Y:S05]  /*2a9e0*/  BRA `(.L_x_3187) ;  /* 0xffffa3f000007947 */ /* 0x000fea000383ffff */
.L_x_3085:
[----:B------:R-:W-:Y:S01]  /*2a9f0*/  IMAD.MOV.U32 R217, RZ, RZ, R6 ;  /* 0x000000ffffd97224 */ /* 0x000fe200078e0006 */
[----:B------:R-:W-:Y:S01]  /*2aa00*/  MOV R2, RZ ;  /* 0x000000ff00027202 */ /* 0x000fe20000000f00 */
[----:B------:R-:W-:Y:S01]  /*2aa10*/  IMAD.MOV.U32 R218, RZ, RZ, 0x181f ;  /* 0x0000181fffda7424 */ /* 0x000fe200078e00ff */
[----:B------:R-:W-:Y:S02]  /*2aa20*/  MOV R3, 0x2aa40 ;  /* 0x0002aa4000037802 */ /* 0x000fe40000000f00 */
[----:B-12---:R-:W-:Y:S05]  /*2aa30*/  CALL.REL.NOINC `($__internal_39_$__cuda_sm70_shflsync_idx_p) ;  /* 0x00000cc000007944 */ /* 0x006fea0003c00000 */
[----:B------:R-:W-:Y:S01]  /*2aa40*/  MOV R2, R218 ;  /* 0x000000da00027202 */ /* 0x000fe20000000f00 */
[----:B------:R-:W-:Y:S05]  /*2aa50*/  BRA `(.L_x_3188) ;  /* 0xffffa3a000007947 */ /* 0x000fea000383ffff */
.L_x_3086:
        /* <DEDUP_REMOVED lines=13> */
.L_x_3087:
[----:B------:R-:W-:Y:S01]  /*2ab30*/  IMAD.MOV.U32 R217, RZ, RZ, R5 ;  /* 0x000000ffffd97224 */ /* 0x000fe200078e0005 */
[----:B-1----:R-:W-:Y:S01]  /*2ab40*/  MOV R2, 0x2 ;  /* 0x0000000200027802 */ /* 0x002fe20000000f00 */
[----:B------:R-:W-:Y:S01]  /*2ab50*/  IMAD.MOV.U32 R218, RZ, RZ, 0x181f ;  /* 0x0000181fffda7424 */ /* 0x000fe200078e00ff */
[----:B------:R-:W-:Y:S02]  /*2ab60*/  MOV R3, 0x2ab80 ;  /* 0x0002ab8000037802 */ /* 0x000fe40000000f00 */
[----:B---34-:R-:W-:Y:S05]  /*2ab70*/  CALL.REL.NOINC `($__internal_39_$__cuda_sm70_shflsync_idx_p) ;  /* 0x00000b8000007944 */ /* 0x018fea0003c00000 */
[----:B------:R-:W-:Y:S01]  /*2ab80*/  MOV R7, R218 ;  /* 0x000000da00077202 */ /* 0x000fe20000000f00 */
[----:B------:R-:W-:Y:S05]  /*2ab90*/  BRA `(.L_x_3190) ;  /* 0xffffa35000007947 */ /* 0x000fea000383ffff */
.L_x_3088:
[----:B------:R-:W-:Y:S01]  /*2aba0*/  IMAD.MOV.U32 R217, RZ, RZ, R6 ;  /* 0x000000ffffd97224 */ /* 0x000fe200078e0006 */
[----:B-1----:R-:W-:Y:S01]  /*2abb0*/  MOV R2, 0x2 ;  /* 0x0000000200027802 */ /* 0x002fe20000000f00 */
[----:B------:R-:W-:Y:S01]  /*2abc0*/  IMAD.MOV.U32 R218, RZ, RZ, 0x181f ;  /* 0x0000181fffda7424 */ /* 0x000fe200078e00ff */
[----:B------:R-:W-:Y:S02]  /*2abd0*/  MOV R3, 0x2abf0 ;  /* 0x0002abf000037802 */ /* 0x000fe40000000f00 */
[----:B--234-:R-:W-:Y:S05]  /*2abe0*/  CALL.REL.NOINC `($__internal_39_$__cuda_sm70_shflsync_idx_p) ;  /* 0x00000b1000007944 */ /* 0x01cfea0003c00000 */
[----:B------:R-:W-:Y:S01]  /*2abf0*/  MOV R2, R218 ;  /* 0x000000da00027202 */ /* 0x000fe20000000f00 */
[----:B------:R-:W-:Y:S05]  /*2ac00*/  BRA `(.L_x_3191) ;  /* 0xffffa30000007947 */ /* 0x000fea000383ffff */
.L_x_3089:
        /* <DEDUP_REMOVED lines=13> */
.L_x_3090:
[----:B------:R-:W-:Y:S01]  /*2ace0*/  IMAD.MOV.U32 R217, RZ, RZ, R5 ;  /* 0x000000ffffd97224 */ /* 0x000fe200078e0005 */
[----:B--2---:R-:W-:Y:S01]  /*2acf0*/  MOV R2, 0x4 ;  /* 0x0000000400027802 */ /* 0x004fe20000000f00 */
[----:B------:R-:W-:Y:S01]  /*2ad00*/  IMAD.MOV.U32 R218, RZ, RZ, 0x181f ;  /* 0x0000181fffda7424 */ /* 0x000fe200078e00ff */
[----:B------:R-:W-:Y:S02]  /*2ad10*/  MOV R3, 0x2ad30 ;  /* 0x0002ad3000037802 */ /* 0x000fe40000000f00 */
[----:B-1-34-:R-:W-:Y:S05]  /*2ad20*/  CALL.REL.NOINC `($__internal_39_$__cuda_sm70_shflsync_idx_p) ;  /* 0x000009d000007944 */ /* 0x01afea0003c00000 */
[----:B------:R-:W-:Y:S01]  /*2ad30*/  MOV R7, R218 ;  /* 0x000000da00077202 */ /* 0x000fe20000000f00 */
[----:B------:R-:W-:Y:S05]  /*2ad40*/  BRA `(.L_x_3193) ;  /* 0xffffa2b000007947 */ /* 0x000fea000383ffff */
.L_x_3091:
[----:B------:R-:W-:Y:S01]  /*2ad50*/  IMAD.MOV.U32 R217, RZ, RZ, R6 ;  /* 0x000000ffffd97224 */ /* 0x000fe200078e0006 */
[----:B--2---:R-:W-:Y:S01]  /*2ad60*/  MOV R2, 0x4 ;  /* 0x0000000400027802 */ /* 0x004fe20000000f00 */
[----:B------:R-:W-:Y:S01]  /*2ad70*/  IMAD.MOV.U32 R218, RZ, RZ, 0x181f ;  /* 0x0000181fffda7424 */ /* 0x000fe200078e00ff */
[----:B------:R-:W-:Y:S02]  /*2ad80*/  MOV R3, 0x2ada0 ;  /* 0x0002ada000037802 */ /* 0x000fe40000000f00 */
[----:B-1-34-:R-:W-:Y:S05]  /*2ad90*/  CALL.REL.NOINC `($__internal_39_$__cuda_sm70_shflsync_idx_p) ;  /* 0x0000096000007944 */ /* 0x01afea0003c00000 */
[----:B------:R-:W-:Y:S01]  /*2ada0*/  MOV R2, R218 ;  /* 0x000000da00027202 */ /* 0x000fe20000000f00 */
[----:B------:R-:W-:Y:S05]  /*2adb0*/  BRA `(.L_x_3194) ;  /* 0xffffa26000007947 */ /* 0x000fea000383ffff */
.L_x_3092:
        /* <DEDUP_REMOVED lines=13> */
.L_x_3093:
[----:B------:R-:W-:Y:S01]  /*2ae90*/  IMAD.MOV.U32 R217, RZ, RZ, R5 ;  /* 0x000000ffffd97224 */ /* 0x000fe200078e0005 */
[----:B--2---:R-:W-:Y:S01]  /*2aea0*/  MOV R2, 0x6 ;  /* 0x0000000600027802 */ /* 0x004fe20000000f00 */
[----:B------:R-:W-:Y:S01]  /*2aeb0*/  IMAD.MOV.U32 R218, RZ, RZ, 0x181f ;  /* 0x0000181fffda7424 */ /* 0x000fe200078e00ff */
[----:B------:R-:W-:Y:S02]  /*2aec0*/  MOV R3, 0x2aee0 ;  /* 0x0002aee000037802 */ /* 0x000fe40000000f00 */
[----:B-1--4-:R-:W-:Y:S05]  /*2aed0*/  CALL.REL.NOINC `($__internal_39_$__cuda_sm70_shflsync_idx_p) ;  /* 0x0000082000007944 */ /* 0x012fea0003c00000 */
[----:B------:R-:W-:Y:S01]  /*2aee0*/  MOV R7, R218 ;  /* 0x000000da00077202 */ /* 0x000fe20000000f00 */
[----:B------:R-:W-:Y:S05]  /*2aef0*/  BRA `(.L_x_3196) ;  /* 0xffffa21000007947 */ /* 0x000fea000383ffff */
.L_x_3094:
[----:B------:R-:W-:Y:S01]  /*2af00*/  IMAD.MOV.U32 R217, RZ, RZ, R6 ;  /* 0x000000ffffd97224 */ /* 0x000fe200078e0006 */
[----:B--2---:R-:W-:Y:S01]  /*2af10*/  MOV R2, 0x6 ;  /* 0x0000000600027802 */ /* 0x004fe20000000f00 */
[----:B------:R-:W-:Y:S01]  /*2af20*/  IMAD.MOV.U32 R218, RZ, RZ, 0x181f ;  /* 0x0000181fffda7424 */ /* 0x000fe200078e00ff */
[----:B------:R-:W-:Y:S02]  /*2af30*/  MOV R3, 0x2af50 ;  /* 0x0002af5000037802 */ /* 0x000fe40000000f00 */
[----:B-1-34-:R-:W-:Y:S05]  /*2af40*/  CALL.REL.NOINC `($__internal_39_$__cuda_sm70_shflsync_idx_p) ;  /* 0x000007b000007944 */ /* 0x01afea0003c00000 */
[----:B------:R-:W-:Y:S01]  /*2af50*/  MOV R2, R218 ;  /* 0x000000da00027202 */ /* 0x000fe20000000f00 */
[----:B------:R-:W-:Y:S05]  /*2af60*/  BRA `(.L_x_3197) ;  /* 0xffffa1c000007947 */ /* 0x000fea000383ffff */
.L_x_3095:
        /* <DEDUP_REMOVED lines=13> */
.L_x_3097:
[----:B------:R-:W-:Y:S01]  /*2b040*/  IMAD.MOV.U32 R217, RZ, RZ, R68 ;  /* 0x000000ffffd97224 */ /* 0x000fe200078e0044 */
[----:B------:R-:W-:Y:S01]  /*2b050*/  MOV R2, RZ ;  /* 0x000000ff00027202 */ /* 0x000fe20000000f00 */
[----:B------:R-:W-:Y:S01]  /*2b060*/  IMAD.MOV.U32 R218, RZ, RZ, 0x1f ;  /* 0x0000001fffda7424 */ /* 0x000fe200078e00ff */
[----:B------:R-:W-:Y:S02]  /*2b070*/  MOV R3, 0x2b090 ;  /* 0x0002b09000037802 */ /* 0x000fe40000000f00 */
[----:B------:R-:W-:Y:S05]  /*2b080*/  CALL.REL.NOINC `($__internal_39_$__cuda_sm70_shflsync_idx_p) ;  /* 0x0000067000007944 */ /* 0x000fea0003c00000 */
[----:B------:R-:W-:Y:S01]  /*2b090*/  MOV R9, R218 ;  /* 0x000000da00097202 */ /* 0x000fe20000000f00 */
[----:B------:R-:W-:Y:S05]  /*2b0a0*/  BRA `(.L_x_3199) ;  /* 0xffffa25000007947 */ /* 0x000fea000383ffff */
.L_x_3098:
[----:B------:R-:W-:Y:S01]  /*2b0b0*/  IMAD.MOV.U32 R217, RZ, RZ, R68 ;  /* 0x000000ffffd97224 */ /* 0x000fe200078e0044 */
[----:B------:R-:W-:Y:S01]  /*2b0c0*/  MOV R2, 0x1 ;  /* 0x0000000100027802 */ /* 0x000fe20000000f00 */
[----:B------:R-:W-:Y:S01]  /*2b0d0*/  IMAD.MOV.U32 R218, RZ, RZ, 0x1f ;  /* 0x0000001fffda7424 */ /* 0x000fe200078e00ff */
[----:B------:R-:W-:Y:S02]  /*2b0e0*/  MOV R3, 0x2b100 ;  /* 0x0002b10000037802 */ /* 0x000fe40000000f00 */
[----:B-12---:R-:W-:Y:S05]  /*2b0f0*/  CALL.REL.NOINC `($__internal_39_$__cuda_sm70_shflsync_idx_p) ;  /* 0x0000060000007944 */ /* 0x006fea0003c00000 */
[----:B------:R-:W-:Y:S01]  /*2b100*/  MOV R8, R218 ;  /* 0x000000da00087202 */ /* 0x000fe20000000f00 */
[----:B------:R-:W-:Y:S05]  /*2b110*/  BRA `(.L_x_3200) ;  /* 0xffffa20000007947 */ /* 0x000fea000383ffff */
.L_x_3099:
[----:B------:R-:W-:Y:S02]  /*2b120*/  MOV R2, 0x1 ;  /* 0x0000000100027802 */ /* 0x000fe40000000f00 */
[----:B------:R-:W-:-:S02]  /*2b130*/  MOV R3, 0x2b150 ;  /* 0x0002b15000037802 */ /* 0x000fc40000000f00 */
[----:B-1234-:R-:W-:Y:S05]  /*2b140*/  CALL.REL.NOINC `($__internal_40_$__cuda_sm70_shflsync_up_p) ;  /* 0x0000061000007944 */ /* 0x01efea0003c00000 */
[----:B------:R-:W-:Y:S05]  /*2b150*/  BRA `(.L_x_3201) ;  /* 0xffffa2f000007947 */ /* 0x000fea000383ffff */
.L_x_3100:
[----:B------:R-:W-:Y:S02]  /*2b160*/  MOV R2, 0x2 ;  /* 0x0000000200027802 */ /* 0x000fe40000000f00 */
[----:B------:R-:W-:-:S02]  /*2b170*/  MOV R3, 0x2b190 ;  /* 0x0002b19000037802 */ /* 0x000fc40000000f00 */
[----:B--2-4-:R-:W-:Y:S05]  /*2b180*/  CALL.REL.NOINC `($__internal_40_$__cuda_sm70_shflsync_up_p) ;  /* 0x000005d000007944 */ /* 0x014fea0003c00000 */
        /* <DEDUP_REMOVED lines=24> */
.L_x_3104:
[----:B------:R-:W-:Y:S02]  /*2b310*/  MOV R2, 0x1 ;  /* 0x0000000100027802 */ /* 0x000fe40000000f00 */
[----:B------:R-:W-:Y:S02]  /*2b320*/  MOV R3, 0x2b340 ;  /* 0x0002b34000037802 */ /* 0x000fe40000000f00 */
[----:B------:R-:W-:Y:S05]  /*2b330*/  CALL.REL.NOINC `($__internal_40_$__cuda_sm70_shflsync_up_p) ;  /* 0x0000042000007944 */ /* 0x000fea0003c00000 */
[----:B------:R-:W-:Y:S01]  /*2b340*/  MOV R2, R4 ;  /* 0x0000000400027202 */ /* 0x000fe20000000f00 */
[----:B------:R-:W-:Y:S05]  /*2b350*/  BRA `(.L_x_3203) ;  /* 0xffffa35000007947 */ /* 0x000fea000383ffff */
.L_x_3105:
        /* <DEDUP_REMOVED lines=27> */
.L_x_3107:
[----:B------:R-:W-:Y:S02]  /*2b510*/  SEL R0, RZ, 0x1, P0 ;  /* 0x00000001ff007807 */ /* 0x000fe40000000000 */
[----:B------:R-:W-:Y:S02]  /*2b520*/  MOV R2, 0x2b540 ;  /* 0x0002b54000027802 */ /* 0x000fe40000000f00 */
[----:B-1----:R-:W-:Y:S05]  /*2b530*/  CALL.REL.NOINC `($__internal_41_$__cuda_sm70_votesync_ballot) ;  /* 0x0000029000007944 */ /* 0x002fea0003c00000 */
[----:B------:R-:W-:Y:S01]  /*2b540*/  MOV R5, R0 ;  /* 0x0000000000057202 */ /* 0x000fe20000000f00 */
[----:B------:R-:W-:Y:S05]  /*2b550*/  BRA `(.L_x_3205) ;  /* 0xffffa2e000007947 */ /* 0x000fea000383ffff */
.L_x_3108:
[----:B------:R-:W-:Y:S01]  /*2b560*/  IMAD.MOV.U32 R217, RZ, RZ, R6 ;  /* 0x000000ffffd97224 */ /* 0x000fe200078e0006 */
[----:B--2---:R-:W-:Y:S01]  /*2b570*/  MOV R2, R0 ;  /* 0x0000000000027202 */ /* 0x004fe20000000f00 */
[----:B------:R-:W-:Y:S01]  /*2b580*/  IMAD.MOV.U32 R218, RZ, RZ, 0x1f ;  /* 0x0000001fffda7424 */ /* 0x000fe200078e00ff */
[----:B------:R-:W-:Y:S02]  /*2b590*/  MOV R3, 0x2b5b0 ;  /* 0x0002b5b000037802 */ /* 0x000fe40000000f00 */
[----:B-1----:R-:W-:Y:S05]  /*2b5a0*/  CALL.REL.NOINC `($__internal_39_$__cuda_sm70_shflsync_idx_p) ;  /* 0x0000015000007944 */ /* 0x002fea0003c00000 */
[----:B------:R-:W-:Y:S01]  /*2b5b0*/  IMAD.MOV.U32 R6, RZ, RZ, R218 ;  /* 0x000000ffff067224 */ /* 0x000fe200078e00da */
[----:B------:R-:W-:Y:S01]  /*2b5c0*/  MOV R2, R0 ;  /* 0x0000000000027202 */ /* 0x000fe20000000f00 */
[----:B------:R-:W-:Y:S01]  /*2b5d0*/  IMAD.MOV.U32 R217, RZ, RZ, R7 ;  /* 0x000000ffffd97224 */ /* 0x000fe200078e0007 */
[----:B------:R-:W-:-:S02]  /*2b5e0*/  MOV R218, 0x1f ;  /* 0x0000001f00da7802 */ /* 0x000fc40000000f00 */
[----:B------:R-:W-:Y:S02]  /*2b5f0*/  MOV R3, 0x2b610 ;  /* 0x0002b61000037802 */ /* 0x000fe40000000f00 */
[----:B------:R-:W-:Y:S05]  /*2b600*/  CALL.REL.NOINC `($__internal_39_$__cuda_sm70_shflsync_idx_p) ;  /* 0x000000f000007944 */ /* 0x000fea0003c00000 */
[----:B------:R-:W-:Y:S01]  /*2b610*/  MOV R7, R218 ;  /* 0x000000da00077202 */ /* 0x000fe20000000f00 */
[----:B------:R-:W-:Y:S05]  /*2b620*/  BRA `(.L_x_3206) ;  /* 0xffffa28000007947 */ /* 0x000fea000383ffff */
.L_x_3111:
[----:B------:R-:W-:Y:S01]  /*2b630*/  IMAD.MOV.U32 R217, RZ, RZ, R4 ;  /* 0x000000ffffd97224 */ /* 0x000fe200078e0004 */
[----:B--2---:R-:W-:Y:S01]  /*2b640*/  MOV R2, R0 ;  /* 0x0000000000027202 */ /* 0x004fe20000000f00 */
[----:B------:R-:W-:Y:S01]  /*2b650*/  IMAD.MOV.U32 R218, RZ, RZ, 0x1f ;  /* 0x0000001fffda7424 */ /* 0x000fe200078e00ff */
[----:B------:R-:W-:Y:S02]  /*2b660*/  MOV R3, 0x2b680 ;  /* 0x0002b68000037802 */ /* 0x000fe40000000f00 */
[----:B-1--4-:R-:W-:Y:S05]  /*2b670*/  CALL.REL.NOINC `($__internal_39_$__cuda_sm70_shflsync_idx_p) ;  /* 0x0000008000007944 */ /* 0x012fea0003c00000 */
[----:B------:R-:W-:Y:S01]  /*2b680*/  MOV R10, R218 ;  /* 0x000000da000a7202 */ /* 0x000fe20000000f00 */
[----:B------:R-:W-:Y:S05]  /*2b690*/  BRA `(.L_x_3110) ;  /* 0xffffa27000007947 */ /* 0x000fea000383ffff */
        .weak           $__internal_38_$__cuda_sm70_shflsync_bfly_p
        .type           $__internal_38_$__cuda_sm70_shflsync_bfly_p,@function
        .size           $__internal_38_$__cuda_sm70_shflsync_bfly_p,($__internal_39_$__cuda_sm70_shflsync_idx_p - $__internal_38_$__cuda_sm70_shflsync_bfly_p)
$__internal_38_$__cuda_sm70_shflsync_bfly_p:
[----:B------:R-:W-:Y:S02]  /*2b6a0*/  MOV R165, 0xffffffff ;  /* 0xffffffff00a57802 */ /* 0x000fe40000000f00 */
[----:B------:R-:W-:Y:S02]  /*2b6b0*/  MOV R3, 0x1f ;  /* 0x0000001f00037802 */ /* 0x000fe40000000f00 */
[----:B------:R-:W-:Y:S04]  /*2b6c0*/  WARPSYNC R165 ;  /* 0x000000a500007348 */ /* 0x000fe80003800000 */
[----:B------:R1:W2:Y:S02]  /*2b6d0*/  SHFL.BFLY PT, R0, R84, R0, R3 ;  /* 0x0c00000054007389 */ /* 0x0002a400000e0003 */
[----:B-1----:R-:W-:-:S04]  /*2b6e0*/  MOV R3, 0x0 ;  /* 0x0000000000037802 */ /* 0x002fc80000000f00 */
[----:B--2---:R-:W-:Y:S05]  /*2b6f0*/  RET.REL.NODEC R2 `(_ZN7cutlass13device_kernelIN5flash19enable_sm80_to_sm89INS1_16FlashAttnFwdSm80INS1_25CollectiveMainloopFwdSm80ILi4ELi1ELb0EN4cute5tupleIJNS5_1CILi128EEENS7_ILi80EEENS7_ILi64EEEEEELi64ENS_10bfloat16_tEfNS_4arch4Sm80ELb0ELb1ELb0ELb1ELb1ELb1ELb1ELb1EEENS1_21CollectiveEpilogueFwdINS6_IJS8_SA_S9_EEENS6_IJNS7_ILi1EEESI_SI_EEESC_SE_Li128ELb1ELb1ELb1ELb0EEENS1_36VarlenDynamicPersistentTileSchedulerILi128ELi80ELi128ELi128ELb1ELb1ELb0ELb1ELb0ELb1EEEEEEEEEvNT_6ParamsE) ;  /* 0xfffd490002007950 */ /* 0x004fea0003c3ffff */
        .weak           $__internal_39_$__cuda_sm70_shflsync_idx_p
        .type           $__internal_39_$__cuda_sm70_shflsync_idx_p,@function
        .size           $__internal_39_$__cuda_sm70_shflsync_idx_p,($__internal_40_$__cuda_sm70_shflsync_up_p - $__internal_39_$__cuda_sm70_shflsync_idx_p)
$__internal_39_$__cuda_sm70_shflsync_idx_p:
[----:B------:R-:W-:-:S04]  /*2b700*/  MOV R219, 0xffffffff ;  /* 0xffffffff00db7802 */ /* 0x000fc80000000f00 */
[----:B------:R-:W-:Y:S04]  /*2b710*/  WARPSYNC R219 ;  /* 0x000000db00007348 */ /* 0x000fe80003800000 */
[----:B------:R1:W2:Y:S02]  /*2b720*/  SHFL.IDX PT, R218, R217, R2, R218 ;  /* 0x00000002d9da7389 */ /* 0x0002a400000e00da */
[----:B-1----:R-:W-:Y:S02]  /*2b730*/  MOV R2, R3 ;  /* 0x0000000300027202 */ /* 0x002fe40000000f00 */
[----:B------:R-:W-:-:S04]  /*2b740*/  MOV R3, 0x0 ;  /* 0x0000000000037802 */ /* 0x000fc80000000f00 */
[----:B--2---:R-:W-:Y:S05]  /*2b750*/  RET.REL.NODEC R2 `(_ZN7cutlass13device_kernelIN5flash19enable_sm80_to_sm89INS1_16FlashAttnFwdSm80INS1_25CollectiveMainloopFwdSm80ILi4ELi1ELb0EN4cute5tupleIJNS5_1CILi128EEENS7_ILi80EEENS7_ILi64EEEEEELi64ENS_10bfloat16_tEfNS_4arch4Sm80ELb0ELb1ELb0ELb1ELb1ELb1ELb1ELb1EEENS1_21CollectiveEpilogueFwdINS6_IJS8_SA_S9_EEENS6_IJNS7_ILi1EEESI_SI_EEESC_SE_Li128ELb1ELb1ELb1ELb0EEENS1_36VarlenDynamicPersistentTileSchedulerILi128ELi80ELi128ELi128ELb1ELb1ELb0ELb1ELb0ELb1EEEEEEEEEvNT_6ParamsE) ;  /* 0xfffd48a002007950 */ /* 0x004fea0003c3ffff */
        .weak           $__internal_40_$__cuda_sm70_shflsync_up_p
        .type           $__internal_40_$__cuda_sm70_shflsync_up_p,@function
        .size           $__internal_40_$__cuda_sm70_shflsync_up_p,($__internal_41_$__cuda_sm70_votesync_ballot - $__internal_40_$__cuda_sm70_shflsync_up_p)
$__internal_40_$__cuda_sm70_shflsync_up_p:
[----:B------:R-:W-:Y:S02]  /*2b760*/  IMAD.MOV.U32 R4, RZ, RZ, RZ ;  /* 0x000000ffff047224 */ /* 0x000fe400078e00ff */
[----:B------:R-:W-:-:S04]  /*2b770*/  IMAD.MOV.U32 R11, RZ, RZ, -0x1 ;  /* 0xffffffffff0b7424 */ /* 0x000fc800078e00ff */
[----:B------:R-:W-:Y:S04]  /*2b780*/  WARPSYNC R11 ;  /* 0x0000000b00007348 */ /* 0x000fe80003800000 */
[----:B------:R1:W2:Y:S02]  /*2b790*/  SHFL.UP PT, R4, R0, R2, R4 ;  /* 0x0400000200047389 */ /* 0x0002a400000e0004 */
[----:B-1----:R-:W-:Y:S02]  /*2b7a0*/  MOV R2, R3 ;  /* 0x0000000300027202 */ /* 0x002fe40000000f00 */
[----:B------:R-:W-:-:S04]  /*2b7b0*/  MOV R3, 0x0 ;  /* 0x0000000000037802 */ /* 0x000fc80000000f00 */
[----:B--2---:R-:W-:Y:S05]  /*2b7c0*/  RET.REL.NODEC R2 `(_ZN7cutlass13device_kernelIN5flash19enable_sm80_to_sm89INS1_16FlashAttnFwdSm80INS1_25CollectiveMainloopFwdSm80ILi4ELi1ELb0EN4cute5tupleIJNS5_1CILi128EEENS7_ILi80EEENS7_ILi64EEEEEELi64ENS_10bfloat16_tEfNS_4arch4Sm80ELb0ELb1ELb0ELb1ELb1ELb1ELb1ELb1EEENS1_21CollectiveEpilogueFwdINS6_IJS8_SA_S9_EEENS6_IJNS7_ILi1EEESI_SI_EEESC_SE_Li128ELb1ELb1ELb1ELb0EEENS1_36VarlenDynamicPersistentTileSchedulerILi128ELi80ELi128ELi128ELb1ELb1ELb0ELb1ELb0ELb1EEEEEEEEEvNT_6ParamsE) ;  /* 0xfffd483002007950 */ /* 0x004fea0003c3ffff */
        .weak           $__internal_41_$__cuda_sm70_votesync_ballot
        .type           $__internal_41_$__cuda_sm70_votesync_ballot,@function
        .size           $__internal_41_$__cuda_sm70_votesync_ballot,(.L_x_3870 - $__internal_41_$__cuda_sm70_votesync_ballot)
$__internal_41_$__cuda_sm70_votesync_ballot:
[----:B------:R-:W-:Y:S01]  /*2b7d0*/  ISETP.NE.U32.AND P0, PT, R0, 0x1, PT ;  /* 0x000000010000780c */ /* 0x000fe20003f05070 */
[----:B------:R-:W-:-:S04]  /*2b7e0*/  IMAD.MOV.U32 R3, RZ, RZ, -0x1 ;  /* 0xffffffffff037424 */ /* 0x000fc800078e00ff */
[----:B------:R-:W-:Y:S08]  /*2b7f0*/  WARPSYNC R3 ;  /* 0x0000000300007348 */ /* 0x000ff00003800000 */
[----:B------:R-:W-:-:S04]  /*2b800*/  VOTE.ANY R0, PT, !P0 ;  /* 0x0000000000007806 */ /* 0x000fc800040e0100 */
[----:B------:R-:W-:Y:S01]  /*2b810*/  LOP3.LUT R0, R0, R3, RZ, 0xc0, !PT ;  /* 0x0000000300007212 */ /* 0x000fe200078ec0ff */
[----:B------:R-:W-:-:S04]  /*2b820*/  IMAD.MOV.U32 R3, RZ, RZ, 0x0 ;  /* 0x00000000ff037424 */ /* 0x000fc800078e00ff */
[----:B------:R-:W-:Y:S05]  /*2b830*/  RET.REL.NODEC R2 `(_ZN7cutlass13device_kernelIN5flash19enable_sm80_to_sm89INS1_16FlashAttnFwdSm80INS1_25CollectiveMainloopFwdSm80ILi4ELi1ELb0EN4cute5tupleIJNS5_1CILi128EEENS7_ILi80EEENS7_ILi64EEEEEELi64ENS_10bfloat16_tEfNS_4arch4Sm80ELb0ELb1ELb0ELb1ELb1ELb1ELb1ELb1EEENS1_21CollectiveEpilogueFwdINS6_IJS8_SA_S9_EEENS6_IJNS7_ILi1EEESI_SI_EEESC_SE_Li128ELb1ELb1ELb1ELb0EEENS1_36VarlenDynamicPersistentTileSchedulerILi128ELi80ELi128ELi128ELb1ELb1ELb0ELb1ELb0ELb1EEEEEEEEEvNT_6ParamsE) ;  /* 0xfffd47c002007950 */ /* 0x000fea0003c3ffff */
.L_x_3207:
        /* <DEDUP_REMOVED lines=12> */
.L_x_3870:


//--------------------- .text._ZN7cutlass13device_kernelIN5flash19enable_sm80_to_sm89INS1_16FlashAttnFwdSm80INS1_25CollectiveMainloopFwdSm80ILi4ELi1ELb0EN4cute5tupleIJNS5_1CILi128EEENS7_ILi112EEENS7_ILi64EEEEEELi64ENS_10bfloat16_tEfNS_4arch4Sm80ELb1ELb0ELb0ELb0ELb1ELb0ELb1ELb1EEENS1_21CollectiveEpilogueFwdINS6_IJS8_SA_S9_EEENS6_IJNS7_ILi1EEESI_SI_EEESC_SE_Li128ELb0ELb1ELb1ELb0EEENS1_30DynamicPersistentTileSchedulerILi128ELi128ELb1ELb1ELb0EEEEEEEEEvNT_6ParamsE --------------------------
	.section	.text._ZN7cutlass13device_kernelIN5flash19enable_sm80_to_sm89INS1_16FlashAttnFwdSm80INS1_25CollectiveMainloopFwdSm80ILi4ELi1ELb0EN4cute5tupleIJNS5_1CILi128EEENS7_ILi112EEENS7_ILi64EEEEEELi64ENS_10bfloat16_tEfNS_4arch4Sm80ELb1ELb0ELb0ELb0ELb1ELb0ELb1ELb1EEENS1_21CollectiveEpilogueFwdINS6_IJS8_SA_S9_EEENS6_IJNS7_ILi1EEESI_SI_EEESC_SE_Li128ELb0ELb1ELb1ELb0EEENS1_30DynamicPersistentTileSchedulerILi128ELi128ELb1ELb1ELb0EEEEEEEEEvNT_6ParamsE,"ax",@progbits
	.sectioninfo	@"SHI_REGISTERS=255"
	.align	128
.text._ZN7cutlass13device_kernelIN5flash19enable_sm80_to_sm89INS1_16FlashAttnFwdSm80INS1_25CollectiveMainloopFwdSm80ILi4ELi1ELb0EN4cute5tupleIJNS5_1CILi128EEENS7_ILi112EEENS7_ILi64EEEEEELi64ENS_10bfloat16_tEfNS_4arch4Sm80ELb1ELb0ELb0ELb0ELb1ELb0ELb1ELb1EEENS1_21CollectiveEpilogueFwdINS6_IJS8_SA_S9_EEENS6_IJNS7_ILi1EEESI_SI_EEESC_SE_Li128ELb0ELb1ELb1ELb0EEENS1_30DynamicPersistentTileSchedulerILi128ELi128ELb1ELb1ELb0EEEEEEEEEvNT_6ParamsE:
        .type           _ZN7cutlass13device_kernelIN5flash19enable_sm80_to_sm89INS1_16FlashAttnFwdSm80INS1_25CollectiveMainloopFwdSm80ILi4ELi1ELb0EN4cute5tupleIJNS5_1CILi128EEENS7_ILi112EEENS7_ILi64EEEEEELi64ENS_10bfloat16_tEfNS_4arch4Sm80ELb1ELb0ELb0ELb0ELb1ELb0ELb1ELb1EEENS1_21CollectiveEpilogueFwdINS6_IJS8_SA_S9_EEENS6_IJNS7_ILi1EEESI_SI_EEESC_SE_Li128ELb0ELb1ELb1ELb0EEENS1_30DynamicPersistentTileSchedulerILi128ELi128ELb1ELb1ELb0EEEEEEEEEvNT_6ParamsE,@function
        .size           _ZN7cutlass13device_kernelIN5flash19enable_sm80_to_sm89INS1_16FlashAttnFwdSm80INS1_25CollectiveMainloopFwdSm80ILi4ELi1ELb0EN4cute5tupleIJNS5_1CILi128EEENS7_ILi112EEENS7_ILi64EEEEEELi64ENS_10bfloat16_tEfNS_4arch4Sm80ELb1ELb0ELb0ELb0ELb1ELb0ELb1ELb1EEENS1_21CollectiveEpilogueFwdINS6_IJS8_SA_S9_EEENS6_IJNS7_ILi1EEESI_SI_EEESC_SE_Li128ELb0ELb1ELb1ELb0EEENS1_30DynamicPersistentTileSchedulerILi128ELi128ELb1ELb1ELb0EEEEEEEEEvNT_6ParamsE,(.L_x_3875 - _ZN7cutlass13device_kernelIN5flash19enable_sm80_to_sm89INS1_16FlashAttnFwdSm80INS1_25CollectiveMainloopFwdSm80ILi4ELi1ELb0EN4cute5tupleIJNS5_1CILi128EEENS7_ILi112EEENS7_ILi64EEEEEELi64ENS_10bfloat16_tEfNS_4arch4Sm80ELb1ELb0ELb0ELb0ELb1ELb0ELb1ELb1EEENS1_21CollectiveEpilogueFwdINS6_IJS8_SA_S9_EEENS6_IJNS7_ILi1EEESI_SI_EEESC_SE_Li128ELb0ELb1ELb1ELb0EEENS1_30DynamicPersistentTileSchedulerILi128ELi128ELb1ELb1ELb0EEEEEEEEEvNT_6ParamsE)
        .other          _ZN7cutlass13device_kernelIN5flash19enable_sm80_to_sm89INS1_16FlashAttnFwdSm80INS1_25CollectiveMainloopFwdSm80ILi4ELi1ELb0EN4cute5tupleIJNS5_1CILi128EEENS7_ILi112EEENS7_ILi64EEEEEELi64ENS_10bfloat16_tEfNS_4arch4Sm80ELb1ELb0ELb0ELb0ELb1ELb0ELb1ELb1EEENS1_21CollectiveEpilogueFwdINS6_IJS8_SA_S9_EEENS6_IJNS7_ILi1EEESI_SI_EEESC_SE_Li128ELb0ELb1ELb1ELb0EEENS1_30DynamicPersistentTileSchedulerILi128ELi128ELb1ELb1ELb0EEEEEEEEEvNT_6ParamsE,@"STO_CUDA_ENTRY STV_DEFAULT"
_ZN7cutlass13device_kernelIN5flash19enable_sm80_to_sm89INS1_16FlashAttnFwdSm80INS1_25CollectiveMainloopFwdSm80ILi4ELi1ELb0EN4cute5tupleIJNS5_1CILi128EEENS7_ILi112EEENS7_ILi64EEEEEELi64ENS_10bfloat16_tEfNS_4arch4Sm80ELb1ELb0ELb0ELb0ELb1ELb0ELb1ELb1EEENS1_21CollectiveEpilogueFwdINS6_IJS8_SA_S9_EEENS6_IJNS7_ILi1EEESI_SI_EEESC_SE_Li128ELb0ELb1ELb1ELb0EEENS1_30DynamicPersistentTileSchedulerILi128ELi128ELb1ELb1ELb0EEEEEEEEEvNT_6ParamsE:
        /* <DEDUP_REMOVED lines=14> */
[----:B------:R-:W-:Y:S01]  /*00e0*/  ULDC.64 UR8, c[0x0][0x118] ;  /* 0x0000460000087ab9 */ /* 0x000fe20000000a00 */
[----:B------:R-:W-:Y:S01]  /*00f0*/  IMAD.MOV.U32 R228, RZ, RZ, 0x20 ;  /* 0x00000020ffe47424 */ /* 0x000fe200078e00ff */
[CC--:B------:R-:W-:Y:S02]  /*0100*/  LEA.HI R13, R15.reuse, R20.reuse, RZ, 0x3 ;  /* 0x000000140f0d7211 */ /* 0x0c0fe400078f18ff */
[CC--:B------:R-:W-:Y:S02]  /*0110*/  LEA.HI R0, R15.reuse, R20.reuse, RZ, 0x2 ;  /* 0x000000140f007211 */ /* 0x0c0fe400078f10ff */
[----:B------:R-:W-:Y:S02]  /*0120*/  LEA.HI R5, R15, R20, RZ, 0x4 ;  /* 0x000000140f057211 */ /* 0x000fe400078f20ff */
[----:B------:R-:W-:-:S02]  /*0130*/  SHF.R.S32.HI R19, RZ, 0x3, R13 ;  /* 0x00000003ff137819 */ /* 0x000fc4000001140d */
[----:B------:R-:W-:Y:S02]  /*0140*/  LOP3.LUT R3, R13, 0xfffffff8, RZ, 0xc0, !PT ;  /* 0xfffffff80d037812 */ /* 0x000fe400078ec0ff */
[----:B------:R-:W-:Y:S01]  /*0150*/  LOP3.LUT R2, R0, 0xfffffffc, RZ, 0xc0, !PT ;  /* 0xfffffffc00027812 */ /* 0x000fe200078ec0ff */
[----:B------:R-:W-:Y:S01]  /*0160*/  IMAD.SHL.U32 R6, R19, 0x40, RZ ;  /* 0x0000004013067824 */ /* 0x000fe200078e00ff */
[C---:B------:R-:W-:Y:S01]  /*0170*/  LOP3.LUT R0, R5.reuse, 0xfffffff0, RZ, 0xc0, !PT ;  /* 0xfffffff005007812 */ /* 0x040fe200078ec0ff */
[C---:B------:R-:W-:Y:S01]  /*0180*/  IMAD.IADD R9, R20.reuse, 0x1, -R3 ;  /* 0x0000000114097824 */ /* 0x040fe200078e0a03 */
[----:B------:R-:W-:Y:S01]  /*0190*/  SHF.R.S32.HI R4, RZ, 0x4, R5 ;  /* 0x00000004ff047819 */ /* 0x000fe20000011405 */
[----:B------:R-:W-:Y:S01]  /*01a0*/  IMAD.IADD R2, R20, 0x1, -R2 ;  /* 0x0000000114027824 */ /* 0x000fe200078e0a02 */
[----:B------:R-:W-:Y:S01]  /*01b0*/  LOP3.LUT R3, R6, 0x1c0, RZ, 0xc0, !PT ;  /* 0x000001c006037812 */ /* 0x000fe200078ec0ff */
[----:B------:R-:W-:Y:S01]  /*01c0*/  IMAD.IADD R0, R20, 0x1, -R0 ;  /* 0x0000000114007824 */ /* 0x000fe200078e0a00 */
[----:B------:R-:W-:Y:S01]  /*01d0*/  LEA.HI R5, R5, R4, RZ, 0x1 ;  /* 0x0000000405057211 */ /* 0x000fe200078f08ff */
[----:B------:R-:W-:Y:S01]  /*01e0*/  IMAD.SHL.U32 R243, R9, 0x8, RZ ;  /* 0x0000000809f37824 */ /* 0x000fe200078e00ff */
[----:B------:R-:W-:-:S02]  /*01f0*/  LEA.HI R8, R2, R2, RZ, 0x1 ;  /* 0x0000000202087211 */ /* 0x000fc400078f08ff */
[----:B------:R-:W-:Y:S02]  /*0200*/  SHF.R.S32.HI R11, RZ, 0x1f, R0 ;  /* 0x0000001fff0b7819 */ /* 0x000fe40000011400 */
[----:B------:R-:W-:Y:S02]  /*0210*/  LOP3.LUT R6, R3, 0x38, R243, 0xf8, !PT ;  /* 0x0000003803067812 */ /* 0x000fe400078ef8f3 */
[----:B------:R-:W-:Y:S02]  /*0220*/  LOP3.LUT R7, R5, 0xfffffffe, RZ, 0xc0, !PT ;  /* 0xfffffffe05077812 */ /* 0x000fe400078ec0ff */
[----:B------:R-:W-:Y:S02]  /*0230*/  SHF.R.U32.HI R3, RZ, 0x3, R3 ;  /* 0x00000003ff037819 */ /* 0x000fe40000011603 */
[----:B------:R-:W-:Y:S01]  /*0240*/  LEA.HI R11, R11, R0, RZ, 0x3 ;  /* 0x000000000b0b7211 */ /* 0x000fe200078f18ff */
[----:B------:R-:W-:Y:S01]  /*0250*/  IMAD.IADD R12, R4, 0x1, -R7 ;  /* 0x00000001040c7824 */ /* 0x000fe200078e0a07 */
[----:B------:R-:W-:-:S02]  /*0260*/  LOP3.LUT R5, R8, 0x1ffffffe, RZ, 0xc0, !PT ;  /* 0x1ffffffe08057812 */ /* 0x000fc400078ec0ff */
[----:B------:R-:W-:Y:S02]  /*0270*/  LOP3.LUT R10, R6, R3, RZ, 0x3c, !PT ;  /* 0x00000003060a7212 */ /* 0x000fe400078e3cff */
[----:B------:R-:W-:Y:S01]  /*0280*/  LOP3.LUT R3, R11, 0xfffffff8, RZ, 0xc0, !PT ;  /* 0xfffffff80b037812 */ /* 0x000fe200078ec0ff */
[----:B------:R-:W-:Y:S01]  /*0290*/  IMAD.IADD R14, R2, 0x1, -R5 ;  /* 0x00000001020e7824 */ /* 0x000fe200078e0a05 */
[-C--:B------:R-:W-:Y:S01]  /*02a0*/  LEA.HI R5, R15, R20.reuse, RZ, 0x5 ;  /* 0x000000140f057211 */ /* 0x080fe200078f28ff */
[----:B------:R-:W-:Y:S02]  /*02b0*/  IMAD.SHL.U32 R2, R9, 0x40, RZ ;  /* 0x0000004009027824 */ /* 0x000fe400078e00ff */
[----:B------:R-:W-:Y:S01]  /*02c0*/  IMAD.IADD R7, R0, 0x1, -R3 ;  /* 0x0000000100077824 */ /* 0x000fe200078e0a03 */
[----:B------:R-:W-:Y:S02]  /*02d0*/  LEA.HI R3, R15, R20, RZ, 0x6 ;  /* 0x000000140f037211 */ /* 0x000fe400078f30ff */
[----:B------:R-:W-:-:S02]  /*02e0*/  LOP3.LUT R0, R2, 0x1c0, RZ, 0xc0, !PT ;  /* 0x000001c002007812 */ /* 0x000fc400078ec0ff */
[--C-:B------:R-:W-:Y:S01]  /*02f0*/  SHF.R.S32.HI R231, RZ, 0x5, R5.reuse ;  /* 0x00000005ffe77819 */ /* 0x100fe20000011405 */
[----:B------:R-:W-:Y:S01]  /*0300*/  IMAD.SHL.U32 R3, R3, 0x8, RZ ;  /* 0x0000000803037824 */ /* 0x000fe200078e00ff */
[----:B------:R-:W-:Y:S02]  /*0310*/  SHF.R.S32.HI R2, RZ, 0x1f, R5 ;  /* 0x0000001fff027819 */ /* 0x000fe40000011405 */
[----:B------:R-:W-:Y:S02]  /*0320*/  LOP3.LUT R6, R0, 0x8, R13, 0xf8, !PT ;  /* 0x0000000800067812 */ /* 0x000fe400078ef80d */
[----:B------:R-:W-:Y:S02]  /*0330*/  SHF.R.U32.HI R4, RZ, 0x3, R0 ;  /* 0x00000003ff047819 */ /* 0x000fe40000011600 */
[----:B------:R-:W-:Y:S01]  /*0340*/  LEA.HI R0, R2, R231, RZ, 0x2 ;  /* 0x000000e702007211 */ /* 0x000fe200078f10ff */
[----:B------:R-:W-:Y:S01]  /*0350*/  IMAD.SHL.U32 R2, R12, 0x8, RZ ;  /* 0x000000080c027824 */ /* 0x000fe200078e00ff */
[----:B------:R-:W-:Y:S01]  /*0360*/  LOP3.LUT R10, R10, 0x7ffffe00, R3, 0xf8, !PT ;  /* 0x7ffffe000a0a7812 */ /* 0x000fe200078ef803 */
[----:B------:R-:W-:Y:S01]  /*0370*/  IMAD.SHL.U32 R3, R7, 0x40, RZ ;  /* 0x0000004007037824 */ /* 0x000fe200078e00ff */
[----:B------:R-:W-:-:S02]  /*0380*/  LOP3.LUT R0, R0, 0xffffffc, RZ, 0xc0, !PT ;  /* 0x0ffffffc00007812 */ /* 0x000fc400078ec0ff */
[----:B------:R-:W-:Y:S01]  /*0390*/  LOP3.LUT R5, R5, 0xffffffe0, RZ, 0xc0, !PT ;  /* 0xffffffe005057812 */ /* 0x000fe200078ec0ff */
[----:B------:R-:W-:Y:S01]  /*03a0*/  IMAD.SHL.U32 R242, R10, 0x2, RZ ;  /* 0x000000020af27824 */ /* 0x000fe200078e00ff */
[----:B------:R-:W-:Y:S01]  /*03b0*/  LOP3.LUT R13, R6, R4, RZ, 0x3c, !PT ;  /* 0x00000004060d7212 */ /* 0x000fe200078e3cff */
[----:B------:R-:W-:Y:S01]  /*03c0*/  IMAD.SHL.U32 R4, R8, 0x20, RZ ;  /* 0x0000002008047824 */ /* 0x000fe200078e00ff */
[----:B------:R-:W-:Y:S01]  /*03d0*/  LOP3.LUT P3, RZ, R7, 0x2, RZ, 0xc0, !PT ;  /* 0x0000000207ff7812 */ /* 0x000fe2000786c0ff */
[----:B------:R-:W-:Y:S01]  /*03e0*/  IMAD.IADD R8, R231, 0x1, -R0 ;  /* 0x00000001e7087824 */ /* 0x000fe200078e0a00 */
[----:B------:R-:W-:Y:S01]  /*03f0*/  LOP3.LUT R0, R3, 0x1c0, RZ, 0xc0, !PT ;  /* 0x000001c003007812 */ /* 0x000fe200078ec0ff */
[----:B------:R-:W-:Y:S01]  /*0400*/  IMAD.SHL.U32 R3, R11, 0x40, RZ ;  /* 0x000000400b037824 */ /* 0x000fe200078e00ff */
[----:B------:R-:W-:Y:S01]  /*0410*/  LOP3.LUT R4, R4, 0xffffffc0, RZ, 0xc0, !PT ;  /* 0xffffffc004047812 */ /* 0x000fe200078ec0ff */
[----:B------:R-:W-:Y:S01]  /*0420*/  IMAD.IADD R18, R20, 0x1, -R5 ;  /* 0x0000000114127824 */ /* 0x000fe200078e0a05 */
[----:B------:R-:W-:-:S02]  /*0430*/  LOP3.LUT R2, R0, 0x8, R2, 0xf8, !PT ;  /* 0x0000000800027812 */ /* 0x000fc400078ef802 */
[----:B------:R-:W-:Y:S01]  /*0440*/  SHF.R.U32.HI R0, RZ, 0x3, R0 ;  /* 0x00000003ff007819 */ /* 0x000fe20000011600 */
[----:B------:R-:W-:Y:S01]  /*0450*/  IMAD R4, R14, 0x8, R4 ;  /* 0x000000080e047824 */ /* 0x000fe200078e0204 */
[----:B------:R-:W-:Y:S02]  /*0460*/  LOP3.LUT R3, R3, 0xfffffe00, RZ, 0xc0, !PT ;  /* 0xfffffe0003037812 */ /* 0x000fe400078ec0ff */
[----:B------:R-:W-:Y:S02]  /*0470*/  SHF.R.S32.HI R6, RZ, 0x1f, R18 ;  /* 0x0000001fff067819 */ /* 0x000fe40000011412 */
[----:B------:R-:W-:Y:S01]  /*0480*/  LOP3.LUT R225, R2, R0, RZ, 0x3c, !PT ;  /* 0x0000000002e17212 */ /* 0x000fe200078e3cff */
[----:B------:R-:W-:Y:S01]  /*0490*/  IMAD R231, R231, 0x400, R3 ;  /* 0x00000400e7e77824 */ /* 0x000fe200078e0203 */
[----:B------:R-:W-:Y:S01]  /*04a0*/  LEA.HI R6, R6, R18, RZ, 0x2 ;  /* 0x0000001206067211 */ /* 0x000fe200078f10ff */
[----:B------:R-:W-:Y:S01]  /*04b0*/  IMAD R0, R12, 0x200, R13 ;  /* 0x000002000c007824 */ /* 0x000fe200078e020d */
[----:B------:R-:W-:Y:S01]  /*04c0*/  LOP3.LUT P0, RZ, R7, 0x4, RZ, 0xc0, !PT ;  /* 0x0000000407ff7812 */ /* 0x000fe2000780c0ff */
[----:B------:R-:W-:Y:S01]  /*04d0*/  IMAD.IADD R231, R231, 0x1, R225 ;  /* 0x00000001e7e77824 */ /* 0x000fe200078e02e1 */
[----:B------:R-:W-:-:S02]  /*04e0*/  SHF.R.S32.HI R5, RZ, 0x2, R6 ;  /* 0x00000002ff057819 */ /* 0x000fc40000011406 */
[----:B------:R-:W-:Y:S02]  /*04f0*/  LOP3.LUT R225, R225, R3, RZ, 0xfc, !PT ;  /* 0x00000003e1e17212 */ /* 0x000fe400078efcff */
[----:B------:R-:W-:Y:S01]  /*0500*/  LOP3.LUT R2, R6, 0x7ffffffc, RZ, 0xc0, !PT ;  /* 0x7ffffffc06027812 */ /* 0x000fe200078ec0ff */
[----:B------:R-:W-:Y:S01]  /*0510*/  IMAD R17, R8, 0x10, R5 ;  /* 0x0000001008117824 */ /* 0x000fe200078e0205 */
[----:B------:R-:W-:Y:S02]  /*0520*/  LEA.HI R3, R15, R20, RZ, 0x7 ;  /* 0x000000140f037211 */ /* 0x000fe400078f38ff */
[----:B------:R-:W-:Y:S01]  /*0530*/  LEA R224, R0, 0x3900, 0x1 ;  /* 0x0000390000e07811 */ /* 0x000fe200078e08ff */
[----:B------:R-:W-:Y:S01]  /*0540*/  IMAD.IADD R2, R18, 0x1, -R2 ;  /* 0x0000000112027824 */ /* 0x000fe200078e0a02 */
[----:B------:R-:W-:Y:S01]  /*0550*/  SHF.R.S32.HI R5, RZ, 0x7, R3 ;  /* 0x00000007ff057819 */ /* 0x000fe20000011403 */
[----:B------:R-:W-:Y:S01]  /*0560*/  IMAD R3, R9, 0x10, R19 ;  /* 0x0000001009037824 */ /* 0x000fe200078e0213 */
[----:B------:R-:W-:Y:S01]  /*0570*/  STL [R1+0x9c], R17 ;  /* 0x00009c1101007387 */ /* 0x000fe20000100800 */
[----:B------:R-:W-:Y:S01]  /*0580*/  IMAD.SHL.U32 R8, R2, 0x2, RZ ;  /* 0x0000000202087824 */ /* 0x000fe200078e00ff */
[----:B------:R-:W-:-:S02]  /*0590*/  SHF.R.S32.HI R5, RZ, 0x1f, R243 ;  /* 0x0000001fff057819 */ /* 0x000fc400000114f3 */
[----:B------:R-:W-:Y:S01]  /*05a0*/  STL [R1+0x74], R16 ;  /* 0x0000741001007387 */ /* 0x000fe20000100800 */
[----:B------:R-:W-:Y:S02]  /*05b0*/  R2P PR, R9, 0x6 ;  /* 0x0000000609007804 */ /* 0x000fe40000000000 */
[----:B------:R-:W-:Y:S01]  /*05c0*/  SHF.R.S32.HI R0, RZ, 0x1f, R8 ;  /* 0x0000001fff007819 */ /* 0x000fe20000011408 */
[----:B------:R1:W-:Y:S01]  /*05d0*/  STL [R1+0x14], R3 ;  /* 0x0000140301007387 */ /* 0x0003e20000100800 */
[C---:B------:R-:W-:Y:S02]  /*05e0*/  IADD3 R7, R8.reuse, 0x8, RZ ;  /* 0x0000000808077810 */ /* 0x040fe40007ffe0ff */
[C---:B------:R-:W-:Y:S02]  /*05f0*/  IADD3 R6, R8.reuse, 0x10, RZ ;  /* 0x0000001008067810 */ /* 0x040fe40007ffe0ff */
[C---:B------:R-:W-:Y:S02]  /*0600*/  IADD3 R5, R8.reuse, 0x18, RZ ;  /* 0x0000001808057810 */ /* 0x040fe40007ffe0ff */
[----:B------:R-:W-:-:S02]  /*0610*/  IADD3 R2, R8, 0x30, RZ ;  /* 0x0000003008027810 */ /* 0x000fc40007ffe0ff */
[C---:B------:R-:W-:Y:S02]  /*0620*/  SEL R227, R226.reuse, 0xffffffc0, !P2 ;  /* 0xffffffc0e2e37807 */ /* 0x040fe40005000000 */
[----:B------:R-:W-:Y:S02]  /*0630*/  SEL R226, R226, 0xffffffc0, !P0 ;  /* 0xffffffc0e2e27807 */ /* 0x000fe40004000000 */
[----:B------:R-:W-:Y:S01]  /*0640*/  LEA R231, R231, 0x7100, 0x1 ;  /* 0x00007100e7e77811 */ /* 0x000fe200078e08ff */
[----:B------:R-:W-:Y:S01]  /*0650*/  IMAD.IADD R230, R224, 0x1, R227 ;  /* 0x00000001e0e67824 */ /* 0x000fe200078e02e3 */
[----:B------:R-:W-:Y:S02]  /*0660*/  LEA R225, R225, 0x100, 0x1 ;  /* 0x00000100e1e17811 */ /* 0x000fe400078e08ff */
[----:B------:R-:W-:Y:S01]  /*0670*/  SEL R228, R228, 0xffffffe0, !P3 ;  /* 0xffffffe0e4e47807 */ /* 0x000fe20005800000 */
[C---:B------:R-:W-:Y:S01]  /*0680*/  IMAD.IADD R232, R231.reuse, 0x1, R226 ;  /* 0x00000001e7e87824 */ /* 0x040fe200078e02e2 */
[----:B------:R-:W-:Y:S01]  /*0690*/  IADD3 R235, R224, 0x20, RZ ;  /* 0x00000020e0eb7810 */ /* 0x000fe20007ffe0ff */
[----:B------:R-:W-:Y:S01]  /*06a0*/  IMAD.IADD R226, R226, 0x1, R225 ;  /* 0x00000001e2e27824 */ /* 0x000fe200078e02e1 */
[----:B------:R-:W-:Y:S01]  /*06b0*/  @P1 IADD3 R235, R224, -0x20, RZ ;  /* 0xffffffe0e0eb1810 */ /* 0x000fe20007ffe0ff */
[----:B------:R-:W-:-:S02]  /*06c0*/  IMAD.IADD R234, R231, 0x1, R228 ;  /* 0x00000001e7ea7824 */ /* 0x000fc400078e02e4 */
[----:B------:R-:W-:Y:S01]  /*06d0*/  IMAD.IADD R229, R228, 0x1, R225 ;  /* 0x00000001e4e57824 */ /* 0x000fe200078e02e1 */
[----:B------:R-:W-:Y:S01]  /*06e0*/  IADD3 R241, R235, 0x800, RZ ;  /* 0x00000800ebf17810 */ /* 0x000fe20007ffe0ff */
[----:B-1----:R-:W-:Y:S01]  /*06f0*/  IMAD.IADD R3, R17, 0x1, R4 ;  /* 0x0000000111037824 */ /* 0x002fe200078e0204 */
[----:B------:R-:W-:Y:S01]  /*0700*/  IADD3 R4, R8, 0x20, RZ ;  /* 0x0000002008047810 */ /* 0x000fe20007ffe0ff */
[C---:B------:R-:W-:Y:S01]  /*0710*/  IMAD.IADD R233, R228.reuse, 0x1, R232 ;  /* 0x00000001e4e97824 */ /* 0x040fe200078e02e8 */
[----:B------:R-:W-:Y:S01]  /*0720*/  IADD3 R240, R235, 0x1000, RZ ;  /* 0x00001000ebf07810 */ /* 0x000fe20007ffe0ff */
[----:B------:R-:W-:Y:S01]  /*0730*/  IMAD.IADD R227, R227, 0x1, R235 ;  /* 0x00000001e3e37824 */ /* 0x000fe200078e02eb */
[----:B------:R1:W-:Y:S01]  /*0740*/  STL [R1+0x98], R3 ;  /* 0x0000980301007387 */ /* 0x0003e20000100800 */
[C---:B------:R-:W-:Y:S01]  /*0750*/  IADD3 R239, R235.reuse, 0x1800, RZ ;  /* 0x00001800ebef7810 */ /* 0x040fe20007ffe0ff */
[----:B------:R-:W-:Y:S01]  /*0760*/  IMAD.IADD R228, R228, 0x1, R226 ;  /* 0x00000001e4e47824 */ /* 0x000fe200078e02e2 */
[C---:B------:R-:W-:Y:S01]  /*0770*/  IADD3 R238, R235.reuse, 0x2000, RZ ;  /* 0x00002000ebee7810 */ /* 0x040fe20007ffe0ff */
[----:B------:R-:W-:Y:S01]  /*0780*/  STL [R1+0x44], R8 ;  /* 0x0000440801007387 */ /* 0x000fe20000100800 */
[----:B------:R-:W-:-:S02]  /*0790*/  IADD3 R237, R235, 0x2800, RZ ;  /* 0x00002800ebed7810 */ /* 0x000fc40007ffe0ff */
[----:B------:R-:W-:Y:S01]  /*07a0*/  IADD3 R236, R235, 0x3000, RZ ;  /* 0x00003000ebec7810 */ /* 0x000fe20007ffe0ff */
[----:B------:R2:W-:Y:S04]  /*07b0*/  STL [R1+0x94], R0 ;  /* 0x0000940001007387 */ /* 0x0005e80000100800 */
[----:B------:R3:W-:Y:S04]  /*07c0*/  STL [R1+0x6c], R7 ;  /* 0x00006c0701007387 */ /* 0x0007e80000100800 */
[----:B------:R4:W-:Y:S04]  /*07d0*/  STL [R1+0x68], R6 ;  /* 0x0000680601007387 */ /* 0x0009e80000100800 */
[----:B------:R5:W-:Y:S04]  /*07e0*/  STL [R1+0x64], R5 ;  /* 0x0000640501007387 */ /* 0x000be80000100800 */
[----:B------:R5:W-:Y:S01]  /*07f0*/  STL [R1+0x54], R4 ;  /* 0x0000540401007387 */ /* 0x000be20000100800 */
[----:B-1----:R-:W-:-:S05]  /*0800*/  IADD3 R3, R8, 0x28, RZ ;  /* 0x0000002808037810 */ /* 0x002fca0007ffe0ff */
[----:B------:R1:W-:Y:S01]  /*0810*/  STL [R1+0x60], R3 ;  /* 0x0000600301007387 */ /* 0x0003e20000100800 */
[----:B--2---:R-:W-:-:S03]  /*0820*/  IADD3 R0, R8, 0x38, RZ ;  /* 0x0000003808007810 */ /* 0x004fc60007ffe0ff */
[----:B------:R2:W-:Y:S01]  /*0830*/  STL [R1+0x5c], R2 ;  /* 0x00005c0201007387 */ /* 0x0005e20000100800 */
[----:B---3--:R-:W-:-:S03]  /*0840*/  SHF.R.S32.HI R7, RZ, 0x1f, R7 ;  /* 0x0000001fff077819 */ /* 0x008fc60000011407 */
[----:B------:R3:W-:Y:S01]  /*0850*/  STL [R1+0x58], R0 ;  /* 0x0000580001007387 */ /* 0x0007e20000100800 */
[----:B----4-:R-:W-:-:S03]  /*0860*/  SHF.R.S32.HI R6, RZ, 0x1f, R6 ;  /* 0x0000001fff067819 */ /* 0x010fc60000011406 */
[----:B------:R4:W-:Y:S01]  /*0870*/  STL [R1+0x90], R7 ;  /* 0x0000900701007387 */ /* 0x0009e20000100800 */
[----:B-----5:R-:W-:-:S03]  /*0880*/  SHF.R.S32.HI R5, RZ, 0x1f, R5 ;  /* 0x0000001fff057819 */ /* 0x020fc60000011405 */
[----:B------:R4:W-:Y:S01]  /*0890*/  STL [R1+0x8c], R6 ;  /* 0x00008c0601007387 */ /* 0x0009e20000100800 */
[----:B------:R-:W-:-:S03]  /*08a0*/  SHF.R.S32.HI R4, RZ, 0x1f, R4 ;  /* 0x0000001fff047819 */ /* 0x000fc60000011404 */
[----:B------:R4:W-:Y:S04]  /*08b0*/  STL [R1+0x88], R5 ;  /* 0x0000880501007387 */ /* 0x0009e80000100800 */
[----:B------:R4:W-:Y:S01]  /*08c0*/  STL [R1+0x84], R4 ;  /* 0x0000840401007387 */ /* 0x0009e20000100800 */
[----:B-1----:R-:W-:Y:S02]  /*08d0*/  SHF.R.S32.HI R3, RZ, 0x1f, R3 ;  /* 0x0000001fff037819 */ /* 0x002fe40000011403 */
[----:B--2---:R-:W-:-:S03]  /*08e0*/  SHF.R.S32.HI R2, RZ, 0x1f, R2 ;  /* 0x0000001fff027819 */ /* 0x004fc60000011402 */
[----:B------:R4:W-:Y:S01]  /*08f0*/  STL [R1+0x80], R3 ;  /* 0x0000800301007387 */ /* 0x0009e20000100800 */
[----:B---3--:R-:W-:-:S03]  /*0900*/  SHF.R.S32.HI R0, RZ, 0x1f, R0 ;  /* 0x0000001fff007819 */ /* 0x008fc60000011400 */
[----:B------:R4:W-:Y:S04]  /*0910*/  STL [R1+0x7c], R2 ;  /* 0x00007c0201007387 */ /* 0x0009e80000100800 */
[----:B------:R4:W-:Y:S02]  /*0920*/  STL [R1+0x78], R0 ;  /* 0x0000780001007387 */ /* 0x0009e40000100800 */
.L_x_3285:
[----:B----4-:R-:W2:Y:S01]  /*0930*/  LDL R4, [R1+0x74] ;  /* 0x0000740001047983 */ /* 0x010ea20000100800 */
        /* <DEDUP_REMOVED lines=11> */
[----:B------:R-:W-:-:S04]  /*09f0*/  MOV R0, c[0x0][0x56c] ;  /* 0x00015b0000007a02 */ /* 0x000fc80000000f00 */
[----:B------:R-:W-:Y:S02]  /*0a00*/  ISETP.NE.AND P0, PT, R0, 0x1, PT ;  /* 0x000000010000780c */ /* 0x000fe40003f05270 */
[----:B------:R-:W-:-:S11]  /*0a10*/  MOV R0, R2 ;  /* 0x0000000200007202 */ /* 0x000fd60000000f00 */
[----:B------:R-:W-:-:S05]  /*0a20*/  @P0 IMAD.HI.U32 R4, R2, c[0x0][0x570], RZ ;  /* 0x00015c0002040a27 */ /* 0x000fca00078e00ff */
[----:B------:R-:W-:-:S05]  /*0a30*/  @P0 SHF.R.U32.HI R0, RZ, c[0x0][0x574], R4 ;  /* 0x00015d00ff000a19 */ /* 0x000fca0000011604 */
[----:B------:R-:W-:Y:S01]  /*0a40*/  IMAD R4, R0, c[0x0][0x56c], RZ ;  /* 0x00015b0000047a24 */ /* 0x000fe200078e02ff */
[----:B------:R-:W-:Y:S05]  /*0a50*/  BRA `(.L_x_3210) ;  /* 0x0000006000007947 */ /* 0x000fea0003800000 */
.L_x_3209:
[----:B------:R-:W-:-:S04]  /*0a60*/  MOV R0, c[0x0][0x554] ;  /* 0x0001550000007a02 */ /* 0x000fc80000000f00 */
[----:B------:R-:W-:Y:S02]  /*0a70*/  ISETP.NE.AND P0, PT, R0, 0x1, PT ;  /* 0x000000010000780c */ /* 0x000fe40003f05270 */
[----:B------:R-:W-:-:S11]  /*0a80*/  MOV R0, R2 ;  /* 0x0000000200007202 */ /* 0x000fd60000000f00 */
[----:B------:R-:W-:-:S05]  /*0a90*/  @P0 IMAD.HI.U32 R4, R2, c[0x0][0x558], RZ ;  /* 0x0001560002040a27 */ /* 0x000fca00078e00ff */
[----:B------:R-:W-:-:S05]  /*0aa0*/  @P0 SHF.R.U32.HI R0, RZ, c[0x0][0x55c], R4 ;  /* 0x00015700ff000a19 */ /* 0x000fca0000011604 */
[----:B------:R-:W-:Y:S02]  /*0ab0*/  IMAD R4, R0, c[0x0][0x554], RZ ;  /* 0x0001550000047a24 */ /* 0x000fe400078e02ff */
.L_x_3210:
[----:B------:R-:W-:Y:S05]  /*0ac0*/  BSYNC B0 ;  /* 0x0000000000007941 */ /* 0x000fea0003800000 */
.L_x_3208:
[----:B------:R-:W-:Y:S01]  /*0ad0*/  IMAD.MOV.U32 R5, RZ, RZ, c[0x0][0x548] ;  /* 0x00015200ff057624 */ /* 0x000fe200078e00ff */
[----:B------:R-:W-:Y:S01]  /*0ae0*/  ISETP.NE.U32.AND P0, PT, RZ, c[0x0][0x370], PT ;  /* 0x0000dc00ff007a0c */ /* 0x000fe20003f05070 */
[----:B------:R-:W-:Y:S02]  /*0af0*/  IMAD.IADD R4, R2, 0x1, -R4 ;  /* 0x0000000102047824 */ /* 0x000fe400078e0a04 */
[----:B------:R-:W-:Y:S01]  /*0b00*/  IMAD.MOV.U32 R6, RZ, RZ, RZ ;  /* 0x000000ffff067224 */ /* 0x000fe200078e00ff */
        /* <DEDUP_REMOVED lines=8> */
[----:B------:R-:W-:Y:S01]  /*0b90*/  MOV R14, R0 ;  /* 0x00000000000e7202 */ /* 0x000fe20000000f00 */
[----:B------:R-:W-:Y:S04]  /*0ba0*/  STL [R1+0x48], R11 ;  /* 0x0000480b01007387 */ /* 0x000fe80000100800 */
[----:B------:R1:W2:Y:S01]  /*0bb0*/  @P0 LDG.E R6, [R2.64] ;  /* 0x0000000802060981 */ /* 0x0002a2000c1e1900 */
[----:B------:R-:W-:Y:S01]  /*0bc0*/  MOV R4, c[0x0][0x168] ;  /* 0x00005a0000047a02 */ /* 0x000fe20000000f00 */
[----:B------:R-:W-:Y:S03]  /*0bd0*/  BSSY B0, `(.L_x_3211) ;  /* 0x0000045000007945 */ /* 0x000fe60003800000 */
[----:B------:R-:W-:Y:S01]  /*0be0*/  IADD3 R4, -R4, 0x70, RZ ;  /* 0x0000007004047810 */ /* 0x000fe20007ffe1ff */
[----:B-1----:R-:W-:-:S05]  /*0bf0*/  IMAD.MOV.U32 R2, RZ, RZ, c[0x0][0x53c] ;  /* 0x00014f00ff027624 */ /* 0x002fca00078e00ff */
[----:B------:R-:W-:Y:S02]  /*0c00*/  ISETP.NE.AND P0, PT, R2, 0x1, PT ;  /* 0x000000010200780c */ /* 0x000fe40003f05270 */
[----:B------:R-:W-:-:S11]  /*0c10*/  LOP3.LUT R2, R0, 0x1ffffff, RZ, 0x3c, !PT ;  /* 0x01ffffff00027812 */ /* 0x000fd600078e3cff */
[----:B------:R-:W-:Y:S01]  /*0c20*/  @P0 IMAD.HI.U32 R3, R0, c[0x0][0x540], RZ ;  /* 0x0001500000030a27 */ /* 0x000fe200078e00ff */
[----:B------:R-:W-:-:S03]  /*0c30*/  IADD3 R0, R2, c[0x0][0x53c], RZ ;  /* 0x00014f0002007a10 */ /* 0x000fc60007ffe0ff */
[----:B------:R-:W-:Y:S01]  /*0c40*/  IMAD.MOV.U32 R2, RZ, RZ, c[0x0][0x2c4] ;  /* 0x0000b100ff027624 */ /* 0x000fe200078e00ff */
[----:B------:R-:W-:Y:S01]  /*0c50*/  @P0 SHF.R.U32.HI R14, RZ, c[0x0][0x544], R3 ;  /* 0x00015100ff0e0a19 */ /* 0x000fe20000011603 */
[----:B------:R-:W-:-:S03]  /*0c60*/  IMAD.MOV.U32 R3, RZ, RZ, c[0x0][0x2ac] ;  /* 0x0000ab00ff037624 */ /* 0x000fc600078e00ff */
[----:B------:R-:W-:Y:S01]  /*0c70*/  ISETP.NE.AND P2, PT, R2, 0x1, PT ;  /* 0x000000010200780c */ /* 0x000fe20003f45270 */
[----:B------:R-:W-:Y:S01]  /*0c80*/  IMAD R0, R14, c[0x0][0x53c], R0 ;  /* 0x00014f000e007a24 */ /* 0x000fe200078e0200 */
[----:B------:R-:W-:Y:S01]  /*0c90*/  STL [R1+0x50], R14 ;  /* 0x0000500e01007387 */ /* 0x000fe20000100800 */
[C---:B------:R-:W-:Y:S02]  /*0ca0*/  IMAD R5, R3.reuse, c[0x0][0x1d0], RZ ;  /* 0x0000740003057a24 */ /* 0x040fe400078e02ff */
[----:B------:R-:W-:Y:S02]  /*0cb0*/  IMAD.SHL.U32 R13, R0, 0x80, RZ ;  /* 0x00000080000d7824 */ /* 0x000fe400078e00ff */
[----:B------:R-:W-:Y:S01]  /*0cc0*/  IMAD R3, R3, c[0x0][0x1d0], R4 ;  /* 0x0000740003037a24 */ /* 0x000fe200078e0204 */
[----:B------:R-:W-:Y:S02]  /*0cd0*/  IADD3 R5, R5, 0x6f, RZ ;  /* 0x0000006f05057810 */ /* 0x000fe40007ffe0ff */
[----:B------:R-:W-:Y:S01]  /*0ce0*/  IADD3 R0, R13, 0x7f, RZ ;  /* 0x0000007f0d007810 */ /* 0x000fe20007ffe0ff */
[----:B------:R-:W-:Y:S01]  /*0cf0*/  STL [R1+0x70], R13 ;  /* 0x0000700d01007387 */ /* 0x000fe20000100800 */
[----:B------:R-:W-:-:S03]  /*0d00*/  MOV R4, RZ ;  /* 0x000000ff00047202 */ /* 0x000fc60000000f00 */
[----:B------:R-:W-:-:S04]  /*0d10*/  @P2 IMAD.HI.U32 R2, R0, c[0x0][0x2c8], RZ ;  /* 0x0000b20000022a27 */ /* 0x000fc800078e00ff */
[----:B------:R-:W-:Y:S01]  /*0d20*/  IMAD.HI R4, R5, -0x6db6db6d, R4 ;  /* 0x9249249305047827 */ /* 0x000fe200078e0204 */
[----:B------:R-:W-:-:S03]  /*0d30*/  @P2 SHF.R.U32.HI R0, RZ, c[0x0][0x2cc], R2 ;  /* 0x0000b300ff002a19 */ /* 0x000fc60000011602 */
[----:B------:R-:W-:Y:S02]  /*0d40*/  IMAD.MOV.U32 R2, RZ, RZ, RZ ;  /* 0x000000ffff027224 */ /* 0x000fe400078e00ff */
[----:B------:R-:W-:Y:S01]  /*0d50*/  IMAD.IADD R3, R3, 0x1, R0 ;  /* 0x0000000103037824 */ /* 0x000fe200078e0200 */
[----:B------:R-:W-:-:S03]  /*0d60*/  SHF.R.U32.HI R0, RZ, 0x1f, R4 ;  /* 0x0000001fff007819 */ /* 0x000fc60000011604 */
[----:B------:R-:W-:Y:S01]  /*0d70*/  IMAD.HI R2, R3, -0x6db6db6d, R2 ;  /* 0x9249249303027827 */ /* 0x000fe200078e0202 */
[----:B------:R-:W-:-:S03]  /*0d80*/  LEA.HI.SX32 R4, R4, R0, 0x1a ;  /* 0x0000000004047211 */ /* 0x000fc600078fd2ff */
[----:B------:R-:W-:-:S04]  /*0d90*/  IMAD.MOV R0, RZ, RZ, -R11 ;  /* 0x000000ffff007224 */ /* 0x000fc800078e0a0b */
[----:B------:R-:W-:Y:S01]  /*0da0*/  IMAD R12, R0, c[0x0][0x548], R7 ;  /* 0x00015200000c7a24 */ /* 0x000fe200078e0207 */
[----:B--2---:R1:W-:Y:S04]  /*0db0*/  STL [R1+0x1c], R6 ;  /* 0x00001c0601007387 */ /* 0x0043e80000100800 */
[----:B------:R2:W-:Y:S01]  /*0dc0*/  STL [R1+0x4c], R12 ;  /* 0x00004c0c01007387 */ /* 0x0005e20000100800 */
[----:B-1----:R-:W-:-:S04]  /*0dd0*/  SHF.R.U32.HI R6, RZ, 0x1f, R2 ;  /* 0x0000001fff067819 */ /* 0x002fc80000011602 */
[----:B------:R-:W-:Y:S02]  /*0de0*/  LEA.HI.SX32 R6, R2, R6, 0x1a ;  /* 0x0000000602067211 */ /* 0x000fe400078fd2ff */
[----:B------:R-:W-:Y:S02]  /*0df0*/  MOV R2, RZ ;  /* 0x000000ff00027202 */ /* 0x000fe40000000f00 */
[----:B------:R-:W-:-:S04]  /*0e00*/  IMNMX R6, R4, R6, PT ;  /* 0x0000000604067217 */ /* 0x000fc80003800200 */
[----:B------:R-:W-:-:S13]  /*0e10*/  ISETP.GE.AND P0, PT, R6, 0x1, PT ;  /* 0x000000010600780c */ /* 0x000fda0003f06270 */
[----:B------:R-:W-:Y:S05]  /*0e20*/  @!P0 BRA `(.L_x_3212) ;  /* 0x000001f000008947 */ /* 0x000fea0003800000 */
[----:B--2---:R-:W-:-:S04]  /*0e30*/  SHF.R.U32.HI R0, RZ, 0x10, R14 ;  /* 0x00000010ff007819 */ /* 0x004fc8000001160e */
[----:B------:R-:W-:-:S04]  /*0e40*/  ISETP.NE.AND P0, PT, R0, RZ, PT ;  /* 0x000000ff0000720c */ /* 0x000fc80003f05270 */
[----:B------:R-:W-:-:S04]  /*0e50*/  SEL R0, R0, c[0x0][0x338], P0 ;  /* 0x0000ce0000007a07 */ /* 0x000fc80000000000 */
[-C--:B------:R-:W-:Y:S02]  /*0e60*/  IABS R3, R0.reuse ;  /* 0x0000000000037213 */ /* 0x080fe40000000000 */
[----:B------:R-:W-:Y:S02]  /*0e70*/  IADD3 R7, R0, -0x1, R6 ;  /* 0xffffffff00077810 */ /* 0x000fe40007ffe006 */
[----:B------:R-:W1:Y:S02]  /*0e80*/  I2F.RP R4, R3 ;  /* 0x0000000300047306 */ /* 0x000e640000209400 */
[----:B------:R-:W-:Y:S02]  /*0e90*/  IABS R10, R7 ;  /* 0x00000007000a7213 */ /* 0x000fe40000000000 */
[----:B------:R-:W-:-:S04]  /*0ea0*/  LOP3.LUT R7, R7, R0, RZ, 0x3c, !PT ;  /* 0x0000000007077212 */ /* 0x000fc800078e3cff */
[----:B------:R-:W-:Y:S01]  /*0eb0*/  ISETP.GE.AND P0, PT, R7, RZ, PT ;  /* 0x000000ff0700720c */ /* 0x000fe20003f06270 */
[----:B-1----:R-:W1:Y:S02]  /*0ec0*/  MUFU.RCP R4, R4 ;  /* 0x0000000400047308 */ /* 0x002e640000001000 */
[----:B-1----:R-:W-:-:S06]  /*0ed0*/  IADD3 R4, R4, 0xffffffe, RZ ;  /* 0x0ffffffe04047810 */ /* 0x002fcc0007ffe0ff */
[----:B------:R-:W1:Y:S02]  /*0ee0*/  F2I.FTZ.U32.TRUNC.NTZ R5, R4 ;  /* 0x0000000400057305 */ /* 0x000e64000021f000 */
[----:B-1----:R-:W-:Y:S02]  /*0ef0*/  IMAD.MOV R2, RZ, RZ, -R5 ;  /* 0x000000ffff027224 */ /* 0x002fe400078e0a05 */
[----:B------:R-:W-:Y:S02]  /*0f00*/  IMAD.MOV.U32 R4, RZ, RZ, RZ ;  /* 0x000000ffff047224 */ /* 0x000fe400078e00ff */
        /* <DEDUP_REMOVED lines=16> */
[----:B------:R-:W-:Y:S02]  /*1010*/  @!P1 LOP3.LUT R2, RZ, R0, RZ, 0x33, !PT ;  /* 0x00000000ff029212 */ /* 0x000fe400078e33ff */
.L_x_3212:
[----:B--2---:R-:W-:Y:S05]  /*1020*/  BSYNC B0 ;  /* 0x0000000000007941 */ /* 0x004fea0003800000 */
.L_x_3211:
[----:B------:R-:W-:Y:S01]  /*1030*/  LOP3.LUT R0, R14, 0xffff, RZ, 0xc0, !PT ;  /* 0x0000ffff0e007812 */ /* 0x000fe200078ec0ff */
[----:B------:R-:W-:Y:S01]  /*1040*/  CS2R R20, SRZ ;  /* 0x0000000000147805 */ /* 0x000fe2000001ff00 */
[----:B------:R-:W-:Y:S01]  /*1050*/  CS2R R22, SRZ ;  /* 0x0000000000167805 */ /* 0x000fe2000001ff00 */
[----:B------:R-:W-:Y:S01]  /*1060*/  CS2R R126, SRZ ;  /* 0x00000000007e7805 */ /* 0x000fe2000001ff00 */
[----:B------:R-:W-:Y:S01]  /*1070*/  CS2R R124, SRZ ;  /* 0x00000000007c7805 */ /* 0x000fe2000001ff00 */
        /* <DEDUP_REMOVED lines=37> */
[----:B-1----:R-:W-:-:S04]  /*12d0*/  ISETP.NE.U32.AND P0, PT, RZ, c[0x0][0x340], PT ;  /* 0x0000d000ff007a0c */ /* 0x002fc80003f05070 */
[----:B------:R-:W-:-:S13]  /*12e0*/  ISETP.NE.AND.EX P0, PT, RZ, c[0x0][0x344], PT, P0 ;  /* 0x0000d100ff007a0c */ /* 0x000fda0003f05300 */
[----:B------:R-:W-:Y:S05]  /*12f0*/  @!P0 BRA `(.L_x_3214) ;  /* 0x0000004000008947 */ /* 0x000fea0003800000 */
[----:B------:R-:W-:-:S05]  /*1300*/  MOV R2, 0x4 ;  /* 0x0000000400027802 */ /* 0x000fca0000000f00 */
[----:B------:R-:W-:-:S05]  /*1310*/  IMAD.WIDE R2, R11, R2, c[0x0][0x340] ;  /* 0x0000d0000b027625 */ /* 0x000fca00078e0202 */
[----:B------:R1:W5:Y:S01]  /*1320*/  LDG.E R8, [R2.64] ;  /* 0x0000000802087981 */ /* 0x000362000c1e1900 */
[----:B------:R-:W-:Y:S05]  /*1330*/  BRA `(.L_x_3215) ;  /* 0x0000001000007947 */ /* 0x000fea0003800000 */
.L_x_3214:
[----:B------:R-:W-:Y:S02]  /*1340*/  MOV R8, R11 ;  /* 0x0000000b00087202 */ /* 0x000fe40000000f00 */
.L_x_3215:
[----:B------:R-:W2:Y:S01]  /*1350*/  LDL R0, [R1+0x14] ;  /* 0x0000140001007983 */ /* 0x000ea20000100800 */
[----:B------:R-:W-:Y:S01]  /*1360*/  SHF.R.S32.HI R78, RZ, 0x1f, R12 ;  /* 0x0000001fff4e7819 */ /* 0x000fe2000001140c */
[----:B-1----:R-:W-:Y:S01]  /*1370*/  IMAD.WIDE.U32 R2, R12, c[0x0][0x1b8], RZ ;  /* 0x00006e000c027a25 */ /* 0x002fe200078e00ff */
[----:B------:R-:W-:Y:S02]  /*1380*/  SHF.R.S32.HI R6, RZ, 0x1f, R11 ;  /* 0x0000001fff067819 */ /* 0x000fe4000001140b */
[----:B------:R-:W-:Y:S01]  /*1390*/  ISETP.GE.AND P3, PT, R243, c[0x0][0x198], PT ;  /* 0x00006600f3007a0c */ /* 0x000fe20003f66270 */
[----:B------:R-:W-:Y:S01]  /*13a0*/  IMAD R5, R78, c[0x0][0x1b8], RZ ;  /* 0x00006e004e057a24 */ /* 0x000fe200078e02ff */
[----:B------:R-:W-:Y:S01]  /*13b0*/  IADD3 R178, R245, -0x1, RZ ;  /* 0xfffffffff5b27810 */ /* 0x000fe20007ffe0ff */
[----:B------:R-:W-:Y:S02]  /*13c0*/  IMAD R6, R6, c[0x0][0x1c0], RZ ;  /* 0x0000700006067a24 */ /* 0x000fe400078e02ff */
[----:B------:R-:W-:-:S05]  /*13d0*/  IMAD R5, R12, c[0x0][0x1bc], R5 ;  /* 0x00006f000c057a24 */ /* 0x000fca00078e0205 */
[----:B------:R-:W-:-:S05]  /*13e0*/  IADD3 R3, R3, R5, RZ ;  /* 0x0000000503037210 */ /* 0x000fca0007ffe0ff */
[----:B------:R-:W-:Y:S01]  /*13f0*/  IMAD.WIDE.U32 R2, R11, c[0x0][0x1c0], R2 ;  /* 0x000070000b027a25 */ /* 0x000fe200078e0002 */
[----:B--2---:R-:W-:-:S04]  /*1400*/  IADD3 R4, R0, R13, RZ ;  /* 0x0000000d00047210 */ /* 0x004fc80007ffe0ff */
[----:B------:R-:W-:Y:S01]  /*1410*/  MOV R0, R4 ;  /* 0x0000000400007202 */ /* 0x000fe20000000f00 */
[----:B------:R-:W-:-:S05]  /*1420*/  @P2 IMAD.HI.U32 R7, R4, c[0x0][0x2c8], RZ ;  /* 0x0000b20004072a27 */ /* 0x000fca00078e00ff */
[----:B------:R-:W-:Y:S01]  /*1430*/  @P2 SHF.R.U32.HI R0, RZ, c[0x0][0x2cc], R7 ;  /* 0x0000b300ff002a19 */ /* 0x000fe20000011607 */
[----:B------:R-:W-:-:S03]  /*1440*/  IMAD R7, R11, c[0x0][0x1c4], R6 ;  /* 0x000071000b077a24 */ /* 0x000fc600078e0206 */
        /* <DEDUP_REMOVED lines=17> */
.L_x_3286:
[----:B------:R-:W-:Y:S05]  /*1560*/  BRA.DIV ~URZ, `(.L_x_3217) ;  /* 0x00011b127f007947 */ /* 0x000fea000b800000 */
[----:B------:R3:W4:Y:S02]  /*1570*/  SHFL.IDX PT, R2, R5, RZ, 0x181f ;  /* 0x00181fff05027589 */ /* 0x00072400000e0000 */
.L_x_3287:
[----:B---3--:R-:W3:Y:S04]  /*1580*/  LDL R3, [R1+0x70] ;  /* 0x0000700001037983 */ /* 0x008ee80000100800 */
[----:B------:R-:W1:Y:S02]  /*1590*/  S2R R7, SR_TID.X ;  /* 0x0000000000077919 */ /* 0x000e640000002100 */
[----:B-1----:R-:W-:-:S04]  /*15a0*/  SHF.R.S32.HI R0, RZ, 0x1f, R7 ;  /* 0x0000001fff007819 */ /* 0x002fc80000011407 */
[----:B------:R-:W-:Y:S01]  /*15b0*/  LEA.HI R0, R0, R7, RZ, 0x3 ;  /* 0x0000000700007211 */ /* 0x000fe200078f18ff */
[----:B------:R-:W-:-:S03]  /*15c0*/  IMAD.MOV.U32 R7, RZ, RZ, c[0x0][0x2c4] ;  /* 0x0000b100ff077624 */ /* 0x000fc600078e00ff */
        /* <DEDUP_REMOVED lines=13> */
.L_x_3219:
[----:B------:R-:W-:Y:S05]  /*16a0*/  BSYNC B0 ;  /* 0x0000000000007941 */ /* 0x000fea0003800000 */
.L_x_3218:
[----:B------:R-:W-:Y:S05]  /*16b0*/  BRA.DIV ~URZ, `(.L_x_3220) ;  /* 0x00011a327f007947 */ /* 0x000fea000b800000 */
[----:B--2---:R2:W3:Y:S04]  /*16c0*/  SHFL.IDX PT, R6, R4, 0x1, 0x181f ;  /* 0x00381f0004067f89 */ /* 0x0044e800000e0000 */
[----:B-1--4-:R2:W1:Y:S02]  /*16d0*/  SHFL.IDX PT, R2, R5, 0x1, 0x181f ;  /* 0x00381f0005027f89 */ /* 0x01246400000e0000 */
.L_x_3288:
        /* <DEDUP_REMOVED lines=11> */
.L_x_3222:
[----:B------:R-:W-:Y:S05]  /*1790*/  BSYNC B0 ;  /* 0x0000000000007941 */ /* 0x000fea0003800000 */
.L_x_3221:
[----:B------:R-:W-:Y:S05]  /*17a0*/  BRA.DIV ~URZ, `(.L_x_3223) ;  /* 0x00011a127f007947 */ /* 0x000fea000b800000 */
[----:B---3--:R3:W4:Y:S02]  /*17b0*/  SHFL.IDX PT, R6, R4, 0x2, 0x181f ;  /* 0x00581f0004067f89 */ /* 0x00872400000e0000 */
.L_x_3289:
[----:B------:R-:W-:Y:S05]  /*17c0*/  BRA.DIV ~URZ, `(.L_x_3224) ;  /* 0x00011a627f007947 */ /* 0x000fea000b800000 */
[----:B-1----:R1:W2:Y:S02]  /*17d0*/  SHFL.IDX PT, R2, R5, 0x2, 0x181f ;  /* 0x00581f0005027f89 */ /* 0x0022a400000e0000 */
.L_x_3290:
        /* <DEDUP_REMOVED lines=11> */
.L_x_3226:
[----:B------:R-:W-:Y:S05]  /*1890*/  BSYNC B0 ;  /* 0x0000000000007941 */ /* 0x000fea0003800000 */
.L_x_3225:
[----:B------:R-:W-:Y:S05]  /*18a0*/  BRA.DIV ~URZ, `(.L_x_3227) ;  /* 0x000119f27f007947 */ /* 0x000fea000b800000 */
[----:B----4-:R4:W1:Y:S04]  /*18b0*/  SHFL.IDX PT, R6, R4, 0x3, 0x181f ;  /* 0x00781f0004067f89 */ /* 0x01086800000e0000 */
[----:B--2---:R4:W2:Y:S02]  /*18c0*/  SHFL.IDX PT, R2, R5, 0x3, 0x181f ;  /* 0x00781f0005027f89 */ /* 0x0048a400000e0000 */
.L_x_3291:
        /* <DEDUP_REMOVED lines=11> */
.L_x_3229:
[----:B------:R-:W-:Y:S05]  /*1980*/  BSYNC B0 ;  /* 0x0000000000007941 */ /* 0x000fea0003800000 */
.L_x_3228:
[----:B------:R-:W-:Y:S05]  /*1990*/  BRA.DIV ~URZ, `(.L_x_3230) ;  /* 0x000119d27f007947 */ /* 0x000fea000b800000 */
[----:B-1----:R1:W3:Y:S02]  /*19a0*/  SHFL.IDX PT, R6, R4, 0x4, 0x181f ;  /* 0x00981f0004067f89 */ /* 0x0022e400000e0000 */
.L_x_3292:
[----:B------:R-:W-:Y:S05]  /*19b0*/  BRA.DIV ~URZ, `(.L_x_3231) ;  /* 0x00011a227f007947 */ /* 0x000fea000b800000 */
[----:B--2---:R2:W1:Y:S02]  /*19c0*/  SHFL.IDX PT, R2, R5, 0x4, 0x181f ;  /* 0x00981f0005027f89 */ /* 0x00446400000e0000 */
.L_x_3293:
        /* <DEDUP_REMOVED lines=11> */
.L_x_3233:
[----:B------:R-:W-:Y:S05]  /*1a80*/  BSYNC B0 ;  /* 0x0000000000007941 */ /* 0x000fea0003800000 */
.L_x_3232:
[----:B------:R-:W-:Y:S05]  /*1a90*/  BRA.DIV ~URZ, `(.L_x_3234) ;  /* 0x000119b27f007947 */ /* 0x000fea000b800000 */
[----:B---3--:R3:W2:Y:S04]  /*1aa0*/  SHFL.IDX PT, R6, R4, 0x5, 0x181f ;  /* 0x00b81f0004067f89 */ /* 0x0086a800000e0000 */
[----:B-1----:R3:W1:Y:S02]  /*1ab0*/  SHFL.IDX PT, R2, R5, 0x5, 0x181f ;  /* 0x00b81f0005027f89 */ /* 0x00266400000e0000 */
.L_x_3294:
        /* <DEDUP_REMOVED lines=11> */
.L_x_3236:
[----:B------:R-:W-:Y:S05]  /*1b70*/  BSYNC B0 ;  /* 0x0000000000007941 */ /* 0x000fea0003800000 */
.L_x_3235:
[----:B------:R-:W-:Y:S05]  /*1b80*/  BRA.DIV ~URZ, `(.L_x_3237) ;  /* 0x000119927f007947 */ /* 0x000fea000b800000 */
[----:B--2---:R2:W3:Y:S02]  /*1b90*/  SHFL.IDX PT, R6, R4, 0x6, 0x181f ;  /* 0x00d81f0004067f89 */ /* 0x0044e400000e0000 */
.L_x_3295:
[----:B------:R-:W-:Y:S05]  /*1ba0*/  BRA.DIV ~URZ, `(.L_x_3238) ;  /* 0x000119e27f007947 */ /* 0x000fea000b800000 */
[----:B-1----:R1:W2:Y:S02]  /*1bb0*/  SHFL.IDX PT, R2, R5, 0x6, 0x181f ;  /* 0x00d81f0005027f89 */ /* 0x0022a400000e0000 */
.L_x_3296:
        /* <DEDUP_REMOVED lines=11> */
.L_x_3240:
[----:B------:R-:W-:Y:S05]  /*1c70*/  BSYNC B0 ;  /* 0x0000000000007941 */ /* 0x000fea0003800000 */
.L_x_3239:
[----:B------:R-:W-:Y:S05]  /*1c80*/  BRA.DIV ~URZ, `(.L_x_3241) ;  /* 0x000119727f007947 */ /* 0x000fea000b800000 */
[----:B--234-:R-:W2:Y:S04]  /*1c90*/  SHFL.IDX PT, R4, R4, 0x7, 0x181f ;  /* 0x00f81f0004047f89 */ /* 0x01cea800000e0000 */
[----:B------:R3:W4:Y:S02]  /*1ca0*/  SHFL.IDX PT, R2, R5, 0x7, 0x181f ;  /* 0x00f81f0005027f89 */ /* 0x00072400000e0000 */
.L_x_3297:
        /* <DEDUP_REMOVED lines=19> */
[----:B-1-3--:R-:W3:Y:S01]  /*1de0*/  LDL R5, [R1+0x1c] ;  /* 0x00001c0001057983 */ /* 0x00aee20000100800 */
[----:B------:R-:W-:Y:S01]  /*1df0*/  IMAD.MOV.U32 R6, RZ, RZ, 0x70 ;  /* 0x00000070ff067424 */ /* 0x000fe200078e00ff */
[----:B------:R-:W-:-:S02]  /*1e00*/  ULDC UR4, c[0x0][0x2b8] ;  /* 0x0000ae0000047ab9 */ /* 0x000fc40000000800 */
[----:B------:R-:W-:Y:S01]  /*1e10*/  UISETP.NE.AND UP0, UPT, UR4, 0x1, UPT ;  /* 0x000000010400788c */ /* 0x000fe2000bf05270 */
[----:B------:R-:W-:Y:S01]  /*1e20*/  IMAD R177, R245, R6, -0x70 ;  /* 0xffffff90f5b17424 */ /* 0x000fe200078e0206 */
[----:B------:R-:W4:Y:S01]  /*1e30*/  LDL R79, [R1+0x4c] ;  /* 0x00004c00014f7983 */ /* 0x000f220000100800 */
[----:B------:R-:W-:-:S03]  /*1e40*/  IMAD.MOV.U32 R9, RZ, RZ, c[0x0][0x2ac] ;  /* 0x0000ab00ff097624 */ /* 0x000fc600078e00ff */
[----:B------:R-:W-:Y:S01]  /*1e50*/  PLOP3.LUT P1, PT, PT, PT, UP0, 0x80, 0x0 ;  /* 0x000000000000781c */ /* 0x000fe20003f2f008 */
[----:B------:R-:W-:Y:S01]  /*1e60*/  IMAD R9, R9, c[0x0][0x1d0], RZ ;  /* 0x0000740009097a24 */ /* 0x000fe200078e02ff */
[----:B------:R-:W-:Y:S01]  /*1e70*/  BAR.SYNC.DEFER_BLOCKING 0x0 ;  /* 0x0000000000007b1d */ /* 0x000fe20000010000 */
[----:B------:R-:W-:Y:S01]  /*1e80*/  PLOP3.LUT P0, PT, PT, PT, UP0, 0x80, 0x0 ;  /* 0x000000000000781c */ /* 0x000fe20003f0f008 */
[----:B------:R-:W-:Y:S02]  /*1e90*/  IMAD.MOV.U32 R244, RZ, RZ, RZ ;  /* 0x000000fffff47224 */ /* 0x000fe400078e00ff */
[----:B--2---:R-:W-:-:S05]  /*1ea0*/  IMAD.IADD R2, R204, 0x1, R177 ;  /* 0x00000001cc027824 */ /* 0x004fca00078e02b1 */
[C---:B------:R-:W-:Y:S01]  /*1eb0*/  ISETP.GE.AND P3, PT, R2.reuse, R9, PT ;  /* 0x000000090200720c */ /* 0x040fe20003f66270 */
[----:B---3--:R-:W-:-:S03]  /*1ec0*/  IMAD.IADD R2, R2, 0x1, R5 ;  /* 0x0000000102027824 */ /* 0x008fc600078e0205 */
        /* <DEDUP_REMOVED lines=10> */
[----:B------:R-:W-:-:S05]  /*1f70*/  IMAD R246, R0, c[0x0][0x2b8], R2 ;  /* 0x0000ae0000f67a24 */ /* 0x000fca00078e0202 */
[----:B------:R-:W-:Y:S01]  /*1f80*/  SHF.R.S32.HI R76, RZ, 0x1f, R246 ;  /* 0x0000001fff4c7819 */ /* 0x000fe200000114f6 */
[----:B------:R-:W-:-:S04]  /*1f90*/  IMAD.WIDE.U32 R2, R246, c[0x0][0x1e0], RZ ;  /* 0x00007800f6027a25 */ /* 0x000fc800078e00ff */
[----:B------:R-:W-:-:S04]  /*1fa0*/  IMAD R0, R76, c[0x0][0x1e0], RZ ;  /* 0x000078004c007a24 */ /* 0x000fc800078e02ff */
[----:B------:R-:W-:-:S05]  /*1fb0*/  IMAD R0, R246, c[0x0][0x1e4], R0 ;  /* 0x00007900f6007a24 */ /* 0x000fca00078e0200 */
[----:B------:R-:W-:Y:S01]  /*1fc0*/  IADD3 R3, R3, R0, RZ ;  /* 0x0000000003037210 */ /* 0x000fe20007ffe0ff */
[----:B------:R-:W-:Y:S02]  /*1fd0*/  IMAD R0, R78, c[0x0][0x1e8], RZ ;  /* 0x00007a004e007a24 */ /* 0x000fe400078e02ff */
[----:B----4-:R-:W-:-:S04]  /*1fe0*/  IMAD.WIDE.U32 R8, R79, c[0x0][0x1e8], RZ ;  /* 0x00007a004f087a25 */ /* 0x010fc800078e00ff */
[----:B------:R-:W-:Y:S01]  /*1ff0*/  IMAD R0, R79, c[0x0][0x1ec], R0 ;  /* 0x00007b004f007a24 */ /* 0x000fe200078e0200 */
[----:B------:R3:W-:Y:S03]  /*2000*/  STL.64 [R1+0x20], R8 ;  /* 0x0000200801007387 */ /* 0x0007e60000100a00 */
[----:B------:R-:W-:Y:S02]  /*2010*/  IMAD.IADD R247, R9, 0x1, R0 ;  /* 0x0000000109f77824 */ /* 0x000fe400078e0200 */
[----:B---3--:R-:W3:Y:S01]  /*2020*/  S2R R9, SR_TID.X ;  /* 0x0000000000097919 */ /* 0x008ee20000002100 */
[----:B------:R-:W-:Y:S02]  /*2030*/  IMAD.MOV.U32 R176, RZ, RZ, c[0x0][0x2ac] ;  /* 0x0000ab00ffb07624 */ /* 0x000fe400078e00ff */
[----:B-1----:R-:W-:-:S04]  /*2040*/  IMAD R5, R245, -0x70, R6 ;  /* 0xffffff90f5057824 */ /* 0x002fc800078e0206 */
[----:B------:R-:W-:Y:S01]  /*2050*/  IMAD R176, R176, c[0x0][0x1d0], R5 ;  /* 0x00007400b0b07a24 */ /* 0x000fe200078e0205 */
[----:B---3--:R-:W-:-:S04]  /*2060*/  SHF.R.S32.HI R7, RZ, 0x1f, R9 ;  /* 0x0000001fff077819 */ /* 0x008fc80000011409 */
[----:B------:R-:W-:-:S04]  /*2070*/  LEA.HI R7, R7, R9, RZ, 0x3 ;  /* 0x0000000907077211 */ /* 0x000fc800078f18ff */
[----:B------:R-:W-:Y:S02]  /*2080*/  SHF.R.S32.HI R7, RZ, 0x3, R7 ;  /* 0x00000003ff077819 */ /* 0x000fe40000011407 */
[----:B------:R-:W-:Y:S02]  /*2090*/  ISETP.GE.AND P3, PT, R243, c[0x0][0x1d4], PT ;  /* 0x00007500f3007a0c */ /* 0x000fe40003f66270 */
        /* <DEDUP_REMOVED lines=9> */
[----:B------:R-:W-:-:S03]  /*2130*/  IMAD.IADD R2, R176, 0x1, -R7 ;  /* 0x00000001b0027824 */ /* 0x000fc600078e0a07 */
[----:B------:R-:W2:Y:S04]  /*2140*/  SHFL.IDX PT, R5, R3, RZ, 0x181f ;  /* 0x00181fff03057589 */ /* 0x000ea800000e0000 */
[----:B------:R-:W3:Y:S01]  /*2150*/  SHFL.IDX PT, R6, R0, 0x1, 0x181f ;  /* 0x00381f0000067f89 */ /* 0x000ee200000e0000 */
[----:B------:R-:W-:-:S03]  /*2160*/  ISETP.GE.AND P0, PT, R2, 0x1, PT ;  /* 0x000000010200780c */ /* 0x000fc60003f06270 */
[----:B------:R-:W4:Y:S04]  /*2170*/  SHFL.IDX PT, R7, R0, 0x2, 0x181f ;  /* 0x00581f0000077f89 */ /* 0x000f2800000e0000 */
[----:B------:R-:W5:Y:S01]  /*2180*/  SHFL.IDX PT, R8, R3, 0x1, 0x181f ;  /* 0x00381f0003087f89 */ /* 0x000f6200000e0000 */
[----:B------:R-:W-:-:S03]  /*2190*/  ISETP.GE.AND P4, PT, R2, 0x11, PT ;  /* 0x000000110200780c */ /* 0x000fc60003f86270 */
[----:B------:R-:W4:Y:S01]  /*21a0*/  SHFL.IDX PT, R9, R3, 0x2, 0x181f ;  /* 0x00581f0003097f89 */ /* 0x000f2200000e0000 */
[----:B------:R-:W-:-:S03]  /*21b0*/  ISETP.GE.AND P1, PT, R2, 0x21, PT ;  /* 0x000000210200780c */ /* 0x000fc60003f26270 */
[----:B------:R-:W4:Y:S01]  /*21c0*/  SHFL.IDX PT, R10, R0, 0x3, 0x181f ;  /* 0x00781f00000a7f89 */ /* 0x000f2200000e0000 */
[----:B-1----:R-:W-:-:S03]  /*21d0*/  @P0 LEA R4, P5, R243, R4, 0x1 ;  /* 0x00000004f3040211 */ /* 0x002fc600078a08ff */
[----:B------:R-:W1:Y:S01]  /*21e0*/  SHFL.IDX PT, R11, R3, 0x3, 0x181f ;  /* 0x00781f00030b7f89 */ /* 0x000e6200000e0000 */
[----:B--2---:R-:W-:-:S03]  /*21f0*/  @P0 LEA.HI.X R5, R243, R5, R205, 0x1, P5 ;  /* 0x00000005f3050211 */ /* 0x004fc600028f0ccd */
[----:B------:R-:W2:Y:S01]  /*2200*/  SHFL.IDX PT, R13, R0, 0x4, 0x181f ;  /* 0x00981f00000d7f89 */ /* 0x000ea200000e0000 */
[----:B------:R-:W-:-:S03]  /*2210*/  ISETP.GE.AND P6, PT, R2, 0x31, PT ;  /* 0x000000310200780c */ /* 0x000fc60003fc6270 */
[----:B------:R-:W1:Y:S01]  /*2220*/  SHFL.IDX PT, R14, R3, 0x4, 0x181f ;  /* 0x00981f00030e7f89 */ /* 0x000e6200000e0000 */
[----:B---3--:R-:W-:-:S03]  /*2230*/  @P4 LEA R6, P5, R243, R6, 0x1 ;  /* 0x00000006f3064211 */ /* 0x008fc600078a08ff */
[----:B------:R-:W3:Y:S04]  /*2240*/  SHFL.IDX PT, R15, R0, 0x5, 0x181f ;  /* 0x00b81f00000f7f89 */ /* 0x000ee800000e0000 */
[----:B------:R4:W-:Y:S04]  /*2250*/  @P0 LDGSTS.E.BYPASS.LTC128B.128 [R242+0x3900], [R4.64], !P3 ;  /* 0x0390000004f20fae */ /* 0x0009e8000d901d48 */
[----:B------:R-:W1:Y:S04]  /*2260*/  SHFL.IDX PT, R12, R3, 0x5, 0x181f ;  /* 0x00b81f00030c7f89 */ /* 0x000e6800000e0000 */
[----:B------:R-:W1:Y:S04]  /*2270*/  SHFL.IDX PT, R0, R0, 0x6, 0x181f ;  /* 0x00d81f0000007f89 */ /* 0x000e6800000e0000 */
[----:B------:R-:W1:Y:S01]  /*2280*/  SHFL.IDX PT, R3, R3, 0x6, 0x181f ;  /* 0x00d81f0003037f89 */ /* 0x000e6200000e0000 */
[----:B----4-:R-:W-:-:S02]  /*2290*/  @P1 LEA R4, P0, R243, R7, 0x1 ;  /* 0x00000007f3041211 */ /* 0x010fc400078008ff */
[C-C-:B-----5:R-:W-:Y:S02]  /*22a0*/  @P4 LEA.HI.X R7, R243.reuse, R8, R205.reuse, 0x1, P5 ;  /* 0x00000008f3074211 */ /* 0x160fe400028f0ccd */
[C---:B------:R-:W-:Y:S02]  /*22b0*/  ISETP.GE.AND P5, PT, R2.reuse, 0x41, PT ;  /* 0x000000410200780c */ /* 0x040fe40003fa6270 */
[C---:B------:R-:W-:Y:S01]  /*22c0*/  @P1 LEA.HI.X R5, R243.reuse, R9, R205, 0x1, P0 ;  /* 0x00000009f3051211 */ /* 0x040fe200000f0ccd */
[----:B------:R3:W-:Y:S01]  /*22d0*/  @P4 LDGSTS.E.BYPASS.LTC128B.128 [R242+0x4100], [R6.64], !P3 ;  /* 0x0410000006f24fae */ /* 0x0007e2000d901d48 */
[C---:B------:R-:W-:Y:S02]  /*22e0*/  ISETP.GE.AND P4, PT, R2.reuse, 0x51, PT ;  /* 0x000000510200780c */ /* 0x040fe40003f86270 */
[----:B------:R-:W-:Y:S01]  /*22f0*/  @P6 LEA R10, P0, R243, R10, 0x1 ;  /* 0x0000000af30a6211 */ /* 0x000fe200078008ff */
[----:B------:R4:W-:Y:S01]  /*2300*/  @P1 LDGSTS.E.BYPASS.LTC128B.128 [R242+0x4900], [R4.64], !P3 ;  /* 0x0490000004f21fae */ /* 0x0009e2000d901d48 */
[----:B------:R-:W-:-:S02]  /*2310*/  ISETP.GE.AND P1, PT, R2, 0x61, PT ;  /* 0x000000610200780c */ /* 0x000fc40003f26270 */
[----:B-1----:R-:W-:-:S03]  /*2320*/  @P6 LEA.HI.X R11, R243, R11, R205, 0x1, P0 ;  /* 0x0000000bf30b6211 */ /* 0x002fc600000f0ccd */
[C---:B--2---:R-:W-:Y:S02]  /*2330*/  @P5 LEA R8, P0, R243.reuse, R13, 0x1 ;  /* 0x0000000df3085211 */ /* 0x044fe400078008ff */
[----:B------:R1:W-:Y:S02]  /*2340*/  @P6 LDGSTS.E.BYPASS.LTC128B.128 [R242+0x5100], [R10.64], !P3 ;  /* 0x051000000af26fae */ /* 0x0003e4000d901d48 */
[----:B------:R-:W-:-:S05]  /*2350*/  @P5 LEA.HI.X R9, R243, R14, R205, 0x1, P0 ;  /* 0x0000000ef3095211 */ /* 0x000fca00000f0ccd */
[----:B------:R1:W-:Y:S01]  /*2360*/  @P5 LDGSTS.E.BYPASS.LTC128B.128 [R242+0x5900], [R8.64], !P3 ;  /* 0x0590000008f25fae */ /* 0x0003e2000d901d48 */
[----:B---3--:R-:W-:-:S04]  /*2370*/  @P4 LEA R6, P0, R243, R15, 0x1 ;  /* 0x0000000ff3064211 */ /* 0x008fc800078008ff */
[C---:B------:R-:W-:Y:S02]  /*2380*/  @P4 LEA.HI.X R7, R243.reuse, R12, R205, 0x1, P0 ;  /* 0x0000000cf3074211 */ /* 0x040fe400000f0ccd */
[----:B----4-:R-:W-:-:S03]  /*2390*/  @P1 LEA R4, P0, R243, R0, 0x1 ;  /* 0x00000000f3041211 */ /* 0x010fc600078008ff */
[----:B------:R2:W-:Y:S01]  /*23a0*/  @P4 LDGSTS.E.BYPASS.LTC128B.128 [R242+0x6100], [R6.64], !P3 ;  /* 0x0610000006f24fae */ /* 0x0005e2000d901d48 */
[----:B------:R-:W-:-:S05]  /*23b0*/  @P1 LEA.HI.X R5, R243, R3, R205, 0x1, P0 ;  /* 0x00000003f3051211 */ /* 0x000fca00000f0ccd */
[----:B------:R2:W-:Y:S04]  /*23c0*/  @P1 LDGSTS.E.BYPASS.LTC128B.128 [R242+0x6900], [R4.64], !P3 ;  /* 0x0690000004f21fae */ /* 0x0005e8000d901d48 */
[----:B------:R-:W0:Y:S01]  /*23d0*/  LDGDEPBAR ;  /* 0x00000000000079af */ /* 0x000e220000000000 */
[----:B------:R-:W-:-:S04]  /*23e0*/  DEPBAR.LE SB0, 0x1 ;  /* 0x000080400000791a */ /* 0x000fc80000000000 */
[----:B------:R-:W-:-:S04]  /*23f0*/  DEPBAR.LE SB0, 0x0 ;  /* 0x000080000000791a */ /* 0x000fc80000000000 */
[----:B------:R-:W-:Y:S06]  /*2400*/  BAR.SYNC.DEFER_BLOCKING 0x0 ;  /* 0x0000000000007b1d */ /* 0x000fec0000010000 */
[----:B--2---:R-:W-:Y:S04]  /*2410*/  LDSM.16.M88.4 R4, [R231+0x2000] ;  /* 0x00200000e704783b */ /* 0x004fe80000000200 */
[----:B------:R-:W2:Y:S04]  /*2420*/  LDSM.16.M88.4 R40, [R224] ;  /* 0x00000000e028783b */ /* 0x000ea80000000200 */
[----:B------:R-:W3:Y:S04]  /*2430*/  LDSM.16.M88.4 R36, [R224+0x800] ;  /* 0x00080000e024783b */ /* 0x000ee80000000200 */
[----:B------:R-:W4:Y:S04]  /*2440*/  LDSM.16.M88.4 R32, [R224+0x1000] ;  /* 0x00100000e020783b */ /* 0x000f280000000200 */
[----:B------:R-:W5:Y:S04]  /*2450*/  LDSM.16.M88.4 R28, [R224+0x1800] ;  /* 0x00180000e01c783b */ /* 0x000f680000000200 */
[----:B------:R-:W2:Y:S04]  /*2460*/  LDSM.16.M88.4 R24, [R224+0x2000] ;  /* 0x00200000e018783b */ /* 0x000ea80000000200 */
[----:B------:R-:W2:Y:S04]  /*2470*/  LDSM.16.M88.4 R20, [R224+0x2800] ;  /* 0x00280000e014783b */ /* 0x000ea80000000200 */
[----:B------:R-:W3:Y:S04]  /*2480*/  LDSM.16.M88.4 R16, [R224+0x3000] ;  /* 0x00300000e010783b */ /* 0x000ee80000000200 */
[----:B-1----:R-:W1:Y:S01]  /*2490*/  LDSM.16.M88.4 R8, [R231] ;  /* 0x00000000e708783b */ /* 0x002e620000000200 */
[----:B------:R-:W-:-:S03]  /*24a0*/  IMAD R0, R76, c[0x0][0x208], RZ ;  /* 0x000082004c007a24 */ /* 0x000fc600078e02ff */
[----:B------:R-:W-:Y:S04]  /*24b0*/  LDSM.16.M88.4 R12, [R234+0x2000] ;  /* 0x00200000ea0c783b */ /* 0x000fe80000000200 */
[----:B------:R-:W-:Y:S04]  /*24c0*/  LDSM.16.M88.4 R96, [R240] ;  /* 0x00000000f060783b */ /* 0x000fe80000000200 */
[----:B------:R-:W1:Y:S04]  /*24d0*/  LDSM.16.M88.4 R128, [R236] ;  /* 0x00000000ec80783b */ /* 0x000e680000000200 */
[----:B------:R-:W1:Y:S04]  /*24e0*/  LDSM.16.M88.4 R84, [R235] ;  /* 0x00000000eb54783b */ /* 0x000e680000000200 */
[----:B------:R-:W1:Y:S04]  /*24f0*/  LDSM.16.M88.4 R88, [R241] ;  /* 0x00000000f158783b */ /* 0x000e680000000200 */
[----:B------:R-:W1:Y:S04]  /*2500*/  LDSM.16.M88.4 R104, [R239] ;  /* 0x00000000ef68783b */ /* 0x000e680000000200 */
[----:B------:R-:W1:Y:S04]  /*2510*/  LDSM.16.M88.4 R108, [R238] ;  /* 0x00000000ee6c783b */ /* 0x000e680000000200 */
[----:B------:R-:W1:Y:S01]  /*2520*/  LDSM.16.M88.4 R112, [R237] ;  /* 0x00000000ed70783b */ /* 0x000e620000000200 */
[----:B--2---:R-:W-:Y:S01]  /*2530*/  HMMA.16816.F32.BF16 R80, R4, R40, RZ ;  /* 0x000000280450723c */ /* 0x004fe200000418ff */
[----:B------:R-:W-:-:S07]  /*2540*/  IMAD R0, R246, c[0x0][0x20c], R0 ;  /* 0x00008300f6007a24 */ /* 0x000fce00078e0200 */
        /* <DEDUP_REMOVED lines=12> */
[----:B------:R-:W-:Y:S07]  /*2610*/  HMMA.16816.F32.BF16 R120, R4, R18, RZ ;  /* 0x000000120478723c */ /* 0x000fee00000418ff */
[----:B------:R-:W-:-:S04]  /*2620*/  IMAD.WIDE.U32 R4, R246, c[0x0][0x208], RZ ;  /* 0x00008200f6047a25 */ /* 0x000fc800078e00ff */
[----:B------:R-:W-:Y:S02]  /*2630*/  IMAD.IADD R5, R5, 0x1, R0 ;  /* 0x0000000105057824 */ /* 0x000fe400078e0200 */
[----:B------:R-:W-:Y:S01]  /*2640*/  IMAD R0, R78, c[0x0][0x210], RZ ;  /* 0x000084004e007a24 */ /* 0x000fe200078e02ff */
[----:B-1----:R-:W-:Y:S01]  /*2650*/  HMMA.16816.F32.BF16 R132, R8, R40, RZ ;  /* 0x000000280884723c */ /* 0x002fe200000418ff */
[----:B------:R-:W-:Y:S02]  /*2660*/  IMAD R3, R77, c[0x0][0x218], RZ ;  /* 0x000086004d037a24 */ /* 0x000fe400078e02ff */
[----:B------:R-:W-:Y:S02]  /*2670*/  IMAD R0, R79, c[0x0][0x214], R0 ;  /* 0x000085004f007a24 */ /* 0x000fe400078e0200 */
[----:B------:R-:W-:-:S04]  /*2680*/  IMAD.WIDE.U32 R4, R244, c[0x0][0x218], R4 ;  /* 0x00008600f4047a25 */ /* 0x000fc800078e0004 */
[----:B------:R-:W-:-:S04]  /*2690*/  IMAD.WIDE.U32 R40, R79, c[0x0][0x210], RZ ;  /* 0x000084004f287a25 */ /* 0x000fc800078e00ff */
[----:B------:R-:W-:Y:S02]  /*26a0*/  IMAD.IADD R6, R41, 0x1, R0 ;  /* 0x0000000129067824 */ /* 0x000fe400078e0200 */
[----:B------:R-:W-:Y:S01]  /*26b0*/  IMAD R0, R244, c[0x0][0x21c], R3 ;  /* 0x00008700f4007a24 */ /* 0x000fe200078e0203 */
[----:B------:R-:W-:-:S04]  /*26c0*/  IADD3 R3, P0, R4, R40, RZ ;  /* 0x0000002804037210 */ /* 0x000fc80007f1e0ff */
[----:B------:R-:W-:Y:S02]  /*26d0*/  IADD3.X R4, R6, R5, R0, P0, !PT ;  /* 0x0000000506047210 */ /* 0x000fe400007fe400 */
[----:B------:R-:W-:-:S04]  /*26e0*/  LEA R0, P0, R3, c[0x0][0x1f8], 0x1 ;  /* 0x00007e0003007a11 */ /* 0x000fc800078008ff */
[----:B------:R-:W-:Y:S02]  /*26f0*/  LEA.HI.X R3, R3, c[0x0][0x1fc], R4, 0x1, P0 ;  /* 0x00007f0003037a11 */ /* 0x000fe400000f0c04 */
[----:B------:R-:W1:Y:S04]  /*2700*/  SHFL.IDX PT, R4, R0, RZ, 0x181f ;  /* 0x00181fff00047589 */ /* 0x000e6800000e0000 */
[----:B------:R-:W-:Y:S04]  /*2710*/  STL [R1+0x38], R247 ;  /* 0x000038f701007387 */ /* 0x000fe80000100800 */
[----:B------:R-:W-:Y:S04]  /*2720*/  STL.64 [R1+0x30], R40 ;  /* 0x0000302801007387 */ /* 0x000fe80000100a00 */
[----:B------:R-:W-:Y:S04]  /*2730*/  STL [R1+0x40], R6 ;  /* 0x0000400601007387 */ /* 0x000fe80000100800 */
[----:B------:R-:W2:Y:S01]  /*2740*/  SHFL.IDX PT, R7, R3, RZ, 0x181f ;  /* 0x00181fff03077589 */ /* 0x000ea200000e0000 */
[C---:B------:R-:W-:Y:S03]  /*2750*/  HMMA.16816.F32.BF16 R156, R12.reuse, R128, R44 ;  /* 0x000000800c9c723c */ /* 0x040fe6000004182c */
[----:B------:R-:W-:Y:S04]  /*2760*/  SHFL.IDX PT, R5, R0, 0x1, 0x181f ;  /* 0x00381f0000057f89 */ /* 0x000fe800000e0000 */
[----:B------:R-:W3:Y:S01]  /*2770*/  SHFL.IDX PT, R6, R0, 0x2, 0x181f ;  /* 0x00581f0000067f89 */ /* 0x000ee200000e0000 */
        /* <DEDUP_REMOVED lines=13> */
[----:B------:R-:W-:Y:S04]  /*2850*/  SHFL.IDX PT, R12, R3, 0x1, 0x181f ;  /* 0x00381f00030c7f89 */ /* 0x000fe800000e0000 */
[----:B------:R-:W4:Y:S04]  /*2860*/  SHFL.IDX PT, R15, R3, 0x2, 0x181f ;  /* 0x00581f00030f7f89 */ /* 0x000f2800000e0000 */
[----:B------:R-:W5:Y:S01]  /*2870*/  SHFL.IDX PT, R13, R0, 0x4, 0x181f ;  /* 0x00981f00000d7f89 */ /* 0x000f6200000e0000 */
[----:B------:R-:W-:Y:S01]  /*2880*/  HMMA.16816.F32.BF16 R140, R8, R32, RZ ;  /* 0x00000020088c723c */ /* 0x000fe200000418ff */
[----:B------:R-:W-:-:S02]  /*2890*/  IMAD.SHL.U32 R179, R243, 0x2, RZ ;  /* 0x00000002f3b37824 */ /* 0x000fc400078e00ff */
[----:B------:R-:W-:Y:S05]  /*28a0*/  SHFL.IDX PT, R14, R0, 0x3, 0x181f ;  /* 0x00781f00000e7f89 */ /* 0x000fea00000e0000 */
[C---:B------:R-:W-:Y:S08]  /*28b0*/  HMMA.16816.F32.BF16 R220, R8.reuse, R34, RZ ;  /* 0x0000002208dc723c */ /* 0x040ff000000418ff */
[C---:B------:R-:W-:Y:S01]  /*28c0*/  HMMA.16816.F32.BF16 R32, R8.reuse, R24, RZ ;  /* 0x000000180820723c */ /* 0x040fe200000418ff */
[----:B------:R-:W1:Y:S07]  /*28d0*/  SHFL.IDX PT, R24, R3, 0x4, 0x181f ;  /* 0x00981f0003187f89 */ /* 0x000e6e00000e0000 */
[C---:B------:R-:W-:Y:S08]  /*28e0*/  HMMA.16816.F32.BF16 R144, R8.reuse, R28, RZ ;  /* 0x0000001c0890723c */ /* 0x040ff000000418ff */
[C---:B------:R-:W-:Y:S08]  /*28f0*/  HMMA.16816.F32.BF16 R216, R8.reuse, R30, RZ ;  /* 0x0000001e08d8723c */ /* 0x040ff000000418ff */
[C---:B------:R-:W-:Y:S01]  /*2900*/  HMMA.16816.F32.BF16 R208, R8.reuse, R22, RZ ;  /* 0x0000001608d0723c */ /* 0x040fe200000418ff */
[----:B------:R-:W2:Y:S07]  /*2910*/  SHFL.IDX PT, R22, R3, 0x3, 0x181f ;  /* 0x00781f0003167f89 */ /* 0x000eae00000e0000 */
[C---:B------:R-:W-:Y:S01]  /*2920*/  HMMA.16816.F32.BF16 R28, R8.reuse, R20, RZ ;  /* 0x00000014081c723c */ /* 0x040fe200000418ff */
[----:B------:R-:W-:Y:S06]  /*2930*/  SHFL.IDX PT, R23, R3, 0x5, 0x181f ;  /* 0x00b81f0003177f89 */ /* 0x000fec00000e0000 */
[-C--:B-1----:R-:W-:Y:S01]  /*2940*/  IADD3 R20, P0, R4, R179.reuse, RZ ;  /* 0x000000b304147210 */ /* 0x082fe20007f1e0ff */
[C---:B------:R-:W-:Y:S01]  /*2950*/  HMMA.16816.F32.BF16 R148, R8.reuse, R16, RZ ;  /* 0x000000100894723c */ /* 0x040fe200000418ff */
[----:B------:R-:W1:Y:S06]  /*2960*/  SHFL.IDX PT, R17, R0, 0x5, 0x181f ;  /* 0x00b81f0000117f89 */ /* 0x000e6c00000e0000 */
[----:B------:R-:W-:Y:S01]  /*2970*/  SHF.L.U64.HI R16, R243, 0x1, R205 ;  /* 0x00000001f3107819 */ /* 0x000fe200000102cd */
[----:B------:R-:W-:Y:S01]  /*2980*/  HMMA.16816.F32.BF16 R136, R8, R42, RZ ;  /* 0x0000002a0888723c */ /* 0x000fe200000418ff */
[----:B------:R-:W1:Y:S03]  /*2990*/  SHFL.IDX PT, R0, R0, 0x6, 0x181f ;  /* 0x00d81f0000007f89 */ /* 0x000e6600000e0000 */
[----:B--2---:R-:W-:Y:S01]  /*29a0*/  IMAD.X R21, R7, 0x1, R16, P0 ;  /* 0x0000000107157824 */ /* 0x004fe200000e0610 */
[----:B---3--:R-:W-:-:S03]  /*29b0*/  IADD3 R4, P0, R6, R179, RZ ;  /* 0x000000b306047210 */ /* 0x008fc60007f1e0ff */
[----:B------:R-:W-:Y:S01]  /*29c0*/  HMMA.16816.F32.BF16 R200, R8, R18, RZ ;  /* 0x0000001208c8723c */ /* 0x000fe200000418ff */
[----:B------:R-:W-:-:S06]  /*29d0*/  ISETP.GE.AND P1, PT, R243, c[0x0][0x1d4], PT ;  /* 0x00007500f3007a0c */ /* 0x000fcc0003f26270 */
[----:B------:R-:W-:Y:S01]  /*29e0*/  IADD3 R18, P5, R5, R179, RZ ;  /* 0x000000b305127210 */ /* 0x000fe20007fbe0ff */
[----:B----4-:R-:W-:-:S04]  /*29f0*/  IMAD.X R5, R15, 0x1, R16, P0 ;  /* 0x000000010f057824 */ /* 0x010fc800000e0610 */
[--C-:B------:R-:W-:Y:S01]  /*2a00*/  IMAD.X R19, R12, 0x1, R16.reuse, P5 ;  /* 0x000000010c137824 */ /* 0x100fe200028e0610 */
[-C--:B-----5:R-:W-:Y:S02]  /*2a10*/  IADD3 R12, P0, R13, R179.reuse, RZ ;  /* 0x000000b30d0c7210 */ /* 0x0a0fe40007f1e0ff */
[C---:B------:R-:W-:Y:S02]  /*2a20*/  ISETP.LT.OR P6, PT, R2.reuse, 0x1, P1 ;  /* 0x000000010200780c */ /* 0x040fe40000fc1670 */
[----:B------:R-:W-:Y:S01]  /*2a30*/  ISETP.LT.OR P4, PT, R2, 0x11, P1 ;  /* 0x000000110200780c */ /* 0x000fe20000f81670 */
[----:B------:R-:W-:Y:S01]  /*2a40*/  IMAD.X R13, R24, 0x1, R16, P0 ;  /* 0x00000001180d7824 */ /* 0x000fe200000e0610 */
[----:B------:R-:W-:Y:S02]  /*2a50*/  IADD3 R14, P5, R14, R179, RZ ;  /* 0x000000b30e0e7210 */ /* 0x000fe40007fbe0ff */
[----:B------:R-:W-:Y:S01]  /*2a60*/  ISETP.LT.OR P0, PT, R2, 0x21, P1 ;  /* 0x000000210200780c */ /* 0x000fe20000f01670 */
[----:B------:R-:W-:-:S02]  /*2a70*/  IMAD.MOV.U32 R175, RZ, RZ, R136 ;  /* 0x000000ffffaf7224 */ /* 0x000fc400078e0088 */
[----:B------:R-:W-:Y:S01]  /*2a80*/  IMAD.X R15, R22, 0x1, R16, P5 ;  /* 0x00000001160f7824 */ /* 0x000fe200028e0610 */
[----:B-1----:R-:W-:Y:S01]  /*2a90*/  IADD3 R6, P5, R17, R179, RZ ;  /* 0x000000b311067210 */ /* 0x002fe20007fbe0ff */
[----:B------:R-:W-:Y:S01]  /*2aa0*/  IMAD.MOV.U32 R174, RZ, RZ, R137 ;  /* 0x000000ffffae7224 */ /* 0x000fe200078e0089 */
[----:B------:R-:W-:Y:S01]  /*2ab0*/  MOV R172, R139 ;  /* 0x0000008b00ac7202 */ /* 0x000fe20000000f00 */
[----:B------:R-:W-:Y:S01]  /*2ac0*/  IMAD.MOV.U32 R173, RZ, RZ, R138 ;  /* 0x000000ffffad7224 */ /* 0x000fe200078e008a */
[----:B------:R-:W-:Y:S01]  /*2ad0*/  HMMA.16816.F32.BF16 R248, R8, R38, RZ ;  /* 0x0000002608f8723c */ /* 0x000fe200000418ff */
[----:B------:R-:W-:Y:S01]  /*2ae0*/  IMAD.X R7, R23, 0x1, R16, P5 ;  /* 0x0000000117077824 */ /* 0x000fe200028e0610 */
[----:B------:R-:W-:-:S06]  /*2af0*/  ISETP.LT.OR P5, PT, R2, 0x41, P1 ;  /* 0x000000410200780c */ /* 0x000fcc0000fa1670 */
[C---:B------:R-:W-:Y:S08]  /*2b00*/  HMMA.16816.F32.BF16 R136, R8.reuse, R36, RZ ;  /* 0x000000240888723c */ /* 0x040ff000000418ff */
[----:B------:R-:W-:Y:S01]  /*2b10*/  HMMA.16816.F32.BF16 R212, R8, R26, RZ ;  /* 0x0000001a08d4723c */ /* 0x000fe200000418ff */
[----:B------:R-:W1:Y:S04]  /*2b20*/  LDSM.16.M88.4 R8, [R234] ;  /* 0x00000000ea08783b */ /* 0x000e680000000200 */
        /* <DEDUP_REMOVED lines=9> */
[----:B------:R-:W-:-:S03]  /*2bc0*/  IADD3 R2, P0, R0, R179, RZ ;  /* 0x000000b300027210 */ /* 0x000fc60007f1e0ff */
[----:B------:R-:W5:Y:S04]  /*2bd0*/  LDL R0, [R1+0x18] ;  /* 0x0000180001007983 */ /* 0x000f680000100800 */
[----:B------:R-:W2:Y:S04]  /*2be0*/  SHFL.IDX PT, R3, R3, 0x6, 0x181f ;  /* 0x00d81f0003037f89 */ /* 0x000ea800000e0000 */
[----:B------:R3:W-:Y:S04]  /*2bf0*/  LDGSTS.E.BYPASS.LTC128B.128 [R242+0x1900], [R14.64], !P6 ;  /* 0x019000000ef27fae */ /* 0x0007e8000f101d48 */
[----:B------:R3:W-:Y:S04]  /*2c00*/  LDGSTS.E.BYPASS.LTC128B.128 [R242+0x2100], [R12.64], !P5 ;  /* 0x021000000cf27fae */ /* 0x0007e8000e901d48 */
[----:B------:R4:W-:Y:S01]  /*2c10*/  LDGSTS.E.BYPASS.LTC128B.128 [R242+0x2900], [R6.64], !P4 ;  /* 0x0290000006f27fae */ /* 0x0009e2000e101d48 */
[----:B-1----:R-:W-:Y:S01]  /*2c20*/  HMMA.16816.F32.BF16 R48, R8, R104, R144 ;  /* 0x000000680830723c */ /* 0x002fe20000041890 */
[----:B--2---:R-:W-:-:S07]  /*2c30*/  IMAD.X R3, R3, 0x1, R16, P0 ;  /* 0x0000000103037824 */ /* 0x004fce00000e0610 */
[C---:B------:R-:W-:Y:S01]  /*2c40*/  HMMA.16816.F32.BF16 R32, R8.reuse, R108, R32 ;  /* 0x0000006c0820723c */ /* 0x040fe20000041820 */
[----:B------:R1:W-:Y:S04]  /*2c50*/  LDGSTS.E.BYPASS.LTC128B.128 [R242+0x3100], [R2.64], !P1 ;  /* 0x0310000002f27fae */ /* 0x0003e8000c901d48 */
[----:B------:R-:W-:Y:S03]  /*2c60*/  LDSM.16.M88.4 R60, [R230+0x2000] ;  /* 0x00200000e63c783b */ /* 0x000fe60000000200 */
[C---:B------:R-:W-:Y:S01]  /*2c70*/  HMMA.16816.F32.BF16 R40, R8.reuse, R84, R132 ;  /* 0x000000540828723c */ /* 0x040fe20000041884 */
[----:B------:R-:W-:Y:S04]  /*2c80*/  LDSM.16.M88.4 R56, [R230+0x2800] ;  /* 0x00280000e638783b */ /* 0x000fe80000000200 */
[----:B----4-:R-:W2:Y:S03]  /*2c90*/  LDSM.16.M88.4 R4, [R232+0x2000] ;  /* 0x00200000e804783b */ /* 0x010ea60000000200 */
[----:B------:R-:W-:Y:S01]  /*2ca0*/  HMMA.16816.F32.BF16 R36, R8, R88, R136 ;  /* 0x000000580824723c */ /* 0x000fe20000041888 */
[----:B------:R-:W-:Y:S01]  /*2cb0*/  IMAD.MOV.U32 R85, RZ, RZ, R50 ;  /* 0x000000ffff557224 */ /* 0x000fe200078e0032 */
[----:B------:R-:W4:Y:S01]  /*2cc0*/  LDSM.16.M88.4 R52, [R230+0x3000] ;  /* 0x00300000e634783b */ /* 0x000f220000000200 */
[----:B------:R-:W-:-:S03]  /*2cd0*/  IMAD.MOV.U32 R84, RZ, RZ, R51 ;  /* 0x000000ffff547224 */ /* 0x000fc600078e0033 */
[----:B------:R-:W1:Y:S01]  /*2ce0*/  LDSM.16.M88.4 R24, [R230] ;  /* 0x00000000e618783b */ /* 0x000e620000000200 */
[----:B------:R-:W-:Y:S01]  /*2cf0*/  MOV R89, R48 ;  /* 0x0000003000597202 */ /* 0x000fe20000000f00 */
[----:B------:R-:W-:Y:S02]  /*2d00*/  IMAD.MOV.U32 R88, RZ, RZ, R49 ;  /* 0x000000ffff587224 */ /* 0x000fe400078e0031 */
[----:B------:R-:W1:Y:S04]  /*2d10*/  LDSM.16.M88.4 R20, [R230+0x800] ;  /* 0x00080000e614783b */ /* 0x000e680000000200 */
[----:B------:R-:W1:Y:S04]  /*2d20*/  LDSM.16.M88.4 R48, [R230+0x1000] ;  /* 0x00100000e630783b */ /* 0x000e680000000200 */
[----:B------:R-:W1:Y:S04]  /*2d30*/  LDSM.16.M88.4 R64, [R230+0x1800] ;  /* 0x00180000e640783b */ /* 0x000e680000000200 */
[----:B---3--:R-:W3:Y:S01]  /*2d40*/  LDSM.16.M88.4 R12, [R232] ;  /* 0x00000000e80c783b */ /* 0x008ee20000000200 */
[----:B------:R-:W-:Y:S01]  /*2d50*/  IMAD.MOV.U32 R116, RZ, RZ, R175 ;  /* 0x000000ffff747224 */ /* 0x000fe200078e00af */
[----:B------:R-:W-:Y:S01]  /*2d60*/  MOV R118, R173 ;  /* 0x000000ad00767202 */ /* 0x000fe20000000f00 */
[----:B------:R-:W-:-:S02]  /*2d70*/  IMAD.MOV.U32 R117, RZ, RZ, R174 ;  /* 0x000000ffff757224 */ /* 0x000fc400078e00ae */
[----:B------:R-:W-:Y:S02]  /*2d80*/  IMAD.MOV.U32 R119, RZ, RZ, R172 ;  /* 0x000000ffff777224 */ /* 0x000fe400078e00ac */
[----:B------:R-:W-:Y:S01]  /*2d90*/  IMAD.MOV.U32 R71, RZ, RZ, R204 ;  /* 0x000000ffff477224 */ /* 0x000fe200078e00cc */
[----:B------:R-:W-:Y:S01]  /*2da0*/  MOV R73, R34 ;  /* 0x0000002200497202 */ /* 0x000fe20000000f00 */
[----:B------:R-:W-:Y:S01]  /*2db0*/  HMMA.16816.F32.BF16 R204, R8, R112, R28 ;  /* 0x0000007008cc723c */ /* 0x000fe2000004181c */
[----:B------:R-:W-:Y:S01]  /*2dc0*/  IMAD.MOV.U32 R75, RZ, RZ, R32 ;  /* 0x000000ffff4b7224 */ /* 0x000fe200078e0020 */
[----:B------:R-:W0:Y:S01]  /*2dd0*/  LDGDEPBAR ;  /* 0x00000000000079af */ /* 0x000e220000000000 */
[----:B------:R-:W-:Y:S02]  /*2de0*/  IMAD.MOV.U32 R74, RZ, RZ, R33 ;  /* 0x000000ffff4a7224 */ /* 0x000fe400078e0021 */
[----:B------:R-:W-:-:S03]  /*2df0*/  IMAD.MOV.U32 R72, RZ, RZ, R35 ;  /* 0x000000ffff487224 */ /* 0x000fc600078e0023 */
[C---:B------:R-:W-:Y:S08]  /*2e00*/  HMMA.16816.F32.BF16 R28, R8.reuse, R90, R248 ;  /* 0x0000005a081c723c */ /* 0x040ff000000418f8 */
[----:B------:R-:W-:Y:S01]  /*2e10*/  HMMA.16816.F32.BF16 R32, R8, R86, R116 ;  /* 0x000000560820723c */ /* 0x000fe20000041874 */
[----:B------:R-:W-:-:S07]  /*2e20*/  IMAD.MOV.U32 R17, RZ, RZ, R71 ;  /* 0x000000ffff117224 */ /* 0x000fce00078e0047 */
[C---:B------:R-:W-:Y:S07]  /*2e30*/  HMMA.16816.F32.BF16 R68, R8.reuse, R98, R220 ;  /* 0x000000620844723c */ /* 0x040fee00000418dc */
[----:B------:R-:W-:Y:S01]  /*2e40*/  IMAD.MOV.U32 R220, RZ, RZ, R75 ;  /* 0x000000ffffdc7224 */ /* 0x000fe200078e004b */
[----:B------:R-:W-:Y:S01]  /*2e50*/  HMMA.16816.F32.BF16 R80, R8, R96, R140 ;  /* 0x000000600850723c */ /* 0x000fe2000004188c */
[----:B------:R-:W-:Y:S01]  /*2e60*/  IMAD.MOV.U32 R221, RZ, RZ, R74 ;  /* 0x000000ffffdd7224 */ /* 0x000fe200078e004a */
[----:B------:R-:W-:Y:S01]  /*2e70*/  MOV R223, R72 ;  /* 0x0000004800df7202 */ /* 0x000fe20000000f00 */
[----:B------:R-:W-:-:S05]  /*2e80*/  IMAD.MOV.U32 R222, RZ, RZ, R73 ;  /* 0x000000ffffde7224 */ /* 0x000fca00078e0049 */
[C---:B------:R-:W-:Y:S08]  /*2e90*/  HMMA.16816.F32.BF16 R72, R8.reuse, R106, R216 ;  /* 0x0000006a0848723c */ /* 0x040ff000000418d8 */
[----:B------:R-:W-:Y:S01]  /*2ea0*/  HMMA.16816.F32.BF16 R108, R8, R110, R212 ;  /* 0x0000006e086c723c */ /* 0x000fe200000418d4 */
[----:B------:R-:W-:Y:S02]  /*2eb0*/  IMAD.MOV.U32 R216, RZ, RZ, R89 ;  /* 0x000000ffffd87224 */ /* 0x000fe400078e0059 */
[----:B------:R-:W-:-:S05]  /*2ec0*/  IMAD.MOV.U32 R217, RZ, RZ, R88 ;  /* 0x000000ffffd97224 */ /* 0x000fca00078e0058 */
[C---:B------:R-:W-:Y:S08]  /*2ed0*/  HMMA.16816.F32.BF16 R172, R8.reuse, R128, R148 ;  /* 0x0000008008ac723c */ /* 0x040ff00000041894 */
[C---:B------:R-:W-:Y:S08]  /*2ee0*/  HMMA.16816.F32.BF16 R112, R8.reuse, R114, R208 ;  /* 0x000000720870723c */ /* 0x040ff000000418d0 */
[----:B------:R-:W-:Y:S01]  /*2ef0*/  HMMA.16816.F32.BF16 R128, R8, R130, R200 ;  /* 0x000000820880723c */ /* 0x000fe200000418c8 */
[----:B------:R-:W-:Y:S07]  /*2f00*/  LDSM.16.M88.4 R8, [R233] ;  /* 0x00000000e908783b */ /* 0x000fee0000000200 */
[C---:B--2---:R-:W-:Y:S08]  /*2f10*/  HMMA.16816.F32.BF16 R124, R4.reuse, R56, R164 ;  /* 0x00000038047c723c */ /* 0x044ff000000418a4 */
[C---:B----4-:R-:W-:Y:S08]  /*2f20*/  HMMA.16816.F32.BF16 R116, R4.reuse, R52, R156 ;  /* 0x000000340474723c */ /* 0x050ff0000004189c */
[C---:B------:R-:W-:Y:S08]  /*2f30*/  HMMA.16816.F32.BF16 R132, R4.reuse, R62, R92 ;  /* 0x0000003e0484723c */ /* 0x040ff0000004185c */
[C---:B-1----:R-:W-:Y:S08]  /*2f40*/  HMMA.16816.F32.BF16 R168, R4.reuse, R24, R168 ;  /* 0x0000001804a8723c */ /* 0x042ff000000418a8 */
        /* <DEDUP_REMOVED lines=10> */
[----:B------:R-:W-:Y:S04]  /*2ff0*/  LDSM.16.M88.4 R4, [R233+0x2000] ;  /* 0x00200000e904783b */ /* 0x000fe80000000200 */
[----:B------:R-:W-:Y:S03]  /*3000*/  LDSM.16.M88.4 R44, [R227] ;  /* 0x00000000e32c783b */ /* 0x000fe60000000200 */
[C---:B---3--:R-:W-:Y:S01]  /*3010*/  HMMA.16816.F32.BF16 R92, R12.reuse, R20, R36 ;  /* 0x000000140c5c723c */ /* 0x048fe20000041824 */
[----:B------:R-:W1:Y:S07]  /*3020*/  LDSM.16.M88.4 R36, [R227+0x1000] ;  /* 0x00100000e324783b */ /* 0x000e6e0000000200 */
[C---:B------:R-:W-:Y:S01]  /*3030*/  HMMA.16816.F32.BF16 R88, R12.reuse, R22, R28 ;  /* 0x000000160c58723c */ /* 0x040fe2000004181c */
[----:B------:R-:W2:Y:S04]  /*3040*/  LDSM.16.M88.4 R28, [R227+0x2000] ;  /* 0x00200000e31c783b */ /* 0x000ea80000000200 */
[----:B------:R-:W-:Y:S03]  /*3050*/  LDSM.16.M88.4 R20, [R227+0x3000] ;  /* 0x00300000e314783b */ /* 0x000fe60000000200 */
[C---:B------:R-:W-:Y:S01]  /*3060*/  HMMA.16816.F32.BF16 R100, R12.reuse, R24, R40 ;  /* 0x000000180c64723c */ /* 0x040fe20000041828 */
[----:B------:R-:W3:Y:S07]  /*3070*/  LDSM.16.M88.4 R40, [R227+0x800] ;  /* 0x00080000e328783b */ /* 0x000eee0000000200 */
[C---:B------:R-:W-:Y:S01]  /*3080*/  HMMA.16816.F32.BF16 R96, R12.reuse, R26, R32 ;  /* 0x0000001a0c60723c */ /* 0x040fe20000041820 */
[----:B------:R-:W4:Y:S04]  /*3090*/  LDSM.16.M88.4 R24, [R227+0x2800] ;  /* 0x00280000e318783b */ /* 0x000f280000000200 */
[----:B------:R-:W1:Y:S01]  /*30a0*/  LDSM.16.M88.4 R32, [R227+0x1800] ;  /* 0x00180000e320783b */ /* 0x000e620000000200 */
[----:B------:R-:W-:Y:S01]  /*30b0*/  IMAD.MOV.U32 R218, RZ, RZ, R85 ;  /* 0x000000ffffda7224 */ /* 0x000fe200078e0055 */
[----:B-----5:R-:W-:Y:S01]  /*30c0*/  ISETP.GT.AND P0, PT, R178, R0, PT ;  /* 0x00000000b200720c */ /* 0x020fe20003f04270 */
[----:B------:R-:W-:Y:S01]  /*30d0*/  IMAD.MOV.U32 R219, RZ, RZ, R84 ;  /* 0x000000ffffdb7224 */ /* 0x000fe200078e0054 */
[----:B------:R-:W-:Y:S01]  /*30e0*/  HMMA.16816.F32.BF16 R72, R12, R66, R72 ;  /* 0x000000420c48723c */ /* 0x000fe20000041848 */
[----:B------:R-:W-:-:S07]  /*30f0*/  DEPBAR.LE SB0, 0x0 ;  /* 0x000080000000791a */ /* 0x000fce0000000000 */
        /* <DEDUP_REMOVED lines=9> */
[----:B------:R-:W-:Y:S01]  /*3190*/  BSSY B0, `(.L_x_3242) ;  /* 0x0000068000007945 */ /* 0x000fe20003800000 */
[----:B------:R-:W-:-:S06]  /*31a0*/  ISETP.GT.AND P1, PT, R17, 0x6f, PT ;  /* 0x0000006f1100780c */ /* 0x000fcc0003f24270 */
[C---:B-1----:R-:W-:Y:S08]  /*31b0*/  HMMA.16816.F32.BF16 R172, R4.reuse, R36, R152 ;  /* 0x0000002404ac723c */ /* 0x042ff00000041898 */
[C---:B--2---:R-:W-:Y:S08]  /*31c0*/  HMMA.16816.F32.BF16 R152, R4.reuse, R30, R132 ;  /* 0x0000001e0498723c */ /* 0x044ff00000041884 */
[C---:B------:R-:W-:Y:S08]  /*31d0*/  HMMA.16816.F32.BF16 R188, R4.reuse, R44, R168 ;  /* 0x0000002c04bc723c */ /* 0x040ff000000418a8 */
[C---:B------:R-:W-:Y:S08]  /*31e0*/  HMMA.16816.F32.BF16 R184, R4.reuse, R46, R164 ;  /* 0x0000002e04b8723c */ /* 0x040ff000000418a4 */
[C---:B---3--:R-:W-:Y:S08]  /*31f0*/  HMMA.16816.F32.BF16 R180, R4.reuse, R40, R160 ;  /* 0x0000002804b4723c */ /* 0x048ff000000418a0 */
[C---:B------:R-:W-:Y:S08]  /*3200*/  HMMA.16816.F32.BF16 R52, R4.reuse, R42, R156 ;  /* 0x0000002a0434723c */ /* 0x040ff0000004189c */
[C---:B----4-:R-:W-:Y:S08]  /*3210*/  HMMA.16816.F32.BF16 R132, R4.reuse, R24, R124 ;  /* 0x000000180484723c */ /* 0x050ff0000004187c */
[C---:B------:R-:W-:Y:S08]  /*3220*/  HMMA.16816.F32.BF16 R116, R4.reuse, R20, R116 ;  /* 0x000000140474723c */ /* 0x040ff00000041874 */
[----:B------:R-:W-:Y:S08]  /*3230*/  HMMA.16816.F32.BF16 R192, R4, R22, R104 ;  /* 0x0000001604c0723c */ /* 0x000ff00000041868 */
[----:B------:R-:W-:Y:S08]  /*3240*/  HMMA.16816.F32.BF16 R48, R8, R20, R48 ;  /* 0x000000140830723c */ /* 0x000ff00000041830 */
        /* <DEDUP_REMOVED lines=21> */
[----:B------:R-:W2:Y:S04]  /*33a0*/  LDL R0, [R1+0x1c] ;  /* 0x00001c0001007983 */ /* 0x000ea80000100800 */
[----:B------:R-:W3:Y:S01]  /*33b0*/  LDL.64 R248, [R1+0x28] ;  /* 0x0000280001f87983 */ /* 0x000ee20000100a00 */
[----:B------:R-:W-:-:S02]  /*33c0*/  PLOP3.LUT P4, PT, PT, PT, UP0, 0x80, 0x0 ;  /* 0x000000000000781c */ /* 0x000fc40003f8f008 */
[----:B------:R-:W-:Y:S01]  /*33d0*/  PLOP3.LUT P0, PT, PT, PT, UP0, 0x80, 0x0 ;  /* 0x000000000000781c */ /* 0x000fe20003f0f008 */
[----:B------:R-:W-:Y:S01]  /*33e0*/  IMAD.MOV.U32 R244, RZ, RZ, RZ ;  /* 0x000000fffff47224 */ /* 0x000fe200078e00ff */
[----:B------:R-:W4:Y:S01]  /*33f0*/  LDL.64 R18, [R1+0x20] ;  /* 0x0000200001127983 */ /* 0x000f220000100a00 */
[----:B--2---:R-:W-:-:S04]  /*3400*/  IADD3 R2, R17, R177, R0 ;  /* 0x000000b111027210 */ /* 0x004fc80007ffe000 */
[----:B------:R-:W-:-:S05]  /*3410*/  IADD3 R2, R2, -0x70, RZ ;  /* 0xffffff9002027810 */ /* 0x000fca0007ffe0ff */
[----:B------:R-:W-:-:S04]  /*3420*/  @P4 IMAD.HI.U32 R3, R2, c[0x0][0x2bc], RZ ;  /* 0x0000af0002034a27 */ /* 0x000fc800078e00ff */
[----:B------:R-:W-:Y:S01]  /*3430*/  IMAD.MOV.U32 R0, RZ, RZ, R2 ;  /* 0x000000ffff007224 */ /* 0x000fe200078e0002 */
[----:B------:R-:W-:-:S04]  /*3440*/  @P0 SHF.R.U32.HI R0, RZ, c[0x0][0x2c0], R3 ;  /* 0x0000b000ff000a19 */ /* 0x000fc80000011603 */
[----:B---3--:R-:W-:-:S04]  /*3450*/  @!P1 IADD3 R3, P0, R0, R248, RZ ;  /* 0x000000f800039210 */ /* 0x008fc80007f1e0ff */
        /* <DEDUP_REMOVED lines=14> */
[----:B----4-:R-:W-:-:S03]  /*3540*/  IADD3 R0, P4, R18, R2, RZ ;  /* 0x0000000212007210 */ /* 0x010fc60007f9e0ff */
[----:B------:R-:W-:Y:S01]  /*3550*/  IMAD R2, R244, c[0x0][0x1f4], R4 ;  /* 0x00007d00f4027a24 */ /* 0x000fe200078e0204 */
[----:B------:R-:W-:-:S04]  /*3560*/  LEA R4, P0, R0, c[0x0][0x1c8], 0x1 ;  /* 0x0000720000047a11 */ /* 0x000fc800078008ff */
[----:B------:R-:W-:-:S04]  /*3570*/  IADD3.X R2, R247, R3, R2, P4, !PT ;  /* 0x00000003f7027210 */ /* 0x000fc800027fe402 */
[----:B------:R-:W-:Y:S01]  /*3580*/  LEA.HI.X R0, R0, c[0x0][0x1cc], R2, 0x1, P0 ;  /* 0x0000730000007a11 */ /* 0x000fe200000f0c02 */
[----:B------:R-:W-:Y:S05]  /*3590*/  BRA.DIV ~URZ, `(.L_x_3244) ;  /* 0x000101327f007947 */ /* 0x000fea000b800000 */
[----:B------:R1:W2:Y:S02]  /*35a0*/  SHFL.IDX PT, R7, R0, RZ, 0x181f ;  /* 0x00181fff00077589 */ /* 0x0002a400000e0000 */
.L_x_3298:
[----:B------:R-:W-:Y:S05]  /*35b0*/  BRA.DIV ~URZ, `(.L_x_3245) ;  /* 0x000101827f007947 */ /* 0x000fea000b800000 */
[----:B------:R-:W3:Y:S04]  /*35c0*/  SHFL.IDX PT, R2, R4, RZ, 0x181f ;  /* 0x00181fff04027589 */ /* 0x000ee800000e0000 */
[----:B------:R-:W4:Y:S04]  /*35d0*/  SHFL.IDX PT, R3, R4, 0x1, 0x181f ;  /* 0x00381f0004037f89 */ /* 0x000f2800000e0000 */
[----:B------:R-:W5:Y:S04]  /*35e0*/  SHFL.IDX PT, R5, R4, 0x2, 0x181f ;  /* 0x00581f0004057f89 */ /* 0x000f6800000e0000 */
[----:B------:R-:W1:Y:S04]  /*35f0*/  SHFL.IDX PT, R9, R0, 0x1, 0x181f ;  /* 0x00381f0000097f89 */ /* 0x000e6800000e0000 */
[----:B------:R-:W2:Y:S04]  /*3600*/  SHFL.IDX PT, R8, R4, 0x3, 0x181f ;  /* 0x00781f0004087f89 */ /* 0x000ea800000e0000 */
[----:B------:R-:W2:Y:S04]  /*3610*/  SHFL.IDX PT, R11, R0, 0x2, 0x181f ;  /* 0x00581f00000b7f89 */ /* 0x000ea800000e0000 */
[----:B------:R-:W-:Y:S01]  /*3620*/  SHFL.IDX PT, R12, R4, 0x4, 0x181f ;  /* 0x00981f00040c7f89 */ /* 0x000fe200000e0000 */
[----:B---3--:R-:W-:-:S03]  /*3630*/  IADD3 R6, P0, R2, R179, RZ ;  /* 0x000000b302067210 */ /* 0x008fc60007f1e0ff */
[----:B------:R-:W-:Y:S01]  /*3640*/  SHFL.IDX PT, R13, R4, 0x5, 0x181f ;  /* 0x00b81f00040d7f89 */ /* 0x000fe200000e0000 */
[-C--:B----4-:R-:W-:Y:S01]  /*3650*/  IADD3 R2, P4, R3, R179.reuse, RZ ;  /* 0x000000b303027210 */ /* 0x090fe20007f9e0ff */
[----:B--2---:R-:W-:Y:S02]  /*3660*/  IMAD.X R7, R7, 0x1, R16, P0 ;  /* 0x0000000107077824 */ /* 0x004fe400000e0610 */
[----:B------:R-:W2:Y:S01]  /*3670*/  SHFL.IDX PT, R17, R0, 0x3, 0x181f ;  /* 0x00781f0000117f89 */ /* 0x000ea200000e0000 */
[----:B-----5:R-:W-:-:S03]  /*3680*/  IADD3 R10, P0, R5, R179, RZ ;  /* 0x000000b3050a7210 */ /* 0x020fc60007f1e0ff */
[----:B------:R-:W3:Y:S01]  /*3690*/  SHFL.IDX PT, R15, R0, 0x4, 0x181f ;  /* 0x00981f00000f7f89 */ /* 0x000ee200000e0000 */
[----:B-1----:R-:W-:-:S03]  /*36a0*/  IMAD.X R3, R9, 0x1, R16, P4 ;  /* 0x0000000109037824 */ /* 0x002fc600020e0610 */
[----:B------:R-:W1:Y:S01]  /*36b0*/  SHFL.IDX PT, R14, R0, 0x5, 0x181f ;  /* 0x00b81f00000e7f89 */ /* 0x000e6200000e0000 */
[----:B------:R-:W-:-:S03]  /*36c0*/  IADD3 R8, P5, R8, R179, RZ ;  /* 0x000000b308087210 */ /* 0x000fc60007fbe0ff */
[----:B------:R4:W-:Y:S01]  /*36d0*/  LDGSTS.E.BYPASS.LTC128B.128 [R242+0x3900], [R6.64], !P3 ;  /* 0x0390000006f27fae */ /* 0x0009e2000d901d48 */
[----:B------:R-:W-:-:S03]  /*36e0*/  IMAD.X R11, R11, 0x1, R16, P0 ;  /* 0x000000010b0b7824 */ /* 0x000fc600000e0610 */
[----:B------:R5:W-:Y:S04]  /*36f0*/  LDGSTS.E.BYPASS.LTC128B.128 [R242+0x4100], [R2.64], !P3 ;  /* 0x0410000002f27fae */ /* 0x000be8000d901d48 */
[----:B------:R1:W-:Y:S01]  /*3700*/  LDGSTS.E.BYPASS.LTC128B.128 [R242+0x4900], [R10.64], !P3 ;  /* 0x049000000af27fae */ /* 0x0003e2000d901d48 */
[----:B--2---:R-:W-:-:S03]  /*3710*/  IMAD.X R9, R17, 0x1, R16, P5 ;  /* 0x0000000111097824 */ /* 0x004fc600028e0610 */
[----:B------:R-:W2:Y:S04]  /*3720*/  SHFL.IDX PT, R4, R4, 0x6, 0x181f ;  /* 0x00d81f0004047f89 */ /* 0x000ea800000e0000 */
[----:B------:R2:W-:Y:S04]  /*3730*/  LDGSTS.E.BYPASS.LTC128B.128 [R242+0x5100], [R8.64], !P3 ;  /* 0x0510000008f27fae */ /* 0x0005e8000d901d48 */
[----:B------:R-:W2:Y:S01]  /*3740*/  SHFL.IDX PT, R0, R0, 0x6, 0x181f ;  /* 0x00d81f0000007f89 */ /* 0x000ea200000e0000 */
[-C--:B----4-:R-:W-:Y:S02]  /*3750*/  IADD3 R6, P4, R12, R179.reuse, RZ ;  /* 0x000000b30c067210 */ /* 0x090fe40007f9e0ff */
[----:B-----5:R-:W-:-:S03]  /*3760*/  IADD3 R2, P0, R13, R179, RZ ;  /* 0x000000b30d027210 */ /* 0x020fc60007f1e0ff */
[--C-:B---3--:R-:W-:Y:S02]  /*3770*/  IMAD.X R7, R15, 0x1, R16.reuse, P4 ;  /* 0x000000010f077824 */ /* 0x108fe400020e0610 */
[----:B-1----:R-:W-:-:S03]  /*3780*/  IMAD.X R3, R14, 0x1, R16, P0 ;  /* 0x000000010e037824 */ /* 0x002fc600000e0610 */
[----:B------:R1:W-:Y:S04]  /*3790*/  LDGSTS.E.BYPASS.LTC128B.128 [R242+0x5900], [R6.64], !P3 ;  /* 0x0590000006f27fae */ /* 0x0003e8000d901d48 */
[----:B------:R1:W-:Y:S02]  /*37a0*/  LDGSTS.E.BYPASS.LTC128B.128 [R242+0x6100], [R2.64], !P3 ;  /* 0x0610000002f27fae */ /* 0x0003e4000d901d48 */
.L_x_3299:
[----:B-12---:R-:W-:-:S04]  /*37b0*/  IADD3 R2, P0, R4, R179, RZ ;  /* 0x000000b304027210 */ /* 0x006fc80007f1e0ff */
[----:B------:R-:W-:-:S05]  /*37c0*/  IADD3.X R3, R0, R16, RZ, P0, !PT ;  /* 0x0000001000037210 */ /* 0x000fca00007fe4ff */
[----:B------:R-:W-:Y:S01]  /*37d0*/  @!PT LDS RZ, [RZ] ;  /* 0x00000000fffff984 */ /* 0x000fe20000000800 */
[----:B------:R-:W-:Y:S01]  /*37e0*/  @!PT LDS RZ, [RZ] ;  /* 0x00000000fffff984 */ /* 0x000fe20000000800 */
[----:B------:R-:W-:Y:S01]  /*37f0*/  @!PT LDS RZ, [RZ] ;  /* 0x00000000fffff984 */ /* 0x000fe20000000800 */
[----:B------:R1:W-:Y:S04]  /*3800*/  LDGSTS.E.BYPASS.LTC128B.128 [R242+0x6900], [R2.64], !P3 ;  /* 0x0690000002f27fae */ /* 0x0003e8000d901d48 */
.L_x_3243:
[----:B------:R-:W-:Y:S05]  /*3810*/  BSYNC B0 ;  /* 0x0000000000007941 */ /* 0x000fea0003800000 */
.L_x_3242:
[----:B-1----:R-:W2:Y:S04]  /*3820*/  LDL R2, [R1+0x70] ;  /* 0x0000700001027983 */ /* 0x002ea80000100800 */
[----:B------:R-:W2:Y:S04]  /*3830*/  LDL R0, [R1+0x98] ;  /* 0x0000980001007983 */ /* 0x000ea80000100800 */
[----:B------:R-:W3:Y:S04]  /*3840*/  LDL R3, [R1+0x44] ;  /* 0x0000440001037983 */ /* 0x000ee80000100800 */
[----:B------:R-:W0:Y:S01]  /*3850*/  LDGDEPBAR ;  /* 0x00000000000079af */ /* 0x000e220000000000 */
[----:B--2---:R-:W-:-:S04]  /*3860*/  IMAD.IADD R2, R0, 0x1, R2 ;  /* 0x0000000100027824 */ /* 0x004fc800078e0202 */
[----:B------:R-:W-:Y:S01]  /*3870*/  @P2 IMAD.HI.U32 R0, R2, c[0x0][0x2c8], RZ ;  /* 0x0000b20002002a27 */ /* 0x000fe200078e00ff */
[----:B------:R1:W-:Y:S01]  /*3880*/  STL [R1+0x4], R2 ;  /* 0x0000040201007387 */ /* 0x0003e20000100800 */
[----:B------:R-:W-:Y:S02]  /*3890*/  MOV R4, R2 ;  /* 0x0000000200047202 */ /* 0x000fe40000000f00 */
[----:B---3--:R-:W-:Y:S01]  /*38a0*/  IMAD.IADD R6, R176, 0x1, -R3 ;  /* 0x00000001b0067824 */ /* 0x008fe200078e0a03 */
[----:B------:R-:W-:Y:S02]  /*38b0*/  @P2 SHF.R.U32.HI R4, RZ, c[0x0][0x2cc], R0 ;  /* 0x0000b300ff042a19 */ /* 0x000fe40000011600 */
[----:B-1----:R-:W-:-:S04]  /*38c0*/  IADD3 R2, -R3, 0x1, R176 ;  /* 0x0000000103027810 */ /* 0x002fc80007ffe1b0 */
[----:B------:R-:W-:Y:S01]  /*38d0*/  IADD3 R5, R2, -c[0x0][0x168], RZ ;  /* 0x80005a0002057a10 */ /* 0x000fe20007ffe0ff */
[----:B------:R-:W-:Y:S05]  /*38e0*/  BRA.DIV ~URZ, `(.L_x_3246) ;  /* 0x000105227f007947 */ /* 0x000fea000b800000 */
[----:B------:R1:W2:Y:S02]  /*38f0*/  SHFL.IDX PT, R0, R4, RZ, 0x1c1f ;  /* 0x001c1fff04007589 */ /* 0x0002a400000e0000 */
.L_x_3300:
        /* <DEDUP_REMOVED lines=66> */
[C---:B------:R-:W-:Y:S02]  /*3d20*/  ISETP.GT.AND P0, PT, R3.reuse, 0x9, PT ;  /* 0x000000090300780c */ /* 0x040fe40003f04270 */
[----:B------:R-:W-:Y:S02]  /*3d30*/  ISETP.GT.AND P4, PT, R3, 0x8, PT ;  /* 0x000000080300780c */ /* 0x000fe40003f84270 */
[----:B------:R-:W-:Y:S02]  /*3d40*/  FSEL R14, R99, -INF , P0 ;  /* 0xff800000630e7808 */ /* 0x000fe40000000000 */
[----:B------:R-:W-:Y:S02]  /*3d50*/  ISETP.GT.AND P0, PT, R3, 0x19, PT ;  /* 0x000000190300780c */ /* 0x000fe40003f04270 */
[----:B------:R-:W-:Y:S02]  /*3d60*/  FSEL R13, R98, -INF , P4 ;  /* 0xff800000620d7808 */ /* 0x000fe40002000000 */
[----:B------:R-:W-:-:S02]  /*3d70*/  FSEL R27, R91, -INF , P0 ;  /* 0xff8000005b1b7808 */ /* 0x000fc40000000000 */
[C---:B------:R-:W-:Y:S02]  /*3d80*/  ISETP.GT.AND P0, PT, R3.reuse, 0x29, PT ;  /* 0x000000290300780c */ /* 0x040fe40003f04270 */
[----:B------:R-:W-:Y:S02]  /*3d90*/  ISETP.GT.AND P4, PT, R3, 0x18, PT ;  /* 0x000000180300780c */ /* 0x000fe40003f84270 */
[----:B------:R-:W-:Y:S02]  /*3da0*/  FSEL R113, R83, -INF , P0 ;  /* 0xff80000053717808 */ /* 0x000fe40000000000 */
[C---:B------:R-:W-:Y:S02]  /*3db0*/  ISETP.GT.AND P0, PT, R3.reuse, 0x39, PT ;  /* 0x000000390300780c */ /* 0x040fe40003f04270 */
[----:B------:R-:W-:Y:S02]  /*3dc0*/  FSEL R25, R90, -INF , P4 ;  /* 0xff8000005a197808 */ /* 0x000fe40002000000 */
[----:B------:R-:W-:-:S02]  /*3dd0*/  ISETP.GT.AND P5, PT, R3, 0x1, PT ;  /* 0x000000010300780c */ /* 0x000fc40003fa4270 */
[----:B------:R-:W-:Y:S02]  /*3de0*/  ISETP.GT.AND P4, PT, R3, 0x28, PT ;  /* 0x000000280300780c */ /* 0x000fe40003f84270 */
[----:B------:R-:W-:Y:S02]  /*3df0*/  FSEL R109, R75, -INF , P0 ;  /* 0xff8000004b6d7808 */ /* 0x000fe40000000000 */
[----:B------:R-:W-:Y:S02]  /*3e00*/  ISETP.GT.AND P0, PT, R3, 0x49, PT ;  /* 0x000000490300780c */ /* 0x000fe40003f04270 */
[----:B------:R-:W-:Y:S02]  /*3e10*/  FSEL R8, R103, -INF , P5 ;  /* 0xff80000067087808 */ /* 0x000fe40002800000 */
        /* <DEDUP_REMOVED lines=8> */
[----:B------:R-:W-:Y:S02]  /*3ea0*/  FSEL R74, R59, -INF , P0 ;  /* 0xff8000003b4a7808 */ /* 0x000fe40000000000 */
[----:B------:R-:W-:Y:S02]  /*3eb0*/  ISETP.GT.AND P0, PT, R3, 0x61, PT ;  /* 0x000000610300780c */ /* 0x000fe40003f04270 */
[----:B------:R-:W-:Y:S02]  /*3ec0*/  IMNMX R2, R6, R2, PT ;  /* 0x0000000206027217 */ /* 0x000fe40003800200 */
[----:B------:R-:W-:Y:S02]  /*3ed0*/  FSEL R115, R87, -INF , P5 ;  /* 0xff80000057737808 */ /* 0x000fe40002800000 */
[----:B------:R-:W-:Y:S02]  /*3ee0*/  ISETP.GT.AND P5, PT, R3, 0x31, PT ;  /* 0x000000310300780c */ /* 0x000fe40003fa4270 */
[----:B------:R-:W-:-:S02]  /*3ef0*/  FSEL R76, R51, -INF , P0 ;  /* 0xff800000334c7808 */ /* 0x000fc40000000000 */
[----:B------:R-:W-:Y:S02]  /*3f00*/  ISETP.GT.AND P4, PT, R3, 0x48, PT ;  /* 0x000000480300780c */ /* 0x000fe40003f84270 */
[----:B------:R-:W-:Y:S02]  /*3f10*/  ISETP.GT.AND P0, PT, R2, RZ, PT ;  /* 0x000000ff0200720c */ /* 0x000fe40003f04270 */
[----:B------:R-:W-:Y:S02]  /*3f20*/  IMNMX R0, R6, R0, PT ;  /* 0x0000000006007217 */ /* 0x000fe40003800200 */
[----:B------:R-:W-:Y:S02]  /*3f30*/  FSEL R111, R79, -INF , P5 ;  /* 0xff8000004f6f7808 */ /* 0x000fe40002800000 */
[----:B------:R-:W-:Y:S02]  /*3f40*/  ISETP.GT.AND P5, PT, R3, 0x41, PT ;  /* 0x000000410300780c */ /* 0x000fe40003fa4270 */
[----:B------:R-:W-:-:S02]  /*3f50*/  FSEL R101, R66, -INF , P4 ;  /* 0xff80000042657808 */ /* 0x000fc40002000000 */
[----:B------:R-:W-:Y:S02]  /*3f60*/  FSEL R11, R188, -INF , P0 ;  /* 0xff800000bc0b7808 */ /* 0x000fe40000000000 */
[----:B------:R-:W-:Y:S02]  /*3f70*/  ISETP.GT.AND P4, PT, R3, 0x58, PT ;  /* 0x000000580300780c */ /* 0x000fe40003f84270 */
[----:B------:R-:W-:Y:S02]  /*3f80*/  ISETP.GT.AND P0, PT, R0, 0x1, PT ;  /* 0x000000010000780c */ /* 0x000fe40003f04270 */
[----:B------:R-:W-:Y:S02]  /*3f90*/  FSEL R103, R71, -INF , P5 ;  /* 0xff80000047677808 */ /* 0x000fe40002800000 */
[C---:B------:R-:W-:Y:S02]  /*3fa0*/  ISETP.GT.AND P6, PT, R3.reuse, RZ, PT ;  /* 0x000000ff0300720c */ /* 0x040fe40003fc4270 */
[----:B------:R-:W-:-:S02]  /*3fb0*/  ISETP.GT.AND P5, PT, R3, 0x51, PT ;  /* 0x000000510300780c */ /* 0x000fc40003fa4270 */
[----:B------:R-:W-:Y:S02]  /*3fc0*/  FSEL R77, R58, -INF , P4 ;  /* 0xff8000003a4d7808 */ /* 0x000fe40002000000 */
[----:B------:R-:W-:Y:S02]  /*3fd0*/  FSEL R20, R191, -INF , P0 ;  /* 0xff800000bf147808 */ /* 0x000fe40000000000 */
[----:B------:R-:W-:Y:S02]  /*3fe0*/  ISETP.GT.AND P4, PT, R3, 0x69, PT ;  /* 0x000000690300780c */ /* 0x000fe40003f84270 */
        /* <DEDUP_REMOVED lines=29> */
[----:B------:R-:W-:Y:S02]  /*41c0*/  FSEL R23, R181, -INF , P4 ;  /* 0xff800000b5177808 */ /* 0x000fe40002000000 */
[----:B------:R-:W-:Y:S02]  /*41d0*/  FSEL R70, R172, -INF , P0 ;  /* 0xff800000ac467808 */ /* 0x000fe40000000000 */
[----:B------:R-:W-:Y:S02]  /*41e0*/  ISETP.GT.AND P5, PT, R0, RZ, PT ;  /* 0x000000ff0000720c */ /* 0x000fe40003fa4270 */
[----:B------:R-:W-:-:S02]  /*41f0*/  ISETP.GT.AND P4, PT, R2, 0x18, PT ;  /* 0x000000180200780c */ /* 0x000fc40003f84270 */
[----:B------:R-:W-:Y:S02]  /*4200*/  ISETP.GT.AND P0, PT, R0, 0x21, PT ;  /* 0x000000210000780c */ /* 0x000fe40003f04270 */
        /* <DEDUP_REMOVED lines=9> */
[----:B------:R-:W-:Y:S02]  /*42a0*/  ISETP.GT.AND P5, PT, R0, 0x10, PT ;  /* 0x000000100000780c */ /* 0x000fe40003fa4270 */
        /* <DEDUP_REMOVED lines=38> */
[----:B------:R-:W-:Y:S02]  /*4510*/  ISETP.GT.AND P6, PT, R3, 0x50, PT ;  /* 0x000000500300780c */ /* 0x000fe40003fc4270 */
[----:B------:R-:W-:Y:S02]  /*4520*/  FSEL R83, R157, -INF , P5 ;  /* 0xff8000009d537808 */ /* 0x000fe40002800000 */
[----:B------:R-:W-:Y:S02]  /*4530*/  FSEL R172, R158, -INF , P4 ;  /* 0xff8000009eac7808 */ /* 0x000fe40002000000 */
[----:B------:R-:W-:Y:S02]  /*4540*/  FSEL R170, R154, -INF , P0 ;  /* 0xff8000009aaa7808 */ /* 0x000fe40000000000 */
[----:B------:R-:W-:-:S02]  /*4550*/  FSEL R97, R62, -INF , P6 ;  /* 0xff8000003e617808 */ /* 0x000fc40003000000 */
[C---:B------:R-:W-:Y:S02]  /*4560*/  ISETP.GT.AND P5, PT, R2.reuse, 0x48, PT ;  /* 0x000000480200780c */ /* 0x040fe40003fa4270 */
[----:B------:R-:W-:Y:S02]  /*4570*/  ISETP.GT.AND P4, PT, R2, 0x50, PT ;  /* 0x000000500200780c */ /* 0x000fe40003f84270 */
[----:B------:R-:W-:Y:S02]  /*4580*/  ISETP.GT.AND P0, PT, R0, 0x51, PT ;  /* 0x000000510000780c */ /* 0x000fe40003f04270 */
[----:B------:R-:W-:Y:S02]  /*4590*/  ISETP.GT.AND P6, PT, R3, 0x60, PT ;  /* 0x000000600300780c */ /* 0x000fe40003fc4270 */
[----:B------:R-:W-:Y:S02]  /*45a0*/  FSEL R82, R152, -INF , P5 ;  /* 0xff80000098527808 */ /* 0x000fe40002800000 */
[----:B------:R-:W-:-:S02]  /*45b0*/  FSEL R107, R132, -INF , P4 ;  /* 0xff800000846b7808 */ /* 0x000fc40002000000 */
[----:B------:R-:W-:Y:S02]  /*45c0*/  FSEL R167, R135, -INF , P0 ;  /* 0xff80000087a77808 */ /* 0x000fe40000000000 */
[----:B------:R-:W-:Y:S02]  /*45d0*/  FSEL R79, R50, -INF , P6 ;  /* 0xff800000324f7808 */ /* 0x000fe40003000000 */
[C---:B------:R-:W-:Y:S02]  /*45e0*/  ISETP.GT.AND P5, PT, R0.reuse, 0x49, PT ;  /* 0x000000490000780c */ /* 0x040fe40003fa4270 */
[----:B------:R-:W-:Y:S02]  /*45f0*/  ISETP.GT.AND P4, PT, R0, 0x50, PT ;  /* 0x000000500000780c */ /* 0x000fe40003f84270 */
        /* <DEDUP_REMOVED lines=14> */
[C---:B------:R-:W-:Y:S02]  /*46e0*/  ISETP.GT.AND P5, PT, R2.reuse, 0x61, PT ;  /* 0x000000610200780c */ /* 0x040fe40003fa4270 */
[----:B------:R-:W-:Y:S02]  /*46f0*/  ISETP.GT.AND P4, PT, R2, 0x68, PT ;  /* 0x000000680200780c */ /* 0x000fe40003f84270 */
[----:B------:R-:W-:Y:S02]  /*4700*/  FSEL R166, R126, -INF , P6 ;  /* 0xff8000007ea67808 */ /* 0x000fe40003000000 */
[----:B------:R-:W-:Y:S02]  /*4710*/  ISETP.GT.AND P0, PT, R0, 0x60, PT ;  /* 0x000000600000780c */ /* 0x000fe40003f04270 */
[----:B------:R-:W-:Y:S02]  /*4720*/  ISETP.GT.AND P6, PT, R2, 0x69, PT ;  /* 0x000000690200780c */ /* 0x000fe40003fc4270 */
[----:B------:R-:W-:-:S02]  /*4730*/  FMNMX.FTZ R2, R19, R3, !PT ;  /* 0x0000000313027209 */ /* 0x000fc40007810000 */
[----:B------:R-:W-:Y:S02]  /*4740*/  FSEL R99, R117, -INF , P5 ;  /* 0xff80000075637808 */ /* 0x000fe40002800000 */
[----:B------:R-:W-:Y:S02]  /*4750*/  FSEL R98, R192, -INF , P4 ;  /* 0xff800000c0627808 */ /* 0x000fe40002000000 */
[----:B------:R-:W-:Y:S02]  /*4760*/  FSEL R164, R118, -INF , P0 ;  /* 0xff80000076a47808 */ /* 0x000fe40000000000 */
        /* <DEDUP_REMOVED lines=9> */
[----:B-1----:R-:W-:Y:S02]  /*4800*/  FMNMX.FTZ R4, R16, R20, !PT ;  /* 0x0000001410047209 */ /* 0x002fe40007810000 */
        /* <DEDUP_REMOVED lines=91> */
[----:B------:R-:W-:Y:S02]  /*4dc0*/  FSEL R69, R193, -INF , P6 ;  /* 0xff800000c1457808 */ /* 0x000fe40003000000 */
[----:B------:R-:W-:Y:S02]  /*4dd0*/  FMNMX.FTZ R2, R98, R2, !PT ;  /* 0x0000000262027209 */ /* 0x000fe40007810000 */
[----:B------:R-:W-:Y:S02]  /*4de0*/  FSEL R162, R194, -INF , P4 ;  /* 0xff800000c2a27808 */ /* 0x000fe40002000000 */
        /* <DEDUP_REMOVED lines=23> */
[----:B---3--:R-:W-:-:S03]  /*4f60*/  FMNMX.FTZ R118, R118, R3, !PT ;  /* 0x0000000376767209 */ /* 0x008fc60007810000 */
.L_x_3301:
        /* <DEDUP_REMOVED lines=15> */
[--C-:B------:R-:W-:Y:S01]  /*5060*/  FFMA.FTZ R144, R144, c[0x0][0x2d0], -R4.reuse ;  /* 0x0000b40090907a23 */ /* 0x100fe20000010804 */
[----:B------:R-:W4:Y:S01]  /*5070*/  LDSM.16.MT88.4 R36, [R225+0x800] ;  /* 0x00080000e124783b */ /* 0x000f220000004200 */
[----:B------:R-:W-:-:S02]  /*5080*/  FFMA.FTZ R143, R143, c[0x0][0x2d0], -R4 ;  /* 0x0000b4008f8f7a23 */ /* 0x000fc40000010804 */
[----:B------:R5:W5:Y:S01]  /*5090*/  MUFU.EX2 R178, R2 ;  /* 0x0000000200b27308 */ /* 0x000b620000000800 */
[--C-:B------:R-:W-:Y:S02]  /*50a0*/  FFMA.FTZ R142, R142, c[0x0][0x2d0], -R4.reuse ;  /* 0x0000b4008e8e7a23 */ /* 0x100fe40000010804 */
[--C-:B------:R-:W-:Y:S02]  /*50b0*/  FFMA.FTZ R141, R141, c[0x0][0x2d0], -R4.reuse ;  /* 0x0000b4008d8d7a23 */ /* 0x100fe40000010804 */
[--C-:B------:R-:W-:Y:S02]  /*50c0*/  FFMA.FTZ R184, R136, c[0x0][0x2d0], -R4.reuse ;  /* 0x0000b40088b87a23 */ /* 0x100fe40000010804 */
[--C-:B------:R-:W-:Y:S01]  /*50d0*/  FFMA.FTZ R187, R131, c[0x0][0x2d0], -R4.reuse ;  /* 0x0000b40083bb7a23 */ /* 0x100fe20000010804 */
[----:B------:R-:W1:Y:S01]  /*50e0*/  MUFU.EX2 R177, R5 ;  /* 0x0000000500b17308 */ /* 0x000e620000000800 */
[--C-:B--2---:R-:W-:Y:S02]  /*50f0*/  FFMA.FTZ R0, R10, c[0x0][0x2d0], -R4.reuse ;  /* 0x0000b4000a007a23 */ /* 0x104fe40000010804 */
[----:B------:R-:W-:-:S02]  /*5100*/  FFMA.FTZ R186, R130, c[0x0][0x2d0], -R4 ;  /* 0x0000b40082ba7a23 */ /* 0x000fc40000010804 */
[--C-:B------:R-:W-:Y:S02]  /*5110*/  FFMA.FTZ R185, R129, c[0x0][0x2d0], -R4.reuse ;  /* 0x0000b40081b97a23 */ /* 0x100fe40000010804 */
[--C-:B------:R-:W-:Y:S01]  /*5120*/  FFMA.FTZ R193, R128, c[0x0][0x2d0], -R4.reuse ;  /* 0x0000b40080c17a23 */ /* 0x100fe20000010804 */
[----:B------:R2:W-:Y:S01]  /*5130*/  MUFU.EX2 R207, R0 ;  /* 0x0000000000cf7308 */ /* 0x0005e20000000800 */
[----:B-----5:R-:W-:Y:S01]  /*5140*/  FMUL.FTZ R2, R117, c[0x0][0x2d0] ;  /* 0x0000b40075027a20 */ /* 0x020fe20000410000 */
[----:B------:R-:W-:Y:S01]  /*5150*/  MOV R130, R178 ;  /* 0x000000b200827202 */ /* 0x000fe20000000f00 */
[--C-:B------:R-:W-:Y:S02]  /*5160*/  FFMA.FTZ R194, R123, c[0x0][0x2d0], -R4.reuse ;  /* 0x0000b4007bc27a23 */ /* 0x100fe40000010804 */
[--C-:B------:R-:W-:Y:S01]  /*5170*/  FFMA.FTZ R195, R122, c[0x0][0x2d0], -R4.reuse ;  /* 0x0000b4007ac37a23 */ /* 0x100fe20000010804 */
[----:B------:R-:W-:Y:S01]  /*5180*/  FSEL R2, R2, RZ, P0 ;  /* 0x000000ff02027208 */ /* 0x000fe20000000000 */
[----:B------:R-:W-:Y:S01]  /*5190*/  FFMA.FTZ R196, R121, c[0x0][0x2d0], -R4 ;  /* 0x0000b40079c47a23 */ /* 0x000fe20000010804 */
[----:B------:R-:W-:Y:S01]  /*51a0*/  FSETP.NEU.FTZ.AND P0, PT, R68, -INF , PT ;  /* 0xff8000004400780b */ /* 0x000fe20003f1d000 */
[----:B------:R-:W-:Y:S01]  /*51b0*/  FFMA.FTZ R181, R97, c[0x0][0x2d0], -R3 ;  /* 0x0000b40061b57a23 */ /* 0x000fe20000010803 */
[----:B-1----:R-:W-:Y:S01]  /*51c0*/  MOV R131, R177 ;  /* 0x000000b100837202 */ /* 0x002fe20000000f00 */
[----:B------:R-:W-:-:S02]  /*51d0*/  FFMA.FTZ R5, R23, c[0x0][0x2d0], -R2 ;  /* 0x0000b40017057a23 */ /* 0x000fc40000010802 */
[----:B------:R-:W-:Y:S02]  /*51e0*/  FFMA.FTZ R6, R35, c[0x0][0x2d0], -R2 ;  /* 0x0000b40023067a23 */ /* 0x000fe40000010802 */
[----:B------:R1:W5:Y:S01]  /*51f0*/  MUFU.EX2 R197, R5 ;  /* 0x0000000500c57308 */ /* 0x0003620000000800 */
[----:B--2---:R-:W-:Y:S02]  /*5200*/  FFMA.FTZ R0, R19, c[0x0][0x2d0], -R4 ;  /* 0x0000b40013007a23 */ /* 0x004fe40000010804 */
[----:B------:R-:W-:Y:S02]  /*5210*/  FFMA.FTZ R202, R98, c[0x0][0x2d0], -R2 ;  /* 0x0000b40062ca7a23 */ /* 0x000fe40000010802 */
[--C-:B------:R-:W-:Y:S02]  /*5220*/  FFMA.FTZ R183, R74, c[0x0][0x2d0], -R3.reuse ;  /* 0x0000b4004ab77a23 */ /* 0x100fe40000010803 */
[--C-:B------:R-:W-:Y:S01]  /*5230*/  FFMA.FTZ R198, R73, c[0x0][0x2d0], -R3.reuse ;  /* 0x0000b40049c67a23 */ /* 0x100fe20000010803 */
[----:B------:R2:W-:Y:S01]  /*5240*/  MUFU.EX2 R212, R0 ;  /* 0x0000000000d47308 */ /* 0x0005e20000000800 */
[----:B------:R-:W-:-:S02]  /*5250*/  FFMA.FTZ R112, R112, c[0x0][0x2d0], -R3 ;  /* 0x0000b40070707a23 */ /* 0x000fc40000010803 */
[--C-:B------:R-:W-:Y:S02]  /*5260*/  FFMA.FTZ R136, R108, c[0x0][0x2d0], -R3.reuse ;  /* 0x0000b4006c887a23 */ /* 0x100fe40000010803 */
[--C-:B------:R-:W-:Y:S02]  /*5270*/  FFMA.FTZ R180, R80, c[0x0][0x2d0], -R3.reuse ;  /* 0x0000b40050b47a23 */ /* 0x100fe40000010803 */
[--C-:B------:R-:W-:Y:S01]  /*5280*/  FFMA.FTZ R182, R77, c[0x0][0x2d0], -R3.reuse ;  /* 0x0000b4004db67a23 */ /* 0x100fe20000010803 */
[----:B------:R-:W-:Y:S01]  /*5290*/  MUFU.EX2 R220, R6 ;  /* 0x0000000600dc7308 */ /* 0x000fe20000000800 */
[----:B-1----:R-:W-:Y:S02]  /*52a0*/  FFMA.FTZ R5, R32, c[0x0][0x2d0], -R2 ;  /* 0x0000b40020057a23 */ /* 0x002fe40000010802 */
[--C-:B------:R-:W-:Y:S02]  /*52b0*/  FFMA.FTZ R192, R79, c[0x0][0x2d0], -R3.reuse ;  /* 0x0000b4004fc07a23 */ /* 0x100fe40000010803 */
[----:B------:R-:W-:-:S02]  /*52c0*/  FFMA.FTZ R248, R76, c[0x0][0x2d0], -R3 ;  /* 0x0000b4004cf87a23 */ /* 0x000fc40000010803 */
[----:B------:R-:W-:Y:S01]  /*52d0*/  FFMA.FTZ R201, R71, c[0x0][0x2d0], -R3 ;  /* 0x0000b40047c97a23 */ /* 0x000fe20000010803 */
[----:B------:R-:W-:Y:S01]  /*52e0*/  MUFU.EX2 R116, R5 ;  /* 0x0000000500747308 */ /* 0x000fe20000000800 */
[----:B--2---:R-:W-:Y:S01]  /*52f0*/  FFMA.FTZ R0, R24, c[0x0][0x2d0], -R4 ;  /* 0x0000b40018007a23 */ /* 0x004fe20000010804 */
[----:B-----5:R-:W-:Y:S01]  /*5300*/  MOV R71, R197 ;  /* 0x000000c500477202 */ /* 0x020fe20000000f00 */
[--C-:B------:R-:W-:Y:S02]  /*5310*/  FFMA.FTZ R108, R93, c[0x0][0x2d0], -R2.reuse ;  /* 0x0000b4005d6c7a23 */ /* 0x100fe40000010802 */
[----:B------:R-:W-:-:S03]  /*5320*/  FFMA.FTZ R204, R69, c[0x0][0x2d0], -R2 ;  /* 0x0000b40045cc7a23 */ /* 0x000fc60000010802 */
[----:B------:R1:W-:Y:S08]  /*5330*/  MUFU.EX2 R214, R0 ;  /* 0x0000000000d67308 */ /* 0x0003f00000000800 */
[----:B------:R-:W-:Y:S01]  /*5340*/  MUFU.EX2 R248, R248 ;  /* 0x000000f800f87308 */ /* 0x000fe20000000800 */
[----:B-1----:R-:W-:-:S07]  /*5350*/  FFMA.FTZ R0, R28, c[0x0][0x2d0], -R4 ;  /* 0x0000b4001c007a23 */ /* 0x002fce0000010804 */
[----:B------:R1:W-:Y:S02]  /*5360*/  MUFU.EX2 R216, R0 ;  /* 0x0000000000d87308 */ /* 0x0003e40000000800 */
[----:B-1----:R-:W-:-:S06]  /*5370*/  FFMA.FTZ R0, R30, c[0x0][0x2d0], -R4 ;  /* 0x0000b4001e007a23 */ /* 0x002fcc0000010804 */
[----:B------:R1:W2:Y:S02]  /*5380*/  MUFU.EX2 R190, R0 ;  /* 0x0000000000be7308 */ /* 0x0002a40000000800 */
[----:B-1----:R-:W-:Y:S01]  /*5390*/  FFMA.FTZ R0, R33, c[0x0][0x2d0], -R4 ;  /* 0x0000b40021007a23 */ /* 0x002fe20000010804 */
[----:B--2---:R-:W-:-:S05]  /*53a0*/  MOV R121, R190 ;  /* 0x000000be00797202 */ /* 0x004fca0000000f00 */
[----:B------:R1:W2:Y:S02]  /*53b0*/  MUFU.EX2 R252, R0 ;  /* 0x0000000000fc7308 */ /* 0x0002a40000000800 */
[----:B-1----:R-:W-:-:S06]  /*53c0*/  FFMA.FTZ R0, R7, c[0x0][0x2d0], -R3 ;  /* 0x0000b40007007a23 */ /* 0x002fcc0000010803 */
[----:B------:R1:W-:Y:S02]  /*53d0*/  MUFU.EX2 R206, R0 ;  /* 0x0000000000ce7308 */ /* 0x0003e40000000800 */
[----:B-1----:R-:W-:-:S06]  /*53e0*/  FFMA.FTZ R0, R8, c[0x0][0x2d0], -R3 ;  /* 0x0000b40008007a23 */ /* 0x002fcc0000010803 */
[----:B------:R1:W-:Y:S02]  /*53f0*/  MUFU.EX2 R205, R0 ;  /* 0x0000000000cd7308 */ /* 0x0003e40000000800 */
[----:B-1----:R-:W-:-:S06]  /*5400*/  FFMA.FTZ R0, R13, c[0x0][0x2d0], -R3 ;  /* 0x0000b4000d007a23 */ /* 0x002fcc0000010803 */
[----:B------:R1:W-:Y:S02]  /*5410*/  MUFU.EX2 R125, R0 ;  /* 0x00000000007d7308 */ /* 0x0003e40000000800 */
[----:B-1----:R-:W-:Y:S01]  /*5420*/  FFMA.FTZ R0, R14, c[0x0][0x2d0], -R3 ;  /* 0x0000b4000e007a23 */ /* 0x002fe20000010803 */
[----:B--2---:R-:W-:Y:S01]  /*5430*/  F2FP.BF16.PACK_AB R14, R252, R178 ;  /* 0x000000b2fc0e723e */ /* 0x004fe200000010ff */
[----:B------:R-:W-:-:S04]  /*5440*/  FFMA.FTZ R178, R83, c[0x0][0x2d0], -R2 ;  /* 0x0000b40053b27a23 */ /* 0x000fc80000010802 */
        /* <DEDUP_REMOVED lines=9> */
[--C-:B-1----:R-:W-:Y:S01]  /*54e0*/  FFMA.FTZ R0, R11, c[0x0][0x2d0], -R2.reuse ;  /* 0x0000b4000b007a23 */ /* 0x102fe20000010802 */
[----:B--2---:R-:W-:Y:S01]  /*54f0*/  F2FP.BF16.PACK_AB R15, R221, R177 ;  /* 0x000000b1dd0f723e */ /* 0x004fe200000010ff */
[----:B------:R-:W-:-:S04]  /*5500*/  FFMA.FTZ R177, R82, c[0x0][0x2d0], -R2 ;  /* 0x0000b40052b17a23 */ /* 0x000fc80000010802 */
[----:B------:R1:W-:Y:S02]  /*5510*/  MUFU.EX2 R203, R0 ;  /* 0x0000000000cb7308 */ /* 0x0003e40000000800 */
[--C-:B-1----:R-:W-:Y:S01]  /*5520*/  FFMA.FTZ R0, R12, c[0x0][0x2d0], -R2.reuse ;  /* 0x0000b4000c007a23 */ /* 0x102fe20000010802 */
[----:B------:R-:W-:Y:S01]  /*5530*/  F2FP.BF16.PACK_AB R12, R190, R216 ;  /* 0x000000d8be0c723e */ /* 0x000fe200000010ff */
[----:B------:R-:W-:-:S04]  /*5540*/  FFMA.FTZ R190, R106, c[0x0][0x2d0], -R2 ;  /* 0x0000b4006abe7a23 */ /* 0x000fc80000010802 */
[----:B------:R1:W-:Y:S02]  /*5550*/  MUFU.EX2 R199, R0 ;  /* 0x0000000000c77308 */ /* 0x0003e40000000800 */
[----:B-1----:R-:W-:-:S06]  /*5560*/  FFMA.FTZ R0, R17, c[0x0][0x2d0], -R2 ;  /* 0x0000b40011007a23 */ /* 0x002fcc0000010802 */
[----:B------:R1:W-:Y:S02]  /*5570*/  MUFU.EX2 R211, R0 ;  /* 0x0000000000d37308 */ /* 0x0003e40000000800 */
[----:B-1----:R-:W-:Y:S01]  /*5580*/  FFMA.FTZ R0, R21, c[0x0][0x2d0], -R2 ;  /* 0x0000b40015007a23 */ /* 0x002fe20000010802 */
[----:B------:R-:W-:-:S05]  /*5590*/  F2FP.BF16.PACK_AB R21, R205, R206 ;  /* 0x000000cecd15723e */ /* 0x000fca00000010ff */
[----:B------:R1:W2:Y:S02]  /*55a0*/  MUFU.EX2 R124, R0 ;  /* 0x00000000007c7308 */ /* 0x0002a40000000800 */
[----:B-1----:R-:W-:Y:S01]  /*55b0*/  FFMA.FTZ R0, R22, c[0x0][0x2d0], -R2 ;  /* 0x0000b40016007a23 */ /* 0x002fe20000010802 */
[----:B------:R-:W-:Y:S02]  /*55c0*/  F2FP.BF16.PACK_AB R22, R214, R212 ;  /* 0x000000d4d616723e */ /* 0x000fe400000010ff */
[----:B--2---:R-:W-:-:S03]  /*55d0*/  F2FP.BF16.PACK_AB R18, R124, R211 ;  /* 0x000000d37c12723e */ /* 0x004fc600000010ff */
[----:B------:R1:W-:Y:S02]  /*55e0*/  MUFU.EX2 R218, R0 ;  /* 0x0000000000da7308 */ /* 0x0003e40000000800 */
[----:B-1----:R-:W-:-:S05]  /*55f0*/  FMUL.FTZ R0, R68, c[0x0][0x2d0] ;  /* 0x0000b40044007a20 */ /* 0x002fca0000410000 */
[----:B------:R-:W-:-:S05]  /*5600*/  FSEL R0, R0, RZ, P0 ;  /* 0x000000ff00007208 */ /* 0x000fca0000000000 */
[----:B------:R-:W-:Y:S01]  /*5610*/  FFMA.FTZ R5, R16, c[0x0][0x2d0], -R0 ;  /* 0x0000b40010057a23 */ /* 0x000fe20000010800 */
[----:B------:R-:W-:-:S03]  /*5620*/  F2FP.BF16.PACK_AB R16, R199, R203 ;  /* 0x000000cbc710723e */ /* 0x000fc600000010ff */
[----:B------:R1:W-:Y:S02]  /*5630*/  MUFU.EX2 R213, R5 ;  /* 0x0000000500d57308 */ /* 0x0003e40000000800 */
[----:B-1----:R-:W-:Y:S01]  /*5640*/  FFMA.FTZ R5, R20, c[0x0][0x2d0], -R0 ;  /* 0x0000b40014057a23 */ /* 0x002fe20000010800 */
[----:B------:R-:W-:-:S05]  /*5650*/  F2FP.BF16.PACK_AB R20, R207, R208 ;  /* 0x000000d0cf14723e */ /* 0x000fca00000010ff */
[----:B------:R1:W2:Y:S02]  /*5660*/  MUFU.EX2 R209, R5 ;  /* 0x0000000500d17308 */ /* 0x0002a40000000800 */
[C---:B------:R-:W-:Y:S08]  /*5670*/  HMMA.16816.F32.BF16 R8, R20.reuse, R44, RZ ;  /* 0x0000002c1408723c */ /* 0x040ff000000418ff */
[----:B---3--:R-:W-:Y:S01]  /*5680*/  HMMA.16816.F32.BF16 R64, R20, R40, RZ ;  /* 0x000000281440723c */ /* 0x008fe200000418ff */
[--C-:B-1----:R-:W-:Y:S01]  /*5690*/  FFMA.FTZ R5, R26, c[0x0][0x2d0], -R0.reuse ;  /* 0x0000b4001a057a23 */ /* 0x102fe20000010800 */
[----:B--2---:R-:W-:Y:S01]  /*56a0*/  F2FP.BF16.PACK_AB R17, R209, R213 ;  /* 0x000000d5d111723e */ /* 0x004fe200000010ff */
[----:B------:R-:W1:Y:S02]  /*56b0*/  LDSM.16.MT88.4 R24, [R226] ;  /* 0x00000000e218783b */ /* 0x000e640000004200 */
[----:B------:R2:W-:Y:S11]  /*56c0*/  MUFU.EX2 R210, R5 ;  /* 0x0000000500d27308 */ /* 0x0005f60000000800 */
[----:B----4-:R-:W-:Y:S07]  /*56d0*/  HMMA.16816.F32.BF16 R84, R12, R36, R8 ;  /* 0x000000240c54723c */ /* 0x010fee0000041808 */
[----:B------:R-:W-:Y:S01]  /*56e0*/  F2FP.BF16.PACK_AB R8, R197, R218 ;  /* 0x000000dac508723e */ /* 0x000fe200000010ff */
[----:B--2---:R-:W-:Y:S01]  /*56f0*/  FFMA.FTZ R5, R29, c[0x0][0x2d0], -R0 ;  /* 0x0000b4001d057a23 */ /* 0x004fe20000010800 */
[----:B------:R-:W-:Y:S01]  /*5700*/  F2FP.BF16.PACK_AB R10, R220, R116 ;  /* 0x00000074dc0a723e */ /* 0x000fe200000010ff */
[----:B------:R-:W-:-:S02]  /*5710*/  FFMA.FTZ R197, R102, c[0x0][0x2d0], -R2 ;  /* 0x0000b40066c57a23 */ /* 0x000fc40000010802 */
[----:B------:R2:W3:Y:S02]  /*5720*/  MUFU.EX2 R219, R5 ;  /* 0x0000000500db7308 */ /* 0x0004e40000000800 */
[--C-:B--2---:R-:W-:Y:S01]  /*5730*/  FFMA.FTZ R5, R34, c[0x0][0x2d0], -R0.reuse ;  /* 0x0000b40022057a23 */ /* 0x104fe20000010800 */
[----:B---3--:R-:W-:Y:S01]  /*5740*/  F2FP.BF16.PACK_AB R19, R219, R210 ;  /* 0x000000d2db13723e */ /* 0x008fe200000010ff */
[----:B------:R-:W2:Y:S04]  /*5750*/  LDSM.16.MT88.4 R32, [R229+0x800] ;  /* 0x00080000e520783b */ /* 0x000ea80000004200 */
[----:B------:R3:W-:Y:S02]  /*5760*/  MUFU.EX2 R200, R5 ;  /* 0x0000000500c87308 */ /* 0x0007e40000000800 */
[C---:B------:R-:W-:Y:S08]  /*5770*/  HMMA.16816.F32.BF16 R60, R16.reuse, R44, RZ ;  /* 0x0000002c103c723c */ /* 0x040ff000000418ff */
[----:B-1----:R-:W-:Y:S01]  /*5780*/  HMMA.16816.F32.BF16 R28, R16, R24, RZ ;  /* 0x00000018101c723c */ /* 0x002fe200000418ff */
[----:B---3--:R-:W-:-:S02]  /*5790*/  FFMA.FTZ R5, R48, c[0x0][0x2d0], -R0 ;  /* 0x0000b40030057a23 */ /* 0x008fc40000010800 */
[----:B------:R-:W1:Y:S02]  /*57a0*/  LDSM.16.MT88.4 R48, [R226+0x800] ;  /* 0x00080000e230783b */ /* 0x000e640000004200 */
[----:B------:R3:W4:Y:S03]  /*57b0*/  MUFU.EX2 R189, R5 ;  /* 0x0000000500bd7308 */ /* 0x0007260000000800 */
[----:B------:R-:W-:Y:S01]  /*57c0*/  HMMA.16816.F32.BF16 R56, R16, R40, RZ ;  /* 0x000000281038723c */ /* 0x000fe200000418ff */
[----:B---3--:R-:W-:Y:S01]  /*57d0*/  FFMA.FTZ R5, R52, c[0x0][0x2d0], -R0 ;  /* 0x0000b40034057a23 */ /* 0x008fe20000010800 */
[----:B----4-:R-:W-:-:S06]  /*57e0*/  F2FP.BF16.PACK_AB R9, R189, R200 ;  /* 0x000000c8bd09723e */ /* 0x010fcc00000010ff */
[----:B--2---:R-:W-:Y:S01]  /*57f0*/  HMMA.16816.F32.BF16 R132, R12, R32, R64 ;  /* 0x000000200c84723c */ /* 0x004fe20000041840 */
[----:B------:R-:W-:Y:S01]  /*5800*/  MOV R122, R189 ;  /* 0x000000bd007a7202 */ /* 0x000fe20000000f00 */
[----:B------:R2:W3:Y:S01]  /*5810*/  MUFU.EX2 R179, R5 ;  /* 0x0000000500b37308 */ /* 0x0004e20000000800 */
[----:B------:R-:W-:-:S04]  /*5820*/  FFMA.FTZ R189, R105, c[0x0][0x2d0], -R2 ;  /* 0x0000b40069bd7a23 */ /* 0x000fc80000010802 */
[----:B------:R-:W-:Y:S01]  /*5830*/  FFMA.FTZ R64, R148, c[0x0][0x2d0], -R4 ;  /* 0x0000b40094407a23 */ /* 0x000fe20000010804 */
[----:B------:R-:W-:Y:S01]  /*5840*/  MOV R67, R125 ;  /* 0x0000007d00437202 */ /* 0x000fe20000000f00 */
[----:B------:R-:W-:Y:S01]  /*5850*/  FFMA.FTZ R148, R81, c[0x0][0x2d0], -R2 ;  /* 0x0000b40051947a23 */ /* 0x000fe20000010802 */
[----:B------:R-:W-:Y:S01]  /*5860*/  MOV R66, R124 ;  /* 0x0000007c00427202 */ /* 0x000fe20000000f00 */
[----:B------:R-:W-:Y:S01]  /*5870*/  MUFU.EX2 R250, R64 ;  /* 0x0000004000fa7308 */ /* 0x000fe20000000800 */
[----:B--2---:R-:W-:Y:S01]  /*5880*/  FFMA.FTZ R5, R53, c[0x0][0x2d0], -R0 ;  /* 0x0000b40035057a23 */ /* 0x004fe20000010800 */
[-C--:B---3--:R-:W-:Y:S01]  /*5890*/  MOV R129, R179.reuse ;  /* 0x000000b300817202 */ /* 0x088fe20000000f00 */
[----:B------:R-:W-:Y:S05]  /*58a0*/  HMMA.16816.F32.BF16 R52, R20, R24, RZ ;  /* 0x000000181434723c */ /* 0x000fea00000418ff */
[----:B------:R-:W2:Y:S02]  /*58b0*/  MUFU.EX2 R188, R5 ;  /* 0x0000000500bc7308 */ /* 0x000ea40000000800 */
[----:B--2---:R-:W-:Y:S01]  /*58c0*/  F2FP.BF16.PACK_AB R11, R188, R179 ;  /* 0x000000b3bc0b723e */ /* 0x004fe200000010ff */
[--C-:B------:R-:W-:Y:S01]  /*58d0*/  FFMA.FTZ R179, R92, c[0x0][0x2d0], -R2.reuse ;  /* 0x0000b4005cb37a23 */ /* 0x100fe20000010802 */
[----:B------:R-:W-:Y:S01]  /*58e0*/  MOV R128, R188 ;  /* 0x000000bc00807202 */ /* 0x000fe20000000f00 */
[----:B------:R-:W-:Y:S11]  /*58f0*/  FFMA.FTZ R188, R104, c[0x0][0x2d0], -R2 ;  /* 0x0000b40068bc7a23 */ /* 0x000ff60000010802 */
[----:B------:R-:W-:Y:S03]  /*5900*/  @!UPT UIADD3 URZ, URZ, URZ, URZ ;  /* 0x0000003f3f3ff290 */ /* 0x000fe6000fffe03f */
[----:B-1----:R-:W-:Y:S08]  /*5910*/  HMMA.16816.F32.BF16 R156, R12, R48, R52 ;  /* 0x000000300c9c723c */ /* 0x002ff00000041834 */
[C---:B------:R-:W-:Y:S07]  /*5920*/  HMMA.16816.F32.BF16 R88, R8.reuse, R36, R60 ;  /* 0x000000240858723c */ /* 0x040fee000004183c */
[--C-:B------:R-:W-:Y:S01]  /*5930*/  FFMA.FTZ R63, R147, c[0x0][0x2d0], -R4.reuse ;  /* 0x0000b400933f7a23 */ /* 0x100fe20000010804 */
[----:B------:R-:W-:Y:S01]  /*5940*/  HMMA.16816.F32.BF16 R152, R8, R48, R28 ;  /* 0x000000300898723c */ /* 0x000fe2000004181c */
[--C-:B------:R-:W-:Y:S01]  /*5950*/  FFMA.FTZ R62, R146, c[0x0][0x2d0], -R4.reuse ;  /* 0x0000b400923e7a23 */ /* 0x100fe20000010804 */
[----:B------:R-:W-:Y:S01]  /*5960*/  LDSM.16.MT88.4 R28, [R228+0x800] ;  /* 0x00080000e41c783b */ /* 0x000fe20000004200 */
[--C-:B------:R-:W-:Y:S01]  /*5970*/  FFMA.FTZ R61, R145, c[0x0][0x2d0], -R4.reuse ;  /* 0x0000b400913d7a23 */ /* 0x100fe20000010804 */
[----:B------:R-:W-:Y:S01]  /*5980*/  MUFU.EX2 R251, R63 ;  /* 0x0000003f00fb7308 */ /* 0x000fe20000000800 */
[----:B------:R-:W-:-:S02]  /*5990*/  FFMA.FTZ R147, R140, c[0x0][0x2d0], -R4 ;  /* 0x0000b4008c937a23 */ /* 0x000fc40000010804 */
[--C-:B------:R-:W-:Y:S01]  /*59a0*/  FFMA.FTZ R146, R139, c[0x0][0x2d0], -R4.reuse ;  /* 0x0000b4008b927a23 */ /* 0x100fe20000010804 */
[----:B------:R-:W-:Y:S01]  /*59b0*/  HMMA.16816.F32.BF16 R124, R8, R32, R56 ;  /* 0x00000020087c723c */ /* 0x000fe20000041838 */
[--C-:B------:R-:W-:Y:S02]  /*59c0*/  FFMA.FTZ R145, R138, c[0x0][0x2d0], -R4.reuse ;  /* 0x0000b4008a917a23 */ /* 0x100fe40000010804 */
[----:B------:R-:W-:Y:S01]  /*59d0*/  FFMA.FTZ R140, R137, c[0x0][0x2d0], -R4 ;  /* 0x0000b400898c7a23 */ /* 0x000fe20000010804 */
[----:B------:R-:W-:Y:S01]  /*59e0*/  MUFU.EX2 R106, R62 ;  /* 0x0000003e006a7308 */ /* 0x000fe20000000800 */
[----:B------:R-:W1:Y:S01]  /*59f0*/  LDSM.16.MT88.4 R4, [R228] ;  /* 0x00000000e404783b */ /* 0x000e620000004200 */
[--C-:B------:R-:W-:Y:S02]  /*5a00*/  FFMA.FTZ R49, R115, c[0x0][0x2d0], -R3.reuse ;  /* 0x0000b40073317a23 */ /* 0x100fe40000010803 */
[----:B------:R-:W-:Y:S01]  /*5a10*/  FFMA.FTZ R36, R70, c[0x0][0x2d0], -R2 ;  /* 0x0000b40046247a23 */ /* 0x000fe20000010802 */
[----:B------:R-:W-:Y:S01]  /*5a20*/  MOV R70, R200 ;  /* 0x000000c800467202 */ /* 0x000fe20000000f00 */
[----:B------:R-:W-:-:S02]  /*5a30*/  FFMA.FTZ R115, R111, c[0x0][0x2d0], -R3 ;  /* 0x0000b4006f737a23 */ /* 0x000fc40000010803 */
[--C-:B------:R-:W-:Y:S01]  /*5a40*/  FFMA.FTZ R111, R96, c[0x0][0x2d0], -R2.reuse ;  /* 0x0000b400606f7a23 */ /* 0x100fe20000010802 */
[----:B------:R-:W-:Y:S01]  /*5a50*/  MUFU.EX2 R105, R61 ;  /* 0x0000003d00697308 */ /* 0x000fe20000000800 */
[--C-:B------:R-:W-:Y:S02]  /*5a60*/  FFMA.FTZ R200, R99, c[0x0][0x2d0], -R2.reuse ;  /* 0x0000b40063c87a23 */ /* 0x100fe40000010802 */
[--C-:B------:R-:W-:Y:S02]  /*5a70*/  FFMA.FTZ R33, R72, c[0x0][0x2d0], -R2.reuse ;  /* 0x0000b40048217a23 */ /* 0x100fe40000010802 */
[----:B------:R-:W-:Y:S02]  /*5a80*/  FFMA.FTZ R32, R75, c[0x0][0x2d0], -R2 ;  /* 0x0000b4004b207a23 */ /* 0x000fe40000010802 */
[--C-:B------:R-:W-:Y:S01]  /*5a90*/  FFMA.FTZ R48, R114, c[0x0][0x2d0], -R3.reuse ;  /* 0x0000b40072307a23 */ /* 0x100fe20000010803 */
[----:B------:R-:W-:Y:S01]  /*5aa0*/  MUFU.EX2 R249, R49 ;  /* 0x0000003100f97308 */ /* 0x000fe20000000800 */
[----:B------:R-:W-:-:S02]  /*5ab0*/  FFMA.FTZ R37, R113, c[0x0][0x2d0], -R3 ;  /* 0x0000b40071257a23 */ /* 0x000fc40000010803 */
[--C-:B------:R-:W-:Y:S01]  /*5ac0*/  FFMA.FTZ R60, R120, c[0x0][0x2d0], -R3.reuse ;  /* 0x0000b400783c7a23 */ /* 0x100fe20000010803 */
[----:B------:R-:W-:Y:S01]  /*5ad0*/  MOV R120, R191 ;  /* 0x000000bf00787202 */ /* 0x000fe20000000f00 */
[--C-:B------:R-:W-:Y:S02]  /*5ae0*/  FFMA.FTZ R114, R110, c[0x0][0x2d0], -R3.reuse ;  /* 0x0000b4006e727a23 */ /* 0x100fe40000010803 */
[--C-:B------:R-:W-:Y:S01]  /*5af0*/  FFMA.FTZ R113, R109, c[0x0][0x2d0], -R3.reuse ;  /* 0x0000b4006d717a23 */ /* 0x100fe20000010803 */
[----:B------:R-:W-:Y:S01]  /*5b00*/  MUFU.EX2 R123, R37 ;  /* 0x00000025007b7308 */ /* 0x000fe20000000800 */
[--C-:B------:R-:W-:Y:S02]  /*5b10*/  FFMA.FTZ R137, R103, c[0x0][0x2d0], -R3.reuse ;  /* 0x0000b40067897a23 */ /* 0x100fe40000010803 */
[--C-:B------:R-:W-:Y:S02]  /*5b20*/  FFMA.FTZ R138, R101, c[0x0][0x2d0], -R3.reuse ;  /* 0x0000b400658a7a23 */ /* 0x100fe40000010803 */
[----:B------:R-:W-:-:S02]  /*5b30*/  FFMA.FTZ R139, R100, c[0x0][0x2d0], -R3 ;  /* 0x0000b400648b7a23 */ /* 0x000fc40000010803 */
[--C-:B------:R-:W-:Y:S01]  /*5b40*/  FFMA.FTZ R3, R78, c[0x0][0x2d0], -R2.reuse ;  /* 0x0000b4004e037a23 */ /* 0x100fe20000010802 */
[----:B------:R-:W2:Y:S01]  /*5b50*/  MUFU.EX2 R32, R32 ;  /* 0x0000002000207308 */ /* 0x000ea20000000800 */
[--C-:B------:R-:W-:Y:S02]  /*5b60*/  FFMA.FTZ R110, R95, c[0x0][0x2d0], -R2.reuse ;  /* 0x0000b4005f6e7a23 */ /* 0x100fe40000010802 */
[--C-:B------:R-:W-:Y:S02]  /*5b70*/  FFMA.FTZ R109, R94, c[0x0][0x2d0], -R2.reuse ;  /* 0x0000b4005e6d7a23 */ /* 0x100fe40000010802 */
[----:B------:R-:W-:Y:S02]  /*5b80*/  FFMA.FTZ R191, R107, c[0x0][0x2d0], -R2 ;  /* 0x0000b4006bbf7a23 */ /* 0x000fe40000010802 */
[--C-:B------:R-:W-:Y:S01]  /*5b90*/  FFMA.FTZ R2, R150, c[0x0][0x2d0], -R0.reuse ;  /* 0x0000b40096027a23 */ /* 0x100fe20000010800 */
[-C--:B-1----:R-:W-:Y:S01]  /*5ba0*/  HMMA.16816.F32.BF16 R52, R16, R4.reuse, RZ ;  /* 0x000000041034723c */ /* 0x082fe200000418ff */
[----:B------:R1:W-:Y:S07]  /*5bb0*/  MUFU.EX2 R65, R3 ;  /* 0x0000000300417308 */ /* 0x0003ee0000000800 */
[----:B------:R-:W-:Y:S01]  /*5bc0*/  HMMA.16816.F32.BF16 R56, R20, R4, RZ ;  /* 0x000000041438723c */ /* 0x000fe200000418ff */
[----:B------:R3:W-:Y:S08]  /*5bd0*/  MUFU.EX2 R150, R2 ;  /* 0x0000000200967308 */ /* 0x0007f00000000800 */
[----:B------:R-:W-:Y:S01]  /*5be0*/  MUFU.EX2 R247, R60 ;  /* 0x0000003c00f77308 */ /* 0x000fe20000000800 */
[----:B-1----:R-:W-:-:S06]  /*5bf0*/  FFMA.FTZ R3, R174, c[0x0][0x2d0], -R0 ;  /* 0x0000b400ae037a23 */ /* 0x002fcc0000010800 */
[----:B------:R-:W-:Y:S01]  /*5c00*/  HMMA.16816.F32.BF16 R96, R8, R28, R52 ;  /* 0x0000001c0860723c */ /* 0x000fe20000041834 */
[----:B---3--:R-:W-:Y:S01]  /*5c10*/  FFMA.FTZ R2, R151, c[0x0][0x2d0], -R0 ;  /* 0x0000b40097027a23 */ /* 0x008fe20000010800 */
[----:B------:R-:W-:Y:S01]  /*5c20*/  MUFU.EX2 R107, R48 ;  /* 0x00000030006b7308 */ /* 0x000fe20000000800 */
[----:B--2---:R-:W-:-:S05]  /*5c30*/  MOV R151, R32 ;  /* 0x0000002000977202 */ /* 0x004fca0000000f00 */
[-C--:B------:R-:W-:Y:S02]  /*5c40*/  HMMA.16816.F32.BF16 R52, R16, R46.reuse, RZ ;  /* 0x0000002e1034723c */ /* 0x080fe400000418ff */
[----:B------:R1:W2:Y:S06]  /*5c50*/  MUFU.EX2 R69, R2 ;  /* 0x0000000200457308 */ /* 0x0002ac0000000800 */
[----:B------:R-:W-:Y:S02]  /*5c60*/  HMMA.16816.F32.BF16 R44, R20, R46, RZ ;  /* 0x0000002e142c723c */ /* 0x000fe400000418ff */
[----:B------:R-:W-:Y:S06]  /*5c70*/  MUFU.EX2 R222, R36 ;  /* 0x0000002400de7308 */ /* 0x000fec0000000800 */
[----:B------:R-:W-:Y:S01]  /*5c80*/  HMMA.16816.F32.BF16 R100, R12, R28, R56 ;  /* 0x0000001c0c64723c */ /* 0x000fe20000041838 */
[----:B-1----:R-:W-:Y:S01]  /*5c90*/  FFMA.FTZ R2, R160, c[0x0][0x2d0], -R0 ;  /* 0x0000b400a0027a23 */ /* 0x002fe20000010800 */
[----:B------:R-:W1:Y:S01]  /*5ca0*/  MUFU.EX2 R223, R33 ;  /* 0x0000002100df7308 */ /* 0x000e620000000800 */
[----:B--2---:R-:W-:-:S05]  /*5cb0*/  F2FP.BF16.PACK_AB R5, R69, R150 ;  /* 0x000000964505723e */ /* 0x004fca00000010ff */
[----:B------:R-:W-:Y:S02]  /*5cc0*/  HMMA.16816.F32.BF16 R72, R8, R38, R52 ;  /* 0x000000260848723c */ /* 0x000fe40000041834 */
[----:B------:R2:W-:Y:S06]  /*5cd0*/  MUFU.EX2 R160, R2 ;  /* 0x0000000200a07308 */ /* 0x0005ec0000000800 */
[----:B------:R-:W-:Y:S01]  /*5ce0*/  HMMA.16816.F32.BF16 R52, R16, R42, RZ ;  /* 0x0000002a1034723c */ /* 0x000fe200000418ff */
[----:B-1----:R-:W-:-:S07]  /*5cf0*/  F2FP.BF16.PACK_AB R4, R223, R222 ;  /* 0x000000dedf04723e */ /* 0x002fce00000010ff */
[----:B------:R-:W-:Y:S01]  /*5d00*/  HMMA.16816.F32.BF16 R40, R20, R42, RZ ;  /* 0x0000002a1428723c */ /* 0x000fe200000418ff */
[----:B--2---:R-:W-:Y:S01]  /*5d10*/  FFMA.FTZ R2, R161, c[0x0][0x2d0], -R0 ;  /* 0x0000b400a1027a23 */ /* 0x004fe20000010800 */
[----:B------:R-:W-:Y:S02]  /*5d20*/  MOV R161, R123 ;  /* 0x0000007b00a17202 */ /* 0x000fe40000000f00 */
[----:B------:R-:W-:Y:S01]  /*5d30*/  MOV R123, R252 ;  /* 0x000000fc007b7202 */ /* 0x000fe20000000f00 */
[----:B------:R1:W2:Y:S03]  /*5d40*/  MUFU.EX2 R104, R2 ;  /* 0x0000000200687308 */ /* 0x0002a60000000800 */
[----:B------:R-:W-:Y:S05]  /*5d50*/  HMMA.16816.F32.BF16 R44, R12, R38, R44 ;  /* 0x000000260c2c723c */ /* 0x000fea000004182c */
[----:B------:R3:W-:Y:S03]  /*5d60*/  MUFU.EX2 R252, R144 ;  /* 0x0000009000fc7308 */ /* 0x0007e60000000800 */
[----:B------:R-:W-:Y:S01]  /*5d70*/  HMMA.16816.F32.BF16 R76, R8, R34, R52 ;  /* 0x00000022084c723c */ /* 0x000fe20000041834 */
[----:B-1----:R-:W-:-:S07]  /*5d80*/  MOV R2, R65 ;  /* 0x0000004100027202 */ /* 0x002fce0000000f00 */
[----:B------:R-:W-:Y:S01]  /*5d90*/  HMMA.16816.F32.BF16 R52, R16, R26, RZ ;  /* 0x0000001a1034723c */ /* 0x000fe200000418ff */
[----:B---3--:R-:W-:-:S07]  /*5da0*/  FFMA.FTZ R144, R164, c[0x0][0x2d0], -R0 ;  /* 0x0000b400a4907a23 */ /* 0x008fce0000010800 */
[----:B------:R-:W-:Y:S08]  /*5db0*/  HMMA.16816.F32.BF16 R16, R16, R6, RZ ;  /* 0x000000061010723c */ /* 0x000ff000000418ff */
[C---:B------:R-:W-:Y:S08]  /*5dc0*/  HMMA.16816.F32.BF16 R24, R20.reuse, R26, RZ ;  /* 0x0000001a1418723c */ /* 0x040ff000000418ff */
[----:B------:R-:W-:Y:S07]  /*5dd0*/  HMMA.16816.F32.BF16 R20, R20, R6, RZ ;  /* 0x000000061414723c */ /* 0x000fee00000418ff */
[----:B------:R-:W-:Y:S01]  /*5de0*/  F2FP.BF16.PACK_AB R6, R2, R151 ;  /* 0x000000970206723e */ /* 0x000fe200000010ff */
[----:B------:R-:W-:Y:S01]  /*5df0*/  HMMA.16816.F32.BF16 R92, R8, R30, R16 ;  /* 0x0000001e085c723c */ /* 0x000fe20000041810 */
[----:B--2---:R-:W-:-:S07]  /*5e00*/  F2FP.BF16.PACK_AB R7, R104, R160 ;  /* 0x000000a06807723e */ /* 0x004fce00000010ff */
[C---:B------:R-:W-:Y:S08]  /*5e10*/  HMMA.16816.F32.BF16 R40, R12.reuse, R34, R40 ;  /* 0x000000220c28723c */ /* 0x040ff00000041828 */
[C---:B------:R-:W-:Y:S08]  /*5e20*/  HMMA.16816.F32.BF16 R24, R12.reuse, R50, R24 ;  /* 0x000000320c18723c */ /* 0x040ff00000041818 */
[----:B------:R-:W-:Y:S01]  /*5e30*/  HMMA.16816.F32.BF16 R16, R12, R30, R20 ;  /* 0x0000001e0c10723c */ /* 0x000fe20000041814 */
[----:B------:R-:W1:Y:S07]  /*5e40*/  LDSM.16.MT88.4 R12, [R225+0x1000] ;  /* 0x00100000e10c783b */ /* 0x000e6e0000004200 */
[----:B------:R-:W-:Y:S07]  /*5e50*/  HMMA.16816.F32.BF16 R80, R8, R50, R52 ;  /* 0x000000320850723c */ /* 0x000fee0000041834 */
[----:B------:R-:W-:-:S02]  /*5e60*/  F2FP.BF16.PACK_AB R8, R251, R250 ;  /* 0x000000fafb08723e */ /* 0x000fc400000010ff */
[----:B------:R-:W-:Y:S02]  /*5e70*/  F2FP.BF16.PACK_AB R9, R249, R247 ;  /* 0x000000f7f909723e */ /* 0x000fe400000010ff */
[----:B------:R-:W-:Y:S02]  /*5e80*/  F2FP.BF16.PACK_AB R10, R105, R106 ;  /* 0x0000006a690a723e */ /* 0x000fe400000010ff */
[----:B------:R-:W-:-:S07]  /*5e90*/  F2FP.BF16.PACK_AB R11, R161, R107 ;  /* 0x0000006ba10b723e */ /* 0x000fce00000010ff */
[-C--:B-1----:R-:W-:Y:S01]  /*5ea0*/  HMMA.16816.F32.BF16 R48, R8, R12.reuse, R84 ;  /* 0x0000000c0830723c */ /* 0x082fe20000041854 */
[----:B------:R-:W1:Y:S06]  /*5eb0*/  MUFU.EX2 R84, R141 ;  /* 0x0000008d00547308 */ /* 0x000e6c0000000800 */
[----:B------:R-:W-:Y:S01]  /*5ec0*/  MOV R87, R66 ;  /* 0x0000004200577202 */ /* 0x000fe20000000f00 */
[----:B------:R-:W-:Y:S01]  /*5ed0*/  HMMA.16816.F32.BF16 R56, R4, R12, R88 ;  /* 0x0000000c0438723c */ /* 0x000fe20000041858 */
[----:B------:R-:W-:Y:S02]  /*5ee0*/  MOV R86, R67 ;  /* 0x0000004300567202 */ /* 0x000fe40000000f00 */
[----:B------:R-:W-:Y:S01]  /*5ef0*/  MOV R85, R70 ;  /* 0x0000004600557202 */ /* 0x000fe20000000f00 */
[----:B------:R-:W-:Y:S01]  /*5f00*/  FFMA.FTZ R70, R170, c[0x0][0x2d0], -R0 ;  /* 0x0000b400aa467a23 */ /* 0x000fe20000010800 */
[----:B------:R-:W-:-:S02]  /*5f10*/  MOV R170, R221 ;  /* 0x000000dd00aa7202 */ /* 0x000fc40000000f00 */
[----:B------:R-:W-:Y:S01]  /*5f20*/  MOV R88, R161 ;  /* 0x000000a100587202 */ /* 0x000fe20000000f00 */
[-C--:B------:R-:W-:Y:S01]  /*5f30*/  HMMA.16816.F32.BF16 R52, R4, R14.reuse, R72 ;  /* 0x0000000e0434723c */ /* 0x080fe20000041848 */
[----:B------:R-:W-:Y:S01]  /*5f40*/  MOV R161, R121 ;  /* 0x0000007900a17202 */ /* 0x000fe20000000f00 */
[----:B------:R-:W-:Y:S01]  /*5f50*/  MUFU.EX2 R221, R115 ;  /* 0x0000007300dd7308 */ /* 0x000fe20000000800 */
[----:B-1----:R-:W-:Y:S02]  /*5f60*/  MOV R174, R84 ;  /* 0x0000005400ae7202 */ /* 0x002fe40000000f00 */
[----:B------:R-:W-:Y:S02]  /*5f70*/  MOV R84, R107 ;  /* 0x0000006b00547202 */ /* 0x000fe40000000f00 */
[----:B------:R-:W-:Y:S01]  /*5f80*/  MOV R107, R130 ;  /* 0x00000082006b7202 */ /* 0x000fe20000000f00 */
[----:B------:R-:W-:Y:S01]  /*5f90*/  HMMA.16816.F32.BF16 R28, R8, R14, R44 ;  /* 0x0000000e081c723c */ /* 0x000fe2000004182c */
[----:B------:R-:W1:Y:S01]  /*5fa0*/  LDSM.16.MT88.4 R12, [R229+0x1000] ;  /* 0x00100000e50c783b */ /* 0x000e620000004200 */
[----:B------:R-:W-:Y:S01]  /*5fb0*/  MOV R121, R116 ;  /* 0x0000007400797202 */ /* 0x000fe20000000f00 */
[--C-:B------:R-:W-:Y:S01]  /*5fc0*/  FFMA.FTZ R130, R167, c[0x0][0x2d0], -R0.reuse ;  /* 0x0000b400a7827a23 */ /* 0x100fe20000010800 */
[----:B------:R-:W-:Y:S01]  /*5fd0*/  MOV R90, R69 ;  /* 0x00000045005a7202 */ /* 0x000fe20000000f00 */
[--C-:B------:R-:W-:Y:S01]  /*5fe0*/  FFMA.FTZ R116, R172, c[0x0][0x2d0], -R0.reuse ;  /* 0x0000b400ac747a23 */ /* 0x100fe20000010800 */
[----:B------:R-:W-:Y:S01]  /*5ff0*/  MOV R167, R218 ;  /* 0x000000da00a77202 */ /* 0x000fe20000000f00 */
[----:B------:R-:W-:Y:S01]  /*6000*/  FFMA.FTZ R69, R169, c[0x0][0x2d0], -R0 ;  /* 0x0000b400a9457a23 */ /* 0x000fe20000010800 */
[----:B------:R-:W-:Y:S01]  /*6010*/  MUFU.EX2 R172, R108 ;  /* 0x0000006c00ac7308 */ /* 0x000fe20000000800 */
[----:B------:R-:W-:-:S02]  /*6020*/  MOV R169, R220 ;  /* 0x000000dc00a97202 */ /* 0x000fc40000000f00 */
[----:B------:R-:W-:Y:S02]  /*6030*/  MOV R141, R122 ;  /* 0x0000007a008d7202 */ /* 0x000fe40000000f00 */
[----:B------:R-:W-:Y:S02]  /*6040*/  MOV R89, R105 ;  /* 0x0000006900597202 */ /* 0x000fe40000000f00 */
[----:B------:R-:W-:Y:S01]  /*6050*/  MOV R91, R106 ;  /* 0x0000006a005b7202 */ /* 0x000fe20000000f00 */
[----:B------:R-:W-:Y:S01]  /*6060*/  MUFU.EX2 R220, R112 ;  /* 0x0000007000dc7308 */ /* 0x000fe20000000800 */
[----:B------:R-:W-:Y:S01]  /*6070*/  MOV R105, R128 ;  /* 0x0000008000697202 */ /* 0x000fe20000000f00 */
[--C-:B------:R-:W-:Y:S01]  /*6080*/  FFMA.FTZ R128, R165, c[0x0][0x2d0], -R0.reuse ;  /* 0x0000b400a5807a23 */ /* 0x100fe20000010800 */
[----:B------:R-:W-:Y:S01]  /*6090*/  MOV R106, R129 ;  /* 0x00000081006a7202 */ /* 0x000fe20000000f00 */
[----:B------:R-:W-:Y:S01]  /*60a0*/  FFMA.FTZ R129, R166, c[0x0][0x2d0], -R0 ;  /* 0x0000b400a6817a23 */ /* 0x000fe20000010800 */
[----:B------:R-:W-:-:S02]  /*60b0*/  MOV R166, R217 ;  /* 0x000000d900a67202 */ /* 0x000fc40000000f00 */
[----:B------:R-:W-:Y:S01]  /*60c0*/  MOV R165, R216 ;  /* 0x000000d800a57202 */ /* 0x000fe20000000f00 */
[----:B------:R-:W-:Y:S08]  /*60d0*/  MUFU.EX2 R217, R140 ;  /* 0x0000008c00d97308 */ /* 0x000ff00000000800 */
[----:B------:R-:W-:Y:S08]  /*60e0*/  MUFU.EX2 R216, R145 ;  /* 0x0000009100d87308 */ /* 0x000ff00000000800 */
[----:B------:R-:W-:Y:S01]  /*60f0*/  MUFU.EX2 R116, R116 ;  /* 0x0000007400747308 */ /* 0x000fe20000000800 */
[-C--:B-1----:R-:W-:Y:S07]  /*6100*/  HMMA.16816.F32.BF16 R44, R8, R12.reuse, R132 ;  /* 0x0000000c082c723c */ /* 0x082fee0000041884 */
[----:B------:R-:W-:Y:S01]  /*6110*/  MOV R134, R87 ;  /* 0x0000005700867202 */ /* 0x000fe20000000f00 */
[----:B------:R-:W-:Y:S01]  /*6120*/  HMMA.16816.F32.BF16 R36, R4, R12, R124 ;  /* 0x0000000c0424723c */ /* 0x000fe2000004187c */
[----:B------:R-:W-:Y:S01]  /*6130*/  MOV R135, R2 ;  /* 0x0000000200877202 */ /* 0x000fe20000000f00 */
[----:B------:R-:W-:Y:S01]  /*6140*/  FFMA.FTZ R2, R173, c[0x0][0x2d0], -R0 ;  /* 0x0000b400ad027a23 */ /* 0x000fe20000010800 */
[----:B------:R-:W-:Y:S01]  /*6150*/  MOV R87, R120 ;  /* 0x0000007800577202 */ /* 0x000fe20000000f00 */
[----:B------:R-:W1:Y:S01]  /*6160*/  MUFU.EX2 R173, R113 ;  /* 0x0000007100ad7308 */ /* 0x000e620000000800 */
[----:B------:R-:W-:-:S02]  /*6170*/  MOV R133, R86 ;  /* 0x0000005600857202 */ /* 0x000fc40000000f00 */
[----:B------:R-:W-:Y:S01]  /*6180*/  MOV R120, R131 ;  /* 0x0000008300787202 */ /* 0x000fe20000000f00 */
[-C--:B------:R-:W-:Y:S01]  /*6190*/  HMMA.16816.F32.BF16 R32, R4, R14.reuse, R76 ;  /* 0x0000000e0420723c */ /* 0x080fe2000004184c */
[----:B------:R-:W-:Y:S01]  /*61a0*/  MOV R86, R71 ;  /* 0x0000004700567202 */ /* 0x000fe20000000f00 */
[--C-:B------:R-:W-:Y:S01]  /*61b0*/  FFMA.FTZ R131, R168, c[0x0][0x2d0], -R0.reuse ;  /* 0x0000b400a8837a23 */ /* 0x100fe20000010800 */
[----:B------:R-:W-:Y:S01]  /*61c0*/  MOV R168, R219 ;  /* 0x000000db00a87202 */ /* 0x000fe20000000f00 */
[----:B------:R-:W-:Y:S01]  /*61d0*/  FFMA.FTZ R71, R171, c[0x0][0x2d0], -R0 ;  /* 0x0000b400ab477a23 */ /* 0x000fe20000010800 */
[----:B------:R-:W-:Y:S01]  /*61e0*/  MUFU.EX2 R219, R110 ;  /* 0x0000006e00db7308 */ /* 0x000fe20000000800 */
[----:B------:R-:W-:Y:S02]  /*61f0*/  MOV R164, R134 ;  /* 0x0000008600a47202 */ /* 0x000fe40000000f00 */
[----:B------:R-:W-:Y:S01]  /*6200*/  HMMA.16816.F32.BF16 R20, R8, R14, R40 ;  /* 0x0000000e0814723c */ /* 0x000fe20000041828 */
[----:B------:R-:W2:Y:S01]  /*6210*/  LDSM.16.MT88.4 R12, [R226+0x1000] ;  /* 0x00100000e20c783b */ /* 0x000ea20000004200 */
[----:B------:R-:W-:-:S02]  /*6220*/  MOV R132, R89 ;  /* 0x0000005900847202 */ /* 0x000fc40000000f00 */
[----:B------:R-:W-:Y:S01]  /*6230*/  MOV R134, R91 ;  /* 0x0000005b00867202 */ /* 0x000fe20000000f00 */
[----:B------:R-:W3:Y:S01]  /*6240*/  MUFU.EX2 R171, R3 ;  /* 0x0000000300ab7308 */ /* 0x000ee20000000800 */
[----:B-1----:R-:W-:Y:S02]  /*6250*/  MOV R145, R173 ;  /* 0x000000ad00917202 */ /* 0x002fe40000000f00 */
[-C--:B--2---:R-:W-:Y:S05]  /*6260*/  HMMA.16816.F32.BF16 R40, R8, R12.reuse, R156 ;  /* 0x0000000c0828723c */ /* 0x084fea000004189c */
[----:B------:R-:W1:Y:S03]  /*6270*/  MUFU.EX2 R157, R2 ;  /* 0x00000002009d7308 */ /* 0x000e660000000800 */
[C---:B------:R-:W-:Y:S05]  /*6280*/  HMMA.16816.F32.BF16 R72, R4.reuse, R12, R152 ;  /* 0x0000000c0448723c */ /* 0x040fea0000041898 */
[----:B------:R-:W-:Y:S02]  /*6290*/  MUFU.EX2 R155, R111 ;  /* 0x0000006f009b7308 */ /* 0x000fe40000000800 */
[--C-:B------:R-:W-:Y:S01]  /*62a0*/  FFMA.FTZ R154, R149, c[0x0][0x2d0], -R0.reuse ;  /* 0x0000b400959a7a23 */ /* 0x100fe20000010800 */
[-C--:B------:R-:W-:Y:S05]  /*62b0*/  HMMA.16816.F32.BF16 R64, R4, R14.reuse, R80 ;  /* 0x0000000e0440723c */ /* 0x080fea0000041850 */
[----:B------:R2:W4:Y:S01]  /*62c0*/  MUFU.EX2 R156, R143 ;  /* 0x0000008f009c7308 */ /* 0x0005220000000800 */
[----:B------:R-:W-:Y:S01]  /*62d0*/  MOV R149, R133 ;  /* 0x0000008500957202 */ /* 0x000fe20000000f00 */
[--C-:B------:R-:W-:Y:S01]  /*62e0*/  FFMA.FTZ R152, R163, c[0x0][0x2d0], -R0.reuse ;  /* 0x0000b400a3987a23 */ /* 0x100fe20000010800 */
[----:B------:R-:W-:Y:S01]  /*62f0*/  MOV R133, R90 ;  /* 0x0000005a00857202 */ /* 0x000fe20000000f00 */
[----:B------:R-:W-:Y:S01]  /*6300*/  FFMA.FTZ R153, R162, c[0x0][0x2d0], -R0 ;  /* 0x0000b400a2997a23 */ /* 0x000fe20000010800 */
[----:B------:R-:W-:Y:S01]  /*6310*/  MOV R163, R215 ;  /* 0x000000d700a37202 */ /* 0x000fe20000000f00 */
[----:B------:R-:W-:Y:S01]  /*6320*/  HMMA.16816.F32.BF16 R24, R8, R14, R24 ;  /* 0x0000000e0818723c */ /* 0x000fe20000041818 */
[----:B------:R-:W5:Y:S01]  /*6330*/  LDSM.16.MT88.4 R12, [R228+0x1000] ;  /* 0x00100000e40c783b */ /* 0x000f620000004200 */
[----:B------:R1:W-:Y:S01]  /*6340*/  MUFU.EX2 R158, R142 ;  /* 0x0000008e009e7308 */ /* 0x0003e20000000800 */
[----:B------:R-:W-:-:S02]  /*6350*/  MOV R162, R214 ;  /* 0x000000d600a27202 */ /* 0x000fc40000000f00 */
[----:B--2---:R-:W-:-:S05]  /*6360*/  MOV R143, R120 ;  /* 0x00000078008f7202 */ /* 0x004fca0000000f00 */
[----:B------:R-:W-:Y:S01]  /*6370*/  MUFU.EX2 R159, R114 ;  /* 0x00000072009f7308 */ /* 0x000fe20000000800 */
[----:B-1----:R-:W-:-:S07]  /*6380*/  MOV R142, R121 ;  /* 0x00000079008e7202 */ /* 0x002fce0000000f00 */
[----:B------:R3:W-:Y:S08]  /*6390*/  MUFU.EX2 R214, R147 ;  /* 0x0000009300d67308 */ /* 0x0007f00000000800 */
[----:B------:R1:W-:Y:S01]  /*63a0*/  MUFU.EX2 R215, R146 ;  /* 0x0000009200d77308 */ /* 0x0003e20000000800 */
[----:B---3--:R-:W-:Y:S01]  /*63b0*/  MOV R147, R171 ;  /* 0x000000ab00937202 */ /* 0x008fe20000000f00 */
[----:B-----5:R-:W-:Y:S01]  /*63c0*/  HMMA.16816.F32.BF16 R76, R8, R12, R100 ;  /* 0x0000000c084c723c */ /* 0x020fe20000041864 */
[----:B-1----:R-:W-:-:S06]  /*63d0*/  MOV R146, R172 ;  /* 0x000000ac00927202 */ /* 0x002fcc0000000f00 */
[----:B------:R-:W-:Y:S01]  /*63e0*/  MOV R103, R135 ;  /* 0x0000008700677202 */ /* 0x000fe20000000f00 */
[C---:B------:R-:W-:Y:S01]  /*63f0*/  HMMA.16816.F32.BF16 R80, R4.reuse, R12, R96 ;  /* 0x0000000c0450723c */ /* 0x040fe20000041860 */
[----:B------:R-:W-:Y:S02]  /*6400*/  MOV R135, R84 ;  /* 0x0000005400877202 */ /* 0x000fe40000000f00 */
[----:B------:R-:W-:Y:S02]  /*6410*/  MOV R101, R85 ;  /* 0x0000005500657202 */ /* 0x000fe40000000f00 */
[----:B------:R-:W-:Y:S02]  /*6420*/  MOV R100, R86 ;  /* 0x0000005600647202 */ /* 0x000fe40000000f00 */
[----:B------:R-:W-:Y:S01]  /*6430*/  MOV R98, R161 ;  /* 0x000000a100627202 */ /* 0x000fe20000000f00 */
[----:B------:R-:W-:Y:S01]  /*6440*/  HMMA.16816.F32.BF16 R60, R4, R14, R92 ;  /* 0x0000000e043c723c */ /* 0x000fe2000004185c */
[----:B------:R-:W1:Y:S01]  /*6450*/  MUFU.EX2 R161, R109 ;  /* 0x0000006d00a17308 */ /* 0x000e620000000800 */
[----:B------:R-:W-:-:S02]  /*6460*/  MOV R99, R87 ;  /* 0x0000005700637202 */ /* 0x000fc40000000f00 */
[----:B------:R-:W-:Y:S02]  /*6470*/  MOV R97, R104 ;  /* 0x0000006800617202 */ /* 0x000fe40000000f00 */
[----:B------:R-:W-:Y:S01]  /*6480*/  MOV R96, R105 ;  /* 0x0000006900607202 */ /* 0x000fe20000000f00 */
[--C-:B------:R-:W-:Y:S01]  /*6490*/  FFMA.FTZ R5, R176, c[0x0][0x2d0], -R0.reuse ;  /* 0x0000b400b0057a23 */ /* 0x100fe20000010800 */
[----:B------:R-:W-:Y:S01]  /*64a0*/  HMMA.16816.F32.BF16 R16, R8, R14, R16 ;  /* 0x0000000e0810723c */ /* 0x000fe20000041810 */
[----:B------:R-:W2:Y:S01]  /*64b0*/  LDSM.16.MT88.4 R12, [R225+0x1800] ;  /* 0x00180000e10c783b */ /* 0x000ea20000004200 */
[----:B------:R-:W-:Y:S01]  /*64c0*/  FFMA.FTZ R4, R175, c[0x0][0x2d0], -R0 ;  /* 0x0000b400af047a23 */ /* 0x000fe20000010800 */
[----:B------:R-:W-:Y:S01]  /*64d0*/  MUFU.EX2 R218, R5 ;  /* 0x0000000500da7308 */ /* 0x000fe20000000800 */
[----:B------:R-:W-:Y:S01]  /*64e0*/  F2FP.BF16.PACK_AB R7, R157, R171 ;  /* 0x000000ab9d07723e */ /* 0x000fe200000010ff */
[----:B------:R-:W-:Y:S01]  /*64f0*/  FADD.FTZ R0, R208, R207 ;  /* 0x000000cfd0007221 */ /* 0x000fe20000010000 */
[----:B------:R-:W-:Y:S01]  /*6500*/  MOV R176, R123 ;  /* 0x0000007b00b07202 */ /* 0x000fe20000000f00 */
[----:B------:R-:W-:Y:S01]  /*6510*/  FADD.FTZ R93, R203, R199 ;  /* 0x000000c7cb5d7221 */ /* 0x000fe20000010000 */
[----:B----4-:R-:W-:Y:S01]  /*6520*/  F2FP.BF16.PACK_AB R8, R156, R252 ;  /* 0x000000fc9c08723e */ /* 0x010fe200000010ff */
[----:B------:R-:W-:Y:S01]  /*6530*/  FADD.FTZ R92, R206, R205 ;  /* 0x000000cdce5c7221 */ /* 0x000fe20000010000 */
[----:B-1----:R-:W-:Y:S01]  /*6540*/  F2FP.BF16.PACK_AB R6, R172, R161 ;  /* 0x000000a1ac06723e */ /* 0x002fe200000010ff */
[----:B------:R1:W3:Y:S01]  /*6550*/  MUFU.EX2 R175, R4 ;  /* 0x0000000400af7308 */ /* 0x0002e20000000800 */
[----:B------:R-:W-:Y:S01]  /*6560*/  F2FP.BF16.PACK_AB R9, R221, R220 ;  /* 0x000000dcdd09723e */ /* 0x000fe200000010ff */
[----:B------:R-:W-:Y:S01]  /*6570*/  FADD.FTZ R2, R149, R92 ;  /* 0x0000005c95027221 */ /* 0x000fe20000010000 */
[----:B------:R-:W-:-:S02]  /*6580*/  F2FP.BF16.PACK_AB R10, R174, R158 ;  /* 0x0000009eae0a723e */ /* 0x000fc400000010ff */
[----:B------:R-:W-:Y:S01]  /*6590*/  F2FP.BF16.PACK_AB R11, R173, R159 ;  /* 0x0000009fad0b723e */ /* 0x000fe200000010ff */
[----:B------:R-:W-:Y:S01]  /*65a0*/  FADD.FTZ R2, R163, R2 ;  /* 0x00000002a3027221 */ /* 0x000fe20000010000 */
[----:B------:R-:W-:Y:S01]  /*65b0*/  MOV R95, R106 ;  /* 0x0000006a005f7202 */ /* 0x000fe20000000f00 */
[----:B------:R-:W-:Y:S01]  /*65c0*/  MUFU.EX2 R199, R179 ;  /* 0x000000b300c77308 */ /* 0x000fe20000000800 */
[----:B------:R-:W-:Y:S01]  /*65d0*/  MOV R94, R107 ;  /* 0x0000006b005e7202 */ /* 0x000fe20000000f00 */
[----:B------:R-:W-:Y:S01]  /*65e0*/  FADD.FTZ R2, R166, R2 ;  /* 0x00000002a6027221 */ /* 0x000fe20000010000 */
[----:B------:R-:W-:Y:S02]  /*65f0*/  MOV R102, R88 ;  /* 0x0000005800667202 */ /* 0x000fe40000000f00 */
[----:B------:R-:W-:Y:S02]  /*6600*/  MOV R207, R212 ;  /* 0x000000d400cf7202 */ /* 0x000fe40000000f00 */
[----:B------:R-:W-:Y:S01]  /*6610*/  MOV R166, R141 ;  /* 0x0000008d00a67202 */ /* 0x000fe20000000f00 */
[----:B------:R-:W-:Y:S01]  /*6620*/  MUFU.EX2 R212, R136 ;  /* 0x0000008800d47308 */ /* 0x000fe20000000800 */
[----:B-1----:R-:W-:Y:S01]  /*6630*/  F2FP.BF16.PACK_AB R4, R219, R155 ;  /* 0x0000009bdb04723e */ /* 0x002fe200000010ff */
[----:B------:R-:W-:Y:S01]  /*6640*/  FADD.FTZ R3, R207, R0 ;  /* 0x00000000cf037221 */ /* 0x000fe20000010000 */
[----:B---3--:R-:W-:Y:S01]  /*6650*/  F2FP.BF16.PACK_AB R5, R175, R218 ;  /* 0x000000daaf05723e */ /* 0x008fe200000010ff */
[----:B------:R-:W-:Y:S01]  /*6660*/  FADD.FTZ R0, R211, R93 ;  /* 0x0000005dd3007221 */ /* 0x000fe20000010000 */
[----:B------:R-:W-:Y:S01]  /*6670*/  MOV R149, R100 ;  /* 0x0000006400957202 */ /* 0x000fe20000000f00 */
[----:B------:R-:W-:Y:S01]  /*6680*/  FADD.FTZ R3, R162, R3 ;  /* 0x00000003a2037221 */ /* 0x000fe20000010000 */
[----:B------:R-:W-:Y:S01]  /*6690*/  MOV R162, R101 ;  /* 0x0000006500a27202 */ /* 0x000fe20000000f00 */
[----:B------:R1:W3:Y:S01]  /*66a0*/  MUFU.EX2 R211, R137 ;  /* 0x0000008900d37308 */ /* 0x0002e20000000800 */
[----:B------:R-:W-:Y:S01]  /*66b0*/  FADD.FTZ R0, R164, R0 ;  /* 0x00000000a4007221 */ /* 0x000fe20000010000 */
[----:B------:R-:W-:Y:S01]  /*66c0*/  MOV R164, R143 ;  /* 0x0000008f00a47202 */ /* 0x000fe20000000f00 */
[----:B------:R-:W-:Y:S01]  /*66d0*/  FADD.FTZ R3, R165, R3 ;  /* 0x00000003a5037221 */ /* 0x000fe20000010000 */
[----:B------:R-:W-:Y:S01]  /*66e0*/  MOV R165, R142 ;  /* 0x0000008e00a57202 */ /* 0x000fe20000000f00 */
[----:B------:R-:W-:Y:S01]  /*66f0*/  FADD.FTZ R0, R167, R0 ;  /* 0x00000000a7007221 */ /* 0x000fe20000010000 */
[----:B--2---:R-:W-:Y:S01]  /*6700*/  HMMA.16816.F32.BF16 R124, R4, R12, R56 ;  /* 0x0000000c047c723c */ /* 0x004fe20000041838 */
[----:B------:R-:W-:Y:S01]  /*6710*/  MOV R167, R176 ;  /* 0x000000b000a77202 */ /* 0x000fe20000000f00 */
[----:B------:R-:W-:Y:S01]  /*6720*/  MUFU.EX2 R203, R178 ;  /* 0x000000b200cb7308 */ /* 0x000fe20000000800 */
[----:B------:R-:W-:Y:S01]  /*6730*/  MOV R143, R102 ;  /* 0x00000066008f7202 */ /* 0x000fe20000000f00 */
[----:B------:R-:W-:Y:S01]  /*6740*/  FADD.FTZ R0, R149, R0 ;  /* 0x0000000095007221 */ /* 0x000fe20000010000 */
[----:B------:R-:W-:-:S02]  /*6750*/  MOV R142, R103 ;  /* 0x00000067008e7202 */ /* 0x000fc40000000f00 */
[----:B------:R-:W-:Y:S01]  /*6760*/  MOV R163, R94 ;  /* 0x0000005e00a37202 */ /* 0x000fe20000000f00 */
[----:B------:R-:W-:Y:S01]  /*6770*/  HMMA.16816.F32.BF16 R56, R4, R14, R52 ;  /* 0x0000000e0438723c */ /* 0x000fe20000041834 */
[----:B------:R-:W-:Y:S01]  /*6780*/  MOV R176, R96 ;  /* 0x0000006000b07202 */ /* 0x000fe20000000f00 */
[----:B------:R-:W-:Y:S01]  /*6790*/  MUFU.EX2 R206, R177 ;  /* 0x000000b100ce7308 */ /* 0x000fe20000000800 */
[----:B------:R-:W-:Y:S01]  /*67a0*/  MOV R141, R97 ;  /* 0x00000061008d7202 */ /* 0x000fe20000000f00 */
[----:B------:R-:W-:Y:S01]  /*67b0*/  FADD.FTZ R0, R165, R0 ;  /* 0x00000000a5007221 */ /* 0x000fe20000010000 */
[----:B------:R-:W-:Y:S02]  /*67c0*/  MOV R165, R135 ;  /* 0x0000008700a57202 */ /* 0x000fe40000000f00 */
[----:B-1----:R-:W-:Y:S01]  /*67d0*/  MOV R137, R175 ;  /* 0x000000af00897202 */ /* 0x002fe20000000f00 */
[----:B------:R-:W-:Y:S01]  /*67e0*/  HMMA.16816.F32.BF16 R84, R8, R12, R48 ;  /* 0x0000000c0854723c */ /* 0x000fe20000041830 */
[----:B------:R-:W-:Y:S01]  /*67f0*/  FADD.FTZ R0, R169, R0 ;  /* 0x00000000a9007221 */ /* 0x000fe20000010000 */
[----:B------:R-:W-:Y:S01]  /*6800*/  MUFU.EX2 R208, R148 ;  /* 0x0000009400d07308 */ /* 0x000fe20000000800 */
[----:B------:R-:W-:-:S02]  /*6810*/  MOV R169, R143 ;  /* 0x0000008f00a97202 */ /* 0x000fc40000000f00 */
[----:B------:R-:W-:Y:S01]  /*6820*/  FADD.FTZ R0, R222, R0 ;  /* 0x00000000de007221 */ /* 0x000fe20000010000 */
[----:B------:R-:W-:Y:S02]  /*6830*/  MOV R136, R174 ;  /* 0x000000ae00887202 */ /* 0x000fe40000000f00 */
[----:B------:R-:W-:Y:S01]  /*6840*/  HMMA.16816.F32.BF16 R52, R8, R14, R28 ;  /* 0x0000000e0834723c */ /* 0x000fe2000004181c */
[----:B------:R-:W1:Y:S01]  /*6850*/  LDSM.16.MT88.4 R12, [R229+0x1800] ;  /* 0x00180000e50c783b */ /* 0x000e620000004200 */
[----:B------:R-:W-:Y:S01]  /*6860*/  MUFU.EX2 R205, R71 ;  /* 0x0000004700cd7308 */ /* 0x000fe20000000800 */
[----:B------:R-:W-:-:S04]  /*6870*/  FADD.FTZ R0, R223, R0 ;  /* 0x00000000df007221 */ /* 0x000fc80000010000 */
[----:B------:R-:W-:Y:S02]  /*6880*/  MOV R30, R98 ;  /* 0x00000062001e7202 */ /* 0x000fe40000000f00 */
[----:B------:R-:W-:Y:S01]  /*6890*/  MOV R31, R99 ;  /* 0x00000063001f7202 */ /* 0x000fe20000000f00 */
[----:B------:R-:W-:Y:S02]  /*68a0*/  MUFU.EX2 R207, R70 ;  /* 0x0000004600cf7308 */ /* 0x000fe40000000800 */
[----:B------:R-:W-:Y:S02]  /*68b0*/  FADD.FTZ R3, R30, R3 ;  /* 0x000000031e037221 */ /* 0x000fe40000010000 */
[----:B------:R-:W-:Y:S02]  /*68c0*/  FADD.FTZ R2, R31, R2 ;  /* 0x000000021f027221 */ /* 0x000fe40000010000 */
[----:B------:R-:W-:Y:S02]  /*68d0*/  FADD.FTZ R3, R163, R3 ;  /* 0x00000003a3037221 */ /* 0x000fe40000010000 */
[----:B------:R-:W-:Y:S01]  /*68e0*/  MUFU.EX2 R71, R191 ;  /* 0x000000bf00477308 */ /* 0x000fe20000000800 */
[----:B------:R-:W-:Y:S01]  /*68f0*/  FADD.FTZ R2, R164, R2 ;  /* 0x00000002a4027221 */ /* 0x000fe20000010000 */
[----:B------:R-:W-:Y:S01]  /*6900*/  MOV R164, R134 ;  /* 0x0000008600a47202 */ /* 0x000fe20000000f00 */
[----:B------:R-:W-:Y:S01]  /*6910*/  FADD.FTZ R3, R167, R3 ;  /* 0x00000003a7037221 */ /* 0x000fe20000010000 */
[----:B------:R-:W-:-:S03]  /*6920*/  MOV R167, R133 ;  /* 0x0000008500a77202 */ /* 0x000fc60000000f00 */
[----:B------:R-:W-:Y:S01]  /*6930*/  FADD.FTZ R3, R250, R3 ;  /* 0x00000003fa037221 */ /* 0x000fe20000010000 */
[----:B------:R-:W-:Y:S03]  /*6940*/  MUFU.EX2 R70, R193 ;  /* 0x000000c100467308 */ /* 0x000fe60000000800 */
[----:B------:R-:W-:-:S04]  /*6950*/  FADD.FTZ R3, R251, R3 ;  /* 0x00000003fb037221 */ /* 0x000fc80000010000 */
[----:B------:R-:W-:Y:S01]  /*6960*/  FADD.FTZ R3, R164, R3 ;  /* 0x00000003a4037221 */ /* 0x000fe20000010000 */
[-C--:B-1----:R-:W-:Y:S08]  /*6970*/  HMMA.16816.F32.BF16 R48, R8, R12.reuse, R44 ;  /* 0x0000000c0830723c */ /* 0x082ff0000004182c */
[C---:B------:R-:W-:Y:S08]  /*6980*/  HMMA.16816.F32.BF16 R120, R4.reuse, R12, R36 ;  /* 0x0000000c0478723c */ /* 0x040ff00000041824 */
[-C--:B------:R-:W-:Y:S08]  /*6990*/  HMMA.16816.F32.BF16 R112, R4, R14.reuse, R32 ;  /* 0x0000000e0470723c */ /* 0x080ff00000041820 */
[C---:B------:R-:W-:Y:S01]  /*69a0*/  HMMA.16816.F32.BF16 R44, R8.reuse, R14, R20 ;  /* 0x0000000e082c723c */ /* 0x040fe20000041814 */
[----:B------:R-:W1:Y:S04]  /*69b0*/  LDSM.16.MT88.4 R12, [R226+0x1800] ;  /* 0x00180000e20c783b */ /* 0x000e680000004200 */
[----:B------:R-:W-:Y:S03]  /*69c0*/  LDSM.16.MT88.4 R20, [R225+0x2000] ;  /* 0x00200000e114783b */ /* 0x000fe60000004200 */
[-C--:B-1----:R-:W-:Y:S08]  /*69d0*/  HMMA.16816.F32.BF16 R40, R8, R12.reuse, R40 ;  /* 0x0000000c0828723c */ /* 0x082ff00000041828 */
[C---:B------:R-:W-:Y:S08]  /*69e0*/  HMMA.16816.F32.BF16 R108, R4.reuse, R12, R72 ;  /* 0x0000000c046c723c */ /* 0x040ff00000041848 */
[-C--:B------:R-:W-:Y:S08]  /*69f0*/  HMMA.16816.F32.BF16 R104, R4, R14.reuse, R64 ;  /* 0x0000000e0468723c */ /* 0x080ff00000041840 */
[C---:B------:R-:W-:Y:S01]  /*6a00*/  HMMA.16816.F32.BF16 R32, R8.reuse, R14, R24 ;  /* 0x0000000e0820723c */ /* 0x040fe20000041818 */
[----:B------:R-:W1:Y:S07]  /*6a10*/  LDSM.16.MT88.4 R12, [R228+0x1800] ;  /* 0x00180000e40c783b */ /* 0x000e6e0000004200 */
[-C--:B-1----:R-:W-:Y:S08]  /*6a20*/  HMMA.16816.F32.BF16 R36, R8, R12.reuse, R76 ;  /* 0x0000000c0824723c */ /* 0x082ff0000004184c */
[----:B------:R-:W-:Y:S08]  /*6a30*/  HMMA.16816.F32.BF16 R88, R4, R12, R80 ;  /* 0x0000000c0458723c */ /* 0x000ff00000041850 */
[-C--:B------:R-:W-:Y:S01]  /*6a40*/  HMMA.16816.F32.BF16 R24, R8, R14.reuse, R16 ;  /* 0x0000000e0818723c */ /* 0x080fe20000041810 */
[----:B------:R-:W1:Y:S04]  /*6a50*/  LDSM.16.MT88.4 R8, [R228+0x2000] ;  /* 0x00200000e408783b */ /* 0x000e680000004200 */
[----:B------:R-:W2:Y:S03]  /*6a60*/  LDSM.16.MT88.4 R16, [R229+0x2000] ;  /* 0x00200000e510783b */ /* 0x000ea60000004200 */
[----:B------:R-:W-:Y:S01]  /*6a70*/  HMMA.16816.F32.BF16 R80, R4, R14, R60 ;  /* 0x0000000e0450723c */ /* 0x000fe2000004183c */
[----:B------:R-:W4:Y:S06]  /*6a80*/  LDSM.16.MT88.4 R12, [R226+0x2000] ;  /* 0x00200000e20c783b */ /* 0x000f2c0000004200 */
[----:B------:R-:W-:Y:S01]  /*6a90*/  FADD.FTZ R4, R213, R209 ;  /* 0x000000d1d5047221 */ /* 0x000fe20000010000 */
[----:B---3--:R-:W-:Y:S01]  /*6aa0*/  F2FP.BF16.PACK_AB R5, R211, R212 ;  /* 0x000000d4d305723e */ /* 0x008fe200000010ff */
[----:B------:R3:W-:Y:S01]  /*6ab0*/  MUFU.EX2 R213, R139 ;  /* 0x0000008b00d57308 */ /* 0x0007e20000000800 */
[----:B------:R-:W-:Y:S01]  /*6ac0*/  F2FP.BF16.PACK_AB R6, R217, R216 ;  /* 0x000000d8d906723e */ /* 0x000fe200000010ff */
[----:B------:R-:W-:-:S04]  /*6ad0*/  FADD.FTZ R4, R210, R4 ;  /* 0x00000004d2047221 */ /* 0x000fc80000010000 */
[----:B------:R-:W-:Y:S01]  /*6ae0*/  FADD.FTZ R28, R168, R4 ;  /* 0x00000004a81c7221 */ /* 0x000fe20000010000 */
[----:B------:R-:W-:Y:S01]  /*6af0*/  F2FP.BF16.PACK_AB R4, R215, R214 ;  /* 0x000000d6d704723e */ /* 0x000fe200000010ff */
[----:B------:R-:W5:Y:S01]  /*6b00*/  MUFU.EX2 R210, R138 ;  /* 0x0000008a00d27308 */ /* 0x000f620000000800 */
[----:B------:R-:W-:Y:S02]  /*6b10*/  MOV R168, R170 ;  /* 0x000000aa00a87202 */ /* 0x000fe40000000f00 */
[----:B------:R-:W-:-:S03]  /*6b20*/  MOV R170, R95 ;  /* 0x0000005f00aa7202 */ /* 0x000fc60000000f00 */
[----:B------:R-:W-:Y:S01]  /*6b30*/  FADD.FTZ R2, R168, R2 ;  /* 0x00000002a8027221 */ /* 0x000fe20000010000 */
[----:B------:R-:W-:Y:S01]  /*6b40*/  MOV R168, R132 ;  /* 0x0000008400a87202 */ /* 0x000fe20000000f00 */
[----:B------:R-:W1:Y:S01]  /*6b50*/  MUFU.EX2 R209, R69 ;  /* 0x0000004500d17308 */ /* 0x000e620000000800 */
[----:B---3--:R-:W-:Y:S01]  /*6b60*/  MOV R139, R159 ;  /* 0x0000009f008b7202 */ /* 0x008fe20000000f00 */
[----:B------:R-:W-:Y:S01]  /*6b70*/  FADD.FTZ R2, R247, R2 ;  /* 0x00000002f7027221 */ /* 0x000fe20000010000 */
[----:B------:R-:W-:Y:S01]  /*6b80*/  LDSM.16.MT88.4 R132, [R226+0x3000] ;  /* 0x00300000e284783b */ /* 0x000fe20000004200 */
[----:B------:R-:W-:Y:S02]  /*6b90*/  FADD.FTZ R3, R168, R3 ;  /* 0x00000003a8037221 */ /* 0x000fe40000010000 */
[----:B------:R-:W-:Y:S01]  /*6ba0*/  FADD.FTZ R2, R249, R2 ;  /* 0x00000002f9027221 */ /* 0x000fe20000010000 */
[----:B-----5:R-:W-:Y:S01]  /*6bb0*/  F2FP.BF16.PACK_AB R7, R213, R210 ;  /* 0x000000d2d507723e */ /* 0x020fe200000010ff */
[----:B------:R-:W-:Y:S02]  /*6bc0*/  MUFU.EX2 R69, R194 ;  /* 0x000000c200457308 */ /* 0x000fe40000000800 */
[----:B------:R-:W-:Y:S01]  /*6bd0*/  FADD.FTZ R2, R165, R2 ;  /* 0x00000002a5027221 */ /* 0x000fe20000010000 */
[----:B------:R-:W-:-:S03]  /*6be0*/  MOV R138, R161 ;  /* 0x000000a1008a7202 */ /* 0x000fc60000000f00 */
[----:B------:R-:W-:Y:S01]  /*6bf0*/  FADD.FTZ R2, R169, R2 ;  /* 0x00000002a9027221 */ /* 0x000fe20000010000 */
[C---:B------:R-:W-:Y:S08]  /*6c00*/  HMMA.16816.F32.BF16 R100, R4.reuse, R20, R84 ;  /* 0x000000140464723c */ /* 0x040ff00000041854 */
[C---:B-1----:R-:W-:Y:S08]  /*6c10*/  HMMA.16816.F32.BF16 R64, R4.reuse, R8, R36 ;  /* 0x000000080440723c */ /* 0x042ff00000041824 */
[C---:B------:R-:W-:Y:S08]  /*6c20*/  HMMA.16816.F32.BF16 R96, R4.reuse, R22, R52 ;  /* 0x000000160460723c */ /* 0x040ff00000041834 */
[C---:B--2---:R-:W-:Y:S08]  /*6c30*/  HMMA.16816.F32.BF16 R92, R4.reuse, R16, R48 ;  /* 0x00000010045c723c */ /* 0x044ff00000041830 */
[C---:B------:R-:W-:Y:S08]  /*6c40*/  HMMA.16816.F32.BF16 R84, R4.reuse, R18, R44 ;  /* 0x000000120454723c */ /* 0x040ff0000004182c */
[C---:B----4-:R-:W-:Y:S08]  /*6c50*/  HMMA.16816.F32.BF16 R76, R4.reuse, R12, R40 ;  /* 0x0000000c044c723c */ /* 0x050ff00000041828 */
[C---:B------:R-:W-:Y:S08]  /*6c60*/  HMMA.16816.F32.BF16 R72, R4.reuse, R14, R32 ;  /* 0x0000000e0448723c */ /* 0x040ff00000041820 */
[----:B------:R-:W-:Y:S01]  /*6c70*/  HMMA.16816.F32.BF16 R36, R4, R10, R24 ;  /* 0x0000000a0424723c */ /* 0x000fe20000041818 */
[----:B------:R-:W-:Y:S01]  /*6c80*/  FADD.FTZ R2, R220, R2 ;  /* 0x00000002dc027221 */ /* 0x000fe20000010000 */
[----:B------:R-:W-:Y:S05]  /*6c90*/  MUFU.EX2 R25, R192 ;  /* 0x000000c000197308 */ /* 0x000fea0000000800 */
[----:B------:R-:W-:Y:S01]  /*6ca0*/  F2FP.BF16.PACK_AB R4, R203, R199 ;  /* 0x000000c7cb04723e */ /* 0x000fe200000010ff */
[----:B------:R-:W-:Y:S01]  /*6cb0*/  FADD.FTZ R24, R162, R28 ;  /* 0x0000001ca2187221 */ /* 0x000fe20000010000 */
[----:B------:R-:W-:Y:S01]  /*6cc0*/  F2FP.BF16.PACK_AB R6, R208, R206 ;  /* 0x000000ced006723e */ /* 0x000fe200000010ff */
[----:B------:R-:W-:Y:S01]  /*6cd0*/  FADD.FTZ R3, R252, R3 ;  /* 0x00000003fc037221 */ /* 0x000fe20000010000 */
[----:B------:R-:W-:Y:S01]  /*6ce0*/  F2FP.BF16.PACK_AB R5, R205, R116 ;  /* 0x00000074cd05723e */ /* 0x000fe200000010ff */
[----:B------:R-:W-:Y:S01]  /*6cf0*/  MUFU.EX2 R27, R195 ;  /* 0x000000c3001b7308 */ /* 0x000fe20000000800 */
[----:B------:R-:W-:-:S07]  /*6d00*/  F2FP.BF16.PACK_AB R7, R209, R207 ;  /* 0x000000cfd107723e */ /* 0x000fce00000010ff */
[C---:B------:R-:W-:Y:S01]  /*6d10*/  HMMA.16816.F32.BF16 R60, R4.reuse, R20, R124 ;  /* 0x00000014043c723c */ /* 0x040fe2000004187c */
[----:B------:R-:W-:Y:S06]  /*6d20*/  MUFU.EX2 R26, R196 ;  /* 0x000000c4001a7308 */ /* 0x000fec0000000800 */
[----:B------:R-:W-:Y:S01]  /*6d30*/  MOV R125, R156 ;  /* 0x0000009c007d7202 */ /* 0x000fe20000000f00 */
[----:B------:R-:W-:Y:S01]  /*6d40*/  HMMA.16816.F32.BF16 R56, R4, R22, R56 ;  /* 0x000000160438723c */ /* 0x000fe20000041838 */
[----:B------:R-:W1:Y:S01]  /*6d50*/  LDSM.16.MT88.4 R20, [R225+0x2800] ;  /* 0x00280000e114783b */ /* 0x000e620000004200 */
[----:B------:R-:W-:-:S02]  /*6d60*/  MOV R127, R158 ;  /* 0x0000009e007f7202 */ /* 0x000fc40000000f00 */
[----:B------:R-:W-:-:S04]  /*6d70*/  MOV R126, R157 ;  /* 0x0000009d007e7202 */ /* 0x000fc80000000f00 */
[C---:B------:R-:W-:Y:S08]  /*6d80*/  HMMA.16816.F32.BF16 R48, R4.reuse, R16, R120 ;  /* 0x000000100430723c */ /* 0x040ff00000041878 */
[C---:B------:R-:W-:Y:S01]  /*6d90*/  HMMA.16816.F32.BF16 R40, R4.reuse, R18, R112 ;  /* 0x000000120428723c */ /* 0x040fe20000041870 */
[----:B------:R-:W2:Y:S07]  /*6da0*/  LDSM.16.MT88.4 R16, [R229+0x2800] ;  /* 0x00280000e510783b */ /* 0x000eae0000004200 */
[C---:B------:R-:W-:Y:S01]  /*6db0*/  HMMA.16816.F32.BF16 R32, R4.reuse, R12, R108 ;  /* 0x0000000c0420723c */ /* 0x040fe2000004186c */
[----:B------:R-:W-:Y:S07]  /*6dc0*/  MUFU.EX2 R109, R184 ;  /* 0x000000b8006d7308 */ /* 0x000fee0000000800 */
[C---:B------:R-:W-:Y:S01]  /*6dd0*/  HMMA.16816.F32.BF16 R28, R4.reuse, R14, R104 ;  /* 0x0000000e041c723c */ /* 0x040fe20000041868 */
[----:B------:R-:W3:Y:S01]  /*6de0*/  LDSM.16.MT88.4 R12, [R226+0x2800] ;  /* 0x00280000e20c783b */ /* 0x000ee20000004200 */
[----:B------:R-:W4:Y:S06]  /*6df0*/  MUFU.EX2 R107, R187 ;  /* 0x000000bb006b7308 */ /* 0x000f2c0000000800 */
[C---:B------:R-:W-:Y:S02]  /*6e00*/  HMMA.16816.F32.BF16 R44, R4.reuse, R8, R88 ;  /* 0x00000008042c723c */ /* 0x040fe40000041858 */
[----:B------:R-:W-:Y:S06]  /*6e10*/  MUFU.EX2 R108, R186 ;  /* 0x000000ba006c7308 */ /* 0x000fec0000000800 */
[----:B------:R-:W-:Y:S01]  /*6e20*/  HMMA.16816.F32.BF16 R52, R4, R10, R80 ;  /* 0x0000000a0434723c */ /* 0x000fe20000041850 */
[----:B------:R-:W5:Y:S01]  /*6e30*/  LDSM.16.MT88.4 R8, [R228+0x2800] ;  /* 0x00280000e408783b */ /* 0x000f620000004200 */
[----:B------:R-:W1:Y:S05]  /*6e40*/  MUFU.EX2 R110, R185 ;  /* 0x000000b9006e7308 */ /* 0x000e6a0000000800 */
[----:B------:R-:W-:Y:S01]  /*6e50*/  FADD.FTZ R4, R166, R24 ;  /* 0x00000018a6047221 */ /* 0x000fe20000010000 */
[----:B------:R-:W-:-:S02]  /*6e60*/  MOV R166, R151 ;  /* 0x0000009700a67202 */ /* 0x000fc40000000f00 */
[----:B------:R-:W-:Y:S01]  /*6e70*/  MUFU.EX2 R105, R181 ;  /* 0x000000b500697308 */ /* 0x000fe20000000800 */
[----:B------:R-:W-:Y:S01]  /*6e80*/  FADD.FTZ R24, R170, R4 ;  /* 0x00000004aa187221 */ /* 0x000fe20000010000 */
[----:B----4-:R-:W-:Y:S01]  /*6e90*/  F2FP.BF16.PACK_AB R4, R107, R109 ;  /* 0x0000006d6b04723e */ /* 0x010fe200000010ff */
[----:B------:R-:W-:Y:S01]  /*6ea0*/  FADD.FTZ R0, R166, R0 ;  /* 0x00000000a6007221 */ /* 0x000fe20000010000 */
[----:B------:R-:W-:-:S04]  /*6eb0*/  MOV R170, R142 ;  /* 0x0000008e00aa7202 */ /* 0x000fc80000000f00 */
[----:B------:R-:W4:Y:S01]  /*6ec0*/  MUFU.EX2 R106, R180 ;  /* 0x000000b4006a7308 */ /* 0x000f220000000800 */
[----:B-1----:R-:W-:Y:S01]  /*6ed0*/  F2FP.BF16.PACK_AB R6, R110, R108 ;  /* 0x0000006c6e06723e */ /* 0x002fe200000010ff */
[----:B------:R-:W-:-:S06]  /*6ee0*/  FADD.FTZ R0, R170, R0 ;  /* 0x00000000aa007221 */ /* 0x000fcc0000010000 */
[----:B------:R-:W-:Y:S08]  /*6ef0*/  MUFU.EX2 R91, R182 ;  /* 0x000000b6005b7308 */ /* 0x000ff00000000800 */
[----:B------:R-:W1:Y:S01]  /*6f00*/  MUFU.EX2 R104, R183 ;  /* 0x000000b700687308 */ /* 0x000e620000000800 */
[----:B----4-:R-:W-:-:S07]  /*6f10*/  F2FP.BF16.PACK_AB R5, R106, R105 ;  /* 0x000000696a05723e */ /* 0x010fce00000010ff */
[----:B------:R-:W-:Y:S08]  /*6f20*/  MUFU.EX2 R81, R190 ;  /* 0x000000be00517308 */ /* 0x000ff00000000800 */
[----:B------:R-:W-:Y:S01]  /*6f30*/  MUFU.EX2 R83, R189 ;  /* 0x000000bd00537308 */ /* 0x000fe20000000800 */
[----:B-1----:R-:W-:-:S07]  /*6f40*/  F2FP.BF16.PACK_AB R7, R104, R91 ;  /* 0x0000005b6807723e */ /* 0x002fce00000010ff */
[----:B------:R-:W1:Y:S01]  /*6f50*/  MUFU.EX2 R89, R188 ;  /* 0x000000bc00597308 */ /* 0x000e620000000800 */
[C---:B------:R-:W-:Y:S07]  /*6f60*/  HMMA.16816.F32.BF16 R100, R4.reuse, R20, R100 ;  /* 0x000000140464723c */ /* 0x040fee0000041864 */
[----:B------:R-:W-:Y:S01]  /*6f70*/  MUFU.EX2 R80, R131 ;  /* 0x0000008300507308 */ /* 0x000fe20000000800 */
[C---:B------:R-:W-:Y:S07]  /*6f80*/  HMMA.16816.F32.BF16 R96, R4.reuse, R22, R96 ;  /* 0x000000160460723c */ /* 0x040fee0000041860 */
[----:B------:R-:W4:Y:S01]  /*6f90*/  MUFU.EX2 R82, R130 ;  /* 0x0000008200527308 */ /* 0x000f220000000800 */
[C---:B--2---:R-:W-:Y:S07]  /*6fa0*/  HMMA.16816.F32.BF16 R92, R4.reuse, R16, R92 ;  /* 0x00000010045c723c */ /* 0x044fee000004185c */
[----:B------:R-:W-:Y:S01]  /*6fb0*/  MUFU.EX2 R88, R129 ;  /* 0x0000008100587308 */ /* 0x000fe20000000800 */
[C---:B------:R-:W-:Y:S07]  /*6fc0*/  HMMA.16816.F32.BF16 R84, R4.reuse, R18, R84 ;  /* 0x000000120454723c */ /* 0x040fee0000041854 */
[----:B------:R-:W2:Y:S01]  /*6fd0*/  MUFU.EX2 R90, R128 ;  /* 0x00000080005a7308 */ /* 0x000ea20000000800 */
[C---:B---3--:R-:W-:Y:S08]  /*6fe0*/  HMMA.16816.F32.BF16 R76, R4.reuse, R12, R76 ;  /* 0x0000000c044c723c */ /* 0x048ff0000004184c */
[C---:B------:R-:W-:Y:S08]  /*6ff0*/  HMMA.16816.F32.BF16 R72, R4.reuse, R14, R72 ;  /* 0x0000000e0448723c */ /* 0x040ff00000041848 */
[C---:B-----5:R-:W-:Y:S08]  /*7000*/  HMMA.16816.F32.BF16 R64, R4.reuse, R8, R64 ;  /* 0x000000080440723c */ /* 0x060ff00000041840 */
[----:B------:R-:W-:Y:S07]  /*7010*/  HMMA.16816.F32.BF16 R36, R4, R10, R36 ;  /* 0x0000000a0424723c */ /* 0x000fee0000041824 */
[----:B------:R-:W-:Y:S01]  /*7020*/  FADD.FTZ R4, R176, R24 ;  /* 0x00000018b0047221 */ /* 0x000fe20000010000 */
[----:B-1----:R-:W-:-:S02]  /*7030*/  F2FP.BF16.PACK_AB R6, R89, R83 ;  /* 0x000000535906723e */ /* 0x002fc400000010ff */
[----:B----4-:R-:W-:Y:S01]  /*7040*/  F2FP.BF16.PACK_AB R5, R82, R80 ;  /* 0x000000505205723e */ /* 0x010fe200000010ff */
[----:B------:R-:W-:Y:S01]  /*7050*/  FADD.FTZ R24, R150, R4 ;  /* 0x0000000496187221 */ /* 0x000fe20000010000 */
[----:B------:R-:W-:Y:S01]  /*7060*/  F2FP.BF16.PACK_AB R4, R81, R71 ;  /* 0x000000475104723e */ /* 0x000fe200000010ff */
[----:B------:R-:W-:Y:S01]  /*7070*/  FADD.FTZ R0, R155, R0 ;  /* 0x000000009b007221 */ /* 0x000fe20000010000 */
[----:B--2---:R-:W-:Y:S01]  /*7080*/  F2FP.BF16.PACK_AB R7, R90, R88 ;  /* 0x000000585a07723e */ /* 0x004fe200000010ff */
[----:B------:R-:W1:Y:S01]  /*7090*/  LDSM.16.MT88.4 R148, [R225+0x3000] ;  /* 0x00300000e194783b */ /* 0x000e620000004200 */
[----:B------:R-:W-:Y:S02]  /*70a0*/  MOV R112, R139 ;  /* 0x0000008b00707202 */ /* 0x000fe40000000f00 */
[----:B------:R-:W-:Y:S02]  /*70b0*/  MOV R176, R141 ;  /* 0x0000008d00b07202 */ /* 0x000fe40000000f00 */
[----:B------:R-:W-:Y:S01]  /*70c0*/  MOV R111, R127 ;  /* 0x0000007f006f7202 */ /* 0x000fe20000000f00 */
[C---:B------:R-:W-:Y:S01]  /*70d0*/  HMMA.16816.F32.BF16 R60, R4.reuse, R20, R60 ;  /* 0x00000014043c723c */ /* 0x040fe2000004183c */
[----:B------:R-:W-:Y:S01]  /*70e0*/  MOV R124, R176 ;  /* 0x000000b0007c7202 */ /* 0x000fe20000000f00 */
[----:B------:R-:W2:Y:S06]  /*70f0*/  LDSM.16.MT88.4 R140, [R229+0x3000] ;  /* 0x00300000e58c783b */ /* 0x000eac0000004200 */
[C---:B------:R-:W-:Y:S08]  /*7100*/  HMMA.16816.F32.BF16 R56, R4.reuse, R22, R56 ;  /* 0x000000160438723c */ /* 0x040ff00000041838 */
[C---:B------:R-:W-:Y:S08]  /*7110*/  HMMA.16816.F32.BF16 R48, R4.reuse, R16, R48 ;  /* 0x000000100430723c */ /* 0x040ff00000041830 */
[C---:B------:R-:W-:Y:S08]  /*7120*/  HMMA.16816.F32.BF16 R40, R4.reuse, R18, R40 ;  /* 0x000000120428723c */ /* 0x040ff00000041828 */
[C---:B------:R-:W-:Y:S08]  /*7130*/  HMMA.16816.F32.BF16 R32, R4.reuse, R12, R32 ;  /* 0x0000000c0420723c */ /* 0x040ff00000041820 */
[C---:B------:R-:W-:Y:S08]  /*7140*/  HMMA.16816.F32.BF16 R28, R4.reuse, R14, R28 ;  /* 0x0000000e041c723c */ /* 0x040ff0000004181c */
[C---:B------:R-:W-:Y:S08]  /*7150*/  HMMA.16816.F32.BF16 R44, R4.reuse, R8, R44 ;  /* 0x00000008042c723c */ /* 0x040ff0000004182c */
[----:B------:R-:W-:Y:S01]  /*7160*/  HMMA.16816.F32.BF16 R52, R4, R10, R52 ;  /* 0x0000000a0434723c */ /* 0x000fe20000041834 */
[----:B------:R-:W-:-:S02]  /*7170*/  MOV R113, R138 ;  /* 0x0000008a00717202 */ /* 0x000fc40000000f00 */
[----:B------:R-:W-:Y:S02]  /*7180*/  MOV R114, R137 ;  /* 0x0000008900727202 */ /* 0x000fe40000000f00 */
[----:B------:R-:W-:Y:S02]  /*7190*/  MOV R115, R136 ;  /* 0x0000008800737202 */ /* 0x000fe40000000f00 */
[----:B------:R-:W-:Y:S01]  /*71a0*/  MOV R120, R145 ;  /* 0x0000009100787202 */ /* 0x000fe20000000f00 */
[----:B------:R-:W-:Y:S01]  /*71b0*/  FADD.FTZ R4, R167, R24 ;  /* 0x00000018a7047221 */ /* 0x000fe20000010000 */
[----:B------:R-:W-:Y:S01]  /*71c0*/  MOV R121, R146 ;  /* 0x0000009200797202 */ /* 0x000fe20000000f00 */
[----:B------:R-:W3:Y:S01]  /*71d0*/  LDL R24, [R1+0x70] ;  /* 0x0000700001187983 */ /* 0x000ee20000100800 */
[----:B------:R-:W-:Y:S01]  /*71e0*/  FADD.FTZ R6, R221, R2 ;  /* 0x00000002dd067221 */ /* 0x000fe20000010000 */
[----:B------:R-:W-:Y:S01]  /*71f0*/  MOV R9, c[0x0][0x2ac] ;  /* 0x0000ab0000097a02 */ /* 0x000fe20000000f00 */
[----:B------:R-:W-:Y:S01]  /*7200*/  FADD.FTZ R5, R219, R0 ;  /* 0x00000000db057221 */ /* 0x000fe20000010000 */
[----:B------:R-:W-:-:S02]  /*7210*/  MOV R122, R147 ;  /* 0x00000093007a7202 */ /* 0x000fc40000000f00 */
[----:B------:R-:W-:Y:S01]  /*7220*/  MOV R123, R126 ;  /* 0x0000007e007b7202 */ /* 0x000fe20000000f00 */
[----:B------:R-:W-:Y:S01]  /*7230*/  IMAD R9, R9, c[0x0][0x1d0], RZ ;  /* 0x0000740009097a24 */ /* 0x000fe200078e02ff */
[----:B------:R-:W4:Y:S01]  /*7240*/  MUFU.EX2 R19, R197 ;  /* 0x000000c500137308 */ /* 0x000f220000000800 */
[----:B------:R-:W-:Y:S01]  /*7250*/  FADD.FTZ R7, R125, R3 ;  /* 0x000000037d077221 */ /* 0x000fe20000010000 */
[----:B------:R-:W5:Y:S01]  /*7260*/  LDSM.16.MT88.4 R12, [R228+0x3000] ;  /* 0x00300000e40c783b */ /* 0x000f620000004200 */
[----:B------:R-:W-:-:S04]  /*7270*/  FADD.FTZ R4, R160, R4 ;  /* 0x00000004a0047221 */ /* 0x000fc80000010000 */
[----:B------:R-:W-:Y:S01]  /*7280*/  FADD.FTZ R4, R124, R4 ;  /* 0x000000047c047221 */ /* 0x000fe20000010000 */
[----:B------:R-:W-:Y:S03]  /*7290*/  MUFU.EX2 R21, R202 ;  /* 0x000000ca00157308 */ /* 0x000fe60000000800 */
[----:B------:R-:W-:Y:S02]  /*72a0*/  FADD.FTZ R8, R218, R4 ;  /* 0x00000004da087221 */ /* 0x000fe40000010000 */
[----:B------:R-:W-:Y:S02]  /*72b0*/  FADD.FTZ R4, R113, R5 ;  /* 0x0000000571047221 */ /* 0x000fe40000010000 */
[----:B------:R-:W-:Y:S01]  /*72c0*/  FADD.FTZ R5, R114, R8 ;  /* 0x0000000872057221 */ /* 0x000fe20000010000 */
[----:B------:R-:W-:Y:S01]  /*72d0*/  F2FP.BF16.PACK_AB R185, R248, R25 ;  /* 0x00000019f8b9723e */ /* 0x000fe200000010ff */
[----:B------:R-:W-:Y:S01]  /*72e0*/  FADD.FTZ R4, R121, R4 ;  /* 0x0000000479047221 */ /* 0x000fe20000010000 */
[----:B------:R-:W-:Y:S01]  /*72f0*/  MUFU.EX2 R20, R204 ;  /* 0x000000cc00147308 */ /* 0x000fe20000000800 */
[----:B------:R-:W-:-:S02]  /*7300*/  FADD.FTZ R5, R122, R5 ;  /* 0x000000057a057221 */ /* 0x000fc40000010000 */
[----:B------:R-:W-:-:S05]  /*7310*/  FADD.FTZ R4, R199, R4 ;  /* 0x00000004c7047221 */ /* 0x000fca0000010000 */
[----:B------:R-:W-:Y:S08]  /*7320*/  MUFU.EX2 R23, R198 ;  /* 0x000000c600177308 */ /* 0x000ff00000000800 */
[----:B------:R-:W-:Y:S01]  /*7330*/  MUFU.EX2 R22, R201 ;  /* 0x000000c900167308 */ /* 0x000fe20000000800 */
[----:B---3--:R-:W-:Y:S01]  /*7340*/  @P2 IMAD.HI.U32 R2, R24, c[0x0][0x2c8], RZ ;  /* 0x0000b20018022a27 */ /* 0x008fe200078e00ff */
[----:B------:R-:W-:-:S04]  /*7350*/  MOV R0, R24 ;  /* 0x0000001800007202 */ /* 0x000fc80000000f00 */
[----:B------:R-:W-:Y:S02]  /*7360*/  @P2 SHF.R.U32.HI R0, RZ, c[0x0][0x2cc], R2 ;  /* 0x0000b300ff002a19 */ /* 0x000fe40000011602 */
[----:B------:R-:W-:Y:S02]  /*7370*/  MOV R2, RZ ;  /* 0x000000ff00027202 */ /* 0x000fe40000000f00 */
[----:B------:R-:W-:-:S05]  /*7380*/  IADD3 R3, R0, -c[0x0][0x168], R9 ;  /* 0x80005a0000037a10 */ /* 0x000fca0007ffe009 */
[----:B------:R-:W-:-:S04]  /*7390*/  IMAD.HI R2, R3, -0x6db6db6d, R2 ;  /* 0x9249249303027827 */ /* 0x000fc800078e0202 */
[----:B------:R-:W-:Y:S02]  /*73a0*/  FADD.FTZ R3, R112, R6 ;  /* 0x0000000670037221 */ /* 0x000fe40000010000 */
[----:B------:R-:W3:Y:S01]  /*73b0*/  LDL R6, [R1+0x18] ;  /* 0x0000180001067983 */ /* 0x000ee20000100800 */
[----:B------:R-:W-:-:S04]  /*73c0*/  SHF.R.U32.HI R0, RZ, 0x1f, R2 ;  /* 0x0000001fff007819 */ /* 0x000fc80000011602 */
[----:B------:R-:W-:Y:S01]  /*73d0*/  LEA.HI.SX32 R9, R2, R0, 0x1a ;  /* 0x0000000002097211 */ /* 0x000fe200078fd2ff */
        /* <DEDUP_REMOVED lines=28> */
[----:B------:R-:W1:Y:S01]  /*75a0*/  MUFU.EX2 R17, R144 ;  /* 0x0000009000117308 */ /* 0x000e620000000800 */
[----:B------:R-:W-:Y:S02]  /*75b0*/  FADD.FTZ R0, R91, R3 ;  /* 0x000000035b007221 */ /* 0x000fe40000010000 */
[----:B------:R-:W-:Y:S02]  /*75c0*/  FADD.FTZ R4, R83, R4 ;  /* 0x0000000453047221 */ /* 0x000fe40000010000 */
[----:B------:R-:W-:-:S02]  /*75d0*/  FADD.FTZ R5, R82, R5 ;  /* 0x0000000552057221 */ /* 0x000fc40000010000 */
[----:B------:R-:W-:Y:S01]  /*75e0*/  FADD.FTZ R3, R110, R2 ;  /* 0x000000026e037221 */ /* 0x000fe20000010000 */
[----:B------:R-:W1:Y:S01]  /*75f0*/  MUFU.EX2 R16, R152 ;  /* 0x0000009800107308 */ /* 0x000e620000000800 */
[----:B------:R-:W-:Y:S02]  /*7600*/  FADD.FTZ R2, R104, R0 ;  /* 0x0000000068027221 */ /* 0x000fe40000010000 */
[----:B------:R-:W-:Y:S02]  /*7610*/  FADD.FTZ R0, R89, R4 ;  /* 0x0000000459007221 */ /* 0x000fe40000010000 */
[----:B------:R-:W-:Y:S02]  /*7620*/  FADD.FTZ R5, R88, R5 ;  /* 0x0000000558057221 */ /* 0x000fe40000010000 */
[----:B------:R-:W-:Y:S01]  /*7630*/  FADD.FTZ R4, R70, R3 ;  /* 0x0000000346047221 */ /* 0x000fe20000010000 */
[----:B------:R-:W2:Y:S01]  /*7640*/  MUFU.EX2 R11, R153 ;  /* 0x00000099000b7308 */ /* 0x000ea20000000800 */
[----:B------:R-:W-:-:S02]  /*7650*/  FADD.FTZ R3, R25, R2 ;  /* 0x0000000219037221 */ /* 0x000fc40000010000 */
[----:B----4-:R-:W-:Y:S02]  /*7660*/  FADD.FTZ R0, R19, R0 ;  /* 0x0000000013007221 */ /* 0x010fe40000010000 */
[----:B------:R-:W-:-:S03]  /*7670*/  FADD.FTZ R2, R90, R5 ;  /* 0x000000055a027221 */ /* 0x000fc60000010000 */
[----:B------:R-:W4:Y:S01]  /*7680*/  MUFU.EX2 R10, R154 ;  /* 0x0000009a000a7308 */ /* 0x000f220000000800 */
[----:B------:R-:W-:Y:S02]  /*7690*/  FADD.FTZ R248, R248, R3 ;  /* 0x00000003f8f87221 */ /* 0x000fe40000010000 */
[----:B-1----:R-:W-:Y:S02]  /*76a0*/  FADD.FTZ R3, R18, R0 ;  /* 0x0000000012037221 */ /* 0x002fe40000010000 */
[----:B------:R-:W-:Y:S02]  /*76b0*/  FADD.FTZ R0, R17, R2 ;  /* 0x0000000211007221 */ /* 0x000fe40000010000 */
[----:B------:R-:W-:Y:S02]  /*76c0*/  FADD.FTZ R4, R69, R4 ;  /* 0x0000000445047221 */ /* 0x000fe40000010000 */
[----:B------:R-:W-:Y:S02]  /*76d0*/  FADD.FTZ R0, R16, R0 ;  /* 0x0000000010007221 */ /* 0x000fe40000010000 */
[----:B------:R-:W-:-:S02]  /*76e0*/  FADD.FTZ R2, R27, R4 ;  /* 0x000000041b027221 */ /* 0x000fc40000010000 */
[----:B--2---:R-:W-:Y:S02]  /*76f0*/  FADD.FTZ R0, R11, R0 ;  /* 0x000000000b007221 */ /* 0x004fe40000010000 */
[----:B------:R-:W-:Y:S02]  /*7700*/  FADD.FTZ R3, R21, R3 ;  /* 0x0000000315037221 */ /* 0x000fe40000010000 */
[----:B------:R-:W-:Y:S02]  /*7710*/  FADD.FTZ R4, R26, R2 ;  /* 0x000000021a047221 */ /* 0x000fe40000010000 */
[----:B----4-:R-:W-:Y:S02]  /*7720*/  FADD.FTZ R0, R10, R0 ;  /* 0x000000000a007221 */ /* 0x010fe40000010000 */
[----:B------:R-:W-:Y:S01]  /*7730*/  FADD.FTZ R2, R20, R3 ;  /* 0x0000000314027221 */ /* 0x000fe20000010000 */
[----:B------:R-:W-:Y:S02]  /*7740*/  IADD3 R245, R245, -0x2, RZ ;  /* 0xfffffffef5f57810 */ /* 0x000fe40007ffe0ff */
[----:B------:R-:W-:-:S02]  /*7750*/  F2FP.BF16.PACK_AB R184, R69, R70 ;  /* 0x0000004645b8723e */ /* 0x000fc400000010ff */
[----:B------:R-:W-:Y:S02]  /*7760*/  F2FP.BF16.PACK_AB R186, R26, R27 ;  /* 0x0000001b1aba723e */ /* 0x000fe400000010ff */
[----:B------:R-:W-:Y:S02]  /*7770*/  F2FP.BF16.PACK_AB R187, R22, R23 ;  /* 0x0000001716bb723e */ /* 0x000fe400000010ff */
[----:B------:R-:W-:Y:S02]  /*7780*/  F2FP.BF16.PACK_AB R124, R18, R19 ;  /* 0x00000013127c723e */ /* 0x000fe400000010ff */
[----:B------:R-:W-:Y:S02]  /*7790*/  F2FP.BF16.PACK_AB R126, R20, R21 ;  /* 0x00000015147e723e */ /* 0x000fe400000010ff */
[----:B------:R-:W-:Y:S02]  /*77a0*/  F2FP.BF16.PACK_AB R125, R16, R17 ;  /* 0x00000011107d723e */ /* 0x000fe400000010ff */
[----:B------:R-:W-:Y:S01]  /*77b0*/  F2FP.BF16.PACK_AB R127, R10, R11 ;  /* 0x0000000b0a7f723e */ /* 0x000fe200000010ff */
[----:B------:R-:W-:Y:S01]  /*77c0*/  HMMA.16816.F32.BF16 R156, R184, R148, R100 ;  /* 0x00000094b89c723c */ /* 0x000fe20000041864 */
[----:B------:R-:W-:-:S07]  /*77d0*/  FADD.FTZ R248, R23, R248 ;  /* 0x000000f817f87221 */ /* 0x000fce0000010000 */
[----:B------:R-:W-:Y:S01]  /*77e0*/  HMMA.16816.F32.BF16 R160, R184, R150, R96 ;  /* 0x00000096b8a0723c */ /* 0x000fe20000041860 */
[----:B------:R-:W-:-:S07]  /*77f0*/  FADD.FTZ R248, R22, R248 ;  /* 0x000000f816f87221 */ /* 0x000fce0000010000 */
[C---:B------:R-:W-:Y:S08]  /*7800*/  HMMA.16816.F32.BF16 R164, R184.reuse, R140, R92 ;  /* 0x0000008cb8a4723c */ /* 0x040ff0000004185c */
[C---:B------:R-:W-:Y:S08]  /*7810*/  HMMA.16816.F32.BF16 R168, R184.reuse, R142, R84 ;  /* 0x0000008eb8a8723c */ /* 0x040ff00000041854 */
[C---:B------:R-:W-:Y:S08]  /*7820*/  HMMA.16816.F32.BF16 R172, R184.reuse, R132, R76 ;  /* 0x00000084b8ac723c */ /* 0x040ff0000004184c */
[----:B------:R-:W-:Y:S08]  /*7830*/  HMMA.16816.F32.BF16 R176, R184, R134, R72 ;  /* 0x00000086b8b0723c */ /* 0x000ff00000041848 */
[C---:B------:R-:W-:Y:S08]  /*7840*/  HMMA.16816.F32.BF16 R152, R124.reuse, R148, R60 ;  /* 0x000000947c98723c */ /* 0x040ff0000004183c */
[C---:B------:R-:W-:Y:S08]  /*7850*/  HMMA.16816.F32.BF16 R144, R124.reuse, R140, R48 ;  /* 0x0000008c7c90723c */ /* 0x040ff00000041830 */
[----:B------:R-:W-:Y:S08]  /*7860*/  HMMA.16816.F32.BF16 R136, R124, R132, R32 ;  /* 0x000000847c88723c */ /* 0x000ff00000041820 */
[----:B-----5:R-:W-:Y:S08]  /*7870*/  HMMA.16816.F32.BF16 R180, R184, R12, R64 ;  /* 0x0000000cb8b4723c */ /* 0x020ff00000041840 */
[C---:B------:R-:W-:Y:S08]  /*7880*/  HMMA.16816.F32.BF16 R148, R124.reuse, R150, R56 ;  /* 0x000000967c94723c */ /* 0x040ff00000041838 */
[C---:B------:R-:W-:Y:S08]  /*7890*/  HMMA.16816.F32.BF16 R140, R124.reuse, R142, R40 ;  /* 0x0000008e7c8c723c */ /* 0x040ff00000041828 */
[C---:B------:R-:W-:Y:S08]  /*78a0*/  HMMA.16816.F32.BF16 R132, R124.reuse, R134, R28 ;  /* 0x000000867c84723c */ /* 0x040ff0000004181c */
[----:B------:R-:W-:Y:S08]  /*78b0*/  HMMA.16816.F32.BF16 R128, R124, R12, R44 ;  /* 0x0000000c7c80723c */ /* 0x000ff0000004182c */
[-C--:B------:R-:W-:Y:S08]  /*78c0*/  HMMA.16816.F32.BF16 R184, R184, R14.reuse, R36 ;  /* 0x0000000eb8b8723c */ /* 0x080ff00000041824 */
[----:B------:R-:W-:Y:S01]  /*78d0*/  HMMA.16816.F32.BF16 R124, R124, R14, R52 ;  /* 0x0000000e7c7c723c */ /* 0x000fe20000041834 */
[----:B---3--:R-:W-:-:S05]  /*78e0*/  IMNMX R6, R6, R9, !PT ;  /* 0x0000000906067217 */ /* 0x008fca0007800200 */
[----:B------:R1:W-:Y:S04]  /*78f0*/  STL [R1+0x8], R6 ;  /* 0x0000080601007387 */ /* 0x0003e80000100800 */
[----:B------:R1:W-:Y:S04]  /*7900*/  STL [R1], R4 ;  /* 0x0000000401007387 */ /* 0x0003e80000100800 */
[----:B------:R1:W-:Y:S04]  /*7910*/  STL [R1+0x10], R0 ;  /* 0x0000100001007387 */ /* 0x0003e80000100800 */
[----:B------:R1:W-:Y:S01]  /*7920*/  STL [R1+0xc], R2 ;  /* 0x00000c0201007387 */ /* 0x0003e20000100800 */
[----:B------:R-:W-:Y:S11]  /*7930*/  ISETP.GE.AND P0, PT, R245, R6, PT ;  /* 0x00000006f500720c */ /* 0x000ff60003f06270 */
[----:B------:R-:W-:Y:S02]  /*7940*/  @!UPT UIADD3 URZ, URZ, URZ, URZ ;  /* 0x0000003f3f3ff290 */ /* 0x000fe4000fffe03f */
[----:B------:R-:W-:Y:S05]  /*7950*/  @!P0 BRA `(.L_x_3248) ;  /* 0x0000540000008947 */ /* 0x000fea0003800000 */
[----:B------:R-:W-:Y:S01]  /*7960*/  IMAD.MOV.U32 R121, RZ, RZ, R118 ;  /* 0x000000ffff797224 */ /* 0x000fe200078e0076 */
[----:B------:R-:W-:Y:S01]  /*7970*/  MOV R123, R68 ;  /* 0x00000044007b7202 */ /* 0x000fe20000000f00 */
[----:B------:R-:W-:Y:S01]  /*7980*/  IMAD.MOV.U32 R120, RZ, RZ, R119 ;  /* 0x000000ffff787224 */ /* 0x000fe200078e0077 */
[----:B------:R-:W-:Y:S02]  /*7990*/  MOV R122, R117 ;  /* 0x00000075007a7202 */ /* 0x000fe40000000f00 */
.L_x_3259:
[----:B-1----:R-:W2:Y:S01]  /*79a0*/  LDL R0, [R1+0x18] ;  /* 0x0000180001007983 */ /* 0x002ea20000100800 */
        /* <DEDUP_REMOVED lines=27> */
[----:B------:R-:W2:Y:S01]  /*7b60*/  LDL.64 R8, [R1+0x30] ;  /* 0x0000300001087983 */ /* 0x000ea20000100a00 */
[----:B------:R-:W-:Y:S01]  /*7b70*/  SHF.R.S32.HI R4, RZ, 0x1f, R244 ;  /* 0x0000001fff047819 */ /* 0x000fe200000114f4 */
[C---:B------:R-:W-:Y:S01]  /*7b80*/  IMAD.SHL.U32 R20, R243.reuse, 0x2, RZ ;  /* 0x00000002f3147824 */ /* 0x040fe200078e00ff */
[----:B------:R-:W-:Y:S01]  /*7b90*/  SHF.R.S32.HI R5, RZ, 0x1f, R243 ;  /* 0x0000001fff057819 */ /* 0x000fe200000114f3 */
[----:B------:R-:W-:Y:S02]  /*7ba0*/  IMAD R0, R0, c[0x0][0x208], RZ ;  /* 0x0000820000007a24 */ /* 0x000fe400078e02ff */
[----:B------:R-:W-:Y:S01]  /*7bb0*/  IMAD R4, R4, c[0x0][0x218], RZ ;  /* 0x0000860004047a24 */ /* 0x000fe200078e02ff */
[----:B------:R-:W-:Y:S01]  /*7bc0*/  SHF.L.U64.HI R5, R243, 0x1, R5 ;  /* 0x00000001f3057819 */ /* 0x000fe20000010205 */
[----:B------:R-:W-:Y:S01]  /*7bd0*/  IMAD R0, R246, c[0x0][0x20c], R0 ;  /* 0x00008300f6007a24 */ /* 0x000fe200078e0200 */
[----:B------:R-:W3:Y:S03]  /*7be0*/  LDL R6, [R1+0x40] ;  /* 0x0000400001067983 */ /* 0x000ee60000100800 */
[----:B------:R-:W-:Y:S04]  /*7bf0*/  IMAD.IADD R3, R3, 0x1, R0 ;  /* 0x0000000103037824 */ /* 0x000fe800078e0200 */
[----:B------:R-:W-:Y:S05]  /*7c00*/  IMAD.WIDE.U32 R2, R244, c[0x0][0x218], R2 ;  /* 0x00008600f4027a25 */ /* 0x000fea00078e0002 */
[----:B--2---:R-:W-:Y:S01]  /*7c10*/  IADD3 R0, P4, R8, R2, RZ ;  /* 0x0000000208007210 */ /* 0x004fe20007f9e0ff */
[----:B------:R-:W-:Y:S03]  /*7c20*/  IMAD R2, R244, c[0x0][0x21c], R4 ;  /* 0x00008700f4027a24 */ /* 0x000fe600078e0204 */
[----:B------:R-:W-:Y:S02]  /*7c30*/  LEA R4, P0, R0, c[0x0][0x1f8], 0x1 ;  /* 0x00007e0000047a11 */ /* 0x000fe400078008ff */
[----:B---3--:R-:W-:Y:S04]  /*7c40*/  IADD3.X R2, R6, R3, R2, P4, !PT ;  /* 0x0000000306027210 */ /* 0x008fe800027fe402 */
[----:B------:R-:W-:Y:S01]  /*7c50*/  LEA.HI.X R0, R0, c[0x0][0x1fc], R2, 0x1, P0 ;  /* 0x00007f0000007a11 */ /* 0x000fe200000f0c02 */
[----:B------:R-:W-:-:S05]  /*7c60*/  BRA.DIV ~URZ, `(.L_x_3251) ;  /* 0x0000d7327f007947 */ /* 0x000fca000b800000 */
[----:B------:R1:W2:Y:S02]  /*7c70*/  SHFL.IDX PT, R7, R0, RZ, 0x181f ;  /* 0x00181fff00077589 */ /* 0x0002a400000e0000 */
.L_x_3302:
[----:B------:R-:W-:-:S05]  /*7c80*/  BRA.DIV ~URZ, `(.L_x_3252) ;  /* 0x0000d7827f007947 */ /* 0x000fca000b800000 */
[----:B------:R-:W3:Y:S04]  /*7c90*/  SHFL.IDX PT, R6, R4, RZ, 0x181f ;  /* 0x00181fff04067589 */ /* 0x000ee800000e0000 */
[----:B------:R-:W4:Y:S04]  /*7ca0*/  SHFL.IDX PT, R2, R4, 0x1, 0x181f ;  /* 0x00381f0004027f89 */ /* 0x000f2800000e0000 */
[----:B------:R-:W-:Y:S04]  /*7cb0*/  SHFL.IDX PT, R3, R0, 0x1, 0x181f ;  /* 0x00381f0000037f89 */ /* 0x000fe800000e0000 */
[----:B------:R-:W-:Y:S04]  /*7cc0*/  SHFL.IDX PT, R10, R4, 0x2, 0x181f ;  /* 0x00581f00040a7f89 */ /* 0x000fe800000e0000 */
[----:B------:R-:W5:Y:S04]  /*7cd0*/  SHFL.IDX PT, R8, R4, 0x3, 0x181f ;  /* 0x00781f0004087f89 */ /* 0x000f6800000e0000 */
[----:B------:R-:W1:Y:S04]  /*7ce0*/  SHFL.IDX PT, R11, R0, 0x2, 0x181f ;  /* 0x00581f00000b7f89 */ /* 0x000e6800000e0000 */
[----:B------:R-:W2:Y:S04]  /*7cf0*/  SHFL.IDX PT, R9, R4, 0x4, 0x181f ;  /* 0x00981f0004097f89 */ /* 0x000ea800000e0000 */
[----:B------:R-:W1:Y:S04]  /*7d00*/  SHFL.IDX PT, R15, R0, 0x3, 0x181f ;  /* 0x00781f00000f7f89 */ /* 0x000e6800000e0000 */
[----:B------:R-:W1:Y:S04]  /*7d10*/  SHFL.IDX PT, R12, R4, 0x5, 0x181f ;  /* 0x00b81f00040c7f89 */ /* 0x000e6800000e0000 */
[----:B------:R-:W1:Y:S04]  /*7d20*/  SHFL.IDX PT, R14, R0, 0x4, 0x181f ;  /* 0x00981f00000e7f89 */ /* 0x000e6800000e0000 */
        /* <DEDUP_REMOVED lines=8> */
[--C-:B------:R-:W-:Y:S03]  /*7db0*/  IMAD.X R3, R3, 0x1, R5.reuse, P4 ;  /* 0x0000000103037824 */ /* 0x100fe600020e0605 */
[----:B------:R2:W-:Y:S01]  /*7dc0*/  LDGSTS.E.BYPASS.LTC128B.128 [R242+0x100], [R6.64], !P3 ;  /* 0x0010000006f27fae */ /* 0x0005e2000d901d48 */
[--C-:B------:R-:W-:Y:S03]  /*7dd0*/  IMAD.X R11, R11, 0x1, R5.reuse, P0 ;  /* 0x000000010b0b7824 */ /* 0x100fe600000e0605 */
[----:B------:R3:W-:Y:S04]  /*7de0*/  LDGSTS.E.BYPASS.LTC128B.128 [R242+0x900], [R2.64], !P3 ;  /* 0x0090000002f27fae */ /* 0x0007e8000d901d48 */
[----:B------:R4:W-:Y:S01]  /*7df0*/  LDGSTS.E.BYPASS.LTC128B.128 [R242+0x1100], [R10.64], !P3 ;  /* 0x011000000af27fae */ /* 0x0009e2000d901d48 */
[-C--:B--2---:R-:W-:Y:S01]  /*7e00*/  IADD3 R6, P4, R9, R20.reuse, RZ ;  /* 0x0000001409067210 */ /* 0x084fe20007f9e0ff */
[--C-:B------:R-:W-:Y:S01]  /*7e10*/  IMAD.X R9, R15, 0x1, R5.reuse, P5 ;  /* 0x000000010f097824 */ /* 0x100fe200028e0605 */
[----:B---3--:R-:W-:Y:S03]  /*7e20*/  IADD3 R2, P0, R12, R20, RZ ;  /* 0x000000140c027210 */ /* 0x008fe60007f1e0ff */
[--C-:B------:R-:W-:Y:S01]  /*7e30*/  IMAD.X R7, R14, 0x1, R5.reuse, P4 ;  /* 0x000000010e077824 */ /* 0x100fe200020e0605 */
[----:B------:R4:W-:Y:S01]  /*7e40*/  LDGSTS.E.BYPASS.LTC128B.128 [R242+0x1900], [R8.64], !P3 ;  /* 0x0190000008f27fae */ /* 0x0009e2000d901d48 */
[----:B------:R-:W-:Y:S03]  /*7e50*/  IMAD.X R3, R13, 0x1, R5, P0 ;  /* 0x000000010d037824 */ /* 0x000fe600000e0605 */
[----:B------:R4:W-:Y:S04]  /*7e60*/  LDGSTS.E.BYPASS.LTC128B.128 [R242+0x2100], [R6.64], !P3 ;  /* 0x0210000006f27fae */ /* 0x0009e8000d901d48 */
[----:B------:R4:W-:Y:S02]  /*7e70*/  LDGSTS.E.BYPASS.LTC128B.128 [R242+0x2900], [R2.64], !P3 ;  /* 0x0290000002f27fae */ /* 0x0009e4000d901d48 */
.L_x_3303:
[----:B-1--4-:R-:W-:Y:S04]  /*7e80*/  IADD3 R2, P0, R4, R20, RZ ;  /* 0x0000001404027210 */ /* 0x012fe80007f1e0ff */
[----:B------:R-:W-:Y:S05]  /*7e90*/  IADD3.X R3, R0, R5, RZ, P0, !PT ;  /* 0x0000000500037210 */ /* 0x000fea00007fe4ff */
[----:B------:R-:W-:Y:S01]  /*7ea0*/  @!PT LDS RZ, [RZ] ;  /* 0x00000000fffff984 */ /* 0x000fe20000000800 */
[----:B------:R-:W-:Y:S01]  /*7eb0*/  @!PT LDS RZ, [RZ] ;  /* 0x00000000fffff984 */ /* 0x000fe20000000800 */
[----:B------:R-:W-:Y:S01]  /*7ec0*/  @!PT LDS RZ, [RZ] ;  /* 0x00000000fffff984 */ /* 0x000fe20000000800 */
[----:B------:R1:W-:Y:S04]  /*7ed0*/  LDGSTS.E.BYPASS.LTC128B.128 [R242+0x3100], [R2.64], !P3 ;  /* 0x0310000002f27fae */ /* 0x0003e8000d901d48 */
.L_x_3250:
[----:B-1-34-:R-:W-:Y:S05]  /*7ee0*/  BSYNC B0 ;  /* 0x0000000000007941 */ /* 0x01afea0003800000 */
.L_x_3249:
        /* <DEDUP_REMOVED lines=139> */
[----:B------:R-:W-:Y:S01]  /*87a0*/  IMAD.MOV.U32 R244, RZ, RZ, RZ ;  /* 0x000000fffff47224 */ /* 0x000fe200078e00ff */
[----:B------:R-:W-:Y:S01]  /*87b0*/  PLOP3.LUT P4, PT, PT, PT, UP0, 0x80, 0x0 ;  /* 0x000000000000781c */ /* 0x000fe20003f8f008 */
[C---:B------:R-:W-:Y:S01]  /*87c0*/  IMAD.SHL.U32 R119, R243.reuse, 0x2, RZ ;  /* 0x00000002f3777824 */ /* 0x040fe200078e00ff */
[----:B------:R-:W-:Y:S01]  /*87d0*/  PLOP3.LUT P0, PT, PT, PT, UP0, 0x80, 0x0 ;  /* 0x000000000000781c */ /* 0x000fe20003f0f008 */
[----:B------:R-:W2:Y:S01]  /*87e0*/  LDL R2, [R1+0x1c] ;  /* 0x00001c0001027983 */ /* 0x000ea20000100800 */
[----:B------:R-:W-:Y:S03]  /*87f0*/  SHF.R.S32.HI R117, RZ, 0x1f, R243 ;  /* 0x0000001fff757819 */ /* 0x000fe600000114f3 */
[----:B------:R-:W3:Y:S01]  /*8800*/  LDL R0, [R1+0x14] ;  /* 0x0000140001007983 */ /* 0x000ee20000100800 */
[----:B------:R-:W-:Y:S03]  /*8810*/  SHF.L.U64.HI R117, R243, 0x1, R117 ;  /* 0x00000001f3757819 */ /* 0x000fe60000010275 */
[----:B------:R-:W4:Y:S04]  /*8820*/  LDL.64 R222, [R1+0x28] ;  /* 0x0000280001de7983 */ /* 0x000f280000100a00 */
[----:B------:R-:W5:Y:S04]  /*8830*/  LDL R249, [R1+0x3c] ;  /* 0x00003c0001f97983 */ /* 0x000f680000100800 */
[----:B------:R-:W4:Y:S04]  /*8840*/  LDL.64 R220, [R1+0x20] ;  /* 0x0000200001dc7983 */ /* 0x000f280000100a00 */
[----:B------:R-:W5:Y:S01]  /*8850*/  LDL R247, [R1+0x38] ;  /* 0x0000380001f77983 */ /* 0x000f620000100800 */
[----:B--2---:R-:W-:Y:S05]  /*8860*/  IMAD R2, R245, 0x70, R2 ;  /* 0x00000070f5027824 */ /* 0x004fea00078e0202 */
[----:B---3--:R-:W-:Y:S05]  /*8870*/  IADD3 R2, R2, -0x70, R0 ;  /* 0xffffff9002027810 */ /* 0x008fea0007ffe000 */
        /* <DEDUP_REMOVED lines=25> */
.L_x_3304:
        /* <DEDUP_REMOVED lines=34> */
.L_x_3305:
[----:B--2-4-:R-:W-:Y:S04]  /*8c30*/  IADD3 R2, P0, R116, R119, RZ ;  /* 0x0000007774027210 */ /* 0x014fe80007f1e0ff */
[----:B-1----:R-:W-:Y:S05]  /*8c40*/  IADD3.X R3, R0, R117, RZ, P0, !PT ;  /* 0x0000007500037210 */ /* 0x002fea00007fe4ff */
[----:B------:R-:W-:Y:S01]  /*8c50*/  @!PT LDS RZ, [RZ] ;  /* 0x00000000fffff984 */ /* 0x000fe20000000800 */
[----:B------:R-:W-:Y:S01]  /*8c60*/  @!PT LDS RZ, [RZ] ;  /* 0x00000000fffff984 */ /* 0x000fe20000000800 */
[----:B------:R-:W-:Y:S01]  /*8c70*/  @!PT LDS RZ, [RZ] ;  /* 0x00000000fffff984 */ /* 0x000fe20000000800 */
[----:B------:R1:W-:Y:S04]  /*8c80*/  LDGSTS.E.BYPASS.LTC128B.128 [R242+0x6900], [R2.64], !P3 ;  /* 0x0690000002f27fae */ /* 0x0003e8000d901d48 */
.L_x_3254:
[----:B------:R-:W-:Y:S05]  /*8c90*/  BSYNC B0 ;  /* 0x0000000000007941 */ /* 0x000fea0003800000 */
.L_x_3253:
[----:B-1----:R-:W2:Y:S01]  /*8ca0*/  LDL R3, [R1+0x4] ;  /* 0x0000040001037983 */ /* 0x002ea20000100800 */
[----:B------:R-:W-:Y:S03]  /*8cb0*/  IMAD R117, R245, -0x70, RZ ;  /* 0xffffff90f5757824 */ /* 0x000fe600078e02ff */
[----:B------:R-:W3:Y:S04]  /*8cc0*/  LDL R2, [R1+0x44] ;  /* 0x0000440001027983 */ /* 0x000ee80000100800 */
[----:B------:R-:W0:Y:S01]  /*8cd0*/  LDGDEPBAR ;  /* 0x00000000000079af */ /* 0x000e220000000000 */
[----:B--2---:R-:W-:Y:S01]  /*8ce0*/  MOV R116, R3 ;  /* 0x0000000300747202 */ /* 0x004fe20000000f00 */
[----:B------:R-:W-:Y:S01]  /*8cf0*/  @P2 IMAD.HI.U32 R0, R3, c[0x0][0x2c8], RZ ;  /* 0x0000b20003002a27 */ /* 0x000fe200078e00ff */
[----:B---3--:R-:W-:Y:S04]  /*8d00*/  IADD3 R117, -R2, 0x1, R117 ;  /* 0x0000000102757810 */ /* 0x008fe80007ffe175 */
[----:B------:R-:W-:Y:S02]  /*8d10*/  @P2 SHF.R.U32.HI R116, RZ, c[0x0][0x2cc], R0 ;  /* 0x0000b300ff742a19 */ /* 0x000fe40000011600 */
[----:B------:R-:W-:Y:S05]  /*8d20*/  MOV R0, c[0x0][0x2ac] ;  /* 0x0000ab0000007a02 */ /* 0x000fea0000000f00 */
[----:B------:R-:W-:Y:S05]  /*8d30*/  IMAD R117, R0, c[0x0][0x1d0], R117 ;  /* 0x0000740000757a24 */ /* 0x000fea00078e0275 */
[----:B------:R-:W-:Y:S01]  /*8d40*/  IADD3 R117, R117, -c[0x0][0x168], RZ ;  /* 0x80005a0075757a10 */ /* 0x000fe20007ffe0ff */
[----:B------:R-:W-:-:S05]  /*8d50*/  BRA.DIV ~URZ, `(.L_x_3257) ;  /* 0x0000d4c27f007947 */ /* 0x000fca000b800000 */
[----:B------:R1:W2:Y:S02]  /*8d60*/  SHFL.IDX PT, R0, R116, RZ, 0x1c1f ;  /* 0x001c1fff74007589 */ /* 0x0002a400000e0000 */
.L_x_3306:
        /* <DEDUP_REMOVED lines=58> */
[----:B------:R-:W-:Y:S01]  /*9110*/  FMNMX.FTZ R119, R4, R120, !PT ;  /* 0x0000007804777209 */ /* 0x000fe20007810000 */
[----:B------:R-:W2:Y:S03]  /*9120*/  SHFL.IDX PT, R3, R116, 0x1, 0x1c1f ;  /* 0x003c1f0074037f89 */ /* 0x000ea600000e0000 */
[----:B------:R-:W-:Y:S04]  /*9130*/  FMNMX.FTZ R119, R196, R119, !PT ;  /* 0x00000077c4777209 */ /* 0x000fe80007810000 */
[----:B------:R-:W-:Y:S01]  /*9140*/  FMNMX.FTZ R119, R195, R119, !PT ;  /* 0x00000077c3777209 */ /* 0x000fe20007810000 */
[----:B------:R-:W3:Y:S03]  /*9150*/  SHFL.IDX PT, R2, R116, 0x2, 0x1c1f ;  /* 0x005c1f0074027f89 */ /* 0x000ee600000e0000 */
[----:B------:R-:W-:Y:S04]  /*9160*/  FMNMX.FTZ R119, R194, R119, !PT ;  /* 0x00000077c2777209 */ /* 0x000fe80007810000 */
[----:B------:R-:W-:Y:S01]  /*9170*/  FMNMX.FTZ R119, R193, R119, !PT ;  /* 0x00000077c1777209 */ /* 0x000fe20007810000 */
[----:B------:R-:W4:Y:S03]  /*9180*/  SHFL.IDX PT, R0, R116, 0x3, 0x1c1f ;  /* 0x007c1f0074007f89 */ /* 0x000f2600000e0000 */
[----:B------:R-:W-:Y:S04]  /*9190*/  FMNMX.FTZ R119, R192, R119, !PT ;  /* 0x00000077c0777209 */ /* 0x000fe80007810000 */
[----:B------:R-:W-:Y:S04]  /*91a0*/  FMNMX.FTZ R119, R191, R119, !PT ;  /* 0x00000077bf777209 */ /* 0x000fe80007810000 */
[----:B------:R-:W-:Y:S04]  /*91b0*/  FMNMX.FTZ R119, R190, R119, !PT ;  /* 0x00000077be777209 */ /* 0x000fe80007810000 */
[----:B------:R-:W-:Y:S04]  /*91c0*/  FMNMX.FTZ R119, R189, R119, !PT ;  /* 0x00000077bd777209 */ /* 0x000fe80007810000 */
[----:B------:R-:W-:Y:S04]  /*91d0*/  FMNMX.FTZ R119, R188, R119, !PT ;  /* 0x00000077bc777209 */ /* 0x000fe80007810000 */
[----:B------:R-:W-:Y:S01]  /*91e0*/  FMNMX.FTZ R119, R48, R119, !PT ;  /* 0x0000007730777209 */ /* 0x000fe20007810000 */
[C---:B--2---:R-:W-:Y:S02]  /*91f0*/  IMAD.IADD R3, R117.reuse, 0x1, R3 ;  /* 0x0000000175037824 */ /* 0x044fe400078e0203 */
[----:B---3--:R-:W-:Y:S01]  /*9200*/  IMAD.IADD R2, R117, 0x1, R2 ;  /* 0x0000000175027824 */ /* 0x008fe200078e0202 */
[----:B------:R-:W-:Y:S01]  /*9210*/  FMNMX.FTZ R119, R49, R119, !PT ;  /* 0x0000007731777209 */ /* 0x000fe20007810000 */
[----:B----4-:R-:W-:Y:S01]  /*9220*/  IMAD.IADD R0, R117, 0x1, R0 ;  /* 0x0000000175007824 */ /* 0x010fe200078e0200 */
[C---:B------:R-:W-:Y:S02]  /*9230*/  ISETP.GT.AND P6, PT, R3.reuse, RZ, PT ;  /* 0x000000ff0300720c */ /* 0x040fe40003fc4270 */
[C---:B------:R-:W-:Y:S02]  /*9240*/  ISETP.GT.AND P5, PT, R3.reuse, 0x1, PT ;  /* 0x000000010300780c */ /* 0x040fe40003fa4270 */
[C---:B------:R-:W-:Y:S02]  /*9250*/  ISETP.GT.AND P4, PT, R3.reuse, 0x8, PT ;  /* 0x000000080300780c */ /* 0x040fe40003f84270 */
[----:B------:R-:W-:Y:S02]  /*9260*/  ISETP.GT.AND P0, PT, R3, 0x9, PT ;  /* 0x000000090300780c */ /* 0x000fe40003f04270 */
[----:B------:R-:W-:Y:S02]  /*9270*/  FSEL R21, R6, -INF , P6 ;  /* 0xff80000006157808 */ /* 0x000fe40003000000 */
[----:B------:R-:W-:Y:S02]  /*9280*/  FSEL R36, R7, -INF , P5 ;  /* 0xff80000007247808 */ /* 0x000fe40002800000 */
[----:B------:R-:W-:Y:S02]  /*9290*/  FSEL R32, R18, -INF , P4 ;  /* 0xff80000012207808 */ /* 0x000fe40002000000 */
[----:B------:R-:W-:Y:S02]  /*92a0*/  FSEL R33, R19, -INF , P0 ;  /* 0xff80000013217808 */ /* 0x000fe40000000000 */
[C---:B------:R-:W-:Y:S02]  /*92b0*/  ISETP.GT.AND P6, PT, R3.reuse, 0x10, PT ;  /* 0x000000100300780c */ /* 0x040fe40003fc4270 */
        /* <DEDUP_REMOVED lines=27> */
[----:B------:R-:W-:Y:S02]  /*9470*/  FMNMX.FTZ R119, R52, R119, !PT ;  /* 0x0000007734777209 */ /* 0x000fe40007810000 */
        /* <DEDUP_REMOVED lines=18> */
[----:B------:R-:W-:Y:S02]  /*95a0*/  FMNMX.FTZ R119, R64, R119, !PT ;  /* 0x0000007740777209 */ /* 0x000fe40007810000 */
[----:B------:R-:W-:Y:S02]  /*95b0*/  FSEL R102, R102, -INF , P6 ;  /* 0xff80000066667808 */ /* 0x000fe40003000000 */
[----:B------:R-:W-:Y:S02]  /*95c0*/  FSEL R103, R103, -INF , P5 ;  /* 0xff80000067677808 */ /* 0x000fe40002800000 */
[----:B------:R-:W-:Y:S02]  /*95d0*/  FSEL R114, R114, -INF , P4 ;  /* 0xff80000072727808 */ /* 0x000fe40002000000 */
[----:B------:R-:W-:Y:S02]  /*95e0*/  FSEL R115, R115, -INF , P0 ;  /* 0xff80000073737808 */ /* 0x000fe40000000000 */
[C---:B------:R-:W-:Y:S02]  /*95f0*/  ISETP.GT.AND P6, PT, R2.reuse, RZ, PT ;  /* 0x000000ff0200720c */ /* 0x040fe40003fc4270 */
[----:B------:R-:W-:Y:S02]  /*9600*/  ISETP.GT.AND P5, PT, R2, 0x1, PT ;  /* 0x000000010200780c */ /* 0x000fe40003fa4270 */
[C---:B------:R-:W-:Y:S02]  /*9610*/  ISETP.GT.AND P4, PT, R0.reuse, RZ, PT ;  /* 0x000000ff0000720c */ /* 0x040fe40003f84270 */
[----:B------:R-:W-:Y:S02]  /*9620*/  ISETP.GT.AND P0, PT, R0, 0x1, PT ;  /* 0x000000010000780c */ /* 0x000fe40003f04270 */
[----:B------:R-:W-:Y:S02]  /*9630*/  FMNMX.FTZ R118, R36, R118, !PT ;  /* 0x0000007624767209 */ /* 0x000fe40007810000 */
[----:B------:R-:W-:Y:S02]  /*9640*/  FMNMX.FTZ R119, R65, R119, !PT ;  /* 0x0000007741777209 */ /* 0x000fe40007810000 */
[----:B------:R-:W-:Y:S02]  /*9650*/  FSEL R5, R8, -INF , P6 ;  /* 0xff80000008057808 */ /* 0x000fe40003000000 */
[----:B------:R-:W-:Y:S02]  /*9660*/  FSEL R17, R9, -INF , P5 ;  /* 0xff80000009117808 */ /* 0x000fe40002800000 */
[----:B------:R-:W-:Y:S02]  /*9670*/  FSEL R16, R10, -INF , P4 ;  /* 0xff8000000a107808 */ /* 0x000fe40002000000 */
[----:B------:R-:W-:Y:S02]  /*9680*/  FSEL R20, R11, -INF , P0 ;  /* 0xff8000000b147808 */ /* 0x000fe40000000000 */
[C---:B------:R-:W-:Y:S02]  /*9690*/  ISETP.GT.AND P6, PT, R2.reuse, 0x8, PT ;  /* 0x000000080200780c */ /* 0x040fe40003fc4270 */
[----:B------:R-:W-:Y:S02]  /*96a0*/  ISETP.GT.AND P5, PT, R2, 0x9, PT ;  /* 0x000000090200780c */ /* 0x000fe40003fa4270 */
        /* <DEDUP_REMOVED lines=137> */
[----:B--2---:R-:W-:Y:S02]  /*9f40*/  FMNMX.FTZ R119, R0, R119, !PT ;  /* 0x0000007700777209 */ /* 0x004fe40007810000 */
        /* <DEDUP_REMOVED lines=16> */
[----:B------:R-:W-:Y:S01]  /*a050*/  FMNMX.FTZ R117, R60, R117, !PT ;  /* 0x000000753c757209 */ /* 0x000fe20007810000 */
[----:B------:R-:W2:Y:S01]  /*a060*/  SHFL.BFLY PT, R0, R118, 0x2, 0x1f ;  /* 0x0c401f0076007f89 */ /* 0x000ea200000e0000 */
[----:B------:R-:W-:Y:S02]  /*a070*/  FSEL R106, R106, -INF , P6 ;  /* 0xff8000006a6a7808 */ /* 0x000fe40003000000 */
[----:B------:R-:W-:Y:S02]  /*a080*/  FMNMX.FTZ R117, R61, R117, !PT ;  /* 0x000000753d757209 */ /* 0x000fe40007810000 */
[----:B------:R-:W-:Y:S02]  /*a090*/  FSEL R107, R107, -INF , P5 ;  /* 0xff8000006b6b7808 */ /* 0x000fe40002800000 */
[----:B------:R-:W-:Y:S02]  /*a0a0*/  FMNMX.FTZ R117, R13, R117, !PT ;  /* 0x000000750d757209 */ /* 0x000fe40007810000 */
[----:B------:R-:W-:Y:S02]  /*a0b0*/  FSEL R110, R110, -INF , P4 ;  /* 0xff8000006e6e7808 */ /* 0x000fe40002000000 */
[----:B------:R-:W-:Y:S02]  /*a0c0*/  FMNMX.FTZ R117, R12, R117, !PT ;  /* 0x000000750c757209 */ /* 0x000fe40007810000 */
[----:B------:R-:W-:Y:S02]  /*a0d0*/  FSEL R111, R111, -INF , P0 ;  /* 0xff8000006f6f7808 */ /* 0x000fe40000000000 */
[----:B------:R-:W-:Y:S04]  /*a0e0*/  FMNMX.FTZ R117, R76, R117, !PT ;  /* 0x000000754c757209 */ /* 0x000fe80007810000 */
[----:B------:R-:W-:Y:S04]  /*a0f0*/  FMNMX.FTZ R117, R77, R117, !PT ;  /* 0x000000754d757209 */ /* 0x000fe80007810000 */
[----:B------:R-:W-:Y:S02]  /*a100*/  FMNMX.FTZ R117, R88, R117, !PT ;  /* 0x0000007558757209 */ /* 0x000fe40007810000 */
[----:B--2---:R-:W-:Y:S02]  /*a110*/  FMNMX.FTZ R118, R118, R0, !PT ;  /* 0x0000000076767209 */ /* 0x004fe40007810000 */
[----:B------:R-:W-:Y:S03]  /*a120*/  FMNMX.FTZ R117, R89, R117, !PT ;  /* 0x0000007559757209 */ /* 0x000fe60007810000 */
[----:B------:R-:W2:Y:S01]  /*a130*/  SHFL.BFLY PT, R0, R118, 0x1, 0x1f ;  /* 0x0c201f0076007f89 */ /* 0x000ea200000e0000 */
[----:B------:R-:W-:Y:S04]  /*a140*/  FMNMX.FTZ R117, R92, R117, !PT ;  /* 0x000000755c757209 */ /* 0x000fe80007810000 */
[----:B------:R-:W-:Y:S04]  /*a150*/  FMNMX.FTZ R117, R93, R117, !PT ;  /* 0x000000755d757209 */ /* 0x000fe80007810000 */
[----:B------:R-:W-:Y:S04]  /*a160*/  FMNMX.FTZ R117, R104, R117, !PT ;  /* 0x0000007568757209 */ /* 0x000fe80007810000 */
[----:B------:R-:W-:Y:S04]  /*a170*/  FMNMX.FTZ R117, R105, R117, !PT ;  /* 0x0000007569757209 */ /* 0x000fe80007810000 */
[----:B------:R-:W-:Y:S04]  /*a180*/  FMNMX.FTZ R117, R108, R117, !PT ;  /* 0x000000756c757209 */ /* 0x000fe80007810000 */
[----:B------:R-:W-:Y:S02]  /*a190*/  FMNMX.FTZ R117, R109, R117, !PT ;  /* 0x000000756d757209 */ /* 0x000fe40007810000 */
[----:B--2---:R-:W-:Y:S03]  /*a1a0*/  FMNMX.FTZ R118, R118, R0, !PT ;  /* 0x0000000076767209 */ /* 0x004fe60007810000 */
        /* <DEDUP_REMOVED lines=27> */
[----:B-1----:R-:W-:Y:S04]  /*a360*/  FMNMX.FTZ R116, R95, R0, !PT ;  /* 0x000000005f747209 */ /* 0x002fe80007810000 */
[----:B------:R-:W-:Y:S04]  /*a370*/  FMNMX.FTZ R116, R106, R116, !PT ;  /* 0x000000746a747209 */ /* 0x000fe80007810000 */
[----:B------:R-:W-:Y:S04]  /*a380*/  FMNMX.FTZ R116, R107, R116, !PT ;  /* 0x000000746b747209 */ /* 0x000fe80007810000 */
[----:B------:R-:W-:Y:S04]  /*a390*/  FMNMX.FTZ R116, R110, R116, !PT ;  /* 0x000000746e747209 */ /* 0x000fe80007810000 */
[----:B------:R-:W-:Y:S05]  /*a3a0*/  FMNMX.FTZ R116, R111, R116, !PT ;  /* 0x000000746f747209 */ /* 0x000fea0007810000 */
[----:B------:R-:W1:Y:S02]  /*a3b0*/  SHFL.BFLY PT, R0, R116, 0x2, 0x1f ;  /* 0x0c401f0074007f89 */ /* 0x000e6400000e0000 */
[----:B-1----:R-:W-:Y:S06]  /*a3c0*/  FMNMX.FTZ R116, R116, R0, !PT ;  /* 0x0000000074747209 */ /* 0x002fec0007810000 */
[----:B------:R1:W2:Y:S02]  /*a3d0*/  SHFL.BFLY PT, R0, R116, 0x1, 0x1f ;  /* 0x0c201f0074007f89 */ /* 0x0002a400000e0000 */
.L_x_3307:
[----:B------:R-:W3:Y:S01]  /*a3e0*/  LDL.LU R8, [R1] ;  /* 0x0000000001087983 */ /* 0x000ee20000300800 */
        /* <DEDUP_REMOVED lines=43> */
[----:B------:R-:W-:Y:S05]  /*a6a0*/  FMUL.FTZ R2, R118, c[0x0][0x2d0] ;  /* 0x0000b40076027a20 */ /* 0x000fea0000410000 */
[----:B------:R-:W-:Y:S02]  /*a6b0*/  FSEL R2, R2, RZ, P0 ;  /* 0x000000ff02027208 */ /* 0x000fe40000000000 */
[----:B------:R-:W-:Y:S03]  /*a6c0*/  MUFU.EX2 R204, R204 ;  /* 0x000000cc00cc7308 */ /* 0x000fe60000000800 */
[--C-:B------:R-:W-:Y:S01]  /*a6d0*/  FFMA.FTZ R189, R50, c[0x0][0x2d0], -R2.reuse ;  /* 0x0000b40032bd7a23 */ /* 0x100fe20000010802 */
[----:B------:R-:W-:Y:S01]  /*a6e0*/  MOV R50, R73 ;  /* 0x0000004900327202 */ /* 0x000fe20000000f00 */
[--C-:B------:R-:W-:Y:S02]  /*a6f0*/  FFMA.FTZ R81, R35, c[0x0][0x2d0], -R2.reuse ;  /* 0x0000b40023517a23 */ /* 0x100fe40000010802 */
[--C-:B------:R-:W-:Y:S02]  /*a700*/  FFMA.FTZ R188, R51, c[0x0][0x2d0], -R2.reuse ;  /* 0x0000b40033bc7a23 */ /* 0x100fe40000010802 */
[--C-:B------:R-:W-:Y:S01]  /*a710*/  FFMA.FTZ R120, R55, c[0x0][0x2d0], -R2.reuse ;  /* 0x0000b40037787a23 */ /* 0x100fe20000010802 */
[----:B------:R-:W-:Y:S01]  /*a720*/  MUFU.EX2 R201, R201 ;  /* 0x000000c900c97308 */ /* 0x000fe20000000800 */
[--C-:B------:R-:W-:Y:S01]  /*a730*/  FFMA.FTZ R206, R82, c[0x0][0x2d0], -R2.reuse ;  /* 0x0000b40052ce7a23 */ /* 0x100fe20000010802 */
[----:B------:R-:W4:Y:S01]  /*a740*/  LDL.LU R51, [R1+0xc] ;  /* 0x00000c0001337983 */ /* 0x000f220000300800 */
        /* <DEDUP_REMOVED lines=21> */
[--C-:B-1----:R-:W-:Y:S01]  /*a8a0*/  FFMA.FTZ R116, R66, c[0x0][0x2d0], -R2.reuse ;  /* 0x0000b40042747a23 */ /* 0x102fe20000010802 */
[----:B------:R-:W-:Y:S01]  /*a8b0*/  MUFU.EX2 R71, R192 ;  /* 0x000000c000477308 */ /* 0x000fe20000000800 */
[--C-:B------:R-:W-:Y:S09]  /*a8c0*/  FFMA.FTZ R64, R115, c[0x0][0x2d0], -R2.reuse ;  /* 0x0000b40073407a23 */ /* 0x100ff20000010802 */
        /* <DEDUP_REMOVED lines=25> */
[C---:B--2---:R-:W-:Y:S01]  /*aa60*/  F2FP.BF16.PACK_AB R72, R4.reuse, R3 ;  /* 0x000000030448723e */ /* 0x044fe200000010ff */
[----:B------:R-:W-:Y:S02]  /*aa70*/  FFMA.FTZ R3, R21, c[0x0][0x2d0], -R2 ;  /* 0x0000b40015037a23 */ /* 0x000fe40000010802 */
[----:B------:R-:W-:Y:S01]  /*aa80*/  FADD.FTZ R8, R4, R0 ;  /* 0x0000000004087221 */ /* 0x000fe20000010000 */
[----:B------:R-:W-:Y:S01]  /*aa90*/  FSEL R0, R118, RZ, P0 ;  /* 0x000000ff76007208 */ /* 0x000fe20000000000 */
[--C-:B------:R-:W-:Y:S01]  /*aaa0*/  FFMA.FTZ R4, R36, c[0x0][0x2d0], -R2.reuse ;  /* 0x0000b40024047a23 */ /* 0x100fe20000010802 */
[C---:B------:R-:W-:Y:S02]  /*aab0*/  FSETP.NEU.FTZ.AND P0, PT, R117.reuse, -INF , PT ;  /* 0xff8000007500780b */ /* 0x040fe40003f1d000 */
[----:B------:R-:W-:Y:S01]  /*aac0*/  MUFU.EX2 R73, R3 ;  /* 0x0000000300497308 */ /* 0x000fe20000000800 */
[----:B------:R-:W-:Y:S01]  /*aad0*/  FADD.FTZ R0, -R0, R121 ;  /* 0x0000007900007221 */ /* 0x000fe20000010100 */
[----:B------:R-:W-:Y:S01]  /*aae0*/  MOV R36, R11 ;  /* 0x0000000b00247202 */ /* 0x000fe20000000f00 */
[----:B------:R-:W-:Y:S02]  /*aaf0*/  FFMA.FTZ R121, R54, c[0x0][0x2d0], -R2 ;  /* 0x0000b40036797a23 */ /* 0x000fe40000010802 */
[----:B------:R-:W-:Y:S02]  /*ab00*/  FMUL.FTZ R0, R0, c[0x0][0x2d0] ;  /* 0x0000b40000007a20 */ /* 0x000fe40000410000 */
[----:B------:R-:W-:Y:S03]  /*ab10*/  FMUL.FTZ R2, R117, c[0x0][0x2d0] ;  /* 0x0000b40075027a20 */ /* 0x000fe60000410000 */
[----:B------:R-:W1:Y:S02]  /*ab20*/  MUFU.EX2 R3, R0 ;  /* 0x0000000000037308 */ /* 0x000e640000000800 */
[----:B------:R-:W-:Y:S05]  /*ab30*/  FSEL R2, R2, RZ, P0 ;  /* 0x000000ff02027208 */ /* 0x000fea0000000000 */
        /* <DEDUP_REMOVED lines=8> */
[----:B------:R3:W5:Y:S01]  /*abc0*/  MUFU.EX2 R11, R6 ;  /* 0x00000006000b7308 */ /* 0x0007620000000800 */
[--C-:B------:R-:W-:Y:S02]  /*abd0*/  FFMA.FTZ R21, R105, c[0x0][0x2d0], -R2.reuse ;  /* 0x0000b40069157a23 */ /* 0x100fe40000010802 */
[--C-:B------:R-:W-:Y:S02]  /*abe0*/  FFMA.FTZ R23, R109, c[0x0][0x2d0], -R2.reuse ;  /* 0x0000b4006d177a23 */ /* 0x100fe40000010802 */
[----:B-1----:R-:W-:Y:S02]  /*abf0*/  FFMA.FTZ R0, R3, R248, R73 ;  /* 0x000000f803007223 */ /* 0x002fe40000010049 */
[--C-:B------:R-:W-:Y:S02]  /*ac00*/  FFMA.FTZ R19, R19, c[0x0][0x2d0], -R2.reuse ;  /* 0x0000b40013137a23 */ /* 0x100fe40000010802 */
[--C-:B------:R-:W-:Y:S02]  /*ac10*/  FFMA.FTZ R18, R18, c[0x0][0x2d0], -R2.reuse ;  /* 0x0000b40012127a23 */ /* 0x100fe40000010802 */
[--C-:B------:R-:W-:Y:S02]  /*ac20*/  FFMA.FTZ R48, R24, c[0x0][0x2d0], -R2.reuse ;  /* 0x0000b40018307a23 */ /* 0x100fe40000010802 */
[----:B------:R-:W-:Y:S01]  /*ac30*/  FFMA.FTZ R49, R25, c[0x0][0x2d0], -R2 ;  /* 0x0000b40019317a23 */ /* 0x000fe20000010802 */
[C---:B--2---:R-:W-:Y:S01]  /*ac40*/  F2FP.BF16.PACK_AB R73, R4.reuse, R73 ;  /* 0x000000490449723e */ /* 0x044fe200000010ff */
[----:B------:R-:W-:Y:S01]  /*ac50*/  FADD.FTZ R32, R4, R0 ;  /* 0x0000000004207221 */ /* 0x000fe20000010000 */
[----:B------:R-:W-:Y:S01]  /*ac60*/  FSEL R0, R117, RZ, P0 ;  /* 0x000000ff75007208 */ /* 0x000fe20000000000 */
[--C-:B------:R-:W-:Y:S01]  /*ac70*/  FFMA.FTZ R4, R5, c[0x0][0x2d0], -R2.reuse ;  /* 0x0000b40005047a23 */ /* 0x100fe20000010802 */
[----:B------:R-:W-:Y:S01]  /*ac80*/  FSETP.NEU.FTZ.AND P0, PT, R68, -INF , PT ;  /* 0xff8000004400780b */ /* 0x000fe20003f1d000 */
[----:B------:R-:W-:Y:S02]  /*ac90*/  FFMA.FTZ R5, R17, c[0x0][0x2d0], -R2 ;  /* 0x0000b40011057a23 */ /* 0x000fe40000010802 */
[----:B------:R-:W-:Y:S01]  /*aca0*/  MUFU.EX2 R76, R4 ;  /* 0x00000004004c7308 */ /* 0x000fe20000000800 */
[----:B------:R-:W-:Y:S02]  /*acb0*/  FADD.FTZ R0, -R0, R122 ;  /* 0x0000007a00007221 */ /* 0x000fe40000010100 */
        /* <DEDUP_REMOVED lines=14> */
[----:B------:R-:W-:Y:S01]  /*ada0*/  FFMA.FTZ R122, R12, c[0x0][0x2d0], -R2 ;  /* 0x0000b4000c7a7a23 */ /* 0x000fe20000010802 */
[----:B------:R-:W-:Y:S01]  /*adb0*/  FSEL R2, R68, RZ, P0 ;  /* 0x000000ff44027208 */ /* 0x000fe20000000000 */
[----:B------:R-:W-:Y:S01]  /*adc0*/  FMUL.FTZ R0, R0, c[0x0][0x2d0] ;  /* 0x0000b40000007a20 */ /* 0x000fe20000410000 */
[----:B------:R-:W-:Y:S01]  /*add0*/  MUFU.EX2 R220, R220 ;  /* 0x000000dc00dc7308 */ /* 0x000fe20000000800 */
[----:B---3--:R-:W-:Y:S02]  /*ade0*/  FMUL.FTZ R6, R68, c[0x0][0x2d0] ;  /* 0x0000b40044067a20 */ /* 0x008fe40000410000 */
[----:B------:R-:W-:Y:S02]  /*adf0*/  FADD.FTZ R2, -R2, R123 ;  /* 0x0000007b02027221 */ /* 0x000fe40000010100 */
[----:B-----5:R-:W-:Y:S01]  /*ae00*/  FADD.FTZ R5, R11, R8 ;  /* 0x000000080b057221 */ /* 0x020fe20000010000 */
[----:B------:R-:W-:Y:S01]  /*ae10*/  FSEL R4, R6, RZ, P0 ;  /* 0x000000ff06047208 */ /* 0x000fe20000000000 */
[----:B------:R-:W-:Y:S02]  /*ae20*/  FMUL.FTZ R2, R2, c[0x0][0x2d0] ;  /* 0x0000b40002027a20 */ /* 0x000fe40000410000 */
[C---:B------:R-:W-:Y:S01]  /*ae30*/  FADD.FTZ R67, R74.reuse, R5 ;  /* 0x000000054a437221 */ /* 0x040fe20000010000 */
[----:B------:R-:W1:Y:S01]  /*ae40*/  MUFU.EX2 R0, R0 ;  /* 0x0000000000007308 */ /* 0x000e620000000800 */
[----:B------:R-:W2:Y:S01]  /*ae50*/  LDL.LU R5, [R1+0x10] ;  /* 0x0000100001057983 */ /* 0x000ea20000300800 */
        /* <DEDUP_REMOVED lines=14> */
[C---:B-1----:R-:W-:Y:S01]  /*af40*/  FMUL.FTZ R24, R0.reuse, R144 ;  /* 0x0000009000187220 */ /* 0x042fe20000410000 */
[----:B------:R-:W-:Y:S01]  /*af50*/  MOV R144, R23 ;  /* 0x0000001700907202 */ /* 0x000fe20000000f00 */
[C---:B------:R-:W-:Y:S01]  /*af60*/  FMUL.FTZ R28, R0.reuse, R140 ;  /* 0x0000008c001c7220 */ /* 0x040fe20000410000 */
[----:B------:R-:W-:Y:S01]  /*af70*/  MOV R140, R21 ;  /* 0x00000015008c7202 */ /* 0x000fe20000000f00 */
[C---:B------:R-:W-:Y:S01]  /*af80*/  FMUL.FTZ R29, R0.reuse, R141 ;  /* 0x0000008d001d7220 */ /* 0x040fe20000410000 */
[----:B------:R-:W-:Y:S01]  /*af90*/  MOV R141, R22 ;  /* 0x00000016008d7202 */ /* 0x000fe20000000f00 */
[C---:B------:R-:W-:Y:S01]  /*afa0*/  FMUL.FTZ R13, R0.reuse, R149 ;  /* 0x00000095000d7220 */ /* 0x040fe20000410000 */
[----:B------:R-:W1:Y:S01]  /*afb0*/  LDSM.16.MT88.4 R20, [R225] ;  /* 0x00000000e114783b */ /* 0x000e620000004200 */
[----:B------:R-:W-:Y:S01]  /*afc0*/  MOV R149, R106 ;  /* 0x0000006a00957202 */ /* 0x000fe20000000f00 */
[----:B------:R-:W-:Y:S01]  /*afd0*/  MUFU.EX2 R77, R6 ;  /* 0x00000006004d7308 */ /* 0x000fe20000000800 */
[----:B------:R-:W-:Y:S01]  /*afe0*/  FMUL.FTZ R12, R0, R148 ;  /* 0x00000094000c7220 */ /* 0x000fe20000410000 */
[----:B------:R-:W-:Y:S01]  /*aff0*/  MOV R148, R107 ;  /* 0x0000006b00947202 */ /* 0x000fe20000000f00 */
[--C-:B------:R-:W-:Y:S02]  /*b000*/  FFMA.FTZ R93, R27, c[0x0][0x2d0], -R4.reuse ;  /* 0x0000b4001b5d7a23 */ /* 0x100fe40000010804 */
[--C-:B------:R-:W-:Y:S02]  /*b010*/  FFMA.FTZ R92, R30, c[0x0][0x2d0], -R4.reuse ;  /* 0x0000b4001e5c7a23 */ /* 0x100fe40000010804 */
[--C-:B------:R-:W-:Y:S02]  /*b020*/  FFMA.FTZ R89, R31, c[0x0][0x2d0], -R4.reuse ;  /* 0x0000b4001f597a23 */ /* 0x100fe40000010804 */
[--C-:B------:R-:W-:Y:S01]  /*b030*/  FFMA.FTZ R37, R78, c[0x0][0x2d0], -R4.reuse ;  /* 0x0000b4004e257a23 */ /* 0x100fe20000010804 */
[----:B------:R-:W-:Y:S01]  /*b040*/  MUFU.EX2 R106, R7 ;  /* 0x00000007006a7308 */ /* 0x000fe20000000800 */
[C---:B---3--:R-:W-:Y:S01]  /*b050*/  FMUL.FTZ R10, R2.reuse, R154 ;  /* 0x0000009a020a7220 */ /* 0x048fe20000410000 */
[----:B------:R-:W-:Y:S01]  /*b060*/  MOV R154, R95 ;  /* 0x0000005f009a7202 */ /* 0x000fe20000000f00 */
[C---:B------:R-:W-:Y:S01]  /*b070*/  FMUL.FTZ R11, R2.reuse, R155 ;  /* 0x0000009b020b7220 */ /* 0x040fe20000410000 */
[----:B------:R-:W-:Y:S01]  /*b080*/  MOV R155, R94 ;  /* 0x0000005e009b7202 */ /* 0x000fe20000000f00 */
[C---:B------:R-:W-:Y:S01]  /*b090*/  FMUL.FTZ R14, R2.reuse, R150 ;  /* 0x00000096020e7220 */ /* 0x040fe20000410000 */
[----:B------:R-:W-:Y:S01]  /*b0a0*/  MOV R150, R91 ;  /* 0x0000005b00967202 */ /* 0x000fe20000000f00 */
[----:B------:R-:W-:Y:S01]  /*b0b0*/  FMUL.FTZ R15, R2, R151 ;  /* 0x00000097020f7220 */ /* 0x000fe20000410000 */
[----:B------:R-:W-:Y:S01]  /*b0c0*/  MOV R151, R90 ;  /* 0x0000005a00977202 */ /* 0x000fe20000000f00 */
[--C-:B------:R-:W-:Y:S01]  /*b0d0*/  FFMA.FTZ R79, R79, c[0x0][0x2d0], -R4.reuse ;  /* 0x0000b4004f4f7a23 */ /* 0x100fe20000010804 */
[----:B------:R-:W3:Y:S01]  /*b0e0*/  MUFU.EX2 R95, R33 ;  /* 0x00000021005f7308 */ /* 0x000ee20000000800 */
        /* <DEDUP_REMOVED lines=13> */
[----:B------:R-:W-:Y:S02]  /*b1c0*/  FFMA.FTZ R110, R110, c[0x0][0x2d0], -R4 ;  /* 0x0000b4006e6e7a23 */ /* 0x000fe40000010804 */
[----:B----4-:R-:W-:Y:S01]  /*b1d0*/  FFMA.FTZ R4, R0, R51, R76 ;  /* 0x0000003300047223 */ /* 0x010fe2000001004c */
[C---:B------:R-:W-:Y:S01]  /*b1e0*/  F2FP.BF16.PACK_AB R76, R69.reuse, R76 ;  /* 0x0000004c454c723e */ /* 0x040fe200000010ff */
[C---:B------:R-:W-:Y:S01]  /*b1f0*/  FMUL.FTZ R26, R2.reuse, R146 ;  /* 0x00000092021a7220 */ /* 0x040fe20000410000 */
[----:B------:R-:W-:Y:S01]  /*b200*/  MOV R146, R39 ;  /* 0x0000002700927202 */ /* 0x000fe20000000f00 */
[C---:B------:R-:W-:Y:S01]  /*b210*/  FMUL.FTZ R30, R2.reuse, R142 ;  /* 0x0000008e021e7220 */ /* 0x040fe20000410000 */
[----:B------:R-:W4:Y:S01]  /*b220*/  MUFU.EX2 R91, R16 ;  /* 0x00000010005b7308 */ /* 0x000f220000000800 */
[C---:B------:R-:W-:Y:S01]  /*b230*/  FMUL.FTZ R31, R2.reuse, R143 ;  /* 0x0000008f021f7220 */ /* 0x040fe20000410000 */
[----:B------:R-:W-:Y:S01]  /*b240*/  MOV R142, R38 ;  /* 0x00000026008e7202 */ /* 0x000fe20000000f00 */
[C---:B------:R-:W-:Y:S01]  /*b250*/  FMUL.FTZ R58, R2.reuse, R130 ;  /* 0x00000082023a7220 */ /* 0x040fe20000410000 */
[----:B------:R-:W-:Y:S01]  /*b260*/  MOV R143, R36 ;  /* 0x00000024008f7202 */ /* 0x000fe20000000f00 */
[C---:B------:R-:W-:Y:S02]  /*b270*/  FMUL.FTZ R59, R2.reuse, R131 ;  /* 0x00000083023b7220 */ /* 0x040fe40000410000 */
[C---:B------:R-:W-:Y:S02]  /*b280*/  FMUL.FTZ R62, R2.reuse, R126 ;  /* 0x0000007e023e7220 */ /* 0x040fe40000410000 */
[C---:B------:R-:W-:Y:S01]  /*b290*/  FMUL.FTZ R63, R2.reuse, R127 ;  /* 0x0000007f023f7220 */ /* 0x040fe20000410000 */
[----:B------:R-:W5:Y:S01]  /*b2a0*/  MUFU.EX2 R107, R18 ;  /* 0x00000012006b7308 */ /* 0x000f620000000800 */
[----:B------:R-:W-:Y:S02]  /*b2b0*/  FADD.FTZ R69, R69, R4 ;  /* 0x0000000445457221 */ /* 0x000fe40000010000 */
[----:B------:R-:W-:Y:S01]  /*b2c0*/  FADD.FTZ R70, R75, R32 ;  /* 0x000000204b467221 */ /* 0x000fe20000010000 */
[----:B---3--:R-:W-:Y:S01]  /*b2d0*/  F2FP.BF16.PACK_AB R75, R95, R75 ;  /* 0x0000004b5f4b723e */ /* 0x008fe200000010ff */
[----:B------:R-:W-:Y:S01]  /*b2e0*/  FMUL.FTZ R4, R65, R156 ;  /* 0x0000009c41047220 */ /* 0x000fe20000410000 */
[----:B------:R-:W-:Y:S01]  /*b2f0*/  MOV R156, R37 ;  /* 0x00000025009c7202 */ /* 0x000fe20000000f00 */
[C---:B------:R-:W-:Y:S01]  /*b300*/  FMUL.FTZ R6, R3.reuse, R158 ;  /* 0x0000009e03067220 */ /* 0x040fe20000410000 */
[----:B------:R-:W3:Y:S01]  /*b310*/  LDSM.16.MT88.4 R36, [R229] ;  /* 0x00000000e524783b */ /* 0x000ee20000004200 */
[----:B------:R-:W-:Y:S01]  /*b320*/  FMUL.FTZ R7, R3, R159 ;  /* 0x0000009f03077220 */ /* 0x000fe20000410000 */
[----:B------:R-:W-:Y:S01]  /*b330*/  MOV R158, R52 ;  /* 0x00000034009e7202 */ /* 0x000fe20000000f00 */
[C---:B------:R-:W-:Y:S01]  /*b340*/  FMUL.FTZ R27, R2.reuse, R147 ;  /* 0x00000093021b7220 */ /* 0x040fe20000410000 */
[----:B------:R-:W-:Y:S01]  /*b350*/  MOV R147, R35 ;  /* 0x0000002300937202 */ /* 0x000fe20000000f00 */
[C---:B------:R-:W-:Y:S01]  /*b360*/  FMUL.FTZ R42, R2.reuse, R138 ;  /* 0x0000008a022a7220 */ /* 0x040fe20000410000 */
[----:B------:R-:W-:Y:S01]  /*b370*/  MUFU.EX2 R127, R87 ;  /* 0x00000057007f7308 */ /* 0x000fe20000000800 */
[C---:B------:R-:W-:Y:S01]  /*b380*/  FMUL.FTZ R43, R2.reuse, R139 ;  /* 0x0000008b022b7220 */ /* 0x040fe20000410000 */
[----:B------:R-:W-:Y:S01]  /*b390*/  MOV R139, R79 ;  /* 0x0000004f008b7202 */ /* 0x000fe20000000f00 */
[----:B------:R-:W-:Y:S01]  /*b3a0*/  FMUL.FTZ R46, R2, R134 ;  /* 0x00000086022e7220 */ /* 0x000fe20000410000 */
[----:B----4-:R-:W-:Y:S01]  /*b3b0*/  F2FP.BF16.PACK_AB R79, R106, R91 ;  /* 0x0000005b6a4f723e */ /* 0x010fe200000010ff */
[----:B------:R-:W-:Y:S01]  /*b3c0*/  FMUL.FTZ R47, R2, R135 ;  /* 0x00000087022f7220 */ /* 0x000fe20000410000 */
[----:B------:R-:W-:Y:S01]  /*b3d0*/  MOV R138, R50 ;  /* 0x00000032008a7202 */ /* 0x000fe20000000f00 */
[C---:B------:R-:W-:Y:S01]  /*b3e0*/  FMUL.FTZ R8, R0.reuse, R152 ;  /* 0x0000009800087220 */ /* 0x040fe20000410000 */
[----:B------:R-:W-:Y:S01]  /*b3f0*/  MOV R152, R111 ;  /* 0x0000006f00987202 */ /* 0x000fe20000000f00 */
[C---:B------:R-:W-:Y:S01]  /*b400*/  FMUL.FTZ R9, R0.reuse, R153 ;  /* 0x0000009900097220 */ /* 0x040fe20000410000 */
[----:B-----5:R-:W-:Y:S01]  /*b410*/  F2FP.BF16.PACK_AB R78, R107, R94 ;  /* 0x0000005e6b4e723e */ /* 0x020fe200000010ff */
[C---:B------:R-:W-:Y:S01]  /*b420*/  FMUL.FTZ R16, R65.reuse, R160 ;  /* 0x000000a041107220 */ /* 0x040fe20000410000 */
[----:B------:R-:W-:Y:S01]  /*b430*/  MUFU.EX2 R111, R80 ;  /* 0x00000050006f7308 */ /* 0x000fe20000000800 */
[----:B------:R-:W-:Y:S01]  /*b440*/  FMUL.FTZ R17, R65, R161 ;  /* 0x000000a141117220 */ /* 0x000fe20000410000 */
[----:B------:R-:W-:Y:S01]  /*b450*/  MOV R153, R110 ;  /* 0x0000006e00997202 */ /* 0x000fe20000000f00 */
[C---:B------:R-:W-:Y:S02]  /*b460*/  FMUL.FTZ R18, R3.reuse, R162 ;  /* 0x000000a203127220 */ /* 0x040fe40000410000 */
[----:B------:R-:W-:Y:S02]  /*b470*/  FMUL.FTZ R19, R3, R163 ;  /* 0x000000a303137220 */ /* 0x000fe40000410000 */
[C---:B------:R-:W-:Y:S01]  /*b480*/  FMUL.FTZ R25, R0.reuse, R145 ;  /* 0x0000009100197220 */ /* 0x040fe20000410000 */
[----:B------:R-:W-:Y:S01]  /*b490*/  MOV R145, R34 ;  /* 0x0000002200917202 */ /* 0x000fe20000000f00 */
[C---:B------:R-:W-:Y:S01]  /*b4a0*/  FMUL.FTZ R61, R0.reuse, R125 ;  /* 0x0000007d003d7220 */ /* 0x040fe20000410000 */
[----:B------:R-:W-:Y:S01]  /*b4b0*/  MUFU.EX2 R110, R101 ;  /* 0x00000065006e7308 */ /* 0x000fe20000000800 */
[C---:B------:R-:W-:Y:S01]  /*b4c0*/  FMUL.FTZ R32, R65.reuse, R168 ;  /* 0x000000a841207220 */ /* 0x040fe20000410000 */
[----:B------:R-:W-:Y:S01]  /*b4d0*/  LDSM.16.MT88.4 R160, [R225+0x3000] ;  /* 0x00300000e1a0783b */ /* 0x000fe20000004200 */
[----:B------:R-:W-:Y:S02]  /*b4e0*/  FMUL.FTZ R33, R65, R169 ;  /* 0x000000a941217220 */ /* 0x000fe40000410000 */
[C---:B------:R-:W-:Y:S02]  /*b4f0*/  FMUL.FTZ R34, R3.reuse, R170 ;  /* 0x000000aa03227220 */ /* 0x040fe40000410000 */
[C---:B------:R-:W-:Y:S02]  /*b500*/  FMUL.FTZ R35, R3.reuse, R171 ;  /* 0x000000ab03237220 */ /* 0x040fe40000410000 */
[C---:B------:R-:W-:Y:S01]  /*b510*/  FMUL.FTZ R60, R0.reuse, R124 ;  /* 0x0000007c003c7220 */ /* 0x040fe20000410000 */
[----:B------:R4:W-:Y:S01]  /*b520*/  MUFU.EX2 R125, R81 ;  /* 0x00000051007d7308 */ /* 0x0009e20000000800 */
[C---:B------:R-:W-:Y:S01]  /*b530*/  FMUL.FTZ R40, R0.reuse, R136 ;  /* 0x0000008800287220 */ /* 0x040fe20000410000 */
[----:B------:R-:W-:Y:S01]  /*b540*/  LDSM.16.MT88.4 R168, [R229+0x3000] ;  /* 0x00300000e5a8783b */ /* 0x000fe20000004200 */
[C---:B------:R-:W-:Y:S01]  /*b550*/  FMUL.FTZ R41, R0.reuse, R137 ;  /* 0x0000008900297220 */ /* 0x040fe20000410000 */
[----:B------:R-:W-:Y:S01]  /*b560*/  MOV R137, R64 ;  /* 0x0000004000897202 */ /* 0x000fe20000000f00 */
[C---:B------:R-:W-:Y:S02]  /*b570*/  FMUL.FTZ R45, R0.reuse, R133 ;  /* 0x00000085002d7220 */ /* 0x040fe40000410000 */
[C---:B------:R-:W-:Y:S02]  /*b580*/  FMUL.FTZ R44, R0.reuse, R132 ;  /* 0x00000084002c7220 */ /* 0x040fe40000410000 */
[C---:B------:R-:W-:Y:S01]  /*b590*/  FMUL.FTZ R57, R0.reuse, R129 ;  /* 0x0000008100397220 */ /* 0x040fe20000410000 */
[----:B------:R5:W-:Y:S01]  /*b5a0*/  MUFU.EX2 R101, R49 ;  /* 0x0000003100657308 */ /* 0x000be20000000800 */
[C---:B------:R-:W-:Y:S02]  /*b5b0*/  FMUL.FTZ R50, R3.reuse, R178 ;  /* 0x000000b203327220 */ /* 0x040fe40000410000 */
[C---:B------:R-:W-:Y:S02]  /*b5c0*/  FMUL.FTZ R51, R3.reuse, R179 ;  /* 0x000000b303337220 */ /* 0x040fe40000410000 */
[----:B------:R-:W-:Y:S02]  /*b5d0*/  FMUL.FTZ R56, R0, R128 ;  /* 0x0000008000387220 */ /* 0x000fe40000410000 */
[----:B------:R-:W-:Y:S02]  /*b5e0*/  FADD.FTZ R0, R66, R67 ;  /* 0x0000004342007221 */ /* 0x000fe40000010000 */
[----:B------:R-:W-:Y:S01]  /*b5f0*/  FMUL.FTZ R67, R3, R187 ;  /* 0x000000bb03437220 */ /* 0x000fe20000410000 */
[----:B------:R-:W-:Y:S01]  /*b600*/  MUFU.EX2 R124, R100 ;  /* 0x00000064007c7308 */ /* 0x000fe20000000800 */
[----:B------:R-:W-:Y:S01]  /*b610*/  FADD.FTZ R70, R95, R70 ;  /* 0x000000465f467221 */ /* 0x000fe20000010000 */
[----:B----4-:R-:W-:Y:S08]  /*b620*/  LDSM.16.MT88.4 R80, [R228] ;  /* 0x00000000e450783b */ /* 0x010ff00000004200 */
[----:B------:R4:W-:Y:S01]  /*b630*/  MUFU.EX2 R100, R48 ;  /* 0x0000003000647308 */ /* 0x0009e20000000800 */
[C---:B-----5:R-:W-:Y:S09]  /*b640*/  FMUL.FTZ R49, R65.reuse, R177 ;  /* 0x000000b141317220 */ /* 0x060ff20000410000 */
[----:B------:R-:W-:Y:S10]  /*b650*/  MUFU.EX2 R129, R86 ;  /* 0x0000005600817308 */ /* 0x000ff40000000800 */
[----:B------:R-:W-:Y:S01]  /*b660*/  MUFU.EX2 R133, R85 ;  /* 0x0000005500857308 */ /* 0x000fe20000000800 */
[----:B----4-:R-:W-:Y:S02]  /*b670*/  FMUL.FTZ R48, R65, R176 ;  /* 0x000000b041307220 */ /* 0x010fe40000410000 */
[----:B------:R-:W-:Y:S07]  /*b680*/  LDSM.16.MT88.4 R176, [R226+0x3000] ;  /* 0x00300000e2b0783b */ /* 0x000fee0000004200 */
[----:B------:R4:W-:Y:S10]  /*b690*/  MUFU.EX2 R136, R84 ;  /* 0x0000005400887308 */ /* 0x0009f40000000800 */
[----:B------:R-:W5:Y:S10]  /*b6a0*/  MUFU.EX2 R64, R194 ;  /* 0x000000c200407308 */ /* 0x000f740000000800 */
[----:B------:R-:W1:Y:S01]  /*b6b0*/  MUFU.EX2 R126, R97 ;  /* 0x00000061007e7308 */ /* 0x000e620000000800 */
[----:B----4-:R-:W-:Y:S09]  /*b6c0*/  LDSM.16.MT88.4 R84, [R225+0x800] ;  /* 0x00080000e154783b */ /* 0x010ff20000004200 */
[----:B------:R-:W-:Y:S01]  /*b6d0*/  MUFU.EX2 R97, R93 ;  /* 0x0000005d00617308 */ /* 0x000fe20000000800 */
[----:B-----5:R-:W-:Y:S04]  /*b6e0*/  FADD.FTZ R0, R64, R0 ;  /* 0x0000000040007221 */ /* 0x020fe80000010000 */
[----:B------:R-:W-:Y:S05]  /*b6f0*/  FADD.FTZ R0, R88, R0 ;  /* 0x0000000058007221 */ /* 0x000fea0000010000 */
[----:B------:R-:W-:Y:S01]  /*b700*/  MUFU.EX2 R131, R98 ;  /* 0x0000006200837308 */ /* 0x000fe20000000800 */
[----:B------:R-:W-:Y:S04]  /*b710*/  FADD.FTZ R0, R71, R0 ;  /* 0x0000000047007221 */ /* 0x000fe80000010000 */
[----:B------:R-:W-:Y:S05]  /*b720*/  FADD.FTZ R0, R204, R0 ;  /* 0x00000000cc007221 */ /* 0x000fea0000010000 */
[----:B------:R4:W-:Y:S01]  /*b730*/  MUFU.EX2 R98, R92 ;  /* 0x0000005c00627308 */ /* 0x0009e20000000800 */
[----:B------:R-:W-:Y:S04]  /*b740*/  FADD.FTZ R0, R203, R0 ;  /* 0x00000000cb007221 */ /* 0x000fe80000010000 */
[----:B------:R-:W-:Y:S05]  /*b750*/  FADD.FTZ R0, R202, R0 ;  /* 0x00000000ca007221 */ /* 0x000fea0000010000 */
[----:B------:R-:W-:Y:S10]  /*b760*/  MUFU.EX2 R132, R99 ;  /* 0x0000006300847308 */ /* 0x000ff40000000800 */
[----:B------:R5:W-:Y:S10]  /*b770*/  MUFU.EX2 R99, R89 ;  /* 0x0000005900637308 */ /* 0x000bf40000000800 */
[----:B------:R-:W1:Y:S10]  /*b780*/  MUFU.EX2 R96, R96 ;  /* 0x0000006000607308 */ /* 0x000e740000000800 */
[----:B------:R-:W-:Y:S10]  /*b790*/  MUFU.EX2 R248, R248 ;  /* 0x000000f800f87308 */ /* 0x000ff40000000800 */
[----:B------:R-:W-:Y:S01]  /*b7a0*/  MUFU.EX2 R134, R121 ;  /* 0x0000007900867308 */ /* 0x000fe20000000800 */
[----:B--2---:R-:W-:Y:S01]  /*b7b0*/  FFMA.FTZ R2, R2, R5, R77 ;  /* 0x0000000502027223 */ /* 0x004fe2000001004d */
[C---:B------:R-:W-:Y:S01]  /*b7c0*/  F2FP.BF16.PACK_AB R77, R90.reuse, R77 ;  /* 0x0000004d5a4d723e */ /* 0x040fe200000010ff */
[C---:B------:R-:W-:Y:S01]  /*b7d0*/  FMUL.FTZ R5, R65.reuse, R157 ;  /* 0x0000009d41057220 */ /* 0x040fe20000410000 */
[----:B------:R-:W-:Y:S01]  /*b7e0*/  MOV R157, R53 ;  /* 0x00000035009d7202 */ /* 0x000fe20000000f00 */
[----:B------:R-:W-:Y:S01]  /*b7f0*/  FADD.FTZ R2, R90, R2 ;  /* 0x000000025a027221 */ /* 0x000fe20000010000 */
[----:B------:R-:W2:Y:S04]  /*b800*/  LDSM.16.MT88.4 R52, [R226] ;  /* 0x00000000e234783b */ /* 0x000ea80000004200 */
[-C--:B-1----:R-:W-:Y:S01]  /*b810*/  HMMA.16816.F32.BF16 R4, R72, R20.reuse, R4 ;  /* 0x000000144804723c */ /* 0x082fe20000041804 */
[----:B------:R-:W-:Y:S07]  /*b820*/  MUFU.EX2 R135, R120 ;  /* 0x0000007800877308 */ /* 0x000fee0000000800 */
[C---:B------:R-:W-:Y:S03]  /*b830*/  HMMA.16816.F32.BF16 R8, R76.reuse, R20, R8 ;  /* 0x000000144c08723c */ /* 0x040fe60000041808 */
[----:B------:R-:W-:Y:S04]  /*b840*/  MUFU.EX2 R193, R113 ;  /* 0x0000007100c17308 */ /* 0x000fe80000000800 */
[C---:B------:R-:W-:Y:S01]  /*b850*/  FMUL.FTZ R20, R65.reuse, R164 ;  /* 0x000000a441147220 */ /* 0x040fe20000410000 */
[-C--:B------:R-:W-:Y:S04]  /*b860*/  HMMA.16816.F32.BF16 R12, R76, R22.reuse, R12 ;  /* 0x000000164c0c723c */ /* 0x080fe8000004180c */
[----:B------:R-:W-:Y:S01]  /*b870*/  FMUL.FTZ R21, R65, R165 ;  /* 0x000000a541157220 */ /* 0x000fe20000410000 */
[----:B------:R-:W-:Y:S03]  /*b880*/  MUFU.EX2 R120, R115 ;  /* 0x0000007300787308 */ /* 0x000fe60000000800 */
[C---:B------:R-:W-:Y:S07]  /*b890*/  HMMA.16816.F32.BF16 R16, R72.reuse, R22, R16 ;  /* 0x000000164810723c */ /* 0x040fee0000041810 */
[C---:B------:R-:W-:Y:S01]  /*b8a0*/  FMUL.FTZ R22, R3.reuse, R166 ;  /* 0x000000a603167220 */ /* 0x040fe20000410000 */
[----:B------:R-:W-:Y:S01]  /*b8b0*/  MUFU.EX2 R121, R114 ;  /* 0x0000007200797308 */ /* 0x000fe20000000800 */
[----:B------:R-:W-:Y:S07]  /*b8c0*/  FMUL.FTZ R23, R3, R167 ;  /* 0x000000a703177220 */ /* 0x000fee0000410000 */
[-C--:B---3--:R-:W-:Y:S02]  /*b8d0*/  HMMA.16816.F32.BF16 R20, R72, R36.reuse, R20 ;  /* 0x000000244814723c */ /* 0x088fe40000041814 */
[----:B------:R-:W-:Y:S06]  /*b8e0*/  MUFU.EX2 R113, R104 ;  /* 0x0000006800717308 */ /* 0x000fec0000000800 */
[C---:B------:R-:W-:Y:S04]  /*b8f0*/  HMMA.16816.F32.BF16 R24, R76.reuse, R36, R24 ;  /* 0x000000244c18723c */ /* 0x040fe80000041818 */
[----:B------:R-:W1:Y:S03]  /*b900*/  MUFU.EX2 R114, R105 ;  /* 0x0000006900727308 */ /* 0x000e660000000800 */
[C---:B------:R-:W-:Y:S01]  /*b910*/  FMUL.FTZ R36, R65.reuse, R172 ;  /* 0x000000ac41247220 */ /* 0x040fe20000410000 */
[-C--:B------:R-:W-:Y:S04]  /*b920*/  HMMA.16816.F32.BF16 R28, R76, R38.reuse, R28 ;  /* 0x000000264c1c723c */ /* 0x080fe8000004181c */
[----:B------:R-:W-:Y:S02]  /*b930*/  FMUL.FTZ R37, R65, R173 ;  /* 0x000000ad41257220 */ /* 0x000fe40000410000 */
[----:B------:R-:W-:Y:S02]  /*b940*/  MUFU.EX2 R105, R158 ;  /* 0x0000009e00697308 */ /* 0x000fe40000000800 */
[C---:B------:R-:W-:Y:S07]  /*b950*/  HMMA.16816.F32.BF16 R32, R72.reuse, R38, R32 ;  /* 0x000000264820723c */ /* 0x040fee0000041820 */
[C---:B------:R-:W-:Y:S01]  /*b960*/  FMUL.FTZ R38, R3.reuse, R174 ;  /* 0x000000ae03267220 */ /* 0x040fe20000410000 */
[----:B------:R-:W-:Y:S01]  /*b970*/  MUFU.EX2 R116, R108 ;  /* 0x0000006c00747308 */ /* 0x000fe20000000800 */
[----:B------:R-:W-:Y:S07]  /*b980*/  FMUL.FTZ R39, R3, R175 ;  /* 0x000000af03277220 */ /* 0x000fee0000410000 */
[-C--:B--2---:R-:W-:Y:S02]  /*b990*/  HMMA.16816.F32.BF16 R36, R72, R52.reuse, R36 ;  /* 0x000000344824723c */ /* 0x084fe40000041824 */
[----:B------:R-:W2:Y:S06]  /*b9a0*/  MUFU.EX2 R115, R109 ;  /* 0x0000006d00737308 */ /* 0x000eac0000000800 */
[C---:B------:R-:W-:Y:S04]  /*b9b0*/  HMMA.16816.F32.BF16 R40, R76.reuse, R52, R40 ;  /* 0x000000344c28723c */ /* 0x040fe80000041828 */
[----:B------:R-:W-:Y:S03]  /*b9c0*/  MUFU.EX2 R130, R102 ;  /* 0x0000006600827308 */ /* 0x000fe60000000800 */
        /* <DEDUP_REMOVED lines=8> */
[-C--:B------:R-:W-:Y:S02]  /*ba50*/  HMMA.16816.F32.BF16 R52, R72, R80.reuse, R52 ;  /* 0x000000504834723c */ /* 0x080fe40000041834 */
[----:B------:R-:W-:Y:S06]  /*ba60*/  MUFU.EX2 R217, R217 ;  /* 0x000000d900d97308 */ /* 0x000fec0000000800 */
[C---:B------:R-:W-:Y:S04]  /*ba70*/  HMMA.16816.F32.BF16 R56, R76.reuse, R80, R56 ;  /* 0x000000504c38723c */ /* 0x040fe80000041838 */
[----:B------:R-:W-:Y:S04]  /*ba80*/  MUFU.EX2 R219, R219 ;  /* 0x000000db00db7308 */ /* 0x000fe80000000800 */
[-C--:B------:R-:W-:Y:S06]  /*ba90*/  HMMA.16816.F32.BF16 R60, R76, R82.reuse, R60 ;  /* 0x000000524c3c723c */ /* 0x080fec000004183c */
[----:B------:R-:W-:Y:S01]  /*baa0*/  MUFU.EX2 R221, R221 ;  /* 0x000000dd00dd7308 */ /* 0x000fe20000000800 */
[----:B------:R-:W-:Y:S01]  /*bab0*/  F2FP.BF16.PACK_AB R76, R64, R66 ;  /* 0x00000042404c723e */ /* 0x000fe200000010ff */
[----:B------:R-:W-:Y:S01]  /*bac0*/  FMUL.FTZ R64, R65, R184 ;  /* 0x000000b841407220 */ /* 0x000fe20000410000 */
[----:B------:R-:W-:Y:S03]  /*bad0*/  F2FP.BF16.PACK_AB R78, R71, R88 ;  /* 0x00000058474e723e */ /* 0x000fe600000010ff */
[----:B------:R-:W-:Y:S01]  /*bae0*/  FMUL.FTZ R65, R65, R185 ;  /* 0x000000b941417220 */ /* 0x000fe20000410000 */
[----:B------:R-:W-:Y:S01]  /*baf0*/  F2FP.BF16.PACK_AB R77, R110, R112 ;  /* 0x000000706e4d723e */ /* 0x000fe200000010ff */
[----:B------:R-:W-:Y:S01]  /*bb00*/  FMUL.FTZ R66, R3, R186 ;  /* 0x000000ba03427220 */ /* 0x000fe20000410000 */
[----:B------:R-:W-:Y:S01]  /*bb10*/  F2FP.BF16.PACK_AB R79, R125, R124 ;  /* 0x0000007c7d4f723e */ /* 0x000fe200000010ff */
[----:B------:R-:W-:Y:S01]  /*bb20*/  FADD.FTZ R3, R94, R69 ;  /* 0x000000455e037221 */ /* 0x000fe20000010000 */
[----:B------:R-:W3:Y:S01]  /*bb30*/  MUFU.EX2 R184, R157 ;  /* 0x0000009d00b87308 */ /* 0x000ee20000000800 */
[----:B----4-:R-:W-:Y:S01]  /*bb40*/  LDSM.16.MT88.4 R92, [R226+0x1000] ;  /* 0x00100000e25c783b */ /* 0x010fe20000004200 */
[----:B------:R-:W-:Y:S02]  /*bb50*/  FADD.FTZ R69, R91, R2 ;  /* 0x000000025b457221 */ /* 0x000fe40000010000 */
[----:B------:R-:W-:Y:S04]  /*bb60*/  HMMA.16816.F32.BF16 R64, R72, R82, R64 ;  /* 0x000000524840723c */ /* 0x000fe80000041840 */
[----:B------:R-:W-:Y:S01]  /*bb70*/  FADD.FTZ R69, R106, R69 ;  /* 0x000000456a457221 */ /* 0x000fe20000010000 */
[----:B------:R-:W4:Y:S01]  /*bb80*/  LDSM.16.MT88.4 R80, [R229+0x800] ;  /* 0x00080000e550783b */ /* 0x000f220000004200 */
[----:B------:R-:W-:Y:S01]  /*bb90*/  MUFU.EX2 R186, R143 ;  /* 0x0000008f00ba7308 */ /* 0x000fe20000000800 */
[----:B------:R-:W-:Y:S01]  /*bba0*/  F2FP.BF16.PACK_AB R72, R101, R100 ;  /* 0x000000646548723e */ /* 0x000fe200000010ff */
[-C--:B------:R-:W-:Y:S05]  /*bbb0*/  HMMA.16816.F32.BF16 R4, R76, R84.reuse, R4 ;  /* 0x000000544c04723c */ /* 0x080fea0000041804 */
[----:B------:R-:W-:Y:S01]  /*bbc0*/  F2FP.BF16.PACK_AB R74, R126, R111 ;  /* 0x0000006f7e4a723e */ /* 0x000fe200000010ff */
[----:B-----5:R-:W5:Y:S01]  /*bbd0*/  LDSM.16.MT88.4 R88, [R226+0x800] ;  /* 0x00080000e258783b */ /* 0x020f620000004200 */
[----:B------:R-:W-:Y:S01]  /*bbe0*/  F2FP.BF16.PACK_AB R73, R97, R96 ;  /* 0x000000606149723e */ /* 0x000fe200000010ff */
[----:B------:R-:W-:Y:S01]  /*bbf0*/  MUFU.EX2 R196, R196 ;  /* 0x000000c400c47308 */ /* 0x000fe20000000800 */
[----:B------:R-:W-:Y:S03]  /*bc00*/  F2FP.BF16.PACK_AB R75, R99, R98 ;  /* 0x00000062634b723e */ /* 0x000fe600000010ff */
[----:B------:R-:W-:Y:S02]  /*bc10*/  FADD.FTZ R2, R201, R0 ;  /* 0x00000000c9027221 */ /* 0x000fe40000010000 */
[----:B------:R-:W-:Y:S02]  /*bc20*/  FADD.FTZ R0, R107, R3 ;  /* 0x000000036b007221 */ /* 0x000fe40000010000 */
[C---:B------:R-:W-:Y:S02]  /*bc30*/  HMMA.16816.F32.BF16 R8, R72.reuse, R84, R8 ;  /* 0x000000544808723c */ /* 0x040fe40000041808 */
[----:B------:R-:W-:Y:S02]  /*bc40*/  MUFU.EX2 R122, R122 ;  /* 0x0000007a007a7308 */ /* 0x000fe40000000800 */
[----:B------:R-:W-:Y:S02]  /*bc50*/  FADD.FTZ R3, R112, R70 ;  /* 0x0000004670037221 */ /* 0x000fe40000010000 */
[----:B------:R-:W-:Y:S02]  /*bc60*/  FADD.FTZ R70, R100, R0 ;  /* 0x0000000064467221 */ /* 0x000fe40000010000 */
[-C--:B------:R-:W-:Y:S04]  /*bc70*/  HMMA.16816.F32.BF16 R12, R72, R86.reuse, R12 ;  /* 0x00000056480c723c */ /* 0x080fe8000004180c */
[----:B------:R-:W-:Y:S01]  /*bc80*/  MUFU.EX2 R250, R250 ;  /* 0x000000fa00fa7308 */ /* 0x000fe20000000800 */
[----:B------:R-:W-:Y:S03]  /*bc90*/  FADD.FTZ R0, R200, R2 ;  /* 0x00000002c8007221 */ /* 0x000fe60000010000 */
[C---:B------:R-:W-:Y:S01]  /*bca0*/  HMMA.16816.F32.BF16 R16, R76.reuse, R86, R16 ;  /* 0x000000564c10723c */ /* 0x040fe20000041810 */
[----:B------:R-:W1:Y:S03]  /*bcb0*/  LDSM.16.MT88.4 R84, [R228+0x800] ;  /* 0x00080000e454783b */ /* 0x000e660000004200 */
[----:B------:R-:W-:Y:S02]  /*bcc0*/  FADD.FTZ R0, R199, R0 ;  /* 0x00000000c7007221 */ /* 0x000fe40000010000 */
[----:B------:R-:W-:Y:S02]  /*bcd0*/  MUFU.EX2 R252, R252 ;  /* 0x000000fc00fc7308 */ /* 0x000fe40000000800 */
[-C--:B----4-:R-:W-:Y:S04]  /*bce0*/  HMMA.16816.F32.BF16 R20, R76, R80.reuse, R20 ;  /* 0x000000504c14723c */ /* 0x090fe80000041814 */
[----:B------:R-:W-:Y:S04]  /*bcf0*/  FADD.FTZ R0, R198, R0 ;  /* 0x00000000c6007221 */ /* 0x000fe80000010000 */
        /* <DEDUP_REMOVED lines=9> */
[----:B------:R-:W4:Y:S03]  /*bd90*/  LDSM.16.MT88.4 R80, [R225+0x1000] ;  /* 0x00100000e150783b */ /* 0x000f260000004200 */
[----:B------:R-:W-:Y:S01]  /*bda0*/  FADD.FTZ R70, R97, R0 ;  /* 0x0000000061467221 */ /* 0x000fe20000010000 */
[----:B------:R-:W-:Y:S01]  /*bdb0*/  MUFU.EX2 R110, R156 ;  /* 0x0000009c006e7308 */ /* 0x000fe20000000800 */
[----:B------:R-:W-:Y:S02]  /*bdc0*/  FADD.FTZ R0, R209, R2 ;  /* 0x00000002d1007221 */ /* 0x000fe40000010000 */
[-C--:B-----5:R-:W-:Y:S04]  /*bdd0*/  HMMA.16816.F32.BF16 R36, R76, R88.reuse, R36 ;  /* 0x000000584c24723c */ /* 0x0a0fe80000041824 */
[----:B------:R-:W-:Y:S03]  /*bde0*/  FADD.FTZ R0, R212, R0 ;  /* 0x00000000d4007221 */ /* 0x000fe60000010000 */
[----:B------:R-:W-:Y:S01]  /*bdf0*/  MUFU.EX2 R251, R251 ;  /* 0x000000fb00fb7308 */ /* 0x000fe20000000800 */
[C---:B------:R-:W-:Y:S04]  /*be00*/  HMMA.16816.F32.BF16 R40, R72.reuse, R88, R40 ;  /* 0x000000584828723c */ /* 0x040fe80000041828 */
[----:B------:R-:W-:Y:S04]  /*be10*/  FADD.FTZ R0, R215, R0 ;  /* 0x00000000d7007221 */ /* 0x000fe80000010000 */
[-C--:B------:R-:W-:Y:S01]  /*be20*/  HMMA.16816.F32.BF16 R44, R72, R90.reuse, R44 ;  /* 0x0000005a482c723c */ /* 0x080fe2000004182c */
[----:B------:R-:W-:Y:S03]  /*be30*/  MUFU.EX2 R103, R151 ;  /* 0x0000009700677308 */ /* 0x000fe60000000800 */
[----:B------:R-:W-:Y:S02]  /*be40*/  FADD.FTZ R2, R214, R0 ;  /* 0x00000000d6027221 */ /* 0x000fe40000010000 */
[----:B------:R-:W-:Y:S02]  /*be50*/  FADD.FTZ R0, R124, R69 ;  /* 0x000000457c007221 */ /* 0x000fe40000010000 */
[C---:B------:R-:W-:Y:S01]  /*be60*/  HMMA.16816.F32.BF16 R48, R76.reuse, R90, R48 ;  /* 0x0000005a4c30723c */ /* 0x040fe20000041830 */
[----:B------:R-:W5:Y:S02]  /*be70*/  LDSM.16.MT88.4 R88, [R229+0x1000] ;  /* 0x00100000e558783b */ /* 0x000f640000004200 */
[----:B------:R-:W-:Y:S01]  /*be80*/  MUFU.EX2 R104, R150 ;  /* 0x0000009600687308 */ /* 0x000fe20000000800 */
[----:B------:R-:W-:Y:S02]  /*be90*/  FADD.FTZ R71, R125, R0 ;  /* 0x000000007d477221 */ /* 0x000fe40000010000 */
[----:B------:R-:W-:Y:S02]  /*bea0*/  FADD.FTZ R69, R111, R3 ;  /* 0x000000036f457221 */ /* 0x000fe40000010000 */
[-C--:B-1----:R-:W-:Y:S04]  /*beb0*/  HMMA.16816.F32.BF16 R52, R76, R84.reuse, R52 ;  /* 0x000000544c34723c */ /* 0x082fe80000041834 */
        /* <DEDUP_REMOVED lines=8> */
[----:B------:R-:W-:Y:S03]  /*bf40*/  FADD.FTZ R0, R210, R0 ;  /* 0x00000000d2007221 */ /* 0x000fe60000010000 */
[----:B------:R-:W-:Y:S01]  /*bf50*/  F2FP.BF16.PACK_AB R72, R203, R204 ;  /* 0x000000cccb48723e */ /* 0x000fe200000010ff */
[----:B------:R-:W-:Y:S01]  /*bf60*/  HMMA.16816.F32.BF16 R64, R76, R86, R64 ;  /* 0x000000564c40723c */ /* 0x000fe20000041840 */
[----:B------:R-:W1:Y:S01]  /*bf70*/  LDSM.16.MT88.4 R84, [R228+0x1000] ;  /* 0x00100000e454783b */ /* 0x000e620000004200 */
[----:B------:R-:W1:Y:S02]  /*bf80*/  MUFU.EX2 R96, R138 ;  /* 0x0000008a00607308 */ /* 0x000e640000000800 */
        /* <DEDUP_REMOVED lines=9> */
[-C--:B----4-:R-:W-:Y:S05]  /*c020*/  HMMA.16816.F32.BF16 R4, R72, R80.reuse, R4 ;  /* 0x000000504804723c */ /* 0x090fea0000041804 */
[----:B------:R-:W-:Y:S01]  /*c030*/  F2FP.BF16.PACK_AB R77, R114, R113 ;  /* 0x00000071724d723e */ /* 0x000fe200000010ff */
[----:B------:R-:W-:Y:S01]  /*c040*/  FADD.FTZ R3, R127, R0 ;  /* 0x000000007f037221 */ /* 0x000fe20000010000 */
[----:B--2---:R-:W-:Y:S01]  /*c050*/  F2FP.BF16.PACK_AB R79, R115, R116 ;  /* 0x00000074734f723e */ /* 0x004fe200000010ff */
[----:B------:R-:W-:Y:S01]  /*c060*/  MUFU.EX2 R108, R142 ;  /* 0x0000008e006c7308 */ /* 0x000fe20000000800 */
[----:B------:R-:W-:Y:S03]  /*c070*/  FADD.FTZ R0, R105, R2 ;  /* 0x0000000269007221 */ /* 0x000fe60000010000 */
[----:B------:R-:W-:Y:S02]  /*c080*/  FADD.FTZ R3, R129, R3 ;  /* 0x0000000381037221 */ /* 0x000fe40000010000 */
[C---:B------:R-:W-:Y:S04]  /*c090*/  HMMA.16816.F32.BF16 R8, R76.reuse, R80, R8 ;  /* 0x000000504c08723c */ /* 0x040fe80000041808 */
[C---:B---3--:R-:W-:Y:S01]  /*c0a0*/  FADD.FTZ R0, R184.reuse, R0 ;  /* 0x00000000b8007221 */ /* 0x048fe20000010000 */
[----:B------:R-:W-:Y:S01]  /*c0b0*/  F2FP.BF16.PACK_AB R184, R184, R105 ;  /* 0x00000069b8b8723e */ /* 0x000fe200000010ff */
[----:B------:R-:W2:Y:S01]  /*c0c0*/  MUFU.EX2 R107, R147 ;  /* 0x00000093006b7308 */ /* 0x000ea20000000800 */
[----:B------:R-:W-:Y:S01]  /*c0d0*/  FADD.FTZ R3, R133, R3 ;  /* 0x0000000385037221 */ /* 0x000fe20000010000 */
[-C--:B------:R-:W-:Y:S04]  /*c0e0*/  HMMA.16816.F32.BF16 R12, R76, R82.reuse, R12 ;  /* 0x000000524c0c723c */ /* 0x080fe8000004180c */
[----:B-1----:R-:W-:Y:S02]  /*c0f0*/  FADD.FTZ R0, R96, R0 ;  /* 0x0000000060007221 */ /* 0x002fe40000010000 */
[----:B------:R-:W-:Y:S02]  /*c100*/  FADD.FTZ R3, R136, R3 ;  /* 0x0000000388037221 */ /* 0x000fe40000010000 */
[C---:B------:R-:W-:Y:S01]  /*c110*/  HMMA.16816.F32.BF16 R16, R72.reuse, R82, R16 ;  /* 0x000000524810723c */ /* 0x040fe20000041810 */
[----:B------:R-:W1:Y:S01]  /*c120*/  LDSM.16.MT88.4 R80, [R225+0x1800] ;  /* 0x00180000e150783b */ /* 0x000e620000004200 */
[----:B------:R-:W-:Y:S02]  /*c130*/  MUFU.EX2 R106, R146 ;  /* 0x00000092006a7308 */ /* 0x000fe40000000800 */
[C---:B------:R-:W-:Y:S01]  /*c140*/  FADD.FTZ R0, R186.reuse, R0 ;  /* 0x00000000ba007221 */ /* 0x040fe20000010000 */
[----:B------:R-:W-:Y:S01]  /*c150*/  F2FP.BF16.PACK_AB R186, R186, R96 ;  /* 0x00000060baba723e */ /* 0x000fe200000010ff */
[----:B------:R-:W-:Y:S02]  /*c160*/  FADD.FTZ R3, R131, R3 ;  /* 0x0000000383037221 */ /* 0x000fe40000010000 */
[-C--:B-----5:R-:W-:Y:S04]  /*c170*/  HMMA.16816.F32.BF16 R20, R72, R88.reuse, R20 ;  /* 0x000000584814723c */ /* 0x0a0fe80000041814 */
[----:B------:R-:W3:Y:S01]  /*c180*/  MUFU.EX2 R102, R137 ;  /* 0x0000008900667308 */ /* 0x000ee20000000800 */
[----:B------:R-:W-:Y:S01]  /*c190*/  FADD.FTZ R3, R132, R3 ;  /* 0x0000000384037221 */ /* 0x000fe20000010000 */
[----:B--2---:R-:W-:Y:S01]  /*c1a0*/  F2FP.BF16.PACK_AB R185, R107, R108 ;  /* 0x0000006c6bb9723e */ /* 0x004fe200000010ff */
[----:B------:R-:W-:Y:S01]  /*c1b0*/  FADD.FTZ R2, R190, R69 ;  /* 0x00000045be027221 */ /* 0x000fe20000010000 */
[C---:B------:R-:W-:Y:S04]  /*c1c0*/  HMMA.16816.F32.BF16 R24, R76.reuse, R88, R24 ;  /* 0x000000584c18723c */ /* 0x040fe80000041818 */
[----:B------:R-:W-:Y:S02]  /*c1d0*/  FADD.FTZ R3, R130, R3 ;  /* 0x0000000382037221 */ /* 0x000fe40000010000 */
[----:B------:R-:W-:Y:S02]  /*c1e0*/  MUFU.EX2 R97, R145 ;  /* 0x0000009100617308 */ /* 0x000fe40000000800 */
[-C--:B------:R-:W-:Y:S04]  /*c1f0*/  HMMA.16816.F32.BF16 R28, R76, R90.reuse, R28 ;  /* 0x0000005a4c1c723c */ /* 0x080fe8000004181c */
[----:B------:R-:W-:Y:S04]  /*c200*/  FADD.FTZ R3, R128, R3 ;  /* 0x0000000380037221 */ /* 0x000fe80000010000 */
[C---:B------:R-:W-:Y:S01]  /*c210*/  HMMA.16816.F32.BF16 R32, R72.reuse, R90, R32 ;  /* 0x0000005a4820723c */ /* 0x040fe20000041820 */
[----:B------:R-:W2:Y:S01]  /*c220*/  LDSM.16.MT88.4 R88, [R229+0x1800] ;  /* 0x00180000e558783b */ /* 0x000ea20000004200 */
[----:B------:R-:W-:Y:S02]  /*c230*/  MUFU.EX2 R98, R140 ;  /* 0x0000008c00627308 */ /* 0x000fe40000000800 */
[----:B---3--:R-:W-:Y:S01]  /*c240*/  F2FP.BF16.PACK_AB R187, R102, R106 ;  /* 0x0000006a66bb723e */ /* 0x008fe200000010ff */
[----:B------:R-:W-:Y:S03]  /*c250*/  FADD.FTZ R3, R196, R3 ;  /* 0x00000003c4037221 */ /* 0x000fe60000010000 */
[-C--:B------:R-:W-:Y:S04]  /*c260*/  HMMA.16816.F32.BF16 R36, R72, R92.reuse, R36 ;  /* 0x0000005c4824723c */ /* 0x080fe80000041824 */
[----:B------:R-:W3:Y:S01]  /*c270*/  MUFU.EX2 R99, R141 ;  /* 0x0000008d00637308 */ /* 0x000ee20000000800 */
[----:B------:R-:W-:Y:S03]  /*c280*/  FADD.FTZ R3, R122, R3 ;  /* 0x000000037a037221 */ /* 0x000fe60000010000 */
[C---:B------:R-:W-:Y:S04]  /*c290*/  HMMA.16816.F32.BF16 R40, R76.reuse, R92, R40 ;  /* 0x0000005c4c28723c */ /* 0x040fe80000041828 */
[----:B------:R-:W-:Y:S04]  /*c2a0*/  FADD.FTZ R3, R120, R3 ;  /* 0x0000000378037221 */ /* 0x000fe80000010000 */
[-C--:B------:R-:W-:Y:S04]  /*c2b0*/  HMMA.16816.F32.BF16 R44, R76, R94.reuse, R44 ;  /* 0x0000005e4c2c723c */ /* 0x080fe8000004182c */
[----:B------:R-:W-:Y:S04]  /*c2c0*/  FADD.FTZ R3, R121, R3 ;  /* 0x0000000379037221 */ /* 0x000fe80000010000 */
[C---:B------:R-:W-:Y:S01]  /*c2d0*/  HMMA.16816.F32.BF16 R48, R72.reuse, R94, R48 ;  /* 0x0000005e4830723c */ /* 0x040fe20000041830 */
[----:B------:R-:W4:Y:S03]  /*c2e0*/  LDSM.16.MT88.4 R92, [R226+0x1800] ;  /* 0x00180000e25c783b */ /* 0x000f260000004200 */
[----:B---3--:R-:W-:Y:S01]  /*c2f0*/  F2FP.BF16.PACK_AB R124, R98, R99 ;  /* 0x00000063627c723e */ /* 0x008fe200000010ff */
[----:B------:R-:W-:Y:S03]  /*c300*/  FADD.FTZ R3, R220, R3 ;  /* 0x00000003dc037221 */ /* 0x000fe60000010000 */
[-C--:B------:R-:W-:Y:S04]  /*c310*/  HMMA.16816.F32.BF16 R52, R72, R84.reuse, R52 ;  /* 0x000000544834723c */ /* 0x080fe80000041834 */
[----:B------:R-:W-:Y:S04]  /*c320*/  FADD.FTZ R3, R248, R3 ;  /* 0x00000003f8037221 */ /* 0x000fe80000010000 */
[C---:B------:R-:W-:Y:S04]  /*c330*/  HMMA.16816.F32.BF16 R56, R76.reuse, R84, R56 ;  /* 0x000000544c38723c */ /* 0x040fe80000041838 */
[----:B------:R-:W-:Y:S04]  /*c340*/  FADD.FTZ R3, R249, R3 ;  /* 0x00000003f9037221 */ /* 0x000fe80000010000 */
[-C--:B------:R-:W-:Y:S04]  /*c350*/  HMMA.16816.F32.BF16 R60, R76, R86.reuse, R60 ;  /* 0x000000564c3c723c */ /* 0x080fe8000004183c */
[----:B------:R-:W-:Y:S03]  /*c360*/  FADD.FTZ R3, R251, R3 ;  /* 0x00000003fb037221 */ /* 0x000fe60000010000 */
[----:B------:R-:W-:Y:S01]  /*c370*/  F2FP.BF16.PACK_AB R76, R199, R200 ;  /* 0x000000c8c74c723e */ /* 0x000fe200000010ff */
[----:B------:R-:W-:Y:S01]  /*c380*/  HMMA.16816.F32.BF16 R64, R72, R86, R64 ;  /* 0x000000564840723c */ /* 0x000fe20000041840 */
[----:B------:R-:W3:Y:S03]  /*c390*/  LDSM.16.MT88.4 R84, [R228+0x1800] ;  /* 0x00180000e454783b */ /* 0x000ee60000004200 */
[----:B------:R-:W-:Y:S01]  /*c3a0*/  F2FP.BF16.PACK_AB R78, R197, R198 ;  /* 0x000000c6c54e723e */ /* 0x000fe200000010ff */
[----:B------:R-:W-:Y:S01]  /*c3b0*/  FADD.FTZ R3, R99, R3 ;  /* 0x0000000363037221 */ /* 0x000fe20000010000 */
[----:B------:R-:W-:Y:S02]  /*c3c0*/  F2FP.BF16.PACK_AB R77, R135, R134 ;  /* 0x00000086874d723e */ /* 0x000fe400000010ff */
[----:B------:R-:W-:Y:S04]  /*c3d0*/  F2FP.BF16.PACK_AB R79, R193, R192 ;  /* 0x000000c0c14f723e */ /* 0x000fe800000010ff */
        /* <DEDUP_REMOVED lines=29> */
[----:B------:R-:W-:Y:S01]  /*c5b0*/  F2FP.BF16.PACK_AB R78, R121, R120 ;  /* 0x00000078794e723e */ /* 0x000fe200000010ff */
[-C--:B-1----:R-:W-:Y:S05]  /*c5c0*/  HMMA.16816.F32.BF16 R4, R72, R80.reuse, R4 ;  /* 0x000000504804723c */ /* 0x082fea0000041804 */
[----:B------:R-:W-:Y:S02]  /*c5d0*/  F2FP.BF16.PACK_AB R77, R252, R250 ;  /* 0x000000fafc4d723e */ /* 0x000fe400000010ff */
[----:B------:R-:W-:Y:S02]  /*c5e0*/  F2FP.BF16.PACK_AB R79, R109, R110 ;  /* 0x0000006e6d4f723e */ /* 0x000fe400000010ff */
[----:B------:R-:W-:Y:S03]  /*c5f0*/  MOV R121, R118 ;  /* 0x0000007600797202 */ /* 0x000fe60000000f00 */
[----:B------:R-:W-:Y:S02]  /*c600*/  MOV R120, R119 ;  /* 0x0000007700787202 */ /* 0x000fe40000000f00 */
[C---:B------:R-:W-:Y:S04]  /*c610*/  HMMA.16816.F32.BF16 R8, R76.reuse, R80, R8 ;  /* 0x000000504c08723c */ /* 0x040fe80000041808 */
[----:B------:R-:W-:Y:S04]  /*c620*/  MOV R122, R117 ;  /* 0x00000075007a7202 */ /* 0x000fe80000000f00 */
        /* <DEDUP_REMOVED lines=26> */
[----:B------:R-:W-:Y:S07]  /*c7d0*/  F2FP.BF16.PACK_AB R75, R100, R101 ;  /* 0x00000065644b723e */ /* 0x000fee00000010ff */
[C---:B------:R-:W-:Y:S01]  /*c7e0*/  HMMA.16816.F32.BF16 R8, R72.reuse, R80, R8 ;  /* 0x000000504808723c */ /* 0x040fe20000041808 */
[----:B------:R-:W1:Y:S07]  /*c7f0*/  MUFU.EX2 R80, R153 ;  /* 0x0000009900507308 */ /* 0x000e6e0000000800 */
[-C--:B------:R-:W-:Y:S03]  /*c800*/  HMMA.16816.F32.BF16 R12, R72, R82.reuse, R12 ;  /* 0x00000052480c723c */ /* 0x080fe6000004180c */
[----:B------:R-:W-:Y:S05]  /*c810*/  MUFU.EX2 R81, R148 ;  /* 0x0000009400517308 */ /* 0x000fea0000000800 */
[C---:B------:R-:W-:Y:S05]  /*c820*/  HMMA.16816.F32.BF16 R16, R76.reuse, R82, R16 ;  /* 0x000000524c10723c */ /* 0x040fea0000041810 */
[----:B------:R-:W5:Y:S03]  /*c830*/  MUFU.EX2 R83, R144 ;  /* 0x0000009000537308 */ /* 0x000f660000000800 */
[-C--:B--2---:R-:W-:Y:S04]  /*c840*/  HMMA.16816.F32.BF16 R20, R76, R88.reuse, R20 ;  /* 0x000000584c14723c */ /* 0x084fe80000041814 */
[----:B-1----:R-:W-:Y:S03]  /*c850*/  F2FP.BF16.PACK_AB R127, R71, R80 ;  /* 0x00000050477f723e */ /* 0x002fe600000010ff */
[----:B------:R-:W1:Y:S01]  /*c860*/  MUFU.EX2 R82, R149 ;  /* 0x0000009500527308 */ /* 0x000e620000000800 */
[C---:B------:R-:W-:Y:S08]  /*c870*/  HMMA.16816.F32.BF16 R24, R72.reuse, R88, R24 ;  /* 0x000000584818723c */ /* 0x040ff00000041818 */
[-C--:B------:R-:W-:Y:S04]  /*c880*/  HMMA.16816.F32.BF16 R28, R72, R90.reuse, R28 ;  /* 0x0000005a481c723c */ /* 0x080fe8000004181c */
[----:B-----5:R-:W-:Y:S04]  /*c890*/  F2FP.BF16.PACK_AB R126, R83, R97 ;  /* 0x00000061537e723e */ /* 0x020fe800000010ff */
[C---:B------:R-:W-:Y:S04]  /*c8a0*/  HMMA.16816.F32.BF16 R32, R76.reuse, R90, R32 ;  /* 0x0000005a4c20723c */ /* 0x040fe80000041820 */
[----:B-1----:R-:W-:Y:S04]  /*c8b0*/  F2FP.BF16.PACK_AB R125, R81, R82 ;  /* 0x00000052517d723e */ /* 0x002fe800000010ff */
[-C--:B----4-:R-:W-:Y:S08]  /*c8c0*/  HMMA.16816.F32.BF16 R36, R76, R92.reuse, R36 ;  /* 0x0000005c4c24723c */ /* 0x090ff00000041824 */
[C---:B------:R-:W-:Y:S08]  /*c8d0*/  HMMA.16816.F32.BF16 R40, R72.reuse, R92, R40 ;  /* 0x0000005c4828723c */ /* 0x040ff00000041828 */
[-C--:B------:R-:W-:Y:S08]  /*c8e0*/  HMMA.16816.F32.BF16 R44, R72, R94.reuse, R44 ;  /* 0x0000005e482c723c */ /* 0x080ff0000004182c */
[C---:B------:R-:W-:Y:S08]  /*c8f0*/  HMMA.16816.F32.BF16 R48, R76.reuse, R94, R48 ;  /* 0x0000005e4c30723c */ /* 0x040ff00000041830 */
[-C--:B---3--:R-:W-:Y:S08]  /*c900*/  HMMA.16816.F32.BF16 R52, R76, R84.reuse, R52 ;  /* 0x000000544c34723c */ /* 0x088ff00000041834 */
[C---:B------:R-:W-:Y:S08]  /*c910*/  HMMA.16816.F32.BF16 R56, R72.reuse, R84, R56 ;  /* 0x000000544838723c */ /* 0x040ff00000041838 */
[-C--:B------:R-:W-:Y:S01]  /*c920*/  HMMA.16816.F32.BF16 R60, R72, R86.reuse, R60 ;  /* 0x00000056483c723c */ /* 0x080fe2000004183c */
[----:B------:R-:W2:Y:S04]  /*c930*/  LDL R72, [R1+0x8] ;  /* 0x0000080001487983 */ /* 0x000ea80000100800 */
[----:B------:R1:W-:Y:S03]  /*c940*/  STL [R1], R0 ;  /* 0x0000000001007387 */ /* 0x0003e60000100800 */
[----:B------:R-:W-:Y:S08]  /*c950*/  HMMA.16816.F32.BF16 R64, R76, R86, R64 ;  /* 0x000000564c40723c */ /* 0x000ff00000041840 */
[-C--:B------:R-:W-:Y:S01]  /*c960*/  HMMA.16816.F32.BF16 R156, R184, R160.reuse, R4 ;  /* 0x000000a0b89c723c */ /* 0x080fe20000041804 */
[----:B------:R-:W3:Y:S07]  /*c970*/  LDSM.16.MT88.4 R4, [R228+0x3000] ;  /* 0x00300000e404783b */ /* 0x000eee0000004200 */
[C---:B------:R-:W-:Y:S04]  /*c980*/  HMMA.16816.F32.BF16 R152, R124.reuse, R160, R8 ;  /* 0x000000a07c98723c */ /* 0x040fe80000041808 */
        /* <DEDUP_REMOVED lines=34> */
[-C--:B---3--:R-:W-:Y:S03]  /*cbb0*/  HMMA.16816.F32.BF16 R180, R184, R4.reuse, R52 ;  /* 0x00000004b8b4723c */ /* 0x088fe60000041834 */
        /* <DEDUP_REMOVED lines=20> */
[----:B------:R1:W-:Y:S03]  /*cd00*/  STL [R1+0xc], R2 ;  /* 0x00000c0201007387 */ /* 0x0003e60000100800 */
[----:B------:R-:W-:Y:S01]  /*cd10*/  FADD.FTZ R248, R102, R4 ;  /* 0x0000000466f87221 */ /* 0x000fe20000010000 */
[----:B------:R1:W-:Y:S01]  /*cd20*/  STL [R1+0x10], R0 ;  /* 0x0000100001007387 */ /* 0x0003e20000100800 */
[C---:B--2---:R-:W-:Y:S02]  /*cd30*/  ISETP.GT.AND P0, PT, R245.reuse, R72, PT ;  /* 0x00000048f500720c */ /* 0x044fe40003f04270 */
[----:B------:R-:W-:Y:S11]  /*cd40*/  IADD3 R245, R245, -0x1, RZ ;  /* 0xfffffffff5f57810 */ /* 0x000ff60007ffe0ff */
[----:B-1----:R-:W-:-:S05]  /*cd50*/  @P0 BRA `(.L_x_3259) ;  /* 0xffffac4000000947 */ /* 0x002fca000383ffff */
.L_x_3248:
[----:B-1----:R-:W2:Y:S02]  /*cd60*/  LDL R0, [R1+0x18] ;  /* 0x0000180001007983 */ /* 0x002ea40000100800 */
[----:B--2---:R-:W-:-:S13]  /*cd70*/  ISETP.GE.AND P0, PT, R245, R0, PT ;  /* 0x00000000f500720c */ /* 0x004fda0003f06270 */
[----:B------:R-:W-:Y:S05]  /*cd80*/  @!P0 BRA `(.L_x_3260) ;  /* 0x000043d000008947 */ /* 0x000fea0003800000 */
[----:B------:R-:W-:Y:S01]  /*cd90*/  IMAD.MOV.U32 R121, RZ, RZ, R118 ;  /* 0x000000ffff797224 */ /* 0x000fe200078e0076 */
[----:B------:R-:W-:Y:S01]  /*cda0*/  MOV R123, R68 ;  /* 0x00000044007b7202 */ /* 0x000fe20000000f00 */
[----:B------:R-:W-:Y:S01]  /*cdb0*/  IMAD.MOV.U32 R120, RZ, RZ, R119 ;  /* 0x000000ffff787224 */ /* 0x000fe200078e0077 */
[----:B------:R-:W-:Y:S02]  /*cdc0*/  MOV R122, R117 ;  /* 0x00000075007a7202 */ /* 0x000fe40000000f00 */
.L_x_3267:
        /* <DEDUP_REMOVED lines=41> */
.L_x_3308:
[-C--:B------:R-:W-:Y:S01]  /*d060*/  HMMA.16816.F32.BF16 R4, R112, R16.reuse, RZ ;  /* 0x000000107004723c */ /* 0x080fe200000418ff */
[----:B------:R-:W3:Y:S01]  /*d070*/  LDL R247, [R1+0x18] ;  /* 0x0000180001f77983 */ /* 0x000ee20000100800 */
[----:B------:R-:W-:Y:S03]  /*d080*/  BSSY B0, `(.L_x_3262) ;  /* 0x00000f9000007945 */ /* 0x000fe60003800000 */
[----:B------:R-:W4:Y:S03]  /*d090*/  SHFL.IDX PT, R84, R0, RZ, 0x181f ;  /* 0x00181fff00547589 */ /* 0x000f2600000e0000 */
[C---:B------:R-:W-:Y:S05]  /*d0a0*/  HMMA.16816.F32.BF16 R8, R108.reuse, R16, RZ ;  /* 0x000000106c08723c */ /* 0x040fea00000418ff */
[----:B------:R-:W5:Y:S03]  /*d0b0*/  SHFL.IDX PT, R2, R0, 0x1, 0x181f ;  /* 0x00381f0000027f89 */ /* 0x000f6600000e0000 */
[-C--:B------:R-:W-:Y:S05]  /*d0c0*/  HMMA.16816.F32.BF16 R12, R108, R18.reuse, RZ ;  /* 0x000000126c0c723c */ /* 0x080fea00000418ff */
[----:B------:R-:W-:Y:S03]  /*d0d0*/  SHFL.IDX PT, R3, R88, 0x1, 0x181f ;  /* 0x00381f0058037f89 */ /* 0x000fe600000e0000 */
[C---:B------:R-:W-:Y:S05]  /*d0e0*/  HMMA.16816.F32.BF16 R16, R112.reuse, R18, RZ ;  /* 0x000000127010723c */ /* 0x040fea00000418ff */
[----:B------:R-:W1:Y:S03]  /*d0f0*/  SHFL.IDX PT, R90, R0, 0x2, 0x181f ;  /* 0x00581f00005a7f89 */ /* 0x000e6600000e0000 */
[-C--:B------:R-:W-:Y:S05]  /*d100*/  HMMA.16816.F32.BF16 R20, R112, R32.reuse, RZ ;  /* 0x000000207014723c */ /* 0x080fea00000418ff */
[----:B------:R-:W-:Y:S03]  /*d110*/  SHFL.IDX PT, R86, R88, 0x2, 0x181f ;  /* 0x00581f0058567f89 */ /* 0x000fe600000e0000 */
        /* <DEDUP_REMOVED lines=11> */
[----:B------:R-:W1:Y:S03]  /*d1d0*/  SHFL.IDX PT, R93, R88, 0x4, 0x181f ;  /* 0x00981f00585d7f89 */ /* 0x000e6600000e0000 */
[C---:B------:R-:W-:Y:S05]  /*d1e0*/  HMMA.16816.F32.BF16 R48, R112.reuse, R50, RZ ;  /* 0x000000327030723c */ /* 0x040fea00000418ff */
[----:B------:R-:W1:Y:S03]  /*d1f0*/  SHFL.IDX PT, R101, R88, 0x5, 0x181f ;  /* 0x00b81f0058657f89 */ /* 0x000e6600000e0000 */
[-C--:B------:R-:W-:Y:S08]  /*d200*/  HMMA.16816.F32.BF16 R52, R112, R64.reuse, RZ ;  /* 0x000000407034723c */ /* 0x080ff000000418ff */
[C---:B------:R-:W-:Y:S08]  /*d210*/  HMMA.16816.F32.BF16 R56, R108.reuse, R64, RZ ;  /* 0x000000406c38723c */ /* 0x040ff000000418ff */
[-C--:B------:R-:W-:Y:S08]  /*d220*/  HMMA.16816.F32.BF16 R60, R108, R66.reuse, RZ ;  /* 0x000000426c3c723c */ /* 0x080ff000000418ff */
[C---:B------:R-:W-:Y:S08]  /*d230*/  HMMA.16816.F32.BF16 R64, R112.reuse, R66, RZ ;  /* 0x000000427040723c */ /* 0x040ff000000418ff */
[-C--:B------:R-:W-:Y:S08]  /*d240*/  HMMA.16816.F32.BF16 R68, R112, R80.reuse, RZ ;  /* 0x000000507044723c */ /* 0x080ff000000418ff */
[C---:B------:R-:W-:Y:S08]  /*d250*/  HMMA.16816.F32.BF16 R72, R108.reuse, R80, RZ ;  /* 0x000000506c48723c */ /* 0x040ff000000418ff */
[-C--:B------:R-:W-:Y:S08]  /*d260*/  HMMA.16816.F32.BF16 R76, R108, R82.reuse, RZ ;  /* 0x000000526c4c723c */ /* 0x080ff000000418ff */
[C---:B------:R-:W-:Y:S04]  /*d270*/  HMMA.16816.F32.BF16 R80, R112.reuse, R82, RZ ;  /* 0x000000527050723c */ /* 0x040fe800000418ff */
[-C--:B----4-:R-:W-:Y:S02]  /*d280*/  IADD3 R84, P2, R84, R104.reuse, RZ ;  /* 0x0000006854547210 */ /* 0x090fe40007f5e0ff */
[-C--:B-----5:R-:W-:Y:S02]  /*d290*/  IADD3 R2, P0, R2, R104.reuse, RZ ;  /* 0x0000006802027210 */ /* 0x0a0fe40007f1e0ff */
[-C--:B-1----:R-:W-:Y:S01]  /*d2a0*/  IADD3 R90, P6, R90, R104.reuse, RZ ;  /* 0x000000685a5a7210 */ /* 0x082fe20007fde0ff */
[--C-:B--2---:R-:W-:Y:S03]  /*d2b0*/  IMAD.X R85, R85, 0x1, R100.reuse, P2 ;  /* 0x0000000155557824 */ /* 0x104fe600010e0664 */
[--C-:B------:R-:W-:Y:S01]  /*d2c0*/  IMAD.X R3, R3, 0x1, R100.reuse, P0 ;  /* 0x0000000103037824 */ /* 0x100fe200000e0664 */
[-C--:B------:R-:W-:Y:S01]  /*d2d0*/  IADD3 R94, P5, R94, R104.reuse, RZ ;  /* 0x000000685e5e7210 */ /* 0x080fe20007fbe0ff */
[----:B------:R1:W-:Y:S01]  /*d2e0*/  LDGSTS.E.BYPASS.LTC128B.128 [R242+0x100], [R84.64], !P3 ;  /* 0x0010000054f27fae */ /* 0x0003e2000d901d48 */
[--C-:B------:R-:W-:Y:S01]  /*d2f0*/  IMAD.X R91, R86, 0x1, R100.reuse, P6 ;  /* 0x00000001565b7824 */ /* 0x100fe200030e0664 */
[-C--:B------:R-:W-:Y:S02]  /*d300*/  IADD3 R92, P4, R92, R104.reuse, RZ ;  /* 0x000000685c5c7210 */ /* 0x080fe40007f9e0ff */
[--C-:B------:R-:W-:Y:S01]  /*d310*/  IMAD.X R95, R89, 0x1, R100.reuse, P5 ;  /* 0x00000001595f7824 */ /* 0x100fe200028e0664 */
[-C--:B------:R-:W-:Y:S02]  /*d320*/  IADD3 R102, P2, R102, R104.reuse, RZ ;  /* 0x0000006866667210 */ /* 0x080fe40007f5e0ff */
[----:B------:R-:W-:Y:S01]  /*d330*/  IADD3 R104, P0, R0, R104, RZ ;  /* 0x0000006800687210 */ /* 0x000fe20007f1e0ff */
[----:B------:R2:W-:Y:S01]  /*d340*/  LDGSTS.E.BYPASS.LTC128B.128 [R242+0x900], [R2.64], !P3 ;  /* 0x0090000002f27fae */ /* 0x0005e2000d901d48 */
[--C-:B------:R-:W-:Y:S02]  /*d350*/  IMAD.X R93, R93, 0x1, R100.reuse, P4 ;  /* 0x000000015d5d7824 */ /* 0x100fe400020e0664 */
[--C-:B------:R-:W-:Y:S05]  /*d360*/  IMAD.X R103, R101, 0x1, R100.reuse, P2 ;  /* 0x0000000165677824 */ /* 0x100fea00010e0664 */
[----:B------:R4:W-:Y:S08]  /*d370*/  LDGSTS.E.BYPASS.LTC128B.128 [R242+0x1100], [R90.64], !P3 ;  /* 0x011000005af27fae */ /* 0x0009f0000d901d48 */
[----:B------:R5:W-:Y:S01]  /*d380*/  LDGSTS.E.BYPASS.LTC128B.128 [R242+0x1900], [R94.64], !P3 ;  /* 0x019000005ef27fae */ /* 0x000be2000d901d48 */
[-C--:B-1----:R-:W-:Y:S07]  /*d390*/  HMMA.16816.F32.BF16 R84, R112, R96.reuse, RZ ;  /* 0x000000607054723c */ /* 0x082fee00000418ff */
[----:B------:R4:W1:Y:S08]  /*d3a0*/  SHFL.IDX PT, R0, R88, 0x6, 0x181f ;  /* 0x00d81f0058007f89 */ /* 0x00087000000e0000 */
[----:B------:R5:W-:Y:S08]  /*d3b0*/  LDGSTS.E.BYPASS.LTC128B.128 [R242+0x2100], [R92.64], !P3 ;  /* 0x021000005cf27fae */ /* 0x000bf0000d901d48 */
[----:B------:R2:W-:Y:S01]  /*d3c0*/  LDGSTS.E.BYPASS.LTC128B.128 [R242+0x2900], [R102.64], !P3 ;  /* 0x0290000066f27fae */ /* 0x0005e2000d901d48 */
[C---:B----4-:R-:W-:Y:S02]  /*d3d0*/  HMMA.16816.F32.BF16 R88, R108.reuse, R96, RZ ;  /* 0x000000606c58723c */ /* 0x050fe400000418ff */
[----:B-1----:R-:W-:Y:S05]  /*d3e0*/  IMAD.X R105, R0, 0x1, R100, P0 ;  /* 0x0000000100697824 */ /* 0x002fea00000e0664 */
[----:B------:R1:W-:Y:S01]  /*d3f0*/  LDGSTS.E.BYPASS.LTC128B.128 [R242+0x3100], [R104.64], !P3 ;  /* 0x0310000068f27fae */ /* 0x0003e2000d901d48 */
[-C--:B-----5:R-:W-:Y:S07]  /*d400*/  HMMA.16816.F32.BF16 R92, R108, R98.reuse, RZ ;  /* 0x000000626c5c723c */ /* 0x0a0fee00000418ff */
[----:B------:R-:W0:Y:S01]  /*d410*/  LDGDEPBAR ;  /* 0x00000000000079af */ /* 0x000e220000000000 */
[C---:B------:R-:W-:Y:S08]  /*d420*/  HMMA.16816.F32.BF16 R96, R112.reuse, R98, RZ ;  /* 0x000000627060723c */ /* 0x040ff000000418ff */
[-C--:B--2---:R-:W-:Y:S08]  /*d430*/  HMMA.16816.F32.BF16 R100, R112, R116.reuse, RZ ;  /* 0x000000747064723c */ /* 0x084ff000000418ff */
[C---:B-1----:R-:W-:Y:S08]  /*d440*/  HMMA.16816.F32.BF16 R104, R108.reuse, R116, RZ ;  /* 0x000000746c68723c */ /* 0x042ff000000418ff */
[-C--:B------:R-:W-:Y:S08]  /*d450*/  HMMA.16816.F32.BF16 R108, R108, R118.reuse, RZ ;  /* 0x000000766c6c723c */ /* 0x080ff000000418ff */
[----:B------:R-:W-:Y:S01]  /*d460*/  HMMA.16816.F32.BF16 R112, R112, R118, RZ ;  /* 0x000000767070723c */ /* 0x000fe200000418ff */
[----:B------:R-:W-:Y:S07]  /*d470*/  LDSM.16.M88.4 R116, [R232] ;  /* 0x00000000e874783b */ /* 0x000fee0000000200 */
[-C--:B------:R-:W-:Y:S08]  /*d480*/  HMMA.16816.F32.BF16 R4, R188, R192.reuse, R4 ;  /* 0x000000c0bc04723c */ /* 0x080ff00000041804 */
[C---:B------:R-:W-:Y:S08]  /*d490*/  HMMA.16816.F32.BF16 R8, R196.reuse, R192, R8 ;  /* 0x000000c0c408723c */ /* 0x040ff00000041808 */
[-C--:B------:R-:W-:Y:S03]  /*d4a0*/  HMMA.16816.F32.BF16 R12, R196, R194.reuse, R12 ;  /* 0x000000c2c40c723c */ /* 0x080fe6000004180c */
[----:B---3--:R-:W-:Y:S05]  /*d4b0*/  ISETP.GT.AND P0, PT, R245, R247, PT ;  /* 0x000000f7f500720c */ /* 0x008fea0003f04270 */
        /* <DEDUP_REMOVED lines=72> */
[C---:B---3--:R-:W-:Y:S01]  /*d940*/  HMMA.16816.F32.BF16 R8, R196.reuse, R208, R8 ;  /* 0x000000d0c408723c */ /* 0x048fe20000041808 */
[----:B------:R-:W-:Y:S07]  /*d950*/  BAR.SYNC.DEFER_BLOCKING 0x0 ;  /* 0x0000000000007b1d */ /* 0x000fee0000010000 */
        /* <DEDUP_REMOVED lines=67> */
.L_x_3309:
        /* <DEDUP_REMOVED lines=34> */
.L_x_3310:
[----:B--2-4-:R-:W-:Y:S04]  /*dfb0*/  IADD3 R2, P0, R116, R119, RZ ;  /* 0x0000007774027210 */ /* 0x014fe80007f1e0ff */
[----:B-1----:R-:W-:Y:S05]  /*dfc0*/  IADD3.X R3, R0, R117, RZ, P0, !PT ;  /* 0x0000007500037210 */ /* 0x002fea00007fe4ff */
[----:B------:R-:W-:Y:S01]  /*dfd0*/  @!PT LDS RZ, [RZ] ;  /* 0x00000000fffff984 */ /* 0x000fe20000000800 */
[----:B------:R-:W-:Y:S01]  /*dfe0*/  @!PT LDS RZ, [RZ] ;  /* 0x00000000fffff984 */ /* 0x000fe20000000800 */
[----:B------:R-:W-:Y:S01]  /*dff0*/  @!PT LDS RZ, [RZ] ;  /* 0x00000000fffff984 */ /* 0x000fe20000000800 */
[----:B------:R1:W-:Y:S04]  /*e000*/  LDGSTS.E.BYPASS.LTC128B.128 [R242+0x6900], [R2.64], !P3 ;  /* 0x0690000002f27fae */ /* 0x0003e8000d901d48 */
.L_x_3263:
[----:B------:R-:W-:Y:S05]  /*e010*/  BSYNC B0 ;  /* 0x0000000000007941 */ /* 0x000fea0003800000 */
.L_x_3262:
        /* <DEDUP_REMOVED lines=115> */
[----:B-1----:R-:W-:Y:S02]  /*e750*/  FMNMX.FTZ R116, R116, R0, !PT ;  /* 0x0000000074747209 */ /* 0x002fe40007810000 */
[----:B------:R-:W1:Y:S04]  /*e760*/  SHFL.BFLY PT, R0, R118, 0x2, 0x1f ;  /* 0x0c401f0076007f89 */ /* 0x000e6800000e0000 */
[----:B------:R-:W2:Y:S01]  /*e770*/  SHFL.BFLY PT, R119, R116, 0x1, 0x1f ;  /* 0x0c201f0074777f89 */ /* 0x000ea200000e0000 */
[----:B-1----:R-:W-:Y:S02]  /*e780*/  FMNMX.FTZ R118, R118, R0, !PT ;  /* 0x0000000076767209 */ /* 0x002fe40007810000 */
[----:B--2---:R-:W-:Y:S03]  /*e790*/  FMNMX.FTZ R119, R116, R119, !PT ;  /* 0x0000007774777209 */ /* 0x004fe60007810000 */
[----:B------:R-:W1:Y:S04]  /*e7a0*/  SHFL.BFLY PT, R0, R118, 0x1, 0x1f ;  /* 0x0c201f0076007f89 */ /* 0x000e6800000e0000 */
[----:B------:R-:W2:Y:S01]  /*e7b0*/  SHFL.BFLY PT, R116, R188, 0x2, 0x1f ;  /* 0x0c401f00bc747f89 */ /* 0x000ea200000e0000 */
[----:B-1----:R-:W-:Y:S03]  /*e7c0*/  FMNMX.FTZ R118, R118, R0, !PT ;  /* 0x0000000076767209 */ /* 0x002fe60007810000 */
[----:B------:R-:W1:Y:S01]  /*e7d0*/  SHFL.BFLY PT, R0, R117, 0x2, 0x1f ;  /* 0x0c401f0075007f89 */ /* 0x000e6200000e0000 */
[----:B--2---:R-:W-:Y:S02]  /*e7e0*/  FMNMX.FTZ R116, R188, R116, !PT ;  /* 0x00000074bc747209 */ /* 0x004fe40007810000 */
[----:B-1----:R-:W-:Y:S05]  /*e7f0*/  FMNMX.FTZ R117, R117, R0, !PT ;  /* 0x0000000075757209 */ /* 0x002fea0007810000 */
[----:B------:R-:W1:Y:S02]  /*e800*/  SHFL.BFLY PT, R0, R117, 0x1, 0x1f ;  /* 0x0c201f0075007f89 */ /* 0x000e6400000e0000 */
[----:B-1----:R-:W-:Y:S02]  /*e810*/  FMNMX.FTZ R117, R117, R0, !PT ;  /* 0x0000000075757209 */ /* 0x002fe40007810000 */
[----:B------:R1:W2:Y:S04]  /*e820*/  SHFL.BFLY PT, R0, R116, 0x1, 0x1f ;  /* 0x0c201f0074007f89 */ /* 0x0002a800000e0000 */
.L_x_3311:
[----:B------:R-:W3:Y:S01]  /*e830*/  LDL.LU R188, [R1] ;  /* 0x0000000001bc7983 */ /* 0x000ee20000300800 */
[C---:B------:R-:W-:Y:S01]  /*e840*/  FMUL.FTZ R2, R119.reuse, c[0x0][0x2d0] ;  /* 0x0000b40077027a20 */ /* 0x040fe20000410000 */
[----:B-12---:R-:W-:Y:S01]  /*e850*/  FMNMX.FTZ R116, R0, R116, !PT ;  /* 0x0000007400747209 */ /* 0x006fe20007810000 */
[----:B------:R-:W-:Y:S01]  /*e860*/  FADD.FTZ R0, -R119, R120 ;  /* 0x0000007877007221 */ /* 0x000fe20000010100 */
[----:B------:R-:W-:Y:S01]  /*e870*/  WARPSYNC 0xffffffff ;  /* 0xffffffff00007948 */ /* 0x000fe20003800000 */
        /* <DEDUP_REMOVED lines=35> */
[----:B------:R-:W-:Y:S04]  /*eab0*/  FMUL.FTZ R2, R118, c[0x0][0x2d0] ;  /* 0x0000b40076027a20 */ /* 0x000fe80000410000 */
[--C-:B------:R-:W-:Y:S02]  /*eac0*/  FFMA.FTZ R20, R18, c[0x0][0x2d0], -R2.reuse ;  /* 0x0000b40012147a23 */ /* 0x100fe40000010802 */
[--C-:B------:R-:W-:Y:S01]  /*ead0*/  FFMA.FTZ R52, R115, c[0x0][0x2d0], -R2.reuse ;  /* 0x0000b40073347a23 */ /* 0x100fe20000010802 */
[----:B------:R-:W-:Y:S01]  /*eae0*/  MUFU.EX2 R205, R205 ;  /* 0x000000cd00cd7308 */ /* 0x000fe20000000800 */
[--C-:B------:R-:W-:Y:S02]  /*eaf0*/  FFMA.FTZ R19, R19, c[0x0][0x2d0], -R2.reuse ;  /* 0x0000b40013137a23 */ /* 0x100fe40000010802 */
[--C-:B------:R-:W-:Y:S01]  /*eb00*/  FFMA.FTZ R112, R22, c[0x0][0x2d0], -R2.reuse ;  /* 0x0000b40016707a23 */ /* 0x100fe20000010802 */
[----:B------:R-:W-:Y:S01]  /*eb10*/  MOV R22, R3 ;  /* 0x0000000300167202 */ /* 0x000fe20000000f00 */
        /* <DEDUP_REMOVED lines=26> */
[----:B------:R-:W2:Y:S10]  /*ecc0*/  MUFU.EX2 R7, R7 ;  /* 0x0000000700077308 */ /* 0x000eb40000000800 */
        /* <DEDUP_REMOVED lines=25> */
[C---:B-1----:R-:W-:Y:S01]  /*ee60*/  F2FP.BF16.PACK_AB R68, R5.reuse, R4 ;  /* 0x000000040544723e */ /* 0x042fe200000010ff */
[----:B------:R-:W-:Y:S01]  /*ee70*/  FFMA.FTZ R188, R54, c[0x0][0x2d0], -R2 ;  /* 0x0000b40036bc7a23 */ /* 0x000fe20000010802 */
[----:B------:R-:W-:Y:S01]  /*ee80*/  MOV R54, R197 ;  /* 0x000000c500367202 */ /* 0x000fe20000000f00 */
[----:B------:R-:W-:Y:S01]  /*ee90*/  FADD.FTZ R32, R5, R0 ;  /* 0x0000000005207221 */ /* 0x000fe20000010000 */
[----:B--2---:R-:W-:Y:S01]  /*eea0*/  F2FP.BF16.PACK_AB R69, R7, R6 ;  /* 0x000000060745723e */ /* 0x004fe200000010ff */
[----:B------:R-:W-:Y:S02]  /*eeb0*/  FADD.FTZ R0, -R118, R121 ;  /* 0x0000007976007221 */ /* 0x000fe40000010100 */
[--C-:B------:R-:W-:Y:S01]  /*eec0*/  FFMA.FTZ R121, R55, c[0x0][0x2d0], -R2.reuse ;  /* 0x0000b40037797a23 */ /* 0x100fe20000010802 */
[----:B------:R-:W-:Y:S01]  /*eed0*/  MUFU.EX2 R188, R188 ;  /* 0x000000bc00bc7308 */ /* 0x000fe20000000800 */
[----:B------:R-:W-:Y:S02]  /*eee0*/  FFMA.FTZ R197, R67, c[0x0][0x2d0], -R2 ;  /* 0x0000b40043c57a23 */ /* 0x000fe40000010802 */
[----:B------:R-:W-:Y:S02]  /*eef0*/  FMUL.FTZ R2, R117, c[0x0][0x2d0] ;  /* 0x0000b40075027a20 */ /* 0x000fe40000410000 */
[----:B------:R-:W-:Y:S02]  /*ef00*/  FADD.FTZ R5, R120, R32 ;  /* 0x0000002078057221 */ /* 0x000fe40000010000 */
[--C-:B------:R-:W-:Y:S02]  /*ef10*/  FFMA.FTZ R18, R12, c[0x0][0x2d0], -R2.reuse ;  /* 0x0000b4000c127a23 */ /* 0x100fe40000010802 */
[----:B------:R-:W2:Y:S01]  /*ef20*/  LDL.LU R12, [R1+0xc] ;  /* 0x00000c00010c7983 */ /* 0x000ea20000300800 */
[C---:B------:R-:W-:Y:S01]  /*ef30*/  FADD.FTZ R64, R70.reuse, R5 ;  /* 0x0000000546407221 */ /* 0x040fe20000010000 */
[----:B------:R-:W-:Y:S01]  /*ef40*/  F2FP.BF16.PACK_AB R70, R70, R120 ;  /* 0x000000784646723e */ /* 0x000fe200000010ff */
[----:B------:R-:W-:Y:S01]  /*ef50*/  FMUL.FTZ R0, R0, c[0x0][0x2d0] ;  /* 0x0000b40000007a20 */ /* 0x000fe20000410000 */
[----:B------:R-:W3:Y:S01]  /*ef60*/  LDL.LU R5, [R1+0x10] ;  /* 0x0000100001057983 */ /* 0x000ee20000300800 */
        /* <DEDUP_REMOVED lines=22> */
[----:B-1----:R-:W-:Y:S02]  /*f0d0*/  FFMA.FTZ R0, R3, R248, R6 ;  /* 0x000000f803007223 */ /* 0x002fe40000010006 */
[----:B------:R-:W-:Y:S02]  /*f0e0*/  FFMA.FTZ R96, R40, c[0x0][0x2d0], -R2 ;  /* 0x0000b40028607a23 */ /* 0x000fe40000010802 */
[----:B------:R-:W-:Y:S01]  /*f0f0*/  FADD.FTZ R33, R7, R0 ;  /* 0x0000000007217221 */ /* 0x000fe20000010000 */
[----:B------:R-:W-:Y:S01]  /*f100*/  MUFU.EX2 R120, R98 ;  /* 0x0000006200787308 */ /* 0x000fe20000000800 */
[----:B------:R-:W-:Y:S02]  /*f110*/  FADD.FTZ R0, -R117, R122 ;  /* 0x0000007a75007221 */ /* 0x000fe40000010100 */
[--C-:B------:R-:W-:Y:S02]  /*f120*/  FFMA.FTZ R122, R76, c[0x0][0x2d0], -R2.reuse ;  /* 0x0000b4004c7a7a23 */ /* 0x100fe40000010802 */
[----:B------:R-:W-:Y:S02]  /*f130*/  FMUL.FTZ R0, R0, c[0x0][0x2d0] ;  /* 0x0000b40000007a20 */ /* 0x000fe40000410000 */
        /* <DEDUP_REMOVED lines=9> */
[----:B------:R-:W-:Y:S02]  /*f1d0*/  FMUL.FTZ R4, R116, c[0x0][0x2d0] ;  /* 0x0000b40074047a20 */ /* 0x000fe40000410000 */
[----:B------:R-:W-:Y:S02]  /*f1e0*/  FMUL.FTZ R32, R65, R168 ;  /* 0x000000a841207220 */ /* 0x000fe40000410000 */
[--C-:B------:R-:W-:Y:S02]  /*f1f0*/  FFMA.FTZ R89, R27, c[0x0][0x2d0], -R4.reuse ;  /* 0x0000b4001b597a23 */ /* 0x100fe40000010804 */
[--C-:B------:R-:W-:Y:S02]  /*f200*/  FFMA.FTZ R37, R74, c[0x0][0x2d0], -R4.reuse ;  /* 0x0000b4004a257a23 */ /* 0x100fe40000010804 */
[--C-:B------:R-:W-:Y:S01]  /*f210*/  FFMA.FTZ R78, R78, c[0x0][0x2d0], -R4.reuse ;  /* 0x0000b4004e4e7a23 */ /* 0x100fe20000010804 */
[----:B------:R1:W4:Y:S01]  /*f220*/  MUFU.EX2 R2, R0 ;  /* 0x0000000000027308 */ /* 0x0003220000000800 */
        /* <DEDUP_REMOVED lines=14> */
[----:B-1----:R-:W-:Y:S02]  /*f310*/  FADD.FTZ R0, -R116, R123 ;  /* 0x0000007b74007221 */ /* 0x002fe40000010100 */
[----:B----4-:R-:W-:Y:S01]  /*f320*/  FMUL.FTZ R29, R2, R141 ;  /* 0x0000008d021d7220 */ /* 0x010fe20000410000 */
[----:B------:R-:W-:Y:S01]  /*f330*/  MOV R141, R71 ;  /* 0x00000047008d7202 */ /* 0x000fe20000000f00 */
[----:B------:R-:W-:Y:S01]  /*f340*/  FMUL.FTZ R0, R0, c[0x0][0x2d0] ;  /* 0x0000b40000007a20 */ /* 0x000fe20000410000 */
[----:B------:R-:W1:Y:S01]  /*f350*/  MUFU.EX2 R71, R20 ;  /* 0x0000001400477308 */ /* 0x000e620000000800 */
[--C-:B------:R-:W-:Y:S02]  /*f360*/  FFMA.FTZ R7, R14, c[0x0][0x2d0], -R4.reuse ;  /* 0x0000b4000e077a23 */ /* 0x100fe40000010804 */
[--C-:B------:R-:W-:Y:S02]  /*f370*/  FFMA.FTZ R6, R15, c[0x0][0x2d0], -R4.reuse ;  /* 0x0000b4000f067a23 */ /* 0x100fe40000010804 */
[--C-:B------:R-:W-:Y:S02]  /*f380*/  FFMA.FTZ R67, R30, c[0x0][0x2d0], -R4.reuse ;  /* 0x0000b4001e437a23 */ /* 0x100fe40000010804 */
[--C-:B------:R-:W-:Y:S02]  /*f390*/  FFMA.FTZ R66, R31, c[0x0][0x2d0], -R4.reuse ;  /* 0x0000b4001f427a23 */ /* 0x100fe40000010804 */
[--C-:B------:R-:W-:Y:S01]  /*f3a0*/  FFMA.FTZ R104, R42, c[0x0][0x2d0], -R4.reuse ;  /* 0x0000b4002a687a23 */ /* 0x100fe20000010804 */
[----:B------:R-:W4:Y:S01]  /*f3b0*/  MUFU.EX2 R0, R0 ;  /* 0x0000000000007308 */ /* 0x000f220000000800 */
[--C-:B------:R-:W-:Y:S02]  /*f3c0*/  FFMA.FTZ R105, R43, c[0x0][0x2d0], -R4.reuse ;  /* 0x0000b4002b697a23 */ /* 0x100fe40000010804 */
[--C-:B------:R-:W-:Y:S01]  /*f3d0*/  FFMA.FTZ R108, R46, c[0x0][0x2d0], -R4.reuse ;  /* 0x0000b4002e6c7a23 */ /* 0x100fe20000010804 */
[----:B-----5:R-:W-:Y:S01]  /*f3e0*/  F2FP.BF16.PACK_AB R74, R107, R94 ;  /* 0x0000005e6b4a723e */ /* 0x020fe200000010ff */
[--C-:B------:R-:W-:Y:S02]  /*f3f0*/  FFMA.FTZ R109, R47, c[0x0][0x2d0], -R4.reuse ;  /* 0x0000b4002f6d7a23 */ /* 0x100fe40000010804 */
[--C-:B------:R-:W-:Y:S02]  /*f400*/  FFMA.FTZ R220, R58, c[0x0][0x2d0], -R4.reuse ;  /* 0x0000b4003adc7a23 */ /* 0x100fe40000010804 */
[--C-:B------:R-:W-:Y:S01]  /*f410*/  FFMA.FTZ R222, R59, c[0x0][0x2d0], -R4.reuse ;  /* 0x0000b4003bde7a23 */ /* 0x100fe20000010804 */
[----:B------:R-:W-:Y:S01]  /*f420*/  MUFU.EX2 R73, R10 ;  /* 0x0000000a00497308 */ /* 0x000fe20000000800 */
[--C-:B------:R-:W-:Y:S02]  /*f430*/  FFMA.FTZ R123, R62, c[0x0][0x2d0], -R4.reuse ;  /* 0x0000b4003e7b7a23 */ /* 0x100fe40000010804 */
[--C-:B------:R-:W-:Y:S02]  /*f440*/  FFMA.FTZ R248, R63, c[0x0][0x2d0], -R4.reuse ;  /* 0x0000b4003ff87a23 */ /* 0x100fe40000010804 */
[----:B------:R-:W-:Y:S02]  /*f450*/  FFMA.FTZ R95, R95, c[0x0][0x2d0], -R4 ;  /* 0x0000b4005f5f7a23 */ /* 0x000fe40000010804 */
[C---:B------:R-:W-:Y:S01]  /*f460*/  FMUL.FTZ R28, R2.reuse, R140 ;  /* 0x0000008c021c7220 */ /* 0x040fe20000410000 */
[----:B------:R-:W-:Y:S01]  /*f470*/  MOV R140, R23 ;  /* 0x00000017008c7202 */ /* 0x000fe20000000f00 */
[----:B-1----:R-:W-:Y:S01]  /*f480*/  FADD.FTZ R88, R71, R33 ;  /* 0x0000002147587221 */ /* 0x002fe20000010000 */
[----:B------:R1:W-:Y:S01]  /*f490*/  MUFU.EX2 R93, R7 ;  /* 0x00000007005d7308 */ /* 0x0003e20000000800 */
[C---:B------:R-:W-:Y:S01]  /*f4a0*/  FMUL.FTZ R9, R2.reuse, R153 ;  /* 0x0000009902097220 */ /* 0x040fe20000410000 */
[----:B------:R-:W-:Y:S01]  /*f4b0*/  MOV R153, R53 ;  /* 0x0000003500997202 */ /* 0x000fe20000000f00 */
[----:B------:R-:W-:Y:S01]  /*f4c0*/  FMUL.FTZ R25, R2, R145 ;  /* 0x0000009102197220 */ /* 0x000fe20000410000 */
[----:B------:R-:W-:Y:S01]  /*f4d0*/  MOV R145, R76 ;  /* 0x0000004c00917202 */ /* 0x000fe20000000f00 */
[C---:B----4-:R-:W-:Y:S01]  /*f4e0*/  FMUL.FTZ R42, R0.reuse, R138 ;  /* 0x0000008a002a7220 */ /* 0x050fe20000410000 */
[----:B------:R-:W-:Y:S01]  /*f4f0*/  MOV R138, R51 ;  /* 0x00000033008a7202 */ /* 0x000fe20000000f00 */
[C---:B------:R-:W-:Y:S01]  /*f500*/  FMUL.FTZ R11, R0.reuse, R155 ;  /* 0x0000009b000b7220 */ /* 0x040fe20000410000 */
[----:B------:R-:W-:Y:S01]  /*f510*/  MOV R51, R22 ;  /* 0x0000001600337202 */ /* 0x000fe20000000f00 */
[----:B------:R-:W-:Y:S01]  /*f520*/  FMUL.FTZ R15, R0, R151 ;  /* 0x00000097000f7220 */ /* 0x000fe20000410000 */
[----:B------:R-:W-:Y:S01]  /*f530*/  MOV R155, R95 ;  /* 0x0000005f009b7202 */ /* 0x000fe20000000f00 */
[----:B------:R-:W4:Y:S01]  /*f540*/  MUFU.EX2 R106, R6 ;  /* 0x00000006006a7308 */ /* 0x000f220000000800 */
[----:B------:R-:W-:Y:S01]  /*f550*/  MOV R151, R91 ;  /* 0x0000005b00977202 */ /* 0x000fe20000000f00 */
[C---:B------:R-:W-:Y:S02]  /*f560*/  FMUL.FTZ R41, R2.reuse, R137 ;  /* 0x0000008902297220 */ /* 0x040fe40000410000 */
[C---:B------:R-:W-:Y:S02]  /*f570*/  FMUL.FTZ R56, R2.reuse, R128 ;  /* 0x0000008002387220 */ /* 0x040fe40000410000 */
[C---:B------:R-:W-:Y:S02]  /*f580*/  FMUL.FTZ R57, R2.reuse, R129 ;  /* 0x0000008102397220 */ /* 0x040fe40000410000 */
[C---:B------:R-:W-:Y:S02]  /*f590*/  FMUL.FTZ R60, R2.reuse, R124 ;  /* 0x0000007c023c7220 */ /* 0x040fe40000410000 */
[----:B------:R-:W5:Y:S01]  /*f5a0*/  MUFU.EX2 R95, R19 ;  /* 0x00000013005f7308 */ /* 0x000f620000000800 */
[C---:B------:R-:W-:Y:S02]  /*f5b0*/  FMUL.FTZ R61, R2.reuse, R125 ;  /* 0x0000007d023d7220 */ /* 0x040fe40000410000 */
[C---:B-1----:R-:W-:Y:S01]  /*f5c0*/  FMUL.FTZ R7, R3.reuse, R159 ;  /* 0x0000009f03077220 */ /* 0x042fe20000410000 */
[----:B------:R-:W-:Y:S01]  /*f5d0*/  MOV R159, R37 ;  /* 0x00000025009f7202 */ /* 0x000fe20000000f00 */
[C---:B------:R-:W-:Y:S01]  /*f5e0*/  FMUL.FTZ R8, R2.reuse, R152 ;  /* 0x0000009802087220 */ /* 0x040fe20000410000 */
[----:B------:R-:W-:Y:S01]  /*f5f0*/  MOV R152, R111 ;  /* 0x0000006f00987202 */ /* 0x000fe20000000f00 */
[C---:B------:R-:W-:Y:S01]  /*f600*/  FMUL.FTZ R13, R2.reuse, R149 ;  /* 0x00000095020d7220 */ /* 0x040fe20000410000 */
[----:B------:R-:W-:Y:S01]  /*f610*/  MOV R111, R36 ;  /* 0x00000024006f7202 */ /* 0x000fe20000000f00 */
[C---:B------:R-:W-:Y:S01]  /*f620*/  FMUL.FTZ R24, R2.reuse, R144 ;  /* 0x0000009002187220 */ /* 0x040fe20000410000 */
[----:B------:R1:W1:Y:S01]  /*f630*/  MUFU.EX2 R91, R16 ;  /* 0x00000010005b7308 */ /* 0x0002620000000800 */
[C---:B------:R-:W-:Y:S01]  /*f640*/  FMUL.FTZ R40, R2.reuse, R136 ;  /* 0x0000008802287220 */ /* 0x040fe20000410000 */
[----:B------:R-:W-:Y:S01]  /*f650*/  MOV R149, R86 ;  /* 0x0000005600957202 */ /* 0x000fe20000000f00 */
[----:B------:R-:W-:Y:S01]  /*f660*/  FMUL.FTZ R44, R2, R132 ;  /* 0x00000084022c7220 */ /* 0x000fe20000410000 */
[----:B----4-:R-:W-:Y:S01]  /*f670*/  F2FP.BF16.PACK_AB R75, R106, R93 ;  /* 0x0000005d6a4b723e */ /* 0x010fe200000010ff */
[----:B------:R-:W-:Y:S01]  /*f680*/  FMUL.FTZ R6, R3, R158 ;  /* 0x0000009e03067220 */ /* 0x000fe20000410000 */
[----:B------:R-:W-:Y:S01]  /*f690*/  MOV R144, R87 ;  /* 0x0000005700907202 */ /* 0x000fe20000000f00 */
[----:B------:R-:W-:Y:S01]  /*f6a0*/  FMUL.FTZ R45, R2, R133 ;  /* 0x00000085022d7220 */ /* 0x000fe20000410000 */
[----:B------:R-:W-:Y:S01]  /*f6b0*/  MOV R158, R84 ;  /* 0x00000054009e7202 */ /* 0x000fe20000000f00 */
[C---:B------:R-:W-:Y:S01]  /*f6c0*/  FMUL.FTZ R31, R0.reuse, R143 ;  /* 0x0000008f001f7220 */ /* 0x040fe20000410000 */
[----:B------:R-:W-:Y:S01]  /*f6d0*/  MOV R143, R38 ;  /* 0x00000026008f7202 */ /* 0x000fe20000000f00 */
[C---:B------:R-:W-:Y:S01]  /*f6e0*/  FMUL.FTZ R10, R0.reuse, R154 ;  /* 0x0000009a000a7220 */ /* 0x040fe20000410000 */
[----:B------:R-:W-:Y:S01]  /*f6f0*/  MOV R154, R52 ;  /* 0x00000034009a7202 */ /* 0x000fe20000000f00 */
[C---:B------:R-:W-:Y:S01]  /*f700*/  FMUL.FTZ R14, R0.reuse, R150 ;  /* 0x00000096000e7220 */ /* 0x040fe20000410000 */
[----:B-----5:R-:W-:Y:S01]  /*f710*/  F2FP.BF16.PACK_AB R71, R95, R71 ;  /* 0x000000475f47723e */ /* 0x020fe200000010ff */
[C---:B------:R-:W-:Y:S01]  /*f720*/  FMUL.FTZ R18, R3.reuse, R162 ;  /* 0x000000a203127220 */ /* 0x040fe20000410000 */
[----:B------:R-:W-:Y:S01]  /*f730*/  MOV R150, R55 ;  /* 0x0000003700967202 */ /* 0x000fe20000000f00 */
[----:B------:R-:W-:Y:S01]  /*f740*/  FMUL.FTZ R19, R3, R163 ;  /* 0x000000a303137220 */ /* 0x000fe20000410000 */
[----:B------:R4:W-:Y:S01]  /*f750*/  MUFU.EX2 R125, R49 ;  /* 0x00000031007d7308 */ /* 0x0009e20000000800 */
[C---:B------:R-:W-:Y:S01]  /*f760*/  FMUL.FTZ R17, R65.reuse, R161 ;  /* 0x000000a141117220 */ /* 0x040fe20000410000 */
[----:B------:R-:W-:Y:S01]  /*f770*/  MOV R161, R51 ;  /* 0x0000003300a17202 */ /* 0x000fe20000000f00 */
[C---:B------:R-:W-:Y:S01]  /*f780*/  FMUL.FTZ R26, R0.reuse, R146 ;  /* 0x00000092001a7220 */ /* 0x040fe20000410000 */
[----:B------:R-:W-:Y:S01]  /*f790*/  MOV R146, R34 ;  /* 0x0000002200927202 */ /* 0x000fe20000000f00 */
[C---:B------:R-:W-:Y:S01]  /*f7a0*/  FMUL.FTZ R27, R0.reuse, R147 ;  /* 0x00000093001b7220 */ /* 0x040fe20000410000 */
[----:B------:R-:W-:Y:S01]  /*f7b0*/  MOV R147, R35 ;  /* 0x0000002300937202 */ /* 0x000fe20000000f00 */
[C---:B-1----:R-:W-:Y:S01]  /*f7c0*/  FMUL.FTZ R16, R65.reuse, R160 ;  /* 0x000000a041107220 */ /* 0x042fe20000410000 */
[----:B------:R-:W-:Y:S01]  /*f7d0*/  MOV R160, R54 ;  /* 0x0000003600a07202 */ /* 0x000fe20000000f00 */
[C---:B------:R-:W-:Y:S01]  /*f7e0*/  FMUL.FTZ R30, R0.reuse, R142 ;  /* 0x0000008e001e7220 */ /* 0x040fe20000410000 */
[----:B------:R-:W-:Y:S01]  /*f7f0*/  LDSM.16.MT88.4 R52, [R226] ;  /* 0x00000000e234783b */ /* 0x000fe20000004200 */
[----:B------:R-:W-:Y:S01]  /*f800*/  FMUL.FTZ R33, R65, R169 ;  /* 0x000000a941217220 */ /* 0x000fe20000410000 */
[----:B------:R-:W-:Y:S01]  /*f810*/  MUFU.EX2 R124, R100 ;  /* 0x00000064007c7308 */ /* 0x000fe20000000800 */
[C---:B------:R-:W-:Y:S01]  /*f820*/  FMUL.FTZ R34, R3.reuse, R170 ;  /* 0x000000aa03227220 */ /* 0x040fe20000410000 */
[----:B------:R-:W-:Y:S01]  /*f830*/  MOV R142, R50 ;  /* 0x00000032008e7202 */ /* 0x000fe20000000f00 */
[----:B------:R-:W-:Y:S02]  /*f840*/  FMUL.FTZ R35, R3, R171 ;  /* 0x000000ab03237220 */ /* 0x000fe40000410000 */
[C---:B------:R-:W-:Y:S01]  /*f850*/  FMUL.FTZ R43, R0.reuse, R139 ;  /* 0x0000008b002b7220 */ /* 0x040fe20000410000 */
[----:B------:R-:W-:Y:S01]  /*f860*/  MOV R139, R85 ;  /* 0x00000055008b7202 */ /* 0x000fe20000000f00 */
[C---:B------:R-:W-:Y:S01]  /*f870*/  FMUL.FTZ R47, R0.reuse, R135 ;  /* 0x00000087002f7220 */ /* 0x040fe20000410000 */
[----:B------:R-:W-:Y:S01]  /*f880*/  LDSM.16.MT88.4 R168, [R229+0x3000] ;  /* 0x00300000e5a8783b */ /* 0x000fe20000004200 */
[C---:B------:R-:W-:Y:S01]  /*f890*/  FMUL.FTZ R59, R0.reuse, R131 ;  /* 0x00000083003b7220 */ /* 0x040fe20000410000 */
[----:B------:R1:W-:Y:S01]  /*f8a0*/  MUFU.EX2 R100, R48 ;  /* 0x0000003000647308 */ /* 0x0003e20000000800 */
[C---:B------:R-:W-:Y:S02]  /*f8b0*/  FMUL.FTZ R46, R0.reuse, R134 ;  /* 0x00000086002e7220 */ /* 0x040fe40000410000 */
[----:B----4-:R-:W-:Y:S02]  /*f8c0*/  FMUL.FTZ R49, R65, R177 ;  /* 0x000000b141317220 */ /* 0x010fe40000410000 */
[C---:B------:R-:W-:Y:S02]  /*f8d0*/  FMUL.FTZ R50, R3.reuse, R178 ;  /* 0x000000b203327220 */ /* 0x040fe40000410000 */
[----:B------:R-:W-:Y:S02]  /*f8e0*/  FMUL.FTZ R51, R3, R179 ;  /* 0x000000b303337220 */ /* 0x000fe40000410000 */
[C---:B------:R-:W-:Y:S01]  /*f8f0*/  FMUL.FTZ R58, R0.reuse, R130 ;  /* 0x00000082003a7220 */ /* 0x040fe20000410000 */
[----:B------:R-:W-:Y:S01]  /*f900*/  MUFU.EX2 R131, R82 ;  /* 0x0000005200837308 */ /* 0x000fe20000000800 */
[C---:B------:R-:W-:Y:S02]  /*f910*/  FMUL.FTZ R62, R0.reuse, R126 ;  /* 0x0000007e003e7220 */ /* 0x040fe40000410000 */
[----:B------:R-:W-:Y:S07]  /*f920*/  FMUL.FTZ R63, R0, R127 ;  /* 0x0000007f003f7220 */ /* 0x000fee0000410000 */
[----:B------:R-:W-:Y:S01]  /*f930*/  MUFU.EX2 R135, R81 ;  /* 0x0000005100877308 */ /* 0x000fe20000000800 */
[----:B-1----:R-:W-:Y:S02]  /*f940*/  FMUL.FTZ R48, R65, R176 ;  /* 0x000000b041307220 */ /* 0x002fe40000410000 */
[----:B------:R-:W-:Y:S07]  /*f950*/  LDSM.16.MT88.4 R176, [R226+0x3000] ;  /* 0x00300000e2b0783b */ /* 0x000fee0000004200 */
[----:B------:R-:W-:Y:S10]  /*f960*/  MUFU.EX2 R137, R80 ;  /* 0x0000005000897308 */ /* 0x000ff40000000800 */
[----:B------:R-:W-:Y:S10]  /*f970*/  MUFU.EX2 R110, R101 ;  /* 0x00000065006e7308 */ /* 0x000ff40000000800 */
[----:B------:R1:W-:Y:S10]  /*f980*/  MUFU.EX2 R101, R83 ;  /* 0x0000005300657308 */ /* 0x0003f40000000800 */
[----:B------:R-:W4:Y:S10]  /*f990*/  MUFU.EX2 R85, R196 ;  /* 0x000000c400557308 */ /* 0x000f340000000800 */
[----:B------:R-:W-:Y:S01]  /*f9a0*/  MUFU.EX2 R86, R193 ;  /* 0x000000c100567308 */ /* 0x000fe20000000800 */
[----:B-1----:R-:W-:Y:S09]  /*f9b0*/  LDSM.16.MT88.4 R80, [R225+0x800] ;  /* 0x00080000e150783b */ /* 0x002ff20000004200 */
[----:B------:R-:W-:Y:S10]  /*f9c0*/  MUFU.EX2 R193, R113 ;  /* 0x0000007100c17308 */ /* 0x000ff40000000800 */
[----:B------:R1:W-:Y:S01]  /*f9d0*/  MUFU.EX2 R98, R67 ;  /* 0x0000004300627308 */ /* 0x0003e20000000800 */
[C---:B--2---:R-:W-:Y:S01]  /*f9e0*/  FFMA.FTZ R4, R2.reuse, R12, R72 ;  /* 0x0000000c02047223 */ /* 0x044fe20000010048 */
[C---:B------:R-:W-:Y:S01]  /*f9f0*/  F2FP.BF16.PACK_AB R72, R21.reuse, R72 ;  /* 0x000000481548723e */ /* 0x040fe200000010ff */
[----:B------:R-:W-:Y:S01]  /*fa00*/  FMUL.FTZ R12, R2, R148 ;  /* 0x00000094020c7220 */ /* 0x000fe20000410000 */
[----:B------:R-:W-:Y:S01]  /*fa10*/  MOV R148, R39 ;  /* 0x0000002700947202 */ /* 0x000fe20000000f00 */
[----:B------:R-:W-:Y:S01]  /*fa20*/  FADD.FTZ R90, R21, R4 ;  /* 0x00000004155a7221 */ /* 0x000fe20000010000 */
[----:B------:R-:W-:Y:S01]  /*fa30*/  LDSM.16.MT88.4 R36, [R229] ;  /* 0x00000000e524783b */ /* 0x000fe20000004200 */
[----:B---3--:R-:W-:Y:S01]  /*fa40*/  FFMA.FTZ R2, R0, R5, R73 ;  /* 0x0000000500027223 */ /* 0x008fe20000010049 */
[----:B------:R-:W-:Y:S01]  /*fa50*/  F2FP.BF16.PACK_AB R73, R91, R73 ;  /* 0x000000495b49723e */ /* 0x000fe200000010ff */
[C---:B------:R-:W-:Y:S01]  /*fa60*/  FMUL.FTZ R4, R65.reuse, R156 ;  /* 0x0000009c41047220 */ /* 0x040fe20000410000 */
[----:B------:R-:W-:Y:S01]  /*fa70*/  MOV R156, R79 ;  /* 0x0000004f009c7202 */ /* 0x000fe20000000f00 */
[----:B------:R-:W-:Y:S01]  /*fa80*/  FMUL.FTZ R5, R65, R157 ;  /* 0x0000009d41057220 */ /* 0x000fe20000410000 */
[----:B------:R-:W-:Y:S01]  /*fa90*/  MOV R157, R78 ;  /* 0x0000004e009d7202 */ /* 0x000fe20000000f00 */
[----:B------:R2:W-:Y:S01]  /*faa0*/  MUFU.EX2 R113, R66 ;  /* 0x0000004200717308 */ /* 0x0005e20000000800 */
[----:B------:R-:W3:Y:S01]  /*fab0*/  LDSM.16.MT88.4 R20, [R225] ;  /* 0x00000000e114783b */ /* 0x000ee20000004200 */
[----:B----4-:R-:W-:Y:S02]  /*fac0*/  FADD.FTZ R0, R85, R64 ;  /* 0x0000004055007221 */ /* 0x010fe40000010000 */
[----:B------:R-:W-:Y:S02]  /*fad0*/  FADD.FTZ R2, R91, R2 ;  /* 0x000000025b027221 */ /* 0x000fe40000010000 */
[----:B------:R-:W-:Y:S02]  /*fae0*/  FMUL.FTZ R64, R65, R184 ;  /* 0x000000b841407220 */ /* 0x000fe40000410000 */
[----:B------:R-:W-:Y:S01]  /*faf0*/  FADD.FTZ R93, R93, R2 ;  /* 0x000000025d5d7221 */ /* 0x000fe20000010000 */
[----:B------:R-:W4:Y:S01]  /*fb00*/  LDSM.16.MT88.4 R76, [R228] ;  /* 0x00000000e44c783b */ /* 0x000f220000004200 */
[----:B------:R-:W5:Y:S01]  /*fb10*/  MUFU.EX2 R84, R195 ;  /* 0x000000c300547308 */ /* 0x000f620000000800 */
[C---:B-1----:R-:W-:Y:S02]  /*fb20*/  FMUL.FTZ R67, R3.reuse, R187 ;  /* 0x000000bb03437220 */ /* 0x042fe40000410000 */
[----:B------:R-:W-:Y:S07]  /*fb30*/  FADD.FTZ R93, R106, R93 ;  /* 0x0000005d6a5d7221 */ /* 0x000fee0000010000 */
[----:B------:R-:W1:Y:S01]  /*fb40*/  MUFU.EX2 R87, R194 ;  /* 0x000000c200577308 */ /* 0x000e620000000800 */
[----:B--2---:R-:W-:Y:S09]  /*fb50*/  FMUL.FTZ R66, R3, R186 ;  /* 0x000000ba03427220 */ /* 0x004ff20000410000 */
[----:B------:R-:W-:Y:S01]  /*fb60*/  MUFU.EX2 R184, R160 ;  /* 0x000000a000b87308 */ /* 0x000fe20000000800 */
[----:B-----5:R-:W-:Y:S09]  /*fb70*/  FADD.FTZ R0, R84, R0 ;  /* 0x0000000054007221 */ /* 0x020ff20000010000 */
[----:B------:R-:W-:Y:S01]  /*fb80*/  MUFU.EX2 R126, R97 ;  /* 0x00000061007e7308 */ /* 0x000fe20000000800 */
[-C--:B---3--:R-:W-:Y:S05]  /*fb90*/  HMMA.16816.F32.BF16 R4, R68, R20.reuse, R4 ;  /* 0x000000144404723c */ /* 0x088fea0000041804 */
[----:B-1----:R-:W-:Y:S03]  /*fba0*/  FADD.FTZ R0, R87, R0 ;  /* 0x0000000057007221 */ /* 0x002fe60000010000 */
[C---:B------:R-:W-:Y:S01]  /*fbb0*/  HMMA.16816.F32.BF16 R8, R72.reuse, R20, R8 ;  /* 0x000000144808723c */ /* 0x040fe20000041808 */
[----:B------:R-:W-:Y:S03]  /*fbc0*/  MUFU.EX2 R97, R89 ;  /* 0x0000005900617308 */ /* 0x000fe60000000800 */
[----:B------:R-:W-:Y:S03]  /*fbd0*/  FADD.FTZ R0, R86, R0 ;  /* 0x0000000056007221 */ /* 0x000fe60000010000 */
[C---:B------:R-:W-:Y:S01]  /*fbe0*/  FMUL.FTZ R20, R65.reuse, R164 ;  /* 0x000000a441147220 */ /* 0x040fe20000410000 */
[-C--:B------:R-:W-:Y:S03]  /*fbf0*/  HMMA.16816.F32.BF16 R12, R72, R22.reuse, R12 ;  /* 0x00000016480c723c */ /* 0x080fe6000004180c */
[----:B------:R-:W-:Y:S01]  /*fc00*/  MUFU.EX2 R132, R103 ;  /* 0x0000006700847308 */ /* 0x000fe20000000800 */
[----:B------:R-:W-:Y:S02]  /*fc10*/  FMUL.FTZ R21, R65, R165 ;  /* 0x000000a541157220 */ /* 0x000fe40000410000 */
[----:B------:R-:W-:Y:S02]  /*fc20*/  FADD.FTZ R0, R207, R0 ;  /* 0x00000000cf007221 */ /* 0x000fe40000010000 */
[C---:B------:R-:W-:Y:S04]  /*fc30*/  HMMA.16816.F32.BF16 R16, R68.reuse, R22, R16 ;  /* 0x000000164410723c */ /* 0x040fe80000041810 */
[----:B------:R-:W-:Y:S01]  /*fc40*/  FADD.FTZ R0, R206, R0 ;  /* 0x00000000ce007221 */ /* 0x000fe20000010000 */
[----:B------:R-:W-:Y:S02]  /*fc50*/  MUFU.EX2 R127, R96 ;  /* 0x00000060007f7308 */ /* 0x000fe40000000800 */
[C---:B------:R-:W-:Y:S02]  /*fc60*/  FMUL.FTZ R22, R3.reuse, R166 ;  /* 0x000000a603167220 */ /* 0x040fe40000410000 */
[----:B------:R-:W-:Y:S03]  /*fc70*/  FMUL.FTZ R23, R3, R167 ;  /* 0x000000a703177220 */ /* 0x000fe60000410000 */
[----:B------:R-:W-:Y:S03]  /*fc80*/  FADD.FTZ R0, R205, R0 ;  /* 0x00000000cd007221 */ /* 0x000fe60000010000 */
[----:B------:R1:W-:Y:S01]  /*fc90*/  MUFU.EX2 R103, R161 ;  /* 0x000000a100677308 */ /* 0x0003e20000000800 */
[-C--:B------:R-:W-:Y:S03]  /*fca0*/  HMMA.16816.F32.BF16 R20, R68, R36.reuse, R20 ;  /* 0x000000244414723c */ /* 0x080fe60000041814 */
[----:B------:R-:W-:Y:S05]  /*fcb0*/  FADD.FTZ R2, R204, R0 ;  /* 0x00000000cc027221 */ /* 0x000fea0000010000 */
[C---:B------:R-:W-:Y:S01]  /*fcc0*/  HMMA.16816.F32.BF16 R24, R72.reuse, R36, R24 ;  /* 0x000000244818723c */ /* 0x040fe20000041818 */
[----:B------:R2:W3:Y:S06]  /*fcd0*/  MUFU.EX2 R96, R92 ;  /* 0x0000005c00607308 */ /* 0x0004ec0000000800 */
[C---:B------:R-:W-:Y:S01]  /*fce0*/  FMUL.FTZ R36, R65.reuse, R172 ;  /* 0x000000ac41247220 */ /* 0x040fe20000410000 */
[-C--:B------:R-:W-:Y:S03]  /*fcf0*/  HMMA.16816.F32.BF16 R28, R72, R38.reuse, R28 ;  /* 0x00000026481c723c */ /* 0x080fe6000004181c */
[----:B------:R-:W-:Y:S01]  /*fd00*/  MUFU.EX2 R186, R138 ;  /* 0x0000008a00ba7308 */ /* 0x000fe20000000800 */
[----:B------:R-:W-:Y:S01]  /*fd10*/  FMUL.FTZ R37, R65, R173 ;  /* 0x000000ad41257220 */ /* 0x000fe20000410000 */
[----:B-1----:R-:W-:Y:S03]  /*fd20*/  LDSM.16.MT88.4 R160, [R225+0x3000] ;  /* 0x00300000e1a0783b */ /* 0x002fe60000004200 */
[C---:B------:R-:W-:Y:S05]  /*fd30*/  HMMA.16816.F32.BF16 R32, R68.reuse, R38, R32 ;  /* 0x000000264420723c */ /* 0x040fea0000041820 */
[----:B------:R-:W-:Y:S02]  /*fd40*/  MUFU.EX2 R136, R121 ;  /* 0x0000007900887308 */ /* 0x000fe40000000800 */
[C---:B------:R-:W-:Y:S02]  /*fd50*/  FMUL.FTZ R38, R3.reuse, R174 ;  /* 0x000000ae03267220 */ /* 0x040fe40000410000 */
[----:B------:R-:W-:Y:S03]  /*fd60*/  FMUL.FTZ R39, R3, R175 ;  /* 0x000000af03277220 */ /* 0x000fe60000410000 */
[----:B--2---:R-:W-:Y:S03]  /*fd70*/  FADD.FTZ R92, R94, R90 ;  /* 0x0000005a5e5c7221 */ /* 0x004fe60000010000 */
[----:B------:R-:W-:Y:S01]  /*fd80*/  MUFU.EX2 R130, R114 ;  /* 0x0000007200827308 */ /* 0x000fe20000000800 */
[-C--:B------:R-:W-:Y:S03]  /*fd90*/  HMMA.16816.F32.BF16 R36, R68, R52.reuse, R36 ;  /* 0x000000344424723c */ /* 0x080fe60000041824 */
[----:B------:R-:W-:Y:S04]  /*fda0*/  FADD.FTZ R0, R107, R92 ;  /* 0x0000005c6b007221 */ /* 0x000fe80000010000 */
[----:B------:R-:W-:Y:S01]  /*fdb0*/  FADD.FTZ R92, R100, R0 ;  /* 0x00000000645c7221 */ /* 0x000fe20000010000 */
[C---:B------:R-:W-:Y:S01]  /*fdc0*/  HMMA.16816.F32.BF16 R40, R72.reuse, R52, R40 ;  /* 0x000000344828723c */ /* 0x040fe20000041828 */
[----:B------:R-:W-:Y:S03]  /*fdd0*/  MUFU.EX2 R107, R156 ;  /* 0x0000009c006b7308 */ /* 0x000fe60000000800 */
[----:B------:R-:W-:Y:S03]  /*fde0*/  FADD.FTZ R0, R203, R2 ;  /* 0x00000002cb007221 */ /* 0x000fe60000010000 */
[C---:B------:R-:W-:Y:S01]  /*fdf0*/  FMUL.FTZ R52, R65.reuse, R180 ;  /* 0x000000b441347220 */ /* 0x040fe20000410000 */
[-C--:B------:R-:W-:Y:S03]  /*fe00*/  HMMA.16816.F32.BF16 R44, R72, R54.reuse, R44 ;  /* 0x00000036482c723c */ /* 0x080fe6000004182c */
[----:B------:R-:W-:Y:S01]  /*fe10*/  MUFU.EX2 R128, R122 ;  /* 0x0000007a00807308 */ /* 0x000fe20000000800 */
[C---:B------:R-:W-:Y:S02]  /*fe20*/  FMUL.FTZ R53, R65.reuse, R181 ;  /* 0x000000b541357220 */ /* 0x040fe40000410000 */
[----:B------:R-:W-:Y:S02]  /*fe30*/  FMUL.FTZ R65, R65, R185 ;  /* 0x000000b941417220 */ /* 0x000fe40000410000 */
[C---:B------:R-:W-:Y:S04]  /*fe40*/  HMMA.16816.F32.BF16 R48, R68.reuse, R54, R48 ;  /* 0x000000364430723c */ /* 0x040fe80000041830 */
[----:B------:R-:W-:Y:S01]  /*fe50*/  FADD.FTZ R0, R202, R0 ;  /* 0x00000000ca007221 */ /* 0x000fe20000010000 */
[----:B------:R-:W-:Y:S02]  /*fe60*/  MUFU.EX2 R129, R115 ;  /* 0x0000007300817308 */ /* 0x000fe40000000800 */
[C---:B------:R-:W-:Y:S02]  /*fe70*/  FMUL.FTZ R54, R3.reuse, R182 ;  /* 0x000000b603367220 */ /* 0x040fe40000410000 */
[----:B------:R-:W-:Y:S03]  /*fe80*/  FMUL.FTZ R55, R3, R183 ;  /* 0x000000b703377220 */ /* 0x000fe60000410000 */
[----:B------:R-:W-:Y:S02]  /*fe90*/  FADD.FTZ R3, R95, R88 ;  /* 0x000000585f037221 */ /* 0x000fe40000010000 */
[----:B------:R-:W-:Y:S01]  /*fea0*/  LDSM.16.MT88.4 R88, [R226+0x1000] ;  /* 0x00100000e258783b */ /* 0x000fe20000004200 */
[----:B------:R-:W-:Y:S01]  /*feb0*/  MUFU.EX2 R114, R104 ;  /* 0x0000006800727308 */ /* 0x000fe20000000800 */
[-C--:B----4-:R-:W-:Y:S03]  /*fec0*/  HMMA.16816.F32.BF16 R52, R68, R76.reuse, R52 ;  /* 0x0000004c4434723c */ /* 0x090fe60000041834 */
[----:B------:R-:W-:Y:S02]  /*fed0*/  FADD.FTZ R3, R112, R3 ;  /* 0x0000000370037221 */ /* 0x000fe40000010000 */
[----:B------:R-:W-:Y:S03]  /*fee0*/  FADD.FTZ R0, R201, R0 ;  /* 0x00000000c9007221 */ /* 0x000fe60000010000 */
[C---:B------:R-:W-:Y:S01]  /*fef0*/  HMMA.16816.F32.BF16 R56, R72.reuse, R76, R56 ;  /* 0x0000004c4838723c */ /* 0x040fe20000041838 */
[----:B------:R-:W-:Y:S03]  /*ff00*/  MUFU.EX2 R115, R105 ;  /* 0x0000006900737308 */ /* 0x000fe60000000800 */
[----:B------:R-:W-:Y:S02]  /*ff10*/  FADD.FTZ R2, R200, R0 ;  /* 0x00000000c8027221 */ /* 0x000fe40000010000 */
[----:B---3--:R-:W-:Y:S02]  /*ff20*/  FADD.FTZ R0, R96, R93 ;  /* 0x0000005d60007221 */ /* 0x008fe40000010000 */
[-C--:B------:R-:W-:Y:S03]  /*ff30*/  HMMA.16816.F32.BF16 R60, R72, R78.reuse, R60 ;  /* 0x0000004e483c723c */ /* 0x080fe6000004183c */
[----:B------:R-:W-:Y:S01]  /*ff40*/  MUFU.EX2 R122, R108 ;  /* 0x0000006c007a7308 */ /* 0x000fe20000000800 */
[----:B------:R-:W-:Y:S02]  /*ff50*/  FADD.FTZ R93, R110, R3 ;  /* 0x000000036e5d7221 */ /* 0x000fe40000010000 */
[----:B------:R-:W-:Y:S01]  /*ff60*/  FADD.FTZ R3, R101, R92 ;  /* 0x0000005c65037221 */ /* 0x000fe20000010000 */
[----:B------:R-:W-:Y:S01]  /*ff70*/  F2FP.BF16.PACK_AB R72, R84, R85 ;  /* 0x000000555448723e */ /* 0x000fe200000010ff */
[----:B------:R-:W-:Y:S01]  /*ff80*/  HMMA.16816.F32.BF16 R64, R68, R78, R64 ;  /* 0x0000004e4440723c */ /* 0x000fe20000041840 */
[----:B------:R-:W1:Y:S03]  /*ff90*/  LDSM.16.MT88.4 R76, [R229+0x800] ;  /* 0x00080000e54c783b */ /* 0x000e660000004200 */
[----:B------:R-:W-:Y:S01]  /*ffa0*/  F2FP.BF16.PACK_AB R74, R86, R87 ;  /* 0x00000057564a723e */ /* 0x000fe200000010ff */
[----:B------:R-:W-:Y:S01]  /*ffb0*/  MUFU.EX2 R121, R109 ;  /* 0x0000006d00797308 */ /* 0x000fe20000000800 */
[----:B------:R-:W-:Y:S01]  /*ffc0*/  F2FP.BF16.PACK_AB R73, R110, R112 ;  /* 0x000000706e49723e */ /* 0x000fe200000010ff */
[----:B------:R-:W-:Y:S01]  /*ffd0*/  FADD.FTZ R92, R97, R0 ;  /* 0x00000000615c7221 */ /* 0x000fe20000010000 */
[----:B------:R-:W-:Y:S01]  /*ffe0*/  F2FP.BF16.PACK_AB R75, R125, R124 ;  /* 0x0000007c7d4b723e */ /* 0x000fe200000010ff */
[----:B------:R-:W2:Y:S03]  /*fff0*/  LDSM.16.MT88.4 R84, [R226+0x800] ;  /* 0x00080000e254783b */ /* 0x000ea60000004200 */
[----:B------:R-:W-:Y:S01]  /*10000*/  F2FP.BF16.PACK_AB R68, R101, R100 ;  /* 0x000000646544723e */ /* 0x000fe200000010ff */
[----:B------:R-:W-:Y:S01]  /*10010*/  FADD.FTZ R0, R212, R2 ;  /* 0x00000002d4007221 */ /* 0x000fe20000010000 */
[----:B------:R-:W-:Y:S01]  /*10020*/  F2FP.BF16.PACK_AB R70, R126, R120 ;  /* 0x000000787e46723e */ /* 0x000fe200000010ff */
[-C--:B------:R-:W-:Y:S01]  /*10030*/  HMMA.16816.F32.BF16 R4, R72, R80.reuse, R4 ;  /* 0x000000504804723c */ /* 0x080fe20000041804 */
[----:B------:R-:W-:Y:S04]  /*10040*/  MUFU.EX2 R110, R159 ;  /* 0x0000009f006e7308 */ /* 0x000fe80000000800 */
[----:B------:R-:W-:Y:S01]  /*10050*/  F2FP.BF16.PACK_AB R69, R97, R96 ;  /* 0x000000606145723e */ /* 0x000fe200000010ff */
[----:B------:R-:W-:Y:S01]  /*10060*/  FADD.FTZ R0, R216, R0 ;  /* 0x00000000d8007221 */ /* 0x000fe20000010000 */
[----:B------:R-:W-:Y:S04]  /*10070*/  F2FP.BF16.PACK_AB R71, R113, R98 ;  /* 0x000000627147723e */ /* 0x000fe800000010ff */
[----:B------:R-:W-:Y:S01]  /*10080*/  MUFU.EX2 R109, R158 ;  /* 0x0000009e006d7308 */ /* 0x000fe20000000800 */
[----:B------:R-:W-:Y:S02]  /*10090*/  FADD.FTZ R0, R218, R0 ;  /* 0x00000000da007221 */ /* 0x000fe40000010000 */
[C---:B------:R-:W-:Y:S04]  /*100a0*/  HMMA.16816.F32.BF16 R8, R68.reuse, R80, R8 ;  /* 0x000000504408723c */ /* 0x040fe80000041808 */
[----:B------:R-:W-:Y:S02]  /*100b0*/  FADD.FTZ R2, R217, R0 ;  /* 0x00000000d9027221 */ /* 0x000fe40000010000 */
[----:B------:R-:W-:Y:S01]  /*100c0*/  FADD.FTZ R0, R124, R93 ;  /* 0x0000005d7c007221 */ /* 0x000fe20000010000 */
[----:B------:R-:W-:Y:S01]  /*100d0*/  MUFU.EX2 R108, R157 ;  /* 0x0000009d006c7308 */ /* 0x000fe20000000800 */
[-C--:B------:R-:W-:Y:S04]  /*100e0*/  HMMA.16816.F32.BF16 R12, R68, R82.reuse, R12 ;  /* 0x00000052440c723c */ /* 0x080fe8000004180c */
[----:B------:R-:W-:Y:S01]  /*100f0*/  FADD.FTZ R93, R120, R3 ;  /* 0x00000003785d7221 */ /* 0x000fe20000010000 */
[----:B------:R-:W-:Y:S01]  /*10100*/  MOV R120, R119 ;  /* 0x0000007700787202 */ /* 0x000fe20000000f00 */
[----:B------:R-:W-:Y:S02]  /*10110*/  FADD.FTZ R3, R98, R92 ;  /* 0x0000005c62037221 */ /* 0x000fe40000010000 */
[C---:B------:R-:W-:Y:S01]  /*10120*/  HMMA.16816.F32.BF16 R16, R72.reuse, R82, R16 ;  /* 0x000000524810723c */ /* 0x040fe20000041810 */
[----:B------:R-:W3:Y:S01]  /*10130*/  LDSM.16.MT88.4 R80, [R228+0x800] ;  /* 0x00080000e450783b */ /* 0x000ee20000004200 */
[----:B------:R-:W-:Y:S02]  /*10140*/  MUFU.EX2 R101, R146 ;  /* 0x0000009200657308 */ /* 0x000fe40000000800 */
[----:B------:R-:W-:Y:S02]  /*10150*/  FADD.FTZ R92, R125, R0 ;  /* 0x000000007d5c7221 */ /* 0x000fe40000010000 */
[----:B------:R-:W-:Y:S02]  /*10160*/  FADD.FTZ R0, R215, R2 ;  /* 0x00000002d7007221 */ /* 0x000fe40000010000 */
[-C--:B-1----:R-:W-:Y:S04]  /*10170*/  HMMA.16816.F32.BF16 R20, R72, R76.reuse, R20 ;  /* 0x0000004c4814723c */ /* 0x082fe80000041814 */
[----:B------:R-:W1:Y:S01]  /*10180*/  MUFU.EX2 R133, R102 ;  /* 0x0000006600857308 */ /* 0x000e620000000800 */
[----:B------:R-:W-:Y:S02]  /*10190*/  FADD.FTZ R0, R214, R0 ;  /* 0x00000000d6007221 */ /* 0x000fe40000010000 */
[----:B------:R-:W-:Y:S01]  /*101a0*/  FADD.FTZ R92, R192, R92 ;  /* 0x0000005cc05c7221 */ /* 0x000fe20000010000 */
[C---:B------:R-:W-:Y:S04]  /*101b0*/  HMMA.16816.F32.BF16 R24, R68.reuse, R76, R24 ;  /* 0x0000004c4418723c */ /* 0x040fe80000041818 */
[----:B------:R-:W-:Y:S02]  /*101c0*/  FADD.FTZ R0, R213, R0 ;  /* 0x00000000d5007221 */ /* 0x000fe40000010000 */
[----:B------:R-:W-:Y:S02]  /*101d0*/  MUFU.EX2 R102, R151 ;  /* 0x0000009700667308 */ /* 0x000fe40000000800 */
[-C--:B------:R-:W-:Y:S04]  /*101e0*/  HMMA.16816.F32.BF16 R28, R68, R78.reuse, R28 ;  /* 0x0000004e441c723c */ /* 0x080fe8000004181c */
[----:B------:R-:W-:Y:S02]  /*101f0*/  FADD.FTZ R2, R219, R0 ;  /* 0x00000000db027221 */ /* 0x000fe40000010000 */
[----:B------:R-:W-:Y:S02]  /*10200*/  FADD.FTZ R0, R126, R93 ;  /* 0x0000005d7e007221 */ /* 0x000fe40000010000 */
[C---:B------:R-:W-:Y:S01]  /*10210*/  HMMA.16816.F32.BF16 R32, R72.reuse, R78, R32 ;  /* 0x0000004e4820723c */ /* 0x040fe20000041820 */
[----:B------:R-:W4:Y:S01]  /*10220*/  LDSM.16.MT88.4 R76, [R225+0x1000] ;  /* 0x00100000e14c783b */ /* 0x000f220000004200 */
[----:B------:R-:W5:Y:S02]  /*10230*/  MUFU.EX2 R134, R99 ;  /* 0x0000006300867308 */ /* 0x000f640000000800 */
[----:B------:R-:W-:Y:S02]  /*10240*/  FADD.FTZ R93, R113, R3 ;  /* 0x00000003715d7221 */ /* 0x000fe40000010000 */
[----:B------:R-:W-:Y:S02]  /*10250*/  FADD.FTZ R3, R127, R0 ;  /* 0x000000007f037221 */ /* 0x000fe40000010000 */
[-C--:B--2---:R-:W-:Y:S04]  /*10260*/  HMMA.16816.F32.BF16 R36, R72, R84.reuse, R36 ;  /* 0x000000544824723c */ /* 0x084fe80000041824 */
[----:B------:R-:W-:Y:S01]  /*10270*/  MUFU.EX2 R220, R220 ;  /* 0x000000dc00dc7308 */ /* 0x000fe20000000800 */
[----:B------:R-:W-:Y:S02]  /*10280*/  FADD.FTZ R0, R103, R2 ;  /* 0x0000000267007221 */ /* 0x000fe40000010000 */
[----:B------:R-:W-:Y:S01]  /*10290*/  FADD.FTZ R3, R131, R3 ;  /* 0x0000000383037221 */ /* 0x000fe20000010000 */
[C---:B------:R-:W-:Y:S04]  /*102a0*/  HMMA.16816.F32.BF16 R40, R68.reuse, R84, R40 ;  /* 0x000000544428723c */ /* 0x040fe80000041828 */
[C---:B------:R-:W-:Y:S01]  /*102b0*/  FADD.FTZ R0, R184.reuse, R0 ;  /* 0x00000000b8007221 */ /* 0x040fe20000010000 */
[----:B------:R-:W-:Y:S01]  /*102c0*/  F2FP.BF16.PACK_AB R184, R184, R103 ;  /* 0x00000067b8b8723e */ /* 0x000fe200000010ff */
[----:B------:R-:W-:Y:S01]  /*102d0*/  MUFU.EX2 R222, R222 ;  /* 0x000000de00de7308 */ /* 0x000fe20000000800 */
[----:B------:R-:W-:Y:S01]  /*102e0*/  FADD.FTZ R3, R135, R3 ;  /* 0x0000000387037221 */ /* 0x000fe20000010000 */
[-C--:B------:R-:W-:Y:S04]  /*102f0*/  HMMA.16816.F32.BF16 R44, R68, R86.reuse, R44 ;  /* 0x00000056442c723c */ /* 0x080fe8000004182c */
[----:B------:R-:W-:Y:S02]  /*10300*/  FADD.FTZ R3, R137, R3 ;  /* 0x0000000389037221 */ /* 0x000fe40000010000 */
[----:B------:R-:W-:Y:S02]  /*10310*/  FADD.FTZ R2, R191, R92 ;  /* 0x0000005cbf027221 */ /* 0x000fe40000010000 */
[C---:B------:R-:W-:Y:S01]  /*10320*/  HMMA.16816.F32.BF16 R48, R72.reuse, R86, R48 ;  /* 0x000000564830723c */ /* 0x040fe20000041830 */
[----:B------:R-:W2:Y:S01]  /*10330*/  LDSM.16.MT88.4 R84, [R229+0x1000] ;  /* 0x00100000e554783b */ /* 0x000ea20000004200 */
[----:B------:R-:W-:Y:S02]  /*10340*/  MUFU.EX2 R123, R123 ;  /* 0x0000007b007b7308 */ /* 0x000fe40000000800 */
[----:B-1----:R-:W-:Y:S04]  /*10350*/  FADD.FTZ R3, R133, R3 ;  /* 0x0000000385037221 */ /* 0x002fe80000010000 */
[-C--:B---3--:R-:W-:Y:S04]  /*10360*/  HMMA.16816.F32.BF16 R52, R72, R80.reuse, R52 ;  /* 0x000000504834723c */ /* 0x088fe80000041834 */
[----:B------:R-:W-:Y:S01]  /*10370*/  MUFU.EX2 R248, R248 ;  /* 0x000000f800f87308 */ /* 0x000fe20000000800 */
[----:B-----5:R-:W-:Y:S03]  /*10380*/  FADD.FTZ R3, R134, R3 ;  /* 0x0000000386037221 */ /* 0x020fe60000010000 */
[C---:B------:R-:W-:Y:S04]  /*10390*/  HMMA.16816.F32.BF16 R56, R68.reuse, R80, R56 ;  /* 0x000000504438723c */ /* 0x040fe80000041838 */
[----:B------:R-:W-:Y:S02]  /*103a0*/  FADD.FTZ R3, R132, R3 ;  /* 0x0000000384037221 */ /* 0x000fe40000010000 */
[----:B------:R-:W1:Y:S02]  /*103b0*/  MUFU.EX2 R199, R199 ;  /* 0x000000c700c77308 */ /* 0x000e640000000800 */
[-C--:B------:R-:W-:Y:S04]  /*103c0*/  HMMA.16816.F32.BF16 R60, R68, R82.reuse, R60 ;  /* 0x00000052443c723c */ /* 0x080fe8000004183c */
[----:B------:R-:W-:Y:S03]  /*103d0*/  FADD.FTZ R3, R130, R3 ;  /* 0x0000000382037221 */ /* 0x000fe60000010000 */
[----:B------:R-:W-:Y:S01]  /*103e0*/  F2FP.BF16.PACK_AB R68, R206, R207 ;  /* 0x000000cfce44723e */ /* 0x000fe200000010ff */
[----:B------:R-:W-:Y:S01]  /*103f0*/  HMMA.16816.F32.BF16 R64, R72, R82, R64 ;  /* 0x000000524840723c */ /* 0x000fe20000041840 */
[----:B------:R-:W3:Y:S01]  /*10400*/  LDSM.16.MT88.4 R80, [R228+0x1000] ;  /* 0x00100000e450783b */ /* 0x000ee20000004200 */
[----:B------:R-:W5:Y:S02]  /*10410*/  MUFU.EX2 R198, R198 ;  /* 0x000000c600c67308 */ /* 0x000f640000000800 */
[----:B------:R-:W-:Y:S02]  /*10420*/  F2FP.BF16.PACK_AB R70, R204, R205 ;  /* 0x000000cdcc46723e */ /* 0x000fe400000010ff */
[----:B------:R-:W-:Y:S02]  /*10430*/  F2FP.BF16.PACK_AB R69, R191, R192 ;  /* 0x000000c0bf45723e */ /* 0x000fe400000010ff */
[----:B------:R-:W-:Y:S04]  /*10440*/  F2FP.BF16.PACK_AB R71, R189, R190 ;  /* 0x000000bebd47723e */ /* 0x000fe800000010ff */
[----:B------:R-:W-:Y:S01]  /*10450*/  F2FP.BF16.PACK_AB R72, R131, R127 ;  /* 0x0000007f8348723e */ /* 0x000fe200000010ff */
[----:B------:R-:W2:Y:S01]  /*10460*/  MUFU.EX2 R252, R252 ;  /* 0x000000fc00fc7308 */ /* 0x000ea20000000800 */
[----:B------:R-:W-:Y:S01]  /*10470*/  F2FP.BF16.PACK_AB R74, R137, R135 ;  /* 0x00000087894a723e */ /* 0x000fe200000010ff */
[-C--:B----4-:R-:W-:Y:S05]  /*10480*/  HMMA.16816.F32.BF16 R4, R68, R76.reuse, R4 ;  /* 0x0000004c4404723c */ /* 0x090fea0000041804 */
[----:B------:R-:W-:Y:S01]  /*10490*/  F2FP.BF16.PACK_AB R73, R115, R114 ;  /* 0x000000727349723e */ /* 0x000fe200000010ff */
[----:B-1----:R-:W-:Y:S01]  /*104a0*/  FADD.FTZ R3, R199, R3 ;  /* 0x00000003c7037221 */ /* 0x002fe20000010000 */
[----:B------:R-:W-:Y:S01]  /*104b0*/  F2FP.BF16.PACK_AB R75, R121, R122 ;  /* 0x0000007a794b723e */ /* 0x000fe200000010ff */
[----:B------:R-:W1:Y:S04]  /*104c0*/  MUFU.EX2 R111, R111 ;  /* 0x0000006f006f7308 */ /* 0x000e680000000800 */
[----:B-----5:R-:W-:Y:S02]  /*104d0*/  FADD.FTZ R3, R198, R3 ;  /* 0x00000003c6037221 */ /* 0x020fe40000010000 */
[C---:B------:R-:W-:Y:S04]  /*104e0*/  HMMA.16816.F32.BF16 R8, R72.reuse, R76, R8 ;  /* 0x0000004c4808723c */ /* 0x040fe80000041808 */
[----:B------:R-:W-:Y:S01]  /*104f0*/  MUFU.EX2 R99, R150 ;  /* 0x0000009600637308 */ /* 0x000fe20000000800 */
[----:B------:R-:W-:Y:S03]  /*10500*/  FADD.FTZ R3, R128, R3 ;  /* 0x0000000380037221 */ /* 0x000fe60000010000 */
[-C--:B------:R-:W-:Y:S04]  /*10510*/  HMMA.16816.F32.BF16 R12, R72, R78.reuse, R12 ;  /* 0x0000004e480c723c */ /* 0x080fe8000004180c */
[----:B------:R-:W-:Y:S02]  /*10520*/  FADD.FTZ R3, R129, R3 ;  /* 0x0000000381037221 */ /* 0x000fe40000010000 */
[----:B------:R-:W-:Y:S02]  /*10530*/  MUFU.EX2 R98, R155 ;  /* 0x0000009b00627308 */ /* 0x000fe40000000800 */
[C---:B------:R-:W-:Y:S01]  /*10540*/  HMMA.16816.F32.BF16 R16, R68.reuse, R78, R16 ;  /* 0x0000004e4410723c */ /* 0x040fe20000041810 */
[----:B------:R-:W4:Y:S03]  /*10550*/  LDSM.16.MT88.4 R76, [R225+0x1800] ;  /* 0x00180000e14c783b */ /* 0x000f260000004200 */
[----:B------:R-:W-:Y:S04]  /*10560*/  FADD.FTZ R3, R223, R3 ;  /* 0x00000003df037221 */ /* 0x000fe80000010000 */
[-C--:B--2---:R-:W-:Y:S01]  /*10570*/  HMMA.16816.F32.BF16 R20, R68, R84.reuse, R20 ;  /* 0x000000544414723c */ /* 0x084fe20000041814 */
[----:B------:R-:W2:Y:S03]  /*10580*/  MUFU.EX2 R94, R139 ;  /* 0x0000008b005e7308 */ /* 0x000ea60000000800 */
[----:B------:R-:W-:Y:S04]  /*10590*/  FADD.FTZ R3, R251, R3 ;  /* 0x00000003fb037221 */ /* 0x000fe80000010000 */
[C---:B------:R-:W-:Y:S03]  /*105a0*/  HMMA.16816.F32.BF16 R24, R72.reuse, R84, R24 ;  /* 0x000000544818723c */ /* 0x040fe60000041818 */
[----:B------:R-:W-:Y:S01]  /*105b0*/  MUFU.EX2 R106, R143 ;  /* 0x0000008f006a7308 */ /* 0x000fe20000000800 */
[----:B------:R-:W-:Y:S04]  /*105c0*/  FADD.FTZ R3, R252, R3 ;  /* 0x00000003fc037221 */ /* 0x000fe80000010000 */
[-C--:B------:R-:W-:Y:S04]  /*105d0*/  HMMA.16816.F32.BF16 R28, R72, R86.reuse, R28 ;  /* 0x00000056481c723c */ /* 0x080fe8000004181c */
[----:B-1----:R-:W-:Y:S01]  /*105e0*/  FADD.FTZ R3, R111, R3 ;  /* 0x000000036f037221 */ /* 0x002fe20000010000 */
[----:B------:R-:W1:Y:S03]  /*105f0*/  MUFU.EX2 R105, R142 ;  /* 0x0000008e00697308 */ /* 0x000e660000000800 */
[C---:B------:R-:W-:Y:S01]  /*10600*/  HMMA.16816.F32.BF16 R32, R68.reuse, R86, R32 ;  /* 0x000000564420723c */ /* 0x040fe20000041820 */
[----:B------:R-:W5:Y:S03]  /*10610*/  LDSM.16.MT88.4 R84, [R229+0x1800] ;  /* 0x00180000e554783b */ /* 0x000f660000004200 */
[----:B--2---:R-:W-:Y:S03]  /*10620*/  FADD.FTZ R0, R94, R0 ;  /* 0x000000005e007221 */ /* 0x004fe60000010000 */
[----:B------:R-:W-:Y:S01]  /*10630*/  MUFU.EX2 R104, R147 ;  /* 0x0000009300687308 */ /* 0x000fe20000000800 */
[-C--:B------:R-:W-:Y:S04]  /*10640*/  HMMA.16816.F32.BF16 R36, R68, R88.reuse, R36 ;  /* 0x000000584424723c */ /* 0x080fe80000041824 */
[C---:B------:R-:W-:Y:S01]  /*10650*/  FADD.FTZ R0, R186.reuse, R0 ;  /* 0x00000000ba007221 */ /* 0x040fe20000010000 */
[----:B------:R-:W-:Y:S03]  /*10660*/  F2FP.BF16.PACK_AB R186, R186, R94 ;  /* 0x0000005ebaba723e */ /* 0x000fe600000010ff */
[C---:B------:R-:W-:Y:S01]  /*10670*/  HMMA.16816.F32.BF16 R40, R72.reuse, R88, R40 ;  /* 0x000000584828723c */ /* 0x040fe20000041828 */
[----:B------:R-:W2:Y:S03]  /*10680*/  MUFU.EX2 R100, R154 ;  /* 0x0000009a00647308 */ /* 0x000ea60000000800 */
[----:B-1----:R-:W-:Y:S04]  /*10690*/  F2FP.BF16.PACK_AB R185, R105, R106 ;  /* 0x0000006a69b9723e */ /* 0x002fe800000010ff */
[-C--:B------:R-:W-:Y:S03]  /*106a0*/  HMMA.16816.F32.BF16 R44, R72, R90.reuse, R44 ;  /* 0x0000005a482c723c */ /* 0x080fe6000004182c */
[----:B------:R-:W-:Y:S05]  /*106b0*/  MUFU.EX2 R95, R145 ;  /* 0x00000091005f7308 */ /* 0x000fea0000000800 */
[C---:B------:R-:W-:Y:S01]  /*106c0*/  HMMA.16816.F32.BF16 R48, R68.reuse, R90, R48 ;  /* 0x0000005a4430723c */ /* 0x040fe20000041830 */
[----:B------:R-:W1:Y:S04]  /*106d0*/  LDSM.16.MT88.4 R88, [R226+0x1800] ;  /* 0x00180000e258783b */ /* 0x000e680000004200 */
[----:B------:R-:W-:Y:S03]  /*106e0*/  MUFU.EX2 R96, R140 ;  /* 0x0000008c00607308 */ /* 0x000fe60000000800 */
[-C--:B---3--:R-:W-:Y:S04]  /*106f0*/  HMMA.16816.F32.BF16 R52, R68, R80.reuse, R52 ;  /* 0x000000504434723c */ /* 0x088fe80000041834 */
[----:B--2---:R-:W-:Y:S03]  /*10700*/  F2FP.BF16.PACK_AB R187, R100, R104 ;  /* 0x0000006864bb723e */ /* 0x004fe600000010ff */
[----:B------:R-:W2:Y:S01]  /*10710*/  MUFU.EX2 R97, R141 ;  /* 0x0000008d00617308 */ /* 0x000ea20000000800 */
        /* <DEDUP_REMOVED lines=10> */
[-C--:B----4-:R-:W-:Y:S05]  /*107c0*/  HMMA.16816.F32.BF16 R4, R72, R76.reuse, R4 ;  /* 0x0000004c4804723c */ /* 0x090fea0000041804 */
[----:B------:R-:W-:Y:S02]  /*107d0*/  F2FP.BF16.PACK_AB R69, R222, R220 ;  /* 0x000000dcde45723e */ /* 0x000fe400000010ff */
[----:B------:R-:W-:Y:S02]  /*107e0*/  F2FP.BF16.PACK_AB R71, R248, R123 ;  /* 0x0000007bf847723e */ /* 0x000fe400000010ff */
[----:B--2---:R-:W-:Y:S05]  /*107f0*/  F2FP.BF16.PACK_AB R124, R96, R97 ;  /* 0x00000061607c723e */ /* 0x004fea00000010ff */
[C---:B------:R-:W-:Y:S08]  /*10800*/  HMMA.16816.F32.BF16 R8, R68.reuse, R76, R8 ;  /* 0x0000004c4408723c */ /* 0x040ff00000041808 */
[-C--:B------:R-:W-:Y:S08]  /*10810*/  HMMA.16816.F32.BF16 R12, R68, R78.reuse, R12 ;  /* 0x0000004e440c723c */ /* 0x080ff0000004180c */
[C---:B------:R-:W-:Y:S01]  /*10820*/  HMMA.16816.F32.BF16 R16, R72.reuse, R78, R16 ;  /* 0x0000004e4810723c */ /* 0x040fe20000041810 */
[----:B------:R-:W2:Y:S07]  /*10830*/  LDSM.16.MT88.4 R76, [R225+0x2000] ;  /* 0x00200000e14c783b */ /* 0x000eae0000004200 */
[-C--:B-----5:R-:W-:Y:S08]  /*10840*/  HMMA.16816.F32.BF16 R20, R72, R84.reuse, R20 ;  /* 0x000000544814723c */ /* 0x0a0ff00000041814 */
[C---:B------:R-:W-:Y:S08]  /*10850*/  HMMA.16816.F32.BF16 R24, R68.reuse, R84, R24 ;  /* 0x000000544418723c */ /* 0x040ff00000041818 */
[-C--:B------:R-:W-:Y:S08]  /*10860*/  HMMA.16816.F32.BF16 R28, R68, R86.reuse, R28 ;  /* 0x00000056441c723c */ /* 0x080ff0000004181c */
[C---:B------:R-:W-:Y:S01]  /*10870*/  HMMA.16816.F32.BF16 R32, R72.reuse, R86, R32 ;  /* 0x000000564820723c */ /* 0x040fe20000041820 */
[----:B------:R-:W4:Y:S07]  /*10880*/  LDSM.16.MT88.4 R84, [R229+0x2000] ;  /* 0x00200000e554783b */ /* 0x000f2e0000004200 */
[-C--:B-1----:R-:W-:Y:S08]  /*10890*/  HMMA.16816.F32.BF16 R36, R72, R88.reuse, R36 ;  /* 0x000000584824723c */ /* 0x082ff00000041824 */
[C---:B------:R-:W-:Y:S08]  /*108a0*/  HMMA.16816.F32.BF16 R40, R68.reuse, R88, R40 ;  /* 0x000000584428723c */ /* 0x040ff00000041828 */
[-C--:B------:R-:W-:Y:S08]  /*108b0*/  HMMA.16816.F32.BF16 R44, R68, R90.reuse, R44 ;  /* 0x0000005a442c723c */ /* 0x080ff0000004182c */
[C---:B------:R-:W-:Y:S01]  /*108c0*/  HMMA.16816.F32.BF16 R48, R72.reuse, R90, R48 ;  /* 0x0000005a4830723c */ /* 0x040fe20000041830 */
[----:B------:R-:W1:Y:S07]  /*108d0*/  LDSM.16.MT88.4 R88, [R226+0x2000] ;  /* 0x00200000e258783b */ /* 0x000e6e0000004200 */
        /* <DEDUP_REMOVED lines=11> */
[-C--:B--2---:R-:W-:Y:S05]  /*10990*/  HMMA.16816.F32.BF16 R4, R68, R76.reuse, R4 ;  /* 0x0000004c4404723c */ /* 0x084fea0000041804 */
[----:B------:R-:W-:Y:S02]  /*109a0*/  F2FP.BF16.PACK_AB R73, R109, R110 ;  /* 0x0000006e6d49723e */ /* 0x000fe400000010ff */
[----:B------:R-:W-:Y:S07]  /*109b0*/  F2FP.BF16.PACK_AB R75, R107, R108 ;  /* 0x0000006c6b4b723e */ /* 0x000fee00000010ff */
        /* <DEDUP_REMOVED lines=28> */
[C---:B------:R-:W-:Y:S01]  /*10b80*/  HMMA.16816.F32.BF16 R8, R68.reuse, R76, R8 ;  /* 0x0000004c4408723c */ /* 0x040fe20000041808 */
[----:B------:R-:W-:Y:S07]  /*10b90*/  MUFU.EX2 R76, R152 ;  /* 0x00000098004c7308 */ /* 0x000fee0000000800 */
[-C--:B------:R-:W-:Y:S03]  /*10ba0*/  HMMA.16816.F32.BF16 R12, R68, R78.reuse, R12 ;  /* 0x0000004e440c723c */ /* 0x080fe6000004180c */
[----:B------:R-:W2:Y:S05]  /*10bb0*/  MUFU.EX2 R77, R153 ;  /* 0x00000099004d7308 */ /* 0x000eaa0000000800 */
[C---:B------:R-:W-:Y:S05]  /*10bc0*/  HMMA.16816.F32.BF16 R16, R72.reuse, R78, R16 ;  /* 0x0000004e4810723c */ /* 0x040fea0000041810 */
[----:B------:R-:W-:Y:S03]  /*10bd0*/  MUFU.EX2 R79, R149 ;  /* 0x00000095004f7308 */ /* 0x000fe60000000800 */
[-C--:B----4-:R-:W-:Y:S07]  /*10be0*/  HMMA.16816.F32.BF16 R20, R72, R84.reuse, R20 ;  /* 0x000000544814723c */ /* 0x090fee0000041814 */
[----:B------:R-:W4:Y:S01]  /*10bf0*/  MUFU.EX2 R78, R148 ;  /* 0x00000094004e7308 */ /* 0x000f220000000800 */
[C---:B------:R-:W-:Y:S04]  /*10c00*/  HMMA.16816.F32.BF16 R24, R68.reuse, R84, R24 ;  /* 0x000000544418723c */ /* 0x040fe80000041818 */
[----:B--2---:R-:W-:Y:S04]  /*10c10*/  F2FP.BF16.PACK_AB R127, R76, R77 ;  /* 0x0000004d4c7f723e */ /* 0x004fe800000010ff */
[-C--:B------:R-:W-:Y:S01]  /*10c20*/  HMMA.16816.F32.BF16 R28, R68, R86.reuse, R28 ;  /* 0x00000056441c723c */ /* 0x080fe2000004181c */
[----:B------:R-:W2:Y:S07]  /*10c30*/  MUFU.EX2 R84, R144 ;  /* 0x0000009000547308 */ /* 0x000eae0000000800 */
[C---:B------:R-:W-:Y:S04]  /*10c40*/  HMMA.16816.F32.BF16 R32, R72.reuse, R86, R32 ;  /* 0x000000564820723c */ /* 0x040fe80000041820 */
[----:B----4-:R-:W-:Y:S04]  /*10c50*/  F2FP.BF16.PACK_AB R125, R78, R79 ;  /* 0x0000004f4e7d723e */ /* 0x010fe800000010ff */
[-C--:B-1----:R-:W-:Y:S08]  /*10c60*/  HMMA.16816.F32.BF16 R36, R72, R88.reuse, R36 ;  /* 0x000000584824723c */ /* 0x082ff00000041824 */
[C---:B------:R-:W-:Y:S04]  /*10c70*/  HMMA.16816.F32.BF16 R40, R68.reuse, R88, R40 ;  /* 0x000000584428723c */ /* 0x040fe80000041828 */
[----:B--2---:R-:W-:Y:S04]  /*10c80*/  F2FP.BF16.PACK_AB R126, R84, R95 ;  /* 0x0000005f547e723e */ /* 0x004fe800000010ff */
        /* <DEDUP_REMOVED lines=21> */
[----:B------:R-:W-:Y:S01]  /*10de0*/  MOV R122, R117 ;  /* 0x00000075007a7202 */ /* 0x000fe20000000f00 */
[----:B------:R-:W-:Y:S01]  /*10df0*/  FADD.FTZ R2, R121, R2 ;  /* 0x0000000279027221 */ /* 0x000fe20000010000 */
[----:B------:R-:W-:Y:S01]  /*10e00*/  MOV R121, R118 ;  /* 0x0000007600797202 */ /* 0x000fe20000000f00 */
[C---:B------:R-:W-:Y:S04]  /*10e10*/  HMMA.16816.F32.BF16 R144, R124.reuse, R168, R24 ;  /* 0x000000a87c90723c */ /* 0x040fe80000041818 */
[----:B------:R-:W-:Y:S02]  /*10e20*/  FADD.FTZ R0, R136, R0 ;  /* 0x0000000088007221 */ /* 0x000fe40000010000 */
[----:B------:R-:W-:Y:S02]  /*10e30*/  FADD.FTZ R2, R220, R2 ;  /* 0x00000002dc027221 */ /* 0x000fe40000010000 */
        /* <DEDUP_REMOVED lines=39> */
[----:B------:R-:W-:Y:S01]  /*110b0*/  FADD.FTZ R2, R77, R0 ;  /* 0x000000004d027221 */ /* 0x000fe20000010000 */
[C---:B------:R-:W-:Y:S01]  /*110c0*/  IADD3 R0, R245.reuse, -0x1, RZ ;  /* 0xfffffffff5007810 */ /* 0x040fe20007ffe0ff */
[----:B------:R-:W-:Y:S02]  /*110d0*/  FADD.FTZ R3, R84, R3 ;  /* 0x0000000354037221 */ /* 0x000fe40000010000 */
[----:B------:R-:W-:Y:S02]  /*110e0*/  FADD.FTZ R2, R76, R2 ;  /* 0x000000024c027221 */ /* 0x000fe40000010000 */
[----:B------:R-:W-:Y:S01]  /*110f0*/  FADD.FTZ R4, R104, R4 ;  /* 0x0000000468047221 */ /* 0x000fe20000010000 */
[----:B------:R1:W-:Y:S03]  /*11100*/  STL [R1+0xc], R3 ;  /* 0x00000c0301007387 */ /* 0x0003e60000100800 */
[----:B------:R-:W-:Y:S01]  /*11110*/  FADD.FTZ R248, R100, R4 ;  /* 0x0000000464f87221 */ /* 0x000fe20000010000 */
[----:B------:R1:W-:Y:S01]  /*11120*/  STL [R1+0x10], R2 ;  /* 0x0000100201007387 */ /* 0x0003e20000100800 */
[----:B--2---:R-:W-:Y:S02]  /*11130*/  ISETP.GT.AND P0, PT, R245, R69, PT ;  /* 0x00000045f500720c */ /* 0x004fe40003f04270 */
[----:B------:R-:W-:Y:S11]  /*11140*/  MOV R245, R0 ;  /* 0x0000000000f57202 */ /* 0x000ff60000000f00 */
[----:B-1----:R-:W-:-:S05]  /*11150*/  @P0 BRA `(.L_x_3267) ;  /* 0xffffbc7000000947 */ /* 0x002fca000383ffff */
.L_x_3260:
[----:B------:R-:W-:Y:S05]  /*11160*/  BRA.DIV ~URZ, `(.L_x_3268) ;  /* 0x00006fd27f007947 */ /* 0x000fea000b800000 */
[----:B------:R-:W2:Y:S04]  /*11170*/  LDL R0, [R1] ;  /* 0x0000000001007983 */ /* 0x000ea80000100800 */
[----:B--2---:R1:W2:Y:S02]  /*11180*/  SHFL.BFLY PT, R4, R0, 0x2, 0x1f ;  /* 0x0c401f0000047f89 */ /* 0x0042a400000e0000 */
.L_x_3312:
[----:B-1----:R-:W3:Y:S02]  /*11190*/  LDL.LU R0, [R1] ;  /* 0x0000000001007983 */ /* 0x002ee40000300800 */
[----:B--23--:R-:W-:Y:S01]  /*111a0*/  FADD.FTZ R4, R4, R0 ;  /* 0x0000000004047221 */ /* 0x00cfe20000010000 */
[----:B------:R-:W-:Y:S05]  /*111b0*/  BRA.DIV ~URZ, `(.L_x_3269) ;  /* 0x00006fe27f007947 */ /* 0x000fea000b800000 */
[----:B------:R-:W2:Y:S04]  /*111c0*/  LDL.LU R0, [R1+0xc] ;  /* 0x00000c0001007983 */ /* 0x000ea80000300800 */
[----:B------:R-:W3:Y:S04]  /*111d0*/  LDL.LU R9, [R1+0x10] ;  /* 0x0000100001097983 */ /* 0x000ee80000300800 */
[----:B------:R-:W1:Y:S02]  /*111e0*/  SHFL.BFLY PT, R5, R248, 0x2, 0x1f ;  /* 0x0c401f00f8057f89 */ /* 0x000e6400000e0000 */
[----:B-1----:R-:W-:-:S05]  /*111f0*/  FADD.FTZ R5, R5, R248 ;  /* 0x000000f805057221 */ /* 0x002fca0000010000 */
[----:B------:R-:W1:Y:S02]  /*11200*/  SHFL.BFLY PT, R2, R5, 0x1, 0x1f ;  /* 0x0c201f0005027f89 */ /* 0x000e6400000e0000 */
[----:B-1----:R-:W-:Y:S02]  /*11210*/  FADD.FTZ R5, R5, R2 ;  /* 0x0000000205057221 */ /* 0x002fe40000010000 */
[----:B--2---:R-:W1:Y:S04]  /*11220*/  SHFL.BFLY PT, R6, R0, 0x2, 0x1f ;  /* 0x0c401f0000067f89 */ /* 0x004e6800000e0000 */
[----:B---3--:R-:W2:Y:S01]  /*11230*/  SHFL.BFLY PT, R7, R9, 0x2, 0x1f ;  /* 0x0c401f0009077f89 */ /* 0x008ea200000e0000 */
[----:B-1----:R-:W-:-:S03]  /*11240*/  FADD.FTZ R6, R6, R0 ;  /* 0x0000000006067221 */ /* 0x002fc60000010000 */
[----:B------:R-:W1:Y:S01]  /*11250*/  SHFL.BFLY PT, R0, R4, 0x1, 0x1f ;  /* 0x0c201f0004007f89 */ /* 0x000e6200000e0000 */
[----:B--2---:R-:W-:-:S03]  /*11260*/  FADD.FTZ R7, R7, R9 ;  /* 0x0000000907077221 */ /* 0x004fc60000010000 */
[----:B------:R-:W2:Y:S04]  /*11270*/  SHFL.BFLY PT, R3, R6, 0x1, 0x1f ;  /* 0x0c201f0006037f89 */ /* 0x000ea800000e0000 */
[----:B------:R3:W4:Y:S01]  /*11280*/  SHFL.BFLY PT, R8, R7, 0x1, 0x1f ;  /* 0x0c201f0007087f89 */ /* 0x00072200000e0000 */
[----:B-1----:R-:W-:Y:S02]  /*11290*/  FADD.FTZ R4, R4, R0 ;  /* 0x0000000004047221 */ /* 0x002fe40000010000 */
[----:B--2---:R-:W-:-:S03]  /*112a0*/  FADD.FTZ R6, R6, R3 ;  /* 0x0000000306067221 */ /* 0x004fc60000010000 */
.L_x_3313:
[----:B------:R-:W-:Y:S01]  /*112b0*/  FSETP.NE.FTZ.AND P3, PT, R4, RZ, PT ;  /* 0x000000ff0400720b */ /* 0x000fe20003f75000 */
[----:B------:R-:W-:Y:S01]  /*112c0*/  CS2R R2, SRZ ;  /* 0x0000000000027805 */ /* 0x000fe2000001ff00 */
[----:B------:R-:W-:Y:S02]  /*112d0*/  FSETP.NE.FTZ.AND P1, PT, R6, RZ, PT ;  /* 0x000000ff0600720b */ /* 0x000fe40003f35000 */
[----:B------:R-:W-:-:S02]  /*112e0*/  FSETP.NE.FTZ.AND P2, PT, R5, RZ, PT ;  /* 0x000000ff0500720b */ /* 0x000fc40003f55000 */
[----:B------:R-:W-:Y:S02]  /*112f0*/  MOV R0, RZ ;  /* 0x000000ff00007202 */ /* 0x000fe40000000f00 */
[----:B------:R-:W-:Y:S02]  /*11300*/  MOV R23, 0xff800000 ;  /* 0xff80000000177802 */ /* 0x000fe40000000f00 */
[----:B------:R-:W-:Y:S02]  /*11310*/  MOV R21, 0xff800000 ;  /* 0xff80000000157802 */ /* 0x000fe40000000f00 */
[----:B------:R-:W-:Y:S01]  /*11320*/  MOV R22, 0xff800000 ;  /* 0xff80000000167802 */ /* 0x000fe20000000f00 */
[----:B------:R-:W1:Y:S01]  /*11330*/  @P3 MUFU.RCP R0, R4 ;  /* 0x0000000400003308 */ /* 0x000e620000001000 */
[----:B------:R-:W-:-:S07]  /*11340*/  MOV R20, 0xff800000 ;  /* 0xff80000000147802 */ /* 0x000fce0000000f00 */
[----:B------:R2:W-:Y:S08]  /*11350*/  @P3 MUFU.LG2 R9, R4 ;  /* 0x0000000400093308 */ /* 0x0005f00000000c00 */
[----:B------:R-:W5:Y:S01]  /*11360*/  @P1 MUFU.RCP R2, R6 ;  /* 0x0000000600021308 */ /* 0x000f620000001000 */
[C---:B-1----:R-:W-:Y:S02]  /*11370*/  FMUL.FTZ R156, R0.reuse, R156 ;  /* 0x0000009c009c7220 */ /* 0x042fe40000410000 */
[----:B------:R-:W-:-:S02]  /*11380*/  FMUL.FTZ R157, R0, R157 ;  /* 0x0000009d009d7220 */ /* 0x000fc40000410000 */
[C---:B------:R-:W-:Y:S02]  /*11390*/  FMUL.FTZ R160, R0.reuse, R160 ;  /* 0x000000a000a07220 */ /* 0x040fe40000410000 */
[----:B------:R-:W-:Y:S01]  /*113a0*/  FMUL.FTZ R161, R0, R161 ;  /* 0x000000a100a17220 */ /* 0x000fe20000410000 */
[----:B------:R-:W1:Y:S01]  /*113b0*/  @P2 MUFU.RCP R3, R5 ;  /* 0x0000000500032308 */ /* 0x000e620000001000 */
[----:B--2-4-:R-:W-:Y:S01]  /*113c0*/  FADD.FTZ R4, R8, R7 ;  /* 0x0000000708047221 */ /* 0x014fe20000010000 */
[----:B---3--:R-:W-:Y:S01]  /*113d0*/  @P3 MOV R7, 0x3f317218 ;  /* 0x3f31721800073802 */ /* 0x008fe20000000f00 */
[C---:B------:R-:W-:Y:S02]  /*113e0*/  FMUL.FTZ R164, R0.reuse, R164 ;  /* 0x000000a400a47220 */ /* 0x040fe40000410000 */
[----:B------:R-:W-:Y:S01]  /*113f0*/  FMUL.FTZ R165, R0, R165 ;  /* 0x000000a500a57220 */ /* 0x000fe20000410000 */
[----:B------:R-:W-:Y:S01]  /*11400*/  FSETP.NE.FTZ.AND P0, PT, R4, RZ, PT ;  /* 0x000000ff0400720b */ /* 0x000fe20003f15000 */
[C---:B------:R-:W-:Y:S01]  /*11410*/  FMUL.FTZ R168, R0.reuse, R168 ;  /* 0x000000a800a87220 */ /* 0x040fe20000410000 */
[----:B------:R-:W2:Y:S01]  /*11420*/  @P1 MUFU.LG2 R6, R6 ;  /* 0x0000000600061308 */ /* 0x000ea20000000c00 */
[----:B------:R-:W-:-:S02]  /*11430*/  FMUL.FTZ R169, R0, R169 ;  /* 0x000000a900a97220 */ /* 0x000fc40000410000 */
[C---:B------:R-:W-:Y:S02]  /*11440*/  FMUL.FTZ R172, R0.reuse, R172 ;  /* 0x000000ac00ac7220 */ /* 0x040fe40000410000 */
[C---:B------:R-:W-:Y:S02]  /*11450*/  FMUL.FTZ R173, R0.reuse, R173 ;  /* 0x000000ad00ad7220 */ /* 0x040fe40000410000 */
[C---:B------:R-:W-:Y:S01]  /*11460*/  FMUL.FTZ R176, R0.reuse, R176 ;  /* 0x000000b000b07220 */ /* 0x040fe20000410000 */
[----:B------:R3:W4:Y:S01]  /*11470*/  @P2 MUFU.LG2 R8, R5 ;  /* 0x0000000500082308 */ /* 0x0007220000000c00 */
[C---:B------:R-:W-:Y:S02]  /*11480*/  FMUL.FTZ R177, R0.reuse, R177 ;  /* 0x000000b100b17220 */ /* 0x040fe40000410000 */
[C---:B------:R-:W-:Y:S02]  /*11490*/  FMUL.FTZ R180, R0.reuse, R180 ;  /* 0x000000b400b47220 */ /* 0x040fe40000410000 */
[----:B------:R-:W-:-:S02]  /*114a0*/  FMUL.FTZ R181, R0, R181 ;  /* 0x000000b500b57220 */ /* 0x000fc40000410000 */
[C---:B------:R-:W-:Y:S02]  /*114b0*/  FMUL.FTZ R184, R0.reuse, R184 ;  /* 0x000000b800b87220 */ /* 0x040fe40000410000 */
[----:B------:R-:W-:Y:S01]  /*114c0*/  FMUL.FTZ R185, R0, R185 ;  /* 0x000000b900b97220 */ /* 0x000fe20000410000 */
[----:B------:R-:W-:Y:S01]  /*114d0*/  MOV R0, RZ ;  /* 0x000000ff00007202 */ /* 0x000fe20000000f00 */
[C---:B-----5:R-:W-:Y:S02]  /*114e0*/  FMUL.FTZ R152, R2.reuse, R152 ;  /* 0x0000009802987220 */ /* 0x060fe40000410000 */
[C---:B------:R-:W-:Y:S02]  /*114f0*/  FMUL.FTZ R153, R2.reuse, R153 ;  /* 0x0000009902997220 */ /* 0x040fe40000410000 */
[C---:B------:R-:W-:Y:S01]  /*11500*/  FMUL.FTZ R148, R2.reuse, R148 ;  /* 0x0000009402947220 */ /* 0x040fe20000410000 */
[----:B------:R-:W-:Y:S01]  /*11510*/  @P0 MUFU.RCP R0, R4 ;  /* 0x0000000400000308 */ /* 0x000fe20000001000 */
[C---:B------:R-:W-:Y:S01]  /*11520*/  FMUL.FTZ R149, R2.reuse, R149 ;  /* 0x0000009502957220 */ /* 0x040fe20000410000 */
[----:B---3--:R-:W-:Y:S01]  /*11530*/  @P2 MOV R5, 0x3f317218 ;  /* 0x3f31721800052802 */ /* 0x008fe20000000f00 */
        /* <DEDUP_REMOVED lines=12> */
[C---:B-1----:R-:W-:Y:S01]  /*11600*/  FMUL.FTZ R158, R3.reuse, R158 ;  /* 0x0000009e039e7220 */ /* 0x042fe20000410000 */
[----:B------:R1:W3:Y:S01]  /*11610*/  @P0 MUFU.LG2 R2, R4 ;  /* 0x0000000400020308 */ /* 0x0002e20000000c00 */
        /* <DEDUP_REMOVED lines=8> */
[----:B-1----:R-:W-:Y:S01]  /*116a0*/  MOV R4, 0x1 ;  /* 0x0000000100047802 */ /* 0x002fe20000000f00 */
        /* <DEDUP_REMOVED lines=8> */
[----:B--2---:R-:W-:Y:S02]  /*11730*/  @P1 FMUL.FTZ R6, R6, 0.69314718246459960938 ;  /* 0x3f31721806061820 */ /* 0x004fe40000410000 */
[----:B------:R-:W-:Y:S02]  /*11740*/  @P3 FMUL.FTZ R9, R9, 0.69314718246459960938 ;  /* 0x3f31721809093820 */ /* 0x000fe40000410000 */
[----:B------:R-:W-:Y:S02]  /*11750*/  @P1 FMUL.FTZ R3, R3, c[0x0][0x2d0] ;  /* 0x0000b40003031a20 */ /* 0x000fe40000410000 */
[----:B------:R-:W-:-:S02]  /*11760*/  @P3 FMUL.FTZ R7, R7, c[0x0][0x2d0] ;  /* 0x0000b40007073a20 */ /* 0x000fc40000410000 */
[----:B------:R-:W-:Y:S01]  /*11770*/  @P1 FFMA.FTZ R23, R3, R117, R6 ;  /* 0x0000007503171223 */ /* 0x000fe20000010006 */
[----:B------:R-:W-:Y:S01]  /*11780*/  @P0 MOV R3, 0x3f317218 ;  /* 0x3f31721800030802 */ /* 0x000fe20000000f00 */
[----:B----4-:R-:W-:Y:S02]  /*11790*/  @P2 FMUL.FTZ R8, R8, 0.69314718246459960938 ;  /* 0x3f31721808082820 */ /* 0x010fe40000410000 */
[----:B------:R-:W-:Y:S02]  /*117a0*/  @P2 FMUL.FTZ R5, R5, c[0x0][0x2d0] ;  /* 0x0000b40005052a20 */ /* 0x000fe40000410000 */
[----:B---3--:R-:W-:Y:S02]  /*117b0*/  @P0 FMUL.FTZ R2, R2, 0.69314718246459960938 ;  /* 0x3f31721802020820 */ /* 0x008fe40000410000 */
[----:B------:R-:W-:Y:S02]  /*117c0*/  @P0 FMUL.FTZ R3, R3, c[0x0][0x2d0] ;  /* 0x0000b40003030a20 */ /* 0x000fe40000410000 */
        /* <DEDUP_REMOVED lines=16> */
[----:B------:R-:W-:Y:S01]  /*118d0*/  PRMT R0, R4, 0x7610, R0 ;  /* 0x0000761004007816 */ /* 0x000fe20000000000 */
[----:B------:R-:W-:Y:S02]  /*118e0*/  @P3 FFMA.FTZ R21, R7, R119, R9 ;  /* 0x0000007707153223 */ /* 0x000fe40000010009 */
[----:B------:R-:W-:Y:S02]  /*118f0*/  @P2 FFMA.FTZ R22, R5, R118, R8 ;  /* 0x0000007605162223 */ /* 0x000fe40000010008 */
[----:B------:R-:W-:-:S02]  /*11900*/  @P0 FFMA.FTZ R20, R3, R68, R2 ;  /* 0x0000004403140223 */ /* 0x000fc40000010002 */
.L_x_3213:
[----:B-1----:R1:W5:Y:S01]  /*11910*/  LDL R7, [R1+0x74] ;  /* 0x0000740001077983 */ /* 0x0023620000100800 */
[----:B------:R-:W-:Y:S03]  /*11920*/  BSSY B0, `(.L_x_3270) ;  /* 0x0000012000007945 */ /* 0x000fe60003800000 */
[----:B------:R-:W2:Y:S02]  /*11930*/  S2R R6, SR_TID.X ;  /* 0x0000000000067919 */ /* 0x000ea40000002100 */
        /* <DEDUP_REMOVED lines=16> */
.L_x_3271:
[----:B-1----:R-:W-:Y:S05]  /*11a40*/  BSYNC B0 ;  /* 0x0000000000007941 */ /* 0x002fea0003800000 */
.L_x_3270:
        /* <DEDUP_REMOVED lines=8> */
[----:B------:R-:W-:Y:S01]  /*11ad0*/  SHF.R.S32.HI R2, RZ, 0x1f, R6 ;  /* 0x0000001fff027819 */ /* 0x000fe20000011406 */
[----:B------:R-:W-:Y:S02]  /*11ae0*/  IMAD.MOV.U32 R249, RZ, RZ, RZ ;  /* 0x000000fffff97224 */ /* 0x000fe400078e00ff */
[----:B------:R-:W-:Y:S01]  /*11af0*/  IMAD.MOV.U32 R3, RZ, RZ, 0x1f ;  /* 0x0000001fff037424 */ /* 0x000fe200078e00ff */
[----:B------:R-:W-:-:S04]  /*11b00*/  LEA.HI R2, R2, R6, RZ, 0x7 ;  /* 0x0000000602027211 */ /* 0x000fc800078f38ff */
[----:B------:R-:W-:-:S05]  /*11b10*/  SHF.R.S32.HI R2, RZ, 0x7, R2 ;  /* 0x00000007ff027819 */ /* 0x000fca0000011402 */
[----:B------:R-:W-:Y:S01]  /*11b20*/  IMAD.MOV.U32 R247, RZ, RZ, R2 ;  /* 0x000000fffff77224 */ /* 0x000fe200078e0002 */
[----:B------:R-:W-:Y:S02]  /*11b30*/  MOV R2, 0x11b50 ;  /* 0x00011b5000027802 */ /* 0x000fe40000000f00 */
[----:B------:R-:W-:Y:S05]  /*11b40*/  CALL.REL.NOINC `($__internal_43_$__cuda_sm70_shflsync_idx_p) ;  /* 0x0000698000007944 */ /* 0x000fea0003c00000 */
.L_x_3274:
[----:B------:R-:W2:Y:S04]  /*11b50*/  LDL.LU R4, [R1+0x4c] ;  /* 0x00004c0001047983 */ /* 0x000ea80000300800 */
[----:B------:R-:W3:Y:S04]  /*11b60*/  LDL R8, [R1+0x98] ;  /* 0x0000980001087983 */ /* 0x000ee80000100800 */
[----:B------:R-:W4:Y:S04]  /*11b70*/  LDL.LU R13, [R1+0x48] ;  /* 0x00004800010d7983 */ /* 0x000f280000300800 */
[----:B------:R-:W3:Y:S04]  /*11b80*/  LDL.LU R16, [R1+0x50] ;  /* 0x0000500001107983 */ /* 0x000ee80000300800 */
[----:B------:R-:W3:Y:S01]  /*11b90*/  LDL.LU R15, [R1+0x70] ;  /* 0x00007000010f7983 */ /* 0x000ee20000300800 */
[----:B------:R-:W-:-:S03]  /*11ba0*/  MOV R3, 0x1 ;  /* 0x0000000100037802 */ /* 0x000fc60000000f00 */
[----:B------:R-:W3:Y:S01]  /*11bb0*/  LDL R14, [R1+0x9c] ;  /* 0x00009c00010e7983 */ /* 0x000ee20000100800 */
[----:B------:R-:W-:-:S03]  /*11bc0*/  ISETP.NE.AND P0, PT, R3, c[0x0][0x4e8], PT ;  /* 0x00013a0003007a0c */ /* 0x000fc60003f05270 */
[----:B------:R1:W5:Y:S04]  /*11bd0*/  LDL R40, [R1+0x94] ;  /* 0x0000940001287983 */ /* 0x0003680000100800 */
        /* <DEDUP_REMOVED lines=14> */
[----:B------:R1:W5:Y:S01]  /*11cc0*/  LDL R25, [R1+0x58] ;  /* 0x0000580001197983 */ /* 0x0003620000100800 */
[----:B------:R-:W-:-:S02]  /*11cd0*/  ULDC UR5, c[0x0][0x4e8] ;  /* 0x00013a0000057ab9 */ /* 0x000fc40000000800 */
[----:B------:R-:W-:Y:S02]  /*11ce0*/  ULDC UR4, c[0x0][0x388] ;  /* 0x0000e20000047ab9 */ /* 0x000fe40000000800 */
[----:B------:R-:W-:Y:S01]  /*11cf0*/  UIMAD UR4, UR5, UR4, URZ ;  /* 0x00000004050472a4 */ /* 0x000fe2000f8e023f */
[----:B------:R-:W-:Y:S01]  /*11d00*/  BSSY B0, `(.L_x_3275) ;  /* 0x000007f000007945 */ /* 0x000fe20003800000 */
[----:B--2---:R-:W-:Y:S01]  /*11d10*/  SHF.R.S32.HI R0, RZ, 0x1f, R4 ;  /* 0x0000001fff007819 */ /* 0x004fe20000011404 */
[----:B------:R-:W-:-:S04]  /*11d20*/  IMAD.WIDE.U32 R6, R4, c[0x0][0x4d0], RZ ;  /* 0x0001340004067a25 */ /* 0x000fc800078e00ff */
[C---:B------:R-:W-:Y:S02]  /*11d30*/  IMAD R2, R0.reuse, c[0x0][0x4d0], RZ ;  /* 0x0001340000027a24 */ /* 0x040fe400078e02ff */
[----:B------:R-:W-:Y:S02]  /*11d40*/  IMAD R0, R0, c[0x0][0x438], RZ ;  /* 0x00010e0000007a24 */ /* 0x000fe400078e02ff */
[C---:B------:R-:W-:Y:S02]  /*11d50*/  IMAD R2, R4.reuse, c[0x0][0x4d4], R2 ;  /* 0x0001350004027a24 */ /* 0x040fe400078e0202 */
[C---:B------:R-:W-:Y:S02]  /*11d60*/  IMAD R0, R4.reuse, c[0x0][0x43c], R0 ;  /* 0x00010f0004007a24 */ /* 0x040fe400078e0200 */
[----:B------:R-:W-:Y:S01]  /*11d70*/  IMAD.WIDE.U32 R4, R4, c[0x0][0x438], RZ ;  /* 0x00010e0004047a25 */ /* 0x000fe200078e00ff */
[----:B------:R-:W-:Y:S02]  /*11d80*/  IADD3 R7, R7, R2, RZ ;  /* 0x0000000207077210 */ /* 0x000fe40007ffe0ff */
[----:B----4-:R-:W-:Y:S01]  /*11d90*/  SHF.R.S32.HI R2, RZ, 0x1f, R13 ;  /* 0x0000001fff027819 */ /* 0x010fe2000001140d */
[----:B------:R-:W-:Y:S01]  /*11da0*/  IMAD.IADD R5, R5, 0x1, R0 ;  /* 0x0000000105057824 */ /* 0x000fe200078e0200 */
[----:B---3--:R-:W-:Y:S01]  /*11db0*/  IADD3 R0, R8, R15, RZ ;  /* 0x0000000f08007210 */ /* 0x008fe20007ffe0ff */
[----:B------:R-:W-:-:S04]  /*11dc0*/  IMAD.WIDE.U32 R6, R13, c[0x0][0x4d8], R6 ;  /* 0x000136000d067a25 */ /* 0x000fc800078e0006 */
[----:B------:R-:W-:-:S04]  /*11dd0*/  @P0 IMAD.HI.U32 R10, R0, c[0x0][0x4ec], RZ ;  /* 0x00013b00000a0a27 */ /* 0x000fc800078e00ff */
[C---:B------:R-:W-:Y:S02]  /*11de0*/  IMAD R9, R2.reuse, c[0x0][0x4d8], RZ ;  /* 0x0001360002097a24 */ /* 0x040fe400078e02ff */
[----:B------:R-:W-:Y:S01]  /*11df0*/  IMAD R8, R2, c[0x0][0x440], RZ ;  /* 0x0001100002087a24 */ /* 0x000fe200078e02ff */
[----:B------:R-:W-:Y:S01]  /*11e00*/  MOV R2, R0 ;  /* 0x0000000000027202 */ /* 0x000fe20000000f00 */
[----:B------:R-:W-:Y:S01]  /*11e10*/  IMAD.MOV.U32 R3, RZ, RZ, R0 ;  /* 0x000000ffff037224 */ /* 0x000fe200078e0000 */
[----:B------:R-:W-:Y:S01]  /*11e20*/  @P0 SHF.R.U32.HI R3, RZ, c[0x0][0x4f0], R10 ;  /* 0x00013c00ff030a19 */ /* 0x000fe2000001160a */
[C---:B------:R-:W-:Y:S02]  /*11e30*/  IMAD R11, R13.reuse, c[0x0][0x4dc], R9 ;  /* 0x000137000d0b7a24 */ /* 0x040fe400078e0209 */
[----:B------:R-:W-:Y:S01]  /*11e40*/  IMAD R12, R13, c[0x0][0x444], R8 ;  /* 0x000111000d0c7a24 */ /* 0x000fe200078e0208 */
[----:B------:R-:W-:Y:S01]  /*11e50*/  SHF.R.S32.HI R8, RZ, 0x1f, R16 ;  /* 0x0000001fff087819 */ /* 0x000fe20000011410 */
[----:B------:R-:W-:-:S04]  /*11e60*/  @P0 IMAD.HI.U32 R9, R0, c[0x0][0x4ec], RZ ;  /* 0x00013b0000090a27 */ /* 0x000fc800078e00ff */
[----:B------:R-:W-:Y:S01]  /*11e70*/  IMAD.WIDE.U32 R4, R13, c[0x0][0x440], R4 ;  /* 0x000110000d047a25 */ /* 0x000fe200078e0004 */
[----:B------:R-:W-:-:S03]  /*11e80*/  @P0 SHF.R.U32.HI R2, RZ, c[0x0][0x4f0], R9 ;  /* 0x00013c00ff020a19 */ /* 0x000fc60000011609 */
[----:B------:R-:W-:Y:S02]  /*11e90*/  IMAD.MOV R10, RZ, RZ, -R3 ;  /* 0x000000ffff0a7224 */ /* 0x000fe400078e0a03 */
[C---:B------:R-:W-:Y:S01]  /*11ea0*/  IMAD R9, R8.reuse, c[0x0][0x4e0], RZ ;  /* 0x0001380008097a24 */ /* 0x040fe200078e02ff */
[----:B------:R-:W-:Y:S01]  /*11eb0*/  IADD3 R5, R5, R12, RZ ;  /* 0x0000000c05057210 */ /* 0x000fe20007ffe0ff */
[----:B------:R-:W-:Y:S02]  /*11ec0*/  IMAD.IADD R7, R7, 0x1, R11 ;  /* 0x0000000107077824 */ /* 0x000fe400078e020b */
[----:B------:R-:W-:Y:S02]  /*11ed0*/  IMAD R8, R8, c[0x0][0x448], RZ ;  /* 0x0001120008087a24 */ /* 0x000fe400078e02ff */
[----:B------:R-:W-:Y:S02]  /*11ee0*/  IMAD R10, R10, c[0x0][0x4e8], R0 ;  /* 0x00013a000a0a7a24 */ /* 0x000fe400078e0200 */
[C---:B------:R-:W-:Y:S01]  /*11ef0*/  IMAD R12, R16.reuse, c[0x0][0x44c], R8 ;  /* 0x00011300100c7a24 */ /* 0x040fe200078e0208 */
[----:B------:R-:W-:Y:S01]  /*11f00*/  SHF.R.S32.HI R8, RZ, 0x1f, R2 ;  /* 0x0000001fff087819 */ /* 0x000fe20000011402 */
[----:B------:R-:W-:-:S04]  /*11f10*/  IMAD.WIDE.U32 R6, R16, c[0x0][0x4e0], R6 ;  /* 0x0001380010067a25 */ /* 0x000fc800078e0006 */
[C---:B------:R-:W-:Y:S01]  /*11f20*/  IMAD R13, R16.reuse, c[0x0][0x4e4], R9 ;  /* 0x00013900100d7a24 */ /* 0x040fe200078e0209 */
[----:B------:R-:W-:Y:S01]  /*11f30*/  SHF.R.S32.HI R9, RZ, 0x1f, R10 ;  /* 0x0000001fff097819 */ /* 0x000fe2000001140a */
[----:B------:R-:W-:Y:S01]  /*11f40*/  IMAD.WIDE.U32 R4, R16, c[0x0][0x448], R4 ;  /* 0x0001120010047a25 */ /* 0x000fe200078e0004 */
[----:B------:R-:W-:Y:S02]  /*11f50*/  SHF.R.S32.HI R11, RZ, 0x1f, R3 ;  /* 0x0000001fff0b7819 */ /* 0x000fe40000011403 */
[----:B------:R-:W-:Y:S01]  /*11f60*/  IADD3 R6, P0, R3, R6, RZ ;  /* 0x0000000603067210 */ /* 0x000fe20007f1e0ff */
[----:B------:R-:W-:Y:S01]  /*11f70*/  IMAD R3, R8, c[0x0][0x430], RZ ;  /* 0x00010c0008037a24 */ /* 0x000fe200078e02ff */
[----:B------:R-:W-:Y:S01]  /*11f80*/  IADD3 R5, R5, R12, RZ ;  /* 0x0000000c05057210 */ /* 0x000fe20007ffe0ff */
[----:B------:R-:W-:Y:S01]  /*11f90*/  IMAD R8, R9, c[0x0][0x4c8], RZ ;  /* 0x0001320009087a24 */ /* 0x000fe200078e02ff */
[----:B------:R-:W-:Y:S01]  /*11fa0*/  IADD3.X R7, R11, R7, R13, P0, !PT ;  /* 0x000000070b077210 */ /* 0x000fe200007fe40d */
[----:B------:R-:W-:-:S02]  /*11fb0*/  IMAD R11, R2, c[0x0][0x434], R3 ;  /* 0x00010d00020b7a24 */ /* 0x000fc400078e0203 */
[----:B------:R-:W-:Y:S02]  /*11fc0*/  IMAD R12, R10, c[0x0][0x4cc], R8 ;  /* 0x000133000a0c7a24 */ /* 0x000fe400078e0208 */
[----:B------:R-:W-:-:S04]  /*11fd0*/  IMAD.WIDE.U32 R8, R2, c[0x0][0x430], R4 ;  /* 0x00010c0002087a25 */ /* 0x000fc800078e0004 */
[----:B------:R-:W-:Y:S01]  /*11fe0*/  IMAD.WIDE.U32 R4, R10, c[0x0][0x4c8], R6 ;  /* 0x000132000a047a25 */ /* 0x000fe200078e0006 */
[----:B------:R-:W-:-:S03]  /*11ff0*/  IADD3 R7, R9, R11, RZ ;  /* 0x0000000b09077210 */ /* 0x000fc60007ffe0ff */
[----:B------:R-:W-:Y:S02]  /*12000*/  IMAD.MOV R3, RZ, RZ, -R2 ;  /* 0x000000ffff037224 */ /* 0x000fe400078e0a02 */
[----:B------:R-:W-:Y:S02]  /*12010*/  IMAD.IADD R9, R5, 0x1, R12 ;  /* 0x0000000105097824 */ /* 0x000fe400078e020c */
[----:B------:R-:W-:Y:S02]  /*12020*/  IMAD R5, R3, c[0x0][0x4e8], R0 ;  /* 0x00013a0003057a24 */ /* 0x000fe400078e0200 */
[----:B------:R-:W-:Y:S02]  /*12030*/  IMAD.IADD R3, R14, 0x1, R15 ;  /* 0x000000010e037824 */ /* 0x000fe400078e020f */
[----:B------:R-:W2:Y:S01]  /*12040*/  S2R R14, SR_TID.X ;  /* 0x00000000000e7919 */ /* 0x000ea20000002100 */
[----:B------:R-:W-:-:S04]  /*12050*/  LEA R2, P0, R4, c[0x0][0x4a8], 0x2 ;  /* 0x00012a0004027a11 */ /* 0x000fc800078010ff */
[----:B------:R-:W-:Y:S01]  /*12060*/  LEA.HI.X R0, R4, c[0x0][0x4ac], R9, 0x2, P0 ;  /* 0x00012b0004007a11 */ /* 0x000fe200000f1409 */
[----:B------:R-:W-:Y:S04]  /*12070*/  SHFL.IDX PT, R12, R2, RZ, 0x1c1f ;  /* 0x001c1fff020c7589 */ /* 0x000fe800000e0000 */
[----:B------:R-:W3:Y:S04]  /*12080*/  SHFL.IDX PT, R13, R0, RZ, 0x1c1f ;  /* 0x001c1fff000d7589 */ /* 0x000ee800000e0000 */
[----:B------:R-:W-:Y:S01]  /*12090*/  SHFL.IDX PT, R10, R2, 0x1, 0x1c1f ;  /* 0x003c1f00020a7f89 */ /* 0x000fe200000e0000 */
[----:B--2---:R-:W-:-:S04]  /*120a0*/  SHF.R.S32.HI R16, RZ, 0x1f, R14 ;  /* 0x0000001fff107819 */ /* 0x004fc8000001140e */
[----:B------:R-:W-:Y:S01]  /*120b0*/  LEA.HI R16, R16, R14, RZ, 0x5 ;  /* 0x0000000e10107211 */ /* 0x000fe200078f28ff */
[----:B------:R-:W2:Y:S03]  /*120c0*/  SHFL.IDX PT, R11, R0, 0x1, 0x1c1f ;  /* 0x003c1f00000b7f89 */ /* 0x000ea600000e0000 */
[----:B------:R-:W-:-:S04]  /*120d0*/  LOP3.LUT R16, R16, 0xffffffe0, RZ, 0xc0, !PT ;  /* 0xffffffe010107812 */ /* 0x000fc800078ec0ff */
[----:B------:R-:W-:Y:S02]  /*120e0*/  IADD3 R16, -R16, R14, RZ ;  /* 0x0000000e10107210 */ /* 0x000fe40007ffe1ff */
[C---:B------:R-:W-:Y:S02]  /*120f0*/  IADD3 R17, R3.reuse, 0x8, RZ ;  /* 0x0000000803117810 */ /* 0x040fe40007ffe0ff */
[----:B------:R-:W-:Y:S02]  /*12100*/  LOP3.LUT P1, RZ, R16, 0x3, RZ, 0xc0, !PT ;  /* 0x0000000310ff7812 */ /* 0x000fe4000782c0ff */
[----:B------:R-:W-:Y:S01]  /*12110*/  SHF.R.S32.HI R4, RZ, 0x1f, R5 ;  /* 0x0000001fff047819 */ /* 0x000fe20000011405 */
[----:B------:R-:W-:Y:S01]  /*12120*/  SHFL.IDX PT, R9, R0, 0x2, 0x1c1f ;  /* 0x005c1f0000097f89 */ /* 0x000fe200000e0000 */
[----:B------:R-:W-:Y:S02]  /*12130*/  MOV R6, R8 ;  /* 0x0000000800067202 */ /* 0x000fe40000000f00 */
[----:B------:R-:W-:Y:S01]  /*12140*/  ISETP.GE.OR P4, PT, R3, UR4, P1 ;  /* 0x0000000403007c0c */ /* 0x000fe20008f86670 */
[----:B------:R-:W4:Y:S01]  /*12150*/  SHFL.IDX PT, R8, R2, 0x2, 0x1c1f ;  /* 0x005c1f0002087f89 */ /* 0x000f2200000e0000 */
[----:B------:R-:W-:-:S03]  /*12160*/  ISETP.GE.OR P3, PT, R17, UR4, P1 ;  /* 0x0000000411007c0c */ /* 0x000fc60008f66670 */
[----:B------:R-:W-:Y:S04]  /*12170*/  SHFL.IDX PT, R14, R2, 0x3, 0x1c1f ;  /* 0x007c1f00020e7f89 */ /* 0x000fe800000e0000 */
[----:B------:R1:W4:Y:S01]  /*12180*/  SHFL.IDX PT, R15, R0, 0x3, 0x1c1f ;  /* 0x007c1f00000f7f89 */ /* 0x00032200000e0000 */
[----:B------:R-:W-:-:S03]  /*12190*/  IADD3 R16, R3, 0x40, RZ ;  /* 0x0000004003107810 */ /* 0x000fc60007ffe0ff */
[----:B---3--:R3:W-:Y:S01]  /*121a0*/  @!P4 ST.E [R12.64], R21 ;  /* 0x000000150c00c985 */ /* 0x0087e2000c101908 */
[----:B------:R-:W-:-:S03]  /*121b0*/  ISETP.GE.OR P2, PT, R16, UR4, P1 ;  /* 0x0000000410007c0c */ /* 0x000fc60008f46670 */
[----:B--2---:R3:W-:Y:S01]  /*121c0*/  @!P3 ST.E [R10.64], R22 ;  /* 0x000000160a00b985 */ /* 0x0047e2000c101908 */
[----:B------:R-:W-:Y:S01]  /*121d0*/  ISETP.GE.AND P3, PT, R3, UR4, PT ;  /* 0x0000000403007c0c */ /* 0x000fe2000bf66270 */
[----:B-1----:R-:W-:-:S04]  /*121e0*/  IMAD R0, R4, c[0x0][0x428], RZ ;  /* 0x00010a0004007a24 */ /* 0x002fc800078e02ff */
[C---:B------:R-:W-:Y:S02]  /*121f0*/  IMAD R0, R5.reuse, c[0x0][0x42c], R0 ;  /* 0x00010b0005007a24 */ /* 0x040fe400078e0200 */
[----:B------:R-:W-:Y:S01]  /*12200*/  IMAD.WIDE.U32 R4, R5, c[0x0][0x428], R6 ;  /* 0x00010a0005047a25 */ /* 0x000fe200078e0006 */
[----:B------:R-:W-:-:S04]  /*12210*/  IADD3 R6, R3, 0x48, RZ ;  /* 0x0000004803067810 */ /* 0x000fc80007ffe0ff */
[----:B------:R-:W-:Y:S01]  /*12220*/  ISETP.GE.OR P1, PT, R6, UR4, P1 ;  /* 0x0000000406007c0c */ /* 0x000fe20008f26670 */
[----:B------:R-:W-:Y:S01]  /*12230*/  IMAD.IADD R18, R5, 0x1, R0 ;  /* 0x0000000105127824 */ /* 0x000fe200078e0200 */
[C---:B------:R-:W-:Y:S01]  /*12240*/  LEA R19, P0, R4.reuse, c[0x0][0x400], 0x2 ;  /* 0x0001000004137a11 */ /* 0x040fe200078010ff */
[----:B----4-:R3:W-:Y:S03]  /*12250*/  @!P2 ST.E [R8.64], R23 ;  /* 0x000000170800a985 */ /* 0x0107e6000c101908 */
[----:B------:R-:W-:Y:S01]  /*12260*/  LEA.HI.X R18, R4, c[0x0][0x404], R18, 0x2, P0 ;  /* 0x0001010004127a11 */ /* 0x000fe200000f1412 */
[----:B------:R3:W1:Y:S01]  /*12270*/  SHFL.IDX PT, R0, R19, RZ, 0x1c1f ;  /* 0x001c1fff13007589 */ /* 0x00066200000e0000 */
[----:B------:R-:W-:Y:S02]  /*12280*/  ISETP.GE.AND P2, PT, R17, UR4, PT ;  /* 0x0000000411007c0c */ /* 0x000fe4000bf46270 */
[----:B------:R-:W-:Y:S01]  /*12290*/  ISETP.GE.AND P0, PT, R6, UR4, PT ;  /* 0x0000000406007c0c */ /* 0x000fe2000bf06270 */
[----:B------:R3:W2:Y:S04]  /*122a0*/  SHFL.IDX PT, R2, R18, RZ, 0x1c1f ;  /* 0x001c1fff12027589 */ /* 0x0006a800000e0000 */
[----:B------:R3:W-:Y:S01]  /*122b0*/  @!P1 ST.E [R14.64], R20 ;  /* 0x000000140e009985 */ /* 0x0007e2000c101908 */
[----:B------:R-:W-:Y:S01]  /*122c0*/  ISETP.GE.AND P1, PT, R16, UR4, PT ;  /* 0x0000000410007c0c */ /* 0x000fe2000bf26270 */
[----:B------:R-:W-:Y:S07]  /*122d0*/  @P3 BRA `(.L_x_3276) ;  /* 0x0000021000003947 */ /* 0x000fee0003800000 */
[----:B-----5:R-:W-:Y:S02]  /*122e0*/  ISETP.GE.AND P3, PT, R39, c[0x0][0x3c8], PT ;  /* 0x0000f20027007a0c */ /* 0x020fe40003f66270 */
[----:B------:R-:W-:-:S02]  /*122f0*/  ISETP.GE.AND P5, PT, R37, c[0x0][0x3c8], PT ;  /* 0x0000f20025007a0c */ /* 0x000fc40003fa6270 */
[----:B------:R-:W-:-:S09]  /*12300*/  ISETP.GE.AND P6, PT, R29, c[0x0][0x3c8], PT ;  /* 0x0000f2001d007a0c */ /* 0x000fd20003fc6270 */
[----:B-1----:R-:W-:-:S04]  /*12310*/  @!P3 LEA R4, P4, R39, R0, 0x2 ;  /* 0x000000002704b211 */ /* 0x002fc800078810ff */
[----:B--2---:R-:W-:Y:S02]  /*12320*/  @!P3 LEA.HI.X R5, R39, R2, R40, 0x2, P4 ;  /* 0x000000022705b211 */ /* 0x004fe400020f1428 */
[----:B------:R-:W-:-:S03]  /*12330*/  ISETP.GE.AND P4, PT, R35, c[0x0][0x3c8], PT ;  /* 0x0000f20023007a0c */ /* 0x000fc60003f86270 */
[----:B------:R1:W-:Y:S02]  /*12340*/  @!P3 ST.E.64 [R4.64], R156 ;  /* 0x0000009c0400b985 */ /* 0x0003e4000c101b08 */
[----:B-1----:R-:W-:-:S04]  /*12350*/  @!P5 LEA R4, P3, R37, R0, 0x2 ;  /* 0x000000002504d211 */ /* 0x002fc800078610ff */
[----:B------:R-:W-:Y:S02]  /*12360*/  @!P5 LEA.HI.X R5, R37, R2, R38, 0x2, P3 ;  /* 0x000000022505d211 */ /* 0x000fe400018f1426 */
        /* <DEDUP_REMOVED lines=9> */
[----:B------:R1:W-:Y:S01]  /*12400*/  @!P3 ST.E.64 [R4.64], R168 ;  /* 0x000000a80400b985 */ /* 0x0003e2000c101b08 */
[----:B---3--:R-:W-:-:S04]  /*12410*/  @!P5 LEA R10, P3, R31, R0, 0x2 ;  /* 0x000000001f0ad211 */ /* 0x008fc800078610ff */
[----:B------:R-:W-:Y:S02]  /*12420*/  @!P5 LEA.HI.X R11, R31, R2, R32, 0x2, P3 ;  /* 0x000000021f0bd211 */ /* 0x000fe400018f1420 */
[----:B------:R-:W-:Y:S02]  /*12430*/  ISETP.GE.AND P5, PT, R27, c[0x0][0x3c8], PT ;  /* 0x0000f2001b007a0c */ /* 0x000fe40003fa6270 */
[----:B------:R-:W-:-:S04]  /*12440*/  @!P6 LEA R8, P3, R29, R0, 0x2 ;  /* 0x000000001d08e211 */ /* 0x000fc800078610ff */
[----:B------:R-:W-:-:S07]  /*12450*/  @!P6 LEA.HI.X R9, R29, R2, R30, 0x2, P3 ;  /* 0x000000021d09e211 */ /* 0x000fce00018f141e */
[----:B------:R-:W-:-:S04]  /*12460*/  @!P5 LEA R6, P3, R27, R0, 0x2 ;  /* 0x000000001b06d211 */ /* 0x000fc800078610ff */
[----:B------:R-:W-:Y:S02]  /*12470*/  @!P5 LEA.HI.X R7, R27, R2, R28, 0x2, P3 ;  /* 0x000000021b07d211 */ /* 0x000fe400018f141c */
[----:B-1----:R-:W-:-:S04]  /*12480*/  @!P4 LEA R4, P3, R25, R0, 0x2 ;  /* 0x000000001904c211 */ /* 0x002fc800078610ff */
[----:B------:R-:W-:Y:S02]  /*12490*/  @!P4 LEA.HI.X R5, R25, R2, R26, 0x2, P3 ;  /* 0x000000021905c211 */ /* 0x000fe400018f141a */
[----:B------:R-:W-:-:S13]  /*124a0*/  ISETP.GE.AND P3, PT, R31, c[0x0][0x3c8], PT ;  /* 0x0000f2001f007a0c */ /* 0x000fda0003f66270 */
[----:B------:R1:W-:Y:S04]  /*124b0*/  @!P3 ST.E.64 [R10.64], R172 ;  /* 0x000000ac0a00b985 */ /* 0x0003e8000c101b08 */
[----:B------:R1:W-:Y:S04]  /*124c0*/  @!P6 ST.E.64 [R8.64], R176 ;  /* 0x000000b00800e985 */ /* 0x0003e8000c101b08 */
[----:B------:R1:W-:Y:S04]  /*124d0*/  @!P5 ST.E.64 [R6.64], R180 ;  /* 0x000000b40600d985 */ /* 0x0003e8000c101b08 */
[----:B------:R1:W-:Y:S02]  /*124e0*/  @!P4 ST.E.64 [R4.64], R184 ;  /* 0x000000b80400c985 */ /* 0x0003e4000c101b08 */
.L_x_3276:
[----:B------:R-:W-:Y:S05]  /*124f0*/  BSYNC B0 ;  /* 0x0000000000007941 */ /* 0x000fea0003800000 */
.L_x_3275:
[----:B--2---:R2:W4:Y:S01]  /*12500*/  SHFL.IDX PT, R2, R18, 0x1, 0x1c1f ;  /* 0x003c1f0012027f89 */ /* 0x00452200000e0000 */
[----:B------:R-:W-:Y:S03]  /*12510*/  BSSY B0, `(.L_x_3277) ;  /* 0x0000023000007945 */ /* 0x000fe60003800000 */
[----:B-1----:R2:W1:Y:S01]  /*12520*/  SHFL.IDX PT, R0, R19, 0x1, 0x1c1f ;  /* 0x003c1f0013007f89 */ /* 0x00246200000e0000 */
[----:B------:R-:W-:Y:S05]  /*12530*/  @P2 BRA `(.L_x_3278) ;  /* 0x0000020000002947 */ /* 0x000fea0003800000 */
[----:B-----5:R-:W-:Y:S02]  /*12540*/  ISETP.GE.AND P3, PT, R39, c[0x0][0x3c8], PT ;  /* 0x0000f20027007a0c */ /* 0x020fe40003f66270 */
[----:B------:R-:W-:-:S02]  /*12550*/  ISETP.GE.AND P5, PT, R37, c[0x0][0x3c8], PT ;  /* 0x0000f20025007a0c */ /* 0x000fc40003fa6270 */
[----:B------:R-:W-:-:S09]  /*12560*/  ISETP.GE.AND P2, PT, R35, c[0x0][0x3c8], PT ;  /* 0x0000f20023007a0c */ /* 0x000fd20003f46270 */
[----:B-1----:R-:W-:-:S04]  /*12570*/  @!P3 LEA R4, P4, R39, R0, 0x2 ;  /* 0x000000002704b211 */ /* 0x002fc800078810ff */
[----:B----4-:R-:W-:Y:S02]  /*12580*/  @!P3 LEA.HI.X R5, R39, R2, R40, 0x2, P4 ;  /* 0x000000022705b211 */ /* 0x010fe400020f1428 */
[----:B------:R-:W-:-:S03]  /*12590*/  @!P5 LEA R6, P4, R37, R0, 0x2 ;  /* 0x000000002506d211 */ /* 0x000fc600078810ff */
[----:B------:R1:W-:Y:S01]  /*125a0*/  @!P3 ST.E.64 [R4.64], R158 ;  /* 0x0000009e0400b985 */ /* 0x0003e2000c101b08 */
[----:B------:R-:W-:Y:S02]  /*125b0*/  ISETP.GE.AND P3, PT, R33, c[0x0][0x3c8], PT ;  /* 0x0000f20021007a0c */ /* 0x000fe40003f66270 */
[----:B------:R-:W-:-:S05]  /*125c0*/  @!P5 LEA.HI.X R7, R37, R2, R38, 0x2, P4 ;  /* 0x000000022507d211 */ /* 0x000fca00020f1426 */
[----:B------:R4:W-:Y:S01]  /*125d0*/  @!P5 ST.E.64 [R6.64], R162 ;  /* 0x000000a20600d985 */ /* 0x0009e2000c101b08 */
[----:B------:R-:W-:Y:S02]  /*125e0*/  ISETP.GE.AND P5, PT, R31, c[0x0][0x3c8], PT ;  /* 0x0000f2001f007a0c */ /* 0x000fe40003fa6270 */
[----:B-1----:R-:W-:-:S04]  /*125f0*/  @!P2 LEA R4, P4, R35, R0, 0x2 ;  /* 0x000000002304a211 */ /* 0x002fc800078810ff */
[----:B------:R-:W-:Y:S02]  /*12600*/  @!P2 LEA.HI.X R5, R35, R2, R36, 0x2, P4 ;  /* 0x000000022305a211 */ /* 0x000fe400020f1424 */
[----:B----4-:R-:W-:-:S03]  /*12610*/  @!P3 LEA R6, P4, R33, R0, 0x2 ;  /* 0x000000002106b211 */ /* 0x010fc600078810ff */
[----:B------:R1:W-:Y:S01]  /*12620*/  @!P2 ST.E.64 [R4.64], R166 ;  /* 0x000000a60400a985 */ /* 0x0003e2000c101b08 */
[----:B------:R-:W-:Y:S02]  /*12630*/  @!P3 LEA.HI.X R7, R33, R2, R34, 0x2, P4 ;  /* 0x000000022107b211 */ /* 0x000fe400020f1422 */
[----:B------:R-:W-:-:S03]  /*12640*/  ISETP.GE.AND P4, PT, R29, c[0x0][0x3c8], PT ;  /* 0x0000f2001d007a0c */ /* 0x000fc60003f86270 */
[----:B------:R4:W-:Y:S01]  /*12650*/  @!P3 ST.E.64 [R6.64], R170 ;  /* 0x000000aa0600b985 */ /* 0x0009e2000c101b08 */
[----:B------:R-:W-:Y:S02]  /*12660*/  ISETP.GE.AND P3, PT, R27, c[0x0][0x3c8], PT ;  /* 0x0000f2001b007a0c */ /* 0x000fe40003f66270 */
[----:B-1----:R-:W-:-:S04]  /*12670*/  @!P5 LEA R4, P2, R31, R0, 0x2 ;  /* 0x000000001f04d211 */ /* 0x002fc800078410ff */
[----:B------:R-:W-:Y:S02]  /*12680*/  @!P5 LEA.HI.X R5, R31, R2, R32, 0x2, P2 ;  /* 0x000000021f05d211 */ /* 0x000fe400010f1420 */
[----:B------:R-:W-:-:S03]  /*12690*/  ISETP.GE.AND P2, PT, R25, c[0x0][0x3c8], PT ;  /* 0x0000f20019007a0c */ /* 0x000fc60003f46270 */
[----:B------:R1:W-:Y:S01]  /*126a0*/  @!P5 ST.E.64 [R4.64], R174 ;  /* 0x000000ae0400d985 */ /* 0x0003e2000c101b08 */
[----:B---3--:R-:W-:-:S04]  /*126b0*/  @!P4 LEA R8, P5, R29, R0, 0x2 ;  /* 0x000000001d08c211 */ /* 0x008fc800078a10ff */
[----:B------:R-:W-:Y:S02]  /*126c0*/  @!P4 LEA.HI.X R9, R29, R2, R30, 0x2, P5 ;  /* 0x000000021d09c211 */ /* 0x000fe400028f141e */
[----:B----4-:R-:W-:-:S03]  /*126d0*/  @!P3 LEA R6, P5, R27, R0, 0x2 ;  /* 0x000000001b06b211 */ /* 0x010fc600078a10ff */
[----:B------:R3:W-:Y:S01]  /*126e0*/  @!P4 ST.E.64 [R8.64], R178 ;  /* 0x000000b20800c985 */ /* 0x0007e2000c101b08 */
[----:B------:R-:W-:-:S05]  /*126f0*/  @!P3 LEA.HI.X R7, R27, R2, R28, 0x2, P5 ;  /* 0x000000021b07b211 */ /* 0x000fca00028f141c */
[----:B------:R3:W-:Y:S01]  /*12700*/  @!P3 ST.E.64 [R6.64], R182 ;  /* 0x000000b60600b985 */ /* 0x0007e2000c101b08 */
[----:B-1----:R-:W-:-:S04]  /*12710*/  @!P2 LEA R4, P5, R25, R0, 0x2 ;  /* 0x000000001904a211 */ /* 0x002fc800078a10ff */
[----:B------:R-:W-:-:S05]  /*12720*/  @!P2 LEA.HI.X R5, R25, R2, R26, 0x2, P5 ;  /* 0x000000021905a211 */ /* 0x000fca00028f141a */
[----:B------:R3:W-:Y:S04]  /*12730*/  @!P2 ST.E.64 [R4.64], R186 ;  /* 0x000000ba0400a985 */ /* 0x0007e8000c101b08 */
.L_x_3278:
[----:B------:R-:W-:Y:S05]  /*12740*/  BSYNC B0 ;  /* 0x0000000000007941 */ /* 0x000fea0003800000 */
.L_x_3277:
[----:B----4-:R4:W2:Y:S01]  /*12750*/  SHFL.IDX PT, R2, R18, 0x2, 0x1c1f ;  /* 0x005c1f0012027f89 */ /* 0x0108a200000e0000 */
[----:B------:R-:W-:Y:S03]  /*12760*/  BSSY B0, `(.L_x_3279) ;  /* 0x0000023000007945 */ /* 0x000fe60003800000 */
[----:B-1----:R4:W1:Y:S01]  /*12770*/  SHFL.IDX PT, R0, R19, 0x2, 0x1c1f ;  /* 0x005c1f0013007f89 */ /* 0x00286200000e0000 */
[----:B------:R-:W-:Y:S05]  /*12780*/  @P1 BRA `(.L_x_3280) ;  /* 0x0000020000001947 */ /* 0x000fea0003800000 */
[----:B-----5:R-:W-:Y:S02]  /*12790*/  ISETP.GE.AND P3, PT, R39, c[0x0][0x3c8], PT ;  /* 0x0000f20027007a0c */ /* 0x020fe40003f66270 */
[----:B------:R-:W-:Y:S02]  /*127a0*/  ISETP.GE.AND P5, PT, R37, c[0x0][0x3c8], PT ;  /* 0x0000f20025007a0c */ /* 0x000fe40003fa6270 */
[----:B------:R-:W-:Y:S02]  /*127b0*/  ISETP.GE.AND P2, PT, R35, c[0x0][0x3c8], PT ;  /* 0x0000f20023007a0c */ /* 0x000fe40003f46270 */
[----:B------:R-:W-:-:S07]  /*127c0*/  ISETP.GE.AND P1, PT, R33, c[0x0][0x3c8], PT ;  /* 0x0000f20021007a0c */ /* 0x000fce0003f26270 */
[----:B-1-3--:R-:W-:-:S04]  /*127d0*/  @!P3 LEA R4, P4, R39, R0, 0x2 ;  /* 0x000000002704b211 */ /* 0x00afc800078810ff */
[----:B--2---:R-:W-:Y:S02]  /*127e0*/  @!P3 LEA.HI.X R5, R39, R2, R40, 0x2, P4 ;  /* 0x000000022705b211 */ /* 0x004fe400020f1428 */
        /* <DEDUP_REMOVED lines=16> */
[----:B--2---:R-:W-:-:S03]  /*128f0*/  @!P3 LEA R8, P5, R29, R0, 0x2 ;  /* 0x000000001d08b211 */ /* 0x004fc600078a10ff */
[----:B------:R2:W-:Y:S01]  /*12900*/  @!P4 ST.E.64 [R10.64], R136 ;  /* 0x000000880a00c985 */ /* 0x0005e2000c101b08 */
[----:B------:R-:W-:Y:S02]  /*12910*/  @!P3 LEA.HI.X R9, R29, R2, R30, 0x2, P5 ;  /* 0x000000021d09b211 */ /* 0x000fe400028f141e */
[----:B---3--:R-:W-:-:S03]  /*12920*/  @!P2 LEA R6, P5, R27, R0, 0x2 ;  /* 0x000000001b06a211 */ /* 0x008fc600078a10ff */
[----:B------:R2:W-:Y:S01]  /*12930*/  @!P3 ST.E.64 [R8.64], R132 ;  /* 0x000000840800b985 */ /* 0x0005e2000c101b08 */
[----:B------:R-:W-:-:S05]  /*12940*/  @!P2 LEA.HI.X R7, R27, R2, R28, 0x2, P5 ;  /* 0x000000021b07a211 */ /* 0x000fca00028f141c */
[----:B------:R2:W-:Y:S01]  /*12950*/  @!P2 ST.E.64 [R6.64], R128 ;  /* 0x000000800600a985 */ /* 0x0005e2000c101b08 */
[----:B-1----:R-:W-:-:S04]  /*12960*/  @!P1 LEA R4, P5, R25, R0, 0x2 ;  /* 0x0000000019049211 */ /* 0x002fc800078a10ff */
[----:B------:R-:W-:-:S05]  /*12970*/  @!P1 LEA.HI.X R5, R25, R2, R26, 0x2, P5 ;  /* 0x0000000219059211 */ /* 0x000fca00028f141a */
[----:B------:R2:W-:Y:S04]  /*12980*/  @!P1 ST.E.64 [R4.64], R124 ;  /* 0x0000007c04009985 */ /* 0x0005e8000c101b08 */
.L_x_3280:
[----:B------:R-:W-:Y:S05]  /*12990*/  BSYNC B0 ;  /* 0x0000000000007941 */ /* 0x000fea0003800000 */
.L_x_3279:
[----:B--2---:R2:W3:Y:S04]  /*129a0*/  SHFL.IDX PT, R2, R18, 0x3, 0x1c1f ;  /* 0x007c1f0012027f89 */ /* 0x0044e800000e0000 */
[----:B-1----:R2:W1:Y:S01]  /*129b0*/  SHFL.IDX PT, R0, R19, 0x3, 0x1c1f ;  /* 0x007c1f0013007f89 */ /* 0x00246200000e0000 */
[----:B------:R-:W-:Y:S05]  /*129c0*/  @P0 BRA `(.L_x_3281) ;  /* 0x000004e000000947 */ /* 0x000fea0003800000 */
[----:B-----5:R-:W-:Y:S02]  /*129d0*/  ISETP.GE.AND P1, PT, R39, c[0x0][0x3c8], PT ;  /* 0x0000f20027007a0c */ /* 0x020fe40003f26270 */
[----:B------:R-:W-:Y:S02]  /*129e0*/  ISETP.GE.AND P0, PT, R37, c[0x0][0x3c8], PT ;  /* 0x0000f20025007a0c */ /* 0x000fe40003f06270 */
[----:B------:R-:W-:-:S09]  /*129f0*/  ISETP.GE.AND P4, PT, R35, c[0x0][0x3c8], PT ;  /* 0x0000f20023007a0c */ /* 0x000fd20003f86270 */
[-C--:B-1-3--:R-:W-:Y:S02]  /*12a00*/  @!P1 LEA R4, P3, R39, R0.reuse, 0x2 ;  /* 0x0000000027049211 */ /* 0x08afe400078610ff */
[----:B------:R-:W-:Y:S02]  /*12a10*/  @!P0 LEA R6, P2, R37, R0, 0x2 ;  /* 0x0000000025068211 */ /* 0x000fe400078410ff */
[-C--:B------:R-:W-:Y:S02]  /*12a20*/  @!P1 LEA.HI.X R5, R39, R2.reuse, R40, 0x2, P3 ;  /* 0x0000000227059211 */ /* 0x080fe400018f1428 */
[----:B------:R-:W-:Y:S02]  /*12a30*/  ISETP.GE.AND P3, PT, R33, c[0x0][0x3c8], PT ;  /* 0x0000f20021007a0c */ /* 0x000fe40003f66270 */
[----:B------:R-:W-:Y:S01]  /*12a40*/  @!P0 LEA.HI.X R7, R37, R2, R38, 0x2, P2 ;  /* 0x0000000225078211 */ /* 0x000fe200010f1426 */
[----:B------:R1:W-:Y:S01]  /*12a50*/  @!P1 ST.E.64 [R4.64], R154 ;  /* 0x0000009a04009985 */ /* 0x0003e2000c101b08 */
[----:B------:R-:W-:-:S02]  /*12a60*/  ISETP.GE.AND P2, PT, R31, c[0x0][0x3c8], PT ;  /* 0x0000f2001f007a0c */ /* 0x000fc40003f46270 */
[----:B------:R-:W-:Y:S01]  /*12a70*/  ISETP.GE.AND P1, PT, R29, c[0x0][0x3c8], PT ;  /* 0x0000f2001d007a0c */ /* 0x000fe20003f26270 */
        /* <DEDUP_REMOVED lines=8> */
[----:B---3--:R-:W-:Y:S02]  /*12b00*/  @!P1 LEA R6, P5, R29, R0, 0x2 ;  /* 0x000000001d069211 */ /* 0x008fe400078a10ff */
        /* <DEDUP_REMOVED lines=10> */
[----:B---3--:R-:W-:-:S04]  /*12bb0*/  LEA R4, P0, R25, R0, 0x2 ;  /* 0x0000000019047211 */ /* 0x008fc800078010ff */
[----:B------:R-:W-:-:S05]  /*12bc0*/  LEA.HI.X R5, R25, R2, R26, 0x2, P0 ;  /* 0x0000000219057211 */ /* 0x000fca00000f141a */
[----:B------:R1:W-:Y:S01]  /*12bd0*/  ST.E.64 [R4.64], R126 ;  /* 0x0000007e04007985 */ /* 0x0003e2000c101b08 */
[----:B------:R-:W-:Y:S05]  /*12be0*/  BRA `(.L_x_3281) ;  /* 0x000002c000007947 */ /* 0x000fea0003800000 */
.L_x_3273:
[----:B------:R-:W1:Y:S02]  /*12bf0*/  S2R R4, SR_TID.X ;  /* 0x0000000000047919 */ /* 0x000e640000002100 */
[----:B-1----:R-:W-:-:S13]  /*12c00*/  ISETP.GT.AND P0, PT, R4, 0x7f, PT ;  /* 0x0000007f0400780c */ /* 0x002fda0003f04270 */
[----:B------:R-:W-:Y:S05]  /*12c10*/  @P0 BRA `(.L_x_3281) ;  /* 0x0000029000000947 */ /* 0x000fea0003800000 */
[----:B------:R-:W2:Y:S01]  /*12c20*/  LDL.LU R3, [R1+0x70] ;  /* 0x0000700001037983 */ /* 0x000ea20000300800 */
[----:B------:R-:W-:-:S05]  /*12c30*/  MOV R2, c[0x0][0x4e8] ;  /* 0x00013a0000027a02 */ /* 0x000fca0000000f00 */
[----:B------:R-:W-:Y:S01]  /*12c40*/  IMAD R0, R2, c[0x0][0x388], RZ ;  /* 0x0000e20002007a24 */ /* 0x000fe200078e02ff */
[----:B--2---:R-:W-:-:S04]  /*12c50*/  IADD3 R4, R3, R4, RZ ;  /* 0x0000000403047210 */ /* 0x004fc80007ffe0ff */
[----:B------:R-:W-:-:S13]  /*12c60*/  ISETP.GE.AND P0, PT, R4, R0, PT ;  /* 0x000000000400720c */ /* 0x000fda0003f06270 */
[----:B------:R-:W-:Y:S05]  /*12c70*/  @P0 BRA `(.L_x_3281) ;  /* 0x0000023000000947 */ /* 0x000fea0003800000 */
[----:B------:R-:W2:Y:S04]  /*12c80*/  LDL.LU R3, [R1+0x4c] ;  /* 0x00004c0001037983 */ /* 0x000ea80000300800 */
[----:B------:R-:W3:Y:S04]  /*12c90*/  LDL.LU R9, [R1+0x48] ;  /* 0x0000480001097983 */ /* 0x000ee80000300800 */
[----:B------:R-:W4:Y:S01]  /*12ca0*/  LDL.LU R8, [R1+0x50] ;  /* 0x0000500001087983 */ /* 0x000f220000300800 */
[----:B------:R-:W-:-:S13]  /*12cb0*/  ISETP.NE.AND P0, PT, R2, 0x1, PT ;  /* 0x000000010200780c */ /* 0x000fda0003f05270 */
[----:B------:R-:W-:Y:S01]  /*12cc0*/  @P0 IMAD.HI.U32 R7, R4, c[0x0][0x4ec], RZ ;  /* 0x00013b0004070a27 */ /* 0x000fe200078e00ff */
[----:B--2---:R-:W-:Y:S02]  /*12cd0*/  SHF.R.S32.HI R0, RZ, 0x1f, R3 ;  /* 0x0000001fff007819 */ /* 0x004fe40000011403 */
[----:B---3--:R-:W-:-:S03]  /*12ce0*/  SHF.R.S32.HI R6, RZ, 0x1f, R9 ;  /* 0x0000001fff067819 */ /* 0x008fc60000011409 */
[----:B------:R-:W-:-:S04]  /*12cf0*/  IMAD R0, R0, c[0x0][0x4d0], RZ ;  /* 0x0001340000007a24 */ /* 0x000fc800078e02ff */
[C---:B------:R-:W-:Y:S01]  /*12d00*/  IMAD R5, R3.reuse, c[0x0][0x4d4], R0 ;  /* 0x0001350003057a24 */ /* 0x040fe200078e0200 */
[----:B------:R-:W-:Y:S01]  /*12d10*/  MOV R0, R4 ;  /* 0x0000000400007202 */ /* 0x000fe20000000f00 */
[----:B------:R-:W-:Y:S01]  /*12d20*/  IMAD.WIDE.U32 R2, R3, c[0x0][0x4d0], RZ ;  /* 0x0001340003027a25 */ /* 0x000fe200078e00ff */
[----:B------:R-:W-:-:S03]  /*12d30*/  @P0 SHF.R.U32.HI R0, RZ, c[0x0][0x4f0], R7 ;  /* 0x00013c00ff000a19 */ /* 0x000fc60000011607 */
[----:B------:R-:W-:Y:S01]  /*12d40*/  IMAD R6, R6, c[0x0][0x4d8], RZ ;  /* 0x0001360006067a24 */ /* 0x000fe200078e02ff */
[----:B------:R-:W-:Y:S02]  /*12d50*/  IADD3 R3, R3, R5, RZ ;  /* 0x0000000503037210 */ /* 0x000fe40007ffe0ff */
[----:B----4-:R-:W-:Y:S01]  /*12d60*/  SHF.R.S32.HI R5, RZ, 0x1f, R8 ;  /* 0x0000001fff057819 */ /* 0x010fe20000011408 */
[C---:B------:R-:W-:Y:S01]  /*12d70*/  IMAD R7, R9.reuse, c[0x0][0x4dc], R6 ;  /* 0x0001370009077a24 */ /* 0x040fe200078e0206 */
        /* <DEDUP_REMOVED lines=12> */
[----:B------:R-:W-:-:S04]  /*12e40*/  IMAD R0, R4, c[0x0][0x4cc], R0 ;  /* 0x0001330004007a24 */ /* 0x000fc800078e0200 */
[----:B------:R-:W-:-:S05]  /*12e50*/  IMAD.WIDE.U32 R2, R4, c[0x0][0x4c8], R2 ;  /* 0x0001320004027a25 */ /* 0x000fca00078e0002 */
[----:B------:R-:W-:Y:S02]  /*12e60*/  IADD3 R0, R3, R0, RZ ;  /* 0x0000000003007210 */ /* 0x000fe40007ffe0ff */
[----:B------:R-:W-:-:S04]  /*12e70*/  LEA R4, P0, R2, c[0x0][0x4a8], 0x2 ;  /* 0x00012a0002047a11 */ /* 0x000fc800078010ff */
[----:B------:R-:W-:Y:S02]  /*12e80*/  LEA.HI.X R5, R2, c[0x0][0x4ac], R0, 0x2, P0 ;  /* 0x00012b0002057a11 */ /* 0x000fe400000f1400 */
[----:B------:R-:W-:-:S05]  /*12e90*/  MOV R0, 0xff800000 ;  /* 0xff80000000007802 */ /* 0x000fca0000000f00 */
[----:B------:R1:W-:Y:S02]  /*12ea0*/  STG.E [R4.64], R0 ;  /* 0x0000000004007986 */ /* 0x0003e4000c101908 */
.L_x_3281:
[----:B------:R-:W-:Y:S05]  /*12eb0*/  BSYNC B1 ;  /* 0x0000000000017941 */ /* 0x000fea0003800000 */
.L_x_3272:
[----:B------:R-:W-:-:S13]  /*12ec0*/  ISETP.NE.AND P0, PT, RZ, UR6, PT ;  /* 0x00000006ff007c0c */ /* 0x000fda000bf05270 */
[----:B------:R-:W-:Y:S01]  /*12ed0*/  @P0 WARPSYNC 0xffffffff ;  /* 0xffffffff00000948 */ /* 0x000fe20003800000 */
[----:B------:R-:W-:Y:S06]  /*12ee0*/  @P0 BAR.SYNC.DEFER_BLOCKING 0x5, 0x80 ;  /* 0x0142000000000b1d */ /* 0x000fec0000010000 */
[----:B-1----:R-:W1:Y:S04]  /*12ef0*/  @P0 LDS R0, [0xb100] ;  /* 0x00b10000ff000984 */ /* 0x002e680000000800 */
[----:B-1----:R1:W-:Y:S04]  /*12f00*/  @P0 STL [R1+0x74], R0 ;  /* 0x0000740001000387 */ /* 0x0023e80000100800 */
[----:B------:R-:W-:Y:S06]  /*12f10*/  @P0 BAR.ARV 0x4, 0x80 ;  /* 0x0102000000000b1d */ /* 0x000fec0000002000 */
[----:B------:R-:W-:Y:S05]  /*12f20*/  @P0 BRA `(.L_x_3282) ;  /* 0x0000009000000947 */ /* 0x000fea0003800000 */
[----:B------:R-:W-:Y:S05]  /*12f30*/  BRA.DIV ~URZ, `(.L_x_3283) ;  /* 0x000054c27f007947 */ /* 0x000fea000b800000 */
[----:B-1----:R1:W2:Y:S02]  /*12f40*/  SHFL.IDX PT, R0, R24, RZ, 0x1f ;  /* 0x00001fff18007589 */ /* 0x0022a400000e0000 */
.L_x_3314:
[----:B---3--:R-:W3:Y:S01]  /*12f50*/  S2R R2, SR_TID.X ;  /* 0x0000000000027919 */ /* 0x008ee20000002100 */
[----:B------:R-:W-:Y:S03]  /*12f60*/  WARPSYNC 0xffffffff ;  /* 0xffffffff00007948 */ /* 0x000fe60003800000 */
[----:B------:R-:W-:Y:S06]  /*12f70*/  BAR.SYNC.DEFER_BLOCKING 0x4, 0x80 ;  /* 0x0102000000007b1d */ /* 0x000fec0000010000 */
[----:B--2---:R2:W-:Y:S01]  /*12f80*/  STL [R1+0x74], R0 ;  /* 0x0000740001007387 */ /* 0x0045e20000100800 */
[----:B---3--:R-:W-:-:S13]  /*12f90*/  LOP3.LUT P0, RZ, R2, 0x7f, RZ, 0xc0, !PT ;  /* 0x0000007f02ff7812 */ /* 0x008fda000780c0ff */
[----:B------:R2:W-:Y:S04]  /*12fa0*/  @!P0 STS [0xb100], R24 ;  /* 0x00b10018ff008388 */ /* 0x0005e80000000800 */
[----:B------:R-:W-:Y:S06]  /*12fb0*/  BAR.ARV 0x5, 0x80 ;  /* 0x0142000000007b1d */ /* 0x000fec0000002000 */
.L_x_3282:
[----:B-12---:R-:W2:Y:S02]  /*12fc0*/  LDL R0, [R1+0x74] ;  /* 0x0000740001007983 */ /* 0x006ea40000100800 */
[----:B--2---:R-:W-:-:S13]  /*12fd0*/  ISETP.GE.AND P0, PT, R0, c[0x0][0x538], PT ;  /* 0x00014e0000007a0c */ /* 0x004fda0003f06270 */
[----:B---345:R-:W-:Y:S01]  /*12fe0*/  @P0 CALL.REL.NOINC `(.L_x_3284) ;  /* 0x0000001000000944 */ /* 0x038fe20003c00000 */
[----:B------:R-:W-:Y:S05]  /*12ff0*/  BRA `(.L_x_3285) ;  /* 0xfffed93000007947 */ /* 0x000fea000383ffff */
.L_x_3284:
[----:B------:R-:W-:Y:S05]  /*13000*/  EXIT ;  /* 0x000000000000794d */ /* 0x000fea0003800000 */
.L_x_3216:
[----:B------:R-:W-:Y:S01]  /*13010*/  IMAD.MOV.U32 R247, RZ, RZ, R4 ;  /* 0x000000fffff77224 */ /* 0x000fe200078e0004 */
[----:B------:R-:W-:Y:S01]  /*13020*/  MOV R249, RZ ;  /* 0x000000ff00f97202 */ /* 0x000fe20000000f00 */
[----:B------:R-:W-:Y:S01]  /*13030*/  IMAD.MOV.U32 R3, RZ, RZ, 0x181f ;  /* 0x0000181fff037424 */ /* 0x000fe200078e00ff */
[----:B------:R-:W-:Y:S02]  /*13040*/  MOV R2, 0x13060 ;  /* 0x0001306000027802 */ /* 0x000fe40000000f00 */
[----:B-----5:R-:W-:Y:S05]  /*13050*/  CALL.REL.NOINC `($__internal_43_$__cuda_sm70_shflsync_idx_p) ;  /* 0x0000547000007944 */ /* 0x020fea0003c00000 */
[----:B------:R-:W-:Y:S01]  /*13060*/  MOV R6, R250 ;  /* 0x000000fa00067202 */ /* 0x000fe20000000f00 */
[----:B------:R-:W-:Y:S05]  /*13070*/  BRA `(.L_x_3286) ;  /* 0xfffee4e000007947 */ /* 0x000fea000383ffff */
.L_x_3217:
[----:B------:R-:W-:Y:S01]  /*13080*/  IMAD.MOV.U32 R247, RZ, RZ, R5 ;  /* 0x000000fffff77224 */ /* 0x000fe200078e0005 */
[----:B------:R-:W-:Y:S01]  /*13090*/  MOV R249, RZ ;  /* 0x000000ff00f97202 */ /* 0x000fe20000000f00 */
[----:B------:R-:W-:Y:S01]  /*130a0*/  IMAD.MOV.U32 R3, RZ, RZ, 0x181f ;  /* 0x0000181fff037424 */ /* 0x000fe200078e00ff */
[----:B------:R-:W-:Y:S02]  /*130b0*/  MOV R2, 0x130d0 ;  /* 0x000130d000027802 */ /* 0x000fe40000000f00 */
[----:B-12--5:R-:W-:Y:S05]  /*130c0*/  CALL.REL.NOINC `($__internal_43_$__cuda_sm70_shflsync_idx_p) ;  /* 0x0000540000007944 */ /* 0x026fea0003c00000 */
[----:B------:R-:W-:Y:S01]  /*130d0*/  MOV R2, R250 ;  /* 0x000000fa00027202 */ /* 0x000fe20000000f00 */
[----:B------:R-:W-:Y:S05]  /*130e0*/  BRA `(.L_x_3287) ;  /* 0xfffee49000007947 */ /* 0x000fea000383ffff */
.L_x_3220:
[----:B------:R-:W-:Y:S01]  /*130f0*/  IMAD.MOV.U32 R247, RZ, RZ, R4 ;  /* 0x000000fffff77224 */ /* 0x000fe200078e0004 */
[----:B------:R-:W-:Y:S01]  /*13100*/  MOV R249, 0x1 ;  /* 0x0000000100f97802 */ /* 0x000fe20000000f00 */
[----:B-1----:R-:W-:Y:S01]  /*13110*/  IMAD.MOV.U32 R3, RZ, RZ, 0x181f ;  /* 0x0000181fff037424 */ /* 0x002fe200078e00ff */
[----:B----4-:R-:W-:-:S02]  /*13120*/  MOV R2, 0x13140 ;  /* 0x0001314000027802 */ /* 0x010fc40000000f00 */
[----:B--2--5:R-:W-:Y:S05]  /*13130*/  CALL.REL.NOINC `($__internal_43_$__cuda_sm70_shflsync_idx_p) ;  /* 0x0000539000007944 */ /* 0x024fea0003c00000 */
[----:B------:R-:W-:Y:S01]  /*13140*/  IMAD.MOV.U32 R6, RZ, RZ, R250 ;  /* 0x000000ffff067224 */ /* 0x000fe200078e00fa */
[----:B------:R-:W-:Y:S01]  /*13150*/  MOV R249, 0x1 ;  /* 0x0000000100f97802 */ /* 0x000fe20000000f00 */
[----:B------:R-:W-:Y:S01]  /*13160*/  IMAD.MOV.U32 R247, RZ, RZ, R5 ;  /* 0x000000fffff77224 */ /* 0x000fe200078e0005 */
[----:B------:R-:W-:-:S02]  /*13170*/  MOV R3, 0x181f ;  /* 0x0000181f00037802 */ /* 0x000fc40000000f00 */
[----:B------:R-:W-:Y:S02]  /*13180*/  MOV R2, 0x131a0 ;  /* 0x000131a000027802 */ /* 0x000fe40000000f00 */
[----:B------:R-:W-:Y:S05]  /*13190*/  CALL.REL.NOINC `($__internal_43_$__cuda_sm70_shflsync_idx_p) ;  /* 0x0000533000007944 */ /* 0x000fea0003c00000 */
[----:B------:R-:W-:Y:S01]  /*131a0*/  MOV R2, R250 ;  /* 0x000000fa00027202 */ /* 0x000fe20000000f00 */
[----:B------:R-:W-:Y:S05]  /*131b0*/  BRA `(.L_x_3288) ;  /* 0xfffee52000007947 */ /* 0x000fea000383ffff */
.L_x_3223:
[----:B------:R-:W-:Y:S01]  /*131c0*/  IMAD.MOV.U32 R247, RZ, RZ, R4 ;  /* 0x000000fffff77224 */ /* 0x000fe200078e0004 */
[----:B------:R-:W-:Y:S01]  /*131d0*/  MOV R249, 0x2 ;  /* 0x0000000200f97802 */ /* 0x000fe20000000f00 */
[----:B-1----:R-:W-:Y:S01]  /*131e0*/  IMAD.MOV.U32 R3, RZ, RZ, 0x181f ;  /* 0x0000181fff037424 */ /* 0x002fe200078e00ff */
[----:B------:R-:W-:Y:S02]  /*131f0*/  MOV R2, 0x13210 ;  /* 0x0001321000027802 */ /* 0x000fe40000000f00 */
[----:B--23-5:R-:W-:Y:S05]  /*13200*/  CALL.REL.NOINC `($__internal_43_$__cuda_sm70_shflsync_idx_p) ;  /* 0x000052c000007944 */ /* 0x02cfea0003c00000 */
[----:B------:R-:W-:Y:S01]  /*13210*/  MOV R6, R250 ;  /* 0x000000fa00067202 */ /* 0x000fe20000000f00 */
[----:B------:R-:W-:Y:S05]  /*13220*/  BRA `(.L_x_3289) ;  /* 0xfffee59000007947 */ /* 0x000fea000383ffff */
.L_x_3224:
[----:B------:R-:W-:Y:S01]  /*13230*/  IMAD.MOV.U32 R247, RZ, RZ, R5 ;  /* 0x000000fffff77224 */ /* 0x000fe200078e0005 */
[----:B------:R-:W-:Y:S01]  /*13240*/  MOV R249, 0x2 ;  /* 0x0000000200f97802 */ /* 0x000fe20000000f00 */
[----:B-1----:R-:W-:Y:S01]  /*13250*/  IMAD.MOV.U32 R3, RZ, RZ, 0x181f ;  /* 0x0000181fff037424 */ /* 0x002fe200078e00ff */
[----:B------:R-:W-:Y:S02]  /*13260*/  MOV R2, 0x13280 ;  /* 0x0001328000027802 */ /* 0x000fe40000000f00 */
[----:B--2345:R-:W-:Y:S05]  /*13270*/  CALL.REL.NOINC `($__internal_43_$__cuda_sm70_shflsync_idx_p) ;  /* 0x0000525000007944 */ /* 0x03cfea0003c00000 */
[----:B------:R-:W-:Y:S01]  /*13280*/  MOV R2, R250 ;  /* 0x000000fa00027202 */ /* 0x000fe20000000f00 */
[----:B------:R-:W-:Y:S05]  /*13290*/  BRA `(.L_x_3290) ;  /* 0xfffee54000007947 */ /* 0x000fea000383ffff */
.L_x_3227:
[----:B------:R-:W-:Y:S01]  /*132a0*/  IMAD.MOV.U32 R247, RZ, RZ, R4 ;  /* 0x000000fffff77224 */ /* 0x000fe200078e0004 */
[----:B------:R-:W-:Y:S01]  /*132b0*/  MOV R249, 0x3 ;  /* 0x0000000300f97802 */ /* 0x000fe20000000f00 */
[----:B--2---:R-:W-:Y:S01]  /*132c0*/  IMAD.MOV.U32 R3, RZ, RZ, 0x181f ;  /* 0x0000181fff037424 */ /* 0x004fe200078e00ff */
[----:B------:R-:W-:-:S02]  /*132d0*/  MOV R2, 0x132f0 ;  /* 0x000132f000027802 */ /* 0x000fc40000000f00 */
[----:B-1-345:R-:W-:Y:S05]  /*132e0*/  CALL.REL.NOINC `($__internal_43_$__cuda_sm70_shflsync_idx_p) ;  /* 0x000051e000007944 */ /* 0x03afea0003c00000 */
        /* <DEDUP_REMOVED lines=8> */
.L_x_3230:
[----:B------:R-:W-:Y:S01]  /*13370*/  IMAD.MOV.U32 R247, RZ, RZ, R4 ;  /* 0x000000fffff77224 */ /* 0x000fe200078e0004 */
[----:B------:R-:W-:Y:S01]  /*13380*/  MOV R249, 0x4 ;  /* 0x0000000400f97802 */ /* 0x000fe20000000f00 */
[----:B-1----:R-:W-:Y:S01]  /*13390*/  IMAD.MOV.U32 R3, RZ, RZ, 0x181f ;  /* 0x0000181fff037424 */ /* 0x002fe200078e00ff */
[----:B--2---:R-:W-:Y:S02]  /*133a0*/  MOV R2, 0x133c0 ;  /* 0x000133c000027802 */ /* 0x004fe40000000f00 */
[----:B---345:R-:W-:Y:S05]  /*133b0*/  CALL.REL.NOINC `($__internal_43_$__cuda_sm70_shflsync_idx_p) ;  /* 0x0000511000007944 */ /* 0x038fea0003c00000 */
[----:B------:R-:W-:Y:S01]  /*133c0*/  MOV R6, R250 ;  /* 0x000000fa00067202 */ /* 0x000fe20000000f00 */
[----:B------:R-:W-:Y:S05]  /*133d0*/  BRA `(.L_x_3292) ;  /* 0xfffee5d000007947 */ /* 0x000fea000383ffff */
.L_x_3231:
[----:B------:R-:W-:Y:S01]  /*133e0*/  IMAD.MOV.U32 R247, RZ, RZ, R5 ;  /* 0x000000fffff77224 */ /* 0x000fe200078e0005 */
[----:B------:R-:W-:Y:S01]  /*133f0*/  MOV R249, 0x4 ;  /* 0x0000000400f97802 */ /* 0x000fe20000000f00 */
[----:B------:R-:W-:Y:S01]  /*13400*/  IMAD.MOV.U32 R3, RZ, RZ, 0x181f ;  /* 0x0000181fff037424 */ /* 0x000fe200078e00ff */
[----:B--2---:R-:W-:Y:S02]  /*13410*/  MOV R2, 0x13430 ;  /* 0x0001343000027802 */ /* 0x004fe40000000f00 */
[----:B-1-345:R-:W-:Y:S05]  /*13420*/  CALL.REL.NOINC `($__internal_43_$__cuda_sm70_shflsync_idx_p) ;  /* 0x000050a000007944 */ /* 0x03afea0003c00000 */
[----:B------:R-:W-:Y:S01]  /*13430*/  MOV R2, R250 ;  /* 0x000000fa00027202 */ /* 0x000fe20000000f00 */
[----:B------:R-:W-:Y:S05]  /*13440*/  BRA `(.L_x_3293) ;  /* 0xfffee58000007947 */ /* 0x000fea000383ffff */
.L_x_3234:
[----:B------:R-:W-:Y:S01]  /*13450*/  IMAD.MOV.U32 R247, RZ, RZ, R4 ;  /* 0x000000fffff77224 */ /* 0x000fe200078e0004 */
[----:B------:R-:W-:Y:S01]  /*13460*/  MOV R249, 0x5 ;  /* 0x0000000500f97802 */ /* 0x000fe20000000f00 */
[----:B-1----:R-:W-:Y:S01]  /*13470*/  IMAD.MOV.U32 R3, RZ, RZ, 0x181f ;  /* 0x0000181fff037424 */ /* 0x002fe200078e00ff */
[----:B------:R-:W-:-:S02]  /*13480*/  MOV R2, 0x134a0 ;  /* 0x000134a000027802 */ /* 0x000fc40000000f00 */
[----:B--2345:R-:W-:Y:S05]  /*13490*/  CALL.REL.NOINC `($__internal_43_$__cuda_sm70_shflsync_idx_p) ;  /* 0x0000503000007944 */ /* 0x03cfea0003c00000 */
        /* <DEDUP_REMOVED lines=8> */
.L_x_3237:
[----:B------:R-:W-:Y:S01]  /*13520*/  IMAD.MOV.U32 R247, RZ, RZ, R4 ;  /* 0x000000fffff77224 */ /* 0x000fe200078e0004 */
[----:B------:R-:W-:Y:S01]  /*13530*/  MOV R249, 0x6 ;  /* 0x0000000600f97802 */ /* 0x000fe20000000f00 */
[----:B-1----:R-:W-:Y:S01]  /*13540*/  IMAD.MOV.U32 R3, RZ, RZ, 0x181f ;  /* 0x0000181fff037424 */ /* 0x002fe200078e00ff */
[----:B------:R-:W-:Y:S02]  /*13550*/  MOV R2, 0x13570 ;  /* 0x0001357000027802 */ /* 0x000fe40000000f00 */
[----:B--2345:R-:W-:Y:S05]  /*13560*/  CALL.REL.NOINC `($__internal_43_$__cuda_sm70_shflsync_idx_p) ;  /* 0x00004f6000007944 */ /* 0x03cfea0003c00000 */
[----:B------:R-:W-:Y:S01]  /*13570*/  MOV R6, R250 ;  /* 0x000000fa00067202 */ /* 0x000fe20000000f00 */
[----:B------:R-:W-:Y:S05]  /*13580*/  BRA `(.L_x_3295) ;  /* 0xfffee61000007947 */ /* 0x000fea000383ffff */
.L_x_3238:
[----:B------:R-:W-:Y:S01]  /*13590*/  IMAD.MOV.U32 R247, RZ, RZ, R5 ;  /* 0x000000fffff77224 */ /* 0x000fe200078e0005 */
[----:B------:R-:W-:Y:S01]  /*135a0*/  MOV R249, 0x6 ;  /* 0x0000000600f97802 */ /* 0x000fe20000000f00 */
[----:B-1----:R-:W-:Y:S01]  /*135b0*/  IMAD.MOV.U32 R3, RZ, RZ, 0x181f ;  /* 0x0000181fff037424 */ /* 0x002fe200078e00ff */
[----:B------:R-:W-:Y:S02]  /*135c0*/  MOV R2, 0x135e0 ;  /* 0x000135e000027802 */ /* 0x000fe40000000f00 */
[----:B--2345:R-:W-:Y:S05]  /*135d0*/  CALL.REL.NOINC `($__internal_43_$__cuda_sm70_shflsync_idx_p) ;  /* 0x00004ef000007944 */ /* 0x03cfea0003c00000 */
[----:B------:R-:W-:Y:S01]  /*135e0*/  MOV R2, R250 ;  /* 0x000000fa00027202 */ /* 0x000fe20000000f00 */
[----:B------:R-:W-:Y:S05]  /*135f0*/  BRA `(.L_x_3296) ;  /* 0xfffee5c000007947 */ /* 0x000fea000383ffff */
.L_x_3241:
        /* <DEDUP_REMOVED lines=13> */
.L_x_3244:
[----:B------:R-:W-:Y:S01]  /*136d0*/  IMAD.MOV.U32 R247, RZ, RZ, R0 ;  /* 0x000000fffff77224 */ /* 0x000fe200078e0000 */
[----:B------:R-:W-:Y:S01]  /*136e0*/  MOV R249, RZ ;  /* 0x000000ff00f97202 */ /* 0x000fe20000000f00 */
[----:B------:R-:W-:Y:S01]  /*136f0*/  IMAD.MOV.U32 R3, RZ, RZ, 0x181f ;  /* 0x0000181fff037424 */ /* 0x000fe200078e00ff */
[----:B------:R-:W-:Y:S02]  /*13700*/  MOV R2, 0x13720 ;  /* 0x0001372000027802 */ /* 0x000fe40000000f00 */
[----:B------:R-:W-:Y:S05]  /*13710*/  CALL.REL.NOINC `($__internal_43_$__cuda_sm70_shflsync_idx_p) ;  /* 0x00004db000007944 */ /* 0x000fea0003c00000 */
[----:B------:R-:W-:Y:S01]  /*13720*/  MOV R7, R250 ;  /* 0x000000fa00077202 */ /* 0x000fe20000000f00 */
[----:B------:R-:W-:Y:S05]  /*13730*/  BRA `(.L_x_3298) ;  /* 0xfffefe7000007947 */ /* 0x000fea000383ffff */
.L_x_3245:
[----:B------:R-:W-:Y:S01]  /*13740*/  IMAD.MOV.U32 R247, RZ, RZ, R4 ;  /* 0x000000fffff77224 */ /* 0x000fe200078e0004 */
[----:B------:R-:W-:Y:S01]  /*13750*/  MOV R249, RZ ;  /* 0x000000ff00f97202 */ /* 0x000fe20000000f00 */
[----:B------:R-:W-:Y:S01]  /*13760*/  IMAD.MOV.U32 R3, RZ, RZ, 0x181f ;  /* 0x0000181fff037424 */ /* 0x000fe200078e00ff */
[----:B------:R-:W-:Y:S02]  /*13770*/  MOV R2, 0x13790 ;  /* 0x0001379000027802 */ /* 0x000fe40000000f00 */
[----:B-12---:R-:W-:Y:S05]  /*13780*/  CALL.REL.NOINC `($__internal_43_$__cuda_sm70_shflsync_idx_p) ;  /* 0x00004d4000007944 */ /* 0x006fea0003c00000 */
        /* <DEDUP_REMOVED lines=8> */
[----:B-1----:R-:W-:Y:S01]  /*13810*/  IMAD.MOV.U32 R3, RZ, RZ, 0x181f ;  /* 0x0000181fff037424 */ /* 0x002fe200078e00ff */
[----:B------:R-:W-:Y:S02]  /*13820*/  MOV R2, 0x13840 ;  /* 0x0001384000027802 */ /* 0x000fe40000000f00 */
[----:B------:R-:W-:Y:S05]  /*13830*/  CALL.REL.NOINC `($__internal_43_$__cuda_sm70_shflsync_idx_p) ;  /* 0x00004c9000007944 */ /* 0x000fea0003c00000 */
[----:B------:R-:W-:Y:S01]  /*13840*/  IMAD.MOV.U32 R5, RZ, RZ, R250 ;  /* 0x000000ffff057224 */ /* 0x000fe200078e00fa */
[----:B------:R-:W-:Y:S01]  /*13850*/  MOV R249, 0x1 ;  /* 0x0000000100f97802 */ /* 0x000fe20000000f00 */
[----:B------:R-:W-:Y:S01]  /*13860*/  IMAD.MOV.U32 R247, RZ, RZ, R4 ;  /* 0x000000fffff77224 */ /* 0x000fe200078e0004 */
[----:B------:R-:W-:Y:S02]  /*13870*/  MOV R3, 0x181f ;  /* 0x0000181f00037802 */ /* 0x000fe40000000f00 */
[----:B------:R-:W-:Y:S02]  /*13880*/  MOV R2, 0x138a0 ;  /* 0x000138a000027802 */ /* 0x000fe40000000f00 */
[----:B------:R-:W-:Y:S05]  /*13890*/  CALL.REL.NOINC `($__internal_43_$__cuda_sm70_shflsync_idx_p) ;  /* 0x00004c3000007944 */ /* 0x000fea0003c00000 */
        /* <DEDUP_REMOVED lines=85> */
[----:B------:R-:W-:Y:S01]  /*13df0*/  MOV R4, R250 ;  /* 0x000000fa00047202 */ /* 0x000fe20000000f00 */
[----:B------:R-:W-:Y:S05]  /*13e00*/  BRA `(.L_x_3299) ;  /* 0xfffef9a000007947 */ /* 0x000fea000383ffff */
.L_x_3246:
[----:B------:R-:W-:Y:S01]  /*13e10*/  IMAD.MOV.U32 R247, RZ, RZ, R4 ;  /* 0x000000fffff77224 */ /* 0x000fe200078e0004 */
[----:B------:R-:W-:Y:S01]  /*13e20*/  MOV R249, RZ ;  /* 0x000000ff00f97202 */ /* 0x000fe20000000f00 */
[----:B------:R-:W-:Y:S01]  /*13e30*/  IMAD.MOV.U32 R3, RZ, RZ, 0x1c1f ;  /* 0x00001c1fff037424 */ /* 0x000fe200078e00ff */
[----:B------:R-:W-:-:S02]  /*13e40*/  MOV R2, 0x13e60 ;  /* 0x00013e6000027802 */ /* 0x000fc40000000f00 */
[----:B------:R-:W-:Y:S05]  /*13e50*/  CALL.REL.NOINC `($__internal_43_$__cuda_sm70_shflsync_idx_p) ;  /* 0x0000467000007944 */ /* 0x000fea0003c00000 */
[----:B------:R-:W-:Y:S01]  /*13e60*/  MOV R0, R250 ;  /* 0x000000fa00007202 */ /* 0x000fe20000000f00 */
[----:B------:R-:W-:Y:S05]  /*13e70*/  BRA `(.L_x_3300) ;  /* 0xfffefa8000007947 */ /* 0x000fea000383ffff */
.L_x_3247:
[----:B------:R-:W-:Y:S01]  /*13e80*/  IMAD.MOV.U32 R247, RZ, RZ, R4 ;  /* 0x000000fffff77224 */ /* 0x000fe200078e0004 */
[----:B------:R-:W-:Y:S01]  /*13e90*/  MOV R249, 0x1 ;  /* 0x0000000100f97802 */ /* 0x000fe20000000f00 */
[----:B------:R-:W-:Y:S01]  /*13ea0*/  IMAD.MOV.U32 R3, RZ, RZ, 0x1c1f ;  /* 0x00001c1fff037424 */ /* 0x000fe200078e00ff */
[----:B------:R-:W-:-:S02]  /*13eb0*/  MOV R2, 0x13ed0 ;  /* 0x00013ed000027802 */ /* 0x000fc40000000f00 */
[----:B-1----:R-:W-:Y:S05]  /*13ec0*/  CALL.REL.NOINC `($__internal_43_$__cuda_sm70_shflsync_idx_p) ;  /* 0x0000460000007944 */ /* 0x002fea0003c00000 */
[----:B------:R-:W-:Y:S01]  /*13ed0*/  IMAD.IADD R0, R5, 0x1, R250 ;  /* 0x0000000105007824 */ /* 0x000fe200078e02fa */
[----:B------:R-:W-:Y:S01]  /*13ee0*/  MOV R2, 0x142c0 ;  /* 0x000142c000027802 */ /* 0x000fe20000000f00 */
[----:B------:R-:W-:-:S02]  /*13ef0*/  IMAD.MOV.U32 R247, RZ, RZ, R4 ;  /* 0x000000fffff77224 */ /* 0x000fc400078e0004 */
[----:B------:R-:W-:Y:S01]  /*13f00*/  IMAD.MOV.U32 R249, RZ, RZ, 0x2 ;  /* 0x00000002fff97424 */ /* 0x000fe200078e00ff */
[----:B------:R-:W-:Y:S01]  /*13f10*/  IMNMX R0, R6, R0, PT ;  /* 0x0000000006007217 */ /* 0x000fe20003800200 */
[----:B------:R-:W-:-:S03]  /*13f20*/  IMAD.MOV.U32 R3, RZ, RZ, 0x1c1f ;  /* 0x00001c1fff037424 */ /* 0x000fc600078e00ff */
        /* <DEDUP_REMOVED lines=56> */
[----:B------:R-:W-:Y:S05]  /*142b0*/  CALL.REL.NOINC `($__internal_43_$__cuda_sm70_shflsync_idx_p) ;  /* 0x0000421000007944 */ /* 0x000fea0003c00000 */
[----:B------:R-:W-:Y:S01]  /*142c0*/  IMAD.IADD R0, R5, 0x1, R250 ;  /* 0x0000000105007824 */ /* 0x000fe200078e02fa */
[----:B------:R-:W-:Y:S01]  /*142d0*/  MOV R2, 0x146b0 ;  /* 0x000146b000027802 */ /* 0x000fe20000000f00 */
[----:B------:R-:W-:Y:S02]  /*142e0*/  IMAD.MOV.U32 R247, RZ, RZ, R4 ;  /* 0x000000fffff77224 */ /* 0x000fe400078e0004 */
        /* <DEDUP_REMOVED lines=61> */
[----:B------:R-:W-:Y:S01]  /*146c0*/  FMNMX.FTZ R117, R11, R12, !PT ;  /* 0x0000000c0b757209 */ /* 0x000fe20007810000 */
[----:B------:R-:W-:Y:S01]  /*146d0*/  IMAD.MOV.U32 R0, RZ, RZ, 0x2 ;  /* 0x00000002ff007424 */ /* 0x000fe200078e00ff */
[----:B------:R-:W-:Y:S02]  /*146e0*/  MOV R2, 0x15150 ;  /* 0x0001515000027802 */ /* 0x000fe40000000f00 */
[----:B------:R-:W-:Y:S02]  /*146f0*/  IMNMX R6, R6, R5, PT ;  /* 0x0000000506067217 */ /* 0x000fe40003800200 */
[----:B------:R-:W-:Y:S02]  /*14700*/  FMNMX.FTZ R117, R17, R117, !PT ;  /* 0x0000007511757209 */ /* 0x000fe40007810000 */
[----:B------:R-:W-:-:S02]  /*14710*/  ISETP.GT.AND P5, PT, R6, 0x1, PT ;  /* 0x000000010600780c */ /* 0x000fc40003fa4270 */
[C---:B------:R-:W-:Y:S02]  /*14720*/  ISETP.GT.AND P6, PT, R6.reuse, RZ, PT ;  /* 0x000000ff0600720c */ /* 0x040fe40003fc4270 */
[----:B------:R-:W-:Y:S02]  /*14730*/  FSEL R20, R191, -INF , P5 ;  /* 0xff800000bf147808 */ /* 0x000fe40002800000 */
[C---:B------:R-:W-:Y:S02]  /*14740*/  ISETP.GT.AND P5, PT, R6.reuse, 0x11, PT ;  /* 0x000000110600780c */ /* 0x040fe40003fa4270 */
        /* <DEDUP_REMOVED lines=45> */
[----:B------:R-:W-:Y:S02]  /*14a20*/  FMNMX.FTZ R119, R9, R10, !PT ;  /* 0x0000000a09777209 */ /* 0x000fe40007810000 */
[----:B------:R-:W-:Y:S02]  /*14a30*/  FSEL R166, R126, -INF , P4 ;  /* 0xff8000007ea67808 */ /* 0x000fe40002000000 */
[----:B------:R-:W-:Y:S02]  /*14a40*/  FSEL R165, R127, -INF , P0 ;  /* 0xff8000007fa57808 */ /* 0x000fe40000000000 */
[C---:B------:R-:W-:Y:S02]  /*14a50*/  ISETP.GT.AND P4, PT, R6.reuse, 0x68, PT ;  /* 0x000000680600780c */ /* 0x040fe40003f84270 */
[----:B------:R-:W-:Y:S02]  /*14a60*/  ISETP.GT.AND P0, PT, R6, 0x69, PT ;  /* 0x000000690600780c */ /* 0x000fe40003f04270 */
        /* <DEDUP_REMOVED lines=109> */
[----:B------:R-:W-:Y:S05]  /*15140*/  CALL.REL.NOINC `($__internal_42_$__cuda_sm70_shflsync_bfly_p) ;  /* 0x0000332000007944 */ /* 0x000fea0003c00000 */
[----:B------:R-:W-:Y:S01]  /*15150*/  FMNMX.FTZ R119, R119, R0, !PT ;  /* 0x0000000077777209 */ /* 0x000fe20007810000 */
[----:B------:R-:W-:Y:S01]  /*15160*/  IMAD.MOV.U32 R0, RZ, RZ, 0x1 ;  /* 0x00000001ff007424 */ /* 0x000fe200078e00ff */
[----:B------:R-:W-:-:S03]  /*15170*/  MOV R2, 0x151a0 ;  /* 0x000151a000027802 */ /* 0x000fc60000000f00 */
[----:B------:R-:W-:Y:S02]  /*15180*/  IMAD.MOV.U32 R116, RZ, RZ, R119 ;  /* 0x000000ffff747224 */ /* 0x000fe400078e0077 */
[----:B------:R-:W-:Y:S05]  /*15190*/  CALL.REL.NOINC `($__internal_42_$__cuda_sm70_shflsync_bfly_p) ;  /* 0x000032d000007944 */ /* 0x000fea0003c00000 */
[----:B------:R-:W-:Y:S01]  /*151a0*/  FMNMX.FTZ R119, R119, R0, !PT ;  /* 0x0000000077777209 */ /* 0x000fe20007810000 */
[----:B------:R-:W-:Y:S01]  /*151b0*/  IMAD.MOV.U32 R116, RZ, RZ, R118 ;  /* 0x000000ffff747224 */ /* 0x000fe200078e0076 */
[----:B------:R-:W-:Y:S01]  /*151c0*/  MOV R2, 0x151f0 ;  /* 0x000151f000027802 */ /* 0x000fe20000000f00 */
[----:B------:R-:W-:Y:S02]  /*151d0*/  IMAD.MOV.U32 R0, RZ, RZ, 0x2 ;  /* 0x00000002ff007424 */ /* 0x000fe400078e00ff */
        /* <DEDUP_REMOVED lines=26> */
[----:B------:R-:W-:Y:S01]  /*15380*/  MOV R68, R0 ;  /* 0x0000000000447202 */ /* 0x000fe20000000f00 */
[----:B------:R-:W-:Y:S05]  /*15390*/  BRA `(.L_x_3301) ;  /* 0xfffefbd000007947 */ /* 0x000fea000383ffff */
.L_x_3251:
[----:B------:R-:W-:Y:S01]  /*153a0*/  MOV R249, RZ ;  /* 0x000000ff00f97202 */ /* 0x000fe20000000f00 */
[----:B------:R-:W-:Y:S01]  /*153b0*/  IMAD.MOV.U32 R247, RZ, RZ, R0 ;  /* 0x000000fffff77224 */ /* 0x000fe200078e0000 */
[----:B------:R-:W-:Y:S01]  /*153c0*/  MOV R2, 0x153f0 ;  /* 0x000153f000027802 */ /* 0x000fe20000000f00 */
[----:B------:R-:W-:Y:S02]  /*153d0*/  IMAD.MOV.U32 R3, RZ, RZ, 0x181f ;  /* 0x0000181fff037424 */ /* 0x000fe400078e00ff */
[----:B------:R-:W-:Y:S05]  /*153e0*/  CALL.REL.NOINC `($__internal_43_$__cuda_sm70_shflsync_idx_p) ;  /* 0x000030e000007944 */ /* 0x000fea0003c00000 */
[----:B------:R-:W-:Y:S01]  /*153f0*/  MOV R7, R250 ;  /* 0x000000fa00077202 */ /* 0x000fe20000000f00 */
[----:B------:R-:W-:-:S05]  /*15400*/  BRA `(.L_x_3302) ;  /* 0xffff287000007947 */ /* 0x000fca000383ffff */
.L_x_3252:
[----:B------:R-:W-:Y:S01]  /*15410*/  MOV R249, RZ ;  /* 0x000000ff00f97202 */ /* 0x000fe20000000f00 */
[----:B------:R-:W-:Y:S01]  /*15420*/  IMAD.MOV.U32 R247, RZ, RZ, R4 ;  /* 0x000000fffff77224 */ /* 0x000fe200078e0004 */
[----:B------:R-:W-:Y:S01]  /*15430*/  MOV R2, 0x15460 ;  /* 0x0001546000027802 */ /* 0x000fe20000000f00 */
[----:B------:R-:W-:Y:S02]  /*15440*/  IMAD.MOV.U32 R3, RZ, RZ, 0x181f ;  /* 0x0000181fff037424 */ /* 0x000fe400078e00ff */
[----:B-12---:R-:W-:Y:S05]  /*15450*/  CALL.REL.NOINC `($__internal_43_$__cuda_sm70_shflsync_idx_p) ;  /* 0x0000307000007944 */ /* 0x006fea0003c00000 */
        /* <DEDUP_REMOVED lines=10> */
[----:B------:R-:W-:Y:S05]  /*15500*/  CALL.REL.NOINC `($__internal_43_$__cuda_sm70_shflsync_idx_p) ;  /* 0x00002fc000007944 */ /* 0x000fea0003c00000 */
[----:B------:R-:W-:Y:S01]  /*15510*/  MOV R249, 0x1 ;  /* 0x0000000100f97802 */ /* 0x000fe20000000f00 */
[----:B------:R-:W-:Y:S01]  /*15520*/  IMAD.MOV.U32 R6, RZ, RZ, R250 ;  /* 0x000000ffff067224 */ /* 0x000fe200078e00fa */
[----:B------:R-:W-:Y:S01]  /*15530*/  MOV R3, 0x181f ;  /* 0x0000181f00037802 */ /* 0x000fe20000000f00 */
[----:B------:R-:W-:Y:S01]  /*15540*/  IMAD.MOV.U32 R247, RZ, RZ, R4 ;  /* 0x000000fffff77224 */ /* 0x000fe200078e0004 */
[----:B------:R-:W-:Y:S02]  /*15550*/  MOV R2, 0x15570 ;  /* 0x0001557000027802 */ /* 0x000fe40000000f00 */
[----:B------:R-:W-:Y:S05]  /*15560*/  CALL.REL.NOINC `($__internal_43_$__cuda_sm70_shflsync_idx_p) ;  /* 0x00002f6000007944 */ /* 0x000fea0003c00000 */
        /* <DEDUP_REMOVED lines=85> */
[----:B------:R-:W-:Y:S01]  /*15ac0*/  MOV R4, R250 ;  /* 0x000000fa00047202 */ /* 0x000fe20000000f00 */
[----:B------:R-:W-:-:S05]  /*15ad0*/  BRA `(.L_x_3303) ;  /* 0xffff23a000007947 */ /* 0x000fca000383ffff */
.L_x_3255:
[----:B------:R-:W-:Y:S01]  /*15ae0*/  MOV R249, RZ ;  /* 0x000000ff00f97202 */ /* 0x000fe20000000f00 */
[----:B------:R-:W-:Y:S01]  /*15af0*/  IMAD.MOV.U32 R247, RZ, RZ, R0 ;  /* 0x000000fffff77224 */ /* 0x000fe200078e0000 */
[----:B------:R-:W-:Y:S01]  /*15b00*/  MOV R2, 0x15b30 ;  /* 0x00015b3000027802 */ /* 0x000fe20000000f00 */
[----:B------:R-:W-:Y:S02]  /*15b10*/  IMAD.MOV.U32 R3, RZ, RZ, 0x181f ;  /* 0x0000181fff037424 */ /* 0x000fe400078e00ff */
[----:B------:R-:W-:Y:S05]  /*15b20*/  CALL.REL.NOINC `($__internal_43_$__cuda_sm70_shflsync_idx_p) ;  /* 0x000029a000007944 */ /* 0x000fea0003c00000 */
[----:B------:R-:W-:Y:S01]  /*15b30*/  MOV R118, R250 ;  /* 0x000000fa00767202 */ /* 0x000fe20000000f00 */
[----:B------:R-:W-:-:S05]  /*15b40*/  BRA `(.L_x_3304) ;  /* 0xffff2ec000007947 */ /* 0x000fca000383ffff */
.L_x_3256:
        /* <DEDUP_REMOVED lines=109> */
.L_x_3257:
[----:B------:R-:W-:Y:S01]  /*16220*/  MOV R249, RZ ;  /* 0x000000ff00f97202 */ /* 0x000fe20000000f00 */
[----:B------:R-:W-:Y:S01]  /*16230*/  IMAD.MOV.U32 R247, RZ, RZ, R116 ;  /* 0x000000fffff77224 */ /* 0x000fe200078e0074 */
[----:B------:R-:W-:Y:S01]  /*16240*/  MOV R2, 0x16270 ;  /* 0x0001627000027802 */ /* 0x000fe20000000f00 */
[----:B------:R-:W-:Y:S02]  /*16250*/  IMAD.MOV.U32 R3, RZ, RZ, 0x1c1f ;  /* 0x00001c1fff037424 */ /* 0x000fe400078e00ff */
[----:B------:R-:W-:Y:S05]  /*16260*/  CALL.REL.NOINC `($__internal_43_$__cuda_sm70_shflsync_idx_p) ;  /* 0x0000226000007944 */ /* 0x000fea0003c00000 */
[----:B------:R-:W-:Y:S01]  /*16270*/  MOV R0, R250 ;  /* 0x000000fa00007202 */ /* 0x000fe20000000f00 */
[----:B------:R-:W-:-:S05]  /*16280*/  BRA `(.L_x_3306) ;  /* 0xffff2ae000007947 */ /* 0x000fca000383ffff */
.L_x_3258:
[----:B------:R-:W-:Y:S01]  /*16290*/  MOV R249, 0x1 ;  /* 0x0000000100f97802 */ /* 0x000fe20000000f00 */
[----:B------:R-:W-:Y:S01]  /*162a0*/  IMAD.MOV.U32 R247, RZ, RZ, R116 ;  /* 0x000000fffff77224 */ /* 0x000fe200078e0074 */
[----:B------:R-:W-:Y:S01]  /*162b0*/  MOV R2, 0x162e0 ;  /* 0x000162e000027802 */ /* 0x000fe20000000f00 */
[----:B------:R-:W-:Y:S02]  /*162c0*/  IMAD.MOV.U32 R3, RZ, RZ, 0x1c1f ;  /* 0x00001c1fff037424 */ /* 0x000fe400078e00ff */
[----:B-1----:R-:W-:Y:S05]  /*162d0*/  CALL.REL.NOINC `($__internal_43_$__cuda_sm70_shflsync_idx_p) ;  /* 0x000021f000007944 */ /* 0x002fea0003c00000 */
        /* <DEDUP_REMOVED lines=61> */
[----:B------:R-:W-:Y:S05]  /*166b0*/  CALL.REL.NOINC `($__internal_43_$__cuda_sm70_shflsync_idx_p) ;  /* 0x00001e1000007944 */ /* 0x000fea0003c00000 */
        /* <DEDUP_REMOVED lines=60> */
[----:B------:R-:W-:Y:S02]  /*16a80*/  FSEL R109, R109, -INF , P0 ;  /* 0xff8000006d6d7808 */ /* 0x000fe40000000000 */
[----:B------:R-:W-:Y:S05]  /*16a90*/  CALL.REL.NOINC `($__internal_43_$__cuda_sm70_shflsync_idx_p) ;  /* 0x00001a3000007944 */ /* 0x000fea0003c00000 */
[----:B------:R-:W-:Y:S01]  /*16aa0*/  FMNMX.FTZ R116, R4, R120, !PT ;  /* 0x0000007804747209 */ /* 0x000fe20007810000 */
[----:B------:R-:W-:Y:S01]  /*16ab0*/  IMAD.IADD R117, R117, 0x1, R250 ;  /* 0x0000000175757824 */ /* 0x000fe200078e02fa */
[----:B------:R-:W-:Y:S01]  /*16ac0*/  FMNMX.FTZ R6, R21, R121, !PT ;  /* 0x0000007915067209 */ /* 0x000fe20007810000 */
[----:B------:R-:W-:Y:S01]  /*16ad0*/  IMAD.MOV.U32 R0, RZ, RZ, 0x2 ;  /* 0x00000002ff007424 */ /* 0x000fe200078e00ff */
[----:B------:R-:W-:Y:S02]  /*16ae0*/  FMNMX.FTZ R7, R5, R122, !PT ;  /* 0x0000007a05077209 */ /* 0x000fe40007810000 */
[C---:B------:R-:W-:Y:S02]  /*16af0*/  ISETP.GT.AND P6, PT, R117.reuse, RZ, PT ;  /* 0x000000ff7500720c */ /* 0x040fe40003fc4270 */
[C---:B------:R-:W-:Y:S02]  /*16b00*/  ISETP.GT.AND P5, PT, R117.reuse, 0x1, PT ;  /* 0x000000017500780c */ /* 0x040fe40003fa4270 */
[----:B------:R-:W-:Y:S02]  /*16b10*/  FSEL R16, R10, -INF , P6 ;  /* 0xff8000000a107808 */ /* 0x000fe40003000000 */
[----:B------:R-:W-:Y:S02]  /*16b20*/  ISETP.GT.AND P4, PT, R117, 0x8, PT ;  /* 0x000000087500780c */ /* 0x000fe40003f84270 */
[----:B------:R-:W-:Y:S02]  /*16b30*/  FSEL R20, R11, -INF , P5 ;  /* 0xff8000000b147808 */ /* 0x000fe40002800000 */
[----:B------:R-:W-:Y:S02]  /*16b40*/  FMNMX.FTZ R8, R16, R123, !PT ;  /* 0x0000007b10087209 */ /* 0x000fe40007810000 */
[----:B------:R-:W-:Y:S02]  /*16b50*/  ISETP.GT.AND P0, PT, R117, 0x9, PT ;  /* 0x000000097500780c */ /* 0x000fe40003f04270 */
[----:B------:R-:W-:Y:S02]  /*16b60*/  FSEL R14, R14, -INF , P4 ;  /* 0xff8000000e0e7808 */ /* 0x000fe40002000000 */
[----:B------:R-:W-:Y:S02]  /*16b70*/  FMNMX.FTZ R116, R196, R116, !PT ;  /* 0x00000074c4747209 */ /* 0x000fe40007810000 */
[----:B------:R-:W-:Y:S02]  /*16b80*/  FMNMX.FTZ R6, R36, R6, !PT ;  /* 0x0000000624067209 */ /* 0x000fe40007810000 */
[----:B------:R-:W-:Y:S02]  /*16b90*/  FMNMX.FTZ R7, R17, R7, !PT ;  /* 0x0000000711077209 */ /* 0x000fe40007810000 */
[----:B------:R-:W-:Y:S02]  /*16ba0*/  FMNMX.FTZ R8, R20, R8, !PT ;  /* 0x0000000814087209 */ /* 0x000fe40007810000 */
[----:B------:R-:W-:Y:S02]  /*16bb0*/  FSEL R15, R15, -INF , P0 ;  /* 0xff8000000f0f7808 */ /* 0x000fe40000000000 */
[----:B------:R-:W-:Y:S02]  /*16bc0*/  ISETP.GT.AND P6, PT, R117, 0x10, PT ;  /* 0x000000107500780c */ /* 0x000fe40003fc4270 */
[----:B------:R-:W-:Y:S02]  /*16bd0*/  FMNMX.FTZ R116, R195, R116, !PT ;  /* 0x00000074c3747209 */ /* 0x000fe40007810000 */
[----:B------:R-:W-:Y:S02]  /*16be0*/  FMNMX.FTZ R6, R32, R6, !PT ;  /* 0x0000000620067209 */ /* 0x000fe40007810000 */
[----:B------:R-:W-:Y:S02]  /*16bf0*/  FMNMX.FTZ R7, R19, R7, !PT ;  /* 0x0000000713077209 */ /* 0x000fe40007810000 */
[----:B------:R-:W-:Y:S02]  /*16c00*/  FMNMX.FTZ R8, R14, R8, !PT ;  /* 0x000000080e087209 */ /* 0x000fe40007810000 */
[----:B------:R-:W-:Y:S02]  /*16c10*/  ISETP.GT.AND P5, PT, R117, 0x11, PT ;  /* 0x000000117500780c */ /* 0x000fe40003fa4270 */
[----:B------:R-:W-:Y:S02]  /*16c20*/  FSEL R26, R26, -INF , P6 ;  /* 0xff8000001a1a7808 */ /* 0x000fe40003000000 */
        /* <DEDUP_REMOVED lines=41> */
[C---:B------:R-:W-:Y:S02]  /*16ec0*/  ISETP.GT.AND P6, PT, R117.reuse, 0x30, PT ;  /* 0x000000307500780c */ /* 0x040fe40003fc4270 */
        /* <DEDUP_REMOVED lines=104> */
[----:B------:R-:W-:Y:S05]  /*17550*/  CALL.REL.NOINC `($__internal_42_$__cuda_sm70_shflsync_bfly_p) ;  /* 0x00000f1000007944 */ /* 0x000fea0003c00000 */
[----:B------:R-:W-:Y:S01]  /*17560*/  FMNMX.FTZ R116, R116, R0, !PT ;  /* 0x0000000074747209 */ /* 0x000fe20007810000 */
[----:B------:R-:W-:Y:S01]  /*17570*/  IMAD.MOV.U32 R0, RZ, RZ, 0x1 ;  /* 0x00000001ff007424 */ /* 0x000fe200078e00ff */
[----:B------:R-:W-:Y:S02]  /*17580*/  MOV R2, 0x175a0 ;  /* 0x000175a000027802 */ /* 0x000fe40000000f00 */
        /* <DEDUP_REMOVED lines=28> */
[----:B------:R-:W-:-:S05]  /*17750*/  BRA `(.L_x_3307) ;  /* 0xffff2c8000007947 */ /* 0x000fca000383ffff */
.L_x_3261:
[----:B-1--4-:R-:W-:Y:S01]  /*17760*/  MOV R249, RZ ;  /* 0x000000ff00f97202 */ /* 0x012fe20000000f00 */
[----:B------:R-:W-:Y:S01]  /*17770*/  IMAD.MOV.U32 R247, RZ, RZ, R88 ;  /* 0x000000fffff77224 */ /* 0x000fe200078e0058 */
[----:B------:R-:W-:Y:S01]  /*17780*/  MOV R2, 0x177b0 ;  /* 0x000177b000027802 */ /* 0x000fe20000000f00 */
[----:B------:R-:W-:Y:S02]  /*17790*/  IMAD.MOV.U32 R3, RZ, RZ, 0x181f ;  /* 0x0000181fff037424 */ /* 0x000fe400078e00ff */
[----:B------:R-:W-:Y:S05]  /*177a0*/  CALL.REL.NOINC `($__internal_43_$__cuda_sm70_shflsync_idx_p) ;  /* 0x00000d2000007944 */ /* 0x000fea0003c00000 */
[----:B------:R-:W-:Y:S01]  /*177b0*/  MOV R85, R250 ;  /* 0x000000fa00557202 */ /* 0x000fe20000000f00 */
[----:B------:R-:W-:-:S05]  /*177c0*/  BRA `(.L_x_3308) ;  /* 0xffff589000007947 */ /* 0x000fca000383ffff */
.L_x_3264:
[----:B------:R-:W-:Y:S01]  /*177d0*/  MOV R249, RZ ;  /* 0x000000ff00f97202 */ /* 0x000fe20000000f00 */
[----:B------:R-:W-:Y:S01]  /*177e0*/  IMAD.MOV.U32 R247, RZ, RZ, R0 ;  /* 0x000000fffff77224 */ /* 0x000fe200078e0000 */
[----:B------:R-:W-:Y:S01]  /*177f0*/  MOV R2, 0x17820 ;  /* 0x0001782000027802 */ /* 0x000fe20000000f00 */
[----:B------:R-:W-:Y:S02]  /*17800*/  IMAD.MOV.U32 R3, RZ, RZ, 0x181f ;  /* 0x0000181fff037424 */ /* 0x000fe400078e00ff */
[----:B------:R-:W-:Y:S05]  /*17810*/  CALL.REL.NOINC `($__internal_43_$__cuda_sm70_shflsync_idx_p) ;  /* 0x00000cb000007944 */ /* 0x000fea0003c00000 */
[----:B------:R-:W-:Y:S01]  /*17820*/  MOV R118, R250 ;  /* 0x000000fa00767202 */ /* 0x000fe20000000f00 */
[----:B------:R-:W-:-:S05]  /*17830*/  BRA `(.L_x_3309) ;  /* 0xffff655000007947 */ /* 0x000fca000383ffff */
.L_x_3265:
        /* <DEDUP_REMOVED lines=109> */
.L_x_3266:
[----:B------:R-:W-:Y:S02]  /*17f10*/  MOV R0, 0x2 ;  /* 0x0000000200007802 */ /* 0x000fe40000000f00 */
        /* <DEDUP_REMOVED lines=34> */
.L_x_3268:
[----:B------:R1:W5:Y:S01]  /*18140*/  LDL R116, [R1] ;  /* 0x0000000001747983 */ /* 0x0003620000100800 */
[----:B------:R-:W-:-:S02]  /*18150*/  MOV R0, 0x2 ;  /* 0x0000000200007802 */ /* 0x000fc40000000f00 */
[----:B------:R-:W-:Y:S02]  /*18160*/  MOV R2, 0x18180 ;  /* 0x0001818000027802 */ /* 0x000fe40000000f00 */
[----:B-1---5:R-:W-:Y:S05]  /*18170*/  CALL.REL.NOINC `($__internal_42_$__cuda_sm70_shflsync_bfly_p) ;  /* 0x000002f000007944 */ /* 0x022fea0003c00000 */
[----:B------:R-:W-:Y:S01]  /*18180*/  MOV R4, R0 ;  /* 0x0000000000047202 */ /* 0x000fe20000000f00 */
[----:B------:R-:W-:Y:S05]  /*18190*/  BRA `(.L_x_3312) ;  /* 0xffff8ff000007947 */ /* 0x000fea000383ffff */
.L_x_3269:
[----:B------:R-:W-:Y:S01]  /*181a0*/  IMAD.MOV.U32 R116, RZ, RZ, R4 ;  /* 0x000000ffff747224 */ /* 0x000fe200078e0004 */
[----:B------:R-:W-:Y:S02]  /*181b0*/  MOV R0, 0x1 ;  /* 0x0000000100007802 */ /* 0x000fe40000000f00 */
[----:B------:R-:W-:Y:S02]  /*181c0*/  MOV R2, 0x181e0 ;  /* 0x000181e000027802 */ /* 0x000fe40000000f00 */
[----:B------:R-:W-:Y:S05]  /*181d0*/  CALL.REL.NOINC `($__internal_42_$__cuda_sm70_shflsync_bfly_p) ;  /* 0x0000029000007944 */ /* 0x000fea0003c00000 */
[----:B------:R-:W-:Y:S01]  /*181e0*/  FADD.FTZ R4, R4, R0 ;  /* 0x0000000004047221 */ /* 0x000fe20000010000 */
[----:B------:R-:W-:Y:S02]  /*181f0*/  MOV R116, R248 ;  /* 0x000000f800747202 */ /* 0x000fe40000000f00 */
[----:B------:R-:W-:Y:S02]  /*18200*/  MOV R0, 0x2 ;  /* 0x0000000200007802 */ /* 0x000fe40000000f00 */
[----:B------:R-:W-:Y:S02]  /*18210*/  MOV R2, 0x18230 ;  /* 0x0001823000027802 */ /* 0x000fe40000000f00 */
[----:B------:R-:W-:Y:S05]  /*18220*/  CALL.REL.NOINC `($__internal_42_$__cuda_sm70_shflsync_bfly_p) ;  /* 0x0000024000007944 */ /* 0x000fea0003c00000 */
[----:B------:R-:W-:Y:S01]  /*18230*/  FADD.FTZ R5, R248, R0 ;  /* 0x00000000f8057221 */ /* 0x000fe20000010000 */
[----:B------:R-:W-:-:S02]  /*18240*/  MOV R0, 0x1 ;  /* 0x0000000100007802 */ /* 0x000fc40000000f00 */
[----:B------:R-:W-:Y:S02]  /*18250*/  MOV R2, 0x18280 ;  /* 0x0001828000027802 */ /* 0x000fe40000000f00 */
[----:B------:R-:W-:Y:S02]  /*18260*/  MOV R116, R5 ;  /* 0x0000000500747202 */ /* 0x000fe40000000f00 */
[----:B------:R-:W-:Y:S05]  /*18270*/  CALL.REL.NOINC `($__internal_42_$__cuda_sm70_shflsync_bfly_p) ;  /* 0x000001f000007944 */ /* 0x000fea0003c00000 */
[----:B------:R1:W5:Y:S01]  /*18280*/  LDL R116, [R1+0xc] ;  /* 0x00000c0001747983 */ /* 0x0003620000100800 */
[----:B------:R-:W-:Y:S01]  /*18290*/  FADD.FTZ R5, R5, R0 ;  /* 0x0000000005057221 */ /* 0x000fe20000010000 */
[----:B------:R-:W-:Y:S02]  /*182a0*/  MOV R0, 0x2 ;  /* 0x0000000200007802 */ /* 0x000fe40000000f00 */
[----:B------:R-:W-:Y:S02]  /*182b0*/  MOV R2, 0x182d0 ;  /* 0x000182d000027802 */ /* 0x000fe40000000f00 */
[----:B-1---5:R-:W-:Y:S05]  /*182c0*/  CALL.REL.NOINC `($__internal_42_$__cuda_sm70_shflsync_bfly_p) ;  /* 0x000001a000007944 */ /* 0x022fea0003c00000 */
[----:B------:R-:W2:Y:S02]  /*182d0*/  LDL.LU R2, [R1+0xc] ;  /* 0x00000c0001027983 */ /* 0x000ea40000300800 */
[----:B--2---:R-:W-:Y:S01]  /*182e0*/  FADD.FTZ R6, R2, R0 ;  /* 0x0000000002067221 */ /* 0x004fe20000010000 */
[----:B------:R-:W-:Y:S02]  /*182f0*/  MOV R0, 0x1 ;  /* 0x0000000100007802 */ /* 0x000fe40000000f00 */
[----:B------:R-:W-:-:S02]  /*18300*/  MOV R2, 0x18330 ;  /* 0x0001833000027802 */ /* 0x000fc40000000f00 */
        /* <DEDUP_REMOVED lines=10> */
[----:B------:R-:W-:Y:S02]  /*183b0*/  MOV R2, 0x183e0 ;  /* 0x000183e000027802 */ /* 0x000fe40000000f00 */
[----:B------:R-:W-:-:S02]  /*183c0*/  MOV R116, R7 ;  /* 0x0000000700747202 */ /* 0x000fc40000000f00 */
[----:B------:R-:W-:Y:S05]  /*183d0*/  CALL.REL.NOINC `($__internal_42_$__cuda_sm70_shflsync_bfly_p) ;  /* 0x0000009000007944 */ /* 0x000fea0003c00000 */
[----:B------:R-:W-:Y:S01]  /*183e0*/  MOV R8, R0 ;  /* 0x0000000000087202 */ /* 0x000fe20000000f00 */
[----:B------:R-:W-:Y:S05]  /*183f0*/  BRA `(.L_x_3313) ;  /* 0xffff8eb000007947 */ /* 0x000fea000383ffff */
.L_x_3283:
[----:B------:R-:W-:Y:S01]  /*18400*/  IMAD.MOV.U32 R247, RZ, RZ, R24 ;  /* 0x000000fffff77224 */ /* 0x000fe200078e0018 */
[----:B------:R-:W-:Y:S01]  /*18410*/  MOV R249, RZ ;  /* 0x000000ff00f97202 */ /* 0x000fe20000000f00 */
[----:B------:R-:W-:Y:S01]  /*18420*/  IMAD.MOV.U32 R3, RZ, RZ, 0x1f ;  /* 0x0000001fff037424 */ /* 0x000fe200078e00ff */
[----:B---3--:R-:W-:-:S02]  /*18430*/  MOV R2, 0x18450 ;  /* 0x0001845000027802 */ /* 0x008fc40000000f00 */
[----:B-12-45:R-:W-:Y:S05]  /*18440*/  CALL.REL.NOINC `($__internal_43_$__cuda_sm70_shflsync_idx_p) ;  /* 0x0000008000007944 */ /* 0x036fea0003c00000 */
[----:B------:R-:W-:Y:S01]  /*18450*/  MOV R0, R250 ;  /* 0x000000fa00007202 */ /* 0x000fe20000000f00 */
[----:B------:R-:W-:Y:S05]  /*18460*/  BRA `(.L_x_3314) ;  /* 0xffffaae000007947 */ /* 0x000fea000383ffff */
        .weak           $__internal_42_$__cuda_sm70_shflsync_bfly_p
        .type           $__internal_42_$__cuda_sm70_shflsync_bfly_p,@function
        .size           $__internal_42_$__cuda_sm70_shflsync_bfly_p,($__internal_43_$__cuda_sm70_shflsync_idx_p - $__internal_42_$__cuda_sm70_shflsync_bfly_p)
$__internal_42_$__cuda_sm70_shflsync_bfly_p:
[----:B------:R-:W-:Y:S02]  /*18470*/  MOV R197, 0xffffffff ;  /* 0xffffffff00c57802 */ /* 0x000fe40000000f00 */
[----:B------:R-:W-:-:S02]  /*18480*/  MOV R3, 0x1f ;  /* 0x0000001f00037802 */ /* 0x000fc40000000f00 */
[----:B------:R-:W-:Y:S04]  /*18490*/  WARPSYNC R197 ;  /* 0x000000c500007348 */ /* 0x000fe80003800000 */
[----:B------:R1:W2:Y:S02]  /*184a0*/  SHFL.BFLY PT, R0, R116, R0, R3 ;  /* 0x0c00000074007389 */ /* 0x0002a400000e0003 */
[----:B-1----:R-:W-:-:S04]  /*184b0*/  MOV R3, 0x0 ;  /* 0x0000000000037802 */ /* 0x002fc80000000f00 */
[----:B--2---:R-:W-:Y:S05]  /*184c0*/  RET.REL.NODEC R2 `(_ZN7cutlass13device_kernelIN5flash19enable_sm80_to_sm89INS1_16FlashAttnFwdSm80INS1_25CollectiveMainloopFwdSm80ILi4ELi1ELb0EN4cute5tupleIJNS5_1CILi128EEENS7_ILi112EEENS7_ILi64EEEEEELi64ENS_10bfloat16_tEfNS_4arch4Sm80ELb1ELb0ELb0ELb0ELb1ELb0ELb1ELb1EEENS1_21CollectiveEpilogueFwdINS6_IJS8_SA_S9_EEENS6_IJNS7_ILi1EEESI_SI_EEESC_SE_Li128ELb0ELb1ELb1ELb0EEENS1_30DynamicPersistentTileSchedulerILi128ELi128ELb1ELb1ELb0EEEEEEEEEvNT_6ParamsE) ;  /* 0xfffe7b3002007950 */ /* 0x004fea0003c3ffff */
        .weak           $__internal_43_$__cuda_sm70_shflsync_idx_p
        .type           $__internal_43_$__cuda_sm70_shflsync_idx_p,@function
        .size           $__internal_43_$__cuda_sm70_shflsync_idx_p,(.L_x_3875 - $__internal_43_$__cuda_sm70_shflsync_idx_p)
$__internal_43_$__cuda_sm70_shflsync_idx_p:
[----:B------:R-:W-:-:S04]  /*184d0*/  MOV R250, 0xffffffff ;  /* 0xffffffff00fa7802 */ /* 0x000fc80000000f00 */
[----:B------:R-:W-:Y:S04]  /*184e0*/  WARPSYNC R250 ;  /* 0x000000fa00007348 */ /* 0x000fe80003800000 */
[----:B------:R1:W2:Y:S02]  /*184f0*/  SHFL.IDX PT, R250, R247, R249, R3 ;  /* 0x000000f9f7fa7389 */ /* 0x0002a400000e0003 */
[----:B-1----:R-:W-:-:S04]  /*18500*/  MOV R3, 0x0 ;  /* 0x0000000000037802 */ /* 0x002fc80000000f00 */
[----:B--2---:R-:W-:Y:S05]  /*18510*/  RET.REL.NODEC R2 `(_ZN7cutlass13device_kernelIN5flash19enable_sm80_to_sm89INS1_16FlashAttnFwdSm80INS1_25CollectiveMainloopFwdSm80ILi4ELi1ELb0EN4cute5tupleIJNS5_1CILi128EEENS7_ILi112EEENS7_ILi64EEEEEELi64ENS_10bfloat16_tEfNS_4arch4Sm80ELb1ELb0ELb0ELb0ELb1ELb0ELb1ELb1EEENS1_21CollectiveEpilogueFwdINS6_IJS8_SA_S9_EEENS6_IJNS7_ILi1EEESI_SI_EEESC_SE_Li128ELb0ELb1ELb1ELb0EEENS1_30DynamicPersistentTileSchedulerILi128ELi128ELb1ELb1ELb0EEEEEEEEEvNT_6ParamsE) ;  /* 0xfffe7ae002007950 */ /* 0x004fea0003c3ffff */
.L_x_3315:
        /* <DEDUP_REMOVED lines=14> */
.L_x_3875:


//--------------------- .text._ZN7cutlass13device_kernelIN5flash19enable_sm80_to_sm89INS1_16FlashAttnFwdSm80INS1_25CollectiveMainloopFwdSm80ILi4ELi1ELb0EN4cute5tupleIJNS5_1CILi128EEENS7_ILi80EEENS7_ILi64EEEEEELi64ENS_10bfloat16_tEfNS_4arch4Sm80ELb1ELb0ELb0ELb1ELb1ELb0ELb1ELb1EEENS1_21CollectiveEpilogueFwdINS6_IJS8_SA_S9_EEENS6_IJNS7_ILi1EEESI_SI_EEESC_SE_Li128ELb1ELb1ELb1ELb0EEENS1_36VarlenDynamicPersistentTileSchedulerILi128ELi80ELi128ELi128ELb1ELb1ELb0ELb1ELb1ELb1EEEEEEEEEvNT_6ParamsE --------------------------
	.section	.text._ZN7cutlass13device_kernelIN5flash19enable_sm80_to_sm89INS1_16FlashAttnFwdSm80INS1_25CollectiveMainloopFwdSm80ILi4ELi1ELb0EN4cute5tupleIJNS5_1CILi128EEENS7_ILi80EEENS7_ILi64EEEEEELi64ENS_10bfloat16_tEfNS_4arch4Sm80ELb1ELb0ELb0ELb1ELb1ELb0ELb1ELb1EEENS1_21CollectiveEpilogueFwdINS6_IJS8_SA_S9_EEENS6_IJNS7_ILi1EEESI_SI_EEESC_SE_Li128ELb1ELb1ELb1ELb0EEENS1_36VarlenDynamicPersistentTileSchedulerILi128ELi80ELi128ELi128ELb1ELb1ELb0ELb1ELb1ELb1EEEEEEEEEvNT_6ParamsE,"ax",@progbits
	.sectioninfo	@"SHI_REGISTERS=255"
	.align	128
.text._ZN7cutlass13device_kernelIN5flash19enable_sm80_to_sm89INS1_16FlashAttnFwdSm80INS1_25CollectiveMainloopFwdSm80ILi4ELi1ELb0EN4cute5tupleIJNS5_1CILi128EEENS7_ILi80EEENS7_ILi64EEEEEELi64ENS_10bfloat16_tEfNS_4arch4Sm80ELb1ELb0ELb0ELb1ELb1ELb0ELb1ELb1EEENS1_21CollectiveEpilogueFwdINS6_IJS8_SA_S9_EEENS6_IJNS7_ILi1EEESI_SI_EEESC_SE_Li128ELb1ELb1ELb1ELb0EEENS1_36VarlenDynamicPersistentTileSchedulerILi128ELi80ELi128ELi128ELb1ELb1ELb0ELb1ELb1ELb1EEEEEEEEEvNT_6ParamsE:
        .type           _ZN7cutlass13device_kernelIN5flash19enable_sm80_to_sm89INS1_16FlashAttnFwdSm80INS1_25CollectiveMainloopFwdSm80ILi4ELi1ELb0EN4cute5tupleIJNS5_1CILi128EEENS7_ILi80EEENS7_ILi64EEEEEELi64ENS_10bfloat16_tEfNS_4arch4Sm80ELb1ELb0ELb0ELb1ELb1ELb0ELb1ELb1EEENS1_21CollectiveEpilogueFwdINS6_IJS8_SA_S9_EEENS6_IJNS7_ILi1EEESI_SI_EEESC_SE_Li128ELb1ELb1ELb1ELb0EEENS1_36VarlenDynamicPersistentTileSchedulerILi128ELi80ELi128ELi128ELb1ELb1ELb0ELb1ELb1ELb1EEEEEEEEEvNT_6ParamsE,@function
        .size           _ZN7cutlass13device_kernelIN5flash19enable_sm80_to_sm89INS1_16FlashAttnFwdSm80INS1_25CollectiveMainloopFwdSm80ILi4ELi1ELb0EN4cute5tupleIJNS5_1CILi128EEENS7_ILi80EEENS7_ILi64EEEEEELi64ENS_10bfloat16_tEfNS_4arch4Sm80ELb1ELb0ELb0ELb1ELb1ELb0ELb1ELb1EEENS1_21CollectiveEpilogueFwdINS6_IJS8_SA_S9_EEENS6_IJNS7_ILi1EEESI_SI_EEESC_SE_Li128ELb1ELb1ELb1ELb0EEENS1_36VarlenDynamicPersistentTileSchedulerILi128ELi80ELi128ELi128ELb1ELb1ELb0ELb1ELb1ELb1EEEEEEEEEvNT_6ParamsE,(.L_x_3878 - _ZN7cutlass13device_kernelIN5flash19enable_sm80_to_sm89INS1_16FlashAttnFwdSm80INS1_25CollectiveMainloopFwdSm80ILi4ELi1ELb0EN4cute5tupleIJNS5_1CILi128EEENS7_ILi80EEENS7_ILi64EEEEEELi64ENS_10bfloat16_tEfNS_4arch4Sm80ELb1ELb0ELb0ELb1ELb1ELb0ELb1ELb1EEENS1_21CollectiveEpilogueFwdINS6_IJS8_SA_S9_EEENS6_IJNS7_ILi1EEESI_SI_EEESC_SE_Li128ELb1ELb1ELb1ELb0EEENS1_36VarlenDynamicPersistentTileSchedulerILi128ELi80ELi128ELi128ELb1ELb1ELb0ELb1ELb1ELb1EEEEEEEEEvNT_6ParamsE)
        .other          _ZN7cutlass13device_kernelIN5flash19enable_sm80_to_sm89INS1_16FlashAttnFwdSm80INS1_25CollectiveMainloopFwdSm80ILi4ELi1ELb0EN4cute5tupleIJNS5_1CILi128EEENS7_ILi80EEENS7_ILi64EEEEEELi64ENS_10bfloat16_tEfNS_4arch4Sm80ELb1ELb0ELb0ELb1ELb1ELb0ELb1ELb1EEENS1_21CollectiveEpilogueFwdINS6_IJS8_SA_S9_EEENS6_IJNS7_ILi1EEESI_SI_EEESC_SE_Li128ELb1ELb1ELb1ELb0EEENS1_36VarlenDynamicPersistentTileSchedulerILi128ELi80ELi128ELi128ELb1ELb1ELb0ELb1ELb1ELb1EEEEEEEEEvNT_6ParamsE,@"STO_CUDA_ENTRY STV_DEFAULT"
_ZN7cutlass13device_kernelIN5flash19enable_sm80_to_sm89INS1_16FlashAttnFwdSm80INS1_25CollectiveMainloopFwdSm80ILi4ELi1ELb0EN4cute5tupleIJNS5_1CILi128EEENS7_ILi80EEENS7_ILi64EEEEEELi64ENS_10bfloat16_tEfNS_4arch4Sm80ELb1ELb0ELb0ELb1ELb1ELb0ELb1ELb1EEENS1_21CollectiveEpilogueFwdINS6_IJS8_SA_S9_EEENS6_IJNS7_ILi1EEESI_SI_EEESC_SE_Li128ELb1ELb1ELb1ELb0EEENS1_36VarlenDynamicPersistentTileSchedulerILi128ELi80ELi128ELi128ELb1ELb1ELb0ELb1ELb1ELb1EEEEEEEEEvNT_6ParamsE:
        /* <DEDUP_REMOVED lines=54> */
.L_x_3321:
        /* <DEDUP_REMOVED lines=16> */
.L_x_3459:
        /* <DEDUP_REMOVED lines=16> */
.L_x_3460:
[----:B--2---:R-:W-:-:S05]  /*0560*/  IMAD R0, R0, c[0x0][0x538], RZ ;  /* 0x00014e0000007a24 */ /* 0x004fca00078e02ff */
[----:B------:R-:W-:-:S04]  /*0570*/  IADD3 R7, R0, R7, RZ ;  /* 0x0000000700077210 */ /* 0x000fc80007ffe0ff */
[----:B------:R-:W-:-:S13]  /*0580*/  ISETP.GT.AND P0, PT, R7, UR4, PT ;  /* 0x0000000407007c0c */ /* 0x000fda000bf04270 */
[----:B-1----:R-:W-:Y:S05]  /*0590*/  @!P0 BRA `(.L_x_3321) ;  /* 0xfffffdc000008947 */ /* 0x002fea000383ffff */
.L_x_3317:
[----:B------:R-:W-:-:S05]  /*05a0*/  IADD3 R10, -R0, R7, RZ ;  /* 0x00000007000a7210 */ /* 0x000fca0007ffe1ff */
[----:B------:R-:W-:-:S05]  /*05b0*/  IMAD R0, R4, c[0x0][0x538], R10 ;  /* 0x00014e0004007a24 */ /* 0x000fca00078e020a */
[----:B------:R-:W-:Y:S01]  /*05c0*/  ISETP.GT.AND P0, PT, R0, UR4, PT ;  /* 0x0000000400007c0c */ /* 0x000fe2000bf04270 */
[----:B------:R-:W-:-:S12]  /*05d0*/  BRA.DIV ~URZ, `(.L_x_3322) ;  /* 0x000125a27f007947 */ /* 0x000fd8000b800000 */
[----:B------:R-:W-:-:S04]  /*05e0*/  VOTE.ANY R7, PT, !P0 ;  /* 0x0000000000077806 */ /* 0x000fc800040e0100 */
.L_x_3461:
[----:B------:R-:W1:Y:S02]  /*05f0*/  POPC R0, R7 ;  /* 0x0000000700007309 */ /* 0x000e640000000000 */
[----:B-1----:R-:W-:-:S05]  /*0600*/  IADD3 R2, R0, R6, RZ ;  /* 0x0000000600027210 */ /* 0x002fca0007ffe0ff */
[----:B------:R1:W-:Y:S01]  /*0610*/  STL [R1+0x3c], R2 ;  /* 0x00003c0201007387 */ /* 0x0003e20000100800 */
[----:B------:R-:W-:Y:S05]  /*0620*/  BRA.DIV ~URZ, `(.L_x_3323) ;  /* 0x000125a27f007947 */ /* 0x000fea000b800000 */
[----:B------:R2:W3:Y:S01]  /*0630*/  SHFL.IDX PT, R12, R9, R0, 0x1f ;  /* 0x00001f00090c7589 */ /* 0x0004e200000e0000 */
[----:B------:R-:W-:-:S03]  /*0640*/  MOV R5, RZ ;  /* 0x000000ff00057202 */ /* 0x000fc60000000f00 */
[----:B------:R2:W4:Y:S04]  /*0650*/  SHFL.IDX PT, R9, R8, R0, 0x1f ;  /* 0x00001f0008097589 */ /* 0x00052800000e0000 */
.L_x_3462:
[----:B------:R-:W-:Y:S01]  /*0660*/  ISETP.NE.AND P0, PT, R7, RZ, PT ;  /* 0x000000ff0700720c */ /* 0x000fe20003f05270 */
[----:B------:R-:W-:-:S12]  /*0670*/  BSSY B0, `(.L_x_3324) ;  /* 0x0000005000007945 */ /* 0x000fd80003800000 */
[----:B------:R-:W-:Y:S05]  /*0680*/  @!P0 BRA `(.L_x_3325) ;  /* 0x0000003000008947 */ /* 0x000fea0003800000 */
[----:B--2---:R-:W-:Y:S01]  /*0690*/  IADD3 R0, R0, -0x1, RZ ;  /* 0xffffffff00007810 */ /* 0x004fe20007ffe0ff */
[----:B------:R-:W-:Y:S05]  /*06a0*/  BRA.DIV ~URZ, `(.L_x_3326) ;  /* 0x000126027f007947 */ /* 0x000fea000b800000 */
[----:B------:R2:W1:Y:S02]  /*06b0*/  SHFL.IDX PT, R5, R4, R0, 0x1f ;  /* 0x00001f0004057589 */ /* 0x00046400000e0000 */
.L_x_3325:
[----:B------:R-:W-:Y:S05]  /*06c0*/  BSYNC B0 ;  /* 0x0000000000007941 */ /* 0x000fea0003800000 */
.L_x_3324:
        /* <DEDUP_REMOVED lines=69> */
.L_x_3328:
        /* <DEDUP_REMOVED lines=70> */
.L_x_3329:
[----:B------:R-:W-:Y:S05]  /*0f80*/  BSYNC B0 ;  /* 0x0000000000007941 */ /* 0x000fea0003800000 */
.L_x_3327:
[----:B------:R-:W-:-:S04]  /*0f90*/  LOP3.LUT R0, RZ, R0, RZ, 0x33, !PT ;  /* 0x00000000ff007212 */ /* 0x000fc800078e33ff */
[----:B------:R-:W-:-:S05]  /*0fa0*/  IADD3 R0, R0, R12, RZ ;  /* 0x0000000c00007210 */ /* 0x000fca0007ffe0ff */
[----:B------:R2:W-:Y:S01]  /*0fb0*/  STL [R1+0x34], R0 ;  /* 0x0000340001007387 */ /* 0x0005e20000100800 */
[----:B------:R-:W-:Y:S05]  /*0fc0*/  BRA `(.L_x_3330) ;  /* 0x0000006000007947 */ /* 0x000fea0003800000 */
.L_x_3318:
[----:B------:R-:W-:Y:S01]  /*0fd0*/  MOV R0, UR4 ;  /* 0x0000000400007c02 */ /* 0x000fe20008000f00 */
[----:B------:R-:W-:Y:S04]  /*0fe0*/  STL [R1+0x34], RZ ;  /* 0x000034ff01007387 */ /* 0x000fe80000100800 */
[----:B------:R-:W-:Y:S04]  /*0ff0*/  STL [R1+0x38], RZ ;  /* 0x000038ff01007387 */ /* 0x000fe80000100800 */
[----:B------:R1:W-:Y:S02]  /*1000*/  STL [R1+0x30], R0 ;  /* 0x0000300001007387 */ /* 0x0003e40000100800 */
[----:B-1----:R-:W-:-:S05]  /*1010*/  MOV R0, c[0x0][0x53c] ;  /* 0x00014f0000007a02 */ /* 0x002fca0000000f00 */
[----:B------:R1:W-:Y:S02]  /*1020*/  STL [R1+0x3c], R0 ;  /* 0x00003c0001007387 */ /* 0x0003e40000100800 */
.L_x_3330:
        /* <DEDUP_REMOVED lines=8> */
.L_x_3316:
        /* <DEDUP_REMOVED lines=23> */
[----:B------:R-:W-:Y:S01]  /*1220*/  LOP3.LUT R3, R2, 0xfffffff8, RZ, 0xc0, !PT ;  /* 0xfffffff802037812 */ /* 0x000fe200078ec0ff */
[----:B------:R-:W-:Y:S01]  /*1230*/  IMAD R248, R10, 0x10, R20 ;  /* 0x000000100af87824 */ /* 0x000fe200078e0214 */
        /* <DEDUP_REMOVED lines=51> */
[----:B------:R-:W-:Y:S01]  /*1570*/  IMAD.MOV.U32 R11, RZ, RZ, 0x40 ;  /* 0x00000040ff0b7424 */ /* 0x000fe200078e00ff */
        /* <DEDUP_REMOVED lines=10> */
[----:B------:R-:W-:Y:S01]  /*1620*/  LOP3.LUT P4, RZ, R10, 0x2, RZ, 0xc0, !PT ;  /* 0x000000020aff7812 */ /* 0x000fe2000788c0ff */
[----:B------:R-:W-:Y:S01]  /*1630*/  STL [R1+0xbc], R18 ;  /* 0x0000bc1201007387 */ /* 0x000fe20000100800 */
[CC--:B------:R-:W-:Y:S01]  /*1640*/  IADD3 R4, R2.reuse, R3.reuse, R5 ;  /* 0x0000000302047210 */ /* 0x0c0fe20007ffe005 */
[----:B------:R-:W-:Y:S01]  /*1650*/  IMAD.MOV.U32 R7, RZ, RZ, -0x10 ;  /* 0xfffffff0ff077424 */ /* 0x000fe200078e00ff */
[----:B------:R-:W-:Y:S01]  /*1660*/  LOP3.LUT R5, R2, R3, RZ, 0xfc, !PT ;  /* 0x0000000302057212 */ /* 0x000fe200078efcff */
[----:B------:R-:W-:Y:S01]  /*1670*/  IMAD.SHL.U32 R209, R17, 0x2, RZ ;  /* 0x0000000211d17824 */ /* 0x000fe200078e00ff */
[----:B------:R-:W-:Y:S01]  /*1680*/  LOP3.LUT R3, R12, 0x7ffffffc, RZ, 0xc0, !PT ;  /* 0x7ffffffc0c037812 */ /* 0x000fe200078ec0ff */
[----:B------:R-:W-:Y:S01]  /*1690*/  IMAD.IADD R12, R18, 0x1, R13 ;  /* 0x00000001120c7824 */ /* 0x000fe200078e020d */
[----:B------:R-:W-:-:S02]  /*16a0*/  SHF.R.S32.HI R10, RZ, 0x1f, R204 ;  /* 0x0000001fff0a7819 */ /* 0x000fc400000114cc */
[----:B------:R-:W-:Y:S01]  /*16b0*/  LEA R188, R0, 0x2900, 0x1 ;  /* 0x0000290000bc7811 */ /* 0x000fe200078e08ff */
[----:B------:R-:W-:Y:S01]  /*16c0*/  IMAD.IADD R3, R19, 0x1, -R3 ;  /* 0x0000000113037824 */ /* 0x000fe200078e0a03 */
[C---:B------:R-:W-:Y:S01]  /*16d0*/  SEL R6, R9.reuse, 0xffffffe0, !P1 ;  /* 0xffffffe009067807 */ /* 0x040fe20004800000 */
[----:B------:R1:W-:Y:S01]  /*16e0*/  STL [R1+0x40], R12 ;  /* 0x0000400c01007387 */ /* 0x0003e20000100800 */
[----:B------:R-:W-:Y:S01]  /*16f0*/  SEL R0, R9, 0xffffffe0, !P6 ;  /* 0xffffffe009007807 */ /* 0x000fe20007000000 */
[----:B------:R-:W-:Y:S01]  /*1700*/  IMAD.SHL.U32 R10, R3, 0x2, RZ ;  /* 0x00000002030a7824 */ /* 0x000fe200078e00ff */
[C---:B------:R-:W-:Y:S02]  /*1710*/  SEL R2, R11.reuse, 0xffffffc0, !P3 ;  /* 0xffffffc00b027807 */ /* 0x040fe40005800000 */
[----:B------:R-:W-:Y:S02]  /*1720*/  SEL R3, R11, 0xffffffc0, !P5 ;  /* 0xffffffc00b037807 */ /* 0x000fe40006800000 */
[----:B------:R-:W-:Y:S01]  /*1730*/  SHF.R.S32.HI R9, RZ, 0x1f, R10 ;  /* 0x0000001fff097819 */ /* 0x000fe2000001140a */
[----:B------:R-:W-:Y:S01]  /*1740*/  STL [R1+0x2c], R10 ;  /* 0x00002c0a01007387 */ /* 0x000fe20000100800 */
[----:B------:R-:W-:Y:S01]  /*1750*/  IADD3 R16, R10, 0x8, RZ ;  /* 0x000000080a107810 */ /* 0x000fe20007ffe0ff */
[----:B------:R-:W-:Y:S01]  /*1760*/  IMAD.IADD R194, R188, 0x1, R2 ;  /* 0x00000001bcc27824 */ /* 0x000fe200078e0202 */
[C---:B------:R-:W-:Y:S01]  /*1770*/  IADD3 R15, R10.reuse, 0x10, RZ ;  /* 0x000000100a0f7810 */ /* 0x040fe20007ffe0ff */
[----:B------:R2:W-:Y:S01]  /*1780*/  STL [R1+0xac], R9 ;  /* 0x0000ac0901007387 */ /* 0x0005e20000100800 */
[----:B------:R-:W-:-:S02]  /*1790*/  IADD3 R14, R10, 0x18, RZ ;  /* 0x000000180a0e7810 */ /* 0x000fc40007ffe0ff */
[C---:B------:R-:W-:Y:S01]  /*17a0*/  IADD3 R13, R10.reuse, 0x20, RZ ;  /* 0x000000200a0d7810 */ /* 0x040fe20007ffe0ff */
[----:B------:R-:W-:Y:S01]  /*17b0*/  STL [R1+0x60], R16 ;  /* 0x0000601001007387 */ /* 0x000fe20000100800 */
[----:B------:R-:W-:Y:S02]  /*17c0*/  IADD3 R11, R10, 0x30, RZ ;  /* 0x000000300a0b7810 */ /* 0x000fe40007ffe0ff */
[----:B------:R-:W-:Y:S01]  /*17d0*/  SEL R7, R7, 0x10, !P0 ;  /* 0x0000001007077807 */ /* 0x000fe20004000000 */
[----:B------:R3:W-:Y:S01]  /*17e0*/  STL [R1+0x5c], R15 ;  /* 0x00005c0f01007387 */ /* 0x0007e20000100800 */
[C---:B------:R-:W-:Y:S02]  /*17f0*/  IADD3 R199, R188.reuse, 0x20, RZ ;  /* 0x00000020bcc77810 */ /* 0x040fe40007ffe0ff */
[----:B------:R-:W-:Y:S01]  /*1800*/  @P4 IADD3 R199, R188, -0x20, RZ ;  /* 0xffffffe0bcc74810 */ /* 0x000fe20007ffe0ff */
[----:B------:R4:W-:Y:S01]  /*1810*/  STL [R1+0x58], R14 ;  /* 0x0000580e01007387 */ /* 0x0009e20000100800 */
[----:B-1----:R-:W-:-:S02]  /*1820*/  IADD3 R12, R10, 0x28, RZ ;  /* 0x000000280a0c7810 */ /* 0x002fc40007ffe0ff */
        /* <DEDUP_REMOVED lines=9> */
[----:B--2---:R-:W-:Y:S01]  /*18c0*/  IADD3 R9, R10, 0x38, RZ ;  /* 0x000000380a097810 */ /* 0x004fe20007ffe0ff */
[----:B------:R-:W-:Y:S01]  /*18d0*/  IMAD.IADD R198, R195, 0x1, R0 ;  /* 0x00000001c3c67824 */ /* 0x000fe200078e0200 */
[----:B------:R-:W-:Y:S01]  /*18e0*/  LEA R10, R8, 0x80, 0x1 ;  /* 0x00000080080a7811 */ /* 0x000fe200078e08ff */
[C---:B------:R-:W-:Y:S01]  /*18f0*/  IMAD.IADD R193, R0.reuse, 0x1, R189 ;  /* 0x0000000100c17824 */ /* 0x040fe200078e02bd */
[----:B------:R-:W-:Y:S01]  /*1900*/  SHF.R.S32.HI R8, RZ, 0x1f, R16 ;  /* 0x0000001fff087819 */ /* 0x000fe20000011410 */
[----:B------:R-:W-:Y:S01]  /*1910*/  STL [R1+0x48], R9 ;  /* 0x0000480901007387 */ /* 0x000fe20000100800 */
[C---:B------:R-:W-:Y:S01]  /*1920*/  IADD3 R202, R199.reuse, 0x1000, RZ ;  /* 0x00001000c7ca7810 */ /* 0x040fe20007ffe0ff */
[C---:B------:R-:W-:Y:S01]  /*1930*/  IMAD.IADD R197, R0.reuse, 0x1, R196 ;  /* 0x0000000100c57824 */ /* 0x040fe200078e02c4 */
[----:B---3--:R-:W-:Y:S01]  /*1940*/  SHF.R.S32.HI R15, RZ, 0x1f, R15 ;  /* 0x0000001fff0f7819 */ /* 0x008fe2000001140f */
[----:B------:R-:W-:Y:S01]  /*1950*/  STL [R1+0x74], R10 ;  /* 0x0000740a01007387 */ /* 0x000fe20000100800 */
[C---:B------:R-:W-:Y:S01]  /*1960*/  IADD3 R201, R199.reuse, 0x1800, RZ ;  /* 0x00001800c7c97810 */ /* 0x040fe20007ffe0ff */
[----:B------:R-:W-:Y:S01]  /*1970*/  IMAD.IADD R192, R0, 0x1, R190 ;  /* 0x0000000100c07824 */ /* 0x000fe200078e02be */
[----:B----4-:R-:W-:Y:S01]  /*1980*/  SHF.R.S32.HI R14, RZ, 0x1f, R14 ;  /* 0x0000001fff0e7819 */ /* 0x010fe2000001140e */
[----:B------:R2:W-:Y:S01]  /*1990*/  STL [R1+0xa4], R8 ;  /* 0x0000a40801007387 */ /* 0x0005e20000100800 */
[----:B------:R-:W-:-:S03]  /*19a0*/  IADD3 R200, R199, 0x2000, RZ ;  /* 0x00002000c7c87810 */ /* 0x000fc60007ffe0ff */
[----:B------:R-:W-:Y:S01]  /*19b0*/  STL [R1+0xa0], R15 ;  /* 0x0000a00f01007387 */ /* 0x000fe20000100800 */
[----:B-1----:R-:W-:-:S03]  /*19c0*/  SHF.R.S32.HI R12, RZ, 0x1f, R12 ;  /* 0x0000001fff0c7819 */ /* 0x002fc6000001140c */
[----:B------:R-:W-:Y:S01]  /*19d0*/  STL [R1+0x9c], R14 ;  /* 0x00009c0e01007387 */ /* 0x000fe20000100800 */
[----:B-----5:R-:W-:Y:S02]  /*19e0*/  SHF.R.S32.HI R11, RZ, 0x1f, R11 ;  /* 0x0000001fff0b7819 */ /* 0x020fe4000001140b */
[----:B--2---:R-:W-:-:S05]  /*19f0*/  SHF.R.S32.HI R8, RZ, 0x1f, R13 ;  /* 0x0000001fff087819 */ /* 0x004fca000001140d */
        /* <DEDUP_REMOVED lines=22> */
.L_x_3458:
[----:B------:R-:W3:Y:S01]  /*1b60*/  LDL R0, [R1+0x3c] ;  /* 0x00003c0001007983 */ /* 0x000ee20000100800 */
[----:B------:R-:W-:Y:S01]  /*1b70*/  IMAD.MOV.U32 R8, RZ, RZ, 0x4 ;  /* 0x00000004ff087424 */ /* 0x000fe200078e00ff */
[----:B------:R-:W-:-:S03]  /*1b80*/  ISETP.NE.U32.AND P3, PT, RZ, c[0x0][0x360], PT ;  /* 0x0000d800ff007a0c */ /* 0x000fc60003f65070 */
[----:B--23--:R-:W-:-:S05]  /*1b90*/  IMAD.WIDE R2, R0, R8, c[0x0][0x588] ;  /* 0x0001620000027625 */ /* 0x00cfca00078e0208 */
[----:B------:R-:W2:Y:S01]  /*1ba0*/  LDG.E R12, [R2.64] ;  /* 0x00000006020c7981 */ /* 0x000ea2000c1e1900 */
[----:B------:R-:W-:Y:S01]  /*1bb0*/  ISETP.NE.AND.EX P3, PT, RZ, c[0x0][0x364], PT, P3 ;  /* 0x0000d900ff007a0c */ /* 0x000fe20003f65330 */
[----:B------:R-:W-:Y:S01]  /*1bc0*/  IMAD.MOV.U32 R251, RZ, RZ, RZ ;  /* 0x000000fffffb7224 */ /* 0x000fe200078e00ff */
[----:B------:R-:W-:Y:S01]  /*1bd0*/  ISETP.NE.U32.AND P4, PT, RZ, c[0x0][0x370], PT ;  /* 0x0000dc00ff007a0c */ /* 0x000fe20003f85070 */
[----:B------:R-:W-:Y:S01]  /*1be0*/  IMAD.MOV.U32 R11, RZ, RZ, RZ ;  /* 0x000000ffff0b7224 */ /* 0x000fe200078e00ff */
[----:B------:R-:W-:Y:S02]  /*1bf0*/  ISETP.NE.U32.AND P0, PT, RZ, c[0x0][0x348], PT ;  /* 0x0000d200ff007a0c */ /* 0x000fe40003f05070 */
[----:B------:R-:W-:Y:S02]  /*1c00*/  ISETP.NE.AND.EX P4, PT, RZ, c[0x0][0x374], PT, P4 ;  /* 0x0000dd00ff007a0c */ /* 0x000fe40003f85340 */
[----:B------:R-:W-:Y:S01]  /*1c10*/  ISETP.NE.AND.EX P0, PT, RZ, c[0x0][0x34c], PT, P0 ;  /* 0x0000d300ff007a0c */ /* 0x000fe20003f05300 */
[C---:B--2---:R-:W-:Y:S01]  /*1c20*/  IMAD.SHL.U32 R17, R12.reuse, 0x4, RZ ;  /* 0x000000040c117824 */ /* 0x044fe200078e00ff */
[----:B------:R-:W-:Y:S01]  /*1c30*/  SHF.R.S32.HI R13, RZ, 0x1f, R12 ;  /* 0x0000001fff0d7819 */ /* 0x000fe2000001140c */
[----:B------:R1:W-:Y:S08]  /*1c40*/  STL [R1+0x44], R12 ;  /* 0x0000440c01007387 */ /* 0x0003f00000100800 */
[----:B------:R-:W-:-:S02]  /*1c50*/  @P4 LEA R6, P2, R12, c[0x0][0x370], 0x2 ;  /* 0x0000dc000c064a11 */ /* 0x000fc400078410ff */
[C-C-:B------:R-:W-:Y:S01]  /*1c60*/  SHF.L.U64.HI R16, R12.reuse, 0x2, R13.reuse ;  /* 0x000000020c107819 */ /* 0x140fe2000001020d */
[----:B------:R1:W-:Y:S01]  /*1c70*/  STL [R1+0x70], R13 ;  /* 0x0000700d01007387 */ /* 0x0003e20000100800 */
[C---:B------:R-:W-:Y:S02]  /*1c80*/  @P3 IADD3 R4, P1, R17.reuse, c[0x0][0x360], RZ ;  /* 0x0000d80011043a10 */ /* 0x040fe40007f3e0ff */
[----:B------:R-:W-:Y:S01]  /*1c90*/  @P4 LEA.HI.X R7, R12, c[0x0][0x374], R13, 0x2, P2 ;  /* 0x0000dd000c074a11 */ /* 0x000fe200010f140d */
[----:B------:R1:W-:Y:S01]  /*1ca0*/  STL [R1+0x64], R17 ;  /* 0x0000641101007387 */ /* 0x0003e20000100800 */
[C---:B------:R-:W-:Y:S02]  /*1cb0*/  @P3 IADD3.X R5, R16.reuse, c[0x0][0x364], RZ, P1, !PT ;  /* 0x0000d90010053a10 */ /* 0x040fe40000ffe4ff */
[----:B------:R-:W-:Y:S01]  /*1cc0*/  IADD3 R2, P2, R17, c[0x0][0x348], RZ ;  /* 0x0000d20011027a10 */ /* 0x000fe20007f5e0ff */
[----:B------:R1:W5:Y:S03]  /*1cd0*/  @P4 LDG.E R251, [R6.64] ;  /* 0x0000000606fb4981 */ /* 0x000366000c1e1900 */
[----:B------:R-:W-:Y:S01]  /*1ce0*/  IADD3.X R3, R16, c[0x0][0x34c], RZ, P2, !PT ;  /* 0x0000d30010037a10 */ /* 0x000fe200017fe4ff */
[----:B------:R-:W2:Y:S04]  /*1cf0*/  @P3 LDG.E R0, [R4.64] ;  /* 0x0000000604003981 */ /* 0x000ea8000c1e1900 */
[----:B------:R1:W5:Y:S04]  /*1d00*/  @P0 LDG.E R11, [R2.64] ;  /* 0x00000006020b0981 */ /* 0x000368000c1e1900 */
[----:B------:R1:W-:Y:S01]  /*1d10*/  STL [R1+0x68], R16 ;  /* 0x0000681001007387 */ /* 0x0003e20000100800 */
[----:B------:R-:W-:Y:S03]  /*1d20*/  YIELD ;  /* 0x0000000000007946 */ /* 0x000fe60003800000 */
[----:B--2---:R1:W-:Y:S01]  /*1d30*/  @P3 STL [R1+0x20], R0 ;  /* 0x0000200001003387 */ /* 0x0043e20000100800 */
[----:B------:R-:W-:Y:S05]  /*1d40*/  @P3 BRA `(.L_x_3331) ;  /* 0x0000007000003947 */ /* 0x000fea0003800000 */
[----:B-1----:R-:W-:-:S05]  /*1d50*/  MOV R0, c[0x0][0x168] ;  /* 0x00005a0000007a02 */ /* 0x002fca0000000f00 */
[----:B------:R1:W-:Y:S01]  /*1d60*/  STL [R1+0x20], R0 ;  /* 0x0000200001007387 */ /* 0x0003e20000100800 */
[----:B------:R-:W-:Y:S05]  /*1d70*/  @!P0 BRA `(.L_x_3331) ;  /* 0x0000004000008947 */ /* 0x000fea0003800000 */
[----:B-1----:R1:W2:Y:S04]  /*1d80*/  LDG.E R0, [R2.64] ;  /* 0x0000000602007981 */ /* 0x0022a8000c1e1900 */
[----:B-1----:R-:W2:Y:S02]  /*1d90*/  LDG.E R2, [R2.64+0x4] ;  /* 0x0000040602027981 */ /* 0x002ea4000c1e1900 */
[----:B--2---:R-:W-:-:S05]  /*1da0*/  IADD3 R0, -R0, R2, RZ ;  /* 0x0000000200007210 */ /* 0x004fca0007ffe1ff */
[----:B------:R1:W-:Y:S02]  /*1db0*/  STL [R1+0x20], R0 ;  /* 0x0000200001007387 */ /* 0x0003e40000100800 */
.L_x_3331:
[----:B------:R-:W-:-:S04]  /*1dc0*/  ISETP.NE.U32.AND P1, PT, RZ, c[0x0][0x368], PT ;  /* 0x0000da00ff007a0c */ /* 0x000fc80003f25070 */
[----:B------:R-:W-:-:S13]  /*1dd0*/  ISETP.NE.AND.EX P1, PT, RZ, c[0x0][0x36c], PT, P1 ;  /* 0x0000db00ff007a0c */ /* 0x000fda0003f25310 */
[----:B------:R-:W-:Y:S05]  /*1de0*/  @!P1 BRA `(.L_x_3332) ;  /* 0x0000004000009947 */ /* 0x000fea0003800000 */
[----:B-1----:R-:W-:-:S04]  /*1df0*/  IADD3 R2, P1, R17, c[0x0][0x368], RZ ;  /* 0x0000da0011027a10 */ /* 0x002fc80007f3e0ff */
[----:B------:R-:W-:-:S05]  /*1e00*/  IADD3.X R3, R16, c[0x0][0x36c], RZ, P1, !PT ;  /* 0x0000db0010037a10 */ /* 0x000fca0000ffe4ff */
[----:B------:R1:W5:Y:S01]  /*1e10*/  LDG.E R0, [R2.64] ;  /* 0x0000000602007981 */ /* 0x000362000c1e1900 */
[----:B------:R-:W-:Y:S05]  /*1e20*/  BRA `(.L_x_3333) ;  /* 0x0000008000007947 */ /* 0x000fea0003800000 */
.L_x_3332:
[----:B------:R-:W-:Y:S01]  /*1e30*/  ISETP.NE.U32.AND P1, PT, RZ, c[0x0][0x350], PT ;  /* 0x0000d400ff007a0c */ /* 0x000fe20003f25070 */
[----:B-1----:R-:W-:-:S03]  /*1e40*/  IMAD.U32 R0, RZ, RZ, UR5 ;  /* 0x00000005ff007e24 */ /* 0x002fc6000f8e00ff */
[----:B------:R-:W-:-:S13]  /*1e50*/  ISETP.NE.AND.EX P1, PT, RZ, c[0x0][0x354], PT, P1 ;  /* 0x0000d500ff007a0c */ /* 0x000fda0003f25310 */
[----:B------:R-:W-:Y:S05]  /*1e60*/  @!P1 BRA `(.L_x_3333) ;  /* 0x0000004000009947 */ /* 0x000fea0003800000 */
[----:B------:R-:W-:-:S05]  /*1e70*/  IMAD.WIDE R2, R12, R8, c[0x0][0x350] ;  /* 0x0000d4000c027625 */ /* 0x000fca00078e0208 */
[----:B------:R-:W2:Y:S04]  /*1e80*/  LDG.E R4, [R2.64] ;  /* 0x0000000602047981 */ /* 0x000ea8000c1e1900 */
[----:B------:R-:W2:Y:S02]  /*1e90*/  LDG.E R0, [R2.64+0x4] ;  /* 0x0000040602007981 */ /* 0x000ea4000c1e1900 */
[----:B--2---:R-:W-:Y:S02]  /*1ea0*/  IADD3 R0, -R4, R0, RZ ;  /* 0x0000000004007210 */ /* 0x004fe40007ffe1ff */
.L_x_3333:
[----:B-1----:R-:W2:Y:S04]  /*1eb0*/  LDL R2, [R1+0x20] ;  /* 0x0000200001027983 */ /* 0x002ea80000100800 */
[----:B------:R-:W3:Y:S04]  /*1ec0*/  LDL.LU R3, [R1+0x34] ;  /* 0x0000340001037983 */ /* 0x000ee80000300800 */
[----:B------:R-:W4:Y:S01]  /*1ed0*/  LDL R15, [R1+0x38] ;  /* 0x00003800010f7983 */ /* 0x000f220000100800 */
[----:B-----5:R-:W-:Y:S01]  /*1ee0*/  IMAD.IADD R4, R0, 0x1, -R251 ;  /* 0x0000000100047824 */ /* 0x020fe200078e0afb */
[----:B------:R-:W-:Y:S01]  /*1ef0*/  BSSY B0, `(.L_x_3334) ;  /* 0x000003e000007945 */ /* 0x000fe20003800000 */
[----:B--2---:R-:W-:-:S02]  /*1f00*/  IMAD.MOV.U32 R5, RZ, RZ, R2 ;  /* 0x000000ffff057224 */ /* 0x004fc400078e0002 */
[----:B------:R-:W-:Y:S02]  /*1f10*/  IMAD.MOV.U32 R2, RZ, RZ, c[0x0][0x2c4] ;  /* 0x0000b100ff027624 */ /* 0x000fe400078e00ff */
[----:B---3--:R-:W-:-:S03]  /*1f20*/  IMAD.SHL.U32 R14, R3, 0x80, RZ ;  /* 0x00000080030e7824 */ /* 0x008fc600078e00ff */
[----:B------:R-:W-:Y:S02]  /*1f30*/  ISETP.NE.AND P5, PT, R2, 0x1, PT ;  /* 0x000000010200780c */ /* 0x000fe40003fa5270 */
[----:B------:R-:W-:-:S05]  /*1f40*/  IADD3 R2, R14, 0x7f, RZ ;  /* 0x0000007f0e027810 */ /* 0x000fca0007ffe0ff */
[----:B------:R-:W-:-:S06]  /*1f50*/  IMAD.MOV.U32 R0, RZ, RZ, R2 ;  /* 0x000000ffff007224 */ /* 0x000fcc00078e0002 */
[----:B------:R-:W-:Y:S01]  /*1f60*/  @P5 IMAD.HI.U32 R3, R2, c[0x0][0x2c8], RZ ;  /* 0x0000b20002035a27 */ /* 0x000fe200078e00ff */
[----:B------:R-:W-:-:S04]  /*1f70*/  IADD3 R2, R4, 0x50, -R5 ;  /* 0x0000005004027810 */ /* 0x000fc80007ffe805 */
[----:B------:R-:W-:Y:S02]  /*1f80*/  @P5 SHF.R.U32.HI R0, RZ, c[0x0][0x2cc], R3 ;  /* 0x0000b300ff005a19 */ /* 0x000fe40000011603 */
[----:B------:R-:W-:-:S03]  /*1f90*/  IADD3 R3, R4, 0x4f, RZ ;  /* 0x0000004f04037810 */ /* 0x000fc60007ffe0ff */
[----:B------:R-:W-:Y:S02]  /*1fa0*/  IMAD.IADD R0, R2, 0x1, R0 ;  /* 0x0000000102007824 */ /* 0x000fe400078e0200 */
[----:B------:R-:W-:Y:S01]  /*1fb0*/  IMAD.HI R2, R3, 0x66666667, RZ ;  /* 0x6666666703027827 */ /* 0x000fe200078e02ff */
[----:B------:R-:W-:Y:S03]  /*1fc0*/  STL [R1+0x28], R14 ;  /* 0x0000280e01007387 */ /* 0x000fe60000100800 */
[----:B------:R-:W-:Y:S01]  /*1fd0*/  IMAD.HI R0, R0, 0x66666667, RZ ;  /* 0x6666666700007827 */ /* 0x000fe200078e02ff */
[----:B------:R1:W-:Y:S04]  /*1fe0*/  STL [R1+0x24], R4 ;  /* 0x0000240401007387 */ /* 0x0003e80000100800 */
[----:B------:R-:W-:-:S04]  /*1ff0*/  SHF.R.U32.HI R3, RZ, 0x1f, R0 ;  /* 0x0000001fff037819 */ /* 0x000fc80000011600 */
[----:B------:R-:W-:Y:S02]  /*2000*/  LEA.HI.SX32 R0, R0, R3, 0x1b ;  /* 0x0000000300007211 */ /* 0x000fe400078fdaff */
[----:B----4-:R-:W-:Y:S02]  /*2010*/  LOP3.LUT R3, R15, 0xff0000, RZ, 0xc0, !PT ;  /* 0x00ff00000f037812 */ /* 0x010fe400078ec0ff */
[----:B-1----:R-:W-:-:S04]  /*2020*/  SHF.R.U32.HI R4, RZ, 0x1f, R2 ;  /* 0x0000001fff047819 */ /* 0x002fc80000011602 */
[----:B------:R-:W-:Y:S02]  /*2030*/  LEA.HI.SX32 R4, R2, R4, 0x1b ;  /* 0x0000000402047211 */ /* 0x000fe400078fdaff */
[----:B------:R-:W-:Y:S02]  /*2040*/  LOP3.LUT R2, R15, 0xff000000, RZ, 0xc0, !PT ;  /* 0xff0000000f027812 */ /* 0x000fe400078ec0ff */
[----:B------:R-:W-:Y:S02]  /*2050*/  IMNMX R6, R4, R0, PT ;  /* 0x0000000004067217 */ /* 0x000fe40003800200 */
[----:B------:R-:W-:-:S04]  /*2060*/  SHF.R.U32.HI R0, RZ, 0x8, R2 ;  /* 0x00000008ff007819 */ /* 0x000fc80000011602 */
[----:B------:R-:W-:-:S04]  /*2070*/  LEA.HI R0, R3, R0, RZ, 0x10 ;  /* 0x0000000003007211 */ /* 0x000fc800078f80ff */
[----:B------:R-:W-:Y:S02]  /*2080*/  LOP3.LUT R18, R0, 0xff, RZ, 0xc0, !PT ;  /* 0x000000ff00127812 */ /* 0x000fe400078ec0ff */
[----:B------:R-:W-:-:S03]  /*2090*/  SHF.R.U32.HI R5, RZ, 0x10, R0 ;  /* 0x00000010ff057819 */ /* 0x000fc60000011600 */
[----:B------:R1:W-:Y:S04]  /*20a0*/  STL [R1+0x6c], R18 ;  /* 0x00006c1201007387 */ /* 0x0003e80000100800 */
[----:B------:R1:W-:Y:S01]  /*20b0*/  STL [R1+0x34], R5 ;  /* 0x0000340501007387 */ /* 0x0003e20000100800 */
[----:B------:R-:W-:Y:S01]  /*20c0*/  ISETP.GE.AND P1, PT, R6, 0x1, PT ;  /* 0x000000010600780c */ /* 0x000fe20003f26270 */
[----:B------:R-:W-:-:S12]  /*20d0*/  IMAD.MOV.U32 R2, RZ, RZ, RZ ;  /* 0x000000ffff027224 */ /* 0x000fd800078e00ff */
        /* <DEDUP_REMOVED lines=31> */
.L_x_3335:
[----:B------:R-:W-:Y:S05]  /*22d0*/  BSYNC B0 ;  /* 0x0000000000007941 */ /* 0x000fea0003800000 */
.L_x_3334:
[----:B------:R-:W-:Y:S01]  /*22e0*/  IMAD R249, R18, R2, RZ ;  /* 0x0000000212f97224 */ /* 0x000fe200078e02ff */
[----:B------:R-:W-:Y:S01]  /*22f0*/  PRMT R0, RZ, 0x7610, R0 ;  /* 0x00007610ff007816 */ /* 0x000fe20000000000 */
[----:B------:R-:W-:Y:S01]  /*2300*/  CS2R R22, SRZ ;  /* 0x0000000000167805 */ /* 0x000fe2000001ff00 */
[----:B------:R-:W-:Y:S01]  /*2310*/  CS2R R24, SRZ ;  /* 0x0000000000187805 */ /* 0x000fe2000001ff00 */
        /* <DEDUP_REMOVED lines=36> */
[----:B------:R-:W-:-:S04]  /*2560*/  ISETP.NE.U32.AND P2, PT, RZ, c[0x0][0x340], PT ;  /* 0x0000d000ff007a0c */ /* 0x000fc80003f45070 */
[----:B------:R-:W-:-:S13]  /*2570*/  ISETP.NE.AND.EX P2, PT, RZ, c[0x0][0x344], PT, P2 ;  /* 0x0000d100ff007a0c */ /* 0x000fda0003f45320 */
[----:B------:R-:W-:-:S04]  /*2580*/  @P2 IADD3 R2, P1, R17, c[0x0][0x340], RZ ;  /* 0x0000d00011022a10 */ /* 0x000fc80007f3e0ff */
[----:B------:R-:W-:-:S05]  /*2590*/  @P2 IADD3.X R3, R16, c[0x0][0x344], RZ, P1, !PT ;  /* 0x0000d10010032a10 */ /* 0x000fca0000ffe4ff */
[----:B------:R2:W5:Y:S01]  /*25a0*/  @P2 LDG.E R8, [R2.64] ;  /* 0x0000000602082981 */ /* 0x000562000c1e1900 */
[----:B------:R-:W-:Y:S01]  /*25b0*/  SHF.R.S32.HI R0, RZ, 0x1f, R11 ;  /* 0x0000001fff007819 */ /* 0x000fe2000001140b */
[----:B------:R-:W-:Y:S01]  /*25c0*/  IMAD.IADD R4, R248, 0x1, R14 ;  /* 0x00000001f8047824 */ /* 0x000fe200078e020e */
[----:B------:R-:W-:Y:S02]  /*25d0*/  LOP3.LUT R20, R15, 0xffff, RZ, 0xc0, !PT ;  /* 0x0000ffff0f147812 */ /* 0x000fe400078ec0ff */
[----:B------:R-:W-:Y:S01]  /*25e0*/  SEL R6, R13, RZ, !P0 ;  /* 0x000000ff0d067207 */ /* 0x000fe20004000000 */
[----:B------:R-:W-:Y:S01]  /*25f0*/  IMAD R0, R0, c[0x0][0x178], RZ ;  /* 0x00005e0000007a24 */ /* 0x000fe200078e02ff */
[----:B-1----:R-:W-:Y:S01]  /*2600*/  SEL R5, R12, RZ, !P0 ;  /* 0x000000ff0c057207 */ /* 0x002fe20004000000 */
[----:B------:R-:W-:Y:S01]  /*2610*/  @P5 IMAD.HI.U32 R7, R4, c[0x0][0x2c8], RZ ;  /* 0x0000b20004075a27 */ /* 0x000fe200078e00ff */
[----:B------:R-:W-:Y:S02]  /*2620*/  ISETP.GE.AND P1, PT, R204, c[0x0][0x198], PT ;  /* 0x00006600cc007a0c */ /* 0x000fe40003f26270 */
[----:B------:R-:W-:Y:S01]  /*2630*/  IADD3 R150, R205, -0x1, RZ ;  /* 0xffffffffcd967810 */ /* 0x000fe20007ffe0ff */
[----:B------:R-:W-:-:S02]  /*2640*/  IMAD R0, R11, c[0x0][0x17c], R0 ;  /* 0x00005f000b007a24 */ /* 0x000fc400078e0200 */
[----:B------:R-:W-:-:S04]  /*2650*/  IMAD R6, R6, c[0x0][0x1c0], RZ ;  /* 0x0000700006067a24 */ /* 0x000fc800078e02ff */
[----:B------:R-:W-:Y:S02]  /*2660*/  IMAD R6, R5, c[0x0][0x1c4], R6 ;  /* 0x0000710005067a24 */ /* 0x000fe400078e0206 */
[----:B--2---:R-:W-:-:S05]  /*2670*/  IMAD.WIDE.U32 R2, R11, c[0x0][0x178], RZ ;  /* 0x00005e000b027a25 */ /* 0x004fca00078e00ff */
[----:B------:R-:W-:Y:S02]  /*2680*/  IADD3 R3, R3, R0, RZ ;  /* 0x0000000003037210 */ /* 0x000fe40007ffe0ff */
[----:B------:R-:W-:Y:S02]  /*2690*/  MOV R0, R4 ;  /* 0x0000000400007202 */ /* 0x000fe40000000f00 */
[----:B------:R-:W-:Y:S01]  /*26a0*/  @P5 SHF.R.U32.HI R0, RZ, c[0x0][0x2cc], R7 ;  /* 0x0000b300ff005a19 */ /* 0x000fe20000011607 */
[----:B------:R-:W-:-:S03]  /*26b0*/  IMAD.WIDE.U32 R2, R20, c[0x0][0x1b8], R2 ;  /* 0x00006e0014027a25 */ /* 0x000fc600078e0002 */
[----:B------:R-:W-:Y:S01]  /*26c0*/  SHF.R.S32.HI R7, RZ, 0x1f, R0 ;  /* 0x0000001fff077819 */ /* 0x000fe20000011400 */
[----:B------:R-:W-:-:S04]  /*26d0*/  IMAD R3, R20, c[0x0][0x1bc], R3 ;  /* 0x00006f0014037a24 */ /* 0x000fc800078e0203 */
[----:B------:R-:W-:-:S04]  /*26e0*/  IMAD.WIDE.U32 R2, R5, c[0x0][0x1c0], R2 ;  /* 0x0000700005027a25 */ /* 0x000fc800078e0002 */
        /* <DEDUP_REMOVED lines=13> */
[----:B------:R-:W-:Y:S02]  /*27c0*/  LEA.HI.X R5, R2, c[0x0][0x164], R0, 0x1, P0 ;  /* 0x0000590002057a11 */ /* 0x000fe400000f0c00 */
[----:B------:R-:W-:Y:S01]  /*27d0*/  @!P2 MOV R8, R12 ;  /* 0x0000000c0008a202 */ /* 0x000fe20000000f00 */
[----:B------:R-:W-:Y:S05]  /*27e0*/  BRA.DIV ~URZ, `(.L_x_3337) ;  /* 0x000105327f007947 */ /* 0x000fea000b800000 */
[----:B------:R1:W2:Y:S02]  /*27f0*/  SHFL.IDX PT, R7, R5, RZ, 0x181f ;  /* 0x00181fff05077589 */ /* 0x0002a400000e0000 */
.L_x_3463:
[----:B------:R-:W-:Y:S05]  /*2800*/  BRA.DIV ~URZ, `(.L_x_3338) ;  /* 0x000105827f007947 */ /* 0x000fea000b800000 */
[----:B------:R3:W4:Y:S02]  /*2810*/  SHFL.IDX PT, R2, R6, RZ, 0x181f ;  /* 0x00181fff06027589 */ /* 0x00072400000e0000 */
.L_x_3464:
[----:B---3--:R-:W3:Y:S04]  /*2820*/  LDL R4, [R1+0x20] ;  /* 0x0000200001047983 */ /* 0x008ee80000100800 */
[----:B----4-:R-:W4:Y:S04]  /*2830*/  LDL R3, [R1+0x28] ;  /* 0x0000280001037983 */ /* 0x010f280000100800 */
[----:B------:R-:W1:Y:S02]  /*2840*/  S2R R9, SR_TID.X ;  /* 0x0000000000097919 */ /* 0x000e640000002100 */
[----:B-1----:R-:W-:-:S04]  /*2850*/  SHF.R.S32.HI R0, RZ, 0x1f, R9 ;  /* 0x0000001fff007819 */ /* 0x002fc80000011409 */
[----:B------:R-:W-:-:S04]  /*2860*/  LEA.HI R0, R0, R9, RZ, 0x3 ;  /* 0x0000000900007211 */ /* 0x000fc800078f18ff */
[----:B------:R-:W-:Y:S01]  /*2870*/  SHF.R.S32.HI R0, RZ, 0x3, R0 ;  /* 0x00000003ff007819 */ /* 0x000fe20000011400 */
[----:B------:R-:W-:Y:S01]  /*2880*/  BSSY B0, `(.L_x_3339) ;  /* 0x000000c000007945 */ /* 0x000fe20003800000 */
[----:B---3--:R-:W-:-:S03]  /*2890*/  IMAD R4, R4, c[0x0][0x2c4], RZ ;  /* 0x0000b10004047a24 */ /* 0x008fc600078e02ff */
[----:B----4-:R-:W-:-:S05]  /*28a0*/  IMAD.IADD R0, R0, 0x1, R3 ;  /* 0x0000000100007824 */ /* 0x010fca00078e0203 */
[----:B------:R-:W-:-:S13]  /*28b0*/  ISETP.GE.AND P0, PT, R0, R4, PT ;  /* 0x000000040000720c */ /* 0x000fda0003f06270 */
[----:B------:R-:W-:Y:S05]  /*28c0*/  @P0 BRA `(.L_x_3340) ;  /* 0x0000007000000947 */ /* 0x000fea0003800000 */
[----:B------:R-:W-:Y:S02]  /*28d0*/  SHF.R.S32.HI R9, RZ, 0x1f, R204 ;  /* 0x0000001fff097819 */ /* 0x000fe400000114cc */
[----:B------:R-:W-:-:S04]  /*28e0*/  LEA R2, P0, R204, R2, 0x1 ;  /* 0x00000002cc027211 */ /* 0x000fc800078008ff */
[----:B--2---:R-:W-:-:S05]  /*28f0*/  LEA.HI.X R3, R204, R7, R9, 0x1, P0 ;  /* 0x00000007cc037211 */ /* 0x004fca00000f0c09 */
[----:B------:R-:W-:Y:S01]  /*2900*/  @!PT LDS RZ, [RZ] ;  /* 0x00000000fffff984 */ /* 0x000fe20000000800 */
[----:B------:R-:W-:Y:S01]  /*2910*/  @!PT LDS RZ, [RZ] ;  /* 0x00000000fffff984 */ /* 0x000fe20000000800 */
[----:B------:R-:W-:Y:S01]  /*2920*/  @!PT LDS RZ, [RZ] ;  /* 0x00000000fffff984 */ /* 0x000fe20000000800 */
[----:B------:R1:W-:Y:S04]  /*2930*/  LDGSTS.E.BYPASS.LTC128B.128 [R209+0x5100], [R2.64], !P1 ;  /* 0x0510000002d17fae */ /* 0x0003e8000c901d46 */
.L_x_3340:
[----:B------:R-:W-:Y:S05]  /*2940*/  BSYNC B0 ;  /* 0x0000000000007941 */ /* 0x000fea0003800000 */
.L_x_3339:
[----:B------:R-:W-:Y:S05]  /*2950*/  BRA.DIV ~URZ, `(.L_x_3341) ;  /* 0x000104a27f007947 */ /* 0x000fea000b800000 */
[----:B--2---:R2:W3:Y:S04]  /*2960*/  SHFL.IDX PT, R7, R5, 0x1, 0x181f ;  /* 0x00381f0005077f89 */ /* 0x0044e800000e0000 */
[----:B-1----:R2:W1:Y:S02]  /*2970*/  SHFL.IDX PT, R2, R6, 0x1, 0x181f ;  /* 0x00381f0006027f89 */ /* 0x00246400000e0000 */
.L_x_3465:
        /* <DEDUP_REMOVED lines=11> */
.L_x_3343:
[----:B------:R-:W-:Y:S05]  /*2a30*/  BSYNC B0 ;  /* 0x0000000000007941 */ /* 0x000fea0003800000 */
.L_x_3342:
[----:B------:R-:W-:Y:S05]  /*2a40*/  BRA.DIV ~URZ, `(.L_x_3344) ;  /* 0x000104827f007947 */ /* 0x000fea000b800000 */
[----:B---3--:R3:W4:Y:S02]  /*2a50*/  SHFL.IDX PT, R7, R5, 0x2, 0x181f ;  /* 0x00581f0005077f89 */ /* 0x00872400000e0000 */
.L_x_3466:
[----:B------:R-:W-:Y:S05]  /*2a60*/  BRA.DIV ~URZ, `(.L_x_3345) ;  /* 0x000104d27f007947 */ /* 0x000fea000b800000 */
[----:B-1----:R1:W2:Y:S02]  /*2a70*/  SHFL.IDX PT, R2, R6, 0x2, 0x181f ;  /* 0x00581f0006027f89 */ /* 0x0022a400000e0000 */
.L_x_3467:
        /* <DEDUP_REMOVED lines=11> */
.L_x_3347:
[----:B------:R-:W-:Y:S05]  /*2b30*/  BSYNC B0 ;  /* 0x0000000000007941 */ /* 0x000fea0003800000 */
.L_x_3346:
[----:B------:R-:W-:Y:S05]  /*2b40*/  BRA.DIV ~URZ, `(.L_x_3348) ;  /* 0x000104627f007947 */ /* 0x000fea000b800000 */
[----:B----4-:R4:W1:Y:S04]  /*2b50*/  SHFL.IDX PT, R7, R5, 0x3, 0x181f ;  /* 0x00781f0005077f89 */ /* 0x01086800000e0000 */
[----:B--2---:R4:W2:Y:S02]  /*2b60*/  SHFL.IDX PT, R2, R6, 0x3, 0x181f ;  /* 0x00781f0006027f89 */ /* 0x0048a400000e0000 */
.L_x_3468:
        /* <DEDUP_REMOVED lines=11> */
.L_x_3350:
[----:B------:R-:W-:Y:S05]  /*2c20*/  BSYNC B0 ;  /* 0x0000000000007941 */ /* 0x000fea0003800000 */
.L_x_3349:
[----:B------:R-:W-:Y:S05]  /*2c30*/  BRA.DIV ~URZ, `(.L_x_3351) ;  /* 0x000104427f007947 */ /* 0x000fea000b800000 */
[----:B-1----:R1:W3:Y:S02]  /*2c40*/  SHFL.IDX PT, R7, R5, 0x4, 0x181f ;  /* 0x00981f0005077f89 */ /* 0x0022e400000e0000 */
.L_x_3469:
[----:B------:R-:W-:Y:S05]  /*2c50*/  BRA.DIV ~URZ, `(.L_x_3352) ;  /* 0x000104927f007947 */ /* 0x000fea000b800000 */
[----:B--2---:R2:W1:Y:S02]  /*2c60*/  SHFL.IDX PT, R2, R6, 0x4, 0x181f ;  /* 0x00981f0006027f89 */ /* 0x00446400000e0000 */
.L_x_3470:
        /* <DEDUP_REMOVED lines=11> */
.L_x_3354:
[----:B------:R-:W-:Y:S05]  /*2d20*/  BSYNC B0 ;  /* 0x0000000000007941 */ /* 0x000fea0003800000 */
.L_x_3353:
[----:B------:R-:W-:Y:S05]  /*2d30*/  BRA.DIV ~URZ, `(.L_x_3355) ;  /* 0x000104227f007947 */ /* 0x000fea000b800000 */
[----:B---3--:R3:W2:Y:S04]  /*2d40*/  SHFL.IDX PT, R7, R5, 0x5, 0x181f ;  /* 0x00b81f0005077f89 */ /* 0x0086a800000e0000 */
[----:B-1----:R3:W1:Y:S02]  /*2d50*/  SHFL.IDX PT, R2, R6, 0x5, 0x181f ;  /* 0x00b81f0006027f89 */ /* 0x00266400000e0000 */
.L_x_3471:
        /* <DEDUP_REMOVED lines=11> */
.L_x_3357:
[----:B------:R-:W-:Y:S05]  /*2e10*/  BSYNC B0 ;  /* 0x0000000000007941 */ /* 0x000fea0003800000 */
.L_x_3356:
[----:B------:R-:W-:Y:S05]  /*2e20*/  BRA.DIV ~URZ, `(.L_x_3358) ;  /* 0x000104027f007947 */ /* 0x000fea000b800000 */
[----:B--2---:R2:W3:Y:S02]  /*2e30*/  SHFL.IDX PT, R7, R5, 0x6, 0x181f ;  /* 0x00d81f0005077f89 */ /* 0x0044e400000e0000 */
.L_x_3472:
[----:B------:R-:W-:Y:S05]  /*2e40*/  BRA.DIV ~URZ, `(.L_x_3359) ;  /* 0x000104527f007947 */ /* 0x000fea000b800000 */
[----:B-1----:R1:W2:Y:S02]  /*2e50*/  SHFL.IDX PT, R2, R6, 0x6, 0x181f ;  /* 0x00d81f0006027f89 */ /* 0x0022a400000e0000 */
.L_x_3473:
        /* <DEDUP_REMOVED lines=11> */
.L_x_3361:
[----:B------:R-:W-:Y:S05]  /*2f10*/  BSYNC B0 ;  /* 0x0000000000007941 */ /* 0x000fea0003800000 */
.L_x_3360:
[----:B------:R-:W-:Y:S05]  /*2f20*/  BRA.DIV ~URZ, `(.L_x_3362) ;  /* 0x000103e27f007947 */ /* 0x000fea000b800000 */
[----:B--234-:R-:W2:Y:S04]  /*2f30*/  SHFL.IDX PT, R5, R5, 0x7, 0x181f ;  /* 0x00f81f0005057f89 */ /* 0x01cea800000e0000 */
[----:B------:R3:W4:Y:S02]  /*2f40*/  SHFL.IDX PT, R2, R6, 0x7, 0x181f ;  /* 0x00f81f0006027f89 */ /* 0x00072400000e0000 */
.L_x_3474:
        /* <DEDUP_REMOVED lines=8> */
[C---:B----4-:R-:W-:Y:S02]  /*2fd0*/  @!P2 LEA R2, P0, R204.reuse, R2, 0x1 ;  /* 0x00000002cc02a211 */ /* 0x050fe400078008ff */
        /* <DEDUP_REMOVED lines=9> */
[----:B------:R-:W2:Y:S01]  /*3070*/  LDL R9, [R1+0x24] ;  /* 0x0000240001097983 */ /* 0x000ea20000100800 */
[----:B------:R-:W-:-:S02]  /*3080*/  IMAD.MOV.U32 R149, RZ, RZ, 0x50 ;  /* 0x00000050ff957424 */ /* 0x000fc400078e00ff */
[----:B------:R-:W-:Y:S02]  /*3090*/  IMAD.MOV.U32 R0, RZ, RZ, c[0x0][0x2b8] ;  /* 0x0000ae00ff007624 */ /* 0x000fe400078e00ff */
[----:B------:R-:W-:Y:S02]  /*30a0*/  IMAD R149, R205, R149, -0x50 ;  /* 0xffffffb0cd957424 */ /* 0x000fe400078e0295 */
[----:B------:R-:W-:Y:S01]  /*30b0*/  IMAD.MOV.U32 R210, RZ, RZ, RZ ;  /* 0x000000ffffd27224 */ /* 0x000fe200078e00ff */
[----:B------:R-:W-:Y:S01]  /*30c0*/  BAR.SYNC.DEFER_BLOCKING 0x0 ;  /* 0x0000000000007b1d */ /* 0x000fe20000010000 */
[----:B------:R-:W-:Y:S01]  /*30d0*/  ISETP.NE.AND P4, PT, R0, 0x1, PT ;  /* 0x000000010000780c */ /* 0x000fe20003f85270 */
[----:B-1----:R-:W-:-:S05]  /*30e0*/  IMAD.IADD R2, R248, 0x1, R149 ;  /* 0x00000001f8027824 */ /* 0x002fca00078e0295 */
[C---:B--2---:R-:W-:Y:S01]  /*30f0*/  ISETP.GE.AND P1, PT, R2.reuse, R9, PT ;  /* 0x000000090200720c */ /* 0x044fe20003f26270 */
[----:B------:R-:W-:-:S03]  /*3100*/  IMAD.IADD R2, R2, 0x1, R251 ;  /* 0x0000000102027824 */ /* 0x000fc600078e02fb */
[----:B------:R-:W-:-:S03]  /*3110*/  ISETP.GT.OR P1, PT, R248, 0x4f, P1 ;  /* 0x0000004ff800780c */ /* 0x000fc60000f24670 */
[----:B------:R-:W-:-:S04]  /*3120*/  @P4 IMAD.HI.U32 R3, R2, c[0x0][0x2bc], RZ ;  /* 0x0000af0002034a27 */ /* 0x000fc800078e00ff */
[----:B------:R-:W-:Y:S01]  /*3130*/  IMAD.MOV.U32 R0, RZ, RZ, R2 ;  /* 0x000000ffff007224 */ /* 0x000fe200078e0002 */
[----:B------:R-:W-:-:S05]  /*3140*/  @P4 SHF.R.U32.HI R0, RZ, c[0x0][0x2c0], R3 ;  /* 0x0000b000ff004a19 */ /* 0x000fca0000011603 */
[----:B------:R-:W-:-:S04]  /*3150*/  @!P1 IADD3 R3, P0, R0, R174, RZ ;  /* 0x000000ae00039210 */ /* 0x000fc80007f1e0ff */
[----:B------:R-:W-:Y:S02]  /*3160*/  @!P1 LEA.HI.X.SX32 R5, R0, R151, 0x1, P0 ;  /* 0x0000009700059211 */ /* 0x000fe400000f0eff */
[----:B------:R-:W-:-:S04]  /*3170*/  @!P1 LEA R4, P0, R3, c[0x0][0x2a0], 0x2 ;  /* 0x0000a80003049a11 */ /* 0x000fc800078010ff */
[----:B------:R-:W-:-:S05]  /*3180*/  @!P1 LEA.HI.X R5, R3, c[0x0][0x2a4], R5, 0x2, P0 ;  /* 0x0000a90003059a11 */ /* 0x000fca00000f1405 */
[----:B------:R-:W2:Y:S01]  /*3190*/  @!P1 LDG.E R210, [R4.64] ;  /* 0x0000000604d29981 */ /* 0x000ea2000c1e1900 */
[----:B------:R-:W-:Y:S01]  /*31a0*/  IMAD.MOV R0, RZ, RZ, -R0 ;  /* 0x000000ffff007224 */ /* 0x000fe200078e0a00 */
[----:B------:R-:W-:Y:S01]  /*31b0*/  BSSY B0, `(.L_x_3363) ;  /* 0x0000122000007945 */ /* 0x000fe20003800000 */
[----:B------:R-:W-:Y:S01]  /*31c0*/  IMAD.WIDE.U32 R172, R20, c[0x0][0x1e8], RZ ;  /* 0x00007a0014ac7a25 */ /* 0x000fe200078e00ff */
[----:B------:R-:W1:Y:S03]  /*31d0*/  S2R R10, SR_TID.X ;  /* 0x00000000000a7919 */ /* 0x000e660000002100 */
[----:B------:R-:W-:Y:S01]  /*31e0*/  IMAD R211, R0, c[0x0][0x2b8], R2 ;  /* 0x0000ae0000d37a24 */ /* 0x000fe200078e0202 */
[----:B------:R-:W-:Y:S01]  /*31f0*/  STL.64 [R1], R172 ;  /* 0x000000ac01007387 */ /* 0x000fe20000100a00 */
[----:B------:R-:W-:Y:S02]  /*3200*/  IMAD R252, R20, c[0x0][0x1ec], R173 ;  /* 0x00007b0014fc7a24 */ /* 0x000fe400078e02ad */
[----:B------:R-:W-:Y:S01]  /*3210*/  IMAD.WIDE.U32 R2, R211, c[0x0][0x1e0], RZ ;  /* 0x00007800d3027a25 */ /* 0x000fe200078e00ff */
[----:B------:R-:W-:-:S03]  /*3220*/  SHF.R.S32.HI R22, RZ, 0x1f, R211 ;  /* 0x0000001fff167819 */ /* 0x000fc600000114d3 */
[----:B------:R-:W-:Y:S02]  /*3230*/  IMAD R148, R150, -0x50, R9 ;  /* 0xffffffb096947824 */ /* 0x000fe400078e0209 */
[----:B------:R-:W-:Y:S02]  /*3240*/  IMAD R0, R22, c[0x0][0x1e0], RZ ;  /* 0x0000780016007a24 */ /* 0x000fe400078e02ff */
[----:B------:R-:W-:-:S04]  /*3250*/  IMAD.WIDE.U32 R78, R20, c[0x0][0x210], RZ ;  /* 0x00008400144e7a25 */ /* 0x000fc800078e00ff */
[----:B------:R-:W-:Y:S01]  /*3260*/  IMAD R0, R211, c[0x0][0x1e4], R0 ;  /* 0x00007900d3007a24 */ /* 0x000fe200078e0200 */
[----:B------:R-:W-:Y:S01]  /*3270*/  STL.64 [R1+0x10], R78 ;  /* 0x0000104e01007387 */ /* 0x000fe20000100a00 */
[----:B------:R-:W-:Y:S01]  /*3280*/  IMAD R76, R20, c[0x0][0x214], R79 ;  /* 0x00008500144c7a24 */ /* 0x000fe200078e024f */
[----:B------:R-:W-:Y:S01]  /*3290*/  SHF.L.U64.HI R20, R204, 0x1, R104 ;  /* 0x00000001cc147819 */ /* 0x000fe20000010268 */
[----:B------:R-:W-:Y:S01]  /*32a0*/  IMAD.IADD R3, R3, 0x1, R0 ;  /* 0x0000000103037824 */ /* 0x000fe200078e0200 */
[----:B-1----:R-:W-:Y:S02]  /*32b0*/  SHF.R.S32.HI R7, RZ, 0x1f, R10 ;  /* 0x0000001fff077819 */ /* 0x002fe4000001140a */
[----:B------:R-:W-:Y:S02]  /*32c0*/  STL [R1+0x1c], R76 ;  /* 0x00001c4c01007387 */ /* 0x000fe40000100800 */
[----:B------:R-:W-:-:S04]  /*32d0*/  LEA.HI R7, R7, R10, RZ, 0x3 ;  /* 0x0000000a07077211 */ /* 0x000fc800078f18ff */
[----:B------:R-:W-:-:S05]  /*32e0*/  SHF.R.S32.HI R7, RZ, 0x3, R7 ;  /* 0x00000003ff077819 */ /* 0x000fca0000011407 */
[----:B------:R-:W-:-:S05]  /*32f0*/  IMAD.IADD R21, R148, 0x1, -R7 ;  /* 0x0000000194157824 */ /* 0x000fca00078e0a07 */
[C---:B------:R-:W-:Y:S02]  /*3300*/  ISETP.GE.AND P6, PT, R21.reuse, 0x1, PT ;  /* 0x000000011500780c */ /* 0x040fe40003fc6270 */
[----:B------:R-:W-:Y:S02]  /*3310*/  ISETP.GE.AND P3, PT, R21, 0x11, PT ;  /* 0x000000111500780c */ /* 0x000fe40003f66270 */
[----:B--2---:R-:W-:Y:S01]  /*3320*/  SHF.R.S32.HI R23, RZ, 0x1f, R210 ;  /* 0x0000001fff177819 */ /* 0x004fe200000114d2 */
[----:B------:R-:W-:-:S04]  /*3330*/  IMAD.WIDE.U32 R2, R210, c[0x0][0x1f0], R2 ;  /* 0x00007c00d2027a25 */ /* 0x000fc800078e0002 */
[----:B------:R-:W-:Y:S01]  /*3340*/  IMAD R0, R23, c[0x0][0x1f0], RZ ;  /* 0x00007c0017007a24 */ /* 0x000fe200078e02ff */
[----:B------:R-:W-:-:S03]  /*3350*/  IADD3 R2, P0, R2, R172, RZ ;  /* 0x000000ac02027210 */ /* 0x000fc60007f1e0ff */
[----:B------:R-:W-:-:S05]  /*3360*/  IMAD R0, R210, c[0x0][0x1f4], R0 ;  /* 0x00007d00d2007a24 */ /* 0x000fca00078e0200 */
[----:B------:R-:W-:Y:S02]  /*3370*/  IADD3.X R3, R252, R3, R0, P0, !PT ;  /* 0x00000003fc037210 */ /* 0x000fe400007fe400 */
[----:B------:R-:W-:-:S04]  /*3380*/  LEA R0, P0, R2, c[0x0][0x1c8], 0x1 ;  /* 0x0000720002007a11 */ /* 0x000fc800078008ff */
[----:B---3--:R-:W-:Y:S01]  /*3390*/  LEA.HI.X R6, R2, c[0x0][0x1cc], R3, 0x1, P0 ;  /* 0x0000730002067a11 */ /* 0x008fe200000f0c03 */
[----:B------:R-:W-:Y:S01]  /*33a0*/  SHFL.IDX PT, R10, R0, 0x2, 0x181f ;  /* 0x00581f00000a7f89 */ /* 0x000fe200000e0000 */
[----:B------:R-:W-:-:S03]  /*33b0*/  @P6 ISETP.GE.AND P0, PT, R204, c[0x0][0x1d4], PT ;  /* 0x00007500cc006a0c */ /* 0x000fc60003f06270 */
[----:B------:R-:W1:Y:S04]  /*33c0*/  SHFL.IDX PT, R2, R0, RZ, 0x181f ;  /* 0x00181fff00027589 */ /* 0x000e6800000e0000 */
[----:B------:R-:W2:Y:S04]  /*33d0*/  SHFL.IDX PT, R3, R0, 0x1, 0x181f ;  /* 0x00381f0000037f89 */ /* 0x000ea800000e0000 */
[----:B------:R-:W3:Y:S04]  /*33e0*/  SHFL.IDX PT, R5, R6, RZ, 0x181f ;  /* 0x00181fff06057589 */ /* 0x000ee800000e0000 */
[----:B------:R-:W4:Y:S04]  /*33f0*/  SHFL.IDX PT, R7, R6, 0x1, 0x181f ;  /* 0x00381f0006077f89 */ /* 0x000f2800000e0000 */
[----:B------:R-:W5:Y:S04]  /*3400*/  SHFL.IDX PT, R11, R6, 0x2, 0x181f ;  /* 0x00581f00060b7f89 */ /* 0x000f6800000e0000 */
[----:B------:R-:W5:Y:S01]  /*3410*/  SHFL.IDX PT, R8, R0, 0x3, 0x181f ;  /* 0x00781f0000087f89 */ /* 0x000f6200000e0000 */
[----:B-1----:R-:W-:-:S03]  /*3420*/  @P6 LEA R4, P1, R204, R2, 0x1 ;  /* 0x00000002cc046211 */ /* 0x002fc600078208ff */
[----:B------:R-:W1:Y:S01]  /*3430*/  SHFL.IDX PT, R9, R6, 0x3, 0x181f ;  /* 0x00781f0006097f89 */ /* 0x000e6200000e0000 */
[C---:B--2---:R-:W-:Y:S02]  /*3440*/  @P3 LEA R2, P2, R204.reuse, R3, 0x1 ;  /* 0x00000003cc023211 */ /* 0x044fe400078408ff */
[C-C-:B---3--:R-:W-:Y:S02]  /*3450*/  @P6 LEA.HI.X R5, R204.reuse, R5, R104.reuse, 0x1, P1 ;  /* 0x00000005cc056211 */ /* 0x148fe400008f0c68 */
[C---:B------:R-:W-:Y:S02]  /*3460*/  ISETP.GE.AND P1, PT, R21.reuse, 0x21, PT ;  /* 0x000000211500780c */ /* 0x040fe40003f26270 */
[C---:B----4-:R-:W-:Y:S01]  /*3470*/  @P3 LEA.HI.X R3, R204.reuse, R7, R104, 0x1, P2 ;  /* 0x00000007cc033211 */ /* 0x050fe200010f0c68 */
[----:B------:R2:W-:Y:S01]  /*3480*/  @P6 LDGSTS.E.BYPASS.LTC128B.128 [R209+0x2900], [R4.64], !P0 ;  /* 0x0290000004d16fae */ /* 0x0005e2000c101d46 */
[C---:B------:R-:W-:Y:S02]  /*3490*/  @P3 ISETP.GE.AND P2, PT, R204.reuse, c[0x0][0x1d4], PT ;  /* 0x00007500cc003a0c */ /* 0x040fe40003f46270 */
[----:B------:R-:W-:Y:S01]  /*34a0*/  ISETP.GE.AND P6, PT, R21, 0x31, PT ;  /* 0x000000311500780c */ /* 0x000fe20003fc6270 */
[----:B------:R-:W3:Y:S04]  /*34b0*/  SHFL.IDX PT, R7, R0, 0x4, 0x181f ;  /* 0x00981f0000077f89 */ /* 0x000ee800000e0000 */
[----:B------:R-:W4:Y:S02]  /*34c0*/  SHFL.IDX PT, R0, R6, 0x4, 0x181f ;  /* 0x00981f0006007f89 */ /* 0x000f2400000e0000 */
[----:B------:R-:W-:-:S04]  /*34d0*/  @P1 ISETP.GE.AND P0, PT, R204, c[0x0][0x1d4], PT ;  /* 0x00007500cc001a0c */ /* 0x000fc80003f06270 */
[----:B------:R1:W-:Y:S01]  /*34e0*/  @P3 LDGSTS.E.BYPASS.LTC128B.128 [R209+0x3100], [R2.64], !P2 ;  /* 0x0310000002d13fae */ /* 0x0003e2000d101d46 */
[----:B------:R-:W-:Y:S02]  /*34f0*/  ISETP.GE.AND P3, PT, R21, 0x41, PT ;  /* 0x000000411500780c */ /* 0x000fe40003f66270 */
[----:B-1----:R-:W-:-:S04]  /*3500*/  @P1 LEA R2, P2, R204, R10, 0x1 ;  /* 0x0000000acc021211 */ /* 0x002fc800078408ff */
[C---:B-----5:R-:W-:Y:S02]  /*3510*/  @P1 LEA.HI.X R3, R204.reuse, R11, R104, 0x1, P2 ;  /* 0x0000000bcc031211 */ /* 0x060fe400010f0c68 */
[----:B--2---:R-:W-:-:S03]  /*3520*/  @P6 LEA R4, P2, R204, R8, 0x1 ;  /* 0x00000008cc046211 */ /* 0x004fc600078408ff */
[----:B------:R3:W-:Y:S01]  /*3530*/  @P1 LDGSTS.E.BYPASS.LTC128B.128 [R209+0x3900], [R2.64], !P0 ;  /* 0x0390000002d11fae */ /* 0x0007e2000c101d46 */
[C---:B------:R-:W-:Y:S02]  /*3540*/  @P6 ISETP.GE.AND P1, PT, R204.reuse, c[0x0][0x1d4], PT ;  /* 0x00007500cc006a0c */ /* 0x040fe40003f26270 */
[C---:B------:R-:W-:Y:S02]  /*3550*/  @P3 ISETP.GE.AND P0, PT, R204.reuse, c[0x0][0x1d4], PT ;  /* 0x00007500cc003a0c */ /* 0x040fe40003f06270 */
[----:B------:R-:W-:-:S09]  /*3560*/  @P6 LEA.HI.X R5, R204, R9, R104, 0x1, P2 ;  /* 0x00000009cc056211 */ /* 0x000fd200010f0c68 */
[----:B------:R1:W-:Y:S01]  /*3570*/  @P6 LDGSTS.E.BYPASS.LTC128B.128 [R209+0x4100], [R4.64], !P1 ;  /* 0x0410000004d16fae */ /* 0x0003e2000c901d46 */
[----:B------:R-:W-:-:S04]  /*3580*/  ISETP.GE.AND P1, PT, R204, c[0x0][0x1d4], PT ;  /* 0x00007500cc007a0c */ /* 0x000fc80003f26270 */
[----:B------:R-:W-:Y:S02]  /*3590*/  ISETP.LT.OR P6, PT, R21, 0x11, P1 ;  /* 0x000000111500780c */ /* 0x000fe40000fc1670 */
[----:B---3--:R-:W-:-:S04]  /*35a0*/  @P3 LEA R2, P2, R204, R7, 0x1 ;  /* 0x00000007cc023211 */ /* 0x008fc800078408ff */
[----:B----4-:R-:W-:Y:S01]  /*35b0*/  @P3 LEA.HI.X R3, R204, R0, R104, 0x1, P2 ;  /* 0x00000000cc033211 */ /* 0x010fe200010f0c68 */
[----:B------:R-:W-:Y:S02]  /*35c0*/  IMAD R0, R22, c[0x0][0x208], RZ ;  /* 0x0000820016007a24 */ /* 0x000fe400078e02ff */
[----:B------:R-:W-:Y:S02]  /*35d0*/  IMAD.SHL.U32 R22, R204, 0x2, RZ ;  /* 0x00000002cc167824 */ /* 0x000fe400078e00ff */
[----:B------:R2:W-:Y:S01]  /*35e0*/  @P3 LDGSTS.E.BYPASS.LTC128B.128 [R209+0x4900], [R2.64], !P0 ;  /* 0x0490000002d13fae */ /* 0x0005e2000c101d46 */
[----:B------:R-:W-:-:S03]  /*35f0*/  IMAD R0, R211, c[0x0][0x20c], R0 ;  /* 0x00008300d3007a24 */ /* 0x000fc600078e0200 */
[----:B------:R-:W0:Y:S01]  /*3600*/  LDGDEPBAR ;  /* 0x00000000000079af */ /* 0x000e220000000000 */
[----:B--2---:R-:W-:Y:S01]  /*3610*/  IMAD.WIDE.U32 R2, R211, c[0x0][0x208], RZ ;  /* 0x00008200d3027a25 */ /* 0x004fe200078e00ff */
[----:B------:R-:W-:-:S04]  /*3620*/  DEPBAR.LE SB0, 0x1 ;  /* 0x000080400000791a */ /* 0x000fc80000000000 */
[----:B------:R-:W-:-:S04]  /*3630*/  DEPBAR.LE SB0, 0x0 ;  /* 0x000080000000791a */ /* 0x000fc80000000000 */
[----:B------:R-:W-:Y:S01]  /*3640*/  BAR.SYNC.DEFER_BLOCKING 0x0 ;  /* 0x0000000000007b1d */ /* 0x000fe20000010000 */
[----:B------:R-:W-:Y:S02]  /*3650*/  IMAD.IADD R3, R3, 0x1, R0 ;  /* 0x0000000103037824 */ /* 0x000fe400078e0200 */
[----:B------:R-:W-:Y:S02]  /*3660*/  IMAD R0, R23, c[0x0][0x218], RZ ;  /* 0x0000860017007a24 */ /* 0x000fe400078e02ff */
[----:B------:R-:W-:-:S04]  /*3670*/  IMAD.WIDE.U32 R2, R210, c[0x0][0x218], R2 ;  /* 0x00008600d2027a25 */ /* 0x000fc800078e0002 */
[----:B------:R-:W-:Y:S01]  /*3680*/  IMAD R0, R210, c[0x0][0x21c], R0 ;  /* 0x00008700d2007a24 */ /* 0x000fe200078e0200 */
[----:B------:R-:W-:-:S04]  /*3690*/  IADD3 R2, P0, R2, R78, RZ ;  /* 0x0000004e02027210 */ /* 0x000fc80007f1e0ff */
[----:B------:R-:W-:Y:S02]  /*36a0*/  IADD3.X R3, R76, R3, R0, P0, !PT ;  /* 0x000000034c037210 */ /* 0x000fe400007fe400 */
[----:B------:R-:W-:-:S04]  /*36b0*/  LEA R0, P0, R2, c[0x0][0x1f8], 0x1 ;  /* 0x00007e0002007a11 */ /* 0x000fc800078008ff */
[----:B------:R-:W-:Y:S02]  /*36c0*/  LEA.HI.X R2, R2, c[0x0][0x1fc], R3, 0x1, P0 ;  /* 0x00007f0002027a11 */ /* 0x000fe400000f0c03 */
[----:B------:R-:W-:Y:S01]  /*36d0*/  SHFL.IDX PT, R3, R0, 0x1, 0x181f ;  /* 0x00381f0000037f89 */ /* 0x000fe200000e0000 */
[----:B------:R-:W-:-:S03]  /*36e0*/  ISETP.LT.OR P0, PT, R21, 0x1, P1 ;  /* 0x000000011500780c */ /* 0x000fc60000f01670 */
[----:B-1----:R-:W-:Y:S04]  /*36f0*/  LDSM.16.M88.4 R4, [R195+0x2000] ;  /* 0x00200000c304783b */ /* 0x002fe80000000200 */
[----:B------:R-:W1:Y:S04]  /*3700*/  LDSM.16.M88.4 R12, [R188+0x800] ;  /* 0x00080000bc0c783b */ /* 0x000e680000000200 */
[----:B------:R-:W2:Y:S04]  /*3710*/  LDSM.16.M88.4 R8, [R195] ;  /* 0x00000000c308783b */ /* 0x000ea80000000200 */
[----:B------:R-:W3:Y:S04]  /*3720*/  LDSM.16.M88.4 R16, [R188] ;  /* 0x00000000bc10783b */ /* 0x000ee80000000200 */
[----:B------:R-:W4:Y:S04]  /*3730*/  LDSM.16.M88.4 R24, [R188+0x1000] ;  /* 0x00100000bc18783b */ /* 0x000f280000000200 */
[----:B------:R-:W5:Y:S04]  /*3740*/  LDSM.16.M88.4 R28, [R188+0x1800] ;  /* 0x00180000bc1c783b */ /* 0x000f680000000200 */
[----:B------:R-:W4:Y:S04]  /*3750*/  LDSM.16.M88.4 R32, [R188+0x2000] ;  /* 0x00200000bc20783b */ /* 0x000f280000000200 */
[----:B------:R-:W-:Y:S04]  /*3760*/  LDSM.16.M88.4 R36, [R202] ;  /* 0x00000000ca24783b */ /* 0x000fe80000000200 */
[----:B------:R-:W-:Y:S04]  /*3770*/  LDSM.16.M88.4 R64, [R199] ;  /* 0x00000000c740783b */ /* 0x000fe80000000200 */
[----:B------:R-:W-:Y:S01]  /*3780*/  LDSM.16.M88.4 R40, [R203] ;  /* 0x00000000cb28783b */ /* 0x000fe20000000200 */
[-C--:B-1----:R-:W-:Y:S08]  /*3790*/  HMMA.16816.F32.BF16 R48, R4, R12.reuse, RZ ;  /* 0x0000000c0430723c */ /* 0x082ff000000418ff */
[C---:B--2---:R-:W-:Y:S01]  /*37a0*/  HMMA.16816.F32.BF16 R152, R8.reuse, R12, RZ ;  /* 0x0000000c0898723c */ /* 0x044fe200000418ff */
[----:B------:R-:W-:Y:S04]  /*37b0*/  SHFL.IDX PT, R12, R0, RZ, 0x181f ;  /* 0x00181fff000c7589 */ /* 0x000fe800000e0000 */
[----:B------:R-:W-:Y:S03]  /*37c0*/  SHFL.IDX PT, R13, R2, 0x3, 0x181f ;  /* 0x00781f00020d7f89 */ /* 0x000fe600000e0000 */
[C---:B---3--:R-:W-:Y:S08]  /*37d0*/  HMMA.16816.F32.BF16 R124, R8.reuse, R16, RZ ;  /* 0x00000010087c723c */ /* 0x048ff000000418ff */
[C---:B------:R-:W-:Y:S08]  /*37e0*/  HMMA.16816.F32.BF16 R128, R8.reuse, R18, RZ ;  /* 0x000000120880723c */ /* 0x040ff000000418ff */
[C---:B------:R-:W-:Y:S08]  /*37f0*/  HMMA.16816.F32.BF16 R112, R8.reuse, R14, RZ ;  /* 0x0000000e0870723c */ /* 0x040ff000000418ff */
[C---:B----4-:R-:W-:Y:S08]  /*3800*/  HMMA.16816.F32.BF16 R100, R8.reuse, R24, RZ ;  /* 0x000000180864723c */ /* 0x050ff000000418ff */
[C---:B------:R-:W-:Y:S08]  /*3810*/  HMMA.16816.F32.BF16 R132, R8.reuse, R26, RZ ;  /* 0x0000001a0884723c */ /* 0x040ff000000418ff */
[C---:B-----5:R-:W-:Y:S08]  /*3820*/  HMMA.16816.F32.BF16 R96, R8.reuse, R28, RZ ;  /* 0x0000001c0860723c */ /* 0x060ff000000418ff */
[C---:B------:R-:W-:Y:S08]  /*3830*/  HMMA.16816.F32.BF16 R144, R8.reuse, R30, RZ ;  /* 0x0000001e0890723c */ /* 0x040ff000000418ff */
[C---:B------:R-:W-:Y:S08]  /*3840*/  HMMA.16816.F32.BF16 R88, R8.reuse, R32, RZ ;  /* 0x000000200858723c */ /* 0x040ff000000418ff */
[----:B------:R-:W-:Y:S01]  /*3850*/  HMMA.16816.F32.BF16 R84, R8, R34, RZ ;  /* 0x000000220854723c */ /* 0x000fe200000418ff */
[----:B------:R-:W-:Y:S04]  /*3860*/  SHFL.IDX PT, R9, R2, RZ, 0x181f ;  /* 0x00181fff02097589 */ /* 0x000fe800000e0000 */
[----:B------:R-:W-:Y:S03]  /*3870*/  SHFL.IDX PT, R8, R0, 0x2, 0x181f ;  /* 0x00581f0000087f89 */ /* 0x000fe600000e0000 */
[C---:B------:R-:W-:Y:S01]  /*3880*/  HMMA.16816.F32.BF16 R44, R4.reuse, R16, RZ ;  /* 0x00000010042c723c */ /* 0x040fe200000418ff */
[----:B------:R-:W1:Y:S04]  /*3890*/  SHFL.IDX PT, R11, R2, 0x1, 0x181f ;  /* 0x00381f00020b7f89 */ /* 0x000e6800000e0000 */
[----:B------:R-:W2:Y:S02]  /*38a0*/  SHFL.IDX PT, R10, R0, 0x3, 0x181f ;  /* 0x00781f00000a7f89 */ /* 0x000ea400000e0000 */
[----:B------:R-:W-:Y:S01]  /*38b0*/  IADD3 R16, P2, R3, R22, RZ ;  /* 0x0000001603107210 */ /* 0x000fe20007f5e0ff */
[C---:B------:R-:W-:Y:S01]  /*38c0*/  HMMA.16816.F32.BF16 R52, R4.reuse, R24, RZ ;  /* 0x000000180434723c */ /* 0x040fe200000418ff */
[----:B------:R-:W-:Y:S07]  /*38d0*/  SHFL.IDX PT, R0, R0, 0x4, 0x181f ;  /* 0x00981f0000007f89 */ /* 0x000fee00000e0000 */
[C---:B------:R-:W-:Y:S08]  /*38e0*/  HMMA.16816.F32.BF16 R56, R4.reuse, R28, RZ ;  /* 0x0000001c0438723c */ /* 0x040ff000000418ff */
[----:B------:R-:W-:Y:S01]  /*38f0*/  HMMA.16816.F32.BF16 R60, R4, R32, RZ ;  /* 0x00000020043c723c */ /* 0x000fe200000418ff */
[----:B-1----:R-:W-:-:S07]  /*3900*/  IMAD.X R17, R11, 0x1, R20, P2 ;  /* 0x000000010b117824 */ /* 0x002fce00010e0614 */
[C---:B------:R-:W-:Y:S01]  /*3910*/  HMMA.16816.F32.BF16 R72, R4.reuse, R18, RZ ;  /* 0x000000120448723c */ /* 0x040fe200000418ff */
[----:B------:R-:W-:Y:S07]  /*3920*/  SHFL.IDX PT, R18, R2, 0x4, 0x181f ;  /* 0x00981f0002127f89 */ /* 0x000fee00000e0000 */
[C---:B------:R-:W-:Y:S01]  /*3930*/  HMMA.16816.F32.BF16 R68, R4.reuse, R14, RZ ;  /* 0x0000000e0444723c */ /* 0x040fe200000418ff */
[----:B------:R1:W3:Y:S07]  /*3940*/  SHFL.IDX PT, R15, R2, 0x2, 0x181f ;  /* 0x00581f00020f7f89 */ /* 0x0002ee00000e0000 */
[C---:B------:R-:W-:Y:S01]  /*3950*/  HMMA.16816.F32.BF16 R92, R4.reuse, R26, RZ ;  /* 0x0000001a045c723c */ /* 0x040fe200000418ff */
[----:B------:R-:W-:Y:S07]  /*3960*/  LDSM.16.M88.4 R24, [R200] ;  /* 0x00000000c818783b */ /* 0x000fee0000000200 */
[C---:B------:R-:W-:Y:S01]  /*3970*/  HMMA.16816.F32.BF16 R120, R4.reuse, R30, RZ ;  /* 0x0000001e0478723c */ /* 0x040fe200000418ff */
[----:B------:R-:W-:Y:S07]  /*3980*/  LDSM.16.M88.4 R28, [R201] ;  /* 0x00000000c91c783b */ /* 0x000fee0000000200 */
[----:B------:R-:W-:Y:S01]  /*3990*/  HMMA.16816.F32.BF16 R116, R4, R34, RZ ;  /* 0x000000220474723c */ /* 0x000fe200000418ff */
[----:B------:R-:W4:Y:S01]  /*39a0*/  LDSM.16.M88.4 R4, [R198+0x2000] ;  /* 0x00200000c604783b */ /* 0x000f220000000200 */
[----:B-1----:R-:W-:-:S02]  /*39b0*/  IADD3 R2, P3, R12, R22, RZ ;  /* 0x000000160c027210 */ /* 0x002fc40007f7e0ff */
[----:B--2---:R-:W-:-:S03]  /*39c0*/  IADD3 R12, P2, R10, R22, RZ ;  /* 0x000000160a0c7210 */ /* 0x004fc60007f5e0ff */
[--C-:B------:R-:W-:Y:S01]  /*39d0*/  IMAD.X R3, R9, 0x1, R20.reuse, P3 ;  /* 0x0000000109037824 */ /* 0x100fe200018e0614 */
[----:B------:R-:W-:Y:S01]  /*39e0*/  IADD3 R14, P3, R8, R22, RZ ;  /* 0x00000016080e7210 */ /* 0x000fe20007f7e0ff */
[--C-:B------:R-:W-:Y:S01]  /*39f0*/  IMAD.X R13, R13, 0x1, R20.reuse, P2 ;  /* 0x000000010d0d7824 */ /* 0x100fe200010e0614 */
[----:B------:R-:W-:Y:S01]  /*3a00*/  ISETP.LT.OR P2, PT, R21, 0x31, P1 ;  /* 0x000000311500780c */ /* 0x000fe20000f41670 */
[----:B------:R-:W1:Y:S02]  /*3a10*/  LDSM.16.M88.4 R8, [R198] ;  /* 0x00000000c608783b */ /* 0x000e640000000200 */
[----:B---3--:R-:W-:Y:S01]  /*3a20*/  IMAD.X R15, R15, 0x1, R20, P3 ;  /* 0x000000010f0f7824 */ /* 0x008fe200018e0614 */
[C---:B------:R-:W-:Y:S01]  /*3a30*/  ISETP.LT.OR P3, PT, R21.reuse, 0x21, P1 ;  /* 0x000000211500780c */ /* 0x040fe20000f61670 */
[----:B------:R-:W-:Y:S01]  /*3a40*/  @!PT LDS RZ, [RZ] ;  /* 0x00000000fffff984 */ /* 0x000fe20000000800 */
[----:B------:R-:W-:Y:S01]  /*3a50*/  @!PT LDS RZ, [RZ] ;  /* 0x00000000fffff984 */ /* 0x000fe20000000800 */
[----:B------:R-:W-:Y:S01]  /*3a60*/  @!PT LDS RZ, [RZ] ;  /* 0x00000000fffff984 */ /* 0x000fe20000000800 */
[----:B------:R2:W-:Y:S01]  /*3a70*/  LDGSTS.E.BYPASS.LTC128B.128 [R209+0x100], [R2.64], !P0 ;  /* 0x0010000002d17fae */ /* 0x0005e2000c101d46 */
[----:B------:R-:W-:-:S03]  /*3a80*/  ISETP.LT.OR P1, PT, R21, 0x41, P1 ;  /* 0x000000411500780c */ /* 0x000fc60000f21670 */
[----:B------:R3:W-:Y:S08]  /*3a90*/  LDGSTS.E.BYPASS.LTC128B.128 [R209+0x900], [R16.64], !P6 ;  /* 0x0090000010d17fae */ /* 0x0007f0000f101d46 */
[----:B------:R5:W-:Y:S01]  /*3aa0*/  LDGSTS.E.BYPASS.LTC128B.128 [R209+0x1100], [R14.64], !P3 ;  /* 0x011000000ed17fae */ /* 0x000be2000d901d46 */
[----:B------:R-:W-:-:S03]  /*3ab0*/  ISETP.GT.AND P3, PT, R248, 0x4f, PT ;  /* 0x0000004ff800780c */ /* 0x000fc60003f64270 */
[----:B------:R5:W-:Y:S01]  /*3ac0*/  LDGSTS.E.BYPASS.LTC128B.128 [R209+0x1900], [R12.64], !P2 ;  /* 0x019000000cd17fae */ /* 0x000be2000d101d46 */
[----:B----4-:R-:W-:Y:S01]  /*3ad0*/  HMMA.16816.F32.BF16 R32, R4, R36, R52 ;  /* 0x000000240420723c */ /* 0x010fe20000041834 */
[----:B--2---:R-:W-:-:S05]  /*3ae0*/  IADD3 R2, P0, R0, R22, RZ ;  /* 0x0000001600027210 */ /* 0x004fca0007f1e0ff */
[----:B------:R-:W-:Y:S01]  /*3af0*/  IMAD.X R3, R18, 0x1, R20, P0 ;  /* 0x0000000112037824 */ /* 0x000fe200000e0614 */
[----:B------:R-:W-:Y:S01]  /*3b00*/  ISETP.GT.AND P0, PT, R150, R249, PT ;  /* 0x000000f99600720c */ /* 0x000fe20003f04270 */
[C---:B------:R-:W-:Y:S03]  /*3b10*/  HMMA.16816.F32.BF16 R104, R4.reuse, R24, R60 ;  /* 0x000000180468723c */ /* 0x040fe6000004183c */
[----:B------:R2:W-:Y:S04]  /*3b20*/  LDGSTS.E.BYPASS.LTC128B.128 [R209+0x2100], [R2.64], !P1 ;  /* 0x0210000002d17fae */ /* 0x0005e8000c901d46 */
[----:B---3--:R-:W-:Y:S01]  /*3b30*/  LDSM.16.M88.4 R16, [R196+0x2000] ;  /* 0x00200000c410783b */ /* 0x008fe20000000200 */
[C---:B------:R-:W-:Y:S03]  /*3b40*/  HMMA.16816.F32.BF16 R108, R4.reuse, R28, R56 ;  /* 0x0000001c046c723c */ /* 0x040fe60000041838 */
[----:B------:R-:W3:Y:S04]  /*3b50*/  LDSM.16.M88.4 R52, [R194+0x1000] ;  /* 0x00100000c234783b */ /* 0x000ee80000000200 */
[----:B------:R-:W4:Y:S01]  /*3b60*/  LDSM.16.M88.4 R60, [R194] ;  /* 0x00000000c23c783b */ /* 0x000f220000000200 */
[C---:B------:R-:W-:Y:S03]  /*3b70*/  HMMA.16816.F32.BF16 R80, R4.reuse, R64, R44 ;  /* 0x000000400450723c */ /* 0x040fe6000004182c */
[----:B------:R-:W2:Y:S04]  /*3b80*/  LDSM.16.M88.4 R56, [R194+0x800] ;  /* 0x00080000c238783b */ /* 0x000ea80000000200 */
[----:B-----5:R-:W5:Y:S01]  /*3b90*/  LDSM.16.M88.4 R12, [R196] ;  /* 0x00000000c40c783b */ /* 0x020f620000000200 */
[C---:B------:R-:W-:Y:S03]  /*3ba0*/  HMMA.16816.F32.BF16 R76, R4.reuse, R40, R48 ;  /* 0x00000028044c723c */ /* 0x040fe60000041830 */
[----:B------:R-:W2:Y:S04]  /*3bb0*/  LDSM.16.M88.4 R48, [R194+0x1800] ;  /* 0x00180000c230783b */ /* 0x000ea80000000200 */
[----:B------:R-:W2:Y:S01]  /*3bc0*/  LDSM.16.M88.4 R44, [R194+0x2000] ;  /* 0x00200000c22c783b */ /* 0x000ea20000000200 */
[----:B------:R-:W-:Y:S03]  /*3bd0*/  HMMA.16816.F32.BF16 R72, R4, R66, R72 ;  /* 0x000000420448723c */ /* 0x000fe60000041848 */
[----:B------:R-:W0:Y:S05]  /*3be0*/  LDGDEPBAR ;  /* 0x00000000000079af */ /* 0x000e2a0000000000 */
[----:B-1----:R-:W-:Y:S08]  /*3bf0*/  HMMA.16816.F32.BF16 R124, R8, R64, R124 ;  /* 0x00000040087c723c */ /* 0x002ff0000004187c */
[----:B------:R-:W-:Y:S08]  /*3c00*/  HMMA.16816.F32.BF16 R68, R4, R42, R68 ;  /* 0x0000002a0444723c */ /* 0x000ff00000041844 */
[C---:B------:R-:W-:Y:S08]  /*3c10*/  HMMA.16816.F32.BF16 R156, R8.reuse, R36, R100 ;  /* 0x00000024089c723c */ /* 0x040ff00000041864 */
[C---:B------:R-:W-:Y:S08]  /*3c20*/  HMMA.16816.F32.BF16 R64, R8.reuse, R66, R128 ;  /* 0x000000420840723c */ /* 0x040ff00000041880 */
[C---:B------:R-:W-:Y:S08]  /*3c30*/  HMMA.16816.F32.BF16 R152, R8.reuse, R40, R152 ;  /* 0x000000280898723c */ /* 0x040ff00000041898 */
[----:B------:R-:W-:Y:S01]  /*3c40*/  HMMA.16816.F32.BF16 R100, R8, R42, R112 ;  /* 0x0000002a0864723c */ /* 0x000fe20000041870 */
[----:B------:R-:W-:Y:S07]  /*3c50*/  LDSM.16.M88.4 R40, [R191] ;  /* 0x00000000bf28783b */ /* 0x000fee0000000200 */
[-C--:B------:R-:W-:Y:S08]  /*3c60*/  HMMA.16816.F32.BF16 R164, R4, R38.reuse, R92 ;  /* 0x0000002604a4723c */ /* 0x080ff0000004185c */
[----:B------:R-:W-:Y:S01]  /*3c70*/  HMMA.16816.F32.BF16 R132, R8, R38, R132 ;  /* 0x000000260884723c */ /* 0x000fe20000041884 */
[----:B------:R-:W-:Y:S07]  /*3c80*/  LDSM.16.M88.4 R36, [R191+0x800] ;  /* 0x00080000bf24783b */ /* 0x000fee0000000200 */
[C---:B------:R-:W-:Y:S08]  /*3c90*/  HMMA.16816.F32.BF16 R120, R4.reuse, R30, R120 ;  /* 0x0000001e0478723c */ /* 0x040ff00000041878 */
[----:B------:R-:W-:Y:S01]  /*3ca0*/  HMMA.16816.F32.BF16 R116, R4, R26, R116 ;  /* 0x0000001a0474723c */ /* 0x000fe20000041874 */
[----:B------:R-:W-:Y:S07]  /*3cb0*/  LDSM.16.M88.4 R4, [R197+0x2000] ;  /* 0x00200000c504783b */ /* 0x000fee0000000200 */
[C---:B------:R-:W-:Y:S08]  /*3cc0*/  HMMA.16816.F32.BF16 R160, R8.reuse, R28, R96 ;  /* 0x0000001c08a0723c */ /* 0x040ff00000041860 */
[C---:B------:R-:W-:Y:S08]  /*3cd0*/  HMMA.16816.F32.BF16 R168, R8.reuse, R24, R88 ;  /* 0x0000001808a8723c */ /* 0x040ff00000041858 */
[C---:B------:R-:W-:Y:S01]  /*3ce0*/  HMMA.16816.F32.BF16 R144, R8.reuse, R30, R144 ;  /* 0x0000001e0890723c */ /* 0x040fe20000041890 */
[----:B------:R-:W-:Y:S07]  /*3cf0*/  LDSM.16.M88.4 R28, [R191+0x1800] ;  /* 0x00180000bf1c783b */ /* 0x000fee0000000200 */
[----:B------:R-:W-:Y:S01]  /*3d00*/  HMMA.16816.F32.BF16 R140, R8, R26, R84 ;  /* 0x0000001a088c723c */ /* 0x000fe20000041854 */
[----:B------:R-:W-:Y:S04]  /*3d10*/  LDSM.16.M88.4 R8, [R197] ;  /* 0x00000000c508783b */ /* 0x000fe80000000200 */
[----:B------:R-:W-:Y:S03]  /*3d20*/  LDSM.16.M88.4 R24, [R191+0x2000] ;  /* 0x00200000bf18783b */ /* 0x000fe60000000200 */
[----:B---3--:R-:W-:Y:S01]  /*3d30*/  HMMA.16816.F32.BF16 R112, R16, R52, R32 ;  /* 0x000000341070723c */ /* 0x008fe20000041820 */
[----:B------:R-:W1:Y:S01]  /*3d40*/  LDSM.16.M88.4 R32, [R191+0x1000] ;  /* 0x00100000bf20783b */ /* 0x000e620000000200 */
[----:B------:R-:W-:-:S06]  /*3d50*/  DEPBAR.LE SB0, 0x0 ;  /* 0x000080000000791a */ /* 0x000fcc0000000000 */
[C---:B----4-:R-:W-:Y:S08]  /*3d60*/  HMMA.16816.F32.BF16 R96, R16.reuse, R62, R72 ;  /* 0x0000003e1060723c */ /* 0x050ff00000041848 */
[C---:B--2---:R-:W-:Y:S08]  /*3d70*/  HMMA.16816.F32.BF16 R128, R16.reuse, R56, R76 ;  /* 0x000000381080723c */ /* 0x044ff0000004184c */
[----:B------:R-:W-:Y:S08]  /*3d80*/  HMMA.16816.F32.BF16 R92, R16, R58, R68 ;  /* 0x0000003a105c723c */ /* 0x000ff00000041844 */
[----:B-----5:R-:W-:Y:S08]  /*3d90*/  HMMA.16816.F32.BF16 R72, R12, R62, R64 ;  /* 0x0000003e0c48723c */ /* 0x020ff00000041840 */
        /* <DEDUP_REMOVED lines=14> */
[----:B------:R-:W-:Y:S08]  /*3e80*/  HMMA.16816.F32.BF16 R12, R12, R46, R140 ;  /* 0x0000002e0c0c723c */ /* 0x000ff0000004188c */
[C---:B-1----:R-:W-:Y:S08]  /*3e90*/  HMMA.16816.F32.BF16 R112, R4.reuse, R32, R112 ;  /* 0x000000200470723c */ /* 0x042ff00000041870 */
[----:B------:R-:W-:Y:S08]  /*3ea0*/  HMMA.16816.F32.BF16 R88, R4, R34, R88 ;  /* 0x000000220458723c */ /* 0x000ff00000041858 */
[C---:B------:R-:W-:Y:S08]  /*3eb0*/  HMMA.16816.F32.BF16 R60, R8.reuse, R32, R60 ;  /* 0x00000020083c723c */ /* 0x040ff0000004183c */
[----:B------:R-:W-:Y:S08]  /*3ec0*/  HMMA.16816.F32.BF16 R56, R8, R34, R56 ;  /* 0x000000220838723c */ /* 0x000ff00000041838 */
[C---:B------:R-:W-:Y:S08]  /*3ed0*/  HMMA.16816.F32.BF16 R104, R4.reuse, R24, R104 ;  /* 0x000000180468723c */ /* 0x040ff00000041868 */
[----:B------:R-:W-:Y:S08]  /*3ee0*/  HMMA.16816.F32.BF16 R80, R4, R26, R80 ;  /* 0x0000001a0450723c */ /* 0x000ff00000041850 */
[----:B------:R-:W-:Y:S08]  /*3ef0*/  HMMA.16816.F32.BF16 R32, R8, R24, R16 ;  /* 0x000000180820723c */ /* 0x000ff00000041810 */
        /* <DEDUP_REMOVED lines=44> */
.L_x_3475:
        /* <DEDUP_REMOVED lines=24> */
.L_x_3476:
        /* <DEDUP_REMOVED lines=9> */
.L_x_3364:
[----:B------:R-:W-:Y:S05]  /*43d0*/  BSYNC B0 ;  /* 0x0000000000007941 */ /* 0x000fea0003800000 */
.L_x_3363:
[----:B-1----:R-:W2:Y:S04]  /*43e0*/  LDL R2, [R1+0x28] ;  /* 0x0000280001027983 */ /* 0x002ea80000100800 */
[----:B------:R-:W2:Y:S04]  /*43f0*/  LDL R0, [R1+0x40] ;  /* 0x0000400001007983 */ /* 0x000ea80000100800 */
[----:B------:R-:W3:Y:S04]  /*4400*/  LDL R5, [R1+0x2c] ;  /* 0x00002c0001057983 */ /* 0x000ee80000100800 */
[----:B------:R-:W4:Y:S04]  /*4410*/  LDL R4, [R1+0x20] ;  /* 0x0000200001047983 */ /* 0x000f280000100800 */
[----:B------:R-:W0:Y:S01]  /*4420*/  LDGDEPBAR ;  /* 0x00000000000079af */ /* 0x000e220000000000 */
[----:B--2---:R-:W-:-:S04]  /*4430*/  IMAD.IADD R0, R0, 0x1, R2 ;  /* 0x0000000100007824 */ /* 0x004fc800078e0202 */
[----:B------:R-:W-:Y:S01]  /*4440*/  @P5 IMAD.HI.U32 R3, R0, c[0x0][0x2c8], RZ ;  /* 0x0000b20000035a27 */ /* 0x000fe200078e00ff */
[C---:B---3--:R-:W-:Y:S02]  /*4450*/  IADD3 R2, -R5.reuse, 0x1, R148 ;  /* 0x0000000105027810 */ /* 0x048fe40007ffe194 */
[----:B------:R-:W-:Y:S02]  /*4460*/  IADD3 R5, -R5, R148, RZ ;  /* 0x0000009405057210 */ /* 0x000fe40007ffe1ff */
[----:B------:R-:W-:Y:S01]  /*4470*/  @P5 SHF.R.U32.HI R0, RZ, c[0x0][0x2cc], R3 ;  /* 0x0000b300ff005a19 */ /* 0x000fe20000011603 */
[----:B----4-:R-:W-:Y:S01]  /*4480*/  IMAD.IADD R4, R2, 0x1, -R4 ;  /* 0x0000000102047824 */ /* 0x010fe200078e0a04 */
[----:B------:R-:W-:Y:S05]  /*4490*/  BRA.DIV ~URZ, `(.L_x_3367) ;  /* 0x0000f5127f007947 */ /* 0x000fea000b800000 */
[----:B------:R1:W2:Y:S02]  /*44a0*/  SHFL.IDX PT, R2, R0, RZ, 0x1c1f ;  /* 0x001c1fff00027589 */ /* 0x0002a400000e0000 */
.L_x_3477:
        /* <DEDUP_REMOVED lines=50> */
[C---:B------:R-:W-:Y:S02]  /*47d0*/  ISETP.GT.AND P0, PT, R3.reuse, 0x9, PT ;  /* 0x000000090300780c */ /* 0x040fe40003f04270 */
[----:B------:R-:W-:Y:S02]  /*47e0*/  ISETP.GT.AND P2, PT, R3, 0x1, PT ;  /* 0x000000010300780c */ /* 0x000fe40003f44270 */
[----:B------:R-:W-:Y:S02]  /*47f0*/  FSEL R17, R75, -INF , P0 ;  /* 0xff8000004b117808 */ /* 0x000fe40000000000 */
[C---:B------:R-:W-:Y:S02]  /*4800*/  ISETP.GT.AND P0, PT, R3.reuse, 0x19, PT ;  /* 0x000000190300780c */ /* 0x040fe40003f04270 */
[----:B------:R-:W-:Y:S02]  /*4810*/  ISETP.GT.AND P1, PT, R3, 0x8, PT ;  /* 0x000000080300780c */ /* 0x000fe40003f24270 */
[----:B------:R-:W-:-:S02]  /*4820*/  FSEL R30, R67, -INF , P0 ;  /* 0xff800000431e7808 */ /* 0x000fc40000000000 */
[----:B------:R-:W-:Y:S02]  /*4830*/  ISETP.GT.AND P0, PT, R3, 0x29, PT ;  /* 0x000000290300780c */ /* 0x000fe40003f04270 */
[----:B------:R-:W-:Y:S02]  /*4840*/  FSEL R13, R79, -INF , P2 ;  /* 0xff8000004f0d7808 */ /* 0x000fe40001000000 */
[----:B------:R-:W-:Y:S02]  /*4850*/  FSEL R117, R59, -INF , P0 ;  /* 0xff8000003b757808 */ /* 0x000fe40000000000 */
[C---:B------:R-:W-:Y:S02]  /*4860*/  ISETP.GT.AND P0, PT, R3.reuse, 0x39, PT ;  /* 0x000000390300780c */ /* 0x040fe40003f04270 */
[----:B------:R-:W-:Y:S02]  /*4870*/  FSEL R15, R74, -INF , P1 ;  /* 0xff8000004a0f7808 */ /* 0x000fe40000800000 */
[----:B------:R-:W-:-:S02]  /*4880*/  ISETP.GT.AND P2, PT, R3, 0x11, PT ;  /* 0x000000110300780c */ /* 0x000fc40003f44270 */
[----:B------:R-:W-:Y:S02]  /*4890*/  FSEL R141, R51, -INF , P0 ;  /* 0xff800000338d7808 */ /* 0x000fe40000000000 */
[C---:B------:R-:W-:Y:S02]  /*48a0*/  ISETP.GT.AND P1, PT, R3.reuse, 0x18, PT ;  /* 0x000000180300780c */ /* 0x040fe40003f24270 */
[----:B------:R-:W-:Y:S02]  /*48b0*/  ISETP.GT.AND P0, PT, R3, 0x41, PT ;  /* 0x000000410300780c */ /* 0x000fe40003f04270 */
[----:B------:R-:W-:Y:S02]  /*48c0*/  IMNMX R2, R5, R2, PT ;  /* 0x0000000205027217 */ /* 0x000fe40003800200 */
[----:B------:R-:W-:Y:S02]  /*48d0*/  FSEL R23, R71, -INF , P2 ;  /* 0xff80000047177808 */ /* 0x000fe40001000000 */
[----:B------:R-:W-:-:S02]  /*48e0*/  FSEL R24, R66, -INF , P1 ;  /* 0xff80000042187808 */ /* 0x000fc40000800000 */
[----:B------:R-:W-:Y:S02]  /*48f0*/  ISETP.GT.AND P2, PT, R3, 0x21, PT ;  /* 0x000000210300780c */ /* 0x000fe40003f44270 */
[----:B------:R-:W-:Y:S02]  /*4900*/  FSEL R144, R35, -INF , P0 ;  /* 0xff80000023907808 */ /* 0x000fe40000000000 */
[----:B------:R-:W-:Y:S02]  /*4910*/  ISETP.GT.AND P1, PT, R3, 0x28, PT ;  /* 0x000000280300780c */ /* 0x000fe40003f24270 */
[----:B------:R-:W-:Y:S02]  /*4920*/  ISETP.GT.AND P0, PT, R2, RZ, PT ;  /* 0x000000ff0200720c */ /* 0x000fe40003f04270 */
[----:B------:R-:W-:Y:S02]  /*4930*/  IMNMX R0, R5, R0, PT ;  /* 0x0000000005007217 */ /* 0x000fe40003800200 */
[----:B------:R-:W-:-:S02]  /*4940*/  FSEL R119, R63, -INF , P2 ;  /* 0xff8000003f777808 */ /* 0x000fc40001000000 */
[----:B------:R-:W-:Y:S02]  /*4950*/  FSEL R118, R58, -INF , P1 ;  /* 0xff8000003a767808 */ /* 0x000fe40000800000 */
[C---:B------:R-:W-:Y:S02]  /*4960*/  ISETP.GT.AND P2, PT, R3.reuse, 0x31, PT ;  /* 0x000000310300780c */ /* 0x040fe40003f44270 */
[----:B------:R-:W-:Y:S02]  /*4970*/  FSEL R19, R136, -INF , P0 ;  /* 0xff80000088137808 */ /* 0x000fe40000000000 */
[----:B------:R-:W-:Y:S02]  /*4980*/  ISETP.GT.AND P1, PT, R3, 0x38, PT ;  /* 0x000000380300780c */ /* 0x000fe40003f24270 */
[----:B------:R-:W-:Y:S02]  /*4990*/  ISETP.GT.AND P0, PT, R0, 0x1, PT ;  /* 0x000000010000780c */ /* 0x000fe40003f04270 */
[----:B------:R-:W-:-:S02]  /*49a0*/  FSEL R135, R55, -INF , P2 ;  /* 0xff80000037877808 */ /* 0x000fc40001000000 */
[C---:B------:R-:W-:Y:S02]  /*49b0*/  ISETP.GT.AND P6, PT, R3.reuse, RZ, PT ;  /* 0x000000ff0300720c */ /* 0x040fe40003fc4270 */
[----:B------:R-:W-:Y:S02]  /*49c0*/  FSEL R134, R50, -INF , P1 ;  /* 0xff80000032867808 */ /* 0x000fe40000800000 */
[----:B------:R-:W-:Y:S02]  /*49d0*/  ISETP.GT.AND P2, PT, R3, 0x48, PT ;  /* 0x000000480300780c */ /* 0x000fe40003f44270 */
[----:B------:R-:W-:Y:S02]  /*49e0*/  FSEL R32, R139, -INF , P0 ;  /* 0xff8000008b207808 */ /* 0x000fe40000000000 */
[----:B------:R-:W-:Y:S02]  /*49f0*/  ISETP.GT.AND P1, PT, R3, 0x49, PT ;  /* 0x000000490300780c */ /* 0x000fe40003f24270 */
        /* <DEDUP_REMOVED lines=18> */
[----:B------:R-:W-:-:S02]  /*4b20*/  ISETP.GT.AND P2, PT, R0, RZ, PT ;  /* 0x000000ff0000720c */ /* 0x000fc40003f44270 */
[----:B------:R-:W-:Y:S02]  /*4b30*/  ISETP.GT.AND P1, PT, R0, 0x9, PT ;  /* 0x000000090000780c */ /* 0x000fe40003f24270 */
[----:B------:R-:W-:Y:S02]  /*4b40*/  ISETP.GT.AND P0, PT, R2, 0x19, PT ;  /* 0x000000190200780c */ /* 0x000fe40003f04270 */
[----:B------:R-:W-:Y:S02]  /*4b50*/  FSEL R140, R54, -INF , P6 ;  /* 0xff800000368c7808 */ /* 0x000fe40003000000 */
[----:B------:R-:W-:Y:S02]  /*4b60*/  ISETP.GT.AND P6, PT, R3, 0x40, PT ;  /* 0x000000400300780c */ /* 0x000fe40003fc4270 */
[----:B------:R-:W-:Y:S02]  /*4b70*/  FSEL R31, R138, -INF , P2 ;  /* 0xff8000008a1f7808 */ /* 0x000fe40001000000 */
[----:B------:R-:W-:-:S02]  /*4b80*/  FSEL R48, R99, -INF , P1 ;  /* 0xff80000063307808 */ /* 0x000fc40000800000 */
[----:B------:R-:W-:Y:S02]  /*4b90*/  FSEL R50, R93, -INF , P0 ;  /* 0xff8000005d327808 */ /* 0x000fe40000000000 */
[----:B------:R-:W-:Y:S02]  /*4ba0*/  ISETP.GT.AND P2, PT, R0, 0x8, PT ;  /* 0x000000080000780c */ /* 0x000fe40003f44270 */
[C---:B------:R-:W-:Y:S02]  /*4bb0*/  ISETP.GT.AND P1, PT, R2.reuse, 0x11, PT ;  /* 0x000000110200780c */ /* 0x040fe40003f24270 */
[----:B------:R-:W-:Y:S02]  /*4bc0*/  ISETP.GT.AND P0, PT, R2, 0x20, PT ;  /* 0x000000200200780c */ /* 0x000fe40003f04270 */
[----:B------:R-:W-:Y:S02]  /*4bd0*/  FSEL R145, R34, -INF , P6 ;  /* 0xff80000022917808 */ /* 0x000fe40003000000 */
[----:B------:R-:W-:-:S02]  /*4be0*/  FSEL R34, R98, -INF , P2 ;  /* 0xff80000062227808 */ /* 0x000fc40001000000 */
[----:B------:R-:W-:Y:S02]  /*4bf0*/  FSEL R33, R129, -INF , P1 ;  /* 0xff80000081217808 */ /* 0x000fe40000800000 */
[----:B------:R-:W-:Y:S02]  /*4c00*/  FSEL R101, R112, -INF , P0 ;  /* 0xff80000070657808 */ /* 0x000fe40000000000 */
[----:B------:R-:W-:Y:S02]  /*4c10*/  ISETP.GT.AND P2, PT, R0, 0x10, PT ;  /* 0x000000100000780c */ /* 0x000fe40003f44270 */
[----:B------:R-:W-:Y:S02]  /*4c20*/  ISETP.GT.AND P1, PT, R2, 0x18, PT ;  /* 0x000000180200780c */ /* 0x000fe40003f24270 */
[----:B------:R-:W-:Y:S02]  /*4c30*/  ISETP.GT.AND P0, PT, R0, 0x21, PT ;  /* 0x000000210000780c */ /* 0x000fe40003f04270 */
[----:B------:R-:W-:-:S02]  /*4c40*/  FSEL R49, R130, -INF , P2 ;  /* 0xff80000082317808 */ /* 0x000fc40001000000 */
[----:B------:R-:W-:Y:S02]  /*4c50*/  FSEL R35, R92, -INF , P1 ;  /* 0xff8000005c237808 */ /* 0x000fe40000800000 */
[----:B------:R-:W-:Y:S02]  /*4c60*/  FSEL R70, R115, -INF , P0 ;  /* 0xff80000073467808 */ /* 0x000fe40000000000 */
[C---:B------:R-:W-:Y:S02]  /*4c70*/  ISETP.GT.AND P2, PT, R0.reuse, 0x18, PT ;  /* 0x000000180000780c */ /* 0x040fe40003f44270 */
[----:B------:R-:W-:Y:S02]  /*4c80*/  ISETP.GT.AND P1, PT, R0, 0x19, PT ;  /* 0x000000190000780c */ /* 0x000fe40003f24270 */
[----:B------:R-:W-:Y:S02]  /*4c90*/  ISETP.GT.AND P0, PT, R2, 0x29, PT ;  /* 0x000000290200780c */ /* 0x000fe40003f04270 */
[----:B------:R-:W-:-:S02]  /*4ca0*/  FSEL R53, R94, -INF , P2 ;  /* 0xff8000005e357808 */ /* 0x000fc40001000000 */
[----:B------:R-:W-:Y:S02]  /*4cb0*/  FSEL R54, R95, -INF , P1 ;  /* 0xff8000005f367808 */ /* 0x000fe40000800000 */
[----:B------:R-:W-:Y:S02]  /*4cc0*/  FSEL R116, R89, -INF , P0 ;  /* 0xff80000059747808 */ /* 0x000fe40000000000 */
[----:B------:R-:W-:Y:S02]  /*4cd0*/  ISETP.GT.AND P2, PT, R2, 0x21, PT ;  /* 0x000000210200780c */ /* 0x000fe40003f44270 */
[C---:B------:R-:W-:Y:S02]  /*4ce0*/  ISETP.GT.AND P1, PT, R0.reuse, 0x20, PT ;  /* 0x000000200000780c */ /* 0x040fe40003f24270 */
        /* <DEDUP_REMOVED lines=105> */
[----:B------:R-:W-:Y:S02]  /*5380*/  FSEL R157, R81, -INF , P6 ;  /* 0xff800000519d7808 */ /* 0x000fe40003000000 */
        /* <DEDUP_REMOVED lines=25> */
.L_x_3478:
        /* <DEDUP_REMOVED lines=10> */
[----:B------:R-:W-:Y:S01]  /*55c0*/  FFMA.FTZ R2, R28, c[0x0][0x2d0], -R4 ;  /* 0x0000b4001c027a23 */ /* 0x000fe20000010804 */
[----:B----4-:R-:W-:Y:S01]  /*55d0*/  FMNMX.FTZ R68, R9, R8, !PT ;  /* 0x0000000809447209 */ /* 0x010fe20007810000 */
[----:B------:R-:W-:Y:S01]  /*55e0*/  WARPSYNC 0xffffffff ;  /* 0xffffffff00007948 */ /* 0x000fe20003800000 */
[----:B------:R-:W-:Y:S01]  /*55f0*/  FSEL R3, R3, RZ, P0 ;  /* 0x000000ff03037208 */ /* 0x000fe20000000000 */
[----:B------:R-:W4:Y:S01]  /*5600*/  LDSM.16.MT88.4 R40, [R189] ;  /* 0x00000000bd28783b */ /* 0x000f220000004200 */
[----:B------:R-:W-:-:S02]  /*5610*/  FSETP.NEU.FTZ.AND P0, PT, R98, -INF , PT ;  /* 0xff8000006200780b */ /* 0x000fc40003f1d000 */
[----:B------:R5:W-:Y:S01]  /*5620*/  MUFU.EX2 R236, R2 ;  /* 0x0000000200ec7308 */ /* 0x000be20000000800 */
[----:B------:R-:W-:Y:S01]  /*5630*/  FFMA.FTZ R5, R24, c[0x0][0x2d0], -R3 ;  /* 0x0000b40018057a23 */ /* 0x000fe20000010803 */
[----:B------:R-:W2:Y:S01]  /*5640*/  LDSM.16.MT88.4 R44, [R193] ;  /* 0x00000000c12c783b */ /* 0x000ea20000004200 */
[----:B------:R-:W-:-:S03]  /*5650*/  IADD3 R205, R205, -0x2, RZ ;  /* 0xfffffffecdcd7810 */ /* 0x000fc60007ffe0ff */
[----:B------:R-:W2:Y:S01]  /*5660*/  LDSM.16.MT88.4 R36, [R190] ;  /* 0x00000000be24783b */ /* 0x000ea20000004200 */
[----:B-1----:R-:W-:Y:S01]  /*5670*/  FFMA.FTZ R0, R12, c[0x0][0x2d0], -R4 ;  /* 0x0000b4000c007a23 */ /* 0x002fe20000010804 */
[----:B------:R1:W-:Y:S01]  /*5680*/  MUFU.EX2 R234, R5 ;  /* 0x0000000500ea7308 */ /* 0x0003e20000000800 */
[----:B-----5:R-:W-:-:S07]  /*5690*/  FMUL.FTZ R2, R98, c[0x0][0x2d0] ;  /* 0x0000b40062027a20 */ /* 0x020fce0000410000 */
[----:B------:R5:W-:Y:S01]  /*56a0*/  MUFU.EX2 R187, R0 ;  /* 0x0000000000bb7308 */ /* 0x000be20000000800 */
[----:B------:R-:W-:Y:S02]  /*56b0*/  FSEL R2, R2, RZ, P0 ;  /* 0x000000ff02027208 */ /* 0x000fe40000000000 */
[----:B------:R-:W-:-:S03]  /*56c0*/  FSETP.NEU.FTZ.AND P0, PT, R68, -INF , PT ;  /* 0xff8000004400780b */ /* 0x000fc60003f1d000 */
[----:B-1----:R-:W-:-:S04]  /*56d0*/  FFMA.FTZ R5, R33, c[0x0][0x2d0], -R2 ;  /* 0x0000b40021057a23 */ /* 0x002fc80000010802 */
[----:B------:R1:W-:Y:S01]  /*56e0*/  MUFU.EX2 R222, R5 ;  /* 0x0000000500de7308 */ /* 0x0003e20000000800 */
[----:B-----5:R-:W-:-:S07]  /*56f0*/  FFMA.FTZ R0, R14, c[0x0][0x2d0], -R4 ;  /* 0x0000b4000e007a23 */ /* 0x020fce0000010804 */
[----:B------:R5:W-:Y:S01]  /*5700*/  MUFU.EX2 R218, R0 ;  /* 0x0000000000da7308 */ /* 0x000be20000000800 */
[----:B-1----:R-:W-:-:S07]  /*5710*/  FFMA.FTZ R5, R35, c[0x0][0x2d0], -R2 ;  /* 0x0000b40023057a23 */ /* 0x002fce0000010802 */
[----:B------:R-:W-:Y:S01]  /*5720*/  MUFU.EX2 R233, R5 ;  /* 0x0000000500e97308 */ /* 0x000fe20000000800 */
[----:B-----5:R-:W-:-:S07]  /*5730*/  FFMA.FTZ R0, R16, c[0x0][0x2d0], -R4 ;  /* 0x0000b40010007a23 */ /* 0x020fce0000010804 */
[----:B------:R1:W-:Y:S02]  /*5740*/  MUFU.EX2 R221, R0 ;  /* 0x0000000000dd7308 */ /* 0x0003e40000000800 */
[----:B-1----:R-:W-:-:S06]  /*5750*/  FFMA.FTZ R0, R18, c[0x0][0x2d0], -R4 ;  /* 0x0000b40012007a23 */ /* 0x002fcc0000010804 */
        /* <DEDUP_REMOVED lines=17> */
[----:B------:R-:W-:-:S05]  /*5870*/  F2FP.BF16.PACK_AB R20, R187, R206 ;  /* 0x000000cebb14723e */ /* 0x000fca00000010ff */
[----:B------:R1:W-:Y:S02]  /*5880*/  MUFU.EX2 R224, R0 ;  /* 0x0000000000e07308 */ /* 0x0003e40000000800 */
[----:B-1----:R-:W-:Y:S01]  /*5890*/  FFMA.FTZ R0, R23, c[0x0][0x2d0], -R3 ;  /* 0x0000b40017007a23 */ /* 0x002fe20000010803 */
[----:B-----5:R-:W-:-:S05]  /*58a0*/  F2FP.BF16.PACK_AB R23, R217, R216 ;  /* 0x000000d8d917723e */ /* 0x020fca00000010ff */
[----:B------:R1:W5:Y:S02]  /*58b0*/  MUFU.EX2 R225, R0 ;  /* 0x0000000000e17308 */ /* 0x0003640000000800 */
[----:B-1----:R-:W-:Y:S01]  /*58c0*/  FFMA.FTZ R0, R30, c[0x0][0x2d0], -R3 ;  /* 0x0000b4001e007a23 */ /* 0x002fe20000010803 */
[----:B-----5:R-:W-:-:S05]  /*58d0*/  F2FP.BF16.PACK_AB R13, R225, R224 ;  /* 0x000000e0e10d723e */ /* 0x020fca00000010ff */
[----:B------:R1:W5:Y:S02]  /*58e0*/  MUFU.EX2 R235, R0 ;  /* 0x0000000000eb7308 */ /* 0x0003640000000800 */
[----:B-1----:R-:W-:Y:S01]  /*58f0*/  FFMA.FTZ R0, R19, c[0x0][0x2d0], -R2 ;  /* 0x0000b40013007a23 */ /* 0x002fe20000010802 */
[----:B-----5:R-:W-:-:S05]  /*5900*/  F2FP.BF16.PACK_AB R15, R235, R234 ;  /* 0x000000eaeb0f723e */ /* 0x020fca00000010ff */
[----:B------:R1:W-:Y:S02]  /*5910*/  MUFU.EX2 R213, R0 ;  /* 0x0000000000d57308 */ /* 0x0003e40000000800 */
[----:B-1----:R-:W-:Y:S01]  /*5920*/  FFMA.FTZ R0, R22, c[0x0][0x2d0], -R2 ;  /* 0x0000b40016007a23 */ /* 0x002fe20000010802 */
[----:B------:R-:W-:-:S05]  /*5930*/  F2FP.BF16.PACK_AB R22, R221, R218 ;  /* 0x000000dadd16723e */ /* 0x000fca00000010ff */
[----:B------:R1:W5:Y:S02]  /*5940*/  MUFU.EX2 R212, R0 ;  /* 0x0000000000d47308 */ /* 0x0003640000000800 */
[C---:B----4-:R-:W-:Y:S08]  /*5950*/  HMMA.16816.F32.BF16 R76, R20.reuse, R40, RZ ;  /* 0x00000028144c723c */ /* 0x050ff000000418ff */
[----:B--2---:R-:W-:Y:S01]  /*5960*/  HMMA.16816.F32.BF16 R72, R20, R44, RZ ;  /* 0x0000002c1448723c */ /* 0x004fe200000418ff */
[----:B-1----:R-:W-:Y:S01]  /*5970*/  FFMA.FTZ R0, R25, c[0x0][0x2d0], -R2 ;  /* 0x0000b40019007a23 */ /* 0x002fe20000010802 */
[----:B-----5:R-:W-:-:S03]  /*5980*/  F2FP.BF16.PACK_AB R16, R212, R213 ;  /* 0x000000d5d410723e */ /* 0x020fc600000010ff */
[----:B------:R1:W-:Y:S03]  /*5990*/  MUFU.EX2 R214, R0 ;  /* 0x0000000000d67308 */ /* 0x0003e60000000800 */
[----:B------:R-:W-:Y:S01]  /*59a0*/  HMMA.16816.F32.BF16 R64, R20, R36, RZ ;  /* 0x000000241440723c */ /* 0x000fe200000418ff */
[----:B-1----:R-:W-:-:S04]  /*59b0*/  FFMA.FTZ R0, R26, c[0x0][0x2d0], -R2 ;  /* 0x0000b4001a007a23 */ /* 0x002fc80000010802 */
[----:B------:R1:W2:Y:S02]  /*59c0*/  MUFU.EX2 R215, R0 ;  /* 0x0000000000d77308 */ /* 0x0002a40000000800 */
[----:B-1----:R-:W-:Y:S01]  /*59d0*/  FFMA.FTZ R0, R27, c[0x0][0x2d0], -R2 ;  /* 0x0000b4001b007a23 */ /* 0x002fe20000010802 */
[----:B--2---:R-:W-:Y:S01]  /*59e0*/  F2FP.BF16.PACK_AB R18, R215, R214 ;  /* 0x000000d6d712723e */ /* 0x004fe200000010ff */
[----:B------:R-:W-:Y:S04]  /*59f0*/  LDSM.16.MT88.4 R24, [R192] ;  /* 0x00000000c018783b */ /* 0x000fe80000004200 */
[----:B------:R1:W2:Y:S02]  /*5a00*/  MUFU.EX2 R223, R0 ;  /* 0x0000000000df7308 */ /* 0x0002a40000000800 */
[----:B-1----:R-:W-:Y:S01]  /*5a10*/  FMUL.FTZ R0, R68, c[0x0][0x2d0] ;  /* 0x0000b40044007a20 */ /* 0x002fe20000410000 */
[----:B--2---:R-:W-:-:S04]  /*5a20*/  F2FP.BF16.PACK_AB R8, R222, R223 ;  /* 0x000000dfde08723e */ /* 0x004fc800000010ff */
[----:B------:R-:W-:-:S05]  /*5a30*/  FSEL R0, R0, RZ, P0 ;  /* 0x000000ff00007208 */ /* 0x000fca0000000000 */
[--C-:B------:R-:W-:Y:S02]  /*5a40*/  FFMA.FTZ R5, R31, c[0x0][0x2d0], -R0.reuse ;  /* 0x0000b4001f057a23 */ /* 0x100fe40000010800 */
[----:B------:R-:W1:Y:S02]  /*5a50*/  LDSM.16.MT88.4 R28, [R190+0x800] ;  /* 0x00080000be1c783b */ /* 0x000e640000004200 */
[----:B------:R2:W-:Y:S02]  /*5a60*/  MUFU.EX2 R208, R5 ;  /* 0x0000000500d07308 */ /* 0x0005e40000000800 */
[----:B--2---:R-:W-:-:S06]  /*5a70*/  FFMA.FTZ R5, R32, c[0x0][0x2d0], -R0 ;  /* 0x0000b40020057a23 */ /* 0x004fcc0000010800 */
[----:B------:R2:W4:Y:S02]  /*5a80*/  MUFU.EX2 R207, R5 ;  /* 0x0000000500cf7308 */ /* 0x0005240000000800 */
[--C-:B--2---:R-:W-:Y:S01]  /*5a90*/  FFMA.FTZ R5, R34, c[0x0][0x2d0], -R0.reuse ;  /* 0x0000b40022057a23 */ /* 0x104fe20000010800 */
[----:B----4-:R-:W-:Y:S01]  /*5aa0*/  F2FP.BF16.PACK_AB R17, R207, R208 ;  /* 0x000000d0cf11723e */ /* 0x010fe200000010ff */
[----:B------:R-:W2:Y:S01]  /*5ab0*/  LDSM.16.MT88.4 R32, [R193+0x800] ;  /* 0x00080000c120783b */ /* 0x000ea20000004200 */
[----:B-1----:R-:W-:Y:S03]  /*5ac0*/  HMMA.16816.F32.BF16 R104, R12, R28, R64 ;  /* 0x0000001c0c68723c */ /* 0x002fe60000041840 */
[----:B------:R1:W-:Y:S02]  /*5ad0*/  MUFU.EX2 R219, R5 ;  /* 0x0000000500db7308 */ /* 0x0003e40000000800 */
[----:B-1----:R-:W-:-:S06]  /*5ae0*/  FFMA.FTZ R5, R48, c[0x0][0x2d0], -R0 ;  /* 0x0000b40030057a23 */ /* 0x002fcc0000010800 */
[----:B------:R1:W4:Y:S02]  /*5af0*/  MUFU.EX2 R220, R5 ;  /* 0x0000000500dc7308 */ /* 0x0003240000000800 */
[----:B-1----:R-:W-:Y:S01]  /*5b00*/  FFMA.FTZ R5, R50, c[0x0][0x2d0], -R2 ;  /* 0x0000b40032057a23 */ /* 0x002fe20000010802 */
[----:B----4-:R-:W-:Y:S01]  /*5b10*/  F2FP.BF16.PACK_AB R19, R220, R219 ;  /* 0x000000dbdc13723e */ /* 0x010fe200000010ff */
[----:B--2---:R-:W-:Y:S04]  /*5b20*/  HMMA.16816.F32.BF16 R112, R12, R32, R72 ;  /* 0x000000200c70723c */ /* 0x004fe80000041848 */
[----:B------:R1:W2:Y:S04]  /*5b30*/  MUFU.EX2 R232, R5 ;  /* 0x0000000500e87308 */ /* 0x0002a80000000800 */
[C---:B------:R-:W-:Y:S08]  /*5b40*/  HMMA.16816.F32.BF16 R60, R16.reuse, R40, RZ ;  /* 0x00000028103c723c */ /* 0x040ff000000418ff */
[C---:B------:R-:W-:Y:S01]  /*5b50*/  HMMA.16816.F32.BF16 R56, R16.reuse, R44, RZ ;  /* 0x0000002c1038723c */ /* 0x040fe200000418ff */
[--C-:B-1----:R-:W-:Y:S01]  /*5b60*/  FFMA.FTZ R5, R49, c[0x0][0x2d0], -R0.reuse ;  /* 0x0000b40031057a23 */ /* 0x102fe20000010800 */
[----:B--2---:R-:W-:Y:S01]  /*5b70*/  F2FP.BF16.PACK_AB R10, R232, R233 ;  /* 0x000000e9e80a723e */ /* 0x004fe200000010ff */
[----:B------:R-:W1:Y:S02]  /*5b80*/  LDSM.16.MT88.4 R48, [R189+0x800] ;  /* 0x00080000bd30783b */ /* 0x000e640000004200 */
[----:B------:R2:W-:Y:S03]  /*5b90*/  MUFU.EX2 R226, R5 ;  /* 0x0000000500e27308 */ /* 0x0005e60000000800 */
[C---:B------:R-:W-:Y:S08]  /*5ba0*/  HMMA.16816.F32.BF16 R64, R16.reuse, R42, RZ ;  /* 0x0000002a1040723c */ /* 0x040ff000000418ff */
[----:B------:R-:W-:Y:S01]  /*5bb0*/  HMMA.16816.F32.BF16 R72, R16, R38, RZ ;  /* 0x000000261048723c */ /* 0x000fe200000418ff */
[----:B--2---:R-:W-:-:S04]  /*5bc0*/  FFMA.FTZ R5, R52, c[0x0][0x2d0], -R0 ;  /* 0x0000b40034057a23 */ /* 0x004fc80000010800 */
[----:B------:R2:W4:Y:S02]  /*5bd0*/  MUFU.EX2 R228, R5 ;  /* 0x0000000500e47308 */ /* 0x0005240000000800 */
[--C-:B--2---:R-:W-:Y:S01]  /*5be0*/  FFMA.FTZ R5, R53, c[0x0][0x2d0], -R0.reuse ;  /* 0x0000b40035057a23 */ /* 0x104fe20000010800 */
[----:B----4-:R-:W-:Y:S01]  /*5bf0*/  F2FP.BF16.PACK_AB R9, R228, R226 ;  /* 0x000000e2e409723e */ /* 0x010fe200000010ff */
[----:B-1----:R-:W-:Y:S04]  /*5c00*/  HMMA.16816.F32.BF16 R84, R12, R48, R76 ;  /* 0x000000300c54723c */ /* 0x002fe8000004184c */
[----:B------:R1:W-:Y:S04]  /*5c10*/  MUFU.EX2 R230, R5 ;  /* 0x0000000500e67308 */ /* 0x0003e80000000800 */
[-C--:B------:R-:W-:Y:S08]  /*5c20*/  HMMA.16816.F32.BF16 R76, R16, R46.reuse, RZ ;  /* 0x0000002e104c723c */ /* 0x080ff000000418ff */
[----:B------:R-:W-:Y:S01]  /*5c30*/  HMMA.16816.F32.BF16 R44, R20, R46, RZ ;  /* 0x0000002e142c723c */ /* 0x000fe200000418ff */
[----:B-1----:R-:W-:-:S04]  /*5c40*/  FFMA.FTZ R5, R54, c[0x0][0x2d0], -R0 ;  /* 0x0000b40036057a23 */ /* 0x002fc80000010800 */
[----:B------:R1:W2:Y:S03]  /*5c50*/  MUFU.EX2 R229, R5 ;  /* 0x0000000500e57308 */ /* 0x0002a60000000800 */
[----:B------:R-:W-:Y:S01]  /*5c60*/  HMMA.16816.F32.BF16 R52, R16, R36, RZ ;  /* 0x000000241034723c */ /* 0x000fe200000418ff */
[----:B-1----:R-:W-:Y:S01]  /*5c70*/  FFMA.FTZ R5, R132, c[0x0][0x2d0], -R4 ;  /* 0x0000b40084057a23 */ /* 0x002fe20000010804 */
[----:B--2---:R-:W-:-:S03]  /*5c80*/  F2FP.BF16.PACK_AB R11, R229, R230 ;  /* 0x000000e6e50b723e */ /* 0x004fc600000010ff */
[----:B------:R1:W-:Y:S04]  /*5c90*/  MUFU.EX2 R183, R5 ;  /* 0x0000000500b77308 */ /* 0x0003e80000000800 */
[C---:B------:R-:W-:Y:S08]  /*5ca0*/  HMMA.16816.F32.BF16 R80, R8.reuse, R48, R60 ;  /* 0x000000300850723c */ /* 0x040ff0000004183c */
[----:B------:R-:W-:Y:S01]  /*5cb0*/  HMMA.16816.F32.BF16 R108, R8, R32, R56 ;  /* 0x00000020086c723c */ /* 0x000fe20000041838 */
[----:B-1----:R-:W-:-:S04]  /*5cc0*/  FFMA.FTZ R5, R127, c[0x0][0x2d0], -R4 ;  /* 0x0000b4007f057a23 */ /* 0x002fc80000010804 */
[----:B------:R1:W2:Y:S03]  /*5cd0*/  MUFU.EX2 R184, R5 ;  /* 0x0000000500b87308 */ /* 0x0002a60000000800 */
        /* <DEDUP_REMOVED lines=34> */
[----:B--2---:R-:W-:Y:S02]  /*5f00*/  F2FP.BF16.PACK_AB R12, R184, R183 ;  /* 0x000000b7b80c723e */ /* 0x004fe400000010ff */
[----:B----4-:R-:W-:Y:S01]  /*5f10*/  F2FP.BF16.PACK_AB R13, R180, R179 ;  /* 0x000000b3b40d723e */ /* 0x010fe200000010ff */
[----:B------:R2:W-:Y:S01]  /*5f20*/  MUFU.EX2 R171, R5 ;  /* 0x0000000500ab7308 */ /* 0x0005e20000000800 */
[----:B------:R-:W-:Y:S02]  /*5f30*/  F2FP.BF16.PACK_AB R14, R186, R185 ;  /* 0x000000b9ba0e723e */ /* 0x000fe400000010ff */
[----:B-1----:R-:W-:-:S07]  /*5f40*/  F2FP.BF16.PACK_AB R15, R182, R181 ;  /* 0x000000b5b60f723e */ /* 0x002fce00000010ff */
[----:B------:R-:W-:Y:S01]  /*5f50*/  HMMA.16816.F32.BF16 R84, R12, R16, R84 ;  /* 0x000000100c54723c */ /* 0x000fe20000041854 */
[----:B--2---:R-:W-:-:S07]  /*5f60*/  FFMA.FTZ R5, R102, c[0x0][0x2d0], -R2 ;  /* 0x0000b40066057a23 */ /* 0x004fce0000010802 */
[C---:B------:R-:W-:Y:S01]  /*5f70*/  HMMA.16816.F32.BF16 R56, R12.reuse, R24, R112 ;  /* 0x000000180c38723c */ /* 0x040fe20000041870 */
[----:B------:R-:W-:Y:S01]  /*5f80*/  LDSM.16.MT88.4 R112, [R189+0x2000] ;  /* 0x00200000bd70783b */ /* 0x000fe20000004200 */
[----:B------:R1:W2:Y:S06]  /*5f90*/  MUFU.EX2 R173, R5 ;  /* 0x0000000500ad7308 */ /* 0x0002ac0000000800 */
[C---:B------:R-:W-:Y:S08]  /*5fa0*/  HMMA.16816.F32.BF16 R44, R12.reuse, R20, R104 ;  /* 0x000000140c2c723c */ /* 0x040ff00000041868 */
[----:B------:R-:W-:Y:S01]  /*5fb0*/  HMMA.16816.F32.BF16 R40, R12, R22, R40 ;  /* 0x000000160c28723c */ /* 0x000fe20000041828 */
[----:B-1----:R-:W-:Y:S01]  /*5fc0*/  FFMA.FTZ R5, R103, c[0x0][0x2d0], -R2 ;  /* 0x0000b40067057a23 */ /* 0x002fe20000010802 */
[----:B--2---:R-:W-:-:S03]  /*5fd0*/  F2FP.BF16.PACK_AB R8, R173, R171 ;  /* 0x000000abad08723e */ /* 0x004fc600000010ff */
        /* <DEDUP_REMOVED lines=26> */
[----:B--2---:R-:W-:-:S04]  /*6180*/  FFMA.FTZ R5, R149, c[0x0][0x2d0], -R4 ;  /* 0x0000b40095057a23 */ /* 0x004fc80000010804 */
[----:B------:R2:W-:Y:S02]  /*6190*/  MUFU.EX2 R167, R5 ;  /* 0x0000000500a77308 */ /* 0x0005e40000000800 */
[--C-:B------:R-:W-:Y:S01]  /*61a0*/  FFMA.FTZ R25, R145, c[0x0][0x2d0], -R3.reuse ;  /* 0x0000b40091197a23 */ /* 0x100fe20000010803 */
[----:B------:R-:W-:Y:S01]  /*61b0*/  HMMA.16816.F32.BF16 R72, R8, R22, R72 ;  /* 0x000000160848723c */ /* 0x000fe20000041848 */
[----:B------:R-:W-:-:S04]  /*61c0*/  FFMA.FTZ R24, R144, c[0x0][0x2d0], -R3 ;  /* 0x0000b40090187a23 */ /* 0x000fc80000010803 */
[----:B------:R-:W-:Y:S01]  /*61d0*/  MUFU.EX2 R25, R25 ;  /* 0x0000001900197308 */ /* 0x000fe20000000800 */
[----:B--2---:R-:W-:-:S07]  /*61e0*/  FFMA.FTZ R5, R148, c[0x0][0x2d0], -R4 ;  /* 0x0000b40094057a23 */ /* 0x004fce0000010804 */
[----:B------:R-:W-:Y:S01]  /*61f0*/  MUFU.EX2 R24, R24 ;  /* 0x0000001800187308 */ /* 0x000fe20000000800 */
[C---:B-1----:R-:W-:Y:S07]  /*6200*/  HMMA.16816.F32.BF16 R64, R12.reuse, R16, R92 ;  /* 0x000000100c40723c */ /* 0x042fee000004185c */
[----:B------:R1:W2:Y:S01]  /*6210*/  MUFU.EX2 R168, R5 ;  /* 0x0000000500a87308 */ /* 0x0002a20000000800 */
[----:B------:R-:W-:Y:S01]  /*6220*/  HMMA.16816.F32.BF16 R32, R12, R18, R88 ;  /* 0x000000120c20723c */ /* 0x000fe20000041858 */
[----:B------:R-:W4:Y:S07]  /*6230*/  LDSM.16.MT88.4 R12, [R190+0x1800] ;  /* 0x00180000be0c783b */ /* 0x000f2e0000004200 */
[----:B------:R-:W-:Y:S01]  /*6240*/  HMMA.16816.F32.BF16 R88, R8, R26, R76 ;  /* 0x0000001a0858723c */ /* 0x000fe2000004184c */
[----:B-1----:R-:W-:Y:S01]  /*6250*/  FFMA.FTZ R5, R140, c[0x0][0x2d0], -R3 ;  /* 0x0000b4008c057a23 */ /* 0x002fe20000010803 */
[----:B--2---:R-:W-:-:S05]  /*6260*/  F2FP.BF16.PACK_AB R6, R168, R167 ;  /* 0x000000a7a806723e */ /* 0x004fca00000010ff */
[----:B------:R-:W-:Y:S01]  /*6270*/  FFMA.FTZ R27, R143, c[0x0][0x2d0], -R3 ;  /* 0x0000b4008f1b7a23 */ /* 0x000fe20000010803 */
[----:B------:R-:W-:Y:S01]  /*6280*/  HMMA.16816.F32.BF16 R76, R8, R20, R120 ;  /* 0x00000014084c723c */ /* 0x000fe20000041878 */
[----:B------:R1:W-:Y:S01]  /*6290*/  MUFU.EX2 R97, R5 ;  /* 0x0000000500617308 */ /* 0x0003e20000000800 */
[----:B------:R-:W2:Y:S01]  /*62a0*/  LDSM.16.MT88.4 R20, [R189+0x1800] ;  /* 0x00180000bd14783b */ /* 0x000ea20000004200 */
[----:B------:R-:W-:Y:S01]  /*62b0*/  FFMA.FTZ R26, R153, c[0x0][0x2d0], -R4 ;  /* 0x0000b400991a7a23 */ /* 0x000fe20000010804 */
[----:B------:R-:W-:-:S04]  /*62c0*/  F2FP.BF16.PACK_AB R153, R24, R25 ;  /* 0x000000191899723e */ /* 0x000fc800000010ff */
[C---:B------:R-:W-:Y:S01]  /*62d0*/  HMMA.16816.F32.BF16 R60, R8.reuse, R16, R60 ;  /* 0x00000010083c723c */ /* 0x040fe2000004183c */
[----:B------:R-:W-:Y:S07]  /*62e0*/  MUFU.EX2 R26, R26 ;  /* 0x0000001a001a7308 */ /* 0x000fee0000000800 */
[----:B------:R-:W-:Y:S01]  /*62f0*/  HMMA.16816.F32.BF16 R36, R8, R18, R28 ;  /* 0x000000120824723c */ /* 0x000fe2000004181c */
[----:B-1----:R-:W-:Y:S01]  /*6300*/  FFMA.FTZ R5, R135, c[0x0][0x2d0], -R3 ;  /* 0x0000b40087057a23 */ /* 0x002fe20000010803 */
[----:B------:R-:W1:Y:S01]  /*6310*/  LDSM.16.MT88.4 R16, [R193+0x1800] ;  /* 0x00180000c110783b */ /* 0x000e620000004200 */
[----:B------:R-:W5:Y:S03]  /*6320*/  MUFU.EX2 R27, R27 ;  /* 0x0000001b001b7308 */ /* 0x000f660000000800 */
[----:B------:R-:W1:Y:S01]  /*6330*/  LDSM.16.MT88.4 R8, [R192+0x1800] ;  /* 0x00180000c008783b */ /* 0x000e620000004200 */
[----:B------:R-:W-:-:S02]  /*6340*/  FFMA.FTZ R30, R156, c[0x0][0x2d0], -R4 ;  /* 0x0000b4009c1e7a23 */ /* 0x000fc40000010804 */
[--C-:B------:R-:W-:Y:S02]  /*6350*/  FFMA.FTZ R29, R155, c[0x0][0x2d0], -R4.reuse ;  /* 0x0000b4009b1d7a23 */ /* 0x100fe40000010804 */
[----:B------:R2:W-:Y:S01]  /*6360*/  MUFU.EX2 R101, R5 ;  /* 0x0000000500657308 */ /* 0x0005e20000000800 */
[----:B------:R-:W-:Y:S01]  /*6370*/  FFMA.FTZ R28, R154, c[0x0][0x2d0], -R4 ;  /* 0x0000b4009a1c7a23 */ /* 0x000fe20000010804 */
[----:B------:R-:W-:Y:S01]  /*6380*/  F2FP.BF16.PACK_AB R4, R166, R165 ;  /* 0x000000a5a604723e */ /* 0x000fe200000010ff */
[----:B------:R-:W-:-:S05]  /*6390*/  FFMA.FTZ R31, R164, c[0x0][0x2d0], -R2 ;  /* 0x0000b400a41f7a23 */ /* 0x000fca0000010802 */
[----:B------:R-:W-:Y:S01]  /*63a0*/  MUFU.EX2 R30, R30 ;  /* 0x0000001e001e7308 */ /* 0x000fe20000000800 */
[----:B-----5:R-:W-:Y:S01]  /*63b0*/  F2FP.BF16.PACK_AB R155, R52, R27 ;  /* 0x0000001b349b723e */ /* 0x020fe200000010ff */
[----:B--2---:R-:W-:-:S06]  /*63c0*/  FFMA.FTZ R5, R134, c[0x0][0x2d0], -R3 ;  /* 0x0000b40086057a23 */ /* 0x004fcc0000010803 */
[----:B------:R-:W-:Y:S08]  /*63d0*/  MUFU.EX2 R29, R29 ;  /* 0x0000001d001d7308 */ /* 0x000ff00000000800 */
[----:B------:R2:W-:Y:S08]  /*63e0*/  MUFU.EX2 R102, R5 ;  /* 0x0000000500667308 */ /* 0x0005f00000000800 */
[----:B------:R-:W5:Y:S01]  /*63f0*/  MUFU.EX2 R28, R28 ;  /* 0x0000001c001c7308 */ /* 0x000f620000000800 */
[----:B--2---:R-:W-:-:S07]  /*6400*/  FFMA.FTZ R5, R141, c[0x0][0x2d0], -R3 ;  /* 0x0000b4008d057a23 */ /* 0x004fce0000010803 */
[----:B------:R-:W-:Y:S01]  /*6410*/  MUFU.EX2 R31, R31 ;  /* 0x0000001f001f7308 */ /* 0x000fe20000000800 */
[----:B------:R-:W-:Y:S01]  /*6420*/  FFMA.FTZ R3, R161, c[0x0][0x2d0], -R2 ;  /* 0x0000b400a1037a23 */ /* 0x000fe20000010802 */
[----:B-----5:R-:W-:-:S06]  /*6430*/  F2FP.BF16.PACK_AB R154, R26, R28 ;  /* 0x0000001c1a9a723e */ /* 0x020fcc00000010ff */
[----:B------:R2:W5:Y:S08]  /*6440*/  MUFU.EX2 R103, R5 ;  /* 0x0000000500677308 */ /* 0x0005700000000800 */
[----:B------:R1:W-:Y:S01]  /*6450*/  MUFU.EX2 R54, R3 ;  /* 0x0000000300367308 */ /* 0x0003e20000000800 */
[----:B--2---:R-:W-:Y:S02]  /*6460*/  F2FP.BF16.PACK_AB R5, R101, R97 ;  /* 0x000000616505723e */ /* 0x004fe400000010ff */
[----:B-----5:R-:W-:Y:S01]  /*6470*/  F2FP.BF16.PACK_AB R7, R103, R102 ;  /* 0x000000666707723e */ /* 0x020fe200000010ff */
[----:B-1----:R-:W-:-:S06]  /*6480*/  FFMA.FTZ R3, R160, c[0x0][0x2d0], -R2 ;  /* 0x0000b400a0037a23 */ /* 0x002fcc0000010802 */
[C---:B----4-:R-:W-:Y:S01]  /*6490*/  HMMA.16816.F32.BF16 R148, R4.reuse, R14, R40 ;  /* 0x0000000e0494723c */ /* 0x050fe20000041828 */
[----:B------:R1:W2:Y:S06]  /*64a0*/  MUFU.EX2 R69, R3 ;  /* 0x0000000300457308 */ /* 0x0002ac0000000800 */
[--C-:B------:R-:W-:Y:S01]  /*64b0*/  FFMA.FTZ R40, R137, c[0x0][0x2d0], -R0.reuse ;  /* 0x0000b40089287a23 */ /* 0x100fe20000010800 */
[----:B------:R-:W-:Y:S01]  /*64c0*/  HMMA.16816.F32.BF16 R84, R4, R20, R84 ;  /* 0x000000140454723c */ /* 0x000fe20000041854 */
[--C-:B------:R-:W-:Y:S02]  /*64d0*/  FFMA.FTZ R41, R136, c[0x0][0x2d0], -R0.reuse ;  /* 0x0000b40088297a23 */ /* 0x100fe40000010800 */
[----:B------:R-:W-:-:S02]  /*64e0*/  FFMA.FTZ R42, R133, c[0x0][0x2d0], -R0 ;  /* 0x0000b400852a7a23 */ /* 0x000fc40000010800 */
[----:B------:R-:W-:Y:S03]  /*64f0*/  MUFU.EX2 R40, R40 ;  /* 0x0000002800287308 */ /* 0x000fe60000000800 */
        /* <DEDUP_REMOVED lines=9> */
[C---:B------:R-:W-:Y:S01]  /*6590*/  HMMA.16816.F32.BF16 R64, R4.reuse, R8, R64 ;  /* 0x000000080440723c */ /* 0x040fe20000041840 */
        /* <DEDUP_REMOVED lines=10> */
[----:B------:R-:W-:Y:S01]  /*6640*/  FADD.FTZ R2, R178, R176 ;  /* 0x000000b0b2027221 */ /* 0x000fe20000010000 */
[----:B------:R-:W-:Y:S01]  /*6650*/  HMMA.16816.F32.BF16 R104, R152, R112, R84 ;  /* 0x000000709868723c */ /* 0x000fe20000041854 */
[----:B------:R-:W-:Y:S02]  /*6660*/  FFMA.FTZ R35, R139, c[0x0][0x2d0], -R0 ;  /* 0x0000b4008b237a23 */ /* 0x000fe40000010800 */
[----:B------:R-:W-:Y:S01]  /*6670*/  FADD.FTZ R2, R216, R2 ;  /* 0x00000002d8027221 */ /* 0x000fe20000010000 */
[----:B------:R-:W-:Y:S03]  /*6680*/  MUFU.EX2 R32, R32 ;  /* 0x0000002000207308 */ /* 0x000fe60000000800 */
[----:B------:R-:W-:-:S04]  /*6690*/  FADD.FTZ R2, R217, R2 ;  /* 0x00000002d9027221 */ /* 0x000fc80000010000 */
[----:B------:R-:W-:Y:S01]  /*66a0*/  FADD.FTZ R2, R224, R2 ;  /* 0x00000002e0027221 */ /* 0x000fe20000010000 */
[----:B------:R-:W-:Y:S01]  /*66b0*/  MUFU.EX2 R33, R33 ;  /* 0x0000002100217308 */ /* 0x000fe20000000800 */
[----:B-1----:R-:W-:-:S07]  /*66c0*/  FFMA.FTZ R3, R147, c[0x0][0x2d0], -R0 ;  /* 0x0000b40093037a23 */ /* 0x002fce0000010800 */
[----:B------:R1:W2:Y:S08]  /*66d0*/  MUFU.EX2 R53, R3 ;  /* 0x0000000300357308 */ /* 0x0002b00000000800 */
[----:B------:R-:W-:Y:S01]  /*66e0*/  MUFU.EX2 R34, R34 ;  /* 0x0000002200227308 */ /* 0x000fe20000000800 */
[--C-:B-1----:R-:W-:Y:S01]  /*66f0*/  FFMA.FTZ R3, R146, c[0x0][0x2d0], -R0.reuse ;  /* 0x0000b40092037a23 */ /* 0x102fe20000010800 */
[----:B--2---:R-:W-:Y:S01]  /*6700*/  F2FP.BF16.PACK_AB R5, R53, R43 ;  /* 0x0000002b3505723e */ /* 0x004fe200000010ff */
[----:B------:R-:W1:Y:S05]  /*6710*/  LDSM.16.MT88.4 R144, [R190+0x2000] ;  /* 0x00200000be90783b */ /* 0x000e6a0000004200 */
[----:B------:R-:W-:Y:S08]  /*6720*/  MUFU.EX2 R35, R35 ;  /* 0x0000002300237308 */ /* 0x000ff00000000800 */
[----:B------:R2:W-:Y:S02]  /*6730*/  MUFU.EX2 R55, R3 ;  /* 0x0000000300377308 */ /* 0x0005e40000000800 */
[----:B--2---:R-:W-:-:S02]  /*6740*/  FFMA.FTZ R3, R138, c[0x0][0x2d0], -R0 ;  /* 0x0000b4008a037a23 */ /* 0x004fc40000010800 */
[----:B------:R-:W-:-:S04]  /*6750*/  FADD.FTZ R0, R213, R212 ;  /* 0x000000d4d5007221 */ /* 0x000fc80000010000 */
[----:B------:R-:W2:Y:S01]  /*6760*/  MUFU.EX2 R70, R3 ;  /* 0x0000000300467308 */ /* 0x000ea20000000800 */
[----:B------:R-:W-:-:S04]  /*6770*/  FADD.FTZ R0, R214, R0 ;  /* 0x00000000d6007221 */ /* 0x000fc80000010000 */
[----:B------:R-:W-:-:S04]  /*6780*/  FADD.FTZ R0, R215, R0 ;  /* 0x00000000d7007221 */ /* 0x000fc80000010000 */
[----:B------:R-:W-:Y:S01]  /*6790*/  FADD.FTZ R0, R223, R0 ;  /* 0x00000000df007221 */ /* 0x000fe20000010000 */
[----:B-1----:R-:W-:Y:S01]  /*67a0*/  HMMA.16816.F32.BF16 R136, R152, R144, R44 ;  /* 0x000000909888723c */ /* 0x002fe2000004182c */
[----:B--2---:R-:W-:Y:S01]  /*67b0*/  F2FP.BF16.PACK_AB R7, R70, R55 ;  /* 0x000000374607723e */ /* 0x004fe200000010ff */
[----:B------:R-:W-:-:S06]  /*67c0*/  FADD.FTZ R3, R206, R187 ;  /* 0x000000bbce037221 */ /* 0x000fcc0000010000 */
[----:B------:R-:W-:Y:S01]  /*67d0*/  HMMA.16816.F32.BF16 R148, R152, R146, R148 ;  /* 0x000000929894723c */ /* 0x000fe20000041894 */
[----:B------:R-:W-:-:S04]  /*67e0*/  FADD.FTZ R3, R218, R3 ;  /* 0x00000003da037221 */ /* 0x000fc80000010000 */
[----:B------:R-:W-:-:S03]  /*67f0*/  FADD.FTZ R3, R221, R3 ;  /* 0x00000003dd037221 */ /* 0x000fc60000010000 */
[----:B------:R-:W-:Y:S01]  /*6800*/  HMMA.16816.F32.BF16 R108, R4, R20, R128 ;  /* 0x00000014046c723c */ /* 0x000fe20000041880 */
[----:B------:R-:W1:Y:S01]  /*6810*/  LDSM.16.MT88.4 R128, [R193+0x2000] ;  /* 0x00200000c180783b */ /* 0x000e620000004200 */
[----:B------:R-:W-:-:S06]  /*6820*/  FADD.FTZ R3, R227, R3 ;  /* 0x00000003e3037221 */ /* 0x000fcc0000010000 */
[C---:B------:R-:W-:Y:S08]  /*6830*/  HMMA.16816.F32.BF16 R20, R4.reuse, R22, R116 ;  /* 0x000000160414723c */ /* 0x040ff00000041874 */
[C---:B------:R-:W-:Y:S08]  /*6840*/  HMMA.16816.F32.BF16 R124, R4.reuse, R16, R124 ;  /* 0x00000010047c723c */ /* 0x040ff0000004187c */
[C---:B------:R-:W-:Y:S08]  /*6850*/  HMMA.16816.F32.BF16 R88, R4.reuse, R18, R88 ;  /* 0x000000120458723c */ /* 0x040ff00000041858 */
[C---:B------:R-:W-:Y:S08]  /*6860*/  HMMA.16816.F32.BF16 R76, R4.reuse, R12, R76 ;  /* 0x0000000c044c723c */ /* 0x040ff0000004184c */
[C---:B------:R-:W-:Y:S08]  /*6870*/  HMMA.16816.F32.BF16 R72, R4.reuse, R14, R72 ;  /* 0x0000000e0448723c */ /* 0x040ff00000041848 */
[C---:B------:R-:W-:Y:S07]  /*6880*/  HMMA.16816.F32.BF16 R60, R4.reuse, R8, R60 ;  /* 0x00000008043c723c */ /* 0x040fee000004183c */
[----:B------:R-:W-:Y:S01]  /*6890*/  FADD.FTZ R8, R208, R207 ;  /* 0x000000cfd0087221 */ /* 0x000fe20000010000 */
[----:B------:R-:W-:Y:S01]  /*68a0*/  HMMA.16816.F32.BF16 R36, R4, R10, R36 ;  /* 0x0000000a0424723c */ /* 0x000fe20000041824 */
[----:B------:R-:W2:Y:S01]  /*68b0*/  LDSM.16.MT88.4 R4, [R192+0x2000] ;  /* 0x00200000c004783b */ /* 0x000ea20000004200 */
[----:B------:R-:W-:-:S02]  /*68c0*/  FADD.FTZ R9, R231, R3 ;  /* 0x00000003e7097221 */ /* 0x000fc40000010000 */
[----:B------:R-:W-:Y:S02]  /*68d0*/  FADD.FTZ R8, R219, R8 ;  /* 0x00000008db087221 */ /* 0x000fe40000010000 */
[----:B------:R-:W-:Y:S02]  /*68e0*/  FADD.FTZ R3, R225, R2 ;  /* 0x00000002e1037221 */ /* 0x000fe40000010000 */
[----:B------:R-:W-:Y:S01]  /*68f0*/  @P5 IMAD.HI.U32 R2, R240, c[0x0][0x2c8], RZ ;  /* 0x0000b200f0025a27 */ /* 0x000fe200078e00ff */
[C---:B------:R-:W-:Y:S03]  /*6900*/  HMMA.16816.F32.BF16 R116, R152.reuse, R114, R80 ;  /* 0x000000729874723c */ /* 0x040fe60000041850 */
[----:B------:R-:W-:Y:S02]  /*6910*/  FADD.FTZ R10, R220, R8 ;  /* 0x00000008dc0a7221 */ /* 0x000fe40000010000 */
[----:B------:R-:W-:Y:S01]  /*6920*/  FADD.FTZ R8, R222, R0 ;  /* 0x00000000de087221 */ /* 0x000fe20000010000 */
[----:B------:R-:W-:Y:S01]  /*6930*/  MOV R0, R240 ;  /* 0x000000f000007202 */ /* 0x000fe20000000f00 */
[----:B------:R-:W-:Y:S01]  /*6940*/  FADD.FTZ R3, R234, R3 ;  /* 0x00000003ea037221 */ /* 0x000fe20000010000 */
[----:B------:R-:W-:Y:S01]  /*6950*/  @P5 SHF.R.U32.HI R0, RZ, c[0x0][0x2cc], R2 ;  /* 0x0000b300ff005a19 */ /* 0x000fe20000011602 */
[----:B-1----:R-:W-:Y:S02]  /*6960*/  HMMA.16816.F32.BF16 R120, R152, R128, R56 ;  /* 0x000000809878723c */ /* 0x002fe40000041838 */
[----:B------:R-:W-:Y:S01]  /*6970*/  FADD.FTZ R3, R235, R3 ;  /* 0x00000003eb037221 */ /* 0x000fe20000010000 */
[----:B---3--:R-:W-:-:S03]  /*6980*/  IADD3 R0, R0, R238, -R239 ;  /* 0x000000ee00007210 */ /* 0x008fc60007ffe8ef */
[----:B------:R-:W-:Y:S02]  /*6990*/  FADD.FTZ R3, R179, R3 ;  /* 0x00000003b3037221 */ /* 0x000fe40000010000 */
[----:B------:R-:W-:Y:S01]  /*69a0*/  IMAD.HI R0, R0, 0x66666667, RZ ;  /* 0x6666666700007827 */ /* 0x000fe200078e02ff */
[----:B------:R-:W-:Y:S03]  /*69b0*/  HMMA.16816.F32.BF16 R132, R152, R130, R48 ;  /* 0x000000829884723c */ /* 0x000fe60000041830 */
[----:B------:R-:W-:Y:S01]  /*69c0*/  FADD.FTZ R3, R180, R3 ;  /* 0x00000003b4037221 */ /* 0x000fe20000010000 */
[----:B------:R-:W-:-:S03]  /*69d0*/  SHF.R.U32.HI R2, RZ, 0x1f, R0 ;  /* 0x0000001fff027819 */ /* 0x000fc60000011600 */
[----:B------:R-:W-:Y:S01]  /*69e0*/  FADD.FTZ R3, R181, R3 ;  /* 0x00000003b5037221 */ /* 0x000fe20000010000 */
[----:B------:R-:W-:Y:S01]  /*69f0*/  LEA.HI.SX32 R11, R0, R2, 0x1b ;  /* 0x00000002000b7211 */ /* 0x000fe200078fdaff */
[----:B------:R-:W-:Y:S02]  /*6a00*/  FADD.FTZ R0, R226, R10 ;  /* 0x0000000ae2007221 */ /* 0x000fe40000010000 */
[----:B------:R-:W-:Y:S01]  /*6a10*/  FADD.FTZ R2, R236, R9 ;  /* 0x00000009ec027221 */ /* 0x000fe20000010000 */
[----:B------:R-:W-:Y:S01]  /*6a20*/  IMNMX R250, R249, R11, !PT ;  /* 0x0000000bf9fa7217 */ /* 0x000fe20007800200 */
[----:B------:R-:W-:Y:S01]  /*6a30*/  FADD.FTZ R3, R182, R3 ;  /* 0x00000003b6037221 */ /* 0x000fe20000010000 */
[----:B--2---:R-:W-:Y:S02]  /*6a40*/  HMMA.16816.F32.BF16 R84, R152, R4, R64 ;  /* 0x000000049854723c */ /* 0x004fe40000041840 */
[----:B------:R-:W-:Y:S01]  /*6a50*/  ISETP.GE.AND P0, PT, R205, R250, PT ;  /* 0x000000facd00720c */ /* 0x000fe20003f06270 */
[----:B------:R-:W-:-:S04]  /*6a60*/  FADD.FTZ R3, R97, R3 ;  /* 0x0000000361037221 */ /* 0x000fc80000010000 */
[----:B------:R-:W-:Y:S01]  /*6a70*/  FADD.FTZ R3, R101, R3 ;  /* 0x0000000365037221 */ /* 0x000fe20000010000 */
[----:B------:R-:W-:Y:S07]  /*6a80*/  HMMA.16816.F32.BF16 R152, R152, R6, R92 ;  /* 0x000000069898723c */ /* 0x000fee000004185c */
[----:B------:R-:W-:Y:S02]  /*6a90*/  F2FP.BF16.PACK_AB R92, R32, R31 ;  /* 0x0000001f205c723e */ /* 0x000fe400000010ff */
[----:B------:R-:W-:-:S02]  /*6aa0*/  F2FP.BF16.PACK_AB R94, R34, R33 ;  /* 0x00000021225e723e */ /* 0x000fc400000010ff */
[----:B------:R-:W-:Y:S02]  /*6ab0*/  F2FP.BF16.PACK_AB R93, R40, R35 ;  /* 0x00000023285d723e */ /* 0x000fe400000010ff */
[----:B------:R-:W-:-:S07]  /*6ac0*/  F2FP.BF16.PACK_AB R95, R42, R41 ;  /* 0x000000292a5f723e */ /* 0x000fce00000010ff */
[C---:B------:R-:W-:Y:S08]  /*6ad0*/  HMMA.16816.F32.BF16 R124, R92.reuse, R128, R124 ;  /* 0x000000805c7c723c */ /* 0x040ff0000004187c */
[C---:B------:R-:W-:Y:S08]  /*6ae0*/  HMMA.16816.F32.BF16 R128, R92.reuse, R130, R88 ;  /* 0x000000825c80723c */ /* 0x040ff00000041858 */
[C---:B------:R-:W-:Y:S07]  /*6af0*/  HMMA.16816.F32.BF16 R88, R92.reuse, R4, R60 ;  /* 0x000000045c58723c */ /* 0x040fee000004183c */
        /* <DEDUP_REMOVED lines=53> */
[----:B------:R-:W-:Y:S05]  /*6e50*/  @!P0 BRA `(.L_x_3369) ;  /* 0x00003f0000008947 */ /* 0x000fea0003800000 */
[----:B------:R-:W-:Y:S01]  /*6e60*/  MOV R101, R99 ;  /* 0x0000006300657202 */ /* 0x000fe20000000f00 */
[----:B------:R-:W-:Y:S01]  /*6e70*/  IMAD.MOV.U32 R103, RZ, RZ, R68 ;  /* 0x000000ffff677224 */ /* 0x000fe200078e0044 */
[----:B------:R-:W-:Y:S01]  /*6e80*/  MOV R97, R100 ;  /* 0x0000006400617202 */ /* 0x000fe20000000f00 */
[----:B------:R-:W-:Y:S01]  /*6e90*/  IMAD.MOV.U32 R212, RZ, RZ, R205 ;  /* 0x000000ffffd47224 */ /* 0x000fe200078e00cd */
[----:B------:R-:W-:-:S02]  /*6ea0*/  MOV R102, R98 ;  /* 0x0000006200667202 */ /* 0x000fc40000000f00 */
.L_x_3380:
        /* <DEDUP_REMOVED lines=39> */
[----:B------:R2:W3:Y:S02]  /*7120*/  SHFL.IDX PT, R7, R4, RZ, 0x181f ;  /* 0x00181fff04077589 */ /* 0x0004e400000e0000 */
.L_x_3479:
[----:B------:R-:W-:-:S05]  /*7130*/  BRA.DIV ~URZ, `(.L_x_3373) ;  /* 0x0000d9727f007947 */ /* 0x000fca000b800000 */
[----:B------:R-:W4:Y:S01]  /*7140*/  SHFL.IDX PT, R2, R0, RZ, 0x181f ;  /* 0x00181fff00027589 */ /* 0x000f2200000e0000 */
[----:B------:R-:W-:Y:S03]  /*7150*/  ISETP.GE.AND P0, PT, R204, c[0x0][0x1d4], PT ;  /* 0x00007500cc007a0c */ /* 0x000fe60003f06270 */
[----:B------:R-:W5:Y:S04]  /*7160*/  SHFL.IDX PT, R3, R0, 0x1, 0x181f ;  /* 0x00381f0000037f89 */ /* 0x000f6800000e0000 */
[----:B------:R-:W2:Y:S04]  /*7170*/  SHFL.IDX PT, R6, R0, 0x2, 0x181f ;  /* 0x00581f0000067f89 */ /* 0x000ea800000e0000 */
[----:B------:R-:W3:Y:S04]  /*7180*/  SHFL.IDX PT, R9, R0, 0x3, 0x181f ;  /* 0x00781f0000097f89 */ /* 0x000ee800000e0000 */
[----:B------:R-:W1:Y:S04]  /*7190*/  SHFL.IDX PT, R14, R4, 0x1, 0x181f ;  /* 0x00381f00040e7f89 */ /* 0x000e6800000e0000 */
[----:B------:R-:W1:Y:S04]  /*71a0*/  SHFL.IDX PT, R13, R4, 0x2, 0x181f ;  /* 0x00581f00040d7f89 */ /* 0x000e6800000e0000 */
[----:B------:R-:W1:Y:S04]  /*71b0*/  SHFL.IDX PT, R12, R4, 0x3, 0x181f ;  /* 0x00781f00040c7f89 */ /* 0x000e6800000e0000 */
[----:B------:R-:W1:Y:S04]  /*71c0*/  SHFL.IDX PT, R0, R0, 0x4, 0x181f ;  /* 0x00981f0000007f89 */ /* 0x000e6800000e0000 */
[----:B--2---:R-:W2:Y:S01]  /*71d0*/  SHFL.IDX PT, R4, R4, 0x4, 0x181f ;  /* 0x00981f0004047f89 */ /* 0x004ea200000e0000 */
[-C--:B----4-:R-:W-:Y:S02]  /*71e0*/  IADD3 R10, P1, R2, R15.reuse, RZ ;  /* 0x0000000f020a7210 */ /* 0x090fe40007f3e0ff */
[-C--:B-----5:R-:W-:Y:S02]  /*71f0*/  IADD3 R8, P6, R3, R15.reuse, RZ ;  /* 0x0000000f03087210 */ /* 0x0a0fe40007fde0ff */
[-C--:B------:R-:W-:Y:S01]  /*7200*/  IADD3 R6, P2, R6, R15.reuse, RZ ;  /* 0x0000000f06067210 */ /* 0x080fe20007f5e0ff */
[--C-:B---3--:R-:W-:Y:S01]  /*7210*/  IMAD.X R11, R7, 0x1, R5.reuse, P1 ;  /* 0x00000001070b7824 */ /* 0x108fe200008e0605 */
[----:B------:R-:W-:Y:S01]  /*7220*/  IADD3 R2, P1, R9, R15, RZ ;  /* 0x0000000f09027210 */ /* 0x000fe20007f3e0ff */
[--C-:B-1----:R-:W-:Y:S03]  /*7230*/  IMAD.X R9, R14, 0x1, R5.reuse, P6 ;  /* 0x000000010e097824 */ /* 0x102fe600030e0605 */
[----:B------:R1:W-:Y:S01]  /*7240*/  LDGSTS.E.BYPASS.LTC128B.128 [R209+0x100], [R10.64], !P0 ;  /* 0x001000000ad17fae */ /* 0x0003e2000c101d46 */
[--C-:B------:R-:W-:Y:S03]  /*7250*/  IMAD.X R7, R13, 0x1, R5.reuse, P2 ;  /* 0x000000010d077824 */ /* 0x100fe600010e0605 */
[----:B------:R1:W-:Y:S01]  /*7260*/  LDGSTS.E.BYPASS.LTC128B.128 [R209+0x900], [R8.64], !P0 ;  /* 0x0090000008d17fae */ /* 0x0003e2000c101d46 */
[----:B------:R-:W-:Y:S03]  /*7270*/  IMAD.X R3, R12, 0x1, R5, P1 ;  /* 0x000000010c037824 */ /* 0x000fe600008e0605 */
[----:B------:R3:W-:Y:S04]  /*7280*/  LDGSTS.E.BYPASS.LTC128B.128 [R209+0x1100], [R6.64], !P0 ;  /* 0x0110000006d17fae */ /* 0x0007e8000c101d46 */
[----:B------:R1:W-:Y:S01]  /*7290*/  LDGSTS.E.BYPASS.LTC128B.128 [R209+0x1900], [R2.64], !P0 ;  /* 0x0190000002d17fae */ /* 0x0003e2000c101d46 */
[----:B---3--:R-:W-:Y:S04]  /*72a0*/  SEL R6, RZ, 0x10, P0 ;  /* 0x00000010ff067807 */ /* 0x008fe80000000000 */
.L_x_3480:
        /* <DEDUP_REMOVED lines=9> */
.L_x_3371:
[----:B--234-:R-:W-:Y:S05]  /*7340*/  BSYNC B0 ;  /* 0x0000000000007941 */ /* 0x01cfea0003800000 */
.L_x_3370:
        /* <DEDUP_REMOVED lines=102> */
[----:B------:R-:W-:Y:S01]  /*79b0*/  IMAD R2, R212, 0x50, R251 ;  /* 0x00000050d4027824 */ /* 0x000fe200078e02fb */
[----:B------:R-:W2:Y:S01]  /*79c0*/  LDL.64 R98, [R1+0x8] ;  /* 0x0000080001627983 */ /* 0x000ea20000100a00 */
[----:B------:R-:W-:Y:S01]  /*79d0*/  IMAD.MOV.U32 R210, RZ, RZ, RZ ;  /* 0x000000ffffd27224 */ /* 0x000fe200078e00ff */
[----:B------:R-:W-:Y:S01]  /*79e0*/  SHF.R.S32.HI R100, RZ, 0x1f, R204 ;  /* 0x0000001fff647819 */ /* 0x000fe200000114cc */
[----:B------:R-:W-:Y:S01]  /*79f0*/  IMAD.SHL.U32 R164, R204, 0x2, RZ ;  /* 0x00000002cca47824 */ /* 0x000fe200078e00ff */
[----:B------:R-:W-:Y:S02]  /*7a00*/  IADD3 R2, R2, -0x50, R248 ;  /* 0xffffffb002027810 */ /* 0x000fe40007ffe0f8 */
[----:B------:R-:W3:Y:S03]  /*7a10*/  LDL R96, [R1+0x18] ;  /* 0x0000180001607983 */ /* 0x000ee60000100800 */
[----:B------:R-:W-:Y:S01]  /*7a20*/  @P4 IMAD.HI.U32 R3, R2, c[0x0][0x2bc], RZ ;  /* 0x0000af0002034a27 */ /* 0x000fe200078e00ff */
[----:B------:R-:W4:Y:S03]  /*7a30*/  LDL.64 R206, [R1] ;  /* 0x0000000001ce7983 */ /* 0x000f260000100a00 */
[----:B------:R-:W-:Y:S01]  /*7a40*/  IMAD.MOV.U32 R0, RZ, RZ, R2 ;  /* 0x000000ffff007224 */ /* 0x000fe200078e0002 */
[----:B------:R-:W-:Y:S04]  /*7a50*/  @P4 SHF.R.U32.HI R0, RZ, c[0x0][0x2c0], R3 ;  /* 0x0000b000ff004a19 */ /* 0x000fe80000011603 */
[C---:B--2---:R-:W-:Y:S04]  /*7a60*/  @!P3 IADD3 R3, P0, R0.reuse, R98, RZ ;  /* 0x000000620003b210 */ /* 0x044fe80007f1e0ff */
[----:B---3--:R-:W-:Y:S01]  /*7a70*/  @!P3 LEA.HI.X.SX32 R96, R0, R96, 0x1, P0 ;  /* 0x000000600060b211 */ /* 0x008fe200000f0eff */
[----:B------:R-:W-:Y:S01]  /*7a80*/  IMAD.MOV R0, RZ, RZ, -R0 ;  /* 0x000000ffff007224 */ /* 0x000fe200078e0a00 */
[C---:B------:R-:W-:Y:S03]  /*7a90*/  @!P3 LEA R98, P0, R3.reuse, c[0x0][0x2a0], 0x2 ;  /* 0x0000a8000362ba11 */ /* 0x040fe600078010ff */
        /* <DEDUP_REMOVED lines=12> */
[----:B----4-:R-:W-:Y:S03]  /*7b60*/  IADD3 R2, P1, R206, R2, RZ ;  /* 0x00000002ce027210 */ /* 0x010fe60007f3e0ff */
[----:B------:R-:W-:Y:S01]  /*7b70*/  IMAD R96, R210, c[0x0][0x1f4], R0 ;  /* 0x00007d00d2607a24 */ /* 0x000fe200078e0200 */
[----:B------:R-:W-:Y:S04]  /*7b80*/  LEA R0, P0, R2, c[0x0][0x1c8], 0x1 ;  /* 0x0000720002007a11 */ /* 0x000fe800078008ff */
[----:B------:R-:W-:Y:S04]  /*7b90*/  IADD3.X R3, R252, R3, R96, P1, !PT ;  /* 0x00000003fc037210 */ /* 0x000fe80000ffe460 */
[----:B------:R-:W-:Y:S01]  /*7ba0*/  LEA.HI.X R96, R2, c[0x0][0x1cc], R3, 0x1, P0 ;  /* 0x0000730002607a11 */ /* 0x000fe200000f0c03 */
[----:B------:R-:W-:-:S05]  /*7bb0*/  BRA.DIV ~URZ, `(.L_x_3376) ;  /* 0x0000d4527f007947 */ /* 0x000fca000b800000 */
[----:B------:R1:W2:Y:S02]  /*7bc0*/  SHFL.IDX PT, R100, R96, RZ, 0x181f ;  /* 0x00181fff60647589 */ /* 0x0002a400000e0000 */
.L_x_3481:
        /* <DEDUP_REMOVED lines=15> */
[----:B------:R-:W-:Y:S01]  /*7cc0*/  SEL R99, RZ, 0x10, P0 ;  /* 0x00000010ff637807 */ /* 0x000fe20000000000 */
        /* <DEDUP_REMOVED lines=8> */
.L_x_3482:
[C---:B--2---:R-:W-:Y:S02]  /*7d50*/  IADD3 R2, -R99.reuse, 0x10, RZ ;  /* 0x0000001063027810 */ /* 0x044fe40007ffe1ff */
[----:B------:R-:W-:Y:S02]  /*7d60*/  ISETP.NE.U32.AND P2, PT, R99, RZ, PT ;  /* 0x000000ff6300720c */ /* 0x000fe40003f45070 */
[----:B------:R-:W-:Y:S04]  /*7d70*/  LOP3.LUT R2, R2, 0xf, RZ, 0xc0, !PT ;  /* 0x0000000f02027812 */ /* 0x000fe800078ec0ff */
[----:B------:R-:W-:Y:S04]  /*7d80*/  IADD3 R2, P1, P0, R2, R0, R164 ;  /* 0x0000000002027210 */ /* 0x000fe8000783e0a4 */
[----:B-1----:R-:W-:Y:S05]  /*7d90*/  IADD3.X R3, RZ, R96, R98, P1, P0 ;  /* 0x00000060ff037210 */ /* 0x002fea0000fe0462 */
[----:B------:R-:W-:Y:S01]  /*7da0*/  @!PT LDS RZ, [RZ] ;  /* 0x00000000fffff984 */ /* 0x000fe20000000800 */
[----:B------:R-:W-:Y:S01]  /*7db0*/  @!PT LDS RZ, [RZ] ;  /* 0x00000000fffff984 */ /* 0x000fe20000000800 */
[----:B------:R-:W-:Y:S01]  /*7dc0*/  @!PT LDS RZ, [RZ] ;  /* 0x00000000fffff984 */ /* 0x000fe20000000800 */
[----:B------:R1:W-:Y:S04]  /*7dd0*/  LDGSTS.E.BYPASS.LTC128B.128.ZFILL [R209+0x4900], [R2.64], P2 ;  /* 0x0490000002d17fae */ /* 0x0003e80009141d46 */
.L_x_3375:
[----:B------:R-:W-:Y:S05]  /*7de0*/  BSYNC B0 ;  /* 0x0000000000007941 */ /* 0x000fea0003800000 */
.L_x_3374:
[----:B-1----:R-:W2:Y:S04]  /*7df0*/  LDL R2, [R1+0x28] ;  /* 0x0000280001027983 */ /* 0x002ea80000100800 */
[----:B------:R-:W2:Y:S04]  /*7e00*/  LDL R0, [R1+0x40] ;  /* 0x0000400001007983 */ /* 0x000ea80000100800 */
[----:B------:R-:W3:Y:S04]  /*7e10*/  LDL R99, [R1+0x2c] ;  /* 0x00002c0001637983 */ /* 0x000ee80000100800 */
[----:B------:R-:W4:Y:S04]  /*7e20*/  LDL R98, [R1+0x24] ;  /* 0x0000240001627983 */ /* 0x000f280000100800 */
[----:B------:R-:W4:Y:S04]  /*7e30*/  LDL R3, [R1+0x20] ;  /* 0x0000200001037983 */ /* 0x000f280000100800 */
[----:B------:R-:W0:Y:S01]  /*7e40*/  LDGDEPBAR ;  /* 0x00000000000079af */ /* 0x000e220000000000 */
[----:B--2---:R-:W-:Y:S01]  /*7e50*/  IADD3 R96, R0, R2, RZ ;  /* 0x0000000200607210 */ /* 0x004fe20007ffe0ff */
[----:B------:R-:W-:Y:S04]  /*7e60*/  IMAD R0, R212, -0x50, RZ ;  /* 0xffffffb0d4007824 */ /* 0x000fe800078e02ff */
[----:B------:R-:W-:Y:S01]  /*7e70*/  @P5 IMAD.HI.U32 R2, R96, c[0x0][0x2c8], RZ ;  /* 0x0000b20060025a27 */ /* 0x000fe200078e00ff */
[----:B---3--:R-:W-:Y:S04]  /*7e80*/  IADD3 R0, -R99, 0x1, R0 ;  /* 0x0000000163007810 */ /* 0x008fe80007ffe100 */
[----:B------:R-:W-:Y:S02]  /*7e90*/  @P5 SHF.R.U32.HI R96, RZ, c[0x0][0x2cc], R2 ;  /* 0x0000b300ff605a19 */ /* 0x000fe40000011602 */
[----:B----4-:R-:W-:Y:S01]  /*7ea0*/  IADD3 R98, -R3, R0, R98 ;  /* 0x0000000003627210 */ /* 0x010fe20007ffe162 */
[----:B------:R-:W-:-:S05]  /*7eb0*/  BRA.DIV ~URZ, `(.L_x_3378) ;  /* 0x0000d7227f007947 */ /* 0x000fca000b800000 */
[----:B------:R1:W2:Y:S02]  /*7ec0*/  SHFL.IDX PT, R0, R96, RZ, 0x1c1f ;  /* 0x001c1fff60007589 */ /* 0x0002a400000e0000 */
.L_x_3483:
        /* <DEDUP_REMOVED lines=43> */
[----:B------:R-:W-:Y:S08]  /*8180*/  SHFL.IDX PT, R2, R96, 0x2, 0x1c1f ;  /* 0x005c1f0060027f89 */ /* 0x000ff000000e0000 */
[----:B------:R-:W-:Y:S08]  /*8190*/  SHFL.IDX PT, R3, R96, 0x1, 0x1c1f ;  /* 0x003c1f0060037f89 */ /* 0x000ff000000e0000 */
[----:B------:R-:W2:Y:S02]  /*81a0*/  SHFL.IDX PT, R0, R96, 0x3, 0x1c1f ;  /* 0x007c1f0060007f89 */ /* 0x000ea400000e0000 */
[C---:B--2---:R-:W-:Y:S02]  /*81b0*/  IMAD.IADD R0, R98.reuse, 0x1, R0 ;  /* 0x0000000162007824 */ /* 0x044fe400078e0200 */
[C---:B------:R-:W-:Y:S02]  /*81c0*/  IMAD.IADD R2, R98.reuse, 0x1, R2 ;  /* 0x0000000162027824 */ /* 0x040fe400078e0202 */
[----:B------:R-:W-:Y:S03]  /*81d0*/  IMAD.IADD R3, R98, 0x1, R3 ;  /* 0x0000000162037824 */ /* 0x000fe600078e0203 */
[C---:B------:R-:W-:Y:S02]  /*81e0*/  ISETP.GT.AND P6, PT, R2.reuse, RZ, PT ;  /* 0x000000ff0200720c */ /* 0x040fe40003fc4270 */
[----:B------:R-:W-:Y:S02]  /*81f0*/  ISETP.GT.AND P2, PT, R2, 0x1, PT ;  /* 0x000000010200780c */ /* 0x000fe40003f44270 */
[----:B------:R-:W-:Y:S02]  /*8200*/  FSEL R21, R8, -INF , P6 ;  /* 0xff80000008157808 */ /* 0x000fe40003000000 */
[----:B------:R-:W-:Y:S02]  /*8210*/  ISETP.GT.AND P6, PT, R3, 0x8, PT ;  /* 0x000000080300780c */ /* 0x000fe40003fc4270 */
[----:B------:R-:W-:Y:S02]  /*8220*/  FSEL R48, R9, -INF , P2 ;  /* 0xff80000009307808 */ /* 0x000fe40001000000 */
[----:B------:R-:W-:Y:S02]  /*8230*/  ISETP.GT.AND P2, PT, R3, 0x9, PT ;  /* 0x000000090300780c */ /* 0x000fe40003f44270 */
[----:B------:R-:W-:Y:S02]  /*8240*/  FSEL R33, R18, -INF , P6 ;  /* 0xff80000012217808 */ /* 0x000fe40003000000 */
[----:B------:R-:W-:Y:S02]  /*8250*/  FSEL R36, R19, -INF , P2 ;  /* 0xff80000013247808 */ /* 0x000fe40001000000 */
[C---:B------:R-:W-:Y:S02]  /*8260*/  ISETP.GT.AND P6, PT, R2.reuse, 0x8, PT ;  /* 0x000000080200780c */ /* 0x040fe40003fc4270 */
        /* <DEDUP_REMOVED lines=12> */
[C---:B------:R-:W-:Y:S02]  /*8330*/  ISETP.GT.AND P2, PT, R3.reuse, 0x19, PT ;  /* 0x000000190300780c */ /* 0x040fe40003f44270 */
[C---:B------:R-:W-:Y:S02]  /*8340*/  ISETP.GT.AND P1, PT, R3.reuse, RZ, PT ;  /* 0x000000ff0300720c */ /* 0x040fe40003f24270 */
[----:B------:R-:W-:Y:S02]  /*8350*/  ISETP.GT.AND P0, PT, R3, 0x1, PT ;  /* 0x000000010300780c */ /* 0x000fe40003f04270 */
[----:B------:R-:W-:Y:S02]  /*8360*/  FSEL R168, R34, -INF , P6 ;  /* 0xff80000022a87808 */ /* 0x000fe40003000000 */
[----:B------:R-:W-:Y:S02]  /*8370*/  FSEL R166, R35, -INF , P2 ;  /* 0xff80000023a67808 */ /* 0x000fe40001000000 */
[C---:B------:R-:W-:Y:S02]  /*8380*/  ISETP.GT.AND P6, PT, R2.reuse, 0x18, PT ;  /* 0x000000180200780c */ /* 0x040fe40003fc4270 */
[----:B------:R-:W-:Y:S02]  /*8390*/  ISETP.GT.AND P2, PT, R2, 0x19, PT ;  /* 0x000000190200780c */ /* 0x000fe40003f44270 */
[----:B------:R-:W-:Y:S02]  /*83a0*/  FSEL R20, R6, -INF , P1 ;  /* 0xff80000006147808 */ /* 0x000fe40000800000 */
[----:B------:R-:W-:Y:S02]  /*83b0*/  FSEL R32, R7, -INF , P0 ;  /* 0xff80000007207808 */ /* 0x000fe40000000000 */
        /* <DEDUP_REMOVED lines=78> */
[----:B------:R-:W-:Y:S02]  /*88a0*/  FMNMX.FTZ R3, R172, R4, !PT ;  /* 0x00000004ac037209 */ /* 0x000fe40007810000 */
[----:B------:R-:W-:Y:S02]  /*88b0*/  FSEL R13, R74, -INF , P6 ;  /* 0xff8000004a0d7808 */ /* 0x000fe40003000000 */
[----:B------:R-:W-:Y:S02]  /*88c0*/  FSEL R12, R75, -INF , P2 ;  /* 0xff8000004b0c7808 */ /* 0x000fe40001000000 */
[C---:B------:R-:W-:Y:S02]  /*88d0*/  ISETP.GT.AND P6, PT, R2.reuse, 0x48, PT ;  /* 0x000000480200780c */ /* 0x040fe40003fc4270 */
[----:B------:R-:W-:Y:S02]  /*88e0*/  ISETP.GT.AND P2, PT, R2, 0x49, PT ;  /* 0x000000490200780c */ /* 0x000fe40003f44270 */
[----:B------:R-:W-:Y:S02]  /*88f0*/  FSEL R23, R82, -INF , P1 ;  /* 0xff80000052177808 */ /* 0x000fe40000800000 */
[----:B------:R-:W-:Y:S02]  /*8900*/  FSEL R22, R83, -INF , P0 ;  /* 0xff80000053167808 */ /* 0x000fe40000000000 */
[----:B------:R-:W-:Y:S02]  /*8910*/  FMNMX.FTZ R3, R175, R3, !PT ;  /* 0x00000003af037209 */ /* 0x000fe40007810000 */
        /* <DEDUP_REMOVED lines=81> */
[----:B------:R-:W-:Y:S02]  /*8e30*/  FSEL R10, R79, -INF , P0 ;  /* 0xff8000004f0a7808 */ /* 0x000fe40000000000 */
[----:B------:R-:W-:Y:S04]  /*8e40*/  FMNMX.FTZ R0, R11, R6, !PT ;  /* 0x000000060b007209 */ /* 0x000fe80007810000 */
[----:B------:R-:W-:Y:S01]  /*8e50*/  FMNMX.FTZ R0, R10, R0, !PT ;  /* 0x000000000a007209 */ /* 0x000fe20007810000 */
[----:B------:R-:W3:Y:S08]  /*8e60*/  SHFL.BFLY PT, R6, R4, 0x2, 0x1f ;  /* 0x0c401f0004067f89 */ /* 0x000ef000000e0000 */
[----:B------:R-:W4:Y:S08]  /*8e70*/  SHFL.BFLY PT, R7, R3, 0x2, 0x1f ;  /* 0x0c401f0003077f89 */ /* 0x000f3000000e0000 */
[----:B------:R-:W5:Y:S01]  /*8e80*/  SHFL.BFLY PT, R9, R0, 0x2, 0x1f ;  /* 0x0c401f0000097f89 */ /* 0x000f6200000e0000 */
[----:B--2---:R-:W-:Y:S02]  /*8e90*/  FMNMX.FTZ R5, R5, R2, !PT ;  /* 0x0000000205057209 */ /* 0x004fe40007810000 */
[----:B---3--:R-:W-:Y:S05]  /*8ea0*/  FMNMX.FTZ R2, R4, R6, !PT ;  /* 0x0000000604027209 */ /* 0x008fea0007810000 */
[----:B------:R-:W2:Y:S01]  /*8eb0*/  SHFL.BFLY PT, R6, R5, 0x1, 0x1f ;  /* 0x0c201f0005067f89 */ /* 0x000ea200000e0000 */
[----:B----4-:R-:W-:Y:S07]  /*8ec0*/  FMNMX.FTZ R3, R3, R7, !PT ;  /* 0x0000000703037209 */ /* 0x010fee0007810000 */
[----:B------:R-:W3:Y:S01]  /*8ed0*/  SHFL.BFLY PT, R7, R2, 0x1, 0x1f ;  /* 0x0c201f0002077f89 */ /* 0x000ee200000e0000 */
[----:B-----5:R-:W-:Y:S07]  /*8ee0*/  FMNMX.FTZ R4, R0, R9, !PT ;  /* 0x0000000900047209 */ /* 0x020fee0007810000 */
[----:B------:R-:W4:Y:S08]  /*8ef0*/  SHFL.BFLY PT, R8, R3, 0x1, 0x1f ;  /* 0x0c201f0003087f89 */ /* 0x000f3000000e0000 */
[----:B------:R1:W1:Y:S01]  /*8f00*/  SHFL.BFLY PT, R0, R4, 0x1, 0x1f ;  /* 0x0c201f0004007f89 */ /* 0x00026200000e0000 */
[----:B--2---:R-:W-:Y:S02]  /*8f10*/  FMNMX.FTZ R100, R5, R6, !PT ;  /* 0x0000000605647209 */ /* 0x004fe40007810000 */
[----:B---3--:R-:W-:Y:S02]  /*8f20*/  FMNMX.FTZ R99, R2, R7, !PT ;  /* 0x0000000702637209 */ /* 0x008fe40007810000 */
[----:B----4-:R-:W-:Y:S03]  /*8f30*/  FMNMX.FTZ R98, R3, R8, !PT ;  /* 0x0000000803627209 */ /* 0x010fe60007810000 */
.L_x_3484:
[C---:B------:R-:W-:Y:S01]  /*8f40*/  FMUL.FTZ R2, R100.reuse, c[0x0][0x2d0] ;  /* 0x0000b40064027a20 */ /* 0x040fe20000410000 */
[----:B------:R-:W-:Y:S01]  /*8f50*/  FSETP.NEU.FTZ.AND P2, PT, R100, -INF , PT ;  /* 0xff8000006400780b */ /* 0x000fe20003f5d000 */
[----:B------:R-:W-:Y:S01]  /*8f60*/  WARPSYNC 0xffffffff ;  /* 0xffffffff00007948 */ /* 0x000fe20003800000 */
[----:B------:R-:W-:Y:S02]  /*8f70*/  FSETP.NEU.FTZ.AND P1, PT, R99, -INF , PT ;  /* 0xff8000006300780b */ /* 0x000fe40003f3d000 */
[----:B------:R-:W-:Y:S02]  /*8f80*/  FSEL R6, R2, RZ, P2 ;  /* 0x000000ff02067208 */ /* 0x000fe40001000000 */
[----:B------:R-:W-:Y:S02]  /*8f90*/  FSETP.NEU.FTZ.AND P0, PT, R98, -INF , PT ;  /* 0xff8000006200780b */ /* 0x000fe40003f1d000 */
[----:B-1----:R-:W-:Y:S01]  /*8fa0*/  FMNMX.FTZ R68, R0, R4, !PT ;  /* 0x0000000400447209 */ /* 0x002fe20007810000 */
[--C-:B------:R-:W-:Y:S01]  /*8fb0*/  FFMA.FTZ R2, R156, c[0x0][0x2d0], -R6.reuse ;  /* 0x0000b4009c027a23 */ /* 0x100fe20000010806 */
[----:B------:R-:W-:Y:S01]  /*8fc0*/  FSEL R5, R98, RZ, P0 ;  /* 0x000000ff62057208 */ /* 0x000fe20000000000 */
[--C-:B------:R-:W-:Y:S02]  /*8fd0*/  FFMA.FTZ R3, R172, c[0x0][0x2d0], -R6.reuse ;  /* 0x0000b400ac037a23 */ /* 0x100fe40000010806 */
[----:B------:R1:W-:Y:S01]  /*8fe0*/  MUFU.EX2 R42, R2 ;  /* 0x00000002002a7308 */ /* 0x0003e20000000800 */
[----:B------:R-:W-:Y:S02]  /*8ff0*/  FMUL.FTZ R4, R68, c[0x0][0x2d0] ;  /* 0x0000b40044047a20 */ /* 0x000fe40000410000 */
        /* <DEDUP_REMOVED lines=13> */
[----:B-1----:R-:W-:Y:S05]  /*90d0*/  FMUL.FTZ R2, R99, c[0x0][0x2d0] ;  /* 0x0000b40063027a20 */ /* 0x002fea0000410000 */
[----:B------:R-:W-:Y:S01]  /*90e0*/  MUFU.EX2 R246, R186 ;  /* 0x000000ba00f67308 */ /* 0x000fe20000000800 */
[----:B------:R-:W-:Y:S01]  /*90f0*/  FSEL R7, R2, RZ, P1 ;  /* 0x000000ff02077208 */ /* 0x000fe20000800000 */
[--C-:B--2---:R-:W-:Y:S04]  /*9100*/  FFMA.FTZ R3, R175, c[0x0][0x2d0], -R6.reuse ;  /* 0x0000b400af037a23 */ /* 0x104fe80000010806 */
        /* <DEDUP_REMOVED lines=22> */
[--C-:B--2---:R-:W-:Y:S07]  /*9270*/  FFMA.FTZ R3, R36, c[0x0][0x2d0], -R7.reuse ;  /* 0x0000b40024037a23 */ /* 0x104fee0000010807 */
[----:B------:R2:W-:Y:S10]  /*9280*/  MUFU.EX2 R237, R3 ;  /* 0x0000000300ed7308 */ /* 0x0005f40000000800 */
[----:B------:R-:W-:Y:S01]  /*9290*/  MUFU.EX2 R245, R184 ;  /* 0x000000b800f57308 */ /* 0x000fe20000000800 */
[--C-:B-1----:R-:W-:Y:S02]  /*92a0*/  FFMA.FTZ R2, R174, c[0x0][0x2d0], -R6.reuse ;  /* 0x0000b400ae027a23 */ /* 0x102fe40000010806 */
[----:B------:R-:W-:Y:S02]  /*92b0*/  FFMA.FTZ R174, R207, c[0x0][0x2d0], -R6 ;  /* 0x0000b400cfae7a23 */ /* 0x000fe40000010806 */
[--C-:B------:R-:W-:Y:S05]  /*92c0*/  FFMA.FTZ R207, R23, c[0x0][0x2d0], -R7.reuse ;  /* 0x0000b40017cf7a23 */ /* 0x100fea0000010807 */
[----:B------:R1:W-:Y:S01]  /*92d0*/  MUFU.EX2 R236, R2 ;  /* 0x0000000200ec7308 */ /* 0x0003e20000000800 */
[----:B--2---:R-:W-:Y:S09]  /*92e0*/  FSEL R3, R99, RZ, P1 ;  /* 0x000000ff63037208 */ /* 0x004ff20000800000 */
[----:B------:R-:W-:Y:S10]  /*92f0*/  MUFU.EX2 R239, R159 ;  /* 0x0000009f00ef7308 */ /* 0x000ff40000000800 */
[----:B------:R-:W-:Y:S01]  /*9300*/  MUFU.EX2 R186, R168 ;  /* 0x000000a800ba7308 */ /* 0x000fe20000000800 */
[----:B-1----:R-:W-:Y:S09]  /*9310*/  FFMA.FTZ R2, R33, c[0x0][0x2d0], -R7 ;  /* 0x0000b40021027a23 */ /* 0x002ff20000010807 */
[----:B------:R1:W-:Y:S10]  /*9320*/  MUFU.EX2 R233, R2 ;  /* 0x0000000200e97308 */ /* 0x0003f40000000800 */
[----:B------:R-:W-:Y:S10]  /*9330*/  MUFU.EX2 R170, R170 ;  /* 0x000000aa00aa7308 */ /* 0x000ff40000000800 */
[----:B------:R-:W-:Y:S01]  /*9340*/  MUFU.EX2 R181, R181 ;  /* 0x000000b500b57308 */ /* 0x000fe20000000800 */
[----:B-1----:R-:W-:Y:S05]  /*9350*/  FMUL.FTZ R2, R98, c[0x0][0x2d0] ;  /* 0x0000b40062027a20 */ /* 0x002fea0000410000 */
[----:B------:R-:W-:Y:S04]  /*9360*/  FSEL R8, R2, RZ, P0 ;  /* 0x000000ff02087208 */ /* 0x000fe80000000000 */
[----:B------:R-:W-:Y:S01]  /*9370*/  MUFU.EX2 R179, R179 ;  /* 0x000000b300b37308 */ /* 0x000fe20000000800 */
[----:B------:R-:W-:Y:S01]  /*9380*/  FSETP.NEU.FTZ.AND P0, PT, R68, -INF , PT ;  /* 0xff8000004400780b */ /* 0x000fe20003f1d000 */
[--C-:B------:R-:W-:Y:S03]  /*9390*/  FFMA.FTZ R2, R48, c[0x0][0x2d0], -R8.reuse ;  /* 0x0000b40030027a23 */ /* 0x100fe60000010808 */
[----:B------:R-:W-:Y:S01]  /*93a0*/  FSEL R4, R4, RZ, P0 ;  /* 0x000000ff04047208 */ /* 0x000fe20000000000 */
[--C-:B------:R-:W-:Y:S02]  /*93b0*/  FFMA.FTZ R9, R21, c[0x0][0x2d0], -R8.reuse ;  /* 0x0000b40015097a23 */ /* 0x100fe40000010808 */
[----:B------:R-:W1:Y:S01]  /*93c0*/  LDSM.16.MT88.4 R20, [R189] ;  /* 0x00000000bd14783b */ /* 0x000e620000004200 */
[----:B------:R-:W-:Y:S01]  /*93d0*/  FFMA.FTZ R165, R38, c[0x0][0x2d0], -R8 ;  /* 0x0000b40026a57a23 */ /* 0x000fe20000010808 */
[----:B------:R2:W-:Y:S01]  /*93e0*/  MUFU.EX2 R225, R2 ;  /* 0x0000000200e17308 */ /* 0x0005e20000000800 */
[----:B------:R-:W-:Y:S02]  /*93f0*/  FFMA.FTZ R66, R81, c[0x0][0x2d0], -R4 ;  /* 0x0000b40051427a23 */ /* 0x000fe40000010804 */
[--C-:B------:R-:W-:Y:S02]  /*9400*/  FFMA.FTZ R59, R173, c[0x0][0x2d0], -R8.reuse ;  /* 0x0000b400ad3b7a23 */ /* 0x100fe40000010808 */
[--C-:B------:R-:W-:Y:S01]  /*9410*/  FFMA.FTZ R58, R171, c[0x0][0x2d0], -R8.reuse ;  /* 0x0000b400ab3a7a23 */ /* 0x100fe20000010808 */
[----:B------:R-:W-:Y:S01]  /*9420*/  LDSM.16.MT88.4 R80, [R192] ;  /* 0x00000000c050783b */ /* 0x000fe20000004200 */
[----:B------:R-:W-:Y:S02]  /*9430*/  FFMA.FTZ R71, R64, c[0x0][0x2d0], -R8 ;  /* 0x0000b40040477a23 */ /* 0x000fe40000010808 */
        /* <DEDUP_REMOVED lines=10> */
[--C-:B--2---:R-:W-:Y:S02]  /*94e0*/  FFMA.FTZ R2, R37, c[0x0][0x2d0], -R8.reuse ;  /* 0x0000b40025027a23 */ /* 0x104fe40000010808 */
[--C-:B------:R-:W-:Y:S02]  /*94f0*/  FFMA.FTZ R57, R164, c[0x0][0x2d0], -R8.reuse ;  /* 0x0000b400a4397a23 */ /* 0x100fe40000010808 */
[----:B------:R-:W-:Y:S01]  /*9500*/  FFMA.FTZ R56, R160, c[0x0][0x2d0], -R8 ;  /* 0x0000b400a0387a23 */ /* 0x000fe20000010808 */
[----:B------:R2:W-:Y:S01]  /*9510*/  MUFU.EX2 R232, R2 ;  /* 0x0000000200e87308 */ /* 0x0005e20000000800 */
[--C-:B------:R-:W-:Y:S02]  /*9520*/  FFMA.FTZ R222, R11, c[0x0][0x2d0], -R4.reuse ;  /* 0x0000b4000bde7a23 */ /* 0x100fe40000010804 */
[----:B------:R-:W-:Y:S02]  /*9530*/  FFMA.FTZ R223, R10, c[0x0][0x2d0], -R4 ;  /* 0x0000b4000adf7a23 */ /* 0x000fe40000010804 */
[--C-:B---3--:R-:W-:Y:S02]  /*9540*/  FFMA.FTZ R9, R49, c[0x0][0x2d0], -R8.reuse ;  /* 0x0000b40031097a23 */ /* 0x108fe40000010808 */
        /* <DEDUP_REMOVED lines=9> */
[----:B--2---:R-:W-:Y:S05]  /*95e0*/  FSEL R2, R100, RZ, P2 ;  /* 0x000000ff64027208 */ /* 0x004fea0001000000 */
[----:B------:R-:W-:Y:S04]  /*95f0*/  FADD.FTZ R0, -R2, R97 ;  /* 0x0000006102007221 */ /* 0x000fe80000010100 */
[----:B------:R-:W-:Y:S01]  /*9600*/  MUFU.EX2 R185, R161 ;  /* 0x000000a100b97308 */ /* 0x000fe20000000800 */
[----:B------:R-:W-:Y:S02]  /*9610*/  FADD.FTZ R2, -R3, R101 ;  /* 0x0000006503027221 */ /* 0x000fe40000010100 */
[----:B------:R-:W-:Y:S02]  /*9620*/  FMUL.FTZ R0, R0, c[0x0][0x2d0] ;  /* 0x0000b40000007a20 */ /* 0x000fe40000410000 */
[----:B------:R-:W-:Y:S02]  /*9630*/  FADD.FTZ R3, -R5, R102 ;  /* 0x0000006605037221 */ /* 0x000fe40000010100 */
[--C-:B------:R-:W-:Y:S02]  /*9640*/  FFMA.FTZ R102, R206, c[0x0][0x2d0], -R6.reuse ;  /* 0x0000b400ce667a23 */ /* 0x100fe40000010806 */
[----:B------:R-:W-:Y:S01]  /*9650*/  FFMA.FTZ R97, R205, c[0x0][0x2d0], -R6 ;  /* 0x0000b400cd617a23 */ /* 0x000fe20000010806 */
[----:B------:R2:W-:Y:S01]  /*9660*/  MUFU.EX2 R65, R0 ;  /* 0x0000000000417308 */ /* 0x0005e20000000800 */
[--C-:B------:R-:W-:Y:S02]  /*9670*/  FFMA.FTZ R205, R15, c[0x0][0x2d0], -R4.reuse ;  /* 0x0000b4000fcd7a23 */ /* 0x100fe40000010804 */
[----:B------:R-:W-:Y:S02]  /*9680*/  FFMA.FTZ R206, R14, c[0x0][0x2d0], -R4 ;  /* 0x0000b4000ece7a23 */ /* 0x000fe40000010804 */
[----:B------:R-:W-:Y:S02]  /*9690*/  FFMA.FTZ R101, R157, c[0x0][0x2d0], -R7 ;  /* 0x0000b4009d657a23 */ /* 0x000fe40000010807 */
[----:B------:R-:W-:Y:S03]  /*96a0*/  FFMA.FTZ R157, R41, c[0x0][0x2d0], -R8 ;  /* 0x0000b400299d7a23 */ /* 0x000fe60000010808 */
[----:B------:R-:W-:Y:S10]  /*96b0*/  MUFU.EX2 R244, R101 ;  /* 0x0000006500f47308 */ /* 0x000ff40000000800 */
[----:B------:R-:W-:Y:S01]  /*96c0*/  MUFU.EX2 R184, R157 ;  /* 0x0000009d00b87308 */ /* 0x000fe20000000800 */
[----:B--2---:R-:W-:Y:S09]  /*96d0*/  FMUL.FTZ R0, R2, c[0x0][0x2d0] ;  /* 0x0000b40002007a20 */ /* 0x004ff20000410000 */
[----:B------:R2:W-:Y:S10]  /*96e0*/  MUFU.EX2 R67, R0 ;  /* 0x0000000000437308 */ /* 0x0005f40000000800 */
[----:B------:R-:W-:Y:S10]  /*96f0*/  MUFU.EX2 R159, R173 ;  /* 0x000000ad009f7308 */ /* 0x000ff40000000800 */
[----:B------:R-:W-:Y:S01]  /*9700*/  MUFU.EX2 R158, R187 ;  /* 0x000000bb009e7308 */ /* 0x000fe20000000800 */
[----:B--2---:R-:W-:Y:S02]  /*9710*/  FMUL.FTZ R0, R3, c[0x0][0x2d0] ;  /* 0x0000b40003007a20 */ /* 0x004fe40000410000 */
[--C-:B------:R-:W-:Y:S02]  /*9720*/  FFMA.FTZ R3, R167, c[0x0][0x2d0], -R4.reuse ;  /* 0x0000b400a7037a23 */ /* 0x100fe40000010804 */
[--C-:B------:R-:W-:Y:S05]  /*9730*/  FFMA.FTZ R167, R26, c[0x0][0x2d0], -R4.reuse ;  /* 0x0000b4001aa77a23 */ /* 0x100fea0000010804 */
[----:B------:R2:W-:Y:S10]  /*9740*/  MUFU.EX2 R2, R0 ;  /* 0x0000000000027308 */ /* 0x0005f40000000800 */
[----:B------:R3:W-:Y:S10]  /*9750*/  MUFU.EX2 R238, R3 ;  /* 0x0000000300ee7308 */ /* 0x0007f40000000800 */
[----:B------:R-:W-:Y:S01]  /*9760*/  MUFU.EX2 R167, R167 ;  /* 0x000000a700a77308 */ /* 0x000fe20000000800 */
[--C-:B--2---:R-:W-:Y:S02]  /*9770*/  FFMA.FTZ R0, R53, c[0x0][0x2d0], -R4.reuse ;  /* 0x0000b40035007a23 */ /* 0x104fe40000010804 */
[----:B------:R-:W-:Y:S07]  /*9780*/  LDSM.16.MT88.4 R52, [R190] ;  /* 0x00000000be34783b */ /* 0x000fee0000004200 */
[----:B------:R2:W-:Y:S01]  /*9790*/  MUFU.EX2 R216, R0 ;  /* 0x0000000000d87308 */ /* 0x0005e20000000800 */
[--C-:B---3--:R-:W-:Y:S09]  /*97a0*/  FFMA.FTZ R3, R31, c[0x0][0x2d0], -R4.reuse ;  /* 0x0000b4001f037a23 */ /* 0x108ff20000010804 */
[----:B------:R-:W-:Y:S10]  /*97b0*/  MUFU.EX2 R178, R178 ;  /* 0x000000b200b27308 */ /* 0x000ff40000000800 */
[----:B------:R-:W-:Y:S01]  /*97c0*/  MUFU.EX2 R161, R213 ;  /* 0x000000d500a17308 */ /* 0x000fe20000000800 */
[----:B--2---:R-:W-:Y:S02]  /*97d0*/  FFMA.FTZ R0, R163, c[0x0][0x2d0], -R4 ;  /* 0x0000b400a3007a23 */ /* 0x004fe40000010804 */
[----:B------:R-:W-:Y:S02]  /*97e0*/  FFMA.FTZ R163, R39, c[0x0][0x2d0], -R8 ;  /* 0x0000b40027a37a23 */ /* 0x000fe40000010808 */
[----:B------:R-:W2:Y:S05]  /*97f0*/  LDSM.16.MT88.4 R36, [R193] ;  /* 0x00000000c124783b */ /* 0x000eaa0000004200 */
[----:B------:R3:W-:Y:S10]  /*9800*/  MUFU.EX2 R230, R0 ;  /* 0x0000000000e67308 */ /* 0x0007f40000000800 */
[----:B------:R-:W-:Y:S10]  /*9810*/  MUFU.EX2 R172, R163 ;  /* 0x000000a300ac7308 */ /* 0x000ff40000000800 */
[----:B------:R-:W-:Y:S01]  /*9820*/  MUFU.EX2 R163, R208 ;  /* 0x000000d000a37308 */ /* 0x000fe20000000800 */
[----:B---3--:R-:W-:Y:S02]  /*9830*/  FFMA.FTZ R0, R162, c[0x0][0x2d0], -R4 ;  /* 0x0000b400a2007a23 */ /* 0x008fe40000010804 */
[----:B------:R-:W-:Y:S07]  /*9840*/  FFMA.FTZ R162, R34, c[0x0][0x2d0], -R8 ;  /* 0x0000b40022a27a23 */ /* 0x000fee0000010808 */
[----:B------:R3:W-:Y:S10]  /*9850*/  MUFU.EX2 R229, R0 ;  /* 0x0000000000e57308 */ /* 0x0007f40000000800 */
[----:B------:R-:W-:Y:S10]  /*9860*/  MUFU.EX2 R157, R215 ;  /* 0x000000d7009d7308 */ /* 0x000ff40000000800 */
[----:B------:R-:W-:Y:S01]  /*9870*/  MUFU.EX2 R101, R217 ;  /* 0x000000d900657308 */ /* 0x000fe20000000800 */
[----:B---3--:R-:W-:Y:S02]  /*9880*/  FSEL R0, R68, RZ, P0 ;  /* 0x000000ff44007208 */ /* 0x008fe40000000000 */
[----:B------:R-:W-:Y:S03]  /*9890*/  ISETP.GT.AND P0, PT, R212, R250, PT ;  /* 0x000000fad400720c */ /* 0x000fe60003f04270 */
[----:B------:R-:W-:Y:S02]  /*98a0*/  FADD.FTZ R0, -R0, R103 ;  /* 0x0000006700007221 */ /* 0x000fe40000010100 */
[----:B------:R-:W-:Y:S02]  /*98b0*/  FFMA.FTZ R103, R30, c[0x0][0x2d0], -R4 ;  /* 0x0000b4001e677a23 */ /* 0x000fe40000010804 */
[----:B------:R-:W-:Y:S06]  /*98c0*/  FMUL.FTZ R0, R0, c[0x0][0x2d0] ;  /* 0x0000b40000007a20 */ /* 0x000fec0000410000 */
[----:B------:R-:W3:Y:S02]  /*98d0*/  MUFU.EX2 R0, R0 ;  /* 0x0000000000007308 */ /* 0x000ee40000000800 */
[----:B---3--:R-:W-:Y:S01]  /*98e0*/  FMUL.FTZ R10, R0, R110 ;  /* 0x0000006e000a7220 */ /* 0x008fe20000410000 */
[----:B------:R-:W-:Y:S01]  /*98f0*/  F2FP.BF16.PACK_AB R72, R228, R42 ;  /* 0x0000002ae448723e */ /* 0x000fe200000010ff */
[----:B------:R-:W-:Y:S01]  /*9900*/  FMUL.FTZ R4, R65, R104 ;  /* 0x0000006841047220 */ /* 0x000fe20000410000 */
[----:B------:R-:W-:Y:S01]  /*9910*/  F2FP.BF16.PACK_AB R73, R227, R226 ;  /* 0x000000e2e349723e */ /* 0x000fe200000010ff */
[----:B------:R-:W-:Y:S01]  /*9920*/  FMUL.FTZ R5, R65, R105 ;  /* 0x0000006941057220 */ /* 0x000fe20000410000 */
[----:B------:R-:W-:Y:S01]  /*9930*/  F2FP.BF16.PACK_AB R74, R236, R235 ;  /* 0x000000ebec4a723e */ /* 0x000fe200000010ff */
        /* <DEDUP_REMOVED lines=8> */
[C---:B------:R-:W-:Y:S01]  /*99c0*/  FMUL.FTZ R18, R67.reuse, R118 ;  /* 0x0000007643127220 */ /* 0x040fe20000410000 */
[-C--:B-1----:R-:W-:Y:S01]  /*99d0*/  HMMA.16816.F32.BF16 R4, R72, R20.reuse, R4 ;  /* 0x000000144804723c */ /* 0x082fe20000041804 */
[----:B------:R-:W-:Y:S04]  /*99e0*/  MUFU.EX2 R110, R57 ;  /* 0x00000039006e7308 */ /* 0x000fe80000000800 */
[----:B------:R-:W-:Y:S01]  /*99f0*/  F2FP.BF16.PACK_AB R79, R238, R229 ;  /* 0x000000e5ee4f723e */ /* 0x000fe200000010ff */
[C---:B------:R-:W-:Y:S02]  /*9a00*/  FMUL.FTZ R8, R2.reuse, R108 ;  /* 0x0000006c02087220 */ /* 0x040fe40000410000 */
[----:B------:R-:W-:Y:S03]  /*9a10*/  FMUL.FTZ R9, R2, R109 ;  /* 0x0000006d02097220 */ /* 0x000fe60000410000 */
[----:B------:R-:W-:Y:S01]  /*9a20*/  MUFU.EX2 R104, R63 ;  /* 0x0000003f00687308 */ /* 0x000fe20000000800 */
[----:B------:R-:W-:Y:S02]  /*9a30*/  FMUL.FTZ R11, R0, R111 ;  /* 0x0000006f000b7220 */ /* 0x000fe40000410000 */
[----:B------:R-:W-:Y:S02]  /*9a40*/  FMUL.FTZ R19, R67, R119 ;  /* 0x0000007743137220 */ /* 0x000fe40000410000 */
[----:B------:R-:W-:Y:S01]  /*9a50*/  LDSM.16.MT88.4 R116, [R189+0x2000] ;  /* 0x00200000bd74783b */ /* 0x000fe20000004200 */
[C---:B------:R-:W-:Y:S02]  /*9a60*/  FMUL.FTZ R32, R65.reuse, R132 ;  /* 0x0000008441207220 */ /* 0x040fe40000410000 */
[C---:B------:R-:W-:Y:S02]  /*9a70*/  HMMA.16816.F32.BF16 R8, R76.reuse, R20, R8 ;  /* 0x000000144c08723c */ /* 0x040fe40000041808 */
[----:B------:R-:W-:Y:S02]  /*9a80*/  MUFU.EX2 R107, R62 ;  /* 0x0000003e006b7308 */ /* 0x000fe40000000800 */
[C---:B------:R-:W-:Y:S02]  /*9a90*/  FMUL.FTZ R12, R2.reuse, R112 ;  /* 0x00000070020c7220 */ /* 0x040fe40000410000 */
[----:B------:R-:W-:Y:S02]  /*9aa0*/  FMUL.FTZ R13, R2, R113 ;  /* 0x00000071020d7220 */ /* 0x000fe40000410000 */
[C---:B------:R-:W-:Y:S04]  /*9ab0*/  FMUL.FTZ R14, R0.reuse, R114 ;  /* 0x00000072000e7220 */ /* 0x040fe80000410000 */
[----:B------:R-:W-:Y:S01]  /*9ac0*/  FMUL.FTZ R15, R0, R115 ;  /* 0x00000073000f7220 */ /* 0x000fe20000410000 */
[----:B------:R1:W-:Y:S01]  /*9ad0*/  MUFU.EX2 R114, R56 ;  /* 0x0000003800727308 */ /* 0x0003e20000000800 */
[----:B------:R-:W-:Y:S02]  /*9ae0*/  FMUL.FTZ R33, R65, R133 ;  /* 0x0000008541217220 */ /* 0x000fe40000410000 */
[C---:B------:R-:W-:Y:S02]  /*9af0*/  FMUL.FTZ R34, R67.reuse, R134 ;  /* 0x0000008643227220 */ /* 0x040fe40000410000 */
[----:B------:R-:W-:Y:S01]  /*9b00*/  FMUL.FTZ R35, R67, R135 ;  /* 0x0000008743237220 */ /* 0x000fe20000410000 */
[-C--:B------:R-:W-:Y:S01]  /*9b10*/  HMMA.16816.F32.BF16 R12, R76, R22.reuse, R12 ;  /* 0x000000164c0c723c */ /* 0x080fe2000004180c */
[----:B------:R-:W-:Y:S02]  /*9b20*/  LDSM.16.MT88.4 R132, [R193+0x2000] ;  /* 0x00200000c184783b */ /* 0x000fe40000004200 */
[C---:B------:R-:W-:Y:S01]  /*9b30*/  FMUL.FTZ R48, R65.reuse, R148 ;  /* 0x0000009441307220 */ /* 0x040fe20000410000 */
[----:B------:R3:W-:Y:S01]  /*9b40*/  MUFU.EX2 R111, R61 ;  /* 0x0000003d006f7308 */ /* 0x0007e20000000800 */
[----:B------:R-:W-:Y:S02]  /*9b50*/  FMUL.FTZ R49, R65, R149 ;  /* 0x0000009541317220 */ /* 0x000fe40000410000 */
[----:B------:R-:W-:Y:S01]  /*9b60*/  FMUL.FTZ R50, R67, R150 ;  /* 0x0000009643327220 */ /* 0x000fe20000410000 */
[C---:B------:R-:W-:Y:S04]  /*9b70*/  HMMA.16816.F32.BF16 R16, R72.reuse, R22, R16 ;  /* 0x000000164810723c */ /* 0x040fe80000041810 */
[C---:B------:R-:W-:Y:S02]  /*9b80*/  FMUL.FTZ R20, R65.reuse, R120 ;  /* 0x0000007841147220 */ /* 0x040fe40000410000 */
[----:B------:R-:W-:Y:S01]  /*9b90*/  FMUL.FTZ R21, R65, R121 ;  /* 0x0000007941157220 */ /* 0x000fe20000410000 */
[----:B------:R-:W-:Y:S01]  /*9ba0*/  MUFU.EX2 R112, R102 ;  /* 0x0000006600707308 */ /* 0x000fe20000000800 */
[C---:B------:R-:W-:Y:S04]  /*9bb0*/  FMUL.FTZ R22, R67.reuse, R122 ;  /* 0x0000007a43167220 */ /* 0x040fe80000410000 */
[C---:B------:R-:W-:Y:S02]  /*9bc0*/  FMUL.FTZ R23, R67.reuse, R123 ;  /* 0x0000007b43177220 */ /* 0x040fe40000410000 */
[----:B------:R-:W-:Y:S02]  /*9bd0*/  FMUL.FTZ R51, R67, R151 ;  /* 0x0000009743337220 */ /* 0x000fe40000410000 */
[----:B------:R-:W-:Y:S01]  /*9be0*/  LDSM.16.MT88.4 R148, [R190+0x2000] ;  /* 0x00200000be94783b */ /* 0x000fe20000004200 */
[C---:B-1----:R-:W-:Y:S01]  /*9bf0*/  FMUL.FTZ R56, R2.reuse, R88 ;  /* 0x0000005802387220 */ /* 0x042fe20000410000 */
[----:B------:R1:W-:Y:S01]  /*9c00*/  MUFU.EX2 R102, R58 ;  /* 0x0000003a00667308 */ /* 0x0003e20000000800 */
[-C--:B--2---:R-:W-:Y:S03]  /*9c10*/  HMMA.16816.F32.BF16 R20, R72, R36.reuse, R20 ;  /* 0x000000244814723c */ /* 0x084fe60000041814 */
[C---:B------:R-:W-:Y:S02]  /*9c20*/  FMUL.FTZ R24, R2.reuse, R124 ;  /* 0x0000007c02187220 */ /* 0x040fe40000410000 */
[----:B------:R-:W-:Y:S02]  /*9c30*/  FMUL.FTZ R25, R2, R125 ;  /* 0x0000007d02197220 */ /* 0x000fe40000410000 */
[C---:B------:R-:W-:Y:S02]  /*9c40*/  FMUL.FTZ R26, R0.reuse, R126 ;  /* 0x0000007e001a7220 */ /* 0x040fe40000410000 */
[----:B------:R-:W-:Y:S01]  /*9c50*/  FMUL.FTZ R27, R0, R127 ;  /* 0x0000007f001b7220 */ /* 0x000fe20000410000 */
[----:B------:R2:W-:Y:S02]  /*9c60*/  MUFU.EX2 R115, R60 ;  /* 0x0000003c00737308 */ /* 0x0005e40000000800 */
[C---:B------:R-:W-:Y:S02]  /*9c70*/  FMUL.FTZ R57, R2.reuse, R89 ;  /* 0x0000005902397220 */ /* 0x040fe40000410000 */
[C---:B---3--:R-:W-:Y:S02]  /*9c80*/  FMUL.FTZ R61, R2.reuse, R93 ;  /* 0x0000005d023d7220 */ /* 0x048fe40000410000 */
[C---:B------:R-:W-:Y:S04]  /*9c90*/  HMMA.16816.F32.BF16 R24, R76.reuse, R36, R24 ;  /* 0x000000244c18723c */ /* 0x040fe80000041818 */
[C---:B------:R-:W-:Y:S01]  /*9ca0*/  FMUL.FTZ R28, R2.reuse, R128 ;  /* 0x00000080021c7220 */ /* 0x040fe20000410000 */
[----:B------:R-:W-:Y:S01]  /*9cb0*/  MUFU.EX2 R113, R97 ;  /* 0x0000006100717308 */ /* 0x000fe20000000800 */
[----:B------:R-:W-:Y:S02]  /*9cc0*/  FMUL.FTZ R29, R2, R129 ;  /* 0x00000081021d7220 */ /* 0x000fe40000410000 */
[C---:B------:R-:W-:Y:S04]  /*9cd0*/  FMUL.FTZ R30, R0.reuse, R130 ;  /* 0x00000082001e7220 */ /* 0x040fe80000410000 */
[C---:B------:R-:W-:Y:S02]  /*9ce0*/  FMUL.FTZ R31, R0.reuse, R131 ;  /* 0x00000083001f7220 */ /* 0x040fe40000410000 */
[C---:B-1----:R-:W-:Y:S01]  /*9cf0*/  FMUL.FTZ R58, R0.reuse, R90 ;  /* 0x0000005a003a7220 */ /* 0x042fe20000410000 */
[----:B------:R1:W3:Y:S01]  /*9d00*/  MUFU.EX2 R97, R59 ;  /* 0x0000003b00617308 */ /* 0x0002e20000000800 */
[----:B------:R-:W-:Y:S02]  /*9d10*/  FMUL.FTZ R62, R0, R94 ;  /* 0x0000005e003e7220 */ /* 0x000fe40000410000 */
[----:B--2---:R-:W-:Y:S01]  /*9d20*/  FMUL.FTZ R60, R2, R92 ;  /* 0x0000005c023c7220 */ /* 0x004fe20000410000 */
[-C--:B------:R-:W-:Y:S03]  /*9d30*/  HMMA.16816.F32.BF16 R28, R76, R38.reuse, R28 ;  /* 0x000000264c1c723c */ /* 0x080fe6000004181c */
[----:B------:R-:W-:Y:S02]  /*9d40*/  FMUL.FTZ R63, R0, R95 ;  /* 0x0000005f003f7220 */ /* 0x000fe40000410000 */
[----:B------:R-:W-:Y:S01]  /*9d50*/  LDSM.16.MT88.4 R92, [R192+0x1000] ;  /* 0x00100000c05c783b */ /* 0x000fe20000004200 */
[----:B------:R-:W-:Y:S01]  /*9d60*/  FMUL.FTZ R40, R2, R140 ;  /* 0x0000008c02287220 */ /* 0x000fe20000410000 */
[----:B------:R-:W-:Y:S01]  /*9d70*/  MUFU.EX2 R108, R66 ;  /* 0x00000042006c7308 */ /* 0x000fe20000000800 */
[C---:B------:R-:W-:Y:S04]  /*9d80*/  HMMA.16816.F32.BF16 R32, R72.reuse, R38, R32 ;  /* 0x000000264820723c */ /* 0x040fe80000041820 */
[C---:B------:R-:W-:Y:S02]  /*9d90*/  FMUL.FTZ R36, R65.reuse, R136 ;  /* 0x0000008841247220 */ /* 0x040fe40000410000 */
[----:B------:R-:W-:Y:S02]  /*9da0*/  FMUL.FTZ R37, R65, R137 ;  /* 0x0000008941257220 */ /* 0x000fe40000410000 */
[C---:B------:R-:W-:Y:S01]  /*9db0*/  FMUL.FTZ R38, R67.reuse, R138 ;  /* 0x0000008a43267220 */ /* 0x040fe20000410000 */
[----:B------:R2:W-:Y:S03]  /*9dc0*/  MUFU.EX2 R109, R64 ;  /* 0x00000040006d7308 */ /* 0x0005e60000000800 */
[----:B------:R-:W-:Y:S02]  /*9dd0*/  FMUL.FTZ R39, R67, R139 ;  /* 0x0000008b43277220 */ /* 0x000fe40000410000 */
[----:B-1----:R-:W-:Y:S02]  /*9de0*/  FMUL.FTZ R59, R0, R91 ;  /* 0x0000005b003b7220 */ /* 0x002fe40000410000 */
[----:B------:R-:W-:Y:S01]  /*9df0*/  LDSM.16.MT88.4 R88, [R190+0x800] ;  /* 0x00080000be58783b */ /* 0x000fe20000004200 */
[----:B------:R-:W-:Y:S02]  /*9e00*/  FMUL.FTZ R41, R2, R141 ;  /* 0x0000008d02297220 */ /* 0x000fe40000410000 */
[-C--:B------:R-:W-:Y:S01]  /*9e10*/  HMMA.16816.F32.BF16 R36, R72, R52.reuse, R36 ;  /* 0x000000344824723c */ /* 0x080fe20000041824 */
[----:B------:R-:W-:Y:S02]  /*9e20*/  MUFU.EX2 R105, R175 ;  /* 0x000000af00697308 */ /* 0x000fe40000000800 */
[C---:B------:R-:W-:Y:S02]  /*9e30*/  FMUL.FTZ R43, R0.reuse, R143 ;  /* 0x0000008f002b7220 */ /* 0x040fe40000410000 */
[C---:B------:R-:W-:Y:S02]  /*9e40*/  FFMA.FTZ R70, R65.reuse, R231, R42 ;  /* 0x000000e741467223 */ /* 0x040fe4000001002a */
[----:B------:R-:W-:Y:S02]  /*9e50*/  FMUL.FTZ R42, R0, R142 ;  /* 0x0000008e002a7220 */ /* 0x000fe40000410000 */
[C---:B------:R-:W-:Y:S02]  /*9e60*/  FMUL.FTZ R44, R2.reuse, R144 ;  /* 0x00000090022c7220 */ /* 0x040fe40000410000 */
[----:B------:R-:W-:Y:S01]  /*9e70*/  MUFU.EX2 R106, R174 ;  /* 0x000000ae006a7308 */ /* 0x000fe20000000800 */
[----:B------:R-:W-:Y:S02]  /*9e80*/  FMUL.FTZ R45, R2, R145 ;  /* 0x00000091022d7220 */ /* 0x000fe40000410000 */
[C---:B------:R-:W-:Y:S04]  /*9e90*/  HMMA.16816.F32.BF16 R40, R76.reuse, R52, R40 ;  /* 0x000000344c28723c */ /* 0x040fe80000041828 */
[C---:B------:R-:W-:Y:S02]  /*9ea0*/  FMUL.FTZ R46, R0.reuse, R146 ;  /* 0x00000092002e7220 */ /* 0x040fe40000410000 */
[----:B------:R-:W-:Y:S01]  /*9eb0*/  FMUL.FTZ R47, R0, R147 ;  /* 0x00000093002f7220 */ /* 0x000fe20000410000 */
[----:B------:R1:W-:Y:S01]  /*9ec0*/  MUFU.EX2 R146, R3 ;  /* 0x0000000300927308 */ /* 0x0003e20000000800 */
[C---:B------:R-:W-:Y:S04]  /*9ed0*/  FMUL.FTZ R52, R65.reuse, R84 ;  /* 0x0000005441347220 */ /* 0x040fe80000410000 */
[C---:B------:R-:W-:Y:S01]  /*9ee0*/  FMUL.FTZ R53, R65.reuse, R85 ;  /* 0x0000005541357220 */ /* 0x040fe20000410000 */
[-C--:B------:R-:W-:Y:S03]  /*9ef0*/  HMMA.16816.F32.BF16 R44, R76, R54.reuse, R44 ;  /* 0x000000364c2c723c */ /* 0x080fe6000004182c */
[C---:B--2---:R-:W-:Y:S01]  /*9f00*/  FMUL.FTZ R64, R65.reuse, R152 ;  /* 0x0000009841407220 */ /* 0x044fe20000410000 */
[----:B------:R-:W-:Y:S01]  /*9f10*/  MUFU.EX2 R174, R183 ;  /* 0x000000b700ae7308 */ /* 0x000fe20000000800 */
[----:B------:R-:W-:Y:S01]  /*9f20*/  FMUL.FTZ R65, R65, R153 ;  /* 0x0000009941417220 */ /* 0x000fe20000410000 */
[----:B------:R-:W-:Y:S01]  /*9f30*/  F2FP.BF16.PACK_AB R152, R178, R179 ;  /* 0x000000b3b298723e */ /* 0x000fe200000010ff */
[----:B------:R-:W-:Y:S01]  /*9f40*/  FMUL.FTZ R66, R67, R154 ;  /* 0x0000009a43427220 */ /* 0x000fe20000410000 */
[C---:B------:R-:W-:Y:S04]  /*9f50*/  HMMA.16816.F32.BF16 R48, R72.reuse, R54, R48 ;  /* 0x000000364830723c */ /* 0x040fe80000041830 */
[----:B------:R-:W-:Y:S01]  /*9f60*/  FFMA.FTZ R2, R2, R243, R224 ;  /* 0x000000f302027223 */ /* 0x000fe200000100e0 */
[----:B------:R-:W-:Y:S01]  /*9f70*/  F2FP.BF16.PACK_AB R154, R161, R163 ;  /* 0x000000a3a19a723e */ /* 0x000fe200000010ff */
[----:B------:R-:W-:Y:S01]  /*9f80*/  MUFU.EX2 R147, R96 ;  /* 0x0000006000937308 */ /* 0x000fe20000000800 */
[C---:B------:R-:W-:Y:S02]  /*9f90*/  FMUL.FTZ R54, R67.reuse, R86 ;  /* 0x0000005643367220 */ /* 0x040fe40000410000 */
[C---:B------:R-:W-:Y:S02]  /*9fa0*/  FMUL.FTZ R55, R67.reuse, R87 ;  /* 0x0000005743377220 */ /* 0x040fe40000410000 */
[----:B------:R-:W-:Y:S01]  /*9fb0*/  LDSM.16.MT88.4 R84, [R193+0x800] ;  /* 0x00080000c154783b */ /* 0x000fe20000004200 */
[----:B------:R-:W-:Y:S02]  /*9fc0*/  FFMA.FTZ R0, R0, R242, R216 ;  /* 0x000000f200007223 */ /* 0x000fe400000100d8 */
[C---:B-1----:R-:W-:Y:S02]  /*9fd0*/  FFMA.FTZ R3, R67.reuse, R241, R226 ;  /* 0x000000f143037223 */ /* 0x042fe400000100e2 */
[-C--:B------:R-:W-:Y:S01]  /*9fe0*/  HMMA.16816.F32.BF16 R52, R72, R80.reuse, R52 ;  /* 0x000000504834723c */ /* 0x080fe20000041834 */
[----:B------:R-:W1:Y:S02]  /*9ff0*/  MUFU.EX2 R96, R69 ;  /* 0x0000004500607308 */ /* 0x000e640000000800 */
[----:B------:R-:W-:Y:S02]  /*a000*/  FMUL.FTZ R67, R67, R155 ;  /* 0x0000009b43437220 */ /* 0x000fe40000410000 */
[----:B------:R-:W-:Y:S02]  /*a010*/  FADD.FTZ R3, R227, R3 ;  /* 0x00000003e3037221 */ /* 0x000fe40000010000 */
[----:B------:R-:W-:Y:S01]  /*a020*/  FADD.FTZ R2, R225, R2 ;  /* 0x00000002e1027221 */ /* 0x000fe20000010000 */
[C---:B------:R-:W-:Y:S03]  /*a030*/  HMMA.16816.F32.BF16 R56, R76.reuse, R80, R56 ;  /* 0x000000504c38723c */ /* 0x040fe60000041838 */
[----:B------:R-:W-:Y:S01]  /*a040*/  MUFU.EX2 R224, R180 ;  /* 0x000000b400e07308 */ /* 0x000fe20000000800 */
[----:B------:R-:W-:Y:S02]  /*a050*/  FADD.FTZ R70, R228, R70 ;  /* 0x00000046e4467221 */ /* 0x000fe40000010000 */
[----:B------:R-:W-:Y:S01]  /*a060*/  FADD.FTZ R3, R233, R3 ;  /* 0x00000003e9037221 */ /* 0x000fe20000010000 */
[----:B---3--:R-:W-:Y:S01]  /*a070*/  F2FP.BF16.PACK_AB R80, R102, R97 ;  /* 0x000000616650723e */ /* 0x008fe200000010ff */
[-C--:B------:R-:W-:Y:S01]  /*a080*/  HMMA.16816.F32.BF16 R60, R76, R82.reuse, R60 ;  /* 0x000000524c3c723c */ /* 0x080fe2000004183c */
[----:B------:R-:W2:Y:S03]  /*a090*/  LDSM.16.MT88.4 R76, [R189+0x800] ;  /* 0x00080000bd4c783b */ /* 0x000ea60000004200 */
[----:B------:R-:W-:Y:S01]  /*a0a0*/  FADD.FTZ R2, R232, R2 ;  /* 0x00000002e8027221 */ /* 0x000fe20000010000 */
[----:B------:R-:W-:Y:S03]  /*a0b0*/  MUFU.EX2 R183, R182 ;  /* 0x000000b600b77308 */ /* 0x000fe60000000800 */
[----:B------:R-:W-:Y:S04]  /*a0c0*/  HMMA.16816.F32.BF16 R64, R72, R82, R64 ;  /* 0x000000524840723c */ /* 0x000fe80000041840 */
[----:B-1----:R-:W-:Y:S01]  /*a0d0*/  F2FP.BF16.PACK_AB R81, R108, R96 ;  /* 0x000000606c51723e */ /* 0x002fe200000010ff */
[----:B------:R-:W-:Y:S02]  /*a0e0*/  FADD.FTZ R69, R230, R0 ;  /* 0x00000000e6457221 */ /* 0x000fe40000010000 */
[----:B------:R-:W-:Y:S01]  /*a0f0*/  F2FP.BF16.PACK_AB R72, R106, R105 ;  /* 0x000000696a48723e */ /* 0x000fe200000010ff */
[----:B------:R-:W-:Y:S01]  /*a100*/  MUFU.EX2 R182, R169 ;  /* 0x000000a900b67308 */ /* 0x000fe20000000800 */
[----:B------:R-:W-:Y:S03]  /*a110*/  F2FP.BF16.PACK_AB R73, R107, R104 ;  /* 0x000000686b49723e */ /* 0x000fe600000010ff */
        /* <DEDUP_REMOVED lines=8> */
[----:B------:R-:W-:Y:S02]  /*a1a0*/  FADD.FTZ R3, R234, R2 ;  /* 0x00000002ea037221 */ /* 0x000fe40000010000 */
[----:B------:R-:W-:Y:S02]  /*a1b0*/  FADD.FTZ R2, R238, R70 ;  /* 0x00000046ee027221 */ /* 0x000fe40000010000 */
[----:B------:R-:W-:Y:S02]  /*a1c0*/  FADD.FTZ R3, R97, R3 ;  /* 0x0000000361037221 */ /* 0x000fe40000010000 */
[----:B------:R-:W-:Y:S02]  /*a1d0*/  FADD.FTZ R2, R96, R2 ;  /* 0x0000000260027221 */ /* 0x000fe40000010000 */
[----:B------:R-:W-:Y:S01]  /*a1e0*/  FADD.FTZ R3, R102, R3 ;  /* 0x0000000366037221 */ /* 0x000fe20000010000 */
[----:B------:R-:W1:Y:S01]  /*a1f0*/  MUFU.EX2 R231, R156 ;  /* 0x0000009c00e77308 */ /* 0x000e620000000800 */
[----:B------:R-:W-:Y:S02]  /*a200*/  FADD.FTZ R0, R236, R0 ;  /* 0x00000000ec007221 */ /* 0x000fe40000010000 */
[----:B------:R-:W-:Y:S01]  /*a210*/  FADD.FTZ R69, R104, R69 ;  /* 0x0000004568457221 */ /* 0x000fe20000010000 */
[-C--:B--2---:R-:W-:Y:S03]  /*a220*/  HMMA.16816.F32.BF16 R4, R72, R76.reuse, R4 ;  /* 0x0000004c4804723c */ /* 0x084fe60000041804 */
[----:B------:R-:W-:Y:S02]  /*a230*/  FADD.FTZ R0, R105, R0 ;  /* 0x0000000069007221 */ /* 0x000fe40000010000 */
[----:B------:R-:W-:Y:S01]  /*a240*/  FADD.FTZ R69, R107, R69 ;  /* 0x000000456b457221 */ /* 0x000fe20000010000 */
[----:B------:R2:W3:Y:S01]  /*a250*/  MUFU.EX2 R145, R71 ;  /* 0x0000004700917308 */ /* 0x0004e20000000800 */
[----:B------:R-:W-:Y:S01]  /*a260*/  FADD.FTZ R0, R106, R0 ;  /* 0x000000006a007221 */ /* 0x000fe20000010000 */
[C---:B------:R-:W-:Y:S04]  /*a270*/  HMMA.16816.F32.BF16 R8, R80.reuse, R76, R8 ;  /* 0x0000004c5008723c */ /* 0x040fe80000041808 */
[----:B------:R-:W-:Y:S02]  /*a280*/  FADD.FTZ R2, R108, R2 ;  /* 0x000000026c027221 */ /* 0x000fe40000010000 */
[----:B------:R-:W-:Y:S02]  /*a290*/  FADD.FTZ R69, R111, R69 ;  /* 0x000000456f457221 */ /* 0x000fe40000010000 */
[-C--:B------:R-:W-:Y:S01]  /*a2a0*/  HMMA.16816.F32.BF16 R12, R80, R78.reuse, R12 ;  /* 0x0000004e500c723c */ /* 0x080fe2000004180c */
[----:B------:R-:W-:Y:S03]  /*a2b0*/  MUFU.EX2 R175, R160 ;  /* 0x000000a000af7308 */ /* 0x000fe60000000800 */
[----:B------:R-:W-:Y:S02]  /*a2c0*/  FADD.FTZ R3, R110, R3 ;  /* 0x000000036e037221 */ /* 0x000fe40000010000 */
[----:B------:R-:W-:Y:S02]  /*a2d0*/  FADD.FTZ R0, R112, R0 ;  /* 0x0000000070007221 */ /* 0x000fe40000010000 */
[C---:B------:R-:W-:Y:S01]  /*a2e0*/  HMMA.16816.F32.BF16 R16, R72.reuse, R78, R16 ;  /* 0x0000004e4810723c */ /* 0x040fe20000041810 */
[----:B------:R-:W4:Y:S02]  /*a2f0*/  LDSM.16.MT88.4 R76, [R192+0x800] ;  /* 0x00080000c04c783b */ /* 0x000f240000004200 */
[----:B------:R-:W5:Y:S01]  /*a300*/  MUFU.EX2 R144, R103 ;  /* 0x0000006700907308 */ /* 0x000f620000000800 */
[----:B------:R-:W-:Y:S02]  /*a310*/  FADD.FTZ R70, R113, R0 ;  /* 0x0000000071467221 */ /* 0x000fe40000010000 */
[----:B--2---:R-:W-:Y:S02]  /*a320*/  FADD.FTZ R71, R109, R2 ;  /* 0x000000026d477221 */ /* 0x004fe40000010000 */
        /* <DEDUP_REMOVED lines=10> */
[----:B-1----:R-:W-:Y:S02]  /*a3d0*/  FADD.FTZ R2, R231, R2 ;  /* 0x00000002e7027221 */ /* 0x002fe40000010000 */
[C---:B------:R-:W-:Y:S01]  /*a3e0*/  HMMA.16816.F32.BF16 R32, R72.reuse, R86, R32 ;  /* 0x000000564820723c */ /* 0x040fe20000041820 */
[----:B------:R-:W1:Y:S01]  /*a3f0*/  LDSM.16.MT88.4 R84, [R189+0x1000] ;  /* 0x00100000bd54783b */ /* 0x000e620000004200 */
[----:B------:R-:W-:Y:S02]  /*a400*/  MUFU.EX2 R169, R164 ;  /* 0x000000a400a97308 */ /* 0x000fe40000000800 */
[----:B------:R-:W-:Y:S04]  /*a410*/  FADD.FTZ R3, R246, R3 ;  /* 0x00000003f6037221 */ /* 0x000fe80000010000 */
[-C--:B------:R-:W-:Y:S04]  /*a420*/  HMMA.16816.F32.BF16 R36, R72, R88.reuse, R36 ;  /* 0x000000584824723c */ /* 0x080fe80000041824 */
[----:B------:R2:W-:Y:S04]  /*a430*/  MUFU.EX2 R156, R205 ;  /* 0x000000cd009c7308 */ /* 0x0005e80000000800 */
[C---:B------:R-:W-:Y:S06]  /*a440*/  HMMA.16816.F32.BF16 R40, R80.reuse, R88, R40 ;  /* 0x000000585028723c */ /* 0x040fec0000041828 */
[----:B------:R-:W-:Y:S02]  /*a450*/  MUFU.EX2 R103, R206 ;  /* 0x000000ce00677308 */ /* 0x000fe40000000800 */
[-C--:B------:R-:W-:Y:S08]  /*a460*/  HMMA.16816.F32.BF16 R44, R80, R90.reuse, R44 ;  /* 0x0000005a502c723c */ /* 0x080ff0000004182c */
[C---:B------:R-:W-:Y:S01]  /*a470*/  HMMA.16816.F32.BF16 R48, R72.reuse, R90, R48 ;  /* 0x0000005a4830723c */ /* 0x040fe20000041830 */
[----:B------:R-:W1:Y:S01]  /*a480*/  LDSM.16.MT88.4 R88, [R193+0x1000] ;  /* 0x00100000c158783b */ /* 0x000e620000004200 */
[----:B------:R-:W-:Y:S02]  /*a490*/  MUFU.EX2 R166, R176 ;  /* 0x000000b000a67308 */ /* 0x000fe40000000800 */
[----:B--2---:R-:W-:Y:S04]  /*a4a0*/  IADD3 R205, R212, -0x1, RZ ;  /* 0xffffffffd4cd7810 */ /* 0x004fe80007ffe0ff */
[-C--:B----4-:R-:W-:Y:S04]  /*a4b0*/  HMMA.16816.F32.BF16 R52, R72, R76.reuse, R52 ;  /* 0x0000004c4834723c */ /* 0x090fe80000041834 */
[----:B------:R-:W2:Y:S01]  /*a4c0*/  MUFU.EX2 R164, R177 ;  /* 0x000000b100a47308 */ /* 0x000ea20000000800 */
[----:B------:R-:W-:Y:S03]  /*a4d0*/  MOV R212, R205 ;  /* 0x000000cd00d47202 */ /* 0x000fe60000000f00 */
[C---:B------:R-:W-:Y:S06]  /*a4e0*/  HMMA.16816.F32.BF16 R56, R80.reuse, R76, R56 ;  /* 0x0000004c5038723c */ /* 0x040fec0000041838 */
[----:B------:R-:W4:Y:S01]  /*a4f0*/  MUFU.EX2 R160, R207 ;  /* 0x000000cf00a07308 */ /* 0x000f220000000800 */
[----:B---3--:R-:W-:Y:S01]  /*a500*/  F2FP.BF16.PACK_AB R76, R184, R145 ;  /* 0x00000091b84c723e */ /* 0x008fe200000010ff */
[-C--:B------:R-:W-:Y:S01]  /*a510*/  HMMA.16816.F32.BF16 R60, R80, R78.reuse, R60 ;  /* 0x0000004e503c723c */ /* 0x080fe2000004183c */
[----:B------:R-:W3:Y:S03]  /*a520*/  LDSM.16.MT88.4 R80, [R190+0x1000] ;  /* 0x00100000be50783b */ /* 0x000ee60000004200 */
[----:B-----5:R-:W-:Y:S04]  /*a530*/  F2FP.BF16.PACK_AB R77, R165, R144 ;  /* 0x00000090a54d723e */ /* 0x020fe800000010ff */
[----:B------:R-:W-:Y:S01]  /*a540*/  HMMA.16816.F32.BF16 R64, R72, R78, R64 ;  /* 0x0000004e4840723c */ /* 0x000fe20000041840 */
[----:B------:R-:W5:Y:S03]  /*a550*/  MUFU.EX2 R102, R214 ;  /* 0x000000d600667308 */ /* 0x000f660000000800 */
[----:B--2---:R-:W-:Y:S03]  /*a560*/  F2FP.BF16.PACK_AB R153, R164, R166 ;  /* 0x000000a6a499723e */ /* 0x004fe600000010ff */
[----:B------:R-:W-:Y:S02]  /*a570*/  F2FP.BF16.PACK_AB R72, R246, R247 ;  /* 0x000000f7f648723e */ /* 0x000fe400000010ff */
[----:B------:R-:W-:Y:S02]  /*a580*/  F2FP.BF16.PACK_AB R73, R231, R147 ;  /* 0x00000093e749723e */ /* 0x000fe400000010ff */
[----:B------:R-:W-:Y:S01]  /*a590*/  MUFU.EX2 R97, R218 ;  /* 0x000000da00617308 */ /* 0x000fe20000000800 */
[----:B------:R-:W-:Y:S02]  /*a5a0*/  F2FP.BF16.PACK_AB R74, R245, R240 ;  /* 0x000000f0f54a723e */ /* 0x000fe400000010ff */
[----:B------:R-:W-:Y:S02]  /*a5b0*/  F2FP.BF16.PACK_AB R75, R244, R239 ;  /* 0x000000eff44b723e */ /* 0x000fe400000010ff */
[----:B------:R-:W-:Y:S02]  /*a5c0*/  F2FP.BF16.PACK_AB R78, R172, R175 ;  /* 0x000000afac4e723e */ /* 0x000fe400000010ff */
[----:B------:R-:W-:Y:S02]  /*a5d0*/  F2FP.BF16.PACK_AB R79, R162, R167 ;  /* 0x000000a7a24f723e */ /* 0x000fe400000010ff */
[----:B----4-:R-:W-:Y:S01]  /*a5e0*/  F2FP.BF16.PACK_AB R155, R157, R160 ;  /* 0x000000a09d9b723e */ /* 0x010fe200000010ff */
[-C--:B-1----:R-:W-:Y:S01]  /*a5f0*/  HMMA.16816.F32.BF16 R4, R72, R84.reuse, R4 ;  /* 0x000000544804723c */ /* 0x082fe20000041804 */
[----:B------:R-:W-:Y:S07]  /*a600*/  MUFU.EX2 R96, R220 ;  /* 0x000000dc00607308 */ /* 0x000fee0000000800 */
        /* <DEDUP_REMOVED lines=8> */
[----:B------:R-:W-:Y:S07]  /*a690*/  LDSM.16.MT88.4 R88, [R190+0x1800] ;  /* 0x00180000be58783b */ /* 0x000fee0000004200 */
[-C--:B---3--:R-:W-:Y:S08]  /*a6a0*/  HMMA.16816.F32.BF16 R36, R72, R80.reuse, R36 ;  /* 0x000000504824723c */ /* 0x088ff00000041824 */
[C---:B------:R-:W-:Y:S08]  /*a6b0*/  HMMA.16816.F32.BF16 R40, R76.reuse, R80, R40 ;  /* 0x000000504c28723c */ /* 0x040ff00000041828 */
[-C--:B------:R-:W-:Y:S08]  /*a6c0*/  HMMA.16816.F32.BF16 R44, R76, R82.reuse, R44 ;  /* 0x000000524c2c723c */ /* 0x080ff0000004182c */
[C---:B------:R-:W-:Y:S01]  /*a6d0*/  HMMA.16816.F32.BF16 R48, R72.reuse, R82, R48 ;  /* 0x000000524830723c */ /* 0x040fe20000041830 */
[----:B------:R-:W2:Y:S07]  /*a6e0*/  LDSM.16.MT88.4 R80, [R193+0x1800] ;  /* 0x00180000c150783b */ /* 0x000eae0000004200 */
[-C--:B------:R-:W-:Y:S08]  /*a6f0*/  HMMA.16816.F32.BF16 R52, R72, R92.reuse, R52 ;  /* 0x0000005c4834723c */ /* 0x080ff00000041834 */
        /* <DEDUP_REMOVED lines=16> */
[-C--:B--2---:R-:W-:Y:S08]  /*a800*/  HMMA.16816.F32.BF16 R20, R72, R80.reuse, R20 ;  /* 0x000000504814723c */ /* 0x084ff00000041814 */
[C---:B------:R-:W-:Y:S01]  /*a810*/  HMMA.16816.F32.BF16 R24, R76.reuse, R80, R24 ;  /* 0x000000504c18723c */ /* 0x040fe20000041818 */
[----:B------:R-:W-:Y:S07]  /*a820*/  MUFU.EX2 R81, R222 ;  /* 0x000000de00517308 */ /* 0x000fee0000000800 */
[-C--:B------:R-:W-:Y:S03]  /*a830*/  HMMA.16816.F32.BF16 R28, R76, R82.reuse, R28 ;  /* 0x000000524c1c723c */ /* 0x080fe6000004181c */
[----:B------:R-:W-:Y:S05]  /*a840*/  MUFU.EX2 R80, R223 ;  /* 0x000000df00507308 */ /* 0x000fea0000000800 */
[C---:B------:R-:W-:Y:S05]  /*a850*/  HMMA.16816.F32.BF16 R32, R72.reuse, R82, R32 ;  /* 0x000000524820723c */ /* 0x040fea0000041820 */
[----:B------:R-:W-:Y:S03]  /*a860*/  MUFU.EX2 R82, R219 ;  /* 0x000000db00527308 */ /* 0x000fe60000000800 */
[-C--:B------:R-:W-:Y:S07]  /*a870*/  HMMA.16816.F32.BF16 R36, R72, R88.reuse, R36 ;  /* 0x000000584824723c */ /* 0x080fee0000041824 */
[----:B------:R-:W1:Y:S01]  /*a880*/  MUFU.EX2 R83, R221 ;  /* 0x000000dd00537308 */ /* 0x000e620000000800 */
[C---:B------:R-:W-:Y:S08]  /*a890*/  HMMA.16816.F32.BF16 R40, R76.reuse, R88, R40 ;  /* 0x000000584c28723c */ /* 0x040ff00000041828 */
[-C--:B------:R-:W-:Y:S08]  /*a8a0*/  HMMA.16816.F32.BF16 R44, R76, R90.reuse, R44 ;  /* 0x0000005a4c2c723c */ /* 0x080ff0000004182c */
[C---:B------:R-:W-:Y:S08]  /*a8b0*/  HMMA.16816.F32.BF16 R48, R72.reuse, R90, R48 ;  /* 0x0000005a4830723c */ /* 0x040ff00000041830 */
[-C--:B---3--:R-:W-:Y:S08]  /*a8c0*/  HMMA.16816.F32.BF16 R52, R72, R92.reuse, R52 ;  /* 0x0000005c4834723c */ /* 0x088ff00000041834 */
[C---:B------:R-:W-:Y:S07]  /*a8d0*/  HMMA.16816.F32.BF16 R56, R76.reuse, R92, R56 ;  /* 0x0000005c4c38723c */ /* 0x040fee0000041838 */
[----:B-----5:R-:W-:Y:S01]  /*a8e0*/  F2FP.BF16.PACK_AB R92, R101, R102 ;  /* 0x00000066655c723e */ /* 0x020fe200000010ff */
[-C--:B------:R-:W-:Y:S04]  /*a8f0*/  HMMA.16816.F32.BF16 R60, R76, R94.reuse, R60 ;  /* 0x0000005e4c3c723c */ /* 0x080fe8000004183c */
[----:B-1----:R-:W-:Y:S04]  /*a900*/  F2FP.BF16.PACK_AB R93, R83, R82 ;  /* 0x00000052535d723e */ /* 0x002fe800000010ff */
[----:B------:R-:W-:Y:S01]  /*a910*/  HMMA.16816.F32.BF16 R64, R72, R94, R64 ;  /* 0x0000005e4840723c */ /* 0x000fe20000041840 */
[----:B------:R-:W1:Y:S06]  /*a920*/  LDSM.16.MT88.4 R72, [R192+0x2000] ;  /* 0x00200000c048783b */ /* 0x000e6c0000004200 */
[----:B------:R-:W-:Y:S01]  /*a930*/  F2FP.BF16.PACK_AB R94, R96, R97 ;  /* 0x00000061605e723e */ /* 0x000fe200000010ff */
[-C--:B------:R-:W-:Y:S05]  /*a940*/  HMMA.16816.F32.BF16 R104, R152, R116.reuse, R4 ;  /* 0x000000749868723c */ /* 0x080fea0000041804 */
[----:B------:R-:W-:Y:S02]  /*a950*/  F2FP.BF16.PACK_AB R95, R80, R81 ;  /* 0x00000051505f723e */ /* 0x000fe400000010ff */
[----:B------:R-:W-:Y:S02]  /*a960*/  FADD.FTZ R5, R145, R69 ;  /* 0x0000004591057221 */ /* 0x000fe40000010000 */
[----:B------:R-:W-:Y:S03]  /*a970*/  FADD.FTZ R4, R144, R0 ;  /* 0x0000000090047221 */ /* 0x000fe60000010000 */
        /* <DEDUP_REMOVED lines=37> */
[----:B------:R-:W-:Y:S01]  /*abd0*/  FADD.FTZ R5, R103, R0 ;  /* 0x0000000067057221 */ /* 0x000fe20000010000 */
[----:B------:R-:W-:Y:S01]  /*abe0*/  MOV R103, R68 ;  /* 0x0000004400677202 */ /* 0x000fe20000000f00 */
[----:B------:R-:W-:Y:S01]  /*abf0*/  FADD.FTZ R3, R179, R7 ;  /* 0x00000007b3037221 */ /* 0x000fe20000010000 */
[C---:B------:R-:W-:Y:S04]  /*ac00*/  HMMA.16816.F32.BF16 R88, R92.reuse, R72, R56 ;  /* 0x000000485c58723c */ /* 0x040fe80000041838 */
[----:B------:R-:W-:Y:S02]  /*ac10*/  FADD.FTZ R2, R166, R6 ;  /* 0x00000006a6027221 */ /* 0x000fe40000010000 */
[----:B------:R-:W-:Y:S01]  /*ac20*/  FADD.FTZ R0, R102, R4 ;  /* 0x0000000466007221 */ /* 0x000fe20000010000 */
[----:B------:R-:W-:Y:S01]  /*ac30*/  MOV R102, R98 ;  /* 0x0000006200667202 */ /* 0x000fe20000000f00 */
[----:B------:R-:W-:Y:S01]  /*ac40*/  FADD.FTZ R5, R82, R5 ;  /* 0x0000000552057221 */ /* 0x000fe20000010000 */
[-C--:B------:R-:W-:Y:S03]  /*ac50*/  HMMA.16816.F32.BF16 R92, R92, R74.reuse, R60 ;  /* 0x0000004a5c5c723c */ /* 0x080fe6000004183c */
[----:B------:R-:W-:Y:S02]  /*ac60*/  FADD.FTZ R4, R178, R3 ;  /* 0x00000003b2047221 */ /* 0x000fe40000010000 */
[----:B------:R-:W-:Y:S02]  /*ac70*/  FADD.FTZ R3, R164, R2 ;  /* 0x00000002a4037221 */ /* 0x000fe40000010000 */
[----:B------:R-:W-:Y:S01]  /*ac80*/  FADD.FTZ R2, R101, R0 ;  /* 0x0000000065027221 */ /* 0x000fe20000010000 */
[----:B------:R-:W-:Y:S04]  /*ac90*/  HMMA.16816.F32.BF16 R152, R152, R74, R64 ;  /* 0x0000004a9898723c */ /* 0x000fe80000041840 */
[----:B------:R-:W-:Y:S01]  /*aca0*/  FADD.FTZ R0, R83, R5 ;  /* 0x0000000553007221 */ /* 0x000fe20000010000 */
[----:B------:R-:W-:Y:S01]  /*acb0*/  MOV R101, R99 ;  /* 0x0000006300657202 */ /* 0x000fe20000000f00 */
        /* <DEDUP_REMOVED lines=9> */
[----:B------:R-:W-:-:S05]  /*ad50*/  @P0 BRA `(.L_x_3380) ;  /* 0xffffc15000000947 */ /* 0x000fca000383ffff */
.L_x_3369:
[----:B------:R-:W-:-:S13]  /*ad60*/  ISETP.GE.AND P0, PT, R205, R249, PT ;  /* 0x000000f9cd00720c */ /* 0x000fda0003f06270 */
[----:B------:R-:W-:Y:S05]  /*ad70*/  @!P0 BRA `(.L_x_3381) ;  /* 0x0000328000008947 */ /* 0x000fea0003800000 */
[----:B------:R-:W-:Y:S01]  /*ad80*/  IMAD.MOV.U32 R101, RZ, RZ, R99 ;  /* 0x000000ffff657224 */ /* 0x000fe200078e0063 */
[----:B------:R-:W-:Y:S01]  /*ad90*/  MOV R103, R68 ;  /* 0x0000004400677202 */ /* 0x000fe20000000f00 */
[----:B------:R-:W-:Y:S01]  /*ada0*/  IMAD.MOV.U32 R97, RZ, RZ, R100 ;  /* 0x000000ffff617224 */ /* 0x000fe200078e0064 */
[----:B------:R-:W-:Y:S02]  /*adb0*/  MOV R102, R98 ;  /* 0x0000006200667202 */ /* 0x000fe40000000f00 */
.L_x_3388:
[----:B------:R-:W2:Y:S01]  /*adc0*/  LDL.64 R6, [R1+0x10] ;  /* 0x0000100001067983 */ /* 0x000ea20000100a00 */
[----:B------:R-:W-:Y:S04]  /*add0*/  DEPBAR.LE SB0, 0x0 ;  /* 0x000080000000791a */ /* 0x000fe80000000000 */
[----:B------:R-:W3:Y:S01]  /*ade0*/  LDL R5, [R1+0x1c] ;  /* 0x00001c0001057983 */ /* 0x000ee20000100800 */
[----:B------:R-:W-:Y:S01]  /*adf0*/  WARPSYNC 0xffffffff ;  /* 0xffffffff00007948 */ /* 0x000fe20003800000 */
[----:B------:R-:W-:Y:S01]  /*ae00*/  SHF.R.S32.HI R0, RZ, 0x1f, R211 ;  /* 0x0000001fff007819 */ /* 0x000fe200000114d3 */
[C---:B------:R-:W-:Y:S01]  /*ae10*/  IMAD.WIDE.U32 R2, R211.reuse, c[0x0][0x208], RZ ;  /* 0x00008200d3027a25 */ /* 0x040fe200078e00ff */
        /* <DEDUP_REMOVED lines=31> */
.L_x_3485:
        /* <DEDUP_REMOVED lines=8> */
[----:B------:R-:W5:Y:S07]  /*b090*/  SHFL.IDX PT, R52, R0, 0x2, 0x181f ;  /* 0x00581f0000347f89 */ /* 0x000f6e00000e0000 */
[C---:B------:R-:W-:Y:S01]  /*b0a0*/  HMMA.16816.F32.BF16 R16, R80.reuse, R18, RZ ;  /* 0x000000125010723c */ /* 0x040fe200000418ff */
[----:B------:R-:W-:Y:S07]  /*b0b0*/  SHFL.IDX PT, R53, R0, 0x3, 0x181f ;  /* 0x00781f0000357f89 */ /* 0x000fee00000e0000 */
[-C--:B------:R-:W-:Y:S01]  /*b0c0*/  HMMA.16816.F32.BF16 R20, R80, R32.reuse, RZ ;  /* 0x000000205014723c */ /* 0x080fe200000418ff */
[----:B------:R1:W-:Y:S07]  /*b0d0*/  SHFL.IDX PT, R54, R0, 0x4, 0x181f ;  /* 0x00981f0000367f89 */ /* 0x0003ee00000e0000 */
[C---:B------:R-:W-:Y:S01]  /*b0e0*/  HMMA.16816.F32.BF16 R24, R76.reuse, R32, RZ ;  /* 0x000000204c18723c */ /* 0x040fe200000418ff */
[----:B------:R-:W2:Y:S07]  /*b0f0*/  SHFL.IDX PT, R55, R56, 0x1, 0x181f ;  /* 0x00381f0038377f89 */ /* 0x000eae00000e0000 */
[-C--:B------:R-:W-:Y:S01]  /*b100*/  HMMA.16816.F32.BF16 R28, R76, R34.reuse, RZ ;  /* 0x000000224c1c723c */ /* 0x080fe200000418ff */
[----:B------:R-:W2:Y:S07]  /*b110*/  SHFL.IDX PT, R61, R56, 0x2, 0x181f ;  /* 0x00581f00383d7f89 */ /* 0x000eae00000e0000 */
[C---:B------:R-:W-:Y:S01]  /*b120*/  HMMA.16816.F32.BF16 R32, R80.reuse, R34, RZ ;  /* 0x000000225020723c */ /* 0x040fe200000418ff */
[----:B------:R-:W2:Y:S03]  /*b130*/  SHFL.IDX PT, R69, R56, 0x3, 0x181f ;  /* 0x00781f0038457f89 */ /* 0x000ea600000e0000 */
[----:B-1----:R-:W-:Y:S04]  /*b140*/  IADD3 R0, -R100, 0x10, RZ ;  /* 0x0000001064007810 */ /* 0x002fe80007ffe1ff */
[-C--:B------:R-:W-:Y:S01]  /*b150*/  HMMA.16816.F32.BF16 R36, R80, R48.reuse, RZ ;  /* 0x000000305024723c */ /* 0x080fe200000418ff */
[----:B------:R-:W-:Y:S07]  /*b160*/  LOP3.LUT R0, R0, 0xf, RZ, 0xc0, !PT ;  /* 0x0000000f00007812 */ /* 0x000fee00078ec0ff */
[C---:B------:R-:W-:Y:S08]  /*b170*/  HMMA.16816.F32.BF16 R40, R76.reuse, R48, RZ ;  /* 0x000000304c28723c */ /* 0x040ff000000418ff */
[-C--:B------:R-:W-:Y:S01]  /*b180*/  HMMA.16816.F32.BF16 R44, R76, R50.reuse, RZ ;  /* 0x000000324c2c723c */ /* 0x080fe200000418ff */
[-C--:B---3--:R-:W-:Y:S03]  /*b190*/  IADD3 R2, P2, R2, R58.reuse, RZ ;  /* 0x0000003a02027210 */ /* 0x088fe60007f5e0ff */
[-C--:B----4-:R-:W-:Y:S02]  /*b1a0*/  IADD3 R62, P1, R3, R58.reuse, RZ ;  /* 0x0000003a033e7210 */ /* 0x090fe40007f3e0ff */
[--C-:B--2---:R-:W-:Y:S01]  /*b1b0*/  IMAD.X R3, R57, 0x1, R68.reuse, P2 ;  /* 0x0000000139037824 */ /* 0x104fe200010e0644 */
[----:B-----5:R-:W-:Y:S01]  /*b1c0*/  IADD3 R60, P6, R52, R58, RZ ;  /* 0x0000003a343c7210 */ /* 0x020fe20007fde0ff */
[C---:B------:R-:W-:Y:S03]  /*b1d0*/  HMMA.16816.F32.BF16 R48, R80.reuse, R50, RZ ;  /* 0x000000325030723c */ /* 0x040fe600000418ff */
[----:B------:R1:W-:Y:S01]  /*b1e0*/  LDGSTS.E.BYPASS.LTC128B.128 [R209+0x100], [R2.64], !P0 ;  /* 0x0010000002d17fae */ /* 0x0003e2000c101d46 */
[----:B------:R-:W-:Y:S01]  /*b1f0*/  IMAD.X R63, R55, 0x1, R68, P1 ;  /* 0x00000001373f7824 */ /* 0x000fe200008e0644 */
[----:B------:R-:W-:Y:S01]  /*b200*/  IADD3 R72, P2, P1, R0, R54, R58 ;  /* 0x0000003600487210 */ /* 0x000fe2000795e03a */
[--C-:B------:R-:W-:Y:S01]  /*b210*/  IMAD.X R61, R61, 0x1, R68.reuse, P6 ;  /* 0x000000013d3d7824 */ /* 0x100fe200030e0644 */
[----:B------:R-:W-:Y:S02]  /*b220*/  IADD3 R70, P5, R53, R58, RZ ;  /* 0x0000003a35467210 */ /* 0x000fe40007fbe0ff */
[-C--:B------:R-:W-:Y:S02]  /*b230*/  HMMA.16816.F32.BF16 R52, R80, R64.reuse, RZ ;  /* 0x000000405034723c */ /* 0x080fe400000418ff */
[----:B------:R2:W-:Y:S01]  /*b240*/  LDGSTS.E.BYPASS.LTC128B.128 [R209+0x900], [R62.64], !P0 ;  /* 0x009000003ed17fae */ /* 0x0005e2000c101d46 */
[--C-:B------:R-:W-:Y:S01]  /*b250*/  IMAD.X R71, R69, 0x1, R68.reuse, P5 ;  /* 0x0000000145477824 */ /* 0x100fe200028e0644 */
[----:B------:R-:W-:Y:S06]  /*b260*/  ISETP.NE.U32.AND P5, PT, R100, RZ, PT ;  /* 0x000000ff6400720c */ /* 0x000fec0003fa5070 */
        /* <DEDUP_REMOVED lines=94> */
[----:B------:R-:W-:Y:S02]  /*b850*/  IMAD.MOV.U32 R210, RZ, RZ, RZ ;  /* 0x000000ffffd27224 */ /* 0x000fe400078e00ff */
        /* <DEDUP_REMOVED lines=22> */
[----:B----4-:R-:W-:Y:S02]  /*b9c0*/  IADD3 R2, P1, R206, R2, RZ ;  /* 0x00000002ce027210 */ /* 0x010fe40007f3e0ff */
[----:B------:R-:W-:Y:S01]  /*b9d0*/  SHF.R.S32.HI R206, RZ, 0x1f, R204 ;  /* 0x0000001fffce7819 */ /* 0x000fe200000114cc */
[----:B------:R-:W-:Y:S01]  /*b9e0*/  IMAD R96, R210, c[0x0][0x1f4], R0 ;  /* 0x00007d00d2607a24 */ /* 0x000fe200078e0200 */
[----:B------:R-:W-:Y:S02]  /*b9f0*/  LEA R0, P0, R2, c[0x0][0x1c8], 0x1 ;  /* 0x0000720002007a11 */ /* 0x000fe400078008ff */
[----:B------:R-:W-:Y:S02]  /*ba00*/  SHF.L.U64.HI R98, R204, 0x1, R206 ;  /* 0x00000001cc627819 */ /* 0x000fe400000102ce */
[----:B------:R-:W-:Y:S04]  /*ba10*/  IADD3.X R3, R252, R3, R96, P1, !PT ;  /* 0x00000003fc037210 */ /* 0x000fe80000ffe460 */
[----:B------:R-:W-:Y:S01]  /*ba20*/  LEA.HI.X R96, R2, c[0x0][0x1cc], R3, 0x1, P0 ;  /* 0x0000730002607a11 */ /* 0x000fe200000f0c03 */
[----:B------:R-:W-:-:S05]  /*ba30*/  BRA.DIV ~URZ, `(.L_x_3385) ;  /* 0x0000ac627f007947 */ /* 0x000fca000b800000 */
[----:B------:R1:W2:Y:S02]  /*ba40*/  SHFL.IDX PT, R157, R96, RZ, 0x181f ;  /* 0x00181fff609d7589 */ /* 0x0002a400000e0000 */
.L_x_3486:
        /* <DEDUP_REMOVED lines=25> */
.L_x_3487:
        /* <DEDUP_REMOVED lines=9> */
.L_x_3384:
[----:B------:R-:W-:Y:S05]  /*bc70*/  BSYNC B0 ;  /* 0x0000000000007941 */ /* 0x000fea0003800000 */
.L_x_3383:
        /* <DEDUP_REMOVED lines=96> */
[----:B---3--:R-:W-:Y:S03]  /*c280*/  FMNMX.FTZ R98, R98, R158, !PT ;  /* 0x0000009e62627209 */ /* 0x008fe60007810000 */
.L_x_3488:
[----:B------:R-:W-:Y:S01]  /*c290*/  FADD.FTZ R2, -R100, R97 ;  /* 0x0000006164027221 */ /* 0x000fe20000010100 */
[----:B------:R-:W-:Y:S01]  /*c2a0*/  WARPSYNC 0xffffffff ;  /* 0xffffffff00007948 */ /* 0x000fe20003800000 */
[----:B------:R-:W-:Y:S01]  /*c2b0*/  FMUL.FTZ R165, R98, c[0x0][0x2d0] ;  /* 0x0000b40062a57a20 */ /* 0x000fe20000410000 */
[----:B----4-:R-:W-:Y:S01]  /*c2c0*/  FMNMX.FTZ R96, R0, R96, !PT ;  /* 0x0000006000607209 */ /* 0x010fe20007810000 */
[----:B------:R-:W-:Y:S01]  /*c2d0*/  FMUL.FTZ R2, R2, c[0x0][0x2d0] ;  /* 0x0000b40002027a20 */ /* 0x000fe20000410000 */
[----:B------:R-:W-:Y:S01]  /*c2e0*/  ISETP.GT.AND P0, PT, R205, R249, PT ;  /* 0x000000f9cd00720c */ /* 0x000fe20003f04270 */
[--C-:B------:R-:W-:Y:S02]  /*c2f0*/  FFMA.FTZ R0, R13, c[0x0][0x2d0], -R165.reuse ;  /* 0x0000b4000d007a23 */ /* 0x100fe400000108a5 */
[----:B------:R1:W2:Y:S01]  /*c300*/  MUFU.EX2 R97, R2 ;  /* 0x0000000200617308 */ /* 0x0002a20000000800 */
[----:B------:R-:W-:Y:S02]  /*c310*/  FMUL.FTZ R164, R96, c[0x0][0x2d0] ;  /* 0x0000b40060a47a20 */ /* 0x000fe40000410000 */
[--C-:B------:R-:W-:Y:S02]  /*c320*/  FFMA.FTZ R41, R41, c[0x0][0x2d0], -R165.reuse ;  /* 0x0000b40029297a23 */ /* 0x100fe400000108a5 */
[--C-:B------:R-:W-:Y:S02]  /*c330*/  FFMA.FTZ R24, R24, c[0x0][0x2d0], -R165.reuse ;  /* 0x0000b40018187a23 */ /* 0x100fe400000108a5 */
[----:B------:R-:W-:Y:S02]  /*c340*/  FFMA.FTZ R25, R25, c[0x0][0x2d0], -R165 ;  /* 0x0000b40019197a23 */ /* 0x000fe400000108a5 */
[--C-:B------:R-:W-:Y:S01]  /*c350*/  FFMA.FTZ R26, R26, c[0x0][0x2d0], -R164.reuse ;  /* 0x0000b4001a1a7a23 */ /* 0x100fe200000108a4 */
[----:B------:R3:W-:Y:S01]  /*c360*/  MUFU.EX2 R229, R0 ;  /* 0x0000000000e57308 */ /* 0x0007e20000000800 */
[----:B------:R-:W-:Y:S02]  /*c370*/  FFMA.FTZ R27, R27, c[0x0][0x2d0], -R164 ;  /* 0x0000b4001b1b7a23 */ /* 0x000fe400000108a4 */
[----:B-1----:R-:W-:Y:S02]  /*c380*/  FADD.FTZ R2, -R99, R101 ;  /* 0x0000006563027221 */ /* 0x002fe40000010100 */
[----:B------:R-:W-:Y:S02]  /*c390*/  FMUL.FTZ R101, R100, c[0x0][0x2d0] ;  /* 0x0000b40064657a20 */ /* 0x000fe40000410000 */
[----:B------:R-:W-:Y:S02]  /*c3a0*/  FMUL.FTZ R2, R2, c[0x0][0x2d0] ;  /* 0x0000b40002027a20 */ /* 0x000fe40000410000 */
[--C-:B------:R-:W-:Y:S02]  /*c3b0*/  FFMA.FTZ R156, R5, c[0x0][0x2d0], -R101.reuse ;  /* 0x0000b400059c7a23 */ /* 0x100fe40000010865 */
[----:B------:R1:W-:Y:S01]  /*c3c0*/  MUFU.EX2 R3, R2 ;  /* 0x0000000200037308 */ /* 0x0003e20000000800 */
[--C-:B------:R-:W-:Y:S02]  /*c3d0*/  FFMA.FTZ R5, R16, c[0x0][0x2d0], -R101.reuse ;  /* 0x0000b40010057a23 */ /* 0x100fe40000010865 */
[--C-:B------:R-:W-:Y:S02]  /*c3e0*/  FFMA.FTZ R185, R52, c[0x0][0x2d0], -R101.reuse ;  /* 0x0000b40034b97a23 */ /* 0x100fe40000010865 */
[--C-:B------:R-:W-:Y:S02]  /*c3f0*/  FFMA.FTZ R184, R53, c[0x0][0x2d0], -R101.reuse ;  /* 0x0000b40035b87a23 */ /* 0x100fe40000010865 */
[----:B------:R-:W-:Y:S02]  /*c400*/  FFMA.FTZ R173, R49, c[0x0][0x2d0], -R101 ;  /* 0x0000b40031ad7a23 */ /* 0x000fe40000010865 */
[----:B---3--:R-:W-:Y:S01]  /*c410*/  FADD.FTZ R0, -R96, R103 ;  /* 0x0000006760007221 */ /* 0x008fe20000010100 */
[----:B------:R3:W-:Y:S01]  /*c420*/  MUFU.EX2 R223, R5 ;  /* 0x0000000500df7308 */ /* 0x0007e20000000800 */
[--C-:B------:R-:W-:Y:S02]  /*c430*/  FFMA.FTZ R103, R20, c[0x0][0x2d0], -R101.reuse ;  /* 0x0000b40014677a23 */ /* 0x100fe40000010865 */
[----:B------:R-:W-:Y:S02]  /*c440*/  FMUL.FTZ R0, R0, c[0x0][0x2d0] ;  /* 0x0000b40000007a20 */ /* 0x000fe40000410000 */
[--C-:B------:R-:W-:Y:S02]  /*c450*/  FFMA.FTZ R183, R64, c[0x0][0x2d0], -R101.reuse ;  /* 0x0000b40040b77a23 */ /* 0x100fe40000010865 */
[--C-:B------:R-:W-:Y:S02]  /*c460*/  FFMA.FTZ R182, R65, c[0x0][0x2d0], -R101.reuse ;  /* 0x0000b40041b67a23 */ /* 0x100fe40000010865 */
[--C-:B------:R-:W-:Y:S01]  /*c470*/  FFMA.FTZ R208, R80, c[0x0][0x2d0], -R101.reuse ;  /* 0x0000b40050d07a23 */ /* 0x100fe20000010865 */
[----:B------:R4:W-:Y:S01]  /*c480*/  MUFU.EX2 R224, R156 ;  /* 0x0000009c00e07308 */ /* 0x0009e20000000800 */
[--C-:B------:R-:W-:Y:S02]  /*c490*/  FFMA.FTZ R166, R32, c[0x0][0x2d0], -R101.reuse ;  /* 0x0000b40020a67a23 */ /* 0x100fe40000010865 */
[--C-:B------:R-:W-:Y:S02]  /*c4a0*/  FFMA.FTZ R168, R33, c[0x0][0x2d0], -R101.reuse ;  /* 0x0000b40021a87a23 */ /* 0x100fe40000010865 */
[--C-:B-1----:R-:W-:Y:S02]  /*c4b0*/  FFMA.FTZ R2, R4, c[0x0][0x2d0], -R101.reuse ;  /* 0x0000b40004027a23 */ /* 0x102fe40000010865 */
[----:B------:R-:W-:Y:S02]  /*c4c0*/  FMUL.FTZ R4, R99, c[0x0][0x2d0] ;  /* 0x0000b40063047a20 */ /* 0x000fe40000410000 */
[----:B------:R-:W-:Y:S01]  /*c4d0*/  FFMA.FTZ R176, R36, c[0x0][0x2d0], -R101 ;  /* 0x0000b40024b07a23 */ /* 0x000fe20000010865 */
[----:B------:R1:W5:Y:S01]  /*c4e0*/  MUFU.EX2 R216, R2 ;  /* 0x0000000200d87308 */ /* 0x0003620000000800 */
[--C-:B------:R-:W-:Y:S02]  /*c4f0*/  FFMA.FTZ R180, R54, c[0x0][0x2d0], -R4.reuse ;  /* 0x0000b40036b47a23 */ /* 0x100fe40000010804 */
[--C-:B------:R-:W-:Y:S02]  /*c500*/  FFMA.FTZ R179, R55, c[0x0][0x2d0], -R4.reuse ;  /* 0x0000b40037b37a23 */ /* 0x100fe40000010804 */
[--C-:B---3--:R-:W-:Y:S01]  /*c510*/  FFMA.FTZ R5, R8, c[0x0][0x2d0], -R165.reuse ;  /* 0x0000b40008057a23 */ /* 0x108fe200000108a5 */
[----:B------:R-:W-:Y:S01]  /*c520*/  LDSM.16.MT88.4 R52, [R193] ;  /* 0x00000000c134783b */ /* 0x000fe20000004200 */
[--C-:B------:R-:W-:Y:S02]  /*c530*/  FFMA.FTZ R65, R22, c[0x0][0x2d0], -R4.reuse ;  /* 0x0000b40016417a23 */ /* 0x100fe40000010804 */
[--C-:B------:R-:W-:Y:S01]  /*c540*/  FFMA.FTZ R80, R34, c[0x0][0x2d0], -R4.reuse ;  /* 0x0000b40022507a23 */ /* 0x100fe20000010804 */
[----:B------:R3:W-:Y:S01]  /*c550*/  MUFU.EX2 R214, R5 ;  /* 0x0000000500d67308 */ /* 0x0007e20000000800 */
[--C-:B------:R-:W-:Y:S02]  /*c560*/  FFMA.FTZ R6, R6, c[0x0][0x2d0], -R4.reuse ;  /* 0x0000b40006067a23 */ /* 0x100fe40000010804 */
[--C-:B------:R-:W-:Y:S01]  /*c570*/  FFMA.FTZ R167, R35, c[0x0][0x2d0], -R4.reuse ;  /* 0x0000b40023a77a23 */ /* 0x100fe20000010804 */
[----:B----4-:R-:W4:Y:S01]  /*c580*/  LDSM.16.MT88.4 R156, [R189] ;  /* 0x00000000bd9c783b */ /* 0x010f220000004200 */
[--C-:B------:R-:W-:Y:S02]  /*c590*/  FFMA.FTZ R169, R39, c[0x0][0x2d0], -R4.reuse ;  /* 0x0000b40027a97a23 */ /* 0x100fe40000010804 */
[--C-:B------:R-:W-:Y:S02]  /*c5a0*/  FFMA.FTZ R171, R50, c[0x0][0x2d0], -R4.reuse ;  /* 0x0000b40032ab7a23 */ /* 0x100fe40000010804 */
[--C-:B------:R-:W-:Y:S01]  /*c5b0*/  FFMA.FTZ R172, R51, c[0x0][0x2d0], -R4.reuse ;  /* 0x0000b40033ac7a23 */ /* 0x100fe20000010804 */
[----:B------:R2:W-:Y:S01]  /*c5c0*/  MUFU.EX2 R215, R6 ;  /* 0x0000000600d77308 */ /* 0x0005e20000000800 */
[--C-:B------:R-:W-:Y:S02]  /*c5d0*/  FFMA.FTZ R207, R82, c[0x0][0x2d0], -R4.reuse ;  /* 0x0000b40052cf7a23 */ /* 0x100fe40000010804 */
[--C-:B------:R-:W-:Y:S02]  /*c5e0*/  FFMA.FTZ R212, R83, c[0x0][0x2d0], -R4.reuse ;  /* 0x0000b40053d47a23 */ /* 0x100fe40000010804 */
[--C-:B-1----:R-:W-:Y:S02]  /*c5f0*/  FFMA.FTZ R2, R7, c[0x0][0x2d0], -R4.reuse ;  /* 0x0000b40007027a23 */ /* 0x102fe40000010804 */
[--C-:B------:R-:W-:Y:S02]  /*c600*/  FFMA.FTZ R64, R23, c[0x0][0x2d0], -R4.reuse ;  /* 0x0000b40017407a23 */ /* 0x100fe40000010804 */
[--C-:B------:R-:W-:Y:S01]  /*c610*/  FFMA.FTZ R178, R66, c[0x0][0x2d0], -R4.reuse ;  /* 0x0000b40042b27a23 */ /* 0x100fe20000010804 */
[----:B------:R1:W1:Y:S01]  /*c620*/  MUFU.EX2 R221, R2 ;  /* 0x0000000200dd7308 */ /* 0x0002620000000800 */
[--C-:B------:R-:W-:Y:S02]  /*c630*/  FFMA.FTZ R177, R67, c[0x0][0x2d0], -R4.reuse ;  /* 0x0000b40043b17a23 */ /* 0x100fe40000010804 */
[--C-:B------:R-:W-:Y:S02]  /*c640*/  FFMA.FTZ R187, R70, c[0x0][0x2d0], -R4.reuse ;  /* 0x0000b40046bb7a23 */ /* 0x100fe40000010804 */
[----:B---3--:R-:W-:Y:S02]  /*c650*/  FFMA.FTZ R5, R9, c[0x0][0x2d0], -R165 ;  /* 0x0000b40009057a23 */ /* 0x008fe400000108a5 */
[----:B------:R-:W-:Y:S02]  /*c660*/  FFMA.FTZ R206, R71, c[0x0][0x2d0], -R4 ;  /* 0x0000b40047ce7a23 */ /* 0x000fe40000010804 */
[--C-:B------:R-:W-:Y:S01]  /*c670*/  FFMA.FTZ R175, R37, c[0x0][0x2d0], -R101.reuse ;  /* 0x0000b40025af7a23 */ /* 0x100fe20000010865 */
[----:B------:R3:W-:Y:S01]  /*c680*/  MUFU.EX2 R219, R5 ;  /* 0x0000000500db7308 */ /* 0x0007e20000000800 */
[--C-:B------:R-:W-:Y:S02]  /*c690*/  FFMA.FTZ R174, R48, c[0x0][0x2d0], -R101.reuse ;  /* 0x0000b40030ae7a23 */ /* 0x100fe40000010865 */
[--C-:B------:R-:W-:Y:S02]  /*c6a0*/  FFMA.FTZ R181, R68, c[0x0][0x2d0], -R101.reuse ;  /* 0x0000b40044b57a23 */ /* 0x100fe40000010865 */
[----:B--2---:R-:W-:Y:S02]  /*c6b0*/  FFMA.FTZ R6, R10, c[0x0][0x2d0], -R164 ;  /* 0x0000b4000a067a23 */ /* 0x004fe400000108a4 */
[--C-:B------:R-:W-:Y:S02]  /*c6c0*/  FFMA.FTZ R186, R69, c[0x0][0x2d0], -R101.reuse ;  /* 0x0000b40045ba7a23 */ /* 0x100fe40000010865 */
[--C-:B------:R-:W-:Y:S01]  /*c6d0*/  FFMA.FTZ R170, R38, c[0x0][0x2d0], -R4.reuse ;  /* 0x0000b40026aa7a23 */ /* 0x100fe20000010804 */
[----:B------:R-:W-:Y:S01]  /*c6e0*/  MUFU.EX2 R213, R6 ;  /* 0x0000000600d57308 */ /* 0x000fe20000000800 */
[----:B-1----:R-:W-:Y:S09]  /*c6f0*/  FFMA.FTZ R2, R17, c[0x0][0x2d0], -R101 ;  /* 0x0000b40011027a23 */ /* 0x002ff20000010865 */
[----:B------:R1:W2:Y:S01]  /*c700*/  MUFU.EX2 R236, R2 ;  /* 0x0000000200ec7308 */ /* 0x0002a20000000800 */
[----:B---3--:R-:W-:Y:S09]  /*c710*/  FFMA.FTZ R5, R12, c[0x0][0x2d0], -R165 ;  /* 0x0000b4000c057a23 */ /* 0x008ff200000108a5 */
[----:B------:R3:W-:Y:S10]  /*c720*/  MUFU.EX2 R222, R5 ;  /* 0x0000000500de7308 */ /* 0x0007f40000000800 */
[----:B------:R-:W-:Y:S01]  /*c730*/  MUFU.EX2 R0, R0 ;  /* 0x0000000000007308 */ /* 0x000fe20000000800 */
[----:B-1----:R-:W-:Y:S09]  /*c740*/  FFMA.FTZ R2, R18, c[0x0][0x2d0], -R4 ;  /* 0x0000b40012027a23 */ /* 0x002ff20000010804 */
[----:B------:R1:W-:Y:S01]  /*c750*/  MUFU.EX2 R220, R2 ;  /* 0x0000000200dc7308 */ /* 0x0003e20000000800 */
[----:B---3--:R-:W-:Y:S09]  /*c760*/  FFMA.FTZ R5, R11, c[0x0][0x2d0], -R164 ;  /* 0x0000b4000b057a23 */ /* 0x008ff200000108a4 */
[----:B------:R3:W-:Y:S10]  /*c770*/  MUFU.EX2 R217, R5 ;  /* 0x0000000500d97308 */ /* 0x0007f40000000800 */
[----:B------:R-:W-:Y:S01]  /*c780*/  MUFU.EX2 R227, R64 ;  /* 0x0000004000e37308 */ /* 0x000fe20000000800 */
[----:B-1----:R-:W-:Y:S09]  /*c790*/  FFMA.FTZ R2, R19, c[0x0][0x2d0], -R4 ;  /* 0x0000b40013027a23 */ /* 0x002ff20000010804 */
[----:B------:R1:W1:Y:S01]  /*c7a0*/  MUFU.EX2 R237, R2 ;  /* 0x0000000200ed7308 */ /* 0x0002620000000800 */
[----:B---3--:R-:W-:Y:S09]  /*c7b0*/  FFMA.FTZ R5, R14, c[0x0][0x2d0], -R164 ;  /* 0x0000b4000e057a23 */ /* 0x008ff200000108a4 */
[----:B------:R3:W-:Y:S10]  /*c7c0*/  MUFU.EX2 R218, R5 ;  /* 0x0000000500da7308 */ /* 0x0007f40000000800 */
[----:B------:R-:W-:Y:S01]  /*c7d0*/  MUFU.EX2 R226, R166 ;  /* 0x000000a600e27308 */ /* 0x000fe20000000800 */
[----:B-1----:R-:W-:Y:S02]  /*c7e0*/  FADD.FTZ R2, -R98, R102 ;  /* 0x0000006662027221 */ /* 0x002fe40000010100 */
[--C-:B------:R-:W-:Y:S02]  /*c7f0*/  FFMA.FTZ R102, R21, c[0x0][0x2d0], -R101.reuse ;  /* 0x0000b40015667a23 */ /* 0x100fe40000010865 */
[----:B------:R-:W-:Y:S05]  /*c800*/  FMUL.FTZ R2, R2, c[0x0][0x2d0] ;  /* 0x0000b40002027a20 */ /* 0x000fea0000410000 */
[----:B------:R1:W-:Y:S01]  /*c810*/  MUFU.EX2 R228, R102 ;  /* 0x0000006600e47308 */ /* 0x0003e20000000800 */
[----:B------:R-:W-:Y:S02]  /*c820*/  FFMA.FTZ R101, R81, c[0x0][0x2d0], -R101 ;  /* 0x0000b40051657a23 */ /* 0x000fe40000010865 */
[--C-:B---3--:R-:W-:Y:S07]  /*c830*/  FFMA.FTZ R5, R15, c[0x0][0x2d0], -R164.reuse ;  /* 0x0000b4000f057a23 */ /* 0x108fee00000108a4 */
[----:B------:R3:W-:Y:S10]  /*c840*/  MUFU.EX2 R225, R5 ;  /* 0x0000000500e17308 */ /* 0x0007f40000000800 */
[----:B------:R-:W2:Y:S01]  /*c850*/  MUFU.EX2 R2, R2 ;  /* 0x0000000200027308 */ /* 0x000ea20000000800 */
[--C-:B-1----:R-:W-:Y:S09]  /*c860*/  FFMA.FTZ R102, R44, c[0x0][0x2d0], -R165.reuse ;  /* 0x0000b4002c667a23 */ /* 0x102ff200000108a5 */
        /* <DEDUP_REMOVED lines=21> */
[C---:B------:R-:W-:Y:S01]  /*c9c0*/  FMUL.FTZ R4, R97.reuse, R104 ;  /* 0x0000006861047220 */ /* 0x040fe20000410000 */
[----:B-----5:R-:W-:Y:S01]  /*c9d0*/  F2FP.BF16.PACK_AB R104, R224, R216 ;  /* 0x000000d8e068723e */ /* 0x020fe200000010ff */
[----:B---3--:R-:W-:Y:S01]  /*c9e0*/  FMUL.FTZ R5, R97, R105 ;  /* 0x0000006961057220 */ /* 0x008fe20000410000 */
[----:B------:R-:W-:Y:S01]  /*c9f0*/  F2FP.BF16.PACK_AB R105, R221, R215 ;  /* 0x000000d7dd69723e */ /* 0x000fe200000010ff */
[C---:B------:R-:W-:Y:S01]  /*ca00*/  FMUL.FTZ R6, R3.reuse, R106 ;  /* 0x0000006a03067220 */ /* 0x040fe20000410000 */
[----:B--2---:R-:W-:Y:S01]  /*ca10*/  F2FP.BF16.PACK_AB R106, R236, R223 ;  /* 0x000000dfec6a723e */ /* 0x004fe200000010ff */
[----:B------:R-:W-:Y:S01]  /*ca20*/  FMUL.FTZ R7, R3, R107 ;  /* 0x0000006b03077220 */ /* 0x000fe20000410000 */
[----:B------:R-:W-:Y:S01]  /*ca30*/  F2FP.BF16.PACK_AB R107, R237, R220 ;  /* 0x000000dced6b723e */ /* 0x000fe200000010ff */
[C---:B------:R-:W-:Y:S01]  /*ca40*/  FMUL.FTZ R8, R2.reuse, R108 ;  /* 0x0000006c02087220 */ /* 0x040fe20000410000 */
[----:B------:R-:W-:Y:S01]  /*ca50*/  F2FP.BF16.PACK_AB R160, R219, R214 ;  /* 0x000000d6dba0723e */ /* 0x000fe200000010ff */
[----:B------:R-:W-:Y:S01]  /*ca60*/  FMUL.FTZ R9, R2, R109 ;  /* 0x0000006d02097220 */ /* 0x000fe20000410000 */
[----:B------:R-:W-:Y:S01]  /*ca70*/  F2FP.BF16.PACK_AB R162, R229, R222 ;  /* 0x000000dee5a2723e */ /* 0x000fe200000010ff */
[C---:B------:R-:W-:Y:S01]  /*ca80*/  FMUL.FTZ R10, R0.reuse, R110 ;  /* 0x0000006e000a7220 */ /* 0x040fe20000410000 */
[----:B------:R-:W-:Y:S01]  /*ca90*/  F2FP.BF16.PACK_AB R161, R217, R213 ;  /* 0x000000d5d9a1723e */ /* 0x000fe200000010ff */
[-C--:B----4-:R-:W-:Y:S05]  /*caa0*/  HMMA.16816.F32.BF16 R4, R104, R156.reuse, R4 ;  /* 0x0000009c6804723c */ /* 0x090fea0000041804 */
[----:B------:R-:W-:Y:S01]  /*cab0*/  FMUL.FTZ R11, R0, R111 ;  /* 0x0000006f000b7220 */ /* 0x000fe20000410000 */
[----:B------:R-:W-:Y:S01]  /*cac0*/  F2FP.BF16.PACK_AB R163, R225, R218 ;  /* 0x000000dae1a3723e */ /* 0x000fe200000010ff */
[----:B------:R-:W1:Y:S01]  /*cad0*/  LDSM.16.MT88.4 R108, [R190] ;  /* 0x00000000be6c783b */ /* 0x000e620000004200 */
[C---:B------:R-:W-:Y:S04]  /*cae0*/  FMUL.FTZ R12, R2.reuse, R112 ;  /* 0x00000070020c7220 */ /* 0x040fe80000410000 */
[----:B------:R-:W-:Y:S01]  /*caf0*/  FMUL.FTZ R13, R2, R113 ;  /* 0x00000071020d7220 */ /* 0x000fe20000410000 */
[C---:B------:R-:W-:Y:S01]  /*cb00*/  HMMA.16816.F32.BF16 R8, R160.reuse, R156, R8 ;  /* 0x0000009ca008723c */ /* 0x040fe20000041808 */
[----:B------:R-:W-:Y:S03]  /*cb10*/  MUFU.EX2 R156, R212 ;  /* 0x000000d4009c7308 */ /* 0x000fe60000000800 */
[C---:B------:R-:W-:Y:S02]  /*cb20*/  FMUL.FTZ R14, R0.reuse, R114 ;  /* 0x00000072000e7220 */ /* 0x040fe40000410000 */
[----:B------:R-:W-:Y:S02]  /*cb30*/  FMUL.FTZ R15, R0, R115 ;  /* 0x00000073000f7220 */ /* 0x000fe40000410000 */
[----:B------:R-:W-:Y:S01]  /*cb40*/  LDSM.16.MT88.4 R112, [R189+0x800] ;  /* 0x00080000bd70783b */ /* 0x000fe20000004200 */
[C---:B------:R-:W-:Y:S03]  /*cb50*/  FMUL.FTZ R50, R3.reuse, R134 ;  /* 0x0000008603327220 */ /* 0x040fe60000410000 */
[----:B------:R-:W-:Y:S01]  /*cb60*/  FMUL.FTZ R51, R3, R135 ;  /* 0x0000008703337220 */ /* 0x000fe20000410000 */
[-C--:B------:R-:W-:Y:S03]  /*cb70*/  HMMA.16816.F32.BF16 R12, R160, R158.reuse, R12 ;  /* 0x0000009ea00c723c */ /* 0x080fe6000004180c */
[C---:B------:R-:W-:Y:S02]  /*cb80*/  FMUL.FTZ R16, R97.reuse, R116 ;  /* 0x0000007461107220 */ /* 0x040fe40000410000 */
[----:B------:R-:W-:Y:S02]  /*cb90*/  FMUL.FTZ R17, R97, R117 ;  /* 0x0000007561117220 */ /* 0x000fe40000410000 */
[C---:B------:R-:W-:Y:S02]  /*cba0*/  FMUL.FTZ R18, R3.reuse, R118 ;  /* 0x0000007603127220 */ /* 0x040fe40000410000 */
[----:B------:R-:W-:Y:S03]  /*cbb0*/  FMUL.FTZ R19, R3, R119 ;  /* 0x0000007703137220 */ /* 0x000fe60000410000 */
[----:B------:R-:W-:Y:S02]  /*cbc0*/  FMUL.FTZ R81, R97, R149 ;  /* 0x0000009561517220 */ /* 0x000fe40000410000 */
[----:B------:R-:W-:Y:S02]  /*cbd0*/  FMUL.FTZ R82, R3, R150 ;  /* 0x0000009603527220 */ /* 0x000fe40000410000 */
[C---:B------:R-:W-:Y:S01]  /*cbe0*/  HMMA.16816.F32.BF16 R16, R104.reuse, R158, R16 ;  /* 0x0000009e6810723c */ /* 0x040fe20000041810 */
[----:B------:R-:W-:Y:S03]  /*cbf0*/  MUFU.EX2 R159, R207 ;  /* 0x000000cf009f7308 */ /* 0x000fe60000000800 */
[C---:B------:R-:W-:Y:S02]  /*cc00*/  FMUL.FTZ R20, R97.reuse, R120 ;  /* 0x0000007861147220 */ /* 0x040fe40000410000 */
[----:B------:R-:W-:Y:S02]  /*cc10*/  FMUL.FTZ R21, R97, R121 ;  /* 0x0000007961157220 */ /* 0x000fe40000410000 */
[C---:B------:R-:W-:Y:S04]  /*cc20*/  FMUL.FTZ R22, R3.reuse, R122 ;  /* 0x0000007a03167220 */ /* 0x040fe80000410000 */
[C---:B------:R-:W-:Y:S02]  /*cc30*/  FMUL.FTZ R23, R3.reuse, R123 ;  /* 0x0000007b03177220 */ /* 0x040fe40000410000 */
[----:B------:R-:W-:Y:S02]  /*cc40*/  FMUL.FTZ R83, R3, R151 ;  /* 0x0000009703537220 */ /* 0x000fe40000410000 */
[--C-:B------:R-:W-:Y:S02]  /*cc50*/  FFMA.FTZ R117, R56, c[0x0][0x2d0], -R165.reuse ;  /* 0x0000b40038757a23 */ /* 0x100fe400000108a5 */
[--C-:B------:R-:W-:Y:S01]  /*cc60*/  FFMA.FTZ R116, R57, c[0x0][0x2d0], -R165.reuse ;  /* 0x0000b40039747a23 */ /* 0x100fe200000108a5 */
[-C--:B------:R-:W-:Y:S01]  /*cc70*/  HMMA.16816.F32.BF16 R20, R104, R52.reuse, R20 ;  /* 0x000000346814723c */ /* 0x080fe20000041814 */
[----:B------:R-:W-:Y:S02]  /*cc80*/  MUFU.EX2 R169, R117 ;  /* 0x0000007500a97308 */ /* 0x000fe40000000800 */
[----:B------:R-:W-:Y:S02]  /*cc90*/  FMUL.FTZ R35, R0, R127 ;  /* 0x0000007f00237220 */ /* 0x000fe40000410000 */
[C---:B------:R-:W-:Y:S02]  /*cca0*/  FMUL.FTZ R32, R2.reuse, R124 ;  /* 0x0000007c02207220 */ /* 0x040fe40000410000 */
[----:B------:R-:W-:Y:S02]  /*ccb0*/  FMUL.FTZ R33, R2, R125 ;  /* 0x0000007d02217220 */ /* 0x000fe40000410000 */
[----:B------:R-:W-:Y:S02]  /*ccc0*/  FMUL.FTZ R34, R0, R126 ;  /* 0x0000007e00227220 */ /* 0x000fe40000410000 */
[----:B------:R-:W-:Y:S01]  /*ccd0*/  MUFU.EX2 R173, R116 ;  /* 0x0000007400ad7308 */ /* 0x000fe20000000800 */
[--C-:B------:R-:W-:Y:S02]  /*cce0*/  FFMA.FTZ R118, R46, c[0x0][0x2d0], -R164.reuse ;  /* 0x0000b4002e767a23 */ /* 0x100fe400000108a4 */
[--C-:B------:R-:W-:Y:S02]  /*ccf0*/  FFMA.FTZ R119, R47, c[0x0][0x2d0], -R164.reuse ;  /* 0x0000b4002f777a23 */ /* 0x100fe400000108a4 */
[C---:B------:R-:W-:Y:S04]  /*cd00*/  HMMA.16816.F32.BF16 R32, R160.reuse, R52, R32 ;  /* 0x00000034a020723c */ /* 0x040fe80000041820 */
[C---:B------:R-:W-:Y:S02]  /*cd10*/  FMUL.FTZ R36, R2.reuse, R128 ;  /* 0x0000008002247220 */ /* 0x040fe40000410000 */
[----:B------:R-:W-:Y:S02]  /*cd20*/  FMUL.FTZ R37, R2, R129 ;  /* 0x0000008102257220 */ /* 0x000fe40000410000 */
[C---:B------:R-:W-:Y:S02]  /*cd30*/  FMUL.FTZ R38, R0.reuse, R130 ;  /* 0x0000008200267220 */ /* 0x040fe40000410000 */
[----:B------:R-:W-:Y:S02]  /*cd40*/  MUFU.EX2 R130, R26 ;  /* 0x0000001a00827308 */ /* 0x000fe40000000800 */
[----:B------:R-:W-:Y:S02]  /*cd50*/  FMUL.FTZ R39, R0, R131 ;  /* 0x0000008300277220 */ /* 0x000fe40000410000 */
[----:B------:R-:W-:Y:S02]  /*cd60*/  FMUL.FTZ R49, R97, R133 ;  /* 0x0000008561317220 */ /* 0x000fe40000410000 */
[--C-:B------:R-:W-:Y:S02]  /*cd70*/  FFMA.FTZ R120, R58, c[0x0][0x2d0], -R164.reuse ;  /* 0x0000b4003a787a23 */ /* 0x100fe400000108a4 */
[--C-:B------:R-:W-:Y:S01]  /*cd80*/  FFMA.FTZ R121, R59, c[0x0][0x2d0], -R164.reuse ;  /* 0x0000b4003b797a23 */ /* 0x100fe200000108a4 */
[-C--:B------:R-:W-:Y:S01]  /*cd90*/  HMMA.16816.F32.BF16 R36, R160, R54.reuse, R36 ;  /* 0x00000036a024723c */ /* 0x080fe20000041824 */
[----:B------:R2:W-:Y:S01]  /*cda0*/  MUFU.EX2 R133, R65 ;  /* 0x0000004100857308 */ /* 0x0005e20000000800 */
[----:B------:R-:W-:Y:S01]  /*cdb0*/  LDSM.16.MT88.4 R56, [R190+0x800] ;  /* 0x00080000be38783b */ /* 0x000fe20000004200 */
[----:B------:R-:W-:Y:S02]  /*cdc0*/  FMUL.FTZ R48, R97, R132 ;  /* 0x0000008461307220 */ /* 0x000fe40000410000 */
[--C-:B------:R-:W-:Y:S02]  /*cdd0*/  FFMA.FTZ R122, R62, c[0x0][0x2d0], -R164.reuse ;  /* 0x0000b4003e7a7a23 */ /* 0x100fe400000108a4 */
[--C-:B------:R-:W-:Y:S02]  /*cde0*/  FFMA.FTZ R123, R63, c[0x0][0x2d0], -R164.reuse ;  /* 0x0000b4003f7b7a23 */ /* 0x100fe400000108a4 */
[--C-:B------:R-:W-:Y:S01]  /*cdf0*/  FFMA.FTZ R127, R74, c[0x0][0x2d0], -R164.reuse ;  /* 0x0000b4004a7f7a23 */ /* 0x100fe200000108a4 */
[C---:B------:R-:W-:Y:S01]  /*ce00*/  HMMA.16816.F32.BF16 R48, R104.reuse, R54, R48 ;  /* 0x000000366830723c */ /* 0x040fe20000041830 */
[----:B------:R3:W-:Y:S03]  /*ce10*/  MUFU.EX2 R131, R24 ;  /* 0x0000001800837308 */ /* 0x0007e60000000800 */
[C---:B------:R-:W-:Y:S02]  /*ce20*/  FMUL.FTZ R64, R2.reuse, R140 ;  /* 0x0000008c02407220 */ /* 0x040fe40000410000 */
[C---:B------:R-:W-:Y:S02]  /*ce30*/  FMUL.FTZ R52, R97.reuse, R136 ;  /* 0x0000008861347220 */ /* 0x040fe40000410000 */
[----:B------:R-:W-:Y:S03]  /*ce40*/  FMUL.FTZ R53, R97, R137 ;  /* 0x0000008961357220 */ /* 0x000fe60000410000 */
[----:B------:R4:W-:Y:S01]  /*ce50*/  MUFU.EX2 R140, R80 ;  /* 0x00000050008c7308 */ /* 0x0009e20000000800 */
[C---:B------:R-:W-:Y:S02]  /*ce60*/  FMUL.FTZ R54, R3.reuse, R138 ;  /* 0x0000008a03367220 */ /* 0x040fe40000410000 */
[----:B------:R-:W-:Y:S02]  /*ce70*/  FMUL.FTZ R55, R3, R139 ;  /* 0x0000008b03377220 */ /* 0x000fe40000410000 */
[--C-:B------:R-:W-:Y:S02]  /*ce80*/  FFMA.FTZ R128, R75, c[0x0][0x2d0], -R164.reuse ;  /* 0x0000b4004b807a23 */ /* 0x100fe400000108a4 */
[----:B--2---:R-:W-:Y:S02]  /*ce90*/  FMUL.FTZ R65, R2, R141 ;  /* 0x0000008d02417220 */ /* 0x004fe40000410000 */
[C---:B------:R-:W-:Y:S01]  /*cea0*/  FMUL.FTZ R66, R0.reuse, R142 ;  /* 0x0000008e00427220 */ /* 0x040fe20000410000 */
[-C--:B-1----:R-:W-:Y:S01]  /*ceb0*/  HMMA.16816.F32.BF16 R52, R104, R108.reuse, R52 ;  /* 0x0000006c6834723c */ /* 0x082fe20000041834 */
[----:B------:R-:W1:Y:S02]  /*cec0*/  MUFU.EX2 R138, R25 ;  /* 0x00000019008a7308 */ /* 0x000e640000000800 */
[----:B------:R-:W-:Y:S02]  /*ced0*/  FMUL.FTZ R67, R0, R143 ;  /* 0x0000008f00437220 */ /* 0x000fe40000410000 */
[--C-:B---3--:R-:W-:Y:S02]  /*cee0*/  FFMA.FTZ R24, R28, c[0x0][0x2d0], -R165.reuse ;  /* 0x0000b4001c187a23 */ /* 0x108fe400000108a5 */
[C---:B------:R-:W-:Y:S02]  /*cef0*/  FMUL.FTZ R68, R2.reuse, R144 ;  /* 0x0000009002447220 */ /* 0x040fe40000410000 */
[----:B------:R-:W-:Y:S01]  /*cf00*/  FMUL.FTZ R69, R2, R145 ;  /* 0x0000009102457220 */ /* 0x000fe20000410000 */
[C---:B------:R-:W-:Y:S01]  /*cf10*/  HMMA.16816.F32.BF16 R64, R160.reuse, R108, R64 ;  /* 0x0000006ca040723c */ /* 0x040fe20000041840 */
[----:B------:R2:W-:Y:S03]  /*cf20*/  MUFU.EX2 R139, R24 ;  /* 0x00000018008b7308 */ /* 0x0005e60000000800 */
[C---:B------:R-:W-:Y:S02]  /*cf30*/  FMUL.FTZ R70, R0.reuse, R146 ;  /* 0x0000009200467220 */ /* 0x040fe40000410000 */
[----:B------:R-:W-:Y:S02]  /*cf40*/  FMUL.FTZ R71, R0, R147 ;  /* 0x0000009300477220 */ /* 0x000fe40000410000 */
[----:B----4-:R-:W-:Y:S02]  /*cf50*/  FMUL.FTZ R80, R97, R148 ;  /* 0x0000009461507220 */ /* 0x010fe40000410000 */
[----:B------:R-:W-:Y:S01]  /*cf60*/  LDSM.16.MT88.4 R148, [R190+0x2000] ;  /* 0x00200000be94783b */ /* 0x000fe20000004200 */
[----:B------:R3:W-:Y:S01]  /*cf70*/  MUFU.EX2 R132, R103 ;  /* 0x0000006700847308 */ /* 0x0007e20000000800 */
[--C-:B------:R-:W-:Y:S01]  /*cf80*/  FFMA.FTZ R28, R40, c[0x0][0x2d0], -R165.reuse ;  /* 0x0000b400281c7a23 */ /* 0x100fe200000108a5 */
[-C--:B------:R-:W-:Y:S03]  /*cf90*/  HMMA.16816.F32.BF16 R68, R160, R110.reuse, R68 ;  /* 0x0000006ea044723c */ /* 0x080fe60000041844 */
[--C-:B------:R-:W-:Y:S01]  /*cfa0*/  FFMA.FTZ R124, R72, c[0x0][0x2d0], -R165.reuse ;  /* 0x0000b400487c7a23 */ /* 0x100fe200000108a5 */
[----:B-1----:R-:W-:Y:S01]  /*cfb0*/  F2FP.BF16.PACK_AB R40, R138, R131 ;  /* 0x000000838a28723e */ /* 0x002fe200000010ff */
[--C-:B------:R-:W-:Y:S02]  /*cfc0*/  FFMA.FTZ R72, R42, c[0x0][0x2d0], -R164.reuse ;  /* 0x0000b4002a487a23 */ /* 0x100fe400000108a4 */
[--C-:B------:R-:W-:Y:S01]  /*cfd0*/  FFMA.FTZ R125, R73, c[0x0][0x2d0], -R165.reuse ;  /* 0x0000b400497d7a23 */ /* 0x100fe200000108a5 */
[C---:B------:R-:W-:Y:S01]  /*cfe0*/  HMMA.16816.F32.BF16 R80, R104.reuse, R110, R80 ;  /* 0x0000006e6850723c */ /* 0x040fe20000041850 */
[----:B------:R-:W1:Y:S01]  /*cff0*/  LDSM.16.MT88.4 R108, [R192] ;  /* 0x00000000c06c783b */ /* 0x000e620000004200 */
[----:B------:R4:W-:Y:S02]  /*d000*/  MUFU.EX2 R136, R27 ;  /* 0x0000001b00887308 */ /* 0x0009e40000000800 */
[--C-:B--2---:R-:W-:Y:S01]  /*d010*/  FFMA.FTZ R24, R29, c[0x0][0x2d0], -R165.reuse ;  /* 0x0000b4001d187a23 */ /* 0x104fe200000108a5 */
[----:B------:R-:W-:Y:S01]  /*d020*/  F2FP.BF16.PACK_AB R29, R227, R133 ;  /* 0x00000085e31d723e */ /* 0x000fe200000010ff */
[C---:B------:R-:W-:Y:S02]  /*d030*/  FMUL.FTZ R84, R97.reuse, R84 ;  /* 0x0000005461547220 */ /* 0x040fe40000410000 */
[----:B------:R-:W-:Y:S04]  /*d040*/  FMUL.FTZ R85, R97, R85 ;  /* 0x0000005561557220 */ /* 0x000fe80000410000 */
[----:B------:R-:W2:Y:S01]  /*d050*/  MUFU.EX2 R147, R24 ;  /* 0x0000001800937308 */ /* 0x000ea20000000800 */
[C---:B------:R-:W-:Y:S02]  /*d060*/  FMUL.FTZ R86, R3.reuse, R86 ;  /* 0x0000005603567220 */ /* 0x040fe40000410000 */
[----:B------:R-:W-:Y:S02]  /*d070*/  FMUL.FTZ R87, R3, R87 ;  /* 0x0000005703577220 */ /* 0x000fe40000410000 */
[--C-:B------:R-:W-:Y:S02]  /*d080*/  FFMA.FTZ R25, R30, c[0x0][0x2d0], -R164.reuse ;  /* 0x0000b4001e197a23 */ /* 0x100fe400000108a4 */
[--C-:B---3--:R-:W-:Y:S02]  /*d090*/  FFMA.FTZ R103, R61, c[0x0][0x2d0], -R165.reuse ;  /* 0x0000b4003d677a23 */ /* 0x108fe400000108a5 */
[--C-:B------:R-:W-:Y:S01]  /*d0a0*/  FFMA.FTZ R73, R43, c[0x0][0x2d0], -R164.reuse ;  /* 0x0000b4002b497a23 */ /* 0x100fe200000108a4 */
[----:B------:R-:W-:Y:S01]  /*d0b0*/  MUFU.EX2 R144, R72 ;  /* 0x0000004800907308 */ /* 0x000fe20000000800 */
[C---:B------:R-:W-:Y:S02]  /*d0c0*/  FMUL.FTZ R88, R2.reuse, R88 ;  /* 0x0000005802587220 */ /* 0x040fe40000410000 */
[----:B------:R-:W-:Y:S02]  /*d0d0*/  FMUL.FTZ R89, R2, R89 ;  /* 0x0000005902597220 */ /* 0x000fe40000410000 */
[C---:B------:R-:W-:Y:S02]  /*d0e0*/  FMUL.FTZ R90, R0.reuse, R90 ;  /* 0x0000005a005a7220 */ /* 0x040fe40000410000 */
[----:B------:R-:W-:Y:S02]  /*d0f0*/  FMUL.FTZ R91, R0, R91 ;  /* 0x0000005b005b7220 */ /* 0x000fe40000410000 */
[C---:B------:R-:W-:Y:S01]  /*d100*/  FMUL.FTZ R26, R3.reuse, R154 ;  /* 0x0000009a031a7220 */ /* 0x040fe20000410000 */
[----:B------:R3:W-:Y:S01]  /*d110*/  MUFU.EX2 R167, R73 ;  /* 0x0000004900a77308 */ /* 0x0007e20000000800 */
[----:B----4-:R-:W-:Y:S01]  /*d120*/  FMUL.FTZ R27, R3, R155 ;  /* 0x0000009b031b7220 */ /* 0x010fe20000410000 */
[----:B------:R-:W-:Y:S01]  /*d130*/  F2FP.BF16.PACK_AB R155, R156, R159 ;  /* 0x0000009f9c9b723e */ /* 0x000fe200000010ff */
[----:B------:R-:W-:Y:S01]  /*d140*/  FMUL.FTZ R92, R2, R92 ;  /* 0x0000005c025c7220 */ /* 0x000fe20000410000 */
[----:B--2---:R-:W-:Y:S01]  /*d150*/  F2FP.BF16.PACK_AB R42, R147, R139 ;  /* 0x0000008b932a723e */ /* 0x004fe200000010ff */
[--C-:B------:R-:W-:Y:S01]  /*d160*/  FFMA.FTZ R24, R31, c[0x0][0x2d0], -R164.reuse ;  /* 0x0000b4001f187a23 */ /* 0x100fe200000108a4 */
[----:B------:R-:W-:Y:S01]  /*d170*/  F2FP.BF16.PACK_AB R31, R240, R140 ;  /* 0x0000008cf01f723e */ /* 0x000fe200000010ff */
[----:B------:R-:W-:Y:S01]  /*d180*/  FMUL.FTZ R93, R2, R93 ;  /* 0x0000005d025d7220 */ /* 0x000fe20000410000 */
[-C--:B-1----:R-:W-:Y:S02]  /*d190*/  HMMA.16816.F32.BF16 R84, R104, R108.reuse, R84 ;  /* 0x0000006c6854723c */ /* 0x082fe40000041854 */
[----:B------:R1:W-:Y:S01]  /*d1a0*/  MUFU.EX2 R137, R25 ;  /* 0x0000001900897308 */ /* 0x0003e20000000800 */
[C---:B------:R-:W-:Y:S02]  /*d1b0*/  FMUL.FTZ R94, R0.reuse, R94 ;  /* 0x0000005e005e7220 */ /* 0x040fe40000410000 */
[----:B------:R-:W-:Y:S02]  /*d1c0*/  FMUL.FTZ R95, R0, R95 ;  /* 0x0000005f005f7220 */ /* 0x000fe40000410000 */
[----:B------:R-:W-:Y:S01]  /*d1d0*/  FFMA.FTZ R129, R78, c[0x0][0x2d0], -R164 ;  /* 0x0000b4004e817a23 */ /* 0x000fe200000108a4 */
[C---:B------:R-:W-:Y:S04]  /*d1e0*/  HMMA.16816.F32.BF16 R88, R160.reuse, R108, R88 ;  /* 0x0000006ca058723c */ /* 0x040fe80000041858 */
[----:B------:R-:W2:Y:S01]  /*d1f0*/  MUFU.EX2 R146, R24 ;  /* 0x0000001800927308 */ /* 0x000ea20000000800 */
[--C-:B------:R-:W-:Y:S02]  /*d200*/  FFMA.FTZ R126, R76, c[0x0][0x2d0], -R165.reuse ;  /* 0x0000b4004c7e7a23 */ /* 0x100fe400000108a5 */
[----:B------:R-:W-:Y:S01]  /*d210*/  FFMA.FTZ R78, R97, R231, R216 ;  /* 0x000000e7614e7223 */ /* 0x000fe200000100d8 */
[----:B---3--:R-:W-:Y:S01]  /*d220*/  LDSM.16.MT88.4 R72, [R190+0x1000] ;  /* 0x00100000be48783b */ /* 0x008fe20000004200 */
[-C--:B------:R-:W-:Y:S03]  /*d230*/  HMMA.16816.F32.BF16 R92, R160, R110.reuse, R92 ;  /* 0x0000006ea05c723c */ /* 0x080fe6000004185c */
[--C-:B------:R-:W-:Y:S02]  /*d240*/  FFMA.FTZ R109, R45, c[0x0][0x2d0], -R165.reuse ;  /* 0x0000b4002d6d7a23 */ /* 0x100fe400000108a5 */
[----:B------:R3:W-:Y:S01]  /*d250*/  MUFU.EX2 R145, R28 ;  /* 0x0000001c00917308 */ /* 0x0007e20000000800 */
[--C-:B------:R-:W-:Y:S01]  /*d260*/  FFMA.FTZ R108, R60, c[0x0][0x2d0], -R165.reuse ;  /* 0x0000b4003c6c7a23 */ /* 0x100fe200000108a5 */
[----:B------:R-:W4:Y:S01]  /*d270*/  LDSM.16.MT88.4 R44, [R193+0x800] ;  /* 0x00080000c12c783b */ /* 0x000f220000004200 */
[----:B------:R-:W-:Y:S04]  /*d280*/  FFMA.FTZ R165, R77, c[0x0][0x2d0], -R165 ;  /* 0x0000b4004da57a23 */ /* 0x000fe800000108a5 */
[----:B------:R-:W-:Y:S02]  /*d290*/  FFMA.FTZ R77, R3, R241, R215 ;  /* 0x000000f1034d7223 */ /* 0x000fe400000100d7 */
[----:B------:R-:W-:Y:S01]  /*d2a0*/  FFMA.FTZ R3, R0, R242, R213 ;  /* 0x000000f200037223 */ /* 0x000fe200000100d5 */
[----:B------:R-:W5:Y:S01]  /*d2b0*/  MUFU.EX2 R141, R168 ;  /* 0x000000a8008d7308 */ /* 0x000f620000000800 */
[----:B-1----:R-:W-:Y:S01]  /*d2c0*/  FMUL.FTZ R25, R97, R153 ;  /* 0x0000009961197220 */ /* 0x002fe20000410000 */
[----:B------:R-:W1:Y:S01]  /*d2d0*/  LDSM.16.MT88.4 R60, [R192+0x800] ;  /* 0x00080000c03c783b */ /* 0x000e620000004200 */
[----:B------:R-:W-:Y:S01]  /*d2e0*/  FADD.FTZ R0, R221, R77 ;  /* 0x0000004ddd007221 */ /* 0x000fe20000010000 */
[----:B--2---:R-:W-:Y:S01]  /*d2f0*/  F2FP.BF16.PACK_AB R43, R146, R137 ;  /* 0x00000089922b723e */ /* 0x004fe200000010ff */
[----:B------:R-:W-:Y:S01]  /*d300*/  FMUL.FTZ R24, R97, R152 ;  /* 0x0000009861187220 */ /* 0x000fe20000410000 */
[----:B------:R-:W-:Y:S01]  /*d310*/  F2FP.BF16.PACK_AB R152, R178, R181 ;  /* 0x000000b5b298723e */ /* 0x000fe200000010ff */
[----:B------:R-:W-:Y:S02]  /*d320*/  FFMA.FTZ R76, R2, R243, R214 ;  /* 0x000000f3024c7223 */ /* 0x000fe400000100d6 */
[----:B------:R-:W-:Y:S01]  /*d330*/  FADD.FTZ R2, R224, R78 ;  /* 0x0000004ee0027221 */ /* 0x000fe20000010000 */
[----:B------:R2:W-:Y:S01]  /*d340*/  MUFU.EX2 R213, R41 ;  /* 0x0000002900d57308 */ /* 0x0005e20000000800 */
[----:B------:R-:W-:Y:S01]  /*d350*/  FADD.FTZ R0, R220, R0 ;  /* 0x00000000dc007221 */ /* 0x000fe20000010000 */
[----:B------:R-:W-:Y:S04]  /*d360*/  HMMA.16816.F32.BF16 R24, R104, R110, R24 ;  /* 0x0000006e6818723c */ /* 0x000fe80000041818 */
[----:B---3--:R-:W-:Y:S01]  /*d370*/  F2FP.BF16.PACK_AB R28, R228, R132 ;  /* 0x00000084e41c723e */ /* 0x008fe200000010ff */
[----:B------:R-:W-:Y:S02]  /*d380*/  FADD.FTZ R0, R237, R0 ;  /* 0x00000000ed007221 */ /* 0x000fe40000010000 */
[----:B------:R-:W-:Y:S01]  /*d390*/  FADD.FTZ R2, R223, R2 ;  /* 0x00000002df027221 */ /* 0x000fe20000010000 */
[----:B------:R-:W-:Y:S01]  /*d3a0*/  MUFU.EX2 R163, R118 ;  /* 0x0000007600a37308 */ /* 0x000fe20000000800 */
[----:B------:R-:W-:Y:S03]  /*d3b0*/  FADD.FTZ R77, R133, R0 ;  /* 0x00000000854d7221 */ /* 0x000fe60000010000 */
[----:B-----5:R-:W-:Y:S01]  /*d3c0*/  F2FP.BF16.PACK_AB R30, R141, R226 ;  /* 0x000000e28d1e723e */ /* 0x020fe200000010ff */
[----:B------:R-:W-:Y:S02]  /*d3d0*/  FADD.FTZ R2, R236, R2 ;  /* 0x00000002ec027221 */ /* 0x000fe40000010000 */
[----:B------:R-:W-:Y:S02]  /*d3e0*/  FFMA.FTZ R164, R79, c[0x0][0x2d0], -R164 ;  /* 0x0000b4004fa47a23 */ /* 0x000fe400000108a4 */
[----:B------:R-:W-:Y:S01]  /*d3f0*/  FADD.FTZ R78, R132, R2 ;  /* 0x00000002844e7221 */ /* 0x000fe20000010000 */
[----:B------:R3:W-:Y:S01]  /*d400*/  MUFU.EX2 R161, R119 ;  /* 0x0000007700a17308 */ /* 0x0007e20000000800 */
[-C--:B------:R-:W-:Y:S01]  /*d410*/  HMMA.16816.F32.BF16 R4, R28, R112.reuse, R4 ;  /* 0x000000701c04723c */ /* 0x080fe20000041804 */
[----:B------:R-:W-:Y:S04]  /*d420*/  LDSM.16.MT88.4 R132, [R193+0x2000] ;  /* 0x00200000c184783b */ /* 0x000fe80000004200 */
[----:B--2---:R-:W-:Y:S01]  /*d430*/  F2FP.BF16.PACK_AB R41, R136, R130 ;  /* 0x000000828829723e */ /* 0x004fe200000010ff */
[----:B------:R-:W-:Y:S02]  /*d440*/  FADD.FTZ R3, R217, R3 ;  /* 0x00000003d9037221 */ /* 0x000fe40000010000 */
[----:B------:R-:W-:Y:S01]  /*d450*/  FADD.FTZ R0, R228, R78 ;  /* 0x0000004ee4007221 */ /* 0x000fe20000010000 */
[----:B------:R-:W-:Y:S03]  /*d460*/  MUFU.EX2 R170, R109 ;  /* 0x0000006d00aa7308 */ /* 0x000fe60000000800 */
[C---:B------:R-:W-:Y:S04]  /*d470*/  HMMA.16816.F32.BF16 R8, R40.reuse, R112, R8 ;  /* 0x000000702808723c */ /* 0x040fe80000041808 */
[----:B------:R-:W-:Y:S03]  /*d480*/  FADD.FTZ R3, R218, R3 ;  /* 0x00000003da037221 */ /* 0x000fe60000010000 */
[----:B------:R-:W2:Y:S01]  /*d490*/  MUFU.EX2 R168, R187 ;  /* 0x000000bb00a87308 */ /* 0x000ea20000000800 */
[-C--:B------:R-:W-:Y:S01]  /*d4a0*/  HMMA.16816.F32.BF16 R12, R40, R114.reuse, R12 ;  /* 0x00000072280c723c */ /* 0x080fe2000004180c */
[----:B---3--:R-:W-:Y:S03]  /*d4b0*/  LDSM.16.MT88.4 R116, [R189+0x2000] ;  /* 0x00200000bd74783b */ /* 0x008fe60000004200 */
[----:B------:R-:W-:Y:S04]  /*d4c0*/  FADD.FTZ R3, R225, R3 ;  /* 0x00000003e1037221 */ /* 0x000fe80000010000 */
[C---:B------:R-:W-:Y:S01]  /*d4d0*/  HMMA.16816.F32.BF16 R16, R28.reuse, R114, R16 ;  /* 0x000000721c10723c */ /* 0x040fe20000041810 */
[----:B------:R-:W-:Y:S03]  /*d4e0*/  MUFU.EX2 R162, R208 ;  /* 0x000000d000a27308 */ /* 0x000fe60000000800 */
[----:B------:R-:W-:Y:S04]  /*d4f0*/  FADD.FTZ R2, R130, R3 ;  /* 0x0000000382027221 */ /* 0x000fe80000010000 */
[-C--:B----4-:R-:W-:Y:S03]  /*d500*/  HMMA.16816.F32.BF16 R20, R28, R44.reuse, R20 ;  /* 0x0000002c1c14723c */ /* 0x090fe60000041814 */
[----:B------:R-:W3:Y:S01]  /*d510*/  MUFU.EX2 R160, R101 ;  /* 0x0000006500a07308 */ /* 0x000ee20000000800 */
[----:B------:R-:W-:Y:S01]  /*d520*/  FADD.FTZ R2, R136, R2 ;  /* 0x0000000288027221 */ /* 0x000fe20000010000 */
[----:B--2---:R-:W-:Y:S03]  /*d530*/  F2FP.BF16.PACK_AB R153, R166, R168 ;  /* 0x000000a8a699723e */ /* 0x004fe600000010ff */
[C---:B------:R-:W-:Y:S05]  /*d540*/  HMMA.16816.F32.BF16 R32, R40.reuse, R44, R32 ;  /* 0x0000002c2820723c */ /* 0x040fea0000041820 */
[----:B------:R-:W-:Y:S03]  /*d550*/  MUFU.EX2 R177, R108 ;  /* 0x0000006c00b17308 */ /* 0x000fe60000000800 */
[-C--:B------:R-:W-:Y:S07]  /*d560*/  HMMA.16816.F32.BF16 R36, R40, R46.reuse, R36 ;  /* 0x0000002e2824723c */ /* 0x080fee0000041824 */
[----:B------:R-:W2:Y:S01]  /*d570*/  MUFU.EX2 R180, R103 ;  /* 0x0000006700b47308 */ /* 0x000ea20000000800 */
[C---:B------:R-:W-:Y:S01]  /*d580*/  HMMA.16816.F32.BF16 R48, R28.reuse, R46, R48 ;  /* 0x0000002e1c30723c */ /* 0x040fe20000041830 */
[----:B------:R-:W4:Y:S03]  /*d590*/  LDSM.16.MT88.4 R44, [R189+0x1000] ;  /* 0x00100000bd2c783b */ /* 0x000f260000004200 */
[----:B---3--:R-:W-:Y:S04]  /*d5a0*/  F2FP.BF16.PACK_AB R154, R160, R162 ;  /* 0x000000a2a09a723e */ /* 0x008fe800000010ff */
[-C--:B------:R-:W-:Y:S01]  /*d5b0*/  HMMA.16816.F32.BF16 R52, R28, R56.reuse, R52 ;  /* 0x000000381c34723c */ /* 0x080fe20000041834 */
[----:B------:R-:W-:Y:S07]  /*d5c0*/  MUFU.EX2 R158, R120 ;  /* 0x00000078009e7308 */ /* 0x000fee0000000800 */
[C---:B------:R-:W-:Y:S03]  /*d5d0*/  HMMA.16816.F32.BF16 R64, R40.reuse, R56, R64 ;  /* 0x000000382840723c */ /* 0x040fe60000041840 */
[----:B------:R-:W3:Y:S05]  /*d5e0*/  MUFU.EX2 R157, R121 ;  /* 0x00000079009d7308 */ /* 0x000eea0000000800 */
[-C--:B------:R-:W-:Y:S05]  /*d5f0*/  HMMA.16816.F32.BF16 R68, R40, R58.reuse, R68 ;  /* 0x0000003a2844723c */ /* 0x080fea0000041844 */
[----:B------:R-:W-:Y:S03]  /*d600*/  MUFU.EX2 R103, R122 ;  /* 0x0000007a00677308 */ /* 0x000fe60000000800 */
[C---:B------:R-:W-:Y:S01]  /*d610*/  HMMA.16816.F32.BF16 R80, R28.reuse, R58, R80 ;  /* 0x0000003a1c50723c */ /* 0x040fe20000041850 */
[----:B------:R-:W5:Y:S06]  /*d620*/  LDSM.16.MT88.4 R56, [R193+0x1000] ;  /* 0x00100000c138783b */ /* 0x000f6c0000004200 */
[----:B------:R-:W2:Y:S01]  /*d630*/  MUFU.EX2 R102, R123 ;  /* 0x0000007b00667308 */ /* 0x000ea20000000800 */
[-C--:B-1----:R-:W-:Y:S08]  /*d640*/  HMMA.16816.F32.BF16 R84, R28, R60.reuse, R84 ;  /* 0x0000003c1c54723c */ /* 0x082ff00000041854 */
[C---:B------:R-:W-:Y:S01]  /*d650*/  HMMA.16816.F32.BF16 R88, R40.reuse, R60, R88 ;  /* 0x0000003c2858723c */ /* 0x040fe20000041858 */
[----:B------:R-:W-:Y:S07]  /*d660*/  MUFU.EX2 R101, R124 ;  /* 0x0000007c00657308 */ /* 0x000fee0000000800 */
[-C--:B------:R-:W-:Y:S03]  /*d670*/  HMMA.16816.F32.BF16 R92, R40, R62.reuse, R92 ;  /* 0x0000003e285c723c */ /* 0x080fe6000004185c */
[----:B------:R-:W1:Y:S04]  /*d680*/  MUFU.EX2 R97, R125 ;  /* 0x0000007d00617308 */ /* 0x000e680000000800 */
[----:B------:R-:W-:Y:S01]  /*d690*/  F2FP.BF16.PACK_AB R42, R170, R174 ;  /* 0x000000aeaa2a723e */ /* 0x000fe200000010ff */
[----:B------:R-:W-:Y:S01]  /*d6a0*/  HMMA.16816.F32.BF16 R24, R28, R62, R24 ;  /* 0x0000003e1c18723c */ /* 0x000fe20000041818 */
[----:B------:R-:W1:Y:S03]  /*d6b0*/  LDSM.16.MT88.4 R60, [R192+0x1000] ;  /* 0x00100000c03c783b */ /* 0x000e660000004200 */
[----:B------:R-:W-:Y:S01]  /*d6c0*/  FADD.FTZ R40, R219, R76 ;  /* 0x0000004cdb287221 */ /* 0x000fe20000010000 */
[----:B------:R-:W-:Y:S01]  /*d6d0*/  F2FP.BF16.PACK_AB R41, R167, R144 ;  /* 0x00000090a729723e */ /* 0x000fe200000010ff */
[----:B------:R-:W-:Y:S01]  /*d6e0*/  MUFU.EX2 R79, R126 ;  /* 0x0000007e004f7308 */ /* 0x000fe20000000800 */
[----:B------:R-:W-:Y:S01]  /*d6f0*/  F2FP.BF16.PACK_AB R28, R238, R232 ;  /* 0x000000e8ee1c723e */ /* 0x000fe200000010ff */
[----:B------:R-:W-:Y:S01]  /*d700*/  FADD.FTZ R76, R222, R40 ;  /* 0x00000028de4c7221 */ /* 0x000fe20000010000 */
[----:B------:R-:W-:Y:S03]  /*d710*/  F2FP.BF16.PACK_AB R29, R235, R230 ;  /* 0x000000e6eb1d723e */ /* 0x000fe600000010ff */
[----:B------:R-:W-:Y:S02]  /*d720*/  F2FP.BF16.PACK_AB R30, R244, R239 ;  /* 0x000000eff41e723e */ /* 0x000fe400000010ff */
[----:B------:R-:W-:Y:S02]  /*d730*/  F2FP.BF16.PACK_AB R31, R233, R234 ;  /* 0x000000eae91f723e */ /* 0x000fe400000010ff */
[----:B------:R-:W-:Y:S02]  /*d740*/  F2FP.BF16.PACK_AB R40, R213, R145 ;  /* 0x00000091d528723e */ /* 0x000fe400000010ff */
[----:B------:R-:W-:Y:S03]  /*d750*/  F2FP.BF16.PACK_AB R43, R161, R163 ;  /* 0x000000a3a12b723e */ /* 0x000fe600000010ff */
[-C--:B----4-:R-:W-:Y:S08]  /*d760*/  HMMA.16816.F32.BF16 R4, R28, R44.reuse, R4 ;  /* 0x0000002c1c04723c */ /* 0x090ff00000041804 */
[C---:B------:R-:W-:Y:S08]  /*d770*/  HMMA.16816.F32.BF16 R8, R40.reuse, R44, R8 ;  /* 0x0000002c2808723c */ /* 0x040ff00000041808 */
[-C--:B------:R-:W-:Y:S08]  /*d780*/  HMMA.16816.F32.BF16 R12, R40, R46.reuse, R12 ;  /* 0x0000002e280c723c */ /* 0x080ff0000004180c */
[C---:B------:R-:W-:Y:S01]  /*d790*/  HMMA.16816.F32.BF16 R16, R28.reuse, R46, R16 ;  /* 0x0000002e1c10723c */ /* 0x040fe20000041810 */
[----:B------:R-:W4:Y:S07]  /*d7a0*/  LDSM.16.MT88.4 R44, [R189+0x1800] ;  /* 0x00180000bd2c783b */ /* 0x000f2e0000004200 */
[-C--:B-----5:R-:W-:Y:S08]  /*d7b0*/  HMMA.16816.F32.BF16 R20, R28, R56.reuse, R20 ;  /* 0x000000381c14723c */ /* 0x0a0ff00000041814 */
[C---:B------:R-:W-:Y:S08]  /*d7c0*/  HMMA.16816.F32.BF16 R32, R40.reuse, R56, R32 ;  /* 0x000000382820723c */ /* 0x040ff00000041820 */
[-C--:B------:R-:W-:Y:S08]  /*d7d0*/  HMMA.16816.F32.BF16 R36, R40, R58.reuse, R36 ;  /* 0x0000003a2824723c */ /* 0x080ff00000041824 */
[C---:B------:R-:W-:Y:S01]  /*d7e0*/  HMMA.16816.F32.BF16 R48, R28.reuse, R58, R48 ;  /* 0x0000003a1c30723c */ /* 0x040fe20000041830 */
[----:B------:R-:W5:Y:S07]  /*d7f0*/  LDSM.16.MT88.4 R56, [R193+0x1800] ;  /* 0x00180000c138783b */ /* 0x000f6e0000004200 */
        /* <DEDUP_REMOVED lines=8> */
[----:B--2---:R-:W-:Y:S01]  /*d880*/  F2FP.BF16.PACK_AB R42, R180, R177 ;  /* 0x000000b1b42a723e */ /* 0x004fe200000010ff */
[----:B------:R-:W-:Y:S01]  /*d890*/  HMMA.16816.F32.BF16 R24, R28, R62, R24 ;  /* 0x0000003e1c18723c */ /* 0x000fe20000041818 */
[----:B------:R-:W1:Y:S03]  /*d8a0*/  LDSM.16.MT88.4 R60, [R192+0x1800] ;  /* 0x00180000c03c783b */ /* 0x000e660000004200 */
[----:B------:R-:W-:Y:S01]  /*d8b0*/  FADD.FTZ R40, R229, R76 ;  /* 0x0000004ce5287221 */ /* 0x000fe20000010000 */
[----:B---3--:R-:W-:Y:S02]  /*d8c0*/  F2FP.BF16.PACK_AB R41, R157, R158 ;  /* 0x0000009e9d29723e */ /* 0x008fe400000010ff */
[----:B------:R-:W-:Y:S01]  /*d8d0*/  F2FP.BF16.PACK_AB R28, R176, R172 ;  /* 0x000000acb01c723e */ /* 0x000fe200000010ff */
[----:B------:R-:W-:Y:S01]  /*d8e0*/  FADD.FTZ R76, R131, R40 ;  /* 0x00000028834c7221 */ /* 0x000fe20000010000 */
[----:B------:R-:W-:Y:S03]  /*d8f0*/  F2FP.BF16.PACK_AB R29, R175, R171 ;  /* 0x000000abaf1d723e */ /* 0x000fe600000010ff */
[----:B------:R-:W-:Y:S01]  /*d900*/  F2FP.BF16.PACK_AB R30, R184, R179 ;  /* 0x000000b3b81e723e */ /* 0x000fe200000010ff */
[----:B------:R-:W-:Y:S01]  /*d910*/  FADD.FTZ R3, R138, R76 ;  /* 0x0000004c8a037221 */ /* 0x000fe20000010000 */
[----:B------:R-:W-:Y:S02]  /*d920*/  F2FP.BF16.PACK_AB R31, R183, R182 ;  /* 0x000000b6b71f723e */ /* 0x000fe400000010ff */
[----:B------:R-:W-:Y:S02]  /*d930*/  F2FP.BF16.PACK_AB R40, R173, R169 ;  /* 0x000000a9ad28723e */ /* 0x000fe400000010ff */
[----:B------:R-:W-:Y:S03]  /*d940*/  F2FP.BF16.PACK_AB R43, R102, R103 ;  /* 0x00000067662b723e */ /* 0x000fe600000010ff */
[-C--:B----4-:R-:W-:Y:S08]  /*d950*/  HMMA.16816.F32.BF16 R4, R28, R44.reuse, R4 ;  /* 0x0000002c1c04723c */ /* 0x090ff00000041804 */
[C---:B------:R-:W-:Y:S01]  /*d960*/  HMMA.16816.F32.BF16 R8, R40.reuse, R44, R8 ;  /* 0x0000002c2808723c */ /* 0x040fe20000041808 */
[----:B------:R-:W-:Y:S07]  /*d970*/  MUFU.EX2 R45, R129 ;  /* 0x00000081002d7308 */ /* 0x000fee0000000800 */
[-C--:B------:R-:W-:Y:S03]  /*d980*/  HMMA.16816.F32.BF16 R12, R40, R46.reuse, R12 ;  /* 0x0000002e280c723c */ /* 0x080fe6000004180c */
[----:B------:R-:W-:Y:S05]  /*d990*/  MUFU.EX2 R44, R164 ;  /* 0x000000a4002c7308 */ /* 0x000fea0000000800 */
[C---:B------:R-:W-:Y:S05]  /*d9a0*/  HMMA.16816.F32.BF16 R16, R28.reuse, R46, R16 ;  /* 0x0000002e1c10723c */ /* 0x040fea0000041810 */
[----:B------:R-:W-:Y:S03]  /*d9b0*/  MUFU.EX2 R47, R127 ;  /* 0x0000007f002f7308 */ /* 0x000fe60000000800 */
[-C--:B-----5:R-:W-:Y:S07]  /*d9c0*/  HMMA.16816.F32.BF16 R20, R28, R56.reuse, R20 ;  /* 0x000000381c14723c */ /* 0x0a0fee0000041814 */
[----:B------:R-:W-:Y:S01]  /*d9d0*/  MUFU.EX2 R46, R128 ;  /* 0x00000080002e7308 */ /* 0x000fe20000000800 */
[C---:B------:R-:W-:Y:S08]  /*d9e0*/  HMMA.16816.F32.BF16 R32, R40.reuse, R56, R32 ;  /* 0x000000382820723c */ /* 0x040ff00000041820 */
[-C--:B------:R-:W-:Y:S01]  /*d9f0*/  HMMA.16816.F32.BF16 R36, R40, R58.reuse, R36 ;  /* 0x0000003a2824723c */ /* 0x080fe20000041824 */
[----:B------:R-:W2:Y:S07]  /*da00*/  MUFU.EX2 R56, R165 ;  /* 0x000000a500387308 */ /* 0x000eae0000000800 */
[C---:B------:R-:W-:Y:S08]  /*da10*/  HMMA.16816.F32.BF16 R48, R28.reuse, R58, R48 ;  /* 0x0000003a1c30723c */ /* 0x040ff00000041830 */
[-C--:B------:R-:W-:Y:S08]  /*da20*/  HMMA.16816.F32.BF16 R52, R28, R72.reuse, R52 ;  /* 0x000000481c34723c */ /* 0x080ff00000041834 */
[C---:B------:R-:W-:Y:S08]  /*da30*/  HMMA.16816.F32.BF16 R64, R40.reuse, R72, R64 ;  /* 0x000000482840723c */ /* 0x040ff00000041840 */
[-C--:B------:R-:W-:Y:S08]  /*da40*/  HMMA.16816.F32.BF16 R68, R40, R74.reuse, R68 ;  /* 0x0000004a2844723c */ /* 0x080ff00000041844 */
[C---:B------:R-:W-:Y:S08]  /*da50*/  HMMA.16816.F32.BF16 R80, R28.reuse, R74, R80 ;  /* 0x0000004a1c50723c */ /* 0x040ff00000041850 */
[-C--:B-1----:R-:W-:Y:S08]  /*da60*/  HMMA.16816.F32.BF16 R84, R28, R60.reuse, R84 ;  /* 0x0000003c1c54723c */ /* 0x082ff00000041854 */
[C---:B------:R-:W-:Y:S08]  /*da70*/  HMMA.16816.F32.BF16 R88, R40.reuse, R60, R88 ;  /* 0x0000003c2858723c */ /* 0x040ff00000041858 */
[-C--:B------:R-:W-:Y:S07]  /*da80*/  HMMA.16816.F32.BF16 R92, R40, R62.reuse, R92 ;  /* 0x0000003e285c723c */ /* 0x080fee000004185c */
[----:B------:R-:W-:Y:S01]  /*da90*/  FADD.FTZ R40, R227, R77 ;  /* 0x0000004de3287221 */ /* 0x000fe20000010000 */
[----:B------:R-:W-:Y:S04]  /*daa0*/  HMMA.16816.F32.BF16 R24, R28, R62, R24 ;  /* 0x0000003e1c18723c */ /* 0x000fe80000041818 */
[----:B------:R-:W-:Y:S02]  /*dab0*/  FADD.FTZ R42, R226, R0 ;  /* 0x00000000e22a7221 */ /* 0x000fe40000010000 */
[----:B------:R-:W-:Y:S01]  /*dac0*/  FADD.FTZ R41, R140, R40 ;  /* 0x000000288c297221 */ /* 0x000fe20000010000 */
[----:B------:R-:W-:Y:S01]  /*dad0*/  F2FP.BF16.PACK_AB R28, R97, R101 ;  /* 0x00000065611c723e */ /* 0x000fe200000010ff */
[-C--:B------:R-:W-:Y:S01]  /*dae0*/  HMMA.16816.F32.BF16 R104, R152, R116.reuse, R4 ;  /* 0x000000749868723c */ /* 0x080fe20000041804 */
[----:B------:R-:W1:Y:S04]  /*daf0*/  LDSM.16.MT88.4 R4, [R192+0x2000] ;  /* 0x00200000c004783b */ /* 0x000e680000004200 */
[----:B--2---:R-:W-:Y:S01]  /*db00*/  F2FP.BF16.PACK_AB R30, R56, R79 ;  /* 0x0000004f381e723e */ /* 0x004fe200000010ff */
[----:B------:R-:W-:Y:S01]  /*db10*/  FADD.FTZ R40, R139, R3 ;  /* 0x000000038b287221 */ /* 0x000fe20000010000 */
[----:B------:R-:W-:Y:S01]  /*db20*/  F2FP.BF16.PACK_AB R29, R46, R47 ;  /* 0x0000002f2e1d723e */ /* 0x000fe200000010ff */
[----:B------:R-:W-:Y:S01]  /*db30*/  FADD.FTZ R0, R137, R2 ;  /* 0x0000000289007221 */ /* 0x000fe20000010000 */
[----:B------:R-:W-:Y:S03]  /*db40*/  F2FP.BF16.PACK_AB R31, R44, R45 ;  /* 0x0000002d2c1f723e */ /* 0x000fe600000010ff */
[----:B------:R-:W-:Y:S02]  /*db50*/  FADD.FTZ R2, R147, R40 ;  /* 0x0000002893027221 */ /* 0x000fe40000010000 */
[----:B------:R-:W-:Y:S02]  /*db60*/  FADD.FTZ R0, R146, R0 ;  /* 0x0000000092007221 */ /* 0x000fe40000010000 */
[C---:B------:R-:W-:Y:S04]  /*db70*/  HMMA.16816.F32.BF16 R108, R28.reuse, R116, R8 ;  /* 0x000000741c6c723c */ /* 0x040fe80000041808 */
[----:B------:R-:W-:Y:S03]  /*db80*/  FADD.FTZ R3, R240, R41 ;  /* 0x00000029f0037221 */ /* 0x000fe60000010000 */
        /* <DEDUP_REMOVED lines=34> */
[----:B------:R-:W-:Y:S01]  /*ddb0*/  FADD.FTZ R9, R157, R2 ;  /* 0x000000029d097221 */ /* 0x000fe20000010000 */
[-C--:B------:R-:W-:Y:S01]  /*ddc0*/  MOV R68, R96.reuse ;  /* 0x0000006000447202 */ /* 0x080fe20000000f00 */
        /* <DEDUP_REMOVED lines=28> */
[----:B------:R-:W-:Y:S01]  /*df90*/  IADD3 R0, R205, -0x1, RZ ;  /* 0xffffffffcd007810 */ /* 0x000fe20007ffe0ff */
[----:B------:R-:W-:Y:S02]  /*dfa0*/  FADD.FTZ R231, R160, R3 ;  /* 0x00000003a0e77221 */ /* 0x000fe40000010000 */
[----:B------:R-:W-:Y:S01]  /*dfb0*/  FADD.FTZ R241, R156, R5 ;  /* 0x000000059cf17221 */ /* 0x000fe20000010000 */
[----:B------:R-:W-:Y:S01]  /*dfc0*/  MOV R205, R0 ;  /* 0x0000000000cd7202 */ /* 0x000fe20000000f00 */
[----:B------:R-:W-:Y:S02]  /*dfd0*/  FADD.FTZ R243, R56, R4 ;  /* 0x0000000438f37221 */ /* 0x000fe40000010000 */
[----:B------:R-:W-:Y:S01]  /*dfe0*/  FADD.FTZ R242, R44, R2 ;  /* 0x000000022cf27221 */ /* 0x000fe20000010000 */
[----:B------:R-:W-:-:S05]  /*dff0*/  @P0 BRA `(.L_x_3388) ;  /* 0xffffcdc000000947 */ /* 0x000fca000383ffff */
.L_x_3381:
[----:B------:R-:W-:Y:S05]  /*e000*/  BRA.DIV ~URZ, `(.L_x_3389) ;  /* 0x00008ea27f007947 */ /* 0x000fea000b800000 */
[----:B------:R1:W2:Y:S02]  /*e010*/  SHFL.BFLY PT, R0, R231, 0x2, 0x1f ;  /* 0x0c401f00e7007f89 */ /* 0x0002a400000e0000 */
.L_x_3489:
        /* <DEDUP_REMOVED lines=15> */
.L_x_3490:
        /* <DEDUP_REMOVED lines=24> */
[----:B----4-:R1:W2:Y:S01]  /*e290*/  @P2 MUFU.LG2 R7, R5 ;  /* 0x0000000500072308 */ /* 0x0102a20000000c00 */
        /* <DEDUP_REMOVED lines=77> */
.L_x_3336:
[----:B------:R2:W5:Y:S04]  /*e770*/  LDL R6, [R1+0x30] ;  /* 0x0000300001067983 */ /* 0x0005680000100800 */
        /* <DEDUP_REMOVED lines=18> */
.L_x_3392:
[----:B--2---:R-:W-:Y:S05]  /*e8a0*/  BSYNC B0 ;  /* 0x0000000000007941 */ /* 0x004fea0003800000 */
.L_x_3391:
        /* <DEDUP_REMOVED lines=103> */
.L_x_3395:
        /* <DEDUP_REMOVED lines=88> */
[----:B-1----:R-:W-:Y:S01]  /*f4a0*/  IADD3 R8, R248, R69, RZ ;  /* 0x00000045f8087210 */ /* 0x002fe20007ffe0ff */
[C---:B------:R-:W-:Y:S01]  /*f4b0*/  IMAD.WIDE.U32 R6, R3.reuse, c[0x0][0x3a0], RZ ;  /* 0x0000e80003067a25 */ /* 0x040fe200078e00ff */
[----:B------:R-:W-:Y:S01]  /*f4c0*/  SHF.R.S32.HI R9, RZ, 0x1f, R2 ;  /* 0x0000001fff097819 */ /* 0x000fe20000011402 */
[----:B------:R1:W2:Y:S02]  /*f4d0*/  LDS.128 R12, [R209+0x80] ;  /* 0x00008000d10c7984 */ /* 0x0002a40000000c00 */
[----:B------:R-:W-:Y:S02]  /*f4e0*/  IMAD R3, R3, c[0x0][0x3a4], R17 ;  /* 0x0000e90003037a24 */ /* 0x000fe400078e0211 */
[----:B------:R-:W-:Y:S01]  /*f4f0*/  @P2 IMAD.HI.U32 R10, R8, c[0x0][0x4ec], RZ ;  /* 0x00013b00080a2a27 */ /* 0x000fe200078e00ff */
[----:B------:R1:W3:Y:S02]  /*f500*/  LDS.128 R16, [R209+0x880] ;  /* 0x00088000d1107984 */ /* 0x0002e40000000c00 */
[----:B------:R-:W-:Y:S01]  /*f510*/  IADD3 R7, R7, R3, RZ ;  /* 0x0000000307077210 */ /* 0x000fe20007ffe0ff */
[----:B------:R-:W-:Y:S01]  /*f520*/  IMAD R9, R9, c[0x0][0x3f0], RZ ;  /* 0x0000fc0009097a24 */ /* 0x000fe200078e02ff */
[----:B------:R1:W4:Y:S01]  /*f530*/  LDS.128 R20, [R209+0x1080] ;  /* 0x00108000d1147984 */ /* 0x0003220000000c00 */
[----:B------:R-:W-:-:S02]  /*f540*/  MOV R3, R8 ;  /* 0x0000000800037202 */ /* 0x000fc40000000f00 */
[C---:B------:R-:W-:Y:S01]  /*f550*/  IMAD.WIDE.U32 R6, R4.reuse, c[0x0][0x3e8], R6 ;  /* 0x0000fa0004067a25 */ /* 0x040fe200078e0006 */
[----:B------:R1:W1:Y:S01]  /*f560*/  LDS.128 R24, [R209+0x1880] ;  /* 0x00188000d1187984 */ /* 0x0002620000000c00 */
[----:B------:R-:W-:Y:S02]  /*f570*/  @P2 SHF.R.U32.HI R3, RZ, c[0x0][0x4f0], R10 ;  /* 0x00013c00ff032a19 */ /* 0x000fe4000001160a */
[----:B------:R-:W-:Y:S01]  /*f580*/  IMAD R5, R4, c[0x0][0x3ec], R7 ;  /* 0x0000fb0004057a24 */ /* 0x000fe200078e0207 */
[----:B------:R1:W1:Y:S01]  /*f590*/  LDS.128 R28, [R209+0x2080] ;  /* 0x00208000d11c7984 */ /* 0x0002620000000c00 */
[----:B------:R-:W-:Y:S01]  /*f5a0*/  MOV R4, R6 ;  /* 0x0000000600047202 */ /* 0x000fe20000000f00 */
[----:B------:R-:W-:Y:S01]  /*f5b0*/  IMAD R7, R2, c[0x0][0x3f4], R9 ;  /* 0x0000fd0002077a24 */ /* 0x000fe200078e0209 */
[----:B------:R-:W-:Y:S01]  /*f5c0*/  SHF.R.S32.HI R6, RZ, 0x1f, R3 ;  /* 0x0000001fff067819 */ /* 0x000fe20000011403 */
[----:B------:R1:W1:Y:S01]  /*f5d0*/  LDS.128 R32, [R209+0x2880] ;  /* 0x00288000d1207984 */ /* 0x0002620000000c00 */
[----:B------:R-:W-:Y:S01]  /*f5e0*/  ISETP.GE.AND P2, PT, R204, c[0x0][0x3c8], PT ;  /* 0x0000f200cc007a0c */ /* 0x000fe20003f46270 */
[----:B------:R-:W-:Y:S01]  /*f5f0*/  IMAD.WIDE.U32 R4, R2, c[0x0][0x3f0], R4 ;  /* 0x0000fc0002047a25 */ /* 0x000fe200078e0004 */
[----:B------:R-:W-:Y:S01]  /*f600*/  IADD3 R2, -R3, RZ, RZ ;  /* 0x000000ff03027210 */ /* 0x000fe20007ffe1ff */
[----:B------:R1:W1:Y:S03]  /*f610*/  LDS.128 R36, [R209+0x3080] ;  /* 0x00308000d1247984 */ /* 0x0002660000000c00 */
[----:B------:R-:W-:Y:S01]  /*f620*/  IADD3 R5, R5, R7, RZ ;  /* 0x0000000705057210 */ /* 0x000fe20007ffe0ff */
[----:B------:R1:W1:Y:S01]  /*f630*/  LDS.128 R40, [R209+0x3880] ;  /* 0x00388000d1287984 */ /* 0x0002620000000c00 */
        /* <DEDUP_REMOVED lines=14> */
.L_x_3491:
[----:B------:R-:W-:Y:S05]  /*f720*/  BRA.DIV ~URZ, `(.L_x_3398) ;  /* 0x00007a827f007947 */ /* 0x000fea000b800000 */
[----:B------:R4:W2:Y:S02]  /*f730*/  SHFL.IDX PT, R2, R6, RZ, 0x181f ;  /* 0x00181fff06027589 */ /* 0x0008a400000e0000 */
.L_x_3492:
[----:B------:R-:W5:Y:S04]  /*f740*/  LDL.LU R4, [R1+0x28] ;  /* 0x0000280001047983 */ /* 0x000f680000300800 */
[----:B------:R-:W4:Y:S02]  /*f750*/  S2R R8, SR_TID.X ;  /* 0x0000000000087919 */ /* 0x000f240000002100 */
[----:B----4-:R-:W-:-:S04]  /*f760*/  SHF.R.S32.HI R3, RZ, 0x1f, R8 ;  /* 0x0000001fff037819 */ /* 0x010fc80000011408 */
[----:B------:R-:W-:-:S04]  /*f770*/  LEA.HI R3, R3, R8, RZ, 0x3 ;  /* 0x0000000803037211 */ /* 0x000fc800078f18ff */
[----:B------:R-:W-:Y:S02]  /*f780*/  SHF.R.S32.HI R3, RZ, 0x3, R3 ;  /* 0x00000003ff037819 */ /* 0x000fe40000011403 */
[----:B------:R-:W-:-:S03]  /*f790*/  SHF.R.S32.HI R8, RZ, 0x1f, R204 ;  /* 0x0000001fff087819 */ /* 0x000fc600000114cc */
[----:B-----5:R-:W-:-:S05]  /*f7a0*/  IMAD.IADD R4, R3, 0x1, R4 ;  /* 0x0000000103047824 */ /* 0x020fca00078e0204 */
[----:B------:R-:W-:-:S13]  /*f7b0*/  ISETP.GE.OR P1, PT, R4, R0, P2 ;  /* 0x000000000400720c */ /* 0x000fda0001726670 */
[----:B--2---:R-:W-:-:S04]  /*f7c0*/  @!P1 LEA R2, P0, R204, R2, 0x1 ;  /* 0x00000002cc029211 */ /* 0x004fc800078008ff */
[----:B---3--:R-:W-:-:S05]  /*f7d0*/  @!P1 LEA.HI.X R3, R204, R7, R8, 0x1, P0 ;  /* 0x00000007cc039211 */ /* 0x008fca00000f0c08 */
[----:B------:R2:W-:Y:S01]  /*f7e0*/  @!P1 ST.E.128 [R2.64], R12 ;  /* 0x0000000c02009985 */ /* 0x0005e2000c101d06 */
[----:B------:R-:W-:Y:S05]  /*f7f0*/  BRA.DIV ~URZ, `(.L_x_3399) ;  /* 0x00007a227f007947 */ /* 0x000fea000b800000 */
[----:B------:R3:W4:Y:S04]  /*f800*/  SHFL.IDX PT, R7, R5, 0x1, 0x181f ;  /* 0x00381f0005077f89 */ /* 0x00072800000e0000 */
[----:B--2---:R3:W2:Y:S02]  /*f810*/  SHFL.IDX PT, R2, R6, 0x1, 0x181f ;  /* 0x00381f0006027f89 */ /* 0x0046a400000e0000 */
.L_x_3493:
[----:B------:R-:W-:Y:S02]  /*f820*/  IADD3 R3, R4, 0x10, RZ ;  /* 0x0000001004037810 */ /* 0x000fe40007ffe0ff */
[----:B------:R-:W-:Y:S02]  /*f830*/  SHF.R.S32.HI R8, RZ, 0x1f, R204 ;  /* 0x0000001fff087819 */ /* 0x000fe400000114cc */
[----:B------:R-:W-:-:S13]  /*f840*/  ISETP.GE.OR P1, PT, R3, R0, P2 ;  /* 0x000000000300720c */ /* 0x000fda0001726670 */
[----:B--2---:R-:W-:-:S04]  /*f850*/  @!P1 LEA R2, P0, R204, R2, 0x1 ;  /* 0x00000002cc029211 */ /* 0x004fc800078008ff */
[----:B----4-:R-:W-:-:S05]  /*f860*/  @!P1 LEA.HI.X R3, R204, R7, R8, 0x1, P0 ;  /* 0x00000007cc039211 */ /* 0x010fca00000f0c08 */
[----:B------:R2:W-:Y:S01]  /*f870*/  @!P1 ST.E.128 [R2.64], R16 ;  /* 0x0000001002009985 */ /* 0x0005e2000c101d06 */
[----:B------:R-:W-:Y:S05]  /*f880*/  BRA.DIV ~URZ, `(.L_x_3400) ;  /* 0x00007a627f007947 */ /* 0x000fea000b800000 */
[----:B------:R4:W2:Y:S02]  /*f890*/  SHFL.IDX PT, R7, R5, 0x2, 0x181f ;  /* 0x00581f0005077f89 */ /* 0x0008a400000e0000 */
.L_x_3494:
[----:B------:R-:W-:Y:S05]  /*f8a0*/  BRA.DIV ~URZ, `(.L_x_3401) ;  /* 0x00007ab27f007947 */ /* 0x000fea000b800000 */
[----:B--2---:R2:W3:Y:S02]  /*f8b0*/  SHFL.IDX PT, R2, R6, 0x2, 0x181f ;  /* 0x00581f0006027f89 */ /* 0x0044e400000e0000 */
.L_x_3495:
[----:B------:R-:W-:Y:S02]  /*f8c0*/  IADD3 R3, R4, 0x20, RZ ;  /* 0x0000002004037810 */ /* 0x000fe40007ffe0ff */
[----:B------:R-:W-:Y:S02]  /*f8d0*/  SHF.R.S32.HI R8, RZ, 0x1f, R204 ;  /* 0x0000001fff087819 */ /* 0x000fe400000114cc */
[----:B------:R-:W-:-:S13]  /*f8e0*/  ISETP.GE.OR P1, PT, R3, R0, P2 ;  /* 0x000000000300720c */ /* 0x000fda0001726670 */
[----:B---3--:R-:W-:-:S04]  /*f8f0*/  @!P1 LEA R2, P0, R204, R2, 0x1 ;  /* 0x00000002cc029211 */ /* 0x008fc800078008ff */
[----:B------:R-:W-:-:S05]  /*f900*/  @!P1 LEA.HI.X R3, R204, R7, R8, 0x1, P0 ;  /* 0x00000007cc039211 */ /* 0x000fca00000f0c08 */
[----:B------:R3:W-:Y:S01]  /*f910*/  @!P1 ST.E.128 [R2.64], R20 ;  /* 0x0000001402009985 */ /* 0x0007e2000c101d06 */
[----:B------:R-:W-:Y:S05]  /*f920*/  BRA.DIV ~URZ, `(.L_x_3402) ;  /* 0x00007aa27f007947 */ /* 0x000fea000b800000 */
[----:B------:R2:W3:Y:S04]  /*f930*/  SHFL.IDX PT, R7, R5, 0x3, 0x181f ;  /* 0x00781f0005077f89 */ /* 0x0004e800000e0000 */
[----:B---3--:R2:W3:Y:S02]  /*f940*/  SHFL.IDX PT, R2, R6, 0x3, 0x181f ;  /* 0x00781f0006027f89 */ /* 0x0084e400000e0000 */
.L_x_3496:
[----:B------:R-:W-:Y:S02]  /*f950*/  IADD3 R3, R4, 0x30, RZ ;  /* 0x0000003004037810 */ /* 0x000fe40007ffe0ff */
[----:B------:R-:W-:Y:S02]  /*f960*/  SHF.R.S32.HI R8, RZ, 0x1f, R204 ;  /* 0x0000001fff087819 */ /* 0x000fe400000114cc */
[----:B------:R-:W-:-:S13]  /*f970*/  ISETP.GE.OR P1, PT, R3, R0, P2 ;  /* 0x000000000300720c */ /* 0x000fda0001726670 */
[----:B---3--:R-:W-:-:S04]  /*f980*/  @!P1 LEA R2, P0, R204, R2, 0x1 ;  /* 0x00000002cc029211 */ /* 0x008fc800078008ff */
[----:B------:R-:W-:-:S05]  /*f990*/  @!P1 LEA.HI.X R3, R204, R7, R8, 0x1, P0 ;  /* 0x00000007cc039211 */ /* 0x000fca00000f0c08 */
[----:B-1----:R1:W-:Y:S01]  /*f9a0*/  @!P1 ST.E.128 [R2.64], R24 ;  /* 0x0000001802009985 */ /* 0x0023e2000c101d06 */
[----:B------:R-:W-:Y:S05]  /*f9b0*/  BRA.DIV ~URZ, `(.L_x_3403) ;  /* 0x00007ae27f007947 */ /* 0x000fea000b800000 */
[----:B------:R3:W1:Y:S02]  /*f9c0*/  SHFL.IDX PT, R7, R5, 0x4, 0x181f ;  /* 0x00981f0005077f89 */ /* 0x00066400000e0000 */
.L_x_3497:
[----:B------:R-:W-:Y:S05]  /*f9d0*/  BRA.DIV ~URZ, `(.L_x_3404) ;  /* 0x00007b327f007947 */ /* 0x000fea000b800000 */
[----:B-1----:R1:W2:Y:S02]  /*f9e0*/  SHFL.IDX PT, R2, R6, 0x4, 0x181f ;  /* 0x00981f0006027f89 */ /* 0x0022a400000e0000 */
.L_x_3498:
        /* <DEDUP_REMOVED lines=9> */
.L_x_3499:
        /* <DEDUP_REMOVED lines=8> */
.L_x_3500:
[----:B------:R-:W-:Y:S05]  /*fb00*/  BRA.DIV ~URZ, `(.L_x_3407) ;  /* 0x00007bb27f007947 */ /* 0x000fea000b800000 */
[----:B--2---:R2:W1:Y:S02]  /*fb10*/  SHFL.IDX PT, R2, R6, 0x6, 0x181f ;  /* 0x00d81f0006027f89 */ /* 0x00446400000e0000 */
.L_x_3501:
[----:B------:R-:W-:Y:S02]  /*fb20*/  IADD3 R3, R4, 0x60, RZ ;  /* 0x0000006004037810 */ /* 0x000fe40007ffe0ff */
[----:B------:R-:W-:Y:S02]  /*fb30*/  SHF.R.S32.HI R8, RZ, 0x1f, R204 ;  /* 0x0000001fff087819 */ /* 0x000fe400000114cc */
[----:B------:R-:W-:-:S13]  /*fb40*/  ISETP.GE.OR P1, PT, R3, R0, P2 ;  /* 0x000000000300720c */ /* 0x000fda0001726670 */
[----:B-1----:R-:W-:-:S04]  /*fb50*/  @!P1 LEA R2, P0, R204, R2, 0x1 ;  /* 0x00000002cc029211 */ /* 0x002fc800078008ff */
[----:B------:R-:W-:-:S05]  /*fb60*/  @!P1 LEA.HI.X R3, R204, R7, R8, 0x1, P0 ;  /* 0x00000007cc039211 */ /* 0x000fca00000f0c08 */
[----:B------:R1:W-:Y:S01]  /*fb70*/  @!P1 ST.E.128 [R2.64], R36 ;  /* 0x0000002402009985 */ /* 0x0003e2000c101d06 */
[----:B------:R-:W-:Y:S05]  /*fb80*/  BRA.DIV ~URZ, `(.L_x_3408) ;  /* 0x00007ba27f007947 */ /* 0x000fea000b800000 */
[----:B---34-:R-:W3:Y:S04]  /*fb90*/  SHFL.IDX PT, R5, R5, 0x7, 0x181f ;  /* 0x00f81f0005057f89 */ /* 0x018ee800000e0000 */
[----:B-1----:R1:W4:Y:S02]  /*fba0*/  SHFL.IDX PT, R3, R6, 0x7, 0x181f ;  /* 0x00f81f0006037f89 */ /* 0x00232400000e0000 */
.L_x_3502:
        /* <DEDUP_REMOVED lines=8> */
.L_x_3396:
        /* <DEDUP_REMOVED lines=33> */
.L_x_3503:
[----:B------:R-:W-:Y:S05]  /*fe40*/  BRA.DIV ~URZ, `(.L_x_3411) ;  /* 0x00007a227f007947 */ /* 0x000fea000b800000 */
[----:B------:R3:W4:Y:S02]  /*fe50*/  SHFL.IDX PT, R0, R12, RZ, 0x1c1f ;  /* 0x001c1fff0c007589 */ /* 0x00072400000e0000 */
.L_x_3504:
        /* <DEDUP_REMOVED lines=50> */
.L_x_3413:
[----:B------:R-:W-:Y:S05]  /*10180*/  BSYNC B0 ;  /* 0x0000000000007941 */ /* 0x000fea0003800000 */
.L_x_3412:
[----:B------:R-:W-:Y:S05]  /*10190*/  BRA.DIV ~URZ, `(.L_x_3414) ;  /* 0x000077427f007947 */ /* 0x000fea000b800000 */
[----:B--2---:R2:W1:Y:S04]  /*101a0*/  SHFL.IDX PT, R4, R5, 0x1, 0x1c1f ;  /* 0x003c1f0005047f89 */ /* 0x00446800000e0000 */
[----:B----4-:R2:W4:Y:S02]  /*101b0*/  SHFL.IDX PT, R0, R12, 0x1, 0x1c1f ;  /* 0x003c1f000c007f89 */ /* 0x01052400000e0000 */
.L_x_3505:
        /* <DEDUP_REMOVED lines=50> */
.L_x_3416:
[----:B------:R-:W-:Y:S05]  /*104e0*/  BSYNC B0 ;  /* 0x0000000000007941 */ /* 0x000fea0003800000 */
.L_x_3415:
[----:B------:R-:W-:Y:S05]  /*104f0*/  BRA.DIV ~URZ, `(.L_x_3417) ;  /* 0x000074b27f007947 */ /* 0x000fea000b800000 */
[----:B-1----:R1:W2:Y:S02]  /*10500*/  SHFL.IDX PT, R4, R5, 0x2, 0x1c1f ;  /* 0x005c1f0005047f89 */ /* 0x0022a400000e0000 */
.L_x_3506:
[----:B------:R-:W-:Y:S05]  /*10510*/  BRA.DIV ~URZ, `(.L_x_3418) ;  /* 0x000075027f007947 */ /* 0x000fea000b800000 */
[----:B----4-:R4:W1:Y:S02]  /*10520*/  SHFL.IDX PT, R0, R12, 0x2, 0x1c1f ;  /* 0x005c1f000c007f89 */ /* 0x01086400000e0000 */
.L_x_3507:
        /* <DEDUP_REMOVED lines=50> */
.L_x_3420:
[----:B------:R-:W-:Y:S05]  /*10850*/  BSYNC B0 ;  /* 0x0000000000007941 */ /* 0x000fea0003800000 */
.L_x_3419:
[----:B------:R-:W-:Y:S05]  /*10860*/  BRA.DIV ~URZ, `(.L_x_3421) ;  /* 0x000072227f007947 */ /* 0x000fea000b800000 */
[----:B--2---:R2:W3:Y:S04]  /*10870*/  SHFL.IDX PT, R4, R5, 0x3, 0x1c1f ;  /* 0x007c1f0005047f89 */ /* 0x0044e800000e0000 */
[----:B-1----:R2:W1:Y:S02]  /*10880*/  SHFL.IDX PT, R0, R12, 0x3, 0x1c1f ;  /* 0x007c1f000c007f89 */ /* 0x00246400000e0000 */
.L_x_3508:
        /* <DEDUP_REMOVED lines=51> */
.L_x_3394:
        /* <DEDUP_REMOVED lines=22> */
.L_x_3422:
        /* <DEDUP_REMOVED lines=60> */
.L_x_3424:
[----:B------:R-:W-:Y:S05]  /*110e0*/  BSYNC B0 ;  /* 0x0000000000007941 */ /* 0x000fea0003800000 */
.L_x_3423:
[----:B------:R-:W-:-:S13]  /*110f0*/  ISETP.GT.AND P0, PT, R20, 0x1, PT ;  /* 0x000000011400780c */ /* 0x000fda0003f04270 */
[----:B------:R-:W-:Y:S05]  /*11100*/  @P0 BRA `(.L_x_3409) ;  /* 0x0000072000000947 */ /* 0x000fea0003800000 */
        /* <DEDUP_REMOVED lines=34> */
.L_x_3509:
[----:B------:R-:W-:Y:S05]  /*11330*/  BRA.DIV ~URZ, `(.L_x_3426) ;  /* 0x000068927f007947 */ /* 0x000fea000b800000 */
[----:B------:R3:W4:Y:S02]  /*11340*/  SHFL.IDX PT, R2, R6, RZ, 0x181f ;  /* 0x00181fff06027589 */ /* 0x00072400000e0000 */
.L_x_3510:
        /* <DEDUP_REMOVED lines=15> */
.L_x_3511:
        /* <DEDUP_REMOVED lines=8> */
.L_x_3512:
[----:B------:R-:W-:Y:S05]  /*114c0*/  BRA.DIV ~URZ, `(.L_x_3429) ;  /* 0x000068b27f007947 */ /* 0x000fea000b800000 */
[----:B-1----:R1:W2:Y:S02]  /*114d0*/  SHFL.IDX PT, R2, R6, 0x2, 0x181f ;  /* 0x00581f0006027f89 */ /* 0x0022a400000e0000 */
.L_x_3513:
        /* <DEDUP_REMOVED lines=9> */
.L_x_3514:
        /* <DEDUP_REMOVED lines=8> */
.L_x_3515:
[----:B------:R-:W-:Y:S05]  /*115f0*/  BRA.DIV ~URZ, `(.L_x_3432) ;  /* 0x000069327f007947 */ /* 0x000fea000b800000 */
[----:B--2---:R2:W1:Y:S02]  /*11600*/  SHFL.IDX PT, R2, R6, 0x4, 0x181f ;  /* 0x00981f0006027f89 */ /* 0x00446400000e0000 */
.L_x_3516:
        /* <DEDUP_REMOVED lines=9> */
.L_x_3517:
        /* <DEDUP_REMOVED lines=8> */
.L_x_3518:
[----:B------:R-:W-:Y:S05]  /*11720*/  BRA.DIV ~URZ, `(.L_x_3435) ;  /* 0x000069b27f007947 */ /* 0x000fea000b800000 */
[----:B--2---:R2:W3:Y:S02]  /*11730*/  SHFL.IDX PT, R2, R6, 0x6, 0x181f ;  /* 0x00d81f0006027f89 */ /* 0x0044e400000e0000 */
.L_x_3519:
        /* <DEDUP_REMOVED lines=9> */
.L_x_3520:
[----:B------:R-:W-:Y:S02]  /*117d0*/  IADD3 R0, R0, 0x70, RZ ;  /* 0x0000007000007810 */ /* 0x000fe40007ffe0ff */
[----:B-12---:R-:W-:Y:S02]  /*117e0*/  SHF.R.S32.HI R6, RZ, 0x1f, R204 ;  /* 0x0000001fff067819 */ /* 0x006fe400000114cc */
[----:B------:R-:W-:-:S13]  /*117f0*/  ISETP.GE.OR P1, PT, R0, R4, P0 ;  /* 0x000000040000720c */ /* 0x000fda0000726670 */
[----:B----4-:R-:W-:-:S04]  /*11800*/  @!P1 LEA R2, P0, R204, R2, 0x1 ;  /* 0x00000002cc029211 */ /* 0x010fc800078008ff */
[----:B---3--:R-:W-:-:S05]  /*11810*/  @!P1 LEA.HI.X R3, R204, R5, R6, 0x1, P0 ;  /* 0x00000005cc039211 */ /* 0x008fca00000f0c06 */
[----:B------:R1:W-:Y:S04]  /*11820*/  @!P1 ST.E.128 [R2.64], RZ ;  /* 0x000000ff02009985 */ /* 0x0003e8000c101d06 */
.L_x_3409:
[----:B------:R-:W-:Y:S05]  /*11830*/  BSYNC B1 ;  /* 0x0000000000017941 */ /* 0x000fea0003800000 */
.L_x_3393:
        /* <DEDUP_REMOVED lines=15> */
.L_x_3521:
[----:B------:R-:W-:Y:S05]  /*11930*/  BRA.DIV ~URZ, `(.L_x_3439) ;  /* 0x000069527f007947 */ /* 0x000fea000b800000 */
[----:B------:R3:W4:Y:S02]  /*11940*/  SHFL.IDX PT, R8, R68, 0x1, 0x1f ;  /* 0x00201f0044087f89 */ /* 0x00072400000e0000 */
.L_x_3522:
        /* <DEDUP_REMOVED lines=19> */
.L_x_3523:
        /* <DEDUP_REMOVED lines=16> */
.L_x_3524:
[----:B---3--:R-:W-:Y:S01]  /*11b80*/  IMAD R0, R0, c[0x0][0x538], RZ ;  /* 0x00014e0000007a24 */ /* 0x008fe200078e02ff */
[----:B------:R-:W-:Y:S04]  /*11b90*/  BSSY B1, `(.L_x_3442) ;  /* 0x00000ce000017945 */ /* 0x000fe80003800000 */
[----:B----4-:R-:W-:-:S04]  /*11ba0*/  IADD3 R8, R0, R8, RZ ;  /* 0x0000000800087210 */ /* 0x010fc80007ffe0ff */
[----:B--2---:R-:W-:-:S13]  /*11bb0*/  ISETP.GT.AND P6, PT, R8, R9, PT ;  /* 0x000000090800720c */ /* 0x004fda0003fc4270 */
[----:B------:R-:W-:Y:S05]  /*11bc0*/  @P6 BRA `(.L_x_3443) ;  /* 0x0000025000006947 */ /* 0x000fea0003800000 */
.L_x_3447:
        /* <DEDUP_REMOVED lines=17> */
.L_x_3525:
        /* <DEDUP_REMOVED lines=16> */
.L_x_3526:
[----:B--2---:R-:W-:-:S05]  /*11de0*/  IMAD R0, R0, c[0x0][0x538], RZ ;  /* 0x00014e0000007a24 */ /* 0x004fca00078e02ff */
[----:B------:R-:W-:-:S04]  /*11df0*/  IADD3 R8, R0, R8, RZ ;  /* 0x0000000800087210 */ /* 0x000fc80007ffe0ff */
[----:B------:R-:W-:-:S13]  /*11e00*/  ISETP.GT.AND P6, PT, R8, R9, PT ;  /* 0x000000090800720c */ /* 0x000fda0003fc4270 */
[----:B-1----:R-:W-:Y:S05]  /*11e10*/  @!P6 BRA `(.L_x_3447) ;  /* 0xfffffdb00000e947 */ /* 0x002fea000383ffff */
.L_x_3443:
[----:B------:R-:W-:-:S05]  /*11e20*/  IADD3 R5, -R0, R8, RZ ;  /* 0x0000000800057210 */ /* 0x000fca0007ffe1ff */
[----:B------:R-:W-:-:S05]  /*11e30*/  IMAD R0, R4, c[0x0][0x538], R5 ;  /* 0x00014e0004007a24 */ /* 0x000fca00078e0205 */
[----:B------:R-:W-:Y:S01]  /*11e40*/  ISETP.GT.AND P0, PT, R0, R9, PT ;  /* 0x000000090000720c */ /* 0x000fe20003f04270 */
[----:B------:R-:W-:-:S12]  /*11e50*/  BRA.DIV ~URZ, `(.L_x_3448) ;  /* 0x000068927f007947 */ /* 0x000fd8000b800000 */
[----:B------:R-:W-:-:S03]  /*11e60*/  VOTE.ANY R10, PT, !P0 ;  /* 0x00000000000a7806 */ /* 0x000fc600040e0100 */
.L_x_3527:
[----:B------:R-:W2:Y:S01]  /*11e70*/  LDL.LU R2, [R1+0x3c] ;  /* 0x00003c0001027983 */ /* 0x000ea20000300800 */
[----:B------:R-:W2:Y:S02]  /*11e80*/  POPC R0, R10 ;  /* 0x0000000a00007309 */ /* 0x000ea40000000000 */
[----:B--2---:R-:W-:-:S05]  /*11e90*/  IADD3 R2, R0, R2, RZ ;  /* 0x0000000200027210 */ /* 0x004fca0007ffe0ff */
[----:B------:R2:W-:Y:S01]  /*11ea0*/  STL [R1+0x3c], R2 ;  /* 0x00003c0201007387 */ /* 0x0005e20000100800 */
[----:B------:R-:W-:Y:S05]  /*11eb0*/  BRA.DIV ~URZ, `(.L_x_3449) ;  /* 0x000068827f007947 */ /* 0x000fea000b800000 */
[----:B------:R3:W4:Y:S04]  /*11ec0*/  SHFL.IDX PT, R8, R6, R0, 0x1f ;  /* 0x00001f0006087589 */ /* 0x00072800000e0000 */
[----:B------:R3:W1:Y:S02]  /*11ed0*/  SHFL.IDX PT, R7, R7, R0, 0x1f ;  /* 0x00001f0007077589 */ /* 0x00066400000e0000 */
.L_x_3528:
[----:B------:R-:W-:Y:S01]  /*11ee0*/  ISETP.NE.AND P0, PT, R10, RZ, PT ;  /* 0x000000ff0a00720c */ /* 0x000fe20003f05270 */
[----:B------:R-:W-:-:S12]  /*11ef0*/  BSSY B0, `(.L_x_3450) ;  /* 0x0000005000007945 */ /* 0x000fd80003800000 */
[----:B------:R-:W-:Y:S05]  /*11f00*/  @!P0 BRA `(.L_x_3451) ;  /* 0x0000003000008947 */ /* 0x000fea0003800000 */
[----:B---3--:R-:W-:Y:S01]  /*11f10*/  IADD3 R0, R0, -0x1, RZ ;  /* 0xffffffff00007810 */ /* 0x008fe20007ffe0ff */
[----:B------:R-:W-:Y:S05]  /*11f20*/  BRA.DIV ~URZ, `(.L_x_3452) ;  /* 0x000068e27f007947 */ /* 0x000fea000b800000 */
[----:B------:R3:W2:Y:S02]  /*11f30*/  SHFL.IDX PT, R11, R4, R0, 0x1f ;  /* 0x00001f00040b7589 */ /* 0x0006a400000e0000 */
.L_x_3451:
[----:B------:R-:W-:Y:S05]  /*11f40*/  BSYNC B0 ;  /* 0x0000000000007941 */ /* 0x000fea0003800000 */
.L_x_3450:
        /* <DEDUP_REMOVED lines=68> */
.L_x_3454:
        /* <DEDUP_REMOVED lines=68> */
.L_x_3455:
[----:B------:R-:W-:Y:S05]  /*127d0*/  BSYNC B0 ;  /* 0x0000000000007941 */ /* 0x000fea0003800000 */
.L_x_3453:
[----:B------:R-:W-:-:S04]  /*127e0*/  LOP3.LUT R2, RZ, R2, RZ, 0x33, !PT ;  /* 0x00000002ff027212 */ /* 0x000fc800078e33ff */
[----:B-1----:R-:W-:-:S05]  /*127f0*/  IADD3 R0, R2, R8, RZ ;  /* 0x0000000802007210 */ /* 0x002fca0007ffe0ff */
[----:B------:R1:W-:Y:S01]  /*12800*/  STL [R1+0x34], R0 ;  /* 0x0000340001007387 */ /* 0x0003e20000100800 */
[----:B------:R-:W-:Y:S05]  /*12810*/  BRA `(.L_x_3456) ;  /* 0x0000005000007947 */ /* 0x000fea0003800000 */
.L_x_3444:
[----:B------:R-:W-:Y:S01]  /*12820*/  MOV R0, c[0x0][0x53c] ;  /* 0x00014f0000007a02 */ /* 0x000fe20000000f00 */
[----:B------:R2:W-:Y:S04]  /*12830*/  STL [R1+0x30], R9 ;  /* 0x0000300901007387 */ /* 0x0005e80000100800 */
[----:B------:R2:W-:Y:S04]  /*12840*/  STL [R1+0x34], RZ ;  /* 0x000034ff01007387 */ /* 0x0005e80000100800 */
[----:B------:R2:W-:Y:S04]  /*12850*/  STL [R1+0x38], RZ ;  /* 0x000038ff01007387 */ /* 0x0005e80000100800 */
[----:B------:R2:W-:Y:S02]  /*12860*/  STL [R1+0x3c], R0 ;  /* 0x00003c0001007387 */ /* 0x0005e40000100800 */
.L_x_3456:
[----:B------:R-:W-:Y:S05]  /*12870*/  BSYNC B1 ;  /* 0x0000000000017941 */ /* 0x000fea0003800000 */
.L_x_3442:
        /* <DEDUP_REMOVED lines=9> */
.L_x_3437:
[----:B--2---:R-:W2:Y:S02]  /*12910*/  LDL R0, [R1+0x3c] ;  /* 0x00003c0001007983 */ /* 0x004ea40000100800 */
[----:B--2---:R-:W-:-:S13]  /*12920*/  ISETP.GE.AND P0, PT, R0, c[0x0][0x53c], PT ;  /* 0x00014f0000007a0c */ /* 0x004fda0003f06270 */
[----:B-1--4-:R-:W-:Y:S01]  /*12930*/  @P0 CALL.REL.NOINC `(.L_x_3457) ;  /* 0x0000001000000944 */ /* 0x012fe20003c00000 */
[----:B------:R-:W-:Y:S05]  /*12940*/  BRA `(.L_x_3458) ;  /* 0xfffef21000007947 */ /* 0x000fea000383ffff */
.L_x_3457:
[----:B------:R-:W-:Y:S05]  /*12950*/  EXIT ;  /* 0x000000000000794d */ /* 0x000fea0003800000 */
.L_x_3319:
[----:B------:R-:W-:Y:S01]  /*12960*/  IMAD.MOV.U32 R0, RZ, RZ, R5 ;  /* 0x000000ffff007224 */ /* 0x000fe200078e0005 */
[----:B------:R-:W-:Y:S02]  /*12970*/  MOV R2, 0x1 ;  /* 0x0000000100027802 */ /* 0x000fe40000000f00 */
[----:B------:R-:W-:Y:S02]  /*12980*/  MOV R3, 0x129a0 ;  /* 0x000129a000037802 */ /* 0x000fe40000000f00 */
[----:B------:R-:W-:Y:S05]  /*12990*/  CALL.REL.NOINC `($__internal_46_$__cuda_sm70_shflsync_up_p) ;  /* 0x00005fa000007944 */ /* 0x000fea0003c00000 */
[----:B------:R-:W-:Y:S01]  /*129a0*/  MOV R0, R4 ;  /* 0x0000000400007202 */ /* 0x000fe20000000f00 */
[----:B------:R-:W-:Y:S05]  /*129b0*/  BRA `(.L_x_3459) ;  /* 0xfffedaa000007947 */ /* 0x000fea000383ffff */
.L_x_3320:
[----:B------:R-:W-:Y:S01]  /*129c0*/  IMAD.MOV.U32 R0, RZ, RZ, R5 ;  /* 0x000000ffff007224 */ /* 0x000fe200078e0005 */
[----:B------:R-:W-:Y:S02]  /*129d0*/  MOV R2, 0x2 ;  /* 0x0000000200027802 */ /* 0x000fe40000000f00 */
[----:B------:R-:W-:Y:S02]  /*129e0*/  MOV R3, 0x12a00 ;  /* 0x00012a0000037802 */ /* 0x000fe40000000f00 */
[----:B------:R-:W-:Y:S05]  /*129f0*/  CALL.REL.NOINC `($__internal_46_$__cuda_sm70_shflsync_up_p) ;  /* 0x00005f4000007944 */ /* 0x000fea0003c00000 */
[----:B------:R-:W-:Y:S01]  /*12a00*/  SEL R0, R4, RZ, P4 ;  /* 0x000000ff04007207 */ /* 0x000fe20002000000 */
[----:B------:R-:W-:Y:S01]  /*12a10*/  IMAD.MOV.U32 R2, RZ, RZ, 0x4 ;  /* 0x00000004ff027424 */ /* 0x000fe200078e00ff */
[----:B------:R-:W-:-:S03]  /*12a20*/  MOV R3, 0x12a50 ;  /* 0x00012a5000037802 */ /* 0x000fc60000000f00 */
[----:B------:R-:W-:Y:S02]  /*12a30*/  IMAD.IADD R0, R5, 0x1, R0 ;  /* 0x0000000105007824 */ /* 0x000fe400078e0200 */
        /* <DEDUP_REMOVED lines=13> */
[----:B------:R-:W-:Y:S02]  /*12b10*/  MOV R214, 0x1f ;  /* 0x0000001f00d67802 */ /* 0x000fe40000000f00 */
[----:B------:R-:W-:Y:S01]  /*12b20*/  MOV R3, 0x12b60 ;  /* 0x00012b6000037802 */ /* 0x000fe20000000f00 */
[----:B------:R-:W-:-:S04]  /*12b30*/  IMAD.IADD R4, R0, 0x1, R4 ;  /* 0x0000000100047824 */ /* 0x000fc800078e0204 */
[----:B------:R-:W-:Y:S02]  /*12b40*/  IMAD.MOV.U32 R213, RZ, RZ, R4 ;  /* 0x000000ffffd57224 */ /* 0x000fe400078e0004 */
[----:B------:R-:W-:Y:S05]  /*12b50*/  CALL.REL.NOINC `($__internal_45_$__cuda_sm70_shflsync_idx_p) ;  /* 0x00005d8000007944 */ /* 0x000fea0003c00000 */
[----:B------:R-:W-:Y:S01]  /*12b60*/  MOV R0, R213 ;  /* 0x000000d500007202 */ /* 0x000fe20000000f00 */
[----:B------:R-:W-:Y:S05]  /*12b70*/  BRA `(.L_x_3460) ;  /* 0xfffed9e000007947 */ /* 0x000fea000383ffff */
.L_x_3322:
[----:B------:R-:W-:Y:S02]  /*12b80*/  SEL R0, RZ, 0x1, P0 ;  /* 0x00000001ff007807 */ /* 0x000fe40000000000 */
[----:B------:R-:W-:Y:S02]  /*12b90*/  MOV R2, 0x12bb0 ;  /* 0x00012bb000027802 */ /* 0x000fe40000000f00 */
[----:B------:R-:W-:Y:S05]  /*12ba0*/  CALL.REL.NOINC `($__internal_47_$__cuda_sm70_votesync_ballot) ;  /* 0x00005e0000007944 */ /* 0x000fea0003c00000 */
[----:B------:R-:W-:Y:S01]  /*12bb0*/  MOV R7, R0 ;  /* 0x0000000000077202 */ /* 0x000fe20000000f00 */
[----:B------:R-:W-:Y:S05]  /*12bc0*/  BRA `(.L_x_3461) ;  /* 0xfffeda2000007947 */ /* 0x000fea000383ffff */
.L_x_3323:
[----:B------:R-:W-:Y:S01]  /*12bd0*/  IMAD.MOV.U32 R213, RZ, RZ, R9 ;  /* 0x000000ffffd57224 */ /* 0x000fe200078e0009 */
[----:B-1----:R-:W-:Y:S01]  /*12be0*/  MOV R2, R0 ;  /* 0x0000000000027202 */ /* 0x002fe20000000f00 */
[----:B------:R-:W-:Y:S01]  /*12bf0*/  IMAD.MOV.U32 R214, RZ, RZ, 0x1f ;  /* 0x0000001fffd67424 */ /* 0x000fe200078e00ff */
[----:B------:R-:W-:Y:S02]  /*12c00*/  MOV R3, 0x12c20 ;  /* 0x00012c2000037802 */ /* 0x000fe40000000f00 */
[----:B------:R-:W-:Y:S05]  /*12c10*/  CALL.REL.NOINC `($__internal_45_$__cuda_sm70_shflsync_idx_p) ;  /* 0x00005cc000007944 */ /* 0x000fea0003c00000 */
[----:B------:R-:W-:Y:S01]  /*12c20*/  IMAD.MOV.U32 R12, RZ, RZ, R213 ;  /* 0x000000ffff0c7224 */ /* 0x000fe200078e00d5 */
[----:B------:R-:W-:Y:S01]  /*12c30*/  MOV R213, R8 ;  /* 0x0000000800d57202 */ /* 0x000fe20000000f00 */
[----:B------:R-:W-:Y:S01]  /*12c40*/  IMAD.MOV.U32 R5, RZ, RZ, RZ ;  /* 0x000000ffff057224 */ /* 0x000fe200078e00ff */
[----:B------:R-:W-:Y:S01]  /*12c50*/  MOV R2, R0 ;  /* 0x0000000000027202 */ /* 0x000fe20000000f00 */
[----:B------:R-:W-:Y:S01]  /*12c60*/  IMAD.MOV.U32 R214, RZ, RZ, 0x1f ;  /* 0x0000001fffd67424 */ /* 0x000fe200078e00ff */
[----:B------:R-:W-:-:S02]  /*12c70*/  MOV R3, 0x12c90 ;  /* 0x00012c9000037802 */ /* 0x000fc40000000f00 */
[----:B------:R-:W-:Y:S05]  /*12c80*/  CALL.REL.NOINC `($__internal_45_$__cuda_sm70_shflsync_idx_p) ;  /* 0x00005c5000007944 */ /* 0x000fea0003c00000 */
[----:B------:R-:W-:Y:S01]  /*12c90*/  MOV R9, R213 ;  /* 0x000000d500097202 */ /* 0x000fe20000000f00 */
[----:B------:R-:W-:Y:S05]  /*12ca0*/  BRA `(.L_x_3462) ;  /* 0xfffed9b000007947 */ /* 0x000fea000383ffff */
.L_x_3326:
[----:B------:R-:W-:Y:S01]  /*12cb0*/  IMAD.MOV.U32 R213, RZ, RZ, R4 ;  /* 0x000000ffffd57224 */ /* 0x000fe200078e0004 */
[----:B-1----:R-:W-:Y:S01]  /*12cc0*/  MOV R2, R0 ;  /* 0x0000000000027202 */ /* 0x002fe20000000f00 */
[----:B------:R-:W-:Y:S01]  /*12cd0*/  IMAD.MOV.U32 R214, RZ, RZ, 0x1f ;  /* 0x0000001fffd67424 */ /* 0x000fe200078e00ff */
[----:B------:R-:W-:-:S02]  /*12ce0*/  MOV R3, 0x12d00 ;  /* 0x00012d0000037802 */ /* 0x000fc40000000f00 */
[----:B---34-:R-:W-:Y:S05]  /*12cf0*/  CALL.REL.NOINC `($__internal_45_$__cuda_sm70_shflsync_idx_p) ;  /* 0x00005be000007944 */ /* 0x018fea0003c00000 */
[----:B------:R-:W-:Y:S01]  /*12d00*/  MOV R5, R213 ;  /* 0x000000d500057202 */ /* 0x000fe20000000f00 */
[----:B------:R-:W-:Y:S05]  /*12d10*/  BRA `(.L_x_3325) ;  /* 0xfffed9a000007947 */ /* 0x000fea000383ffff */
.L_x_3337:
[----:B------:R-:W-:Y:S01]  /*12d20*/  IMAD.MOV.U32 R213, RZ, RZ, R5 ;  /* 0x000000ffffd57224 */ /* 0x000fe200078e0005 */
[----:B------:R-:W-:Y:S01]  /*12d30*/  MOV R2, RZ ;  /* 0x000000ff00027202 */ /* 0x000fe20000000f00 */
[----:B------:R-:W-:Y:S01]  /*12d40*/  IMAD.MOV.U32 R214, RZ, RZ, 0x181f ;  /* 0x0000181fffd67424 */ /* 0x000fe200078e00ff */
[----:B------:R-:W-:-:S02]  /*12d50*/  MOV R3, 0x12d70 ;  /* 0x00012d7000037802 */ /* 0x000fc40000000f00 */
[----:B-----5:R-:W-:Y:S05]  /*12d60*/  CALL.REL.NOINC `($__internal_45_$__cuda_sm70_shflsync_idx_p) ;  /* 0x00005b7000007944 */ /* 0x020fea0003c00000 */
[----:B------:R-:W-:Y:S01]  /*12d70*/  MOV R7, R213 ;  /* 0x000000d500077202 */ /* 0x000fe20000000f00 */
[----:B------:R-:W-:Y:S05]  /*12d80*/  BRA `(.L_x_3463) ;  /* 0xfffefa7000007947 */ /* 0x000fea000383ffff */
.L_x_3338:
[----:B------:R-:W-:Y:S01]  /*12d90*/  IMAD.MOV.U32 R213, RZ, RZ, R6 ;  /* 0x000000ffffd57224 */ /* 0x000fe200078e0006 */
[----:B------:R-:W-:Y:S01]  /*12da0*/  MOV R2, RZ ;  /* 0x000000ff00027202 */ /* 0x000fe20000000f00 */
[----:B------:R-:W-:Y:S01]  /*12db0*/  IMAD.MOV.U32 R214, RZ, RZ, 0x181f ;  /* 0x0000181fffd67424 */ /* 0x000fe200078e00ff */
[----:B------:R-:W-:-:S02]  /*12dc0*/  MOV R3, 0x12de0 ;  /* 0x00012de000037802 */ /* 0x000fc40000000f00 */
[----:B-12--5:R-:W-:Y:S05]  /*12dd0*/  CALL.REL.NOINC `($__internal_45_$__cuda_sm70_shflsync_idx_p) ;  /* 0x00005b0000007944 */ /* 0x026fea0003c00000 */
[----:B------:R-:W-:Y:S01]  /*12de0*/  MOV R2, R213 ;  /* 0x000000d500027202 */ /* 0x000fe20000000f00 */
[----:B------:R-:W-:Y:S05]  /*12df0*/  BRA `(.L_x_3464) ;  /* 0xfffefa2000007947 */ /* 0x000fea000383ffff */
.L_x_3341:
[----:B------:R-:W-:Y:S01]  /*12e00*/  IMAD.MOV.U32 R213, RZ, RZ, R5 ;  /* 0x000000ffffd57224 */ /* 0x000fe200078e0005 */
[----:B-1----:R-:W-:Y:S01]  /*12e10*/  MOV R2, 0x1 ;  /* 0x0000000100027802 */ /* 0x002fe20000000f00 */
[----:B------:R-:W-:Y:S01]  /*12e20*/  IMAD.MOV.U32 R214, RZ, RZ, 0x181f ;  /* 0x0000181fffd67424 */ /* 0x000fe200078e00ff */
[----:B------:R-:W-:-:S02]  /*12e30*/  MOV R3, 0x12e50 ;  /* 0x00012e5000037802 */ /* 0x000fc40000000f00 */
[----:B--2--5:R-:W-:Y:S05]  /*12e40*/  CALL.REL.NOINC `($__internal_45_$__cuda_sm70_shflsync_idx_p) ;  /* 0x00005a9000007944 */ /* 0x024fea0003c00000 */
[----:B------:R-:W-:Y:S01]  /*12e50*/  IMAD.MOV.U32 R7, RZ, RZ, R213 ;  /* 0x000000ffff077224 */ /* 0x000fe200078e00d5 */
[----:B------:R-:W-:Y:S01]  /*12e60*/  MOV R2, 0x1 ;  /* 0x0000000100027802 */ /* 0x000fe20000000f00 */
[----:B------:R-:W-:Y:S01]  /*12e70*/  IMAD.MOV.U32 R213, RZ, RZ, R6 ;  /* 0x000000ffffd57224 */ /* 0x000fe200078e0006 */
[----:B------:R-:W-:-:S02]  /*12e80*/  MOV R214, 0x181f ;  /* 0x0000181f00d67802 */ /* 0x000fc40000000f00 */
[----:B------:R-:W-:Y:S02]  /*12e90*/  MOV R3, 0x12eb0 ;  /* 0x00012eb000037802 */ /* 0x000fe40000000f00 */
[----:B------:R-:W-:Y:S05]  /*12ea0*/  CALL.REL.NOINC `($__internal_45_$__cuda_sm70_shflsync_idx_p) ;  /* 0x00005a3000007944 */ /* 0x000fea0003c00000 */
[----:B------:R-:W-:Y:S01]  /*12eb0*/  MOV R2, R213 ;  /* 0x000000d500027202 */ /* 0x000fe20000000f00 */
[----:B------:R-:W-:Y:S05]  /*12ec0*/  BRA `(.L_x_3465) ;  /* 0xfffefab000007947 */ /* 0x000fea000383ffff */
.L_x_3344:
[----:B------:R-:W-:Y:S01]  /*12ed0*/  IMAD.MOV.U32 R213, RZ, RZ, R5 ;  /* 0x000000ffffd57224 */ /* 0x000fe200078e0005 */
[----:B-1----:R-:W-:Y:S01]  /*12ee0*/  MOV R2, 0x2 ;  /* 0x0000000200027802 */ /* 0x002fe20000000f00 */
[----:B------:R-:W-:Y:S01]  /*12ef0*/  IMAD.MOV.U32 R214, RZ, RZ, 0x181f ;  /* 0x0000181fffd67424 */ /* 0x000fe200078e00ff */
[----:B------:R-:W-:Y:S02]  /*12f00*/  MOV R3, 0x12f20 ;  /* 0x00012f2000037802 */ /* 0x000fe40000000f00 */
[----:B--23-5:R-:W-:Y:S05]  /*12f10*/  CALL.REL.NOINC `($__internal_45_$__cuda_sm70_shflsync_idx_p) ;  /* 0x000059c000007944 */ /* 0x02cfea0003c00000 */
[----:B------:R-:W-:Y:S01]  /*12f20*/  MOV R7, R213 ;  /* 0x000000d500077202 */ /* 0x000fe20000000f00 */
[----:B------:R-:W-:Y:S05]  /*12f30*/  BRA `(.L_x_3466) ;  /* 0xfffefb2000007947 */ /* 0x000fea000383ffff */
.L_x_3345:
[----:B------:R-:W-:Y:S01]  /*12f40*/  IMAD.MOV.U32 R213, RZ, RZ, R6 ;  /* 0x000000ffffd57224 */ /* 0x000fe200078e0006 */
[----:B-1----:R-:W-:Y:S01]  /*12f50*/  MOV R2, 0x2 ;  /* 0x0000000200027802 */ /* 0x002fe20000000f00 */
[----:B------:R-:W-:Y:S01]  /*12f60*/  IMAD.MOV.U32 R214, RZ, RZ, 0x181f ;  /* 0x0000181fffd67424 */ /* 0x000fe200078e00ff */
[----:B------:R-:W-:Y:S02]  /*12f70*/  MOV R3, 0x12f90 ;  /* 0x00012f9000037802 */ /* 0x000fe40000000f00 */
[----:B--2345:R-:W-:Y:S05]  /*12f80*/  CALL.REL.NOINC `($__internal_45_$__cuda_sm70_shflsync_idx_p) ;  /* 0x0000595000007944 */ /* 0x03cfea0003c00000 */
[----:B------:R-:W-:Y:S01]  /*12f90*/  MOV R2, R213 ;  /* 0x000000d500027202 */ /* 0x000fe20000000f00 */
[----:B------:R-:W-:Y:S05]  /*12fa0*/  BRA `(.L_x_3467) ;  /* 0xfffefad000007947 */ /* 0x000fea000383ffff */
.L_x_3348:
[----:B------:R-:W-:Y:S01]  /*12fb0*/  IMAD.MOV.U32 R213, RZ, RZ, R5 ;  /* 0x000000ffffd57224 */ /* 0x000fe200078e0005 */
[----:B--2---:R-:W-:Y:S01]  /*12fc0*/  MOV R2, 0x3 ;  /* 0x0000000300027802 */ /* 0x004fe20000000f00 */
[----:B------:R-:W-:Y:S01]  /*12fd0*/  IMAD.MOV.U32 R214, RZ, RZ, 0x181f ;  /* 0x0000181fffd67424 */ /* 0x000fe200078e00ff */
[----:B------:R-:W-:-:S02]  /*12fe0*/  MOV R3, 0x13000 ;  /* 0x0001300000037802 */ /* 0x000fc40000000f00 */
[----:B-1-345:R-:W-:Y:S05]  /*12ff0*/  CALL.REL.NOINC `($__internal_45_$__cuda_sm70_shflsync_idx_p) ;  /* 0x000058e000007944 */ /* 0x03afea0003c00000 */
        /* <DEDUP_REMOVED lines=8> */
.L_x_3351:
[----:B------:R-:W-:Y:S01]  /*13080*/  IMAD.MOV.U32 R213, RZ, RZ, R5 ;  /* 0x000000ffffd57224 */ /* 0x000fe200078e0005 */
[----:B-12---:R-:W-:Y:S01]  /*13090*/  MOV R2, 0x4 ;  /* 0x0000000400027802 */ /* 0x006fe20000000f00 */
[----:B------:R-:W-:Y:S01]  /*130a0*/  IMAD.MOV.U32 R214, RZ, RZ, 0x181f ;  /* 0x0000181fffd67424 */ /* 0x000fe200078e00ff */
[----:B------:R-:W-:Y:S02]  /*130b0*/  MOV R3, 0x130d0 ;  /* 0x000130d000037802 */ /* 0x000fe40000000f00 */
[----:B---345:R-:W-:Y:S05]  /*130c0*/  CALL.REL.NOINC `($__internal_45_$__cuda_sm70_shflsync_idx_p) ;  /* 0x0000581000007944 */ /* 0x038fea0003c00000 */
[----:B------:R-:W-:Y:S01]  /*130d0*/  MOV R7, R213 ;  /* 0x000000d500077202 */ /* 0x000fe20000000f00 */
[----:B------:R-:W-:Y:S05]  /*130e0*/  BRA `(.L_x_3469) ;  /* 0xfffefb6000007947 */ /* 0x000fea000383ffff */
.L_x_3352:
[----:B------:R-:W-:Y:S01]  /*130f0*/  IMAD.MOV.U32 R213, RZ, RZ, R6 ;  /* 0x000000ffffd57224 */ /* 0x000fe200078e0006 */
[----:B--2---:R-:W-:Y:S01]  /*13100*/  MOV R2, 0x4 ;  /* 0x0000000400027802 */ /* 0x004fe20000000f00 */
[----:B------:R-:W-:Y:S01]  /*13110*/  IMAD.MOV.U32 R214, RZ, RZ, 0x181f ;  /* 0x0000181fffd67424 */ /* 0x000fe200078e00ff */
[----:B------:R-:W-:Y:S02]  /*13120*/  MOV R3, 0x13140 ;  /* 0x0001314000037802 */ /* 0x000fe40000000f00 */
[----:B-1-345:R-:W-:Y:S05]  /*13130*/  CALL.REL.NOINC `($__internal_45_$__cuda_sm70_shflsync_idx_p) ;  /* 0x000057a000007944 */ /* 0x03afea0003c00000 */
[----:B------:R-:W-:Y:S01]  /*13140*/  MOV R2, R213 ;  /* 0x000000d500027202 */ /* 0x000fe20000000f00 */
[----:B------:R-:W-:Y:S05]  /*13150*/  BRA `(.L_x_3470) ;  /* 0xfffefb1000007947 */ /* 0x000fea000383ffff */
.L_x_3355:
[----:B------:R-:W-:Y:S01]  /*13160*/  IMAD.MOV.U32 R213, RZ, RZ, R5 ;  /* 0x000000ffffd57224 */ /* 0x000fe200078e0005 */
[----:B-1----:R-:W-:Y:S01]  /*13170*/  MOV R2, 0x5 ;  /* 0x0000000500027802 */ /* 0x002fe20000000f00 */
[----:B------:R-:W-:Y:S01]  /*13180*/  IMAD.MOV.U32 R214, RZ, RZ, 0x181f ;  /* 0x0000181fffd67424 */ /* 0x000fe200078e00ff */
[----:B------:R-:W-:-:S02]  /*13190*/  MOV R3, 0x131b0 ;  /* 0x000131b000037802 */ /* 0x000fc40000000f00 */
[----:B--2345:R-:W-:Y:S05]  /*131a0*/  CALL.REL.NOINC `($__internal_45_$__cuda_sm70_shflsync_idx_p) ;  /* 0x0000573000007944 */ /* 0x03cfea0003c00000 */
        /* <DEDUP_REMOVED lines=8> */
.L_x_3358:
[----:B------:R-:W-:Y:S01]  /*13230*/  IMAD.MOV.U32 R213, RZ, RZ, R5 ;  /* 0x000000ffffd57224 */ /* 0x000fe200078e0005 */
[----:B-1----:R-:W-:Y:S01]  /*13240*/  MOV R2, 0x6 ;  /* 0x0000000600027802 */ /* 0x002fe20000000f00 */
[----:B------:R-:W-:Y:S01]  /*13250*/  IMAD.MOV.U32 R214, RZ, RZ, 0x181f ;  /* 0x0000181fffd67424 */ /* 0x000fe200078e00ff */
[----:B------:R-:W-:Y:S02]  /*13260*/  MOV R3, 0x13280 ;  /* 0x0001328000037802 */ /* 0x000fe40000000f00 */
[----:B--2345:R-:W-:Y:S05]  /*13270*/  CALL.REL.NOINC `($__internal_45_$__cuda_sm70_shflsync_idx_p) ;  /* 0x0000566000007944 */ /* 0x03cfea0003c00000 */
[----:B------:R-:W-:Y:S01]  /*13280*/  MOV R7, R213 ;  /* 0x000000d500077202 */ /* 0x000fe20000000f00 */
[----:B------:R-:W-:Y:S05]  /*13290*/  BRA `(.L_x_3472) ;  /* 0xfffefba000007947 */ /* 0x000fea000383ffff */
.L_x_3359:
[----:B------:R-:W-:Y:S01]  /*132a0*/  IMAD.MOV.U32 R213, RZ, RZ, R6 ;  /* 0x000000ffffd57224 */ /* 0x000fe200078e0006 */
[----:B-1----:R-:W-:Y:S01]  /*132b0*/  MOV R2, 0x6 ;  /* 0x0000000600027802 */ /* 0x002fe20000000f00 */
[----:B------:R-:W-:Y:S01]  /*132c0*/  IMAD.MOV.U32 R214, RZ, RZ, 0x181f ;  /* 0x0000181fffd67424 */ /* 0x000fe200078e00ff */
[----:B------:R-:W-:Y:S02]  /*132d0*/  MOV R3, 0x132f0 ;  /* 0x000132f000037802 */ /* 0x000fe40000000f00 */
[----:B--2345:R-:W-:Y:S05]  /*132e0*/  CALL.REL.NOINC `($__internal_45_$__cuda_sm70_shflsync_idx_p) ;  /* 0x000055f000007944 */ /* 0x03cfea0003c00000 */
[----:B------:R-:W-:Y:S01]  /*132f0*/  MOV R2, R213 ;  /* 0x000000d500027202 */ /* 0x000fe20000000f00 */
[----:B------:R-:W-:Y:S05]  /*13300*/  BRA `(.L_x_3473) ;  /* 0xfffefb5000007947 */ /* 0x000fea000383ffff */
.L_x_3362:
        /* <DEDUP_REMOVED lines=13> */
.L_x_3365:
[----:B------:R-:W-:Y:S01]  /*133e0*/  IMAD.MOV.U32 R213, RZ, RZ, R4 ;  /* 0x000000ffffd57224 */ /* 0x000fe200078e0004 */
[----:B------:R-:W-:Y:S01]  /*133f0*/  MOV R2, RZ ;  /* 0x000000ff00027202 */ /* 0x000fe20000000f00 */
[----:B------:R-:W-:Y:S01]  /*13400*/  IMAD.MOV.U32 R214, RZ, RZ, 0x181f ;  /* 0x0000181fffd67424 */ /* 0x000fe200078e00ff */
[----:B------:R-:W-:Y:S02]  /*13410*/  MOV R3, 0x13430 ;  /* 0x0001343000037802 */ /* 0x000fe40000000f00 */
[----:B------:R-:W-:Y:S05]  /*13420*/  CALL.REL.NOINC `($__internal_45_$__cuda_sm70_shflsync_idx_p) ;  /* 0x000054b000007944 */ /* 0x000fea0003c00000 */
[----:B------:R-:W-:Y:S01]  /*13430*/  MOV R7, R213 ;  /* 0x000000d500077202 */ /* 0x000fe20000000f00 */
[----:B------:R-:W-:Y:S05]  /*13440*/  BRA `(.L_x_3475) ;  /* 0xffff0d7000007947 */ /* 0x000fea000383ffff */
.L_x_3366:
[----:B------:R-:W-:Y:S01]  /*13450*/  IMAD.MOV.U32 R213, RZ, RZ, R0 ;  /* 0x000000ffffd57224 */ /* 0x000fe200078e0000 */
[----:B------:R-:W-:Y:S01]  /*13460*/  MOV R2, RZ ;  /* 0x000000ff00027202 */ /* 0x000fe20000000f00 */
[----:B------:R-:W-:Y:S01]  /*13470*/  IMAD.MOV.U32 R214, RZ, RZ, 0x181f ;  /* 0x0000181fffd67424 */ /* 0x000fe200078e00ff */
[----:B------:R-:W-:Y:S02]  /*13480*/  MOV R3, 0x134a0 ;  /* 0x000134a000037802 */ /* 0x000fe40000000f00 */
[----:B-12---:R-:W-:Y:S05]  /*13490*/  CALL.REL.NOINC `($__internal_45_$__cuda_sm70_shflsync_idx_p) ;  /* 0x0000544000007944 */ /* 0x006fea0003c00000 */
[----:B------:R-:W-:Y:S01]  /*134a0*/  ISETP.GE.AND P0, PT, R204, c[0x0][0x1d4], PT ;  /* 0x00007500cc007a0c */ /* 0x000fe20003f06270 */
[----:B------:R-:W-:Y:S01]  /*134b0*/  IMAD.MOV.U32 R214, RZ, RZ, 0x181f ;  /* 0x0000181fffd67424 */ /* 0x000fe200078e00ff */
[----:B------:R-:W-:Y:S01]  /*134c0*/  IADD3 R2, P1, R213, R22, RZ ;  /* 0x00000016d5027210 */ /* 0x000fe20007f3e0ff */
[----:B------:R-:W-:Y:S01]  /*134d0*/  IMAD.MOV.U32 R213, RZ, RZ, R4 ;  /* 0x000000ffffd57224 */ /* 0x000fe200078e0004 */
        /* <DEDUP_REMOVED lines=8> */
[----:B------:R-:W-:Y:S05]  /*13560*/  CALL.REL.NOINC `($__internal_45_$__cuda_sm70_shflsync_idx_p) ;  /* 0x0000537000007944 */ /* 0x000fea0003c00000 */
[----:B------:R-:W-:Y:S01]  /*13570*/  IMAD.MOV.U32 R7, RZ, RZ, R213 ;  /* 0x000000ffff077224 */ /* 0x000fe200078e00d5 */
[----:B------:R-:W-:Y:S01]  /*13580*/  MOV R2, 0x1 ;  /* 0x0000000100027802 */ /* 0x000fe20000000f00 */
[----:B------:R-:W-:Y:S01]  /*13590*/  IMAD.MOV.U32 R213, RZ, RZ, R0 ;  /* 0x000000ffffd57224 */ /* 0x000fe200078e0000 */
[----:B------:R-:W-:Y:S02]  /*135a0*/  MOV R214, 0x181f ;  /* 0x0000181f00d67802 */ /* 0x000fe40000000f00 */
[----:B------:R-:W-:Y:S02]  /*135b0*/  MOV R3, 0x135d0 ;  /* 0x000135d000037802 */ /* 0x000fe40000000f00 */
[----:B------:R-:W-:Y:S05]  /*135c0*/  CALL.REL.NOINC `($__internal_45_$__cuda_sm70_shflsync_idx_p) ;  /* 0x0000531000007944 */ /* 0x000fea0003c00000 */
[C---:B------:R-:W-:Y:S01]  /*135d0*/  IADD3 R2, -R5.reuse, 0x10, RZ ;  /* 0x0000001005027810 */ /* 0x040fe20007ffe1ff */
[----:B------:R-:W-:Y:S01]  /*135e0*/  IMAD.MOV.U32 R214, RZ, RZ, 0x181f ;  /* 0x0000181fffd67424 */ /* 0x000fe200078e00ff */
[----:B------:R-:W-:-:S02]  /*135f0*/  ISETP.NE.U32.AND P2, PT, R5, RZ, PT ;  /* 0x000000ff0500720c */ /* 0x000fc40003f45070 */
[----:B------:R-:W-:-:S04]  /*13600*/  LOP3.LUT R2, R2, 0xf, RZ, 0xc0, !PT ;  /* 0x0000000f02027812 */ /* 0x000fc800078ec0ff */
[----:B------:R-:W-:Y:S01]  /*13610*/  IADD3 R2, P1, P0, R2, R213, R22 ;  /* 0x000000d502027210 */ /* 0x000fe2000783e016 */
[----:B------:R-:W-:-:S03]  /*13620*/  IMAD.MOV.U32 R213, RZ, RZ, R4 ;  /* 0x000000ffffd57224 */ /* 0x000fc600078e0004 */
[----:B------:R-:W-:-:S05]  /*13630*/  IADD3.X R3, RZ, R7, R20, P1, P0 ;  /* 0x00000007ff037210 */ /* 0x000fca0000fe0414 */
[----:B------:R-:W-:Y:S01]  /*13640*/  @!PT LDS RZ, [RZ] ;  /* 0x00000000fffff984 */ /* 0x000fe20000000800 */
[----:B------:R-:W-:Y:S01]  /*13650*/  @!PT LDS RZ, [RZ] ;  /* 0x00000000fffff984 */ /* 0x000fe20000000800 */
[----:B------:R-:W-:Y:S01]  /*13660*/  @!PT LDS RZ, [RZ] ;  /* 0x00000000fffff984 */ /* 0x000fe20000000800 */
[----:B------:R1:W-:Y:S02]  /*13670*/  LDGSTS.E.BYPASS.LTC128B.128.ZFILL [R209+0x3100], [R2.64], P2 ;  /* 0x0310000002d17fae */ /* 0x0003e40009141d46 */
        /* <DEDUP_REMOVED lines=49> */
[----:B------:R-:W-:Y:S01]  /*13990*/  MOV R0, R213 ;  /* 0x000000d500007202 */ /* 0x000fe20000000f00 */
[----:B------:R-:W-:Y:S05]  /*139a0*/  BRA `(.L_x_3476) ;  /* 0xffff099000007947 */ /* 0x000fea000383ffff */
.L_x_3367:
[----:B------:R-:W-:Y:S01]  /*139b0*/  IMAD.MOV.U32 R213, RZ, RZ, R0 ;  /* 0x000000ffffd57224 */ /* 0x000fe200078e0000 */
[----:B------:R-:W-:Y:S01]  /*139c0*/  MOV R2, RZ ;  /* 0x000000ff00027202 */ /* 0x000fe20000000f00 */
[----:B------:R-:W-:Y:S01]  /*139d0*/  IMAD.MOV.U32 R214, RZ, RZ, 0x1c1f ;  /* 0x00001c1fffd67424 */ /* 0x000fe200078e00ff */
[----:B------:R-:W-:-:S02]  /*139e0*/  MOV R3, 0x13a00 ;  /* 0x00013a0000037802 */ /* 0x000fc40000000f00 */
[----:B------:R-:W-:Y:S05]  /*139f0*/  CALL.REL.NOINC `($__internal_45_$__cuda_sm70_shflsync_idx_p) ;  /* 0x00004ee000007944 */ /* 0x000fea0003c00000 */
[----:B------:R-:W-:Y:S01]  /*13a00*/  MOV R2, R213 ;  /* 0x000000d500027202 */ /* 0x000fe20000000f00 */
[----:B------:R-:W-:Y:S05]  /*13a10*/  BRA `(.L_x_3477) ;  /* 0xffff0a9000007947 */ /* 0x000fea000383ffff */
.L_x_3368:
[----:B------:R-:W-:Y:S01]  /*13a20*/  IMAD.MOV.U32 R213, RZ, RZ, R0 ;  /* 0x000000ffffd57224 */ /* 0x000fe200078e0000 */
[----:B------:R-:W-:Y:S01]  /*13a30*/  MOV R2, 0x1 ;  /* 0x0000000100027802 */ /* 0x000fe20000000f00 */
[----:B------:R-:W-:Y:S01]  /*13a40*/  IMAD.MOV.U32 R214, RZ, RZ, 0x1c1f ;  /* 0x00001c1fffd67424 */ /* 0x000fe200078e00ff */
[----:B------:R-:W-:-:S02]  /*13a50*/  MOV R3, 0x13a70 ;  /* 0x00013a7000037802 */ /* 0x000fc40000000f00 */
[----:B-1----:R-:W-:Y:S05]  /*13a60*/  CALL.REL.NOINC `($__internal_45_$__cuda_sm70_shflsync_idx_p) ;  /* 0x00004e7000007944 */ /* 0x002fea0003c00000 */
        /* <DEDUP_REMOVED lines=46> */
[----:B------:R-:W-:Y:S05]  /*13d50*/  CALL.REL.NOINC `($__internal_45_$__cuda_sm70_shflsync_idx_p) ;  /* 0x00004b8000007944 */ /* 0x000fea0003c00000 */
        /* <DEDUP_REMOVED lines=48> */
[----:B------:R-:W-:Y:S01]  /*14060*/  FMNMX.FTZ R100, R10, R12, !PT ;  /* 0x0000000c0a647209 */ /* 0x000fe20007810000 */
[----:B------:R-:W-:Y:S01]  /*14070*/  IMAD.MOV.U32 R0, RZ, RZ, 0x2 ;  /* 0x00000002ff007424 */ /* 0x000fe200078e00ff */
[----:B------:R-:W-:Y:S02]  /*14080*/  MOV R2, 0x147f0 ;  /* 0x000147f000027802 */ /* 0x000fe40000000f00 */
        /* <DEDUP_REMOVED lines=14> */
[----:B------:R-:W-:Y:S02]  /*14170*/  ISETP.GT.AND P6, PT, R5, 0x10, PT ;  /* 0x000000100500780c */ /* 0x000fe40003fc4270 */
[----:B------:R-:W-:Y:S02]  /*14180*/  FMNMX.FTZ R99, R15, R99, !PT ;  /* 0x000000630f637209 */ /* 0x000fe40007810000 */
        /* <DEDUP_REMOVED lines=21> */
[----:B------:R-:W-:-:S02]  /*142e0*/  FSEL R54, R95, -INF , P0 ;  /* 0xff8000005f367808 */ /* 0x000fc40000000000 */
        /* <DEDUP_REMOVED lines=72> */
[----:B------:R-:W-:Y:S01]  /*14770*/  FMNMX.FTZ R99, R143, R99, !PT ;  /* 0x000000638f637209 */ /* 0x000fe20007810000 */
[----:B------:R-:W-:Y:S01]  /*14780*/  IMAD.MOV.U32 R96, RZ, RZ, R100 ;  /* 0x000000ffff607224 */ /* 0x000fe200078e0064 */
[----:B------:R-:W-:Y:S02]  /*14790*/  FMNMX.FTZ R98, R162, R98, !PT ;  /* 0x00000062a2627209 */ /* 0x000fe40007810000 */
[----:B------:R-:W-:Y:S02]  /*147a0*/  FMNMX.FTZ R8, R136, R8, !PT ;  /* 0x0000000888087209 */ /* 0x000fe40007810000 */
[----:B------:R-:W-:Y:S02]  /*147b0*/  FMNMX.FTZ R99, R142, R99, !PT ;  /* 0x000000638e637209 */ /* 0x000fe40007810000 */
[----:B------:R-:W-:Y:S02]  /*147c0*/  FMNMX.FTZ R98, R157, R98, !PT ;  /* 0x000000629d627209 */ /* 0x000fe40007810000 */
[----:B------:R-:W-:-:S02]  /*147d0*/  FMNMX.FTZ R8, R133, R8, !PT ;  /* 0x0000000885087209 */ /* 0x000fc40007810000 */
[----:B------:R-:W-:Y:S05]  /*147e0*/  CALL.REL.NOINC `($__internal_44_$__cuda_sm70_shflsync_bfly_p) ;  /* 0x0000409000007944 */ /* 0x000fea0003c00000 */
[----:B------:R-:W-:Y:S01]  /*147f0*/  FMNMX.FTZ R100, R100, R0, !PT ;  /* 0x0000000064647209 */ /* 0x000fe20007810000 */
[----:B------:R-:W-:Y:S01]  /*14800*/  IMAD.MOV.U32 R0, RZ, RZ, 0x1 ;  /* 0x00000001ff007424 */ /* 0x000fe200078e00ff */
[----:B------:R-:W-:-:S03]  /*14810*/  MOV R2, 0x14840 ;  /* 0x0001484000027802 */ /* 0x000fc60000000f00 */
[----:B------:R-:W-:Y:S02]  /*14820*/  IMAD.MOV.U32 R96, RZ, RZ, R100 ;  /* 0x000000ffff607224 */ /* 0x000fe400078e0064 */
[----:B------:R-:W-:Y:S05]  /*14830*/  CALL.REL.NOINC `($__internal_44_$__cuda_sm70_shflsync_bfly_p) ;  /* 0x0000404000007944 */ /* 0x000fea0003c00000 */
[----:B------:R-:W-:Y:S01]  /*14840*/  FMNMX.FTZ R100, R100, R0, !PT ;  /* 0x0000000064647209 */ /* 0x000fe20007810000 */
[----:B------:R-:W-:Y:S01]  /*14850*/  IMAD.MOV.U32 R96, RZ, RZ, R99 ;  /* 0x000000ffff607224 */ /* 0x000fe200078e0063 */
[----:B------:R-:W-:Y:S01]  /*14860*/  MOV R2, 0x14890 ;  /* 0x0001489000027802 */ /* 0x000fe20000000f00 */
[----:B------:R-:W-:Y:S02]  /*14870*/  IMAD.MOV.U32 R0, RZ, RZ, 0x2 ;  /* 0x00000002ff007424 */ /* 0x000fe400078e00ff */
        /* <DEDUP_REMOVED lines=26> */
[----:B------:R-:W-:Y:S01]  /*14a20*/  MOV R9, R0 ;  /* 0x0000000000097202 */ /* 0x000fe20000000f00 */
[----:B------:R-:W-:Y:S05]  /*14a30*/  BRA `(.L_x_3478) ;  /* 0xffff0ae000007947 */ /* 0x000fea000383ffff */
.L_x_3372:
[----:B------:R-:W-:Y:S01]  /*14a40*/  MOV R2, RZ ;  /* 0x000000ff00027202 */ /* 0x000fe20000000f00 */
[----:B------:R-:W-:Y:S01]  /*14a50*/  IMAD.MOV.U32 R213, RZ, RZ, R4 ;  /* 0x000000ffffd57224 */ /* 0x000fe200078e0004 */
[----:B------:R-:W-:Y:S01]  /*14a60*/  MOV R3, 0x14a90 ;  /* 0x00014a9000037802 */ /* 0x000fe20000000f00 */
[----:B------:R-:W-:Y:S02]  /*14a70*/  IMAD.MOV.U32 R214, RZ, RZ, 0x181f ;  /* 0x0000181fffd67424 */ /* 0x000fe400078e00ff */
[----:B-1----:R-:W-:Y:S05]  /*14a80*/  CALL.REL.NOINC `($__internal_45_$__cuda_sm70_shflsync_idx_p) ;  /* 0x00003e5000007944 */ /* 0x002fea0003c00000 */
[----:B------:R-:W-:Y:S01]  /*14a90*/  MOV R7, R213 ;  /* 0x000000d500077202 */ /* 0x000fe20000000f00 */
[----:B------:R-:W-:-:S05]  /*14aa0*/  BRA `(.L_x_3479) ;  /* 0xffff268000007947 */ /* 0x000fca000383ffff */
.L_x_3373:
[----:B------:R-:W-:Y:S01]  /*14ab0*/  MOV R2, RZ ;  /* 0x000000ff00027202 */ /* 0x000fe20000000f00 */
[----:B------:R-:W-:Y:S01]  /*14ac0*/  IMAD.MOV.U32 R213, RZ, RZ, R0 ;  /* 0x000000ffffd57224 */ /* 0x000fe200078e0000 */
[----:B------:R-:W-:Y:S01]  /*14ad0*/  MOV R3, 0x14b00 ;  /* 0x00014b0000037802 */ /* 0x000fe20000000f00 */
[----:B------:R-:W-:Y:S02]  /*14ae0*/  IMAD.MOV.U32 R214, RZ, RZ, 0x181f ;  /* 0x0000181fffd67424 */ /* 0x000fe400078e00ff */
[----:B-123--:R-:W-:Y:S05]  /*14af0*/  CALL.REL.NOINC `($__internal_45_$__cuda_sm70_shflsync_idx_p) ;  /* 0x00003de000007944 */ /* 0x00efea0003c00000 */
[----:B------:R-:W-:Y:S01]  /*14b00*/  IMAD.MOV.U32 R214, RZ, RZ, 0x181f ;  /* 0x0000181fffd67424 */ /* 0x000fe200078e00ff */
[----:B------:R-:W-:Y:S02]  /*14b10*/  ISETP.GE.AND P0, PT, R204, c[0x0][0x1d4], PT ;  /* 0x00007500cc007a0c */ /* 0x000fe40003f06270 */
[----:B------:R-:W-:Y:S01]  /*14b20*/  IADD3 R2, P1, R213, R15, RZ ;  /* 0x0000000fd5027210 */ /* 0x000fe20007f3e0ff */
[----:B------:R-:W-:Y:S01]  /*14b30*/  IMAD.MOV.U32 R213, RZ, RZ, R4 ;  /* 0x000000ffffd57224 */ /* 0x000fe200078e0004 */
        /* <DEDUP_REMOVED lines=8> */
[----:B------:R-:W-:Y:S05]  /*14bc0*/  CALL.REL.NOINC `($__internal_45_$__cuda_sm70_shflsync_idx_p) ;  /* 0x00003d1000007944 */ /* 0x000fea0003c00000 */
[----:B------:R-:W-:Y:S01]  /*14bd0*/  MOV R2, 0x1 ;  /* 0x0000000100027802 */ /* 0x000fe20000000f00 */
[----:B------:R-:W-:Y:S01]  /*14be0*/  IMAD.MOV.U32 R7, RZ, RZ, R213 ;  /* 0x000000ffff077224 */ /* 0x000fe200078e00d5 */
[----:B------:R-:W-:Y:S01]  /*14bf0*/  MOV R214, 0x181f ;  /* 0x0000181f00d67802 */ /* 0x000fe20000000f00 */
[----:B------:R-:W-:Y:S01]  /*14c00*/  IMAD.MOV.U32 R213, RZ, RZ, R0 ;  /* 0x000000ffffd57224 */ /* 0x000fe200078e0000 */
[----:B------:R-:W-:Y:S02]  /*14c10*/  MOV R3, 0x14c30 ;  /* 0x00014c3000037802 */ /* 0x000fe40000000f00 */
[----:B------:R-:W-:Y:S05]  /*14c20*/  CALL.REL.NOINC `($__internal_45_$__cuda_sm70_shflsync_idx_p) ;  /* 0x00003cb000007944 */ /* 0x000fea0003c00000 */
[C---:B------:R-:W-:Y:S01]  /*14c30*/  IADD3 R2, -R6.reuse, 0x10, RZ ;  /* 0x0000001006027810 */ /* 0x040fe20007ffe1ff */
[----:B------:R-:W-:Y:S01]  /*14c40*/  IMAD.MOV.U32 R214, RZ, RZ, 0x181f ;  /* 0x0000181fffd67424 */ /* 0x000fe200078e00ff */
[----:B------:R-:W-:Y:S02]  /*14c50*/  ISETP.NE.U32.AND P2, PT, R6, RZ, PT ;  /* 0x000000ff0600720c */ /* 0x000fe40003f45070 */
[----:B------:R-:W-:Y:S04]  /*14c60*/  LOP3.LUT R2, R2, 0xf, RZ, 0xc0, !PT ;  /* 0x0000000f02027812 */ /* 0x000fe800078ec0ff */
[----:B------:R-:W-:Y:S01]  /*14c70*/  IADD3 R2, P1, P0, R2, R213, R15 ;  /* 0x000000d502027210 */ /* 0x000fe2000783e00f */
[----:B------:R-:W-:Y:S03]  /*14c80*/  IMAD.MOV.U32 R213, RZ, RZ, R4 ;  /* 0x000000ffffd57224 */ /* 0x000fe600078e0004 */
[----:B------:R-:W-:Y:S05]  /*14c90*/  IADD3.X R3, RZ, R7, R5, P1, P0 ;  /* 0x00000007ff037210 */ /* 0x000fea0000fe0405 */
[----:B------:R-:W-:Y:S01]  /*14ca0*/  @!PT LDS RZ, [RZ] ;  /* 0x00000000fffff984 */ /* 0x000fe20000000800 */
[----:B------:R-:W-:Y:S01]  /*14cb0*/  @!PT LDS RZ, [RZ] ;  /* 0x00000000fffff984 */ /* 0x000fe20000000800 */
[----:B------:R-:W-:Y:S01]  /*14cc0*/  @!PT LDS RZ, [RZ] ;  /* 0x00000000fffff984 */ /* 0x000fe20000000800 */
[----:B------:R1:W-:Y:S02]  /*14cd0*/  LDGSTS.E.BYPASS.LTC128B.128.ZFILL [R209+0x900], [R2.64], P2 ;  /* 0x0090000002d17fae */ /* 0x0003e40009141d46 */
[----:B-1----:R-:W-:Y:S01]  /*14ce0*/  MOV R3, 0x14d10 ;  /* 0x00014d1000037802 */ /* 0x002fe20000000f00 */
[----:B------:R-:W-:Y:S04]  /*14cf0*/  IMAD.MOV.U32 R2, RZ, RZ, 0x2 ;  /* 0x00000002ff027424 */ /* 0x000fe800078e00ff */
        /* <DEDUP_REMOVED lines=47> */
[----:B------:R-:W-:Y:S01]  /*14ff0*/  MOV R0, R213 ;  /* 0x000000d500007202 */ /* 0x000fe20000000f00 */
[----:B------:R-:W-:-:S05]  /*15000*/  BRA `(.L_x_3480) ;  /* 0xffff22a000007947 */ /* 0x000fca000383ffff */
.L_x_3376:
[----:B------:R-:W-:Y:S01]  /*15010*/  MOV R2, RZ ;  /* 0x000000ff00027202 */ /* 0x000fe20000000f00 */
[----:B------:R-:W-:Y:S01]  /*15020*/  IMAD.MOV.U32 R213, RZ, RZ, R96 ;  /* 0x000000ffffd57224 */ /* 0x000fe200078e0060 */
[----:B------:R-:W-:Y:S01]  /*15030*/  MOV R3, 0x15060 ;  /* 0x0001506000037802 */ /* 0x000fe20000000f00 */
[----:B------:R-:W-:Y:S02]  /*15040*/  IMAD.MOV.U32 R214, RZ, RZ, 0x181f ;  /* 0x0000181fffd67424 */ /* 0x000fe400078e00ff */
[----:B------:R-:W-:Y:S05]  /*15050*/  CALL.REL.NOINC `($__internal_45_$__cuda_sm70_shflsync_idx_p) ;  /* 0x0000388000007944 */ /* 0x000fea0003c00000 */
[----:B------:R-:W-:Y:S01]  /*15060*/  MOV R100, R213 ;  /* 0x000000d500647202 */ /* 0x000fe20000000f00 */
[----:B------:R-:W-:-:S05]  /*15070*/  BRA `(.L_x_3481) ;  /* 0xffff2b5000007947 */ /* 0x000fca000383ffff */
.L_x_3377:
[----:B------:R-:W-:Y:S01]  /*15080*/  MOV R2, RZ ;  /* 0x000000ff00027202 */ /* 0x000fe20000000f00 */
[----:B------:R-:W-:Y:S01]  /*15090*/  IMAD.MOV.U32 R213, RZ, RZ, R0 ;  /* 0x000000ffffd57224 */ /* 0x000fe200078e0000 */
[----:B------:R-:W-:Y:S01]  /*150a0*/  MOV R3, 0x150d0 ;  /* 0x000150d000037802 */ /* 0x000fe20000000f00 */
[----:B------:R-:W-:Y:S02]  /*150b0*/  IMAD.MOV.U32 R214, RZ, RZ, 0x181f ;  /* 0x0000181fffd67424 */ /* 0x000fe400078e00ff */
[----:B-12---:R-:W-:Y:S05]  /*150c0*/  CALL.REL.NOINC `($__internal_45_$__cuda_sm70_shflsync_idx_p) ;  /* 0x0000381000007944 */ /* 0x006fea0003c00000 */
        /* <DEDUP_REMOVED lines=81> */
.L_x_3378:
[----:B------:R-:W-:Y:S01]  /*155e0*/  MOV R2, RZ ;  /* 0x000000ff00027202 */ /* 0x000fe20000000f00 */
[----:B------:R-:W-:Y:S01]  /*155f0*/  IMAD.MOV.U32 R213, RZ, RZ, R96 ;  /* 0x000000ffffd57224 */ /* 0x000fe200078e0060 */
[----:B------:R-:W-:Y:S01]  /*15600*/  MOV R3, 0x15630 ;  /* 0x0001563000037802 */ /* 0x000fe20000000f00 */
[----:B------:R-:W-:Y:S02]  /*15610*/  IMAD.MOV.U32 R214, RZ, RZ, 0x1c1f ;  /* 0x00001c1fffd67424 */ /* 0x000fe400078e00ff */
[----:B------:R-:W-:Y:S05]  /*15620*/  CALL.REL.NOINC `($__internal_45_$__cuda_sm70_shflsync_idx_p) ;  /* 0x000032b000007944 */ /* 0x000fea0003c00000 */
[----:B------:R-:W-:Y:S01]  /*15630*/  MOV R0, R213 ;  /* 0x000000d500007202 */ /* 0x000fe20000000f00 */
[----:B------:R-:W-:-:S05]  /*15640*/  BRA `(.L_x_3483) ;  /* 0xffff288000007947 */ /* 0x000fca000383ffff */
.L_x_3379:
[----:B------:R-:W-:Y:S01]  /*15650*/  MOV R2, 0x1 ;  /* 0x0000000100027802 */ /* 0x000fe20000000f00 */
[----:B------:R-:W-:Y:S01]  /*15660*/  IMAD.MOV.U32 R213, RZ, RZ, R96 ;  /* 0x000000ffffd57224 */ /* 0x000fe200078e0060 */
[----:B------:R-:W-:Y:S01]  /*15670*/  MOV R3, 0x156a0 ;  /* 0x000156a000037802 */ /* 0x000fe20000000f00 */
[----:B------:R-:W-:Y:S02]  /*15680*/  IMAD.MOV.U32 R214, RZ, RZ, 0x1c1f ;  /* 0x00001c1fffd67424 */ /* 0x000fe400078e00ff */
[----:B-1----:R-:W-:Y:S05]  /*15690*/  CALL.REL.NOINC `($__internal_45_$__cuda_sm70_shflsync_idx_p) ;  /* 0x0000324000007944 */ /* 0x002fea0003c00000 */
[----:B------:R-:W-:Y:S01]  /*156a0*/  MOV R3, 0x15980 ;  /* 0x0001598000037802 */ /* 0x000fe20000000f00 */
[----:B------:R-:W-:Y:S02]  /*156b0*/  IMAD.IADD R213, R98, 0x1, R213 ;  /* 0x0000000162d57824 */ /* 0x000fe400078e02d5 */
[----:B------:R-:W-:Y:S02]  /*156c0*/  IMAD.MOV.U32 R2, RZ, RZ, 0x2 ;  /* 0x00000002ff027424 */ /* 0x000fe400078e00ff */
[----:B------:R-:W-:Y:S01]  /*156d0*/  IMAD.MOV.U32 R214, RZ, RZ, 0x1c1f ;  /* 0x00001c1fffd67424 */ /* 0x000fe200078e00ff */
        /* <DEDUP_REMOVED lines=35> */
[----:B------:R-:W-:Y:S01]  /*15910*/  ISETP.GT.AND P0, PT, R213, 0x49, PT ;  /* 0x00000049d500780c */ /* 0x000fe20003f04270 */
[----:B------:R-:W-:Y:S01]  /*15920*/  IMAD.MOV.U32 R213, RZ, RZ, R96 ;  /* 0x000000ffffd57224 */ /* 0x000fe200078e0060 */
[----:B------:R-:W-:Y:S02]  /*15930*/  FSEL R51, R70, -INF , P6 ;  /* 0xff80000046337808 */ /* 0x000fe40003000000 */
[----:B------:R-:W-:Y:S02]  /*15940*/  FSEL R50, R71, -INF , P2 ;  /* 0xff80000047327808 */ /* 0x000fe40001000000 */
[----:B------:R-:W-:Y:S02]  /*15950*/  FSEL R23, R82, -INF , P1 ;  /* 0xff80000052177808 */ /* 0x000fe40000800000 */
[----:B------:R-:W-:Y:S02]  /*15960*/  FSEL R22, R83, -INF , P0 ;  /* 0xff80000053167808 */ /* 0x000fe40000000000 */
[----:B------:R-:W-:Y:S05]  /*15970*/  CALL.REL.NOINC `($__internal_45_$__cuda_sm70_shflsync_idx_p) ;  /* 0x00002f6000007944 */ /* 0x000fea0003c00000 */
[----:B------:R-:W-:Y:S01]  /*15980*/  MOV R3, 0x15c60 ;  /* 0x00015c6000037802 */ /* 0x000fe20000000f00 */
[----:B------:R-:W-:Y:S02]  /*15990*/  IMAD.IADD R213, R98, 0x1, R213 ;  /* 0x0000000162d57824 */ /* 0x000fe400078e02d5 */
[----:B------:R-:W-:Y:S02]  /*159a0*/  IMAD.MOV.U32 R2, RZ, RZ, 0x3 ;  /* 0x00000003ff027424 */ /* 0x000fe400078e00ff */
        /* <DEDUP_REMOVED lines=37> */
[----:B------:R-:W-:Y:S01]  /*15c00*/  IMAD.MOV.U32 R213, RZ, RZ, R96 ;  /* 0x000000ffffd57224 */ /* 0x000fe200078e0060 */
[----:B------:R-:W-:Y:S02]  /*15c10*/  FSEL R28, R72, -INF , P6 ;  /* 0xff800000481c7808 */ /* 0x000fe40003000000 */
[----:B------:R-:W-:Y:S02]  /*15c20*/  FSEL R25, R73, -INF , P2 ;  /* 0xff80000049197808 */ /* 0x000fe40001000000 */
[----:B------:R-:W-:Y:S02]  /*15c30*/  FSEL R17, R76, -INF , P1 ;  /* 0xff8000004c117808 */ /* 0x000fe40000800000 */
[----:B------:R-:W-:Y:S02]  /*15c40*/  FSEL R16, R77, -INF , P0 ;  /* 0xff8000004d107808 */ /* 0x000fe40000000000 */
[----:B------:R-:W-:Y:S05]  /*15c50*/  CALL.REL.NOINC `($__internal_45_$__cuda_sm70_shflsync_idx_p) ;  /* 0x00002c8000007944 */ /* 0x000fea0003c00000 */
[----:B------:R-:W-:Y:S01]  /*15c60*/  FMNMX.FTZ R96, R156, R97, !PT ;  /* 0x000000619c607209 */ /* 0x000fe20007810000 */
[----:B------:R-:W-:Y:S01]  /*15c70*/  IMAD.IADD R98, R98, 0x1, R213 ;  /* 0x0000000162627824 */ /* 0x000fe200078e02d5 */
[----:B------:R-:W-:Y:S01]  /*15c80*/  FMNMX.FTZ R4, R20, R101, !PT ;  /* 0x0000006514047209 */ /* 0x000fe20007810000 */
[----:B------:R-:W-:Y:S01]  /*15c90*/  IMAD.MOV.U32 R0, RZ, RZ, 0x2 ;  /* 0x00000002ff007424 */ /* 0x000fe200078e00ff */
[----:B------:R-:W-:Y:S02]  /*15ca0*/  FMNMX.FTZ R5, R21, R102, !PT ;  /* 0x0000006615057209 */ /* 0x000fe40007810000 */
[C---:B------:R-:W-:Y:S02]  /*15cb0*/  ISETP.GT.AND P6, PT, R98.reuse, RZ, PT ;  /* 0x000000ff6200720c */ /* 0x040fe40003fc4270 */
[----:B------:R-:W-:Y:S02]  /*15cc0*/  ISETP.GT.AND P2, PT, R98, 0x1, PT ;  /* 0x000000016200780c */ /* 0x000fe40003f44270 */
[----:B------:R-:W-:Y:S02]  /*15cd0*/  FSEL R53, R10, -INF , P6 ;  /* 0xff8000000a357808 */ /* 0x000fe40003000000 */
[C---:B------:R-:W-:Y:S02]  /*15ce0*/  ISETP.GT.AND P1, PT, R98.reuse, 0x8, PT ;  /* 0x000000086200780c */ /* 0x040fe40003f24270 */
        /* <DEDUP_REMOVED lines=114> */
[----:B------:R-:W-:Y:S05]  /*16410*/  CALL.REL.NOINC `($__internal_44_$__cuda_sm70_shflsync_bfly_p) ;  /* 0x0000246000007944 */ /* 0x000fea0003c00000 */
[----:B------:R-:W-:Y:S01]  /*16420*/  FMNMX.FTZ R96, R96, R0, !PT ;  /* 0x0000000060607209 */ /* 0x000fe20007810000 */
[----:B------:R-:W-:Y:S01]  /*16430*/  IMAD.MOV.U32 R0, RZ, RZ, 0x1 ;  /* 0x00000001ff007424 */ /* 0x000fe200078e00ff */
[----:B------:R-:W-:Y:S02]  /*16440*/  MOV R2, 0x16460 ;  /* 0x0001646000027802 */ /* 0x000fe40000000f00 */
        /* <DEDUP_REMOVED lines=26> */
[----:B------:R-:W-:Y:S03]  /*165f0*/  MOV R2, 0x16620 ;  /* 0x0001662000027802 */ /* 0x000fe60000000f00 */
[----:B------:R-:W-:Y:S02]  /*16600*/  IMAD.MOV.U32 R96, RZ, RZ, R4 ;  /* 0x000000ffff607224 */ /* 0x000fe400078e0004 */
[----:B------:R-:W-:Y:S05]  /*16610*/  CALL.REL.NOINC `($__internal_44_$__cuda_sm70_shflsync_bfly_p) ;  /* 0x0000226000007944 */ /* 0x000fea0003c00000 */
[----:B------:R-:W-:-:S05]  /*16620*/  BRA `(.L_x_3484) ;  /* 0xffff291000007947 */ /* 0x000fca000383ffff */
.L_x_3382:
[----:B-1--4-:R-:W-:Y:S01]  /*16630*/  MOV R2, RZ ;  /* 0x000000ff00027202 */ /* 0x012fe20000000f00 */
[----:B------:R-:W-:Y:S01]  /*16640*/  IMAD.MOV.U32 R213, RZ, RZ, R56 ;  /* 0x000000ffffd57224 */ /* 0x000fe200078e0038 */
[----:B------:R-:W-:Y:S01]  /*16650*/  MOV R3, 0x16680 ;  /* 0x0001668000037802 */ /* 0x000fe20000000f00 */
[----:B------:R-:W-:Y:S02]  /*16660*/  IMAD.MOV.U32 R214, RZ, RZ, 0x181f ;  /* 0x0000181fffd67424 */ /* 0x000fe400078e00ff */
[----:B------:R-:W-:Y:S05]  /*16670*/  CALL.REL.NOINC `($__internal_45_$__cuda_sm70_shflsync_idx_p) ;  /* 0x0000226000007944 */ /* 0x000fea0003c00000 */
[----:B------:R-:W-:Y:S01]  /*16680*/  MOV R57, R213 ;  /* 0x000000d500397202 */ /* 0x000fe20000000f00 */
[----:B------:R-:W-:-:S05]  /*16690*/  BRA `(.L_x_3485) ;  /* 0xffff497000007947 */ /* 0x000fca000383ffff */
.L_x_3385:
[----:B------:R-:W-:Y:S01]  /*166a0*/  MOV R2, RZ ;  /* 0x000000ff00027202 */ /* 0x000fe20000000f00 */
[----:B------:R-:W-:Y:S01]  /*166b0*/  IMAD.MOV.U32 R213, RZ, RZ, R96 ;  /* 0x000000ffffd57224 */ /* 0x000fe200078e0060 */
[----:B------:R-:W-:Y:S01]  /*166c0*/  MOV R3, 0x166f0 ;  /* 0x000166f000037802 */ /* 0x000fe20000000f00 */
[----:B------:R-:W-:Y:S02]  /*166d0*/  IMAD.MOV.U32 R214, RZ, RZ, 0x181f ;  /* 0x0000181fffd67424 */ /* 0x000fe400078e00ff */
[----:B------:R-:W-:Y:S05]  /*166e0*/  CALL.REL.NOINC `($__internal_45_$__cuda_sm70_shflsync_idx_p) ;  /* 0x000021f000007944 */ /* 0x000fea0003c00000 */
[----:B------:R-:W-:Y:S01]  /*166f0*/  MOV R157, R213 ;  /* 0x000000d5009d7202 */ /* 0x000fe20000000f00 */
[----:B------:R-:W-:-:S05]  /*16700*/  BRA `(.L_x_3486) ;  /* 0xffff534000007947 */ /* 0x000fca000383ffff */
.L_x_3386:
[----:B------:R-:W-:Y:S01]  /*16710*/  MOV R2, RZ ;  /* 0x000000ff00027202 */ /* 0x000fe20000000f00 */
[----:B------:R-:W-:Y:S01]  /*16720*/  IMAD.MOV.U32 R213, RZ, RZ, R0 ;  /* 0x000000ffffd57224 */ /* 0x000fe200078e0000 */
[----:B------:R-:W-:Y:S01]  /*16730*/  MOV R3, 0x16760 ;  /* 0x0001676000037802 */ /* 0x000fe20000000f00 */
[----:B------:R-:W-:Y:S02]  /*16740*/  IMAD.MOV.U32 R214, RZ, RZ, 0x181f ;  /* 0x0000181fffd67424 */ /* 0x000fe400078e00ff */
[----:B-12---:R-:W-:Y:S05]  /*16750*/  CALL.REL.NOINC `($__internal_45_$__cuda_sm70_shflsync_idx_p) ;  /* 0x0000218000007944 */ /* 0x006fea0003c00000 */
        /* <DEDUP_REMOVED lines=82> */
.L_x_3387:
[----:B------:R-:W-:Y:S02]  /*16c80*/  MOV R0, 0x2 ;  /* 0x0000000200007802 */ /* 0x000fe40000000f00 */
        /* <DEDUP_REMOVED lines=33> */
[----:B------:R-:W-:-:S05]  /*16ea0*/  BRA `(.L_x_3488) ;  /* 0xffff53e000007947 */ /* 0x000fca000383ffff */
.L_x_3389:
[----:B------:R-:W-:Y:S01]  /*16eb0*/  IMAD.MOV.U32 R96, RZ, RZ, R231 ;  /* 0x000000ffff607224 */ /* 0x000fe200078e00e7 */
[----:B------:R-:W-:-:S02]  /*16ec0*/  MOV R0, 0x2 ;  /* 0x0000000200007802 */ /* 0x000fc40000000f00 */
[----:B------:R-:W-:Y:S02]  /*16ed0*/  MOV R2, 0x16ef0 ;  /* 0x00016ef000027802 */ /* 0x000fe40000000f00 */
[----:B------:R-:W-:Y:S05]  /*16ee0*/  CALL.REL.NOINC `($__internal_44_$__cuda_sm70_shflsync_bfly_p) ;  /* 0x0000199000007944 */ /* 0x000fea0003c00000 */
[----:B------:R-:W-:Y:S05]  /*16ef0*/  BRA `(.L_x_3489) ;  /* 0xffff712000007947 */ /* 0x000fea000383ffff */
.L_x_3390:
[----:B------:R-:W-:Y:S01]  /*16f00*/  IMAD.MOV.U32 R96, RZ, RZ, R4 ;  /* 0x000000ffff607224 */ /* 0x000fe200078e0004 */
[----:B------:R-:W-:Y:S02]  /*16f10*/  MOV R0, 0x1 ;  /* 0x0000000100007802 */ /* 0x000fe40000000f00 */
[----:B------:R-:W-:Y:S02]  /*16f20*/  MOV R2, 0x16f40 ;  /* 0x00016f4000027802 */ /* 0x000fe40000000f00 */
[----:B-1----:R-:W-:Y:S05]  /*16f30*/  CALL.REL.NOINC `($__internal_44_$__cuda_sm70_shflsync_bfly_p) ;  /* 0x0000194000007944 */ /* 0x002fea0003c00000 */
[----:B------:R-:W-:Y:S01]  /*16f40*/  FADD.FTZ R4, R4, R0 ;  /* 0x0000000004047221 */ /* 0x000fe20000010000 */
[----:B------:R-:W-:Y:S02]  /*16f50*/  MOV R96, R241 ;  /* 0x000000f100607202 */ /* 0x000fe40000000f00 */
[----:B------:R-:W-:Y:S02]  /*16f60*/  MOV R0, 0x2 ;  /* 0x0000000200007802 */ /* 0x000fe40000000f00 */
[----:B------:R-:W-:Y:S02]  /*16f70*/  MOV R2, 0x16f90 ;  /* 0x00016f9000027802 */ /* 0x000fe40000000f00 */
[----:B------:R-:W-:Y:S05]  /*16f80*/  CALL.REL.NOINC `($__internal_44_$__cuda_sm70_shflsync_bfly_p) ;  /* 0x000018f000007944 */ /* 0x000fea0003c00000 */
[----:B------:R-:W-:Y:S01]  /*16f90*/  FADD.FTZ R5, R241, R0 ;  /* 0x00000000f1057221 */ /* 0x000fe20000010000 */
[----:B------:R-:W-:Y:S02]  /*16fa0*/  MOV R0, 0x1 ;  /* 0x0000000100007802 */ /* 0x000fe40000000f00 */
[----:B------:R-:W-:-:S02]  /*16fb0*/  MOV R2, 0x16fe0 ;  /* 0x00016fe000027802 */ /* 0x000fc40000000f00 */
[----:B------:R-:W-:Y:S02]  /*16fc0*/  MOV R96, R5 ;  /* 0x0000000500607202 */ /* 0x000fe40000000f00 */
[----:B------:R-:W-:Y:S05]  /*16fd0*/  CALL.REL.NOINC `($__internal_44_$__cuda_sm70_shflsync_bfly_p) ;  /* 0x000018a000007944 */ /* 0x000fea0003c00000 */
[----:B------:R-:W-:Y:S01]  /*16fe0*/  FADD.FTZ R5, R5, R0 ;  /* 0x0000000005057221 */ /* 0x000fe20000010000 */
[----:B------:R-:W-:Y:S02]  /*16ff0*/  MOV R96, R243 ;  /* 0x000000f300607202 */ /* 0x000fe40000000f00 */
[----:B------:R-:W-:Y:S02]  /*17000*/  MOV R0, 0x2 ;  /* 0x0000000200007802 */ /* 0x000fe40000000f00 */
[----:B------:R-:W-:Y:S02]  /*17010*/  MOV R2, 0x17030 ;  /* 0x0001703000027802 */ /* 0x000fe40000000f00 */
[----:B------:R-:W-:Y:S05]  /*17020*/  CALL.REL.NOINC `($__internal_44_$__cuda_sm70_shflsync_bfly_p) ;  /* 0x0000185000007944 */ /* 0x000fea0003c00000 */
[----:B------:R-:W-:Y:S01]  /*17030*/  FADD.FTZ R6, R243, R0 ;  /* 0x00000000f3067221 */ /* 0x000fe20000010000 */
[----:B------:R-:W-:Y:S02]  /*17040*/  MOV R0, 0x1 ;  /* 0x0000000100007802 */ /* 0x000fe40000000f00 */
[----:B------:R-:W-:Y:S02]  /*17050*/  MOV R2, 0x17080 ;  /* 0x0001708000027802 */ /* 0x000fe40000000f00 */
[----:B------:R-:W-:-:S02]  /*17060*/  MOV R96, R6 ;  /* 0x0000000600607202 */ /* 0x000fc40000000f00 */
[----:B------:R-:W-:Y:S05]  /*17070*/  CALL.REL.NOINC `($__internal_44_$__cuda_sm70_shflsync_bfly_p) ;  /* 0x0000180000007944 */ /* 0x000fea0003c00000 */
[----:B------:R-:W-:Y:S01]  /*17080*/  FADD.FTZ R6, R6, R0 ;  /* 0x0000000006067221 */ /* 0x000fe20000010000 */
[----:B------:R-:W-:-:S02]  /*17090*/  MOV R96, R242 ;  /* 0x000000f200607202 */ /* 0x000fc40000000f00 */
[----:B------:R-:W-:Y:S02]  /*170a0*/  MOV R0, 0x2 ;  /* 0x0000000200007802 */ /* 0x000fe40000000f00 */
[----:B------:R-:W-:Y:S02]  /*170b0*/  MOV R2, 0x170d0 ;  /* 0x000170d000027802 */ /* 0x000fe40000000f00 */
[----:B------:R-:W-:Y:S05]  /*170c0*/  CALL.REL.NOINC `($__internal_44_$__cuda_sm70_shflsync_bfly_p) ;  /* 0x000017b000007944 */ /* 0x000fea0003c00000 */
[----:B------:R-:W-:Y:S01]  /*170d0*/  FADD.FTZ R7, R242, R0 ;  /* 0x00000000f2077221 */ /* 0x000fe20000010000 */
[----:B------:R-:W-:Y:S02]  /*170e0*/  MOV R0, 0x1 ;  /* 0x0000000100007802 */ /* 0x000fe40000000f00 */
[----:B------:R-:W-:Y:S02]  /*170f0*/  MOV R2, 0x17120 ;  /* 0x0001712000027802 */ /* 0x000fe40000000f00 */
[----:B------:R-:W-:Y:S02]  /*17100*/  MOV R96, R7 ;  /* 0x0000000700607202 */ /* 0x000fe40000000f00 */
[----:B------:R-:W-:Y:S05]  /*17110*/  CALL.REL.NOINC `($__internal_44_$__cuda_sm70_shflsync_bfly_p) ;  /* 0x0000176000007944 */ /* 0x000fea0003c00000 */
[----:B------:R-:W-:Y:S01]  /*17120*/  MOV R8, R0 ;  /* 0x0000000000087202 */ /* 0x000fe20000000f00 */
[----:B------:R-:W-:Y:S05]  /*17130*/  BRA `(.L_x_3490) ;  /* 0xffff6fd000007947 */ /* 0x000fea000383ffff */
.L_x_3397:
[----:B--234-:R-:W-:Y:S01]  /*17140*/  IMAD.MOV.U32 R213, RZ, RZ, R5 ;  /* 0x000000ffffd57224 */ /* 0x01cfe200078e0005 */
[----:B------:R-:W-:Y:S01]  /*17150*/  MOV R2, RZ ;  /* 0x000000ff00027202 */ /* 0x000fe20000000f00 */
[----:B------:R-:W-:Y:S01]  /*17160*/  IMAD.MOV.U32 R214, RZ, RZ, 0x181f ;  /* 0x0000181fffd67424 */ /* 0x000fe200078e00ff */
[----:B------:R-:W-:-:S02]  /*17170*/  MOV R3, 0x17190 ;  /* 0x0001719000037802 */ /* 0x000fc40000000f00 */
[----:B-1----:R-:W-:Y:S05]  /*17180*/  CALL.REL.NOINC `($__internal_45_$__cuda_sm70_shflsync_idx_p) ;  /* 0x0000175000007944 */ /* 0x002fea0003c00000 */
[----:B------:R-:W-:Y:S01]  /*17190*/  MOV R7, R213 ;  /* 0x000000d500077202 */ /* 0x000fe20000000f00 */
[----:B------:R-:W-:Y:S05]  /*171a0*/  BRA `(.L_x_3491) ;  /* 0xffff857000007947 */ /* 0x000fea000383ffff */
.L_x_3398:
[----:B------:R-:W-:Y:S01]  /*171b0*/  IMAD.MOV.U32 R213, RZ, RZ, R6 ;  /* 0x000000ffffd57224 */ /* 0x000fe200078e0006 */
[----:B------:R-:W-:Y:S01]  /*171c0*/  MOV R2, RZ ;  /* 0x000000ff00027202 */ /* 0x000fe20000000f00 */
[----:B------:R-:W-:Y:S01]  /*171d0*/  IMAD.MOV.U32 R214, RZ, RZ, 0x181f ;  /* 0x0000181fffd67424 */ /* 0x000fe200078e00ff */
[----:B------:R-:W-:-:S02]  /*171e0*/  MOV R3, 0x17200 ;  /* 0x0001720000037802 */ /* 0x000fc40000000f00 */
[----:B-123--:R-:W-:Y:S05]  /*171f0*/  CALL.REL.NOINC `($__internal_45_$__cuda_sm70_shflsync_idx_p) ;  /* 0x000016e000007944 */ /* 0x00efea0003c00000 */
[----:B------:R-:W-:Y:S01]  /*17200*/  MOV R2, R213 ;  /* 0x000000d500027202 */ /* 0x000fe20000000f00 */
[----:B------:R-:W-:Y:S05]  /*17210*/  BRA `(.L_x_3492) ;  /* 0xffff852000007947 */ /* 0x000fea000383ffff */
.L_x_3399:
[----:B------:R-:W-:Y:S01]  /*17220*/  IMAD.MOV.U32 R213, RZ, RZ, R5 ;  /* 0x000000ffffd57224 */ /* 0x000fe200078e0005 */
[----:B--2---:R-:W-:Y:S01]  /*17230*/  MOV R2, 0x1 ;  /* 0x0000000100027802 */ /* 0x004fe20000000f00 */
[----:B------:R-:W-:Y:S01]  /*17240*/  IMAD.MOV.U32 R214, RZ, RZ, 0x181f ;  /* 0x0000181fffd67424 */ /* 0x000fe200078e00ff */
[----:B------:R-:W-:-:S02]  /*17250*/  MOV R3, 0x17270 ;  /* 0x0001727000037802 */ /* 0x000fc40000000f00 */
[----:B-1----:R-:W-:Y:S05]  /*17260*/  CALL.REL.NOINC `($__internal_45_$__cuda_sm70_shflsync_idx_p) ;  /* 0x0000167000007944 */ /* 0x002fea0003c00000 */
        /* <DEDUP_REMOVED lines=8> */
.L_x_3400:
[----:B------:R-:W-:Y:S01]  /*172f0*/  IMAD.MOV.U32 R213, RZ, RZ, R5 ;  /* 0x000000ffffd57224 */ /* 0x000fe200078e0005 */
[----:B--2---:R-:W-:Y:S01]  /*17300*/  MOV R2, 0x2 ;  /* 0x0000000200027802 */ /* 0x004fe20000000f00 */
[----:B------:R-:W-:Y:S01]  /*17310*/  IMAD.MOV.U32 R214, RZ, RZ, 0x181f ;  /* 0x0000181fffd67424 */ /* 0x000fe200078e00ff */
[----:B------:R-:W-:Y:S02]  /*17320*/  MOV R3, 0x17340 ;  /* 0x0001734000037802 */ /* 0x000fe40000000f00 */
[----:B-1-3--:R-:W-:Y:S05]  /*17330*/  CALL.REL.NOINC `($__internal_45_$__cuda_sm70_shflsync_idx_p) ;  /* 0x000015a000007944 */ /* 0x00afea0003c00000 */
[----:B------:R-:W-:Y:S01]  /*17340*/  MOV R7, R213 ;  /* 0x000000d500077202 */ /* 0x000fe20000000f00 */
[----:B------:R-:W-:Y:S05]  /*17350*/  BRA `(.L_x_3494) ;  /* 0xffff854000007947 */ /* 0x000fea000383ffff */
.L_x_3401:
[----:B------:R-:W-:Y:S01]  /*17360*/  IMAD.MOV.U32 R213, RZ, RZ, R6 ;  /* 0x000000ffffd57224 */ /* 0x000fe200078e0006 */
[----:B--2---:R-:W-:Y:S01]  /*17370*/  MOV R2, 0x2 ;  /* 0x0000000200027802 */ /* 0x004fe20000000f00 */
[----:B------:R-:W-:Y:S01]  /*17380*/  IMAD.MOV.U32 R214, RZ, RZ, 0x181f ;  /* 0x0000181fffd67424 */ /* 0x000fe200078e00ff */
[----:B------:R-:W-:Y:S02]  /*17390*/  MOV R3, 0x173b0 ;  /* 0x000173b000037802 */ /* 0x000fe40000000f00 */
[----:B-1-34-:R-:W-:Y:S05]  /*173a0*/  CALL.REL.NOINC `($__internal_45_$__cuda_sm70_shflsync_idx_p) ;  /* 0x0000153000007944 */ /* 0x01afea0003c00000 */
[----:B------:R-:W-:Y:S01]  /*173b0*/  MOV R2, R213 ;  /* 0x000000d500027202 */ /* 0x000fe20000000f00 */
[----:B------:R-:W-:Y:S05]  /*173c0*/  BRA `(.L_x_3495) ;  /* 0xffff84f000007947 */ /* 0x000fea000383ffff */
.L_x_3402:
[----:B------:R-:W-:Y:S01]  /*173d0*/  IMAD.MOV.U32 R213, RZ, RZ, R5 ;  /* 0x000000ffffd57224 */ /* 0x000fe200078e0005 */
[----:B---3--:R-:W-:Y:S01]  /*173e0*/  MOV R2, 0x3 ;  /* 0x0000000300027802 */ /* 0x008fe20000000f00 */
[----:B------:R-:W-:Y:S01]  /*173f0*/  IMAD.MOV.U32 R214, RZ, RZ, 0x181f ;  /* 0x0000181fffd67424 */ /* 0x000fe200078e00ff */
[----:B------:R-:W-:-:S02]  /*17400*/  MOV R3, 0x17420 ;  /* 0x0001742000037802 */ /* 0x000fc40000000f00 */
[----:B-12-4-:R-:W-:Y:S05]  /*17410*/  CALL.REL.NOINC `($__internal_45_$__cuda_sm70_shflsync_idx_p) ;  /* 0x000014c000007944 */ /* 0x016fea0003c00000 */
        /* <DEDUP_REMOVED lines=8> */
.L_x_3403:
[----:B------:R-:W-:Y:S01]  /*174a0*/  IMAD.MOV.U32 R213, RZ, RZ, R5 ;  /* 0x000000ffffd57224 */ /* 0x000fe200078e0005 */
[----:B-1----:R-:W-:Y:S01]  /*174b0*/  MOV R2, 0x4 ;  /* 0x0000000400027802 */ /* 0x002fe20000000f00 */
[----:B------:R-:W-:Y:S01]  /*174c0*/  IMAD.MOV.U32 R214, RZ, RZ, 0x181f ;  /* 0x0000181fffd67424 */ /* 0x000fe200078e00ff */
[----:B------:R-:W-:Y:S02]  /*174d0*/  MOV R3, 0x174f0 ;  /* 0x000174f000037802 */ /* 0x000fe40000000f00 */
[----:B--2-4-:R-:W-:Y:S05]  /*174e0*/  CALL.REL.NOINC `($__internal_45_$__cuda_sm70_shflsync_idx_p) ;  /* 0x000013f000007944 */ /* 0x014fea0003c00000 */
[----:B------:R-:W-:Y:S01]  /*174f0*/  MOV R7, R213 ;  /* 0x000000d500077202 */ /* 0x000fe20000000f00 */
[----:B------:R-:W-:Y:S05]  /*17500*/  BRA `(.L_x_3497) ;  /* 0xffff84c000007947 */ /* 0x000fea000383ffff */
.L_x_3404:
[----:B------:R-:W-:Y:S01]  /*17510*/  IMAD.MOV.U32 R213, RZ, RZ, R6 ;  /* 0x000000ffffd57224 */ /* 0x000fe200078e0006 */
[----:B-1----:R-:W-:Y:S01]  /*17520*/  MOV R2, 0x4 ;  /* 0x0000000400027802 */ /* 0x002fe20000000f00 */
[----:B------:R-:W-:Y:S01]  /*17530*/  IMAD.MOV.U32 R214, RZ, RZ, 0x181f ;  /* 0x0000181fffd67424 */ /* 0x000fe200078e00ff */
[----:B------:R-:W-:Y:S02]  /*17540*/  MOV R3, 0x17560 ;  /* 0x0001756000037802 */ /* 0x000fe40000000f00 */
[----:B--234-:R-:W-:Y:S05]  /*17550*/  CALL.REL.NOINC `($__internal_45_$__cuda_sm70_shflsync_idx_p) ;  /* 0x0000138000007944 */ /* 0x01cfea0003c00000 */
[----:B------:R-:W-:Y:S01]  /*17560*/  MOV R2, R213 ;  /* 0x000000d500027202 */ /* 0x000fe20000000f00 */
[----:B------:R-:W-:Y:S05]  /*17570*/  BRA `(.L_x_3498) ;  /* 0xffff847000007947 */ /* 0x000fea000383ffff */
.L_x_3405:
[----:B------:R-:W-:Y:S01]  /*17580*/  IMAD.MOV.U32 R213, RZ, RZ, R5 ;  /* 0x000000ffffd57224 */ /* 0x000fe200078e0005 */
[----:B--2---:R-:W-:Y:S01]  /*17590*/  MOV R2, 0x5 ;  /* 0x0000000500027802 */ /* 0x004fe20000000f00 */
        /* <DEDUP_REMOVED lines=11> */
.L_x_3406:
[----:B------:R-:W-:Y:S01]  /*17650*/  IMAD.MOV.U32 R213, RZ, RZ, R5 ;  /* 0x000000ffffd57224 */ /* 0x000fe200078e0005 */
[----:B--2---:R-:W-:Y:S01]  /*17660*/  MOV R2, 0x6 ;  /* 0x0000000600027802 */ /* 0x004fe20000000f00 */
[----:B------:R-:W-:Y:S01]  /*17670*/  IMAD.MOV.U32 R214, RZ, RZ, 0x181f ;  /* 0x0000181fffd67424 */ /* 0x000fe200078e00ff */
[----:B------:R-:W-:Y:S02]  /*17680*/  MOV R3, 0x176a0 ;  /* 0x000176a000037802 */ /* 0x000fe40000000f00 */
[----:B-1-34-:R-:W-:Y:S05]  /*17690*/  CALL.REL.NOINC `($__internal_45_$__cuda_sm70_shflsync_idx_p) ;  /* 0x0000124000007944 */ /* 0x01afea0003c00000 */
[----:B------:R-:W-:Y:S01]  /*176a0*/  MOV R7, R213 ;  /* 0x000000d500077202 */ /* 0x000fe20000000f00 */
[----:B------:R-:W-:Y:S05]  /*176b0*/  BRA `(.L_x_3500) ;  /* 0xffff844000007947 */ /* 0x000fea000383ffff */
.L_x_3407:
[----:B------:R-:W-:Y:S01]  /*176c0*/  IMAD.MOV.U32 R213, RZ, RZ, R6 ;  /* 0x000000ffffd57224 */ /* 0x000fe200078e0006 */
[----:B--2---:R-:W-:Y:S01]  /*176d0*/  MOV R2, 0x6 ;  /* 0x0000000600027802 */ /* 0x004fe20000000f00 */
[----:B------:R-:W-:Y:S01]  /*176e0*/  IMAD.MOV.U32 R214, RZ, RZ, 0x181f ;  /* 0x0000181fffd67424 */ /* 0x000fe200078e00ff */
[----:B------:R-:W-:Y:S02]  /*176f0*/  MOV R3, 0x17710 ;  /* 0x0001771000037802 */ /* 0x000fe40000000f00 */
[----:B-1-34-:R-:W-:Y:S05]  /*17700*/  CALL.REL.NOINC `($__internal_45_$__cuda_sm70_shflsync_idx_p) ;  /* 0x000011d000007944 */ /* 0x01afea0003c00000 */
[----:B------:R-:W-:Y:S01]  /*17710*/  MOV R2, R213 ;  /* 0x000000d500027202 */ /* 0x000fe20000000f00 */
[----:B------:R-:W-:Y:S05]  /*17720*/  BRA `(.L_x_3501) ;  /* 0xffff83f000007947 */ /* 0x000fea000383ffff */
.L_x_3408:
[----:B------:R-:W-:Y:S01]  /*17730*/  IMAD.MOV.U32 R213, RZ, RZ, R5 ;  /* 0x000000ffffd57224 */ /* 0x000fe200078e0005 */
[----:B-1----:R-:W-:Y:S01]  /*17740*/  MOV R2, 0x7 ;  /* 0x0000000700027802 */ /* 0x002fe20000000f00 */
[----:B------:R-:W-:Y:S01]  /*17750*/  IMAD.MOV.U32 R214, RZ, RZ, 0x181f ;  /* 0x0000181fffd67424 */ /* 0x000fe200078e00ff */
[----:B------:R-:W-:-:S02]  /*17760*/  MOV R3, 0x17780 ;  /* 0x0001778000037802 */ /* 0x000fc40000000f00 */
[----:B--234-:R-:W-:Y:S05]  /*17770*/  CALL.REL.NOINC `($__internal_45_$__cuda_sm70_shflsync_idx_p) ;  /* 0x0000116000007944 */ /* 0x01cfea0003c00000 */
        /* <DEDUP_REMOVED lines=8> */
.L_x_3410:
[----:B------:R-:W-:Y:S01]  /*17800*/  IMAD.MOV.U32 R213, RZ, RZ, R5 ;  /* 0x000000ffffd57224 */ /* 0x000fe200078e0005 */
[----:B------:R-:W-:Y:S01]  /*17810*/  MOV R2, RZ ;  /* 0x000000ff00027202 */ /* 0x000fe20000000f00 */
[----:B------:R-:W-:Y:S01]  /*17820*/  IMAD.MOV.U32 R214, RZ, RZ, 0x1c1f ;  /* 0x00001c1fffd67424 */ /* 0x000fe200078e00ff */
[----:B------:R-:W-:Y:S02]  /*17830*/  MOV R3, 0x17850 ;  /* 0x0001785000037802 */ /* 0x000fe40000000f00 */
[----:B------:R-:W-:Y:S05]  /*17840*/  CALL.REL.NOINC `($__internal_45_$__cuda_sm70_shflsync_idx_p) ;  /* 0x0000109000007944 */ /* 0x000fea0003c00000 */
[----:B------:R-:W-:Y:S01]  /*17850*/  MOV R4, R213 ;  /* 0x000000d500047202 */ /* 0x000fe20000000f00 */
[----:B------:R-:W-:Y:S05]  /*17860*/  BRA `(.L_x_3503) ;  /* 0xffff85d000007947 */ /* 0x000fea000383ffff */
.L_x_3411:
[----:B------:R-:W-:Y:S01]  /*17870*/  IMAD.MOV.U32 R213, RZ, RZ, R12 ;  /* 0x000000ffffd57224 */ /* 0x000fe200078e000c */
[----:B------:R-:W-:Y:S01]  /*17880*/  MOV R2, RZ ;  /* 0x000000ff00027202 */ /* 0x000fe20000000f00 */
[----:B------:R-:W-:Y:S01]  /*17890*/  IMAD.MOV.U32 R214, RZ, RZ, 0x1c1f ;  /* 0x00001c1fffd67424 */ /* 0x000fe200078e00ff */
[----:B------:R-:W-:Y:S02]  /*178a0*/  MOV R3, 0x178c0 ;  /* 0x000178c000037802 */ /* 0x000fe40000000f00 */
[----:B-12---:R-:W-:Y:S05]  /*178b0*/  CALL.REL.NOINC `($__internal_45_$__cuda_sm70_shflsync_idx_p) ;  /* 0x0000102000007944 */ /* 0x006fea0003c00000 */
[----:B------:R-:W-:Y:S01]  /*178c0*/  MOV R0, R213 ;  /* 0x000000d500007202 */ /* 0x000fe20000000f00 */
[----:B------:R-:W-:Y:S05]  /*178d0*/  BRA `(.L_x_3504) ;  /* 0xffff858000007947 */ /* 0x000fea000383ffff */
.L_x_3414:
        /* <DEDUP_REMOVED lines=13> */
.L_x_3417:
[----:B------:R-:W-:Y:S01]  /*179b0*/  IMAD.MOV.U32 R213, RZ, RZ, R5 ;  /* 0x000000ffffd57224 */ /* 0x000fe200078e0005 */
[----:B--23--:R-:W-:Y:S01]  /*179c0*/  MOV R2, 0x2 ;  /* 0x0000000200027802 */ /* 0x00cfe20000000f00 */
[----:B------:R-:W-:Y:S01]  /*179d0*/  IMAD.MOV.U32 R214, RZ, RZ, 0x1c1f ;  /* 0x00001c1fffd67424 */ /* 0x000fe200078e00ff */
[----:B------:R-:W-:Y:S02]  /*179e0*/  MOV R3, 0x17a00 ;  /* 0x00017a0000037802 */ /* 0x000fe40000000f00 */
[----:B-1--4-:R-:W-:Y:S05]  /*179f0*/  CALL.REL.NOINC `($__internal_45_$__cuda_sm70_shflsync_idx_p) ;  /* 0x00000ee000007944 */ /* 0x012fea0003c00000 */
[----:B------:R-:W-:Y:S01]  /*17a00*/  MOV R4, R213 ;  /* 0x000000d500047202 */ /* 0x000fe20000000f00 */
[----:B------:R-:W-:Y:S05]  /*17a10*/  BRA `(.L_x_3506) ;  /* 0xffff8af000007947 */ /* 0x000fea000383ffff */
.L_x_3418:
[----:B------:R-:W-:Y:S01]  /*17a20*/  IMAD.MOV.U32 R213, RZ, RZ, R12 ;  /* 0x000000ffffd57224 */ /* 0x000fe200078e000c */
[----:B--23--:R-:W-:Y:S01]  /*17a30*/  MOV R2, 0x2 ;  /* 0x0000000200027802 */ /* 0x00cfe20000000f00 */
[----:B------:R-:W-:Y:S01]  /*17a40*/  IMAD.MOV.U32 R214, RZ, RZ, 0x1c1f ;  /* 0x00001c1fffd67424 */ /* 0x000fe200078e00ff */
[----:B------:R-:W-:Y:S02]  /*17a50*/  MOV R3, 0x17a70 ;  /* 0x00017a7000037802 */ /* 0x000fe40000000f00 */
[----:B-1--4-:R-:W-:Y:S05]  /*17a60*/  CALL.REL.NOINC `($__internal_45_$__cuda_sm70_shflsync_idx_p) ;  /* 0x00000e7000007944 */ /* 0x012fea0003c00000 */
[----:B------:R-:W-:Y:S01]  /*17a70*/  MOV R0, R213 ;  /* 0x000000d500007202 */ /* 0x000fe20000000f00 */
[----:B------:R-:W-:Y:S05]  /*17a80*/  BRA `(.L_x_3507) ;  /* 0xffff8aa000007947 */ /* 0x000fea000383ffff */
.L_x_3421:
[----:B------:R-:W-:Y:S01]  /*17a90*/  IMAD.MOV.U32 R213, RZ, RZ, R5 ;  /* 0x000000ffffd57224 */ /* 0x000fe200078e0005 */
[----:B--23--:R-:W-:Y:S01]  /*17aa0*/  MOV R2, 0x3 ;  /* 0x0000000300027802 */ /* 0x00cfe20000000f00 */
[----:B------:R-:W-:Y:S01]  /*17ab0*/  IMAD.MOV.U32 R214, RZ, RZ, 0x1c1f ;  /* 0x00001c1fffd67424 */ /* 0x000fe200078e00ff */
[----:B------:R-:W-:-:S02]  /*17ac0*/  MOV R3, 0x17ae0 ;  /* 0x00017ae000037802 */ /* 0x000fc40000000f00 */
[----:B-1--4-:R-:W-:Y:S05]  /*17ad0*/  CALL.REL.NOINC `($__internal_45_$__cuda_sm70_shflsync_idx_p) ;  /* 0x00000e0000007944 */ /* 0x012fea0003c00000 */
        /* <DEDUP_REMOVED lines=8> */
.L_x_3425:
[----:B------:R-:W-:Y:S01]  /*17b60*/  IMAD.MOV.U32 R213, RZ, RZ, R5 ;  /* 0x000000ffffd57224 */ /* 0x000fe200078e0005 */
[----:B------:R-:W-:Y:S01]  /*17b70*/  MOV R2, RZ ;  /* 0x000000ff00027202 */ /* 0x000fe20000000f00 */
[----:B------:R-:W-:Y:S01]  /*17b80*/  IMAD.MOV.U32 R214, RZ, RZ, 0x181f ;  /* 0x0000181fffd67424 */ /* 0x000fe200078e00ff */
[----:B------:R-:W-:Y:S02]  /*17b90*/  MOV R3, 0x17bb0 ;  /* 0x00017bb000037802 */ /* 0x000fe40000000f00 */
[----:B------:R-:W-:Y:S05]  /*17ba0*/  CALL.REL.NOINC `($__internal_45_$__cuda_sm70_shflsync_idx_p) ;  /* 0x00000d3000007944 */ /* 0x000fea0003c00000 */
[----:B------:R-:W-:Y:S01]  /*17bb0*/  MOV R7, R213 ;  /* 0x000000d500077202 */ /* 0x000fe20000000f00 */
[----:B------:R-:W-:Y:S05]  /*17bc0*/  BRA `(.L_x_3509) ;  /* 0xffff976000007947 */ /* 0x000fea000383ffff */
.L_x_3426:
[----:B------:R-:W-:Y:S01]  /*17bd0*/  IMAD.MOV.U32 R213, RZ, RZ, R6 ;  /* 0x000000ffffd57224 */ /* 0x000fe200078e0006 */
[----:B------:R-:W-:Y:S01]  /*17be0*/  MOV R2, RZ ;  /* 0x000000ff00027202 */ /* 0x000fe20000000f00 */
[----:B------:R-:W-:Y:S01]  /*17bf0*/  IMAD.MOV.U32 R214, RZ, RZ, 0x181f ;  /* 0x0000181fffd67424 */ /* 0x000fe200078e00ff */
[----:B------:R-:W-:Y:S02]  /*17c00*/  MOV R3, 0x17c20 ;  /* 0x00017c2000037802 */ /* 0x000fe40000000f00 */
[----:B-12---:R-:W-:Y:S05]  /*17c10*/  CALL.REL.NOINC `($__internal_45_$__cuda_sm70_shflsync_idx_p) ;  /* 0x00000cc000007944 */ /* 0x006fea0003c00000 */
[----:B------:R-:W-:Y:S01]  /*17c20*/  MOV R2, R213 ;  /* 0x000000d500027202 */ /* 0x000fe20000000f00 */
[----:B------:R-:W-:Y:S05]  /*17c30*/  BRA `(.L_x_3510) ;  /* 0xffff971000007947 */ /* 0x000fea000383ffff */
.L_x_3427:
[----:B------:R-:W-:Y:S01]  /*17c40*/  IMAD.MOV.U32 R213, RZ, RZ, R5 ;  /* 0x000000ffffd57224 */ /* 0x000fe200078e0005 */
[----:B-1----:R-:W-:Y:S01]  /*17c50*/  MOV R2, 0x1 ;  /* 0x0000000100027802 */ /* 0x002fe20000000f00 */
[----:B------:R-:W-:Y:S01]  /*17c60*/  IMAD.MOV.U32 R214, RZ, RZ, 0x181f ;  /* 0x0000181fffd67424 */ /* 0x000fe200078e00ff */
[----:B------:R-:W-:-:S02]  /*17c70*/  MOV R3, 0x17c90 ;  /* 0x00017c9000037802 */ /* 0x000fc40000000f00 */
[----:B---3--:R-:W-:Y:S05]  /*17c80*/  CALL.REL.NOINC `($__internal_45_$__cuda_sm70_shflsync_idx_p) ;  /* 0x00000c5000007944 */ /* 0x008fea0003c00000 */
        /* <DEDUP_REMOVED lines=8> */
.L_x_3428:
[----:B------:R-:W-:Y:S01]  /*17d10*/  IMAD.MOV.U32 R213, RZ, RZ, R5 ;  /* 0x000000ffffd57224 */ /* 0x000fe200078e0005 */
[----:B-1----:R-:W-:Y:S01]  /*17d20*/  MOV R2, 0x2 ;  /* 0x0000000200027802 */ /* 0x002fe20000000f00 */
[----:B------:R-:W-:Y:S01]  /*17d30*/  IMAD.MOV.U32 R214, RZ, RZ, 0x181f ;  /* 0x0000181fffd67424 */ /* 0x000fe200078e00ff */
[----:B------:R-:W-:Y:S02]  /*17d40*/  MOV R3, 0x17d60 ;  /* 0x00017d6000037802 */ /* 0x000fe40000000f00 */
[----:B--23--:R-:W-:Y:S05]  /*17d50*/  CALL.REL.NOINC `($__internal_45_$__cuda_sm70_shflsync_idx_p) ;  /* 0x00000b8000007944 */ /* 0x00cfea0003c00000 */
[----:B------:R-:W-:Y:S01]  /*17d60*/  MOV R7, R213 ;  /* 0x000000d500077202 */ /* 0x000fe20000000f00 */
[----:B------:R-:W-:Y:S05]  /*17d70*/  BRA `(.L_x_3512) ;  /* 0xffff974000007947 */ /* 0x000fea000383ffff */
.L_x_3429:
[----:B------:R-:W-:Y:S01]  /*17d80*/  IMAD.MOV.U32 R213, RZ, RZ, R6 ;  /* 0x000000ffffd57224 */ /* 0x000fe200078e0006 */
[----:B-1----:R-:W-:Y:S01]  /*17d90*/  MOV R2, 0x2 ;  /* 0x0000000200027802 */ /* 0x002fe20000000f00 */
[----:B------:R-:W-:Y:S01]  /*17da0*/  IMAD.MOV.U32 R214, RZ, RZ, 0x181f ;  /* 0x0000181fffd67424 */ /* 0x000fe200078e00ff */
[----:B------:R-:W-:Y:S02]  /*17db0*/  MOV R3, 0x17dd0 ;  /* 0x00017dd000037802 */ /* 0x000fe40000000f00 */
[----:B--234-:R-:W-:Y:S05]  /*17dc0*/  CALL.REL.NOINC `($__internal_45_$__cuda_sm70_shflsync_idx_p) ;  /* 0x00000b1000007944 */ /* 0x01cfea0003c00000 */
[----:B------:R-:W-:Y:S01]  /*17dd0*/  MOV R2, R213 ;  /* 0x000000d500027202 */ /* 0x000fe20000000f00 */
[----:B------:R-:W-:Y:S05]  /*17de0*/  BRA `(.L_x_3513) ;  /* 0xffff96f000007947 */ /* 0x000fea000383ffff */
.L_x_3430:
        /* <DEDUP_REMOVED lines=13> */
.L_x_3431:
[----:B------:R-:W-:Y:S01]  /*17ec0*/  IMAD.MOV.U32 R213, RZ, RZ, R5 ;  /* 0x000000ffffd57224 */ /* 0x000fe200078e0005 */
[----:B--2---:R-:W-:Y:S01]  /*17ed0*/  MOV R2, 0x4 ;  /* 0x0000000400027802 */ /* 0x004fe20000000f00 */
[----:B------:R-:W-:Y:S01]  /*17ee0*/  IMAD.MOV.U32 R214, RZ, RZ, 0x181f ;  /* 0x0000181fffd67424 */ /* 0x000fe200078e00ff */
[----:B------:R-:W-:Y:S02]  /*17ef0*/  MOV R3, 0x17f10 ;  /* 0x00017f1000037802 */ /* 0x000fe40000000f00 */
[----:B-1-34-:R-:W-:Y:S05]  /*17f00*/  CALL.REL.NOINC `($__internal_45_$__cuda_sm70_shflsync_idx_p) ;  /* 0x000009d000007944 */ /* 0x01afea0003c00000 */
[----:B------:R-:W-:Y:S01]  /*17f10*/  MOV R7, R213 ;  /* 0x000000d500077202 */ /* 0x000fe20000000f00 */
[----:B------:R-:W-:Y:S05]  /*17f20*/  BRA `(.L_x_3515) ;  /* 0xffff96c000007947 */ /* 0x000fea000383ffff */
.L_x_3432:
[----:B------:R-:W-:Y:S01]  /*17f30*/  IMAD.MOV.U32 R213, RZ, RZ, R6 ;  /* 0x000000ffffd57224 */ /* 0x000fe200078e0006 */
[----:B--2---:R-:W-:Y:S01]  /*17f40*/  MOV R2, 0x4 ;  /* 0x0000000400027802 */ /* 0x004fe20000000f00 */
[----:B------:R-:W-:Y:S01]  /*17f50*/  IMAD.MOV.U32 R214, RZ, RZ, 0x181f ;  /* 0x0000181fffd67424 */ /* 0x000fe200078e00ff */
[----:B------:R-:W-:Y:S02]  /*17f60*/  MOV R3, 0x17f80 ;  /* 0x00017f8000037802 */ /* 0x000fe40000000f00 */
[----:B-1-34-:R-:W-:Y:S05]  /*17f70*/  CALL.REL.NOINC `($__internal_45_$__cuda_sm70_shflsync_idx_p) ;  /* 0x0000096000007944 */ /* 0x01afea0003c00000 */
[----:B------:R-:W-:Y:S01]  /*17f80*/  MOV R2, R213 ;  /* 0x000000d500027202 */ /* 0x000fe20000000f00 */
[----:B------:R-:W-:Y:S05]  /*17f90*/  BRA `(.L_x_3516) ;  /* 0xffff967000007947 */ /* 0x000fea000383ffff */
.L_x_3433:
        /* <DEDUP_REMOVED lines=13> */
.L_x_3434:
[----:B------:R-:W-:Y:S01]  /*18070*/  IMAD.MOV.U32 R213, RZ, RZ, R5 ;  /* 0x000000ffffd57224 */ /* 0x000fe200078e0005 */
[----:B--2---:R-:W-:Y:S01]  /*18080*/  MOV R2, 0x6 ;  /* 0x0000000600027802 */ /* 0x004fe20000000f00 */
[----:B------:R-:W-:Y:S01]  /*18090*/  IMAD.MOV.U32 R214, RZ, RZ, 0x181f ;  /* 0x0000181fffd67424 */ /* 0x000fe200078e00ff */
[----:B------:R-:W-:Y:S02]  /*180a0*/  MOV R3, 0x180c0 ;  /* 0x000180c000037802 */ /* 0x000fe40000000f00 */
[----:B-1--4-:R-:W-:Y:S05]  /*180b0*/  CALL.REL.NOINC `($__internal_45_$__cuda_sm70_shflsync_idx_p) ;  /* 0x0000082000007944 */ /* 0x012fea0003c00000 */
[----:B------:R-:W-:Y:S01]  /*180c0*/  MOV R7, R213 ;  /* 0x000000d500077202 */ /* 0x000fe20000000f00 */
[----:B------:R-:W-:Y:S05]  /*180d0*/  BRA `(.L_x_3518) ;  /* 0xffff964000007947 */ /* 0x000fea000383ffff */
.L_x_3435:
[----:B------:R-:W-:Y:S01]  /*180e0*/  IMAD.MOV.U32 R213, RZ, RZ, R6 ;  /* 0x000000ffffd57224 */ /* 0x000fe200078e0006 */
[----:B--2---:R-:W-:Y:S01]  /*180f0*/  MOV R2, 0x6 ;  /* 0x0000000600027802 */ /* 0x004fe20000000f00 */
[----:B------:R-:W-:Y:S01]  /*18100*/  IMAD.MOV.U32 R214, RZ, RZ, 0x181f ;  /* 0x0000181fffd67424 */ /* 0x000fe200078e00ff */
[----:B------:R-:W-:Y:S02]  /*18110*/  MOV R3, 0x18130 ;  /* 0x0001813000037802 */ /* 0x000fe40000000f00 */
[----:B-1-34-:R-:W-:Y:S05]  /*18120*/  CALL.REL.NOINC `($__internal_45_$__cuda_sm70_shflsync_idx_p) ;  /* 0x000007b000007944 */ /* 0x01afea0003c00000 */
[----:B------:R-:W-:Y:S01]  /*18130*/  MOV R2, R213 ;  /* 0x000000d500027202 */ /* 0x000fe20000000f00 */
[----:B------:R-:W-:Y:S05]  /*18140*/  BRA `(.L_x_3519) ;  /* 0xffff95f000007947 */ /* 0x000fea000383ffff */
.L_x_3436:
[----:B------:R-:W-:Y:S01]  /*18150*/  IMAD.MOV.U32 R213, RZ, RZ, R5 ;  /* 0x000000ffffd57224 */ /* 0x000fe200078e0005 */
[----:B-1----:R-:W-:Y:S01]  /*18160*/  MOV R2, 0x7 ;  /* 0x0000000700027802 */ /* 0x002fe20000000f00 */
[----:B------:R-:W-:Y:S01]  /*18170*/  IMAD.MOV.U32 R214, RZ, RZ, 0x181f ;  /* 0x0000181fffd67424 */ /* 0x000fe200078e00ff */
[----:B------:R-:W-:-:S02]  /*18180*/  MOV R3, 0x181a0 ;  /* 0x000181a000037802 */ /* 0x000fc40000000f00 */
[----:B--2-4-:R-:W-:Y:S05]  /*18190*/  CALL.REL.NOINC `($__internal_45_$__cuda_sm70_shflsync_idx_p) ;  /* 0x0000074000007944 */ /* 0x014fea0003c00000 */
        /* <DEDUP_REMOVED lines=8> */
.L_x_3438:
[----:B------:R-:W-:Y:S01]  /*18220*/  IMAD.MOV.U32 R213, RZ, RZ, R68 ;  /* 0x000000ffffd57224 */ /* 0x000fe200078e0044 */
[----:B------:R-:W-:Y:S01]  /*18230*/  MOV R2, RZ ;  /* 0x000000ff00027202 */ /* 0x000fe20000000f00 */
[----:B------:R-:W-:Y:S01]  /*18240*/  IMAD.MOV.U32 R214, RZ, RZ, 0x1f ;  /* 0x0000001fffd67424 */ /* 0x000fe200078e00ff */
[----:B------:R-:W-:Y:S02]  /*18250*/  MOV R3, 0x18270 ;  /* 0x0001827000037802 */ /* 0x000fe40000000f00 */
[----:B------:R-:W-:Y:S05]  /*18260*/  CALL.REL.NOINC `($__internal_45_$__cuda_sm70_shflsync_idx_p) ;  /* 0x0000067000007944 */ /* 0x000fea0003c00000 */
[----:B------:R-:W-:Y:S01]  /*18270*/  MOV R9, R213 ;  /* 0x000000d500097202 */ /* 0x000fe20000000f00 */
[----:B------:R-:W-:Y:S05]  /*18280*/  BRA `(.L_x_3521) ;  /* 0xffff96a000007947 */ /* 0x000fea000383ffff */
.L_x_3439:
[----:B------:R-:W-:Y:S01]  /*18290*/  IMAD.MOV.U32 R213, RZ, RZ, R68 ;  /* 0x000000ffffd57224 */ /* 0x000fe200078e0044 */
[----:B------:R-:W-:Y:S01]  /*182a0*/  MOV R2, 0x1 ;  /* 0x0000000100027802 */ /* 0x000fe20000000f00 */
[----:B------:R-:W-:Y:S01]  /*182b0*/  IMAD.MOV.U32 R214, RZ, RZ, 0x1f ;  /* 0x0000001fffd67424 */ /* 0x000fe200078e00ff */
[----:B------:R-:W-:Y:S02]  /*182c0*/  MOV R3, 0x182e0 ;  /* 0x000182e000037802 */ /* 0x000fe40000000f00 */
[----:B-12---:R-:W-:Y:S05]  /*182d0*/  CALL.REL.NOINC `($__internal_45_$__cuda_sm70_shflsync_idx_p) ;  /* 0x0000060000007944 */ /* 0x006fea0003c00000 */
[----:B------:R-:W-:Y:S01]  /*182e0*/  MOV R8, R213 ;  /* 0x000000d500087202 */ /* 0x000fe20000000f00 */
[----:B------:R-:W-:Y:S05]  /*182f0*/  BRA `(.L_x_3522) ;  /* 0xffff965000007947 */ /* 0x000fea000383ffff */
.L_x_3440:
[----:B------:R-:W-:Y:S02]  /*18300*/  MOV R2, 0x1 ;  /* 0x0000000100027802 */ /* 0x000fe40000000f00 */
[----:B------:R-:W-:-:S02]  /*18310*/  MOV R3, 0x18330 ;  /* 0x0001833000037802 */ /* 0x000fc40000000f00 */
[----:B-1234-:R-:W-:Y:S05]  /*18320*/  CALL.REL.NOINC `($__internal_46_$__cuda_sm70_shflsync_up_p) ;  /* 0x0000061000007944 */ /* 0x01efea0003c00000 */
[----:B------:R-:W-:Y:S05]  /*18330*/  BRA `(.L_x_3523) ;  /* 0xffff974000007947 */ /* 0x000fea000383ffff */
.L_x_3441:
[----:B------:R-:W-:Y:S02]  /*18340*/  MOV R2, 0x2 ;  /* 0x0000000200027802 */ /* 0x000fe40000000f00 */
[----:B------:R-:W-:-:S02]  /*18350*/  MOV R3, 0x18370 ;  /* 0x0001837000037802 */ /* 0x000fc40000000f00 */
[----:B--2-4-:R-:W-:Y:S05]  /*18360*/  CALL.REL.NOINC `($__internal_46_$__cuda_sm70_shflsync_up_p) ;  /* 0x000005d000007944 */ /* 0x014fea0003c00000 */
        /* <DEDUP_REMOVED lines=24> */
.L_x_3445:
[----:B------:R-:W-:Y:S02]  /*184f0*/  MOV R2, 0x1 ;  /* 0x0000000100027802 */ /* 0x000fe40000000f00 */
[----:B------:R-:W-:Y:S02]  /*18500*/  MOV R3, 0x18520 ;  /* 0x0001852000037802 */ /* 0x000fe40000000f00 */
[----:B------:R-:W-:Y:S05]  /*18510*/  CALL.REL.NOINC `($__internal_46_$__cuda_sm70_shflsync_up_p) ;  /* 0x0000042000007944 */ /* 0x000fea0003c00000 */
[----:B------:R-:W-:Y:S01]  /*18520*/  MOV R2, R4 ;  /* 0x0000000400027202 */ /* 0x000fe20000000f00 */
[----:B------:R-:W-:Y:S05]  /*18530*/  BRA `(.L_x_3525) ;  /* 0xffff97a000007947 */ /* 0x000fea000383ffff */
.L_x_3446:
        /* <DEDUP_REMOVED lines=27> */
.L_x_3448:
[----:B------:R-:W-:Y:S02]  /*186f0*/  SEL R0, RZ, 0x1, P0 ;  /* 0x00000001ff007807 */ /* 0x000fe40000000000 */
[----:B------:R-:W-:Y:S02]  /*18700*/  MOV R2, 0x18720 ;  /* 0x0001872000027802 */ /* 0x000fe40000000f00 */
[----:B-1----:R-:W-:Y:S05]  /*18710*/  CALL.REL.NOINC `($__internal_47_$__cuda_sm70_votesync_ballot) ;  /* 0x0000029000007944 */ /* 0x002fea0003c00000 */
[----:B------:R-:W-:Y:S01]  /*18720*/  MOV R10, R0 ;  /* 0x00000000000a7202 */ /* 0x000fe20000000f00 */
[----:B------:R-:W-:Y:S05]  /*18730*/  BRA `(.L_x_3527) ;  /* 0xffff973000007947 */ /* 0x000fea000383ffff */
.L_x_3449:
[----:B------:R-:W-:Y:S01]  /*18740*/  IMAD.MOV.U32 R213, RZ, RZ, R6 ;  /* 0x000000ffffd57224 */ /* 0x000fe200078e0006 */
[----:B--2---:R-:W-:Y:S01]  /*18750*/  MOV R2, R0 ;  /* 0x0000000000027202 */ /* 0x004fe20000000f00 */
[----:B------:R-:W-:Y:S01]  /*18760*/  IMAD.MOV.U32 R214, RZ, RZ, 0x1f ;  /* 0x0000001fffd67424 */ /* 0x000fe200078e00ff */
[----:B------:R-:W-:Y:S02]  /*18770*/  MOV R3, 0x18790 ;  /* 0x0001879000037802 */ /* 0x000fe40000000f00 */
[----:B-1----:R-:W-:Y:S05]  /*18780*/  CALL.REL.NOINC `($__internal_45_$__cuda_sm70_shflsync_idx_p) ;  /* 0x0000015000007944 */ /* 0x002fea0003c00000 */
[----:B------:R-:W-:Y:S01]  /*18790*/  IMAD.MOV.U32 R8, RZ, RZ, R213 ;  /* 0x000000ffff087224 */ /* 0x000fe200078e00d5 */
[----:B------:R-:W-:Y:S01]  /*187a0*/  MOV R2, R0 ;  /* 0x0000000000027202 */ /* 0x000fe20000000f00 */
[----:B------:R-:W-:Y:S01]  /*187b0*/  IMAD.MOV.U32 R213, RZ, RZ, R7 ;  /* 0x000000ffffd57224 */ /* 0x000fe200078e0007 */
[----:B------:R-:W-:-:S02]  /*187c0*/  MOV R214, 0x1f ;  /* 0x0000001f00d67802 */ /* 0x000fc40000000f00 */
[----:B------:R-:W-:Y:S02]  /*187d0*/  MOV R3, 0x187f0 ;  /* 0x000187f000037802 */ /* 0x000fe40000000f00 */
[----:B------:R-:W-:Y:S05]  /*187e0*/  CALL.REL.NOINC `($__internal_45_$__cuda_sm70_shflsync_idx_p) ;  /* 0x000000f000007944 */ /* 0x000fea0003c00000 */
[----:B------:R-:W-:Y:S01]  /*187f0*/  MOV R7, R213 ;  /* 0x000000d500077202 */ /* 0x000fe20000000f00 */
[----:B------:R-:W-:Y:S05]  /*18800*/  BRA `(.L_x_3528) ;  /* 0xffff96d000007947 */ /* 0x000fea000383ffff */
.L_x_3452:
[----:B------:R-:W-:Y:S01]  /*18810*/  IMAD.MOV.U32 R213, RZ, RZ, R4 ;  /* 0x000000ffffd57224 */ /* 0x000fe200078e0004 */
[----:B--2---:R-:W-:Y:S01]  /*18820*/  MOV R2, R0 ;  /* 0x0000000000027202 */ /* 0x004fe20000000f00 */
[----:B------:R-:W-:Y:S01]  /*18830*/  IMAD.MOV.U32 R214, RZ, RZ, 0x1f ;  /* 0x0000001fffd67424 */ /* 0x000fe200078e00ff */
[----:B------:R-:W-:Y:S02]  /*18840*/  MOV R3, 0x18860 ;  /* 0x0001886000037802 */ /* 0x000fe40000000f00 */
[----:B-1--4-:R-:W-:Y:S05]  /*18850*/  CALL.REL.NOINC `($__internal_45_$__cuda_sm70_shflsync_idx_p) ;  /* 0x0000008000007944 */ /* 0x012fea0003c00000 */
[----:B------:R-:W-:Y:S01]  /*18860*/  MOV R11, R213 ;  /* 0x000000d5000b7202 */ /* 0x000fe20000000f00 */
[----:B------:R-:W-:Y:S05]  /*18870*/  BRA `(.L_x_3451) ;  /* 0xffff96c000007947 */ /* 0x000fea000383ffff */
        .weak           $__internal_44_$__cuda_sm70_shflsync_bfly_p
        .type           $__internal_44_$__cuda_sm70_shflsync_bfly_p,@function
        .size           $__internal_44_$__cuda_sm70_shflsync_bfly_p,($__internal_45_$__cuda_sm70_shflsync_idx_p - $__internal_44_$__cuda_sm70_shflsync_bfly_p)
$__internal_44_$__cuda_sm70_shflsync_bfly_p:
[----:B------:R-:W-:Y:S02]  /*18880*/  MOV R213, 0xffffffff ;  /* 0xffffffff00d57802 */ /* 0x000fe40000000f00 */
[----:B------:R-:W-:Y:S02]  /*18890*/  MOV R3, 0x1f ;  /* 0x0000001f00037802 */ /* 0x000fe40000000f00 */
[----:B------:R-:W-:Y:S04]  /*188a0*/  WARPSYNC R213 ;  /* 0x000000d500007348 */ /* 0x000fe80003800000 */
[----:B------:R1:W2:Y:S02]  /*188b0*/  SHFL.BFLY PT, R0, R96, R0, R3 ;  /* 0x0c00000060007389 */ /* 0x0002a400000e0003 */
[----:B-1----:R-:W-:-:S04]  /*188c0*/  MOV R3, 0x0 ;  /* 0x0000000000037802 */ /* 0x002fc80000000f00 */
[----:B--2---:R-:W-:Y:S05]  /*188d0*/  RET.REL.NODEC R2 `(_ZN7cutlass13device_kernelIN5flash19enable_sm80_to_sm89INS1_16FlashAttnFwdSm80INS1_25CollectiveMainloopFwdSm80ILi4ELi1ELb0EN4cute5tupleIJNS5_1CILi128EEENS7_ILi80EEENS7_ILi64EEEEEELi64ENS_10bfloat16_tEfNS_4arch4Sm80ELb1ELb0ELb0ELb1ELb1ELb0ELb1ELb1EEENS1_21CollectiveEpilogueFwdINS6_IJS8_SA_S9_EEENS6_IJNS7_ILi1EEESI_SI_EEESC_SE_Li128ELb1ELb1ELb1ELb0EEENS1_36VarlenDynamicPersistentTileSchedulerILi128ELi80ELi128ELi128ELb1ELb1ELb0ELb1ELb1ELb1EEEEEEEEEvNT_6ParamsE) ;  /* 0xfffe772002007950 */ /* 0x004fea0003c3ffff */
        .weak           $__internal_45_$__cuda_sm70_shflsync_idx_p
        .type           $__internal_45_$__cuda_sm70_shflsync_idx_p,@function
        .size           $__internal_45_$__cuda_sm70_shflsync_idx_p,($__internal_46_$__cuda_sm70_shflsync_up_p - $__internal_45_$__cuda_sm70_shflsync_idx_p)
$__internal_45_$__cuda_sm70_shflsync_idx_p:
[----:B------:R-:W-:-:S04]  /*188e0*/  MOV R215, 0xffffffff ;  /* 0xffffffff00d77802 */ /* 0x000fc80000000f00 */
[----:B------:R-:W-:Y:S04]  /*188f0*/  WARPSYNC R215 ;  /* 0x000000d700007348 */ /* 0x000fe80003800000 */
[----:B------:R1:W2:Y:S02]  /*18900*/  SHFL.IDX PT, R213, R213, R2, R214 ;  /* 0x00000002d5d57389 */ /* 0x0002a400000e00d6 */
[----:B-1----:R-:W-:Y:S02]  /*18910*/  MOV R2, R3 ;  /* 0x0000000300027202 */ /* 0x002fe40000000f00 */
[----:B------:R-:W-:-:S04]  /*18920*/  MOV R3, 0x0 ;  /* 0x0000000000037802 */ /* 0x000fc80000000f00 */
[----:B--2---:R-:W-:Y:S05]  /*18930*/  RET.REL.NODEC R2 `(_ZN7cutlass13device_kernelIN5flash19enable_sm80_to_sm89INS1_16FlashAttnFwdSm80INS1_25CollectiveMainloopFwdSm80ILi4ELi1ELb0EN4cute5tupleIJNS5_1CILi128EEENS7_ILi80EEENS7_ILi64EEEEEELi64ENS_10bfloat16_tEfNS_4arch4Sm80ELb1ELb0ELb0ELb1ELb1ELb0ELb1ELb1EEENS1_21CollectiveEpilogueFwdINS6_IJS8_SA_S9_EEENS6_IJNS7_ILi1EEESI_SI_EEESC_SE_Li128ELb1ELb1ELb1ELb0EEENS1_36VarlenDynamicPersistentTileSchedulerILi128ELi80ELi128ELi128ELb1ELb1ELb0ELb1ELb1ELb1EEEEEEEEEvNT_6ParamsE) ;  /* 0xfffe76c002007950 */ /* 0x004fea0003c3ffff */
        .weak           $__internal_46_$__cuda_sm70_shflsync_up_p
        .type           $__internal_46_$__cuda_sm70_shflsync_up_p,@function
        .size           $__internal_46_$__cuda_sm70_shflsync_up_p,($__internal_47_$__cuda_sm70_votesync_ballot - $__internal_46_$__cuda_sm70_shflsync_up_p)
$__internal_46_$__cuda_sm70_shflsync_up_p:
[----:B------:R-:W-:Y:S02]  /*18940*/  IMAD.MOV.U32 R4, RZ, RZ, RZ ;  /* 0x000000ffff047224 */ /* 0x000fe400078e00ff */
[----:B------:R-:W-:-:S04]  /*18950*/  IMAD.MOV.U32 R10, RZ, RZ, -0x1 ;  /* 0xffffffffff0a7424 */ /* 0x000fc800078e00ff */
[----:B------:R-:W-:Y:S04]  /*18960*/  WARPSYNC R10 ;  /* 0x0000000a00007348 */ /* 0x000fe80003800000 */
[----:B------:R1:W2:Y:S02]  /*18970*/  SHFL.UP PT, R4, R0, R2, R4 ;  /* 0x0400000200047389 */ /* 0x0002a400000e0004 */
[----:B-1----:R-:W-:Y:S02]  /*18980*/  MOV R2, R3 ;  /* 0x0000000300027202 */ /* 0x002fe40000000f00 */
[----:B------:R-:W-:-:S04]  /*18990*/  MOV R3, 0x0 ;  /* 0x0000000000037802 */ /* 0x000fc80000000f00 */
[----:B--2---:R-:W-:Y:S05]  /*189a0*/  RET.REL.NODEC R2 `(_ZN7cutlass13device_kernelIN5flash19enable_sm80_to_sm89INS1_16FlashAttnFwdSm80INS1_25CollectiveMainloopFwdSm80ILi4ELi1ELb0EN4cute5tupleIJNS5_1CILi128EEENS7_ILi80EEENS7_ILi64EEEEEELi64ENS_10bfloat16_tEfNS_4arch4Sm80ELb1ELb0ELb0ELb1ELb1ELb0ELb1ELb1EEENS1_21CollectiveEpilogueFwdINS6_IJS8_SA_S9_EEENS6_IJNS7_ILi1EEESI_SI_EEESC_SE_Li128ELb1ELb1ELb1ELb0EEENS1_36VarlenDynamicPersistentTileSchedulerILi128ELi80ELi128ELi128ELb1ELb1ELb0ELb1ELb1ELb1EEEEEEEEEvNT_6ParamsE) ;  /* 0xfffe765002007950 */ /* 0x004fea0003c3ffff */
        .weak           $__internal_47_$__cuda_sm70_votesync_ballot
        .type           $__internal_47_$__cuda_sm70_votesync_ballot,@function
        .size           $__internal_47_$__cuda_sm70_votesync_ballot,(.L_x_3878 - $__internal_47_$__cuda_sm70_votesync_ballot)
$__internal_47_$__cuda_sm70_votesync_ballot:
[----:B------:R-:W-:Y:S01]  /*189b0*/  ISETP.NE.U32.AND P0, PT, R0, 0x1, PT ;  /* 0x000000010000780c */ /* 0x000fe20003f05070 */
[----:B------:R-:W-:-:S04]  /*189c0*/  IMAD.MOV.U32 R3, RZ, RZ, -0x1 ;  /* 0xffffffffff037424 */ /* 0x000fc800078e00ff */
[----:B------:R-:W-:Y:S08]  /*189d0*/  WARPSYNC R3 ;  /* 0x0000000300007348 */ /* 0x000ff00003800000 */
[----:B------:R-:W-:-:S04]  /*189e0*/  VOTE.ANY R0, PT, !P0 ;  /* 0x0000000000007806 */ /* 0x000fc800040e0100 */
[----:B------:R-:W-:Y:S01]  /*189f0*/  LOP3.LUT R0, R0, R3, RZ, 0xc0, !PT ;  /* 0x0000000300007212 */ /* 0x000fe200078ec0ff */
[----:B------:R-:W-:-:S04]  /*18a00*/  IMAD.MOV.U32 R3, RZ, RZ, 0x0 ;  /* 0x00000000ff037424 */ /* 0x000fc800078e00ff */
[----:B------:R-:W-:Y:S05]  /*18a10*/  RET.REL.NODEC R2 `(_ZN7cutlass13device_kernelIN5flash19enable_sm80_to_sm89INS1_16FlashAttnFwdSm80INS1_25CollectiveMainloopFwdSm80ILi4ELi1ELb0EN4cute5tupleIJNS5_1CILi128EEENS7_ILi80EEENS7_ILi64EEEEEELi64ENS_10bfloat16_tEfNS_4arch4Sm80ELb1ELb0ELb0ELb1ELb1ELb0ELb1ELb1EEENS1_21CollectiveEpilogueFwdINS6_IJS8_SA_S9_EEENS6_IJNS7_ILi1EEESI_SI_EEESC_SE_Li128ELb1ELb1ELb1ELb0EEENS1_36VarlenDynamicPersistentTileSchedulerILi128ELi80ELi128ELi128ELb1ELb1ELb0ELb1ELb1ELb1EEEEEEEEEvNT_6ParamsE) ;  /* 0xfffe75e002007950 */ /* 0x000fea0003c3ffff */
.L_x_3529:
        /* <DEDUP_REMOVED lines=14> */
.L_x_3878:


//--------------------- .text._ZN7cutlass13device_kernelIN5flash19enable_sm80_to_sm89INS1_16FlashAttnFwdSm80INS1_25CollectiveMainloopFwdSm80ILi4ELi1ELb0EN4cute5tupleIJNS5_1CILi128EEENS7_ILi80EEENS7_ILi64EEEEEELi64ENS_10bfloat16_tEfNS_4arch4Sm80ELb1ELb0ELb0ELb1ELb1ELb1ELb1ELb1EEENS1_21CollectiveEpilogueFwdINS6_IJS8_SA_S9_EEENS6_IJNS7_ILi1EEESI_SI_EEESC_SE_Li128ELb1ELb1ELb1ELb0EEENS1_36VarlenDynamicPersistentTileSchedulerILi128ELi80ELi128ELi128ELb1ELb1ELb0ELb1ELb1ELb1EEEEEEEEEvNT_6ParamsE --------------------------
	.section	.text._ZN7cutlass13device_kernelIN5flash19enable_sm80_to_sm89INS1_16FlashAttnFwdSm80INS1_25CollectiveMainloopFwdSm80ILi4ELi1ELb0EN4cute5tupleIJNS5_1CILi128EEENS7_ILi80EEENS7_ILi64EEEEEELi64ENS_10bfloat16_tEfNS_4arch4Sm80ELb1ELb0ELb0ELb1ELb1ELb1ELb1ELb1EEENS1_21CollectiveEpilogueFwdINS6_IJS8_SA_S9_EEENS6_IJNS7_ILi1EEESI_SI_EEESC_SE_Li128ELb1ELb1ELb1ELb0EEENS1_36VarlenDynamicPersistentTileSchedulerILi128ELi80ELi128ELi128ELb1ELb1ELb0ELb1ELb1ELb1EEEEEEEEEvNT_6ParamsE,"ax",@progbits
	.sectioninfo	@"SHI_REGISTERS=255"
	.align	128
.text._ZN7cutlass13device_kernelIN5flash19enable_sm80_to_sm89INS1_16FlashAttnFwdSm80INS1_25CollectiveMainloopFwdSm80ILi4ELi1ELb0EN4cute5tupleIJNS5_1CILi128EEENS7_ILi80EEENS7_ILi64EEEEEELi64ENS_10bfloat16_tEfNS_4arch4Sm80ELb1ELb0ELb0ELb1ELb1ELb1ELb1ELb1EEENS1_21CollectiveEpilogueFwdINS6_IJS8_SA_S9_EEENS6_IJNS7_ILi1EEESI_SI_EEESC_SE_Li128ELb1ELb1ELb1ELb0EEENS1_36VarlenDynamicPersistentTileSchedulerILi128ELi80ELi128ELi128ELb1ELb1ELb0ELb1ELb1ELb1EEEEEEEEEvNT_6ParamsE:
        .type           _ZN7cutlass13device_kernelIN5flash19enable_sm80_to_sm89INS1_16FlashAttnFwdSm80INS1_25CollectiveMainloopFwdSm80ILi4ELi1ELb0EN4cute5tupleIJNS5_1CILi128EEENS7_ILi80EEENS7_ILi64EEEEEELi64ENS_10bfloat16_tEfNS_4arch4Sm80ELb1ELb0ELb0ELb1ELb1ELb1ELb1ELb1EEENS1_21CollectiveEpilogueFwdINS6_IJS8_SA_S9_EEENS6_IJNS7_ILi1EEESI_SI_EEESC_SE_Li128ELb1ELb1ELb1ELb0EEENS1_36VarlenDynamicPersistentTileSchedulerILi128ELi80ELi128ELi128ELb1ELb1ELb0ELb1ELb1ELb1EEEEEEEEEvNT_6ParamsE,@function
        .size           _ZN7cutlass13device_kernelIN5flash19enable_sm80_to_sm89INS1_16FlashAttnFwdSm80INS1_25CollectiveMainloopFwdSm80ILi4ELi1ELb0EN4cute5tupleIJNS5_1CILi128EEENS7_ILi80EEENS7_ILi64EEEEEELi64ENS_10bfloat16_tEfNS_4arch4Sm80ELb1ELb0ELb0ELb1ELb1ELb1ELb1ELb1EEENS1_21CollectiveEpilogueFwdINS6_IJS8_SA_S9_EEENS6_IJNS7_ILi1EEESI_SI_EEESC_SE_Li128ELb1ELb1ELb1ELb0EEENS1_36VarlenDynamicPersistentTileSchedulerILi128ELi80ELi128ELi128ELb1ELb1ELb0ELb1ELb1ELb1EEEEEEEEEvNT_6ParamsE,(.L_x_3883 - _ZN7cutlass13device_kernelIN5flash19enable_sm80_to_sm89INS1_16FlashAttnFwdSm80INS1_25CollectiveMainloopFwdSm80ILi4ELi1ELb0EN4cute5tupleIJNS5_1CILi128EEENS7_ILi80EEENS7_ILi64EEEEEELi64ENS_10bfloat16_tEfNS_4arch4Sm80ELb1ELb0ELb0ELb1ELb1ELb1ELb1ELb1EEENS1_21CollectiveEpilogueFwdINS6_IJS8_SA_S9_EEENS6_IJNS7_ILi1EEESI_SI_EEESC_SE_Li128ELb1ELb1ELb1ELb0EEENS1_36VarlenDynamicPersistentTileSchedulerILi128ELi80ELi128ELi128ELb1ELb1ELb0ELb1ELb1ELb1EEEEEEEEEvNT_6ParamsE)
        .other          _ZN7cutlass13device_kernelIN5flash19enable_sm80_to_sm89INS1_16FlashAttnFwdSm80INS1_25CollectiveMainloopFwdSm80ILi4ELi1ELb0EN4cute5tupleIJNS5_1CILi128EEENS7_ILi80EEENS7_ILi64EEEEEELi64ENS_10bfloat16_tEfNS_4arch4Sm80ELb1ELb0ELb0ELb1ELb1ELb1ELb1ELb1EEENS1_21CollectiveEpilogueFwdINS6_IJS8_SA_S9_EEENS6_IJNS7_ILi1EEESI_SI_EEESC_SE_Li128ELb1ELb1ELb1ELb0EEENS1_36VarlenDynamicPersistentTileSchedulerILi128ELi80ELi128ELi128ELb1ELb1ELb0ELb1ELb1ELb1EEEEEEEEEvNT_6ParamsE,@"STO_CUDA_ENTRY STV_DEFAULT"
_ZN7cutlass13device_kernelIN5flash19enable_sm80_to_sm89INS1_16FlashAttnFwdSm80INS1_25CollectiveMainloopFwdSm80ILi4ELi1ELb0EN4cute5tupleIJNS5_1CILi128EEENS7_ILi80EEENS7_ILi64EEEEEELi64ENS_10bfloat16_tEfNS_4arch4Sm80ELb1ELb0ELb0ELb1ELb1ELb1ELb1ELb1EEENS1_21CollectiveEpilogueFwdINS6_IJS8_SA_S9_EEENS6_IJNS7_ILi1EEESI_SI_EEESC_SE_Li128ELb1ELb1ELb1ELb0EEENS1_36VarlenDynamicPersistentTileSchedulerILi128ELi80ELi128ELi128ELb1ELb1ELb0ELb1ELb1ELb1EEEEEEEEEvNT_6ParamsE:
        /* <DEDUP_REMOVED lines=54> */
.L_x_3535:
        /* <DEDUP_REMOVED lines=16> */
.L_x_3747:
        /* <DEDUP_REMOVED lines=16> */
.L_x_3748:
[----:B--2---:R-:W-:-:S05]  /*0560*/  IMAD R0, R0, c[0x0][0x538], RZ ;  /* 0x00014e0000007a24 */ /* 0x004fca00078e02ff */
[----:B------:R-:W-:-:S04]  /*0570*/  IADD3 R7, R0, R7, RZ ;  /* 0x0000000700077210 */ /* 0x000fc80007ffe0ff */
[----:B------:R-:W-:-:S13]  /*0580*/  ISETP.GT.AND P0, PT, R7, UR4, PT ;  /* 0x0000000407007c0c */ /* 0x000fda000bf04270 */
[----:B-1----:R-:W-:Y:S05]  /*0590*/  @!P0 BRA `(.L_x_3535) ;  /* 0xfffffdc000008947 */ /* 0x002fea000383ffff */
.L_x_3531:
[----:B------:R-:W-:-:S05]  /*05a0*/  IADD3 R10, -R0, R7, RZ ;  /* 0x00000007000a7210 */ /* 0x000fca0007ffe1ff */
[----:B------:R-:W-:-:S05]  /*05b0*/  IMAD R0, R4, c[0x0][0x538], R10 ;  /* 0x00014e0004007a24 */ /* 0x000fca00078e020a */
[----:B------:R-:W-:Y:S01]  /*05c0*/  ISETP.GT.AND P0, PT, R0, UR4, PT ;  /* 0x0000000400007c0c */ /* 0x000fe2000bf04270 */
[----:B------:R-:W-:-:S12]  /*05d0*/  BRA.DIV ~URZ, `(.L_x_3536) ;  /* 0x0001d7127f007947 */ /* 0x000fd8000b800000 */
[----:B------:R-:W-:-:S04]  /*05e0*/  VOTE.ANY R7, PT, !P0 ;  /* 0x0000000000077806 */ /* 0x000fc800040e0100 */
.L_x_3749:
[----:B------:R-:W1:Y:S02]  /*05f0*/  POPC R0, R7 ;  /* 0x0000000700007309 */ /* 0x000e640000000000 */
[----:B-1----:R-:W-:-:S05]  /*0600*/  IADD3 R2, R0, R6, RZ ;  /* 0x0000000600027210 */ /* 0x002fca0007ffe0ff */
[----:B------:R1:W-:Y:S01]  /*0610*/  STL [R1+0x4c], R2 ;  /* 0x00004c0201007387 */ /* 0x0003e20000100800 */
[----:B------:R-:W-:Y:S05]  /*0620*/  BRA.DIV ~URZ, `(.L_x_3537) ;  /* 0x0001d7127f007947 */ /* 0x000fea000b800000 */
[----:B------:R2:W3:Y:S01]  /*0630*/  SHFL.IDX PT, R12, R9, R0, 0x1f ;  /* 0x00001f00090c7589 */ /* 0x0004e200000e0000 */
[----:B------:R-:W-:-:S03]  /*0640*/  MOV R5, RZ ;  /* 0x000000ff00057202 */ /* 0x000fc60000000f00 */
[----:B------:R2:W4:Y:S04]  /*0650*/  SHFL.IDX PT, R9, R8, R0, 0x1f ;  /* 0x00001f0008097589 */ /* 0x00052800000e0000 */
.L_x_3750:
[----:B------:R-:W-:Y:S01]  /*0660*/  ISETP.NE.AND P0, PT, R7, RZ, PT ;  /* 0x000000ff0700720c */ /* 0x000fe20003f05270 */
[----:B------:R-:W-:-:S12]  /*0670*/  BSSY B0, `(.L_x_3538) ;  /* 0x0000005000007945 */ /* 0x000fd80003800000 */
[----:B------:R-:W-:Y:S05]  /*0680*/  @!P0 BRA `(.L_x_3539) ;  /* 0x0000003000008947 */ /* 0x000fea0003800000 */
[----:B--2---:R-:W-:Y:S01]  /*0690*/  IADD3 R0, R0, -0x1, RZ ;  /* 0xffffffff00007810 */ /* 0x004fe20007ffe0ff */
[----:B------:R-:W-:Y:S05]  /*06a0*/  BRA.DIV ~URZ, `(.L_x_3540) ;  /* 0x0001d7727f007947 */ /* 0x000fea000b800000 */
[----:B------:R2:W1:Y:S02]  /*06b0*/  SHFL.IDX PT, R5, R4, R0, 0x1f ;  /* 0x00001f0004057589 */ /* 0x00046400000e0000 */
.L_x_3539:
[----:B------:R-:W-:Y:S05]  /*06c0*/  BSYNC B0 ;  /* 0x0000000000007941 */ /* 0x000fea0003800000 */
.L_x_3538:
        /* <DEDUP_REMOVED lines=69> */
.L_x_3542:
        /* <DEDUP_REMOVED lines=70> */
.L_x_3543:
[----:B------:R-:W-:Y:S05]  /*0f80*/  BSYNC B0 ;  /* 0x0000000000007941 */ /* 0x000fea0003800000 */
.L_x_3541:
[----:B------:R-:W-:-:S04]  /*0f90*/  LOP3.LUT R0, RZ, R0, RZ, 0x33, !PT ;  /* 0x00000000ff007212 */ /* 0x000fc800078e33ff */
[----:B------:R-:W-:-:S05]  /*0fa0*/  IADD3 R0, R0, R12, RZ ;  /* 0x0000000c00007210 */ /* 0x000fca0007ffe0ff */
[----:B------:R2:W-:Y:S01]  /*0fb0*/  STL [R1+0x44], R0 ;  /* 0x0000440001007387 */ /* 0x0005e20000100800 */
[----:B------:R-:W-:Y:S05]  /*0fc0*/  BRA `(.L_x_3544) ;  /* 0x0000006000007947 */ /* 0x000fea0003800000 */
.L_x_3532:
[----:B------:R-:W-:Y:S01]  /*0fd0*/  MOV R0, UR4 ;  /* 0x0000000400007c02 */ /* 0x000fe20008000f00 */
[----:B------:R-:W-:Y:S04]  /*0fe0*/  STL [R1+0x44], RZ ;  /* 0x000044ff01007387 */ /* 0x000fe80000100800 */
[----:B------:R-:W-:Y:S04]  /*0ff0*/  STL [R1+0x48], RZ ;  /* 0x000048ff01007387 */ /* 0x000fe80000100800 */
[----:B------:R1:W-:Y:S02]  /*1000*/  STL [R1+0x40], R0 ;  /* 0x0000400001007387 */ /* 0x0003e40000100800 */
[----:B-1----:R-:W-:-:S05]  /*1010*/  MOV R0, c[0x0][0x53c] ;  /* 0x00014f0000007a02 */ /* 0x002fca0000000f00 */
[----:B------:R1:W-:Y:S02]  /*1020*/  STL [R1+0x4c], R0 ;  /* 0x00004c0001007387 */ /* 0x0003e40000100800 */
.L_x_3544:
        /* <DEDUP_REMOVED lines=8> */
.L_x_3530:
        /* <DEDUP_REMOVED lines=15> */
[----:B------:R-:W-:Y:S01]  /*11a0*/  LOP3.LUT R0, R2, 0xfffffff0, RZ, 0xc0, !PT ;  /* 0xfffffff002007812 */ /* 0x000fe200078ec0ff */
[----:B------:R-:W-:Y:S01]  /*11b0*/  IMAD.SHL.U32 R6, R27, 0x40, RZ ;  /* 0x000000401b067824 */ /* 0x000fe200078e00ff */
[----:B------:R-:W-:Y:S01]  /*11c0*/  SHF.R.S32.HI R3, RZ, 0x4, R2 ;  /* 0x00000004ff037819 */ /* 0x000fe20000011402 */
[----:B------:R-:W-:-:S02]  /*11d0*/  IMAD.IADD R9, R15, 0x1, -R4 ;  /* 0x000000010f097824 */ /* 0x000fc400078e0a04 */
[----:B------:R-:W-:Y:S01]  /*11e0*/  IMAD.IADD R0, R15, 0x1, -R0 ;  /* 0x000000010f007824 */ /* 0x000fe200078e0a00 */
[----:B------:R-:W-:Y:S01]  /*11f0*/  LEA.HI R5, R2, R3, RZ, 0x1 ;  /* 0x0000000302057211 */ /* 0x000fe200078f08ff */
[C---:B------:R-:W-:Y:S01]  /*1200*/  IMAD.SHL.U32 R238, R9.reuse, 0x8, RZ ;  /* 0x0000000809ee7824 */ /* 0x040fe200078e00ff */
[----:B------:R-:W-:Y:S01]  /*1210*/  LOP3.LUT R2, R6, 0x1c0, RZ, 0xc0, !PT ;  /* 0x000001c006027812 */ /* 0x000fe200078ec0ff */
[----:B------:R-:W-:Y:S01]  /*1220*/  IMAD.SHL.U32 R7, R9, 0x40, RZ ;  /* 0x0000004009077824 */ /* 0x000fe200078e00ff */
[----:B------:R-:W-:Y:S02]  /*1230*/  SHF.R.S32.HI R8, RZ, 0x1f, R0 ;  /* 0x0000001fff087819 */ /* 0x000fe40000011400 */
[----:B------:R-:W-:Y:S02]  /*1240*/  LOP3.LUT R5, R5, 0xfffffffe, RZ, 0xc0, !PT ;  /* 0xfffffffe05057812 */ /* 0x000fe400078ec0ff */
[----:B------:R-:W-:Y:S02]  /*1250*/  LOP3.LUT R6, R2, 0x38, R238, 0xf8, !PT ;  /* 0x0000003802067812 */ /* 0x000fe400078ef8ee */
[----:B------:R-:W-:Y:S01]  /*1260*/  SHF.R.U32.HI R4, RZ, 0x3, R2 ;  /* 0x00000003ff047819 */ /* 0x000fe20000011602 */
[----:B------:R-:W-:Y:S01]  /*1270*/  IMAD.IADD R12, R3, 0x1, -R5 ;  /* 0x00000001030c7824 */ /* 0x000fe200078e0a05 */
[----:B------:R-:W-:-:S02]  /*1280*/  LEA.HI R11, R8, R0, RZ, 0x3 ;  /* 0x00000000080b7211 */ /* 0x000fc400078f18ff */
[----:B------:R-:W-:Y:S02]  /*1290*/  LOP3.LUT R2, R7, 0x1c0, RZ, 0xc0, !PT ;  /* 0x000001c007027812 */ /* 0x000fe400078ec0ff */
[----:B------:R-:W-:Y:S02]  /*12a0*/  LOP3.LUT R4, R6, R4, RZ, 0x3c, !PT ;  /* 0x0000000406047212 */ /* 0x000fe400078e3cff */
[----:B------:R-:W-:Y:S02]  /*12b0*/  LOP3.LUT R3, R11, 0xfffffff8, RZ, 0xc0, !PT ;  /* 0xfffffff80b037812 */ /* 0x000fe400078ec0ff */
[-C--:B------:R-:W-:Y:S02]  /*12c0*/  LEA.HI R6, R14, R15.reuse, RZ, 0x6 ;  /* 0x0000000f0e067211 */ /* 0x080fe400078f30ff */
[----:B------:R-:W-:Y:S01]  /*12d0*/  LOP3.LUT R5, R2, 0x8, R10, 0xf8, !PT ;  /* 0x0000000802057812 */ /* 0x000fe200078ef80a */
[----:B------:R-:W-:Y:S01]  /*12e0*/  IMAD.IADD R8, R0, 0x1, -R3 ;  /* 0x0000000100087824 */ /* 0x000fe200078e0a03 */
[----:B------:R-:W-:Y:S01]  /*12f0*/  SHF.R.U32.HI R2, RZ, 0x3, R2 ;  /* 0x00000003ff027819 */ /* 0x000fe20000011602 */
[----:B------:R-:W-:Y:S01]  /*1300*/  IMAD.SHL.U32 R0, R6, 0x8, RZ ;  /* 0x0000000806007824 */ /* 0x000fe200078e00ff */
[----:B------:R-:W-:-:S02]  /*1310*/  LEA.HI R3, R14, R15, RZ, 0x2 ;  /* 0x0000000f0e037211 */ /* 0x000fc400078f10ff */
[----:B------:R-:W-:Y:S02]  /*1320*/  LOP3.LUT R13, R5, R2, RZ, 0x3c, !PT ;  /* 0x00000002050d7212 */ /* 0x000fe400078e3cff */
[----:B------:R-:W-:Y:S02]  /*1330*/  LEA.HI R2, R14, R15, RZ, 0x5 ;  /* 0x0000000f0e027211 */ /* 0x000fe400078f28ff */
[----:B------:R-:W-:Y:S02]  /*1340*/  LOP3.LUT R212, R4, 0x7ffffe00, R0, 0xf8, !PT ;  /* 0x7ffffe0004d47812 */ /* 0x000fe400078ef800 */
[--C-:B------:R-:W-:Y:S02]  /*1350*/  SHF.R.S32.HI R98, RZ, 0x2, R3.reuse ;  /* 0x00000002ff627819 */ /* 0x100fe40000011403 */
[----:B------:R-:W-:Y:S01]  /*1360*/  SHF.R.S32.HI R4, RZ, 0x1f, R3 ;  /* 0x0000001fff047819 */ /* 0x000fe20000011403 */
[----:B------:R-:W-:Y:S01]  /*1370*/  IMAD.SHL.U32 R212, R212, 0x2, RZ ;  /* 0x00000002d4d47824 */ /* 0x000fe200078e00ff */
[----:B------:R-:W-:-:S02]  /*1380*/  LOP3.LUT R0, R2, 0xffffffe0, RZ, 0xc0, !PT ;  /* 0xffffffe002007812 */ /* 0x000fc400078ec0ff */
[--C-:B------:R-:W-:Y:S02]  /*1390*/  SHF.R.S32.HI R7, RZ, 0x5, R2.reuse ;  /* 0x00000005ff077819 */ /* 0x100fe40000011402 */
[----:B------:R-:W-:Y:S01]  /*13a0*/  SHF.R.S32.HI R2, RZ, 0x1f, R2 ;  /* 0x0000001fff027819 */ /* 0x000fe20000011402 */
[----:B------:R-:W-:Y:S01]  /*13b0*/  IMAD.IADD R19, R15, 0x1, -R0 ;  /* 0x000000010f137824 */ /* 0x000fe200078e0a00 */
[----:B------:R-:W-:Y:S01]  /*13c0*/  LEA.HI R4, R4, R98, RZ, 0x3 ;  /* 0x0000006204047211 */ /* 0x000fe200078f18ff */
[----:B------:R-:W-:Y:S01]  /*13d0*/  IMAD.SHL.U32 R20, R7, 0x200, RZ ;  /* 0x0000020007147824 */ /* 0x000fe200078e00ff */
[----:B------:R-:W-:Y:S02]  /*13e0*/  LOP3.LUT R3, R3, 0xfffffffc, RZ, 0xc0, !PT ;  /* 0xfffffffc03037812 */ /* 0x000fe400078ec0ff */
[----:B------:R-:W-:Y:S02]  /*13f0*/  LEA.HI R0, R2, R7, RZ, 0x2 ;  /* 0x0000000702007211 */ /* 0x000fe400078f10ff */
[----:B------:R-:W-:Y:S01]  /*1400*/  LOP3.LUT R2, R4, 0xfffffff8, RZ, 0xc0, !PT ;  /* 0xfffffff804027812 */ /* 0x000fe200078ec0ff */
[----:B------:R-:W-:Y:S01]  /*1410*/  IMAD.IADD R99, R15, 0x1, -R3 ;  /* 0x000000010f637824 */ /* 0x000fe200078e0a03 */
[----:B------:R-:W-:-:S02]  /*1420*/  SHF.R.S32.HI R4, RZ, 0x1f, R19 ;  /* 0x0000001fff047819 */ /* 0x000fc40000011413 */
        /* <DEDUP_REMOVED lines=47> */
[----:B------:R1:W-:Y:S01]  /*1720*/  STL [R1], R0 ;  /* 0x0000000001007387 */ /* 0x0003e20000100800 */
[----:B------:R-:W-:Y:S02]  /*1730*/  SHF.R.S32.HI R7, RZ, 0x1f, R25 ;  /* 0x0000001fff077819 */ /* 0x000fe40000011419 */
[----:B------:R-:W-:Y:S02]  /*1740*/  SHF.R.S32.HI R8, RZ, 0x1f, R23 ;  /* 0x0000001fff087819 */ /* 0x000fe40000011417 */
[C---:B------:R-:W-:Y:S02]  /*1750*/  LOP3.LUT P4, RZ, R9.reuse, 0x2, RZ, 0xc0, !PT ;  /* 0x0000000209ff7812 */ /* 0x040fe4000788c0ff */
[----:B------:R-:W-:Y:S02]  /*1760*/  LOP3.LUT P3, RZ, R9, 0x4, RZ, 0xc0, !PT ;  /* 0x0000000409ff7812 */ /* 0x000fe4000786c0ff */
[----:B------:R-:W-:-:S02]  /*1770*/  SHF.R.S32.HI R9, RZ, 0x1f, R24 ;  /* 0x0000001fff097819 */ /* 0x000fc40000011418 */
[----:B------:R-:W-:Y:S02]  /*1780*/  LOP3.LUT R11, R6, 0x1c0, RZ, 0xc0, !PT ;  /* 0x000001c0060b7812 */ /* 0x000fe400078ec0ff */
[----:B------:R-:W-:Y:S02]  /*1790*/  LEA.HI R7, R7, R25, RZ, 0x3 ;  /* 0x0000001907077211 */ /* 0x000fe400078f18ff */
[----:B------:R-:W-:Y:S02]  /*17a0*/  LEA.HI R6, R8, R23, RZ, 0x3 ;  /* 0x0000001708067211 */ /* 0x000fe400078f18ff */
[----:B------:R-:W-:Y:S01]  /*17b0*/  LOP3.LUT R23, R3, 0x1c0, RZ, 0xc0, !PT ;  /* 0x000001c003177812 */ /* 0x000fe200078ec0ff */
[----:B------:R-:W-:Y:S01]  /*17c0*/  IMAD.SHL.U32 R7, R7, 0x40, RZ ;  /* 0x0000004007077824 */ /* 0x000fe200078e00ff */
[----:B------:R-:W-:Y:S01]  /*17d0*/  LEA.HI R3, R9, R24, RZ, 0x3 ;  /* 0x0000001809037211 */ /* 0x000fe200078f18ff */
[----:B------:R-:W-:Y:S01]  /*17e0*/  IMAD.SHL.U32 R6, R6, 0x40, RZ ;  /* 0x0000004006067824 */ /* 0x000fe200078e00ff */
[----:B------:R-:W-:-:S02]  /*17f0*/  IADD3 R95, R96, 0x10, RZ ;  /* 0x00000010605f7810 */ /* 0x000fc40007ffe0ff */
[----:B------:R-:W-:Y:S01]  /*1800*/  LOP3.LUT R9, R10, 0x7ffffffc, RZ, 0xc0, !PT ;  /* 0x7ffffffc0a097812 */ /* 0x000fe200078ec0ff */
[----:B------:R-:W-:Y:S01]  /*1810*/  IMAD.SHL.U32 R3, R3, 0x40, RZ ;  /* 0x0000004003037824 */ /* 0x000fe200078e00ff */
[--C-:B------:R-:W-:Y:S01]  /*1820*/  LOP3.LUT R12, R11, 0x38, R86.reuse, 0xf8, !PT ;  /* 0x000000380b0c7812 */ /* 0x100fe200078ef856 */
[----:B-1----:R-:W-:Y:S01]  /*1830*/  IMAD.SHL.U32 R0, R24, 0x40, RZ ;  /* 0x0000004018007824 */ /* 0x002fe200078e00ff */
[----:B------:R-:W-:Y:S01]  /*1840*/  SHF.R.U32.HI R13, RZ, 0x3, R11 ;  /* 0x00000003ff0d7819 */ /* 0x000fe2000001160b */
[----:B------:R-:W-:Y:S01]  /*1850*/  IMAD.IADD R9, R19, 0x1, -R9 ;  /* 0x0000000113097824 */ /* 0x000fe200078e0a09 */
[----:B------:R-:W-:Y:S02]  /*1860*/  LOP3.LUT R11, R23, 0x38, R86, 0xf8, !PT ;  /* 0x00000038170b7812 */ /* 0x000fe400078ef856 */
[----:B------:R-:W-:Y:S01]  /*1870*/  LOP3.LUT R8, R0, 0x1c0, RZ, 0xc0, !PT ;  /* 0x000001c000087812 */ /* 0x000fe200078ec0ff */
        /* <DEDUP_REMOVED lines=73> */
[C---:B------:R-:W-:Y:S01]  /*1d10*/  IMAD.IADD R201, R2.reuse, 0x1, R197 ;  /* 0x0000000102c97824 */ /* 0x040fe200078e02c5 */
[C---:B------:R-:W-:Y:S01]  /*1d20*/  IADD3 R211, R207.reuse, 0x800, RZ ;  /* 0x00000800cfd37810 */ /* 0x040fe20007ffe0ff */
[----:B------:R1:W-:Y:S01]  /*1d30*/  STL [R1+0xcc], R10 ;  /* 0x0000cc0a01007387 */ /* 0x0003e20000100800 */
[C---:B------:R-:W-:Y:S01]  /*1d40*/  IADD3 R210, R207.reuse, 0x1000, RZ ;  /* 0x00001000cfd27810 */ /* 0x040fe20007ffe0ff */
[C---:B------:R-:W-:Y:S01]  /*1d50*/  IMAD.IADD R205, R2.reuse, 0x1, R204 ;  /* 0x0000000102cd7824 */ /* 0x040fe200078e02cc */
[C---:B------:R-:W-:Y:S01]  /*1d60*/  IADD3 R209, R207.reuse, 0x1800, RZ ;  /* 0x00001800cfd17810 */ /* 0x040fe20007ffe0ff */
        /* <DEDUP_REMOVED lines=29> */
.L_x_3746:
        /* <DEDUP_REMOVED lines=48> */
.L_x_3545:
[----:B------:R-:W-:-:S04]  /*2240*/  ISETP.NE.U32.AND P0, PT, RZ, c[0x0][0x368], PT ;  /* 0x0000da00ff007a0c */ /* 0x000fc80003f05070 */
[----:B------:R-:W-:-:S13]  /*2250*/  ISETP.NE.AND.EX P0, PT, RZ, c[0x0][0x36c], PT, P0 ;  /* 0x0000db00ff007a0c */ /* 0x000fda0003f05300 */
[----:B------:R-:W-:Y:S05]  /*2260*/  @!P0 BRA `(.L_x_3546) ;  /* 0x0000004000008947 */ /* 0x000fea0003800000 */
[----:B-1----:R-:W-:-:S04]  /*2270*/  IADD3 R4, P0, R17, c[0x0][0x368], RZ ;  /* 0x0000da0011047a10 */ /* 0x002fc80007f1e0ff */
[----:B------:R-:W-:-:S05]  /*2280*/  IADD3.X R5, R16, c[0x0][0x36c], RZ, P0, !PT ;  /* 0x0000db0010057a10 */ /* 0x000fca00007fe4ff */
[----:B------:R1:W5:Y:S01]  /*2290*/  LDG.E R12, [R4.64] ;  /* 0x00000008040c7981 */ /* 0x000362000c1e1900 */
[----:B------:R-:W-:Y:S05]  /*22a0*/  BRA `(.L_x_3547) ;  /* 0x0000005000007947 */ /* 0x000fea0003800000 */
.L_x_3546:
[----:B------:R-:W-:Y:S01]  /*22b0*/  MOV R12, UR6 ;  /* 0x00000006000c7c02 */ /* 0x000fe20008000f00 */
[----:B------:R-:W-:Y:S05]  /*22c0*/  @!P5 BRA `(.L_x_3547) ;  /* 0x000000300000d947 */ /* 0x000fea0003800000 */
[----:B-1----:R-:W2:Y:S04]  /*22d0*/  LDG.E R6, [R4.64] ;  /* 0x0000000804067981 */ /* 0x002ea8000c1e1900 */
[----:B------:R-:W2:Y:S02]  /*22e0*/  LDG.E R0, [R4.64+0x4] ;  /* 0x0000040804007981 */ /* 0x000ea4000c1e1900 */
[----:B--2---:R-:W-:Y:S02]  /*22f0*/  IADD3 R12, -R6, R0, RZ ;  /* 0x00000000060c7210 */ /* 0x004fe40007ffe1ff */
.L_x_3547:
[----:B------:R-:W2:Y:S04]  /*2300*/  LDL.LU R0, [R1+0x44] ;  /* 0x0000440001007983 */ /* 0x000ea80000300800 */
[----:B-1----:R1:W3:Y:S04]  /*2310*/  @P6 LDG.E R5, [R2.64] ;  /* 0x0000000802056981 */ /* 0x0022e8000c1e1900 */
[----:B------:R1:W3:Y:S04]  /*2320*/  @P6 LDG.E R4, [R2.64+0x4] ;  /* 0x0000040802046981 */ /* 0x0002e8000c1e1900 */
[----:B------:R-:W4:Y:S04]  /*2330*/  LDL.LU R6, [R1+0x64] ;  /* 0x0000640001067983 */ /* 0x000f280000300800 */
[----:B------:R-:W4:Y:S01]  /*2340*/  LDL R14, [R1+0x48] ;  /* 0x00004800010e7983 */ /* 0x000f220000100800 */
[----:B------:R-:W-:-:S04]  /*2350*/  ISETP.NE.U32.AND P0, PT, RZ, c[0x0][0x378], PT ;  /* 0x0000de00ff007a0c */ /* 0x000fc80003f05070 */
[----:B------:R-:W-:Y:S01]  /*2360*/  ISETP.NE.AND.EX P1, PT, RZ, c[0x0][0x37c], PT, P0 ;  /* 0x0000df00ff007a0c */ /* 0x000fe20003f25300 */
[----:B------:R-:W-:Y:S02]  /*2370*/  IMAD.MOV.U32 R7, RZ, RZ, c[0x0][0x2c4] ;  /* 0x0000b100ff077624 */ /* 0x000fe400078e00ff */
[----:B-----5:R-:W-:-:S03]  /*2380*/  IMAD.MOV.U32 R130, RZ, RZ, R12 ;  /* 0x000000ffff827224 */ /* 0x020fc600078e000c */
[----:B------:R-:W-:-:S07]  /*2390*/  ISETP.NE.AND P2, PT, R7, 0x1, PT ;  /* 0x000000010700780c */ /* 0x000fce0003f45270 */
[----:B-1----:R-:W-:-:S04]  /*23a0*/  @P1 IADD3 R2, P0, R17, c[0x0][0x378], RZ ;  /* 0x0000de0011021a10 */ /* 0x002fc80007f1e0ff */
[----:B------:R-:W-:Y:S01]  /*23b0*/  @P1 IADD3.X R3, R16, c[0x0][0x37c], RZ, P0, !PT ;  /* 0x0000df0010031a10 */ /* 0x000fe200007fe4ff */
[----:B------:R-:W-:-:S04]  /*23c0*/  IMAD.IADD R7, R12, 0x1, -R9 ;  /* 0x000000010c077824 */ /* 0x000fc800078e0a09 */
[----:B------:R1:W5:Y:S02]  /*23d0*/  @P1 LDG.E R130, [R2.64] ;  /* 0x0000000802821981 */ /* 0x000364000c1e1900 */
[----:B-1----:R-:W-:Y:S01]  /*23e0*/  IMAD.MOV.U32 R2, RZ, RZ, c[0x0][0x228] ;  /* 0x00008a00ff027624 */ /* 0x002fe200078e00ff */
[----:B------:R-:W-:Y:S01]  /*23f0*/  BSSY B0, `(.L_x_3548) ;  /* 0x000003f000007945 */ /* 0x000fe20003800000 */
[----:B--2---:R-:W-:-:S05]  /*2400*/  IMAD.SHL.U32 R0, R0, 0x80, RZ ;  /* 0x0000008000007824 */ /* 0x004fca00078e00ff */
[----:B------:R1:W-:Y:S01]  /*2410*/  STL [R1+0x30], R0 ;  /* 0x0000300001007387 */ /* 0x0003e20000100800 */
[----:B---3--:R-:W-:Y:S01]  /*2420*/  @P6 IMAD.IADD R2, R4, 0x1, -R5 ;  /* 0x0000000104026824 */ /* 0x008fe200078e0a05 */
[----:B----4-:R-:W-:-:S03]  /*2430*/  LOP3.LUT R6, R6, 0xffffffdf, RZ, 0xc0, !PT ;  /* 0xffffffdf06067812 */ /* 0x010fc600078ec0ff */
[----:B------:R-:W-:Y:S01]  /*2440*/  IMAD.IADD R4, R7, 0x1, R2 ;  /* 0x0000000107047824 */ /* 0x000fe200078e0202 */
[----:B------:R-:W-:-:S04]  /*2450*/  @P2 LOP3.LUT R6, R6, 0x20, RZ, 0xfc, !PT ;  /* 0x0000002006062812 */ /* 0x000fc800078efcff */
[----:B------:R-:W-:Y:S02]  /*2460*/  IADD3 R144, R4, 0x50, -R249 ;  /* 0x0000005004907810 */ /* 0x000fe40007ffe8f9 */
[----:B-1----:R-:W-:-:S05]  /*2470*/  IADD3 R0, R0, 0x7f, RZ ;  /* 0x0000007f00007810 */ /* 0x002fca0007ffe0ff */
[----:B------:R-:W-:Y:S01]  /*2480*/  @P2 IMAD.HI.U32 R3, R0, c[0x0][0x2c8], RZ ;  /* 0x0000b20000032a27 */ /* 0x000fe200078e00ff */
[----:B------:R1:W-:Y:S04]  /*2490*/  STL [R1+0x64], R6 ;  /* 0x0000640601007387 */ /* 0x0003e80000100800 */
[----:B------:R-:W-:Y:S01]  /*24a0*/  @P2 SHF.R.U32.HI R0, RZ, c[0x0][0x2cc], R3 ;  /* 0x0000b300ff002a19 */ /* 0x000fe20000011603 */
[----:B------:R2:W-:Y:S01]  /*24b0*/  STL [R1+0x38], R4 ;  /* 0x0000380401007387 */ /* 0x0005e20000100800 */
[----:B------:R-:W-:-:S03]  /*24c0*/  LOP3.LUT R5, R14, 0xff000000, RZ, 0xc0, !PT ;  /* 0xff0000000e057812 */ /* 0x000fc600078ec0ff */
[----:B------:R-:W-:-:S04]  /*24d0*/  IMAD.IADD R3, R144, 0x1, R0 ;  /* 0x0000000190037824 */ /* 0x000fc800078e0200 */
[----:B-1----:R-:W-:Y:S01]  /*24e0*/  IMAD.HI R6, R3, 0x66666667, RZ ;  /* 0x6666666703067827 */ /* 0x002fe200078e02ff */
[----:B--2---:R-:W-:Y:S02]  /*24f0*/  IADD3 R4, R4, 0x4f, RZ ;  /* 0x0000004f04047810 */ /* 0x004fe40007ffe0ff */
[----:B------:R-:W-:-:S03]  /*2500*/  LOP3.LUT R3, R14, 0xff0000, RZ, 0xc0, !PT ;  /* 0x00ff00000e037812 */ /* 0x000fc600078ec0ff */
        /* <DEDUP_REMOVED lines=45> */
.L_x_3549:
[----:B------:R-:W-:Y:S05]  /*27e0*/  BSYNC B0 ;  /* 0x0000000000007941 */ /* 0x000fea0003800000 */
.L_x_3548:
        /* <DEDUP_REMOVED lines=91> */
[----:B------:R-:W-:Y:S02]  /*2da0*/  IMAD.WIDE.U32 R6, R98, c[0x0][0x290], R96 ;  /* 0x0000a40062067a25 */ /* 0x000fe400078e0060 */
        /* <DEDUP_REMOVED lines=10> */
[C---:B------:R-:W-:Y:S01]  /*2e50*/  IMAD R10, R98.reuse, c[0x0][0x284], R10 ;  /* 0x0000a100620a7a24 */ /* 0x040fe200078e020a */
        /* <DEDUP_REMOVED lines=115> */
.L_x_3585:
        /* <DEDUP_REMOVED lines=76> */
.L_x_3555:
[----:B------:R-:W-:Y:S05]  /*3a50*/  BSYNC B0 ;  /* 0x0000000000007941 */ /* 0x000fea0003800000 */
.L_x_3554:
        /* <DEDUP_REMOVED lines=39> */
.L_x_3557:
[----:B------:R-:W-:Y:S05]  /*3cd0*/  BSYNC B0 ;  /* 0x0000000000007941 */ /* 0x000fea0003800000 */
.L_x_3556:
        /* <DEDUP_REMOVED lines=38> */
.L_x_3559:
[----:B------:R-:W-:Y:S05]  /*3f40*/  BSYNC B0 ;  /* 0x0000000000007941 */ /* 0x000fea0003800000 */
.L_x_3558:
        /* <DEDUP_REMOVED lines=74> */
.L_x_3563:
[----:B------:R-:W-:Y:S05]  /*43f0*/  BSYNC B0 ;  /* 0x0000000000007941 */ /* 0x000fea0003800000 */
.L_x_3562:
        /* <DEDUP_REMOVED lines=57> */
.L_x_3561:
[----:B------:R-:W-:Y:S05]  /*4790*/  BSYNC B1 ;  /* 0x0000000000017941 */ /* 0x000fea0003800000 */
.L_x_3560:
        /* <DEDUP_REMOVED lines=62> */
.L_x_3567:
[----:B------:R-:W-:Y:S05]  /*4b80*/  BSYNC B0 ;  /* 0x0000000000007941 */ /* 0x000fea0003800000 */
.L_x_3566:
        /* <DEDUP_REMOVED lines=57> */
.L_x_3565:
[----:B------:R-:W-:Y:S05]  /*4f20*/  BSYNC B1 ;  /* 0x0000000000017941 */ /* 0x000fea0003800000 */
.L_x_3564:
        /* <DEDUP_REMOVED lines=61> */
.L_x_3570:
[----:B------:R-:W-:Y:S05]  /*5300*/  BSYNC B0 ;  /* 0x0000000000007941 */ /* 0x000fea0003800000 */
.L_x_3569:
        /* <DEDUP_REMOVED lines=58> */
.L_x_3553:
        /* <DEDUP_REMOVED lines=213> */
.L_x_3572:
[----:B----4-:R-:W-:Y:S05]  /*6400*/  BSYNC B0 ;  /* 0x0000000000007941 */ /* 0x010fea0003800000 */
.L_x_3571:
        /* <DEDUP_REMOVED lines=126> */
.L_x_3574:
[----:B------:R-:W-:Y:S05]  /*6bf0*/  BSYNC B0 ;  /* 0x0000000000007941 */ /* 0x000fea0003800000 */
.L_x_3573:
        /* <DEDUP_REMOVED lines=128> */
.L_x_3552:
        /* <DEDUP_REMOVED lines=21> */
.L_x_3576:
[----:B-12---:R-:W-:Y:S05]  /*7550*/  BSYNC B0 ;  /* 0x0000000000007941 */ /* 0x006fea0003800000 */
.L_x_3575:
        /* <DEDUP_REMOVED lines=17> */
.L_x_3578:
[----:B------:R-:W-:Y:S05]  /*7670*/  BSYNC B0 ;  /* 0x0000000000007941 */ /* 0x000fea0003800000 */
.L_x_3577:
        /* <DEDUP_REMOVED lines=16> */
.L_x_3568:
[----:B------:R-:W-:Y:S05]  /*7780*/  BSYNC B2 ;  /* 0x0000000000027941 */ /* 0x000fea0003800000 */
.L_x_3551:
        /* <DEDUP_REMOVED lines=100> */
.L_x_3580:
[----:B-123--:R-:W-:Y:S05]  /*7dd0*/  BSYNC B0 ;  /* 0x0000000000007941 */ /* 0x00efea0003800000 */
.L_x_3579:
        /* <DEDUP_REMOVED lines=17> */
.L_x_3582:
[----:B------:R-:W-:Y:S05]  /*7ef0*/  BSYNC B0 ;  /* 0x0000000000007941 */ /* 0x000fea0003800000 */
.L_x_3581:
        /* <DEDUP_REMOVED lines=17> */
.L_x_3584:
[----:B------:R-:W-:Y:S05]  /*8010*/  BSYNC B0 ;  /* 0x0000000000007941 */ /* 0x000fea0003800000 */
.L_x_3583:
        /* <DEDUP_REMOVED lines=33> */
.L_x_3550:
        /* <DEDUP_REMOVED lines=43> */
.L_x_3587:
[----:B------:R-:W-:Y:S05]  /*84e0*/  BSYNC B0 ;  /* 0x0000000000007941 */ /* 0x000fea0003800000 */
.L_x_3586:
        /* <DEDUP_REMOVED lines=37> */
[----:B------:R3:W-:Y:S01]  /*8740*/  STL [R1+0x4], R3 ;  /* 0x0000040301007387 */ /* 0x0007e20000100800 */
[----:B------:R-:W-:-:S03]  /*8750*/  PRMT R0, RZ, 0x7610, R0 ;  /* 0x00007610ff007816 */ /* 0x000fc60000000000 */
[----:B------:R-:W-:-:S04]  /*8760*/  IMNMX R221, R6, R2, PT ;  /* 0x0000000206dd7217 */ /* 0x000fc80003800200 */
[----:B------:R-:W-:-:S13]  /*8770*/  ISETP.GT.AND P0, PT, R221, R3, PT ;  /* 0x00000003dd00720c */ /* 0x000fda0003f04270 */
[----:B------:R-:W-:Y:S05]  /*8780*/  @!P0 BRA `(.L_x_3588) ;  /* 0x0001118000008947 */ /* 0x000fea0003800000 */
[----:B---3--:R-:W3:Y:S04]  /*8790*/  LDL R3, [R1+0x68] ;  /* 0x0000680001037983 */ /* 0x008ee80000100800 */
[----:B------:R-:W4:Y:S04]  /*87a0*/  LDL R8, [R1+0x6c] ;  /* 0x00006c0001087983 */ /* 0x000f280000100800 */
[----:B--2---:R-:W2:Y:S04]  /*87b0*/  LDL R7, [R1+0x48] ;  /* 0x0000480001077983 */ /* 0x004ea80000100800 */
[----:B------:R-:W2:Y:S04]  /*87c0*/  LDL R4, [R1] ;  /* 0x0000000001047983 */ /* 0x000ea80000100800 */
        /* <DEDUP_REMOVED lines=51> */
.L_x_3751:
[----:B------:R-:W-:Y:S05]  /*8b00*/  BRA.DIV ~URZ, `(.L_x_3590) ;  /* 0x000153f27f007947 */ /* 0x000fea000b800000 */
[----:B------:R3:W4:Y:S02]  /*8b10*/  SHFL.IDX PT, R2, R6, RZ, 0x181f ;  /* 0x00181fff06027589 */ /* 0x00072400000e0000 */
.L_x_3752:
        /* <DEDUP_REMOVED lines=10> */
.L_x_3592:
[----:B------:R-:W-:Y:S05]  /*8bc0*/  BSYNC B0 ;  /* 0x0000000000007941 */ /* 0x000fea0003800000 */
.L_x_3591:
[----:B------:R-:W-:Y:S05]  /*8bd0*/  BRA.DIV ~URZ, `(.L_x_3593) ;  /* 0x000153927f007947 */ /* 0x000fea000b800000 */
[----:B--2---:R2:W1:Y:S04]  /*8be0*/  SHFL.IDX PT, R7, R5, 0x1, 0x181f ;  /* 0x00381f0005077f89 */ /* 0x00446800000e0000 */
[----:B----4-:R2:W4:Y:S02]  /*8bf0*/  SHFL.IDX PT, R2, R6, 0x1, 0x181f ;  /* 0x00381f0006027f89 */ /* 0x01052400000e0000 */
.L_x_3753:
        /* <DEDUP_REMOVED lines=10> */
.L_x_3595:
[----:B------:R-:W-:Y:S05]  /*8ca0*/  BSYNC B0 ;  /* 0x0000000000007941 */ /* 0x000fea0003800000 */
.L_x_3594:
[----:B------:R-:W-:Y:S05]  /*8cb0*/  BRA.DIV ~URZ, `(.L_x_3596) ;  /* 0x000153827f007947 */ /* 0x000fea000b800000 */
[----:B-1----:R1:W2:Y:S02]  /*8cc0*/  SHFL.IDX PT, R7, R5, 0x2, 0x181f ;  /* 0x00581f0005077f89 */ /* 0x0022a400000e0000 */
.L_x_3754:
[----:B------:R-:W-:Y:S05]  /*8cd0*/  BRA.DIV ~URZ, `(.L_x_3597) ;  /* 0x000153d27f007947 */ /* 0x000fea000b800000 */
[----:B----4-:R4:W1:Y:S02]  /*8ce0*/  SHFL.IDX PT, R2, R6, 0x2, 0x181f ;  /* 0x00581f0006027f89 */ /* 0x01086400000e0000 */
.L_x_3755:
        /* <DEDUP_REMOVED lines=10> */
.L_x_3599:
[----:B------:R-:W-:Y:S05]  /*8d90*/  BSYNC B0 ;  /* 0x0000000000007941 */ /* 0x000fea0003800000 */
.L_x_3598:
[----:B------:R-:W-:Y:S05]  /*8da0*/  BRA.DIV ~URZ, `(.L_x_3600) ;  /* 0x000153727f007947 */ /* 0x000fea000b800000 */
[----:B--2---:R2:W3:Y:S04]  /*8db0*/  SHFL.IDX PT, R7, R5, 0x3, 0x181f ;  /* 0x00781f0005077f89 */ /* 0x0044e800000e0000 */
[----:B-1----:R2:W1:Y:S02]  /*8dc0*/  SHFL.IDX PT, R2, R6, 0x3, 0x181f ;  /* 0x00781f0006027f89 */ /* 0x00246400000e0000 */
.L_x_3756:
        /* <DEDUP_REMOVED lines=10> */
.L_x_3602:
[----:B------:R-:W-:Y:S05]  /*8e70*/  BSYNC B0 ;  /* 0x0000000000007941 */ /* 0x000fea0003800000 */
.L_x_3601:
[----:B------:R-:W-:Y:S05]  /*8e80*/  BRA.DIV ~URZ, `(.L_x_3603) ;  /* 0x000153627f007947 */ /* 0x000fea000b800000 */
[----:B---3--:R3:W2:Y:S02]  /*8e90*/  SHFL.IDX PT, R7, R5, 0x4, 0x181f ;  /* 0x00981f0005077f89 */ /* 0x0086a400000e0000 */
.L_x_3757:
[----:B------:R-:W-:Y:S05]  /*8ea0*/  BRA.DIV ~URZ, `(.L_x_3604) ;  /* 0x000153b27f007947 */ /* 0x000fea000b800000 */
[----:B-1----:R1:W3:Y:S02]  /*8eb0*/  SHFL.IDX PT, R2, R6, 0x4, 0x181f ;  /* 0x00981f0006027f89 */ /* 0x0022e400000e0000 */
.L_x_3758:
        /* <DEDUP_REMOVED lines=10> */
.L_x_3606:
[----:B------:R-:W-:Y:S05]  /*8f60*/  BSYNC B0 ;  /* 0x0000000000007941 */ /* 0x000fea0003800000 */
.L_x_3605:
[----:B------:R-:W-:Y:S05]  /*8f70*/  BRA.DIV ~URZ, `(.L_x_3607) ;  /* 0x000153527f007947 */ /* 0x000fea000b800000 */
[----:B--2---:R2:W1:Y:S04]  /*8f80*/  SHFL.IDX PT, R7, R5, 0x5, 0x181f ;  /* 0x00b81f0005077f89 */ /* 0x00446800000e0000 */
[----:B---3--:R2:W3:Y:S02]  /*8f90*/  SHFL.IDX PT, R2, R6, 0x5, 0x181f ;  /* 0x00b81f0006027f89 */ /* 0x0084e400000e0000 */
.L_x_3759:
        /* <DEDUP_REMOVED lines=10> */
.L_x_3609:
[----:B------:R-:W-:Y:S05]  /*9040*/  BSYNC B0 ;  /* 0x0000000000007941 */ /* 0x000fea0003800000 */
.L_x_3608:
[----:B------:R-:W-:Y:S05]  /*9050*/  BRA.DIV ~URZ, `(.L_x_3610) ;  /* 0x000153427f007947 */ /* 0x000fea000b800000 */
[----:B-1----:R1:W2:Y:S02]  /*9060*/  SHFL.IDX PT, R7, R5, 0x6, 0x181f ;  /* 0x00d81f0005077f89 */ /* 0x0022a400000e0000 */
.L_x_3760:
[----:B------:R-:W-:Y:S05]  /*9070*/  BRA.DIV ~URZ, `(.L_x_3611) ;  /* 0x000153927f007947 */ /* 0x000fea000b800000 */
[----:B---3--:R3:W1:Y:S02]  /*9080*/  SHFL.IDX PT, R2, R6, 0x6, 0x181f ;  /* 0x00d81f0006027f89 */ /* 0x00866400000e0000 */
.L_x_3761:
        /* <DEDUP_REMOVED lines=10> */
.L_x_3613:
[----:B------:R-:W-:Y:S05]  /*9130*/  BSYNC B0 ;  /* 0x0000000000007941 */ /* 0x000fea0003800000 */
.L_x_3612:
[----:B------:R-:W-:Y:S05]  /*9140*/  BRA.DIV ~URZ, `(.L_x_3614) ;  /* 0x000153327f007947 */ /* 0x000fea000b800000 */
[----:B-12---:R-:W1:Y:S04]  /*9150*/  SHFL.IDX PT, R5, R5, 0x7, 0x181f ;  /* 0x00f81f0005057f89 */ /* 0x006e6800000e0000 */
[----:B------:R2:W3:Y:S02]  /*9160*/  SHFL.IDX PT, R3, R6, 0x7, 0x181f ;  /* 0x00f81f0006037f89 */ /* 0x0004e400000e0000 */
.L_x_3762:
        /* <DEDUP_REMOVED lines=17> */
[----:B--2-4-:R-:W2:Y:S04]  /*9280*/  LDL.LU R6, [R1+0x64] ;  /* 0x0000640001067983 */ /* 0x014ea80000300800 */
[----:B------:R-:W3:Y:S04]  /*9290*/  LDL R188, [R1] ;  /* 0x0000000001bc7983 */ /* 0x000ee80000100800 */
[----:B------:R-:W4:Y:S04]  /*92a0*/  LDL R7, [R1+0x38] ;  /* 0x0000380001077983 */ /* 0x000f280000100800 */
[----:B------:R-:W5:Y:S01]  /*92b0*/  LDL R189, [R1+0x2c] ;  /* 0x00002c0001bd7983 */ /* 0x000f620000100800 */
[----:B------:R-:W-:-:S02]  /*92c0*/  IMAD.MOV.U32 R180, RZ, RZ, 0x50 ;  /* 0x00000050ffb47424 */ /* 0x000fc400078e00ff */
[----:B------:R-:W-:Y:S02]  /*92d0*/  IMAD.MOV.U32 R190, RZ, RZ, c[0x0][0x2b8] ;  /* 0x0000ae00ffbe7624 */ /* 0x000fe400078e00ff */
[----:B------:R-:W-:-:S03]  /*92e0*/  IMAD R180, R221, R180, -0x50 ;  /* 0xffffffb0ddb47424 */ /* 0x000fc600078e02b4 */
[----:B------:R-:W-:Y:S01]  /*92f0*/  ISETP.NE.AND P1, PT, R190, 0x1, PT ;  /* 0x00000001be00780c */ /* 0x000fe20003f25270 */
[----:B------:R-:W-:Y:S01]  /*9300*/  IMAD.MOV.U32 R213, RZ, RZ, RZ ;  /* 0x000000ffffd57224 */ /* 0x000fe200078e00ff */
[----:B------:R-:W-:Y:S01]  /*9310*/  BAR.SYNC.DEFER_BLOCKING 0x0 ;  /* 0x0000000000007b1d */ /* 0x000fe20000010000 */
[----:B---3--:R-:W-:-:S05]  /*9320*/  IMAD.IADD R3, R188, 0x1, R180 ;  /* 0x00000001bc037824 */ /* 0x008fca00078e02b4 */
[C---:B----4-:R-:W-:Y:S01]  /*9330*/  ISETP.GE.AND P0, PT, R3.reuse, R7, PT ;  /* 0x000000070300720c */ /* 0x050fe20003f06270 */
[----:B-----5:R-:W-:-:S03]  /*9340*/  IMAD.IADD R3, R3, 0x1, R189 ;  /* 0x0000000103037824 */ /* 0x020fc600078e02bd */
[----:B------:R-:W-:Y:S01]  /*9350*/  ISETP.GT.OR P0, PT, R188, 0x4f, P0 ;  /* 0x0000004fbc00780c */ /* 0x000fe20000704670 */
[----:B------:R-:W-:Y:S01]  /*9360*/  @P1 IMAD.HI.U32 R4, R3, c[0x0][0x2bc], RZ ;  /* 0x0000af0003041a27 */ /* 0x000fe200078e00ff */
[----:B--2---:R-:W-:-:S03]  /*9370*/  LOP3.LUT R6, R6, 0xfffffffe, RZ, 0xc0, !PT ;  /* 0xfffffffe06067812 */ /* 0x004fc600078ec0ff */
[----:B------:R-:W-:Y:S01]  /*9380*/  IMAD.MOV.U32 R2, RZ, RZ, R3 ;  /* 0x000000ffff027224 */ /* 0x000fe200078e0003 */
[----:B------:R-:W-:Y:S02]  /*9390*/  @P1 SHF.R.U32.HI R2, RZ, c[0x0][0x2c0], R4 ;  /* 0x0000b000ff021a19 */ /* 0x000fe40000011604 */
[----:B------:R-:W-:-:S05]  /*93a0*/  @P1 LOP3.LUT R6, R6, 0x1, RZ, 0xfc, !PT ;  /* 0x0000000106061812 */ /* 0x000fca00078efcff */
[C---:B------:R-:W-:Y:S01]  /*93b0*/  @!P0 IADD3 R5, P1, R2.reuse, R186, RZ ;  /* 0x000000ba02058210 */ /* 0x040fe20007f3e0ff */
[----:B------:R1:W-:Y:S03]  /*93c0*/  STL [R1+0x64], R6 ;  /* 0x0000640601007387 */ /* 0x0003e60000100800 */
[----:B-1----:R-:W-:Y:S02]  /*93d0*/  @!P0 LEA.HI.X.SX32 R6, R2, R183, 0x1, P1 ;  /* 0x000000b702068211 */ /* 0x002fe400008f0eff */
        /* <DEDUP_REMOVED lines=18> */
[----:B------:R-:W-:-:S13]  /*9500*/  ISETP.GE.AND P1, PT, R84, 0x1, PT ;  /* 0x000000015400780c */ /* 0x000fda0003f26270 */
[----:B------:R-:W-:Y:S01]  /*9510*/  @P1 ISETP.GE.AND P4, PT, R238, c[0x0][0x1d4], PT ;  /* 0x00007500ee001a0c */ /* 0x000fe20003f86270 */
[----:B------:R-:W-:Y:S04]  /*9520*/  STL.64 [R1+0x18], R184 ;  /* 0x000018b801007387 */ /* 0x000fe80000100a00 */
[----:B------:R-:W-:Y:S01]  /*9530*/  STL [R1+0x14], R182 ;  /* 0x000014b601007387 */ /* 0x000fe20000100800 */
[----:B------:R-:W-:Y:S02]  /*9540*/  ISETP.GT.AND P6, PT, R188, 0x4f, PT ;  /* 0x0000004fbc00780c */ /* 0x000fe40003fc4270 */
        /* <DEDUP_REMOVED lines=8> */
[----:B------:R-:W1:Y:S04]  /*95d0*/  SHFL.IDX PT, R6, R2, RZ, 0x181f ;  /* 0x00181fff02067589 */ /* 0x000e6800000e0000 */
[----:B------:R-:W2:Y:S04]  /*95e0*/  SHFL.IDX PT, R4, R2, 0x1, 0x181f ;  /* 0x00381f0002047f89 */ /* 0x000ea800000e0000 */
[----:B------:R-:W3:Y:S04]  /*95f0*/  SHFL.IDX PT, R7, R3, RZ, 0x181f ;  /* 0x00181fff03077589 */ /* 0x000ee800000e0000 */
[----:B------:R-:W4:Y:S01]  /*9600*/  SHFL.IDX PT, R5, R3, 0x1, 0x181f ;  /* 0x00381f0003057f89 */ /* 0x000f2200000e0000 */
[----:B------:R-:W-:-:S03]  /*9610*/  ISETP.GE.AND P0, PT, R84, 0x11, PT ;  /* 0x000000115400780c */ /* 0x000fc60003f06270 */
[----:B------:R-:W5:Y:S04]  /*9620*/  SHFL.IDX PT, R11, R2, 0x2, 0x181f ;  /* 0x00581f00020b7f89 */ /* 0x000f6800000e0000 */
[----:B------:R-:W-:Y:S01]  /*9630*/  SHFL.IDX PT, R12, R3, 0x2, 0x181f ;  /* 0x00581f00030c7f89 */ /* 0x000fe200000e0000 */
[----:B-1----:R-:W-:-:S05]  /*9640*/  @P1 LEA R6, P2, R238, R6, 0x1 ;  /* 0x00000006ee061211 */ /* 0x002fca00078408ff */
[C---:B--2---:R-:W-:Y:S02]  /*9650*/  @P0 LEA R4, P3, R238.reuse, R4, 0x1 ;  /* 0x00000004ee040211 */ /* 0x044fe400078608ff */
[--C-:B---3--:R-:W-:Y:S02]  /*9660*/  @P1 LEA.HI.X R7, R238, R7, R239.reuse, 0x1, P2 ;  /* 0x00000007ee071211 */ /* 0x108fe400010f0cef */
[----:B------:R-:W-:Y:S01]  /*9670*/  ISETP.GE.AND P2, PT, R84, 0x21, PT ;  /* 0x000000215400780c */ /* 0x000fe20003f46270 */
[----:B------:R-:W1:Y:S01]  /*9680*/  SHFL.IDX PT, R9, R2, 0x3, 0x181f ;  /* 0x00781f0002097f89 */ /* 0x000e6200000e0000 */
[C---:B----4-:R-:W-:Y:S02]  /*9690*/  @P0 LEA.HI.X R5, R238.reuse, R5, R239, 0x1, P3 ;  /* 0x00000005ee050211 */ /* 0x050fe400018f0cef */
[C---:B------:R-:W-:Y:S01]  /*96a0*/  @P0 ISETP.GE.AND P3, PT, R238.reuse, c[0x0][0x1d4], PT ;  /* 0x00007500ee000a0c */ /* 0x040fe20003f66270 */
[----:B------:R-:W2:Y:S04]  /*96b0*/  SHFL.IDX PT, R10, R3, 0x3, 0x181f ;  /* 0x00781f00030a7f89 */ /* 0x000ea800000e0000 */
[----:B------:R5:W3:Y:S04]  /*96c0*/  SHFL.IDX PT, R8, R2, 0x4, 0x181f ;  /* 0x00981f0002087f89 */ /* 0x000ae800000e0000 */
[----:B------:R4:W-:Y:S01]  /*96d0*/  @P1 LDGSTS.E.BYPASS.LTC128B.128 [R212+0x2900], [R6.64], !P4 ;  /* 0x0290000006d41fae */ /* 0x0009e2000e101d48 */
[----:B------:R-:W-:-:S02]  /*96e0*/  @P2 ISETP.GE.AND P5, PT, R238, c[0x0][0x1d4], PT ;  /* 0x00007500ee002a0c */ /* 0x000fc40003fa6270 */
[C---:B------:R-:W-:Y:S01]  /*96f0*/  ISETP.GE.AND P4, PT, R84.reuse, 0x31, PT ;  /* 0x000000315400780c */ /* 0x040fe20003f86270 */
[----:B------:R1:W-:Y:S01]  /*9700*/  @P0 LDGSTS.E.BYPASS.LTC128B.128 [R212+0x3100], [R4.64], !P3 ;  /* 0x0310000004d40fae */ /* 0x0003e2000d901d48 */
[----:B------:R-:W-:Y:S02]  /*9710*/  ISETP.GE.AND P1, PT, R84, 0x41, PT ;  /* 0x000000415400780c */ /* 0x000fe40003f26270 */
[C---:B-----5:R-:W-:Y:S01]  /*9720*/  @P2 LEA R2, P0, R238.reuse, R11, 0x1 ;  /* 0x0000000bee022211 */ /* 0x060fe200078008ff */
[----:B----4-:R4:W5:Y:S08]  /*9730*/  SHFL.IDX PT, R6, R3, 0x4, 0x181f ;  /* 0x00981f0003067f89 */ /* 0x01097000000e0000 */
[----:B-1----:R-:W-:-:S04]  /*9740*/  @P4 LEA R4, P3, R238, R9, 0x1 ;  /* 0x00000009ee044211 */ /* 0x002fc800078608ff */
[C-C-:B--2---:R-:W-:Y:S02]  /*9750*/  @P4 LEA.HI.X R5, R238.reuse, R10, R239.reuse, 0x1, P3 ;  /* 0x0000000aee054211 */ /* 0x144fe400018f0cef */
[C---:B----4-:R-:W-:Y:S02]  /*9760*/  @P2 LEA.HI.X R3, R238.reuse, R12, R239, 0x1, P0 ;  /* 0x0000000cee032211 */ /* 0x050fe400000f0cef */
[----:B------:R-:W-:-:S03]  /*9770*/  @P1 ISETP.GE.AND P0, PT, R238, c[0x0][0x1d4], PT ;  /* 0x00007500ee001a0c */ /* 0x000fc60003f06270 */
[----:B------:R3:W-:Y:S01]  /*9780*/  @P2 LDGSTS.E.BYPASS.LTC128B.128 [R212+0x3900], [R2.64], !P5 ;  /* 0x0390000002d42fae */ /* 0x0007e2000e901d48 */
[----:B------:R-:W-:-:S13]  /*9790*/  @P4 ISETP.GE.AND P2, PT, R238, c[0x0][0x1d4], PT ;  /* 0x00007500ee004a0c */ /* 0x000fda0003f46270 */
        /* <DEDUP_REMOVED lines=9> */
.L_x_3615:
        /* <DEDUP_REMOVED lines=71> */
.L_x_3619:
[----:B------:R-:W-:Y:S05]  /*9ca0*/  BSYNC B0 ;  /* 0x0000000000007941 */ /* 0x000fea0003800000 */
.L_x_3618:
        /* <DEDUP_REMOVED lines=45> */
.L_x_3621:
[----:B------:R-:W-:Y:S05]  /*9f80*/  BSYNC B0 ;  /* 0x0000000000007941 */ /* 0x000fea0003800000 */
.L_x_3620:
        /* <DEDUP_REMOVED lines=33> */
[-C--:B--2-4-:R-:W-:Y:S02]  /*a1a0*/  @!P1 IADD3 R22, P2, R15, R14.reuse, RZ ;  /* 0x0000000e0f169210 */ /* 0x094fe40007f5e0ff */
[----:B-1----:R-:W-:Y:S02]  /*a1b0*/  @!P1 IADD3 R18, P4, R27, R14, RZ ;  /* 0x0000000e1b129210 */ /* 0x002fe40007f9e0ff */
        /* <DEDUP_REMOVED lines=12> */
.L_x_3623:
[----:B------:R-:W-:Y:S05]  /*a280*/  BSYNC B0 ;  /* 0x0000000000007941 */ /* 0x000fea0003800000 */
.L_x_3622:
[----:B-1----:R-:W-:Y:S01]  /*a290*/  IADD3 R14, R20, 0x60, RZ ;  /* 0x00000060140e7810 */ /* 0x002fe20007ffe0ff */
[----:B-----5:R-:W-:Y:S01]  /*a2a0*/  IMAD.MOV.U32 R18, RZ, RZ, R42 ;  /* 0x000000ffff127224 */ /* 0x020fe200078e002a */
[----:B------:R1:W3:Y:S01]  /*a2b0*/  SHFL.IDX PT, R27, R24, 0x3, 0x1c1f ;  /* 0x007c1f00181b7f89 */ /* 0x0002e200000e0000 */
[----:B------:R-:W-:Y:S01]  /*a2c0*/  IMAD.MOV.U32 R17, RZ, RZ, R43 ;  /* 0x000000ffff117224 */ /* 0x000fe200078e002b */
[----:B------:R-:W-:Y:S01]  /*a2d0*/  ISETP.GE.AND P0, PT, R14, R0, PT ;  /* 0x000000000e00720c */ /* 0x000fe20003f06270 */
[----:B--2---:R-:W-:Y:S01]  /*a2e0*/  IMAD.MOV.U32 R15, RZ, RZ, R34 ;  /* 0x000000ffff0f7224 */ /* 0x004fe200078e0022 */
[----:B------:R1:W2:Y:S01]  /*a2f0*/  SHFL.IDX PT, R16, R26, 0x3, 0x1c1f ;  /* 0x007c1f001a107f89 */ /* 0x0002a200000e0000 */
[----:B------:R-:W-:Y:S01]  /*a300*/  IMAD.MOV.U32 R14, RZ, RZ, R35 ;  /* 0x000000ffff0e7224 */ /* 0x000fe200078e0023 */
[----:B------:R-:W-:Y:S01]  /*a310*/  PRMT R59, R17, 0x5410, R18 ;  /* 0x00005410113b7816 */ /* 0x000fe20000000012 */
[----:B------:R-:W-:Y:S01]  /*a320*/  IMAD.MOV.U32 R17, RZ, RZ, R41 ;  /* 0x000000ffff117224 */ /* 0x000fe200078e0029 */
[----:B------:R-:W-:Y:S01]  /*a330*/  MOV R18, R40 ;  /* 0x0000002800127202 */ /* 0x000fe20000000f00 */
[----:B---3--:R1:W3:Y:S01]  /*a340*/  SHFL.IDX PT, R24, R21, 0x3, 0x1c1f ;  /* 0x007c1f0015187f89 */ /* 0x0082e200000e0000 */
[----:B------:R-:W-:Y:S01]  /*a350*/  PRMT R57, R14, 0x5410, R15 ;  /* 0x000054100e397816 */ /* 0x000fe2000000000f */
[----:B------:R-:W-:Y:S01]  /*a360*/  IMAD.MOV.U32 R15, RZ, RZ, R36 ;  /* 0x000000ffff0f7224 */ /* 0x000fe200078e0024 */
[----:B------:R-:W-:Y:S01]  /*a370*/  MOV R14, R37 ;  /* 0x00000025000e7202 */ /* 0x000fe20000000f00 */
[----:B----4-:R1:W4:Y:S01]  /*a380*/  SHFL.IDX PT, R22, R25, 0x3, 0x1c1f ;  /* 0x007c1f0019167f89 */ /* 0x01032200000e0000 */
        /* <DEDUP_REMOVED lines=15> */
[-C--:B--2---:R-:W-:Y:S02]  /*a480*/  @!P1 IADD3 R20, P2, R16, R14.reuse, RZ ;  /* 0x0000000e10149210 */ /* 0x084fe40007f5e0ff */
[----:B----4-:R-:W-:Y:S02]  /*a490*/  @!P1 IADD3 R18, P4, R22, R14, RZ ;  /* 0x0000000e16129210 */ /* 0x010fe40007f9e0ff */
[-C--:B------:R-:W-:Y:S01]  /*a4a0*/  @!P0 IADD3 R16, P3, R16, R15.reuse, RZ ;  /* 0x0000000f10108210 */ /* 0x080fe20007f7e0ff */
[C-C-:B-1----:R-:W-:Y:S01]  /*a4b0*/  @!P1 IMAD.X R21, R27.reuse, 0x1, R17.reuse, P2 ;  /* 0x000000011b159824 */ /* 0x142fe200010e0611 */
[----:B------:R-:W-:Y:S01]  /*a4c0*/  @!P0 IADD3 R14, P2, R22, R15, RZ ;  /* 0x0000000f160e8210 */ /* 0x000fe20007f5e0ff */
[C---:B---3--:R-:W-:Y:S01]  /*a4d0*/  @!P1 IMAD.X R19, R24.reuse, 0x1, R17, P4 ;  /* 0x0000000118139824 */ /* 0x048fe200020e0611 */
[----:B------:R-:W-:Y:S01]  /*a4e0*/  CS2R R30, SRZ ;  /* 0x00000000001e7805 */ /* 0x000fe2000001ff00 */
[----:B------:R-:W-:Y:S01]  /*a4f0*/  CS2R R44, SRZ ;  /* 0x00000000002c7805 */ /* 0x000fe2000001ff00 */
[--C-:B------:R-:W-:Y:S01]  /*a500*/  @!P0 IMAD.X R17, R27, 0x1, R23.reuse, P3 ;  /* 0x000000011b118824 */ /* 0x100fe200018e0617 */
[----:B------:R1:W5:Y:S01]  /*a510*/  @!P1 LD.E.64 R28, [R20.64] ;  /* 0x00000008141c9980 */ /* 0x000362000c101b00 */
[----:B------:R-:W-:-:S03]  /*a520*/  @!P0 IMAD.X R15, R24, 0x1, R23, P2 ;  /* 0x00000001180f8824 */ /* 0x000fc600010e0617 */
[----:B------:R1:W5:Y:S04]  /*a530*/  @!P0 LD.E.64 R46, [R16.64] ;  /* 0x00000008102e8980 */ /* 0x000368000c101b00 */
[----:B------:R1:W5:Y:S04]  /*a540*/  @!P1 LD.E.64 R30, [R18.64] ;  /* 0x00000008121e9980 */ /* 0x000368000c101b00 */
[----:B------:R1:W5:Y:S02]  /*a550*/  @!P0 LD.E.64 R44, [R14.64] ;  /* 0x000000080e2c8980 */ /* 0x000364000c101b00 */
.L_x_3625:
[----:B------:R-:W-:Y:S05]  /*a560*/  BSYNC B0 ;  /* 0x0000000000007941 */ /* 0x000fea0003800000 */
.L_x_3624:
[----:B-1---5:R-:W-:Y:S01]  /*a570*/  IMAD.MOV.U32 R14, RZ, RZ, R46 ;  /* 0x000000ffff0e7224 */ /* 0x022fe200078e002e */
[----:B------:R-:W-:-:S04]  /*a580*/  DEPBAR.LE SB0, 0x1 ;  /* 0x000080400000791a */ /* 0x000fc80000000000 */
[----:B--2---:R-:W-:Y:S01]  /*a590*/  IMAD.MOV.U32 R16, RZ, RZ, R47 ;  /* 0x000000ffff107224 */ /* 0x004fe200078e002f */
        /* <DEDUP_REMOVED lines=30> */
[----:B---3--:R-:W-:Y:S01]  /*a780*/  LOP3.LUT R24, R14, 0xffff0000, RZ, 0xc0, !PT ;  /* 0xffff00000e187812 */ /* 0x008fe200078ec0ff */
[C---:B-1--4-:R-:W-:Y:S01]  /*a790*/  IMAD.U32 R22, R18.reuse, 0x10000, RZ ;  /* 0x0001000012167824 */ /* 0x052fe200078e00ff */
        /* <DEDUP_REMOVED lines=33> */
.L_x_3629:
[----:B------:R-:W-:Y:S05]  /*a9b0*/  BSYNC B0 ;  /* 0x0000000000007941 */ /* 0x000fea0003800000 */
.L_x_3628:
        /* <DEDUP_REMOVED lines=48> */
.L_x_3627:
[----:B------:R-:W-:Y:S05]  /*acc0*/  BSYNC B1 ;  /* 0x0000000000017941 */ /* 0x000fea0003800000 */
.L_x_3626:
        /* <DEDUP_REMOVED lines=53> */
.L_x_3633:
[----:B------:R-:W-:Y:S05]  /*b020*/  BSYNC B0 ;  /* 0x0000000000007941 */ /* 0x000fea0003800000 */
.L_x_3632:
        /* <DEDUP_REMOVED lines=48> */
.L_x_3631:
[----:B------:R-:W-:Y:S05]  /*b330*/  BSYNC B1 ;  /* 0x0000000000017941 */ /* 0x000fea0003800000 */
.L_x_3630:
        /* <DEDUP_REMOVED lines=53> */
.L_x_3637:
[----:B------:R-:W-:Y:S05]  /*b690*/  BSYNC B0 ;  /* 0x0000000000007941 */ /* 0x000fea0003800000 */
.L_x_3636:
        /* <DEDUP_REMOVED lines=48> */
.L_x_3635:
[----:B------:R-:W-:Y:S05]  /*b9a0*/  BSYNC B1 ;  /* 0x0000000000017941 */ /* 0x000fea0003800000 */
.L_x_3634:
        /* <DEDUP_REMOVED lines=52> */
.L_x_3640:
[----:B------:R-:W-:Y:S05]  /*bcf0*/  BSYNC B0 ;  /* 0x0000000000007941 */ /* 0x000fea0003800000 */
.L_x_3639:
        /* <DEDUP_REMOVED lines=49> */
.L_x_3617:
        /* <DEDUP_REMOVED lines=78> */
.L_x_3642:
[----:B----4-:R-:W-:Y:S05]  /*c4f0*/  BSYNC B0 ;  /* 0x0000000000007941 */ /* 0x010fea0003800000 */
.L_x_3641:
        /* <DEDUP_REMOVED lines=66> */
.L_x_3644:
[----:B----4-:R-:W-:Y:S05]  /*c920*/  BSYNC B0 ;  /* 0x0000000000007941 */ /* 0x010fea0003800000 */
.L_x_3643:
        /* <DEDUP_REMOVED lines=124> */
.L_x_3646:
[----:B------:R-:W-:Y:S05]  /*d0f0*/  BSYNC B0 ;  /* 0x0000000000007941 */ /* 0x000fea0003800000 */
.L_x_3645:
        /* <DEDUP_REMOVED lines=110> */
.L_x_3648:
[----:B------:R-:W-:Y:S05]  /*d7e0*/  BSYNC B0 ;  /* 0x0000000000007941 */ /* 0x000fea0003800000 */
.L_x_3647:
        /* <DEDUP_REMOVED lines=110> */
.L_x_3650:
[----:B------:R-:W-:Y:S05]  /*ded0*/  BSYNC B0 ;  /* 0x0000000000007941 */ /* 0x000fea0003800000 */
.L_x_3649:
        /* <DEDUP_REMOVED lines=109> */
.L_x_3638:
[----:B------:R-:W-:Y:S05]  /*e5b0*/  BSYNC B2 ;  /* 0x0000000000027941 */ /* 0x000fea0003800000 */
.L_x_3616:
[----:B------:R-:W-:Y:S01]  /*e5c0*/  IMAD.WIDE.U32 R142, R85, c[0x0][0x210], RZ ;  /* 0x00008400558e7a25 */ /* 0x000fe200078e00ff */
[----:B------:R-:W-:-:S04]  /*e5d0*/  DEPBAR.LE SB0, 0x0 ;  /* 0x000080000000791a */ /* 0x000fc80000000000 */
[----:B------:R-:W-:Y:S01]  /*e5e0*/  IMAD R140, R85, c[0x0][0x214], R143 ;  /* 0x00008500558c7a24 */ /* 0x000fe200078e028f */
[----:B------:R-:W-:Y:S01]  /*e5f0*/  STL.64 [R1+0x8], R142 ;  /* 0x0000088e01007387 */ /* 0x000fe20000100a00 */
[----:B------:R-:W-:Y:S02]  /*e600*/  IMAD R0, R93, c[0x0][0x208], RZ ;  /* 0x000082005d007a24 */ /* 0x000fe400078e02ff */
[C---:B-1----:R-:W-:Y:S01]  /*e610*/  IMAD.WIDE.U32 R2, R216.reuse, c[0x0][0x208], RZ ;  /* 0x00008200d8027a25 */ /* 0x042fe200078e00ff */
        /* <DEDUP_REMOVED lines=12> */
[----:B------:R-:W5:Y:S04]  /*e6e0*/  LDSM.16.M88.4 R28, [R196+0x800] ;  /* 0x00080000c41c783b */ /* 0x000f680000000200 */
[----:B---3--:R-:W3:Y:S04]  /*e6f0*/  LDSM.16.M88.4 R24, [R196+0x1000] ;  /* 0x00100000c418783b */ /* 0x008ee80000000200 */
[----:B----4-:R-:W4:Y:S04]  /*e700*/  LDSM.16.M88.4 R20, [R196+0x1800] ;  /* 0x00180000c414783b */ /* 0x010f280000000200 */
[----:B------:R-:W3:Y:S04]  /*e710*/  LDSM.16.M88.4 R16, [R196+0x2000] ;  /* 0x00200000c410783b */ /* 0x000ee80000000200 */
[----:B------:R-:W-:Y:S04]  /*e720*/  LDSM.16.M88.4 R12, [R206+0x2000] ;  /* 0x00200000ce0c783b */ /* 0x000fe80000000200 */
[----:B------:R-:W3:Y:S04]  /*e730*/  LDSM.16.M88.4 R56, [R207] ;  /* 0x00000000cf38783b */ /* 0x000ee80000000200 */
[----:B------:R-:W3:Y:S04]  /*e740*/  LDSM.16.M88.4 R60, [R211] ;  /* 0x00000000d33c783b */ /* 0x000ee80000000200 */
[----:B------:R-:W3:Y:S04]  /*e750*/  LDSM.16.M88.4 R8, [R203] ;  /* 0x00000000cb08783b */ /* 0x000ee80000000200 */
[----:B------:R-:W4:Y:S04]  /*e760*/  LDSM.16.M88.4 R64, [R210] ;  /* 0x00000000d240783b */ /* 0x000f280000000200 */
[----:B------:R-:W4:Y:S01]  /*e770*/  LDSM.16.M88.4 R72, [R209] ;  /* 0x00000000d148783b */ /* 0x000f220000000200 */
[C---:B-1----:R-:W-:Y:S03]  /*e780*/  HMMA.16816.F32.BF16 R76, R4.reuse, R34, RZ ;  /* 0x00000022044c723c */ /* 0x042fe600000418ff */
[----:B------:R-:W1:Y:S05]  /*e790*/  LDSM.16.M88.4 R68, [R208] ;  /* 0x00000000d044783b */ /* 0x000e6a0000000200 */
[C---:B-----5:R-:W-:Y:S08]  /*e7a0*/  HMMA.16816.F32.BF16 R80, R4.reuse, R30, RZ ;  /* 0x0000001e0450723c */ /* 0x060ff000000418ff */
[C---:B------:R-:W-:Y:S08]  /*e7b0*/  HMMA.16816.F32.BF16 R48, R4.reuse, R32, RZ ;  /* 0x000000200430723c */ /* 0x040ff000000418ff */
[C---:B------:R-:W-:Y:S08]  /*e7c0*/  HMMA.16816.F32.BF16 R44, R4.reuse, R28, RZ ;  /* 0x0000001c042c723c */ /* 0x040ff000000418ff */
[C---:B---3--:R-:W-:Y:S08]  /*e7d0*/  HMMA.16816.F32.BF16 R40, R4.reuse, R24, RZ ;  /* 0x000000180428723c */ /* 0x048ff000000418ff */
[C---:B----4-:R-:W-:Y:S08]  /*e7e0*/  HMMA.16816.F32.BF16 R36, R4.reuse, R20, RZ ;  /* 0x000000140424723c */ /* 0x050ff000000418ff */
[C---:B------:R-:W-:Y:S08]  /*e7f0*/  HMMA.16816.F32.BF16 R52, R4.reuse, R16, RZ ;  /* 0x000000100434723c */ /* 0x040ff000000418ff */
[C---:B------:R-:W-:Y:S08]  /*e800*/  HMMA.16816.F32.BF16 R88, R4.reuse, R26, RZ ;  /* 0x0000001a0458723c */ /* 0x040ff000000418ff */
[C---:B------:R-:W-:Y:S08]  /*e810*/  HMMA.16816.F32.BF16 R104, R4.reuse, R22, RZ ;  /* 0x000000160468723c */ /* 0x040ff000000418ff */
[----:B------:R-:W-:Y:S01]  /*e820*/  HMMA.16816.F32.BF16 R100, R4, R18, RZ ;  /* 0x000000120464723c */ /* 0x000fe200000418ff */
[----:B------:R-:W-:-:S04]  /*e830*/  LEA R0, P0, R2, c[0x0][0x1f8], 0x1 ;  /* 0x00007e0002007a11 */ /* 0x000fc800078008ff */
[----:B------:R-:W-:Y:S01]  /*e840*/  LEA.HI.X R2, R2, c[0x0][0x1fc], R3, 0x1, P0 ;  /* 0x00007f0002027a11 */ /* 0x000fe200000f0c03 */
[----:B------:R-:W3:Y:S02]  /*e850*/  SHFL.IDX PT, R4, R0, RZ, 0x181f ;  /* 0x00181fff00047589 */ /* 0x000ee400000e0000 */
[C---:B------:R-:W-:Y:S02]  /*e860*/  HMMA.16816.F32.BF16 R132, R12.reuse, R58, R76 ;  /* 0x0000003a0c84723c */ /* 0x040fe4000004184c */
[----:B------:R-:W4:Y:S04]  /*e870*/  SHFL.IDX PT, R3, R0, 0x1, 0x181f ;  /* 0x00381f0000037f89 */ /* 0x000f2800000e0000 */
[----:B------:R-:W5:Y:S02]  /*e880*/  SHFL.IDX PT, R5, R2, RZ, 0x181f ;  /* 0x00181fff02057589 */ /* 0x000f6400000e0000 */
[----:B------:R-:W-:Y:S02]  /*e890*/  HMMA.16816.F32.BF16 R124, R12, R62, R80 ;  /* 0x0000003e0c7c723c */ /* 0x000fe40000041850 */
[----:B------:R-:W1:Y:S04]  /*e8a0*/  SHFL.IDX PT, R6, R0, 0x2, 0x181f ;  /* 0x00581f0000067f89 */ /* 0x000e6800000e0000 */
[----:B------:R-:W-:Y:S02]  /*e8b0*/  SHFL.IDX PT, R7, R0, 0x3, 0x181f ;  /* 0x00781f0000077f89 */ /* 0x000fe400000e0000 */
[C---:B------:R-:W-:Y:S08]  /*e8c0*/  HMMA.16816.F32.BF16 R108, R8.reuse, R32, RZ ;  /* 0x00000020086c723c */ /* 0x040ff000000418ff */
[----:B------:R-:W-:Y:S08]  /*e8d0*/  HMMA.16816.F32.BF16 R172, R8, R34, RZ ;  /* 0x0000002208ac723c */ /* 0x000ff000000418ff */
[C---:B------:R-:W-:Y:S08]  /*e8e0*/  HMMA.16816.F32.BF16 R136, R12.reuse, R56, R48 ;  /* 0x000000380c88723c */ /* 0x040ff00000041830 */
[C---:B------:R-:W-:Y:S08]  /*e8f0*/  HMMA.16816.F32.BF16 R128, R12.reuse, R60, R44 ;  /* 0x0000003c0c80723c */ /* 0x040ff0000004182c */
[C---:B------:R-:W-:Y:S08]  /*e900*/  HMMA.16816.F32.BF16 R120, R12.reuse, R64, R40 ;  /* 0x000000400c78723c */ /* 0x040ff00000041828 */
[C---:B------:R-:W-:Y:S08]  /*e910*/  HMMA.16816.F32.BF16 R148, R12.reuse, R72, R36 ;  /* 0x000000480c94723c */ /* 0x040ff00000041824 */
[C---:B-1----:R-:W-:Y:S08]  /*e920*/  HMMA.16816.F32.BF16 R144, R12.reuse, R68, R52 ;  /* 0x000000440c90723c */ /* 0x042ff00000041834 */
[C---:B------:R-:W-:Y:S08]  /*e930*/  HMMA.16816.F32.BF16 R116, R12.reuse, R66, R88 ;  /* 0x000000420c74723c */ /* 0x040ff00000041858 */
[C---:B------:R-:W-:Y:S08]  /*e940*/  HMMA.16816.F32.BF16 R80, R12.reuse, R74, R104 ;  /* 0x0000004a0c50723c */ /* 0x040ff00000041868 */
[----:B------:R-:W-:Y:S01]  /*e950*/  HMMA.16816.F32.BF16 R76, R12, R70, R100 ;  /* 0x000000460c4c723c */ /* 0x000fe20000041864 */
[----:B------:R-:W1:Y:S07]  /*e960*/  SHFL.IDX PT, R13, R2, 0x1, 0x181f ;  /* 0x00381f00020d7f89 */ /* 0x000e6e00000e0000 */
[C---:B------:R-:W-:Y:S08]  /*e970*/  HMMA.16816.F32.BF16 R32, R8.reuse, R28, RZ ;  /* 0x0000001c0820723c */ /* 0x040ff000000418ff */
[C---:B------:R-:W-:Y:S08]  /*e980*/  HMMA.16816.F32.BF16 R168, R8.reuse, R30, RZ ;  /* 0x0000001e08a8723c */ /* 0x040ff000000418ff */
[C---:B------:R-:W-:Y:S08]  /*e990*/  HMMA.16816.F32.BF16 R28, R8.reuse, R24, RZ ;  /* 0x00000018081c723c */ /* 0x040ff000000418ff */
[C---:B------:R-:W-:Y:S08]  /*e9a0*/  HMMA.16816.F32.BF16 R164, R8.reuse, R26, RZ ;  /* 0x0000001a08a4723c */ /* 0x040ff000000418ff */
[C---:B------:R-:W-:Y:S01]  /*e9b0*/  HMMA.16816.F32.BF16 R152, R8.reuse, R18, RZ ;  /* 0x000000120898723c */ /* 0x040fe200000418ff */
[----:B------:R-:W1:Y:S07]  /*e9c0*/  SHFL.IDX PT, R19, R2, 0x2, 0x181f ;  /* 0x00581f0002137f89 */ /* 0x000e6e00000e0000 */
[C---:B------:R-:W-:Y:S01]  /*e9d0*/  HMMA.16816.F32.BF16 R24, R8.reuse, R16, RZ ;  /* 0x000000100818723c */ /* 0x040fe200000418ff */
[----:B------:R1:W2:Y:S04]  /*e9e0*/  SHFL.IDX PT, R17, R0, 0x4, 0x181f ;  /* 0x00981f0000117f89 */ /* 0x0002a800000e0000 */
[----:B------:R-:W-:Y:S03]  /*e9f0*/  SHFL.IDX PT, R18, R2, 0x4, 0x181f ;  /* 0x00981f0002127f89 */ /* 0x000fe600000e0000 */
[----:B------:R-:W-:Y:S01]  /*ea00*/  HMMA.16816.F32.BF16 R112, R8, R20, RZ ;  /* 0x000000140870723c */ /* 0x000fe200000418ff */
[----:B------:R2:W2:Y:S01]  /*ea10*/  SHFL.IDX PT, R20, R2, 0x3, 0x181f ;  /* 0x00781f0002147f89 */ /* 0x0004a200000e0000 */
[----:B------:R-:W-:-:S06]  /*ea20*/  IMAD.SHL.U32 R16, R238, 0x2, RZ ;  /* 0x00000002ee107824 */ /* 0x000fcc00078e00ff */
[----:B------:R-:W-:Y:S01]  /*ea30*/  HMMA.16816.F32.BF16 R160, R8, R22, RZ ;  /* 0x0000001608a0723c */ /* 0x000fe200000418ff */
[----:B------:R-:W2:Y:S01]  /*ea40*/  LDSM.16.M88.4 R8, [R206] ;  /* 0x00000000ce08783b */ /* 0x000ea20000000200 */
[-C--:B---3--:R-:W-:Y:S02]  /*ea50*/  IADD3 R14, P0, R4, R16.reuse, RZ ;  /* 0x00000010040e7210 */ /* 0x088fe40007f1e0ff */
[----:B----4-:R-:W-:Y:S02]  /*ea60*/  IADD3 R12, P2, R3, R16, RZ ;  /* 0x00000010030c7210 */ /* 0x010fe40007f5e0ff */
[----:B-1----:R-:W-:-:S05]  /*ea70*/  SHF.L.U64.HI R0, R238, 0x1, R239 ;  /* 0x00000001ee007819 */ /* 0x002fca00000102ef */
[--C-:B-----5:R-:W-:Y:S01]  /*ea80*/  IMAD.X R15, R5, 0x1, R0.reuse, P0 ;  /* 0x00000001050f7824 */ /* 0x120fe200000e0600 */
[-C--:B------:R-:W-:Y:S01]  /*ea90*/  IADD3 R6, P0, R6, R16.reuse, RZ ;  /* 0x0000001006067210 */ /* 0x080fe20007f1e0ff */
[--C-:B------:R-:W-:Y:S01]  /*eaa0*/  IMAD.X R13, R13, 0x1, R0.reuse, P2 ;  /* 0x000000010d0d7824 */ /* 0x100fe200010e0600 */
[----:B------:R-:W-:Y:S02]  /*eab0*/  ISETP.GE.AND P1, PT, R238, c[0x0][0x1d4], PT ;  /* 0x00007500ee007a0c */ /* 0x000fe40003f26270 */
[-C--:B------:R-:W-:Y:S01]  /*eac0*/  IADD3 R4, P2, R7, R16.reuse, RZ ;  /* 0x0000001007047210 */ /* 0x080fe20007f5e0ff */
[--C-:B------:R-:W-:Y:S01]  /*ead0*/  IMAD.X R7, R19, 0x1, R0.reuse, P0 ;  /* 0x0000000113077824 */ /* 0x100fe200000e0600 */
[----:B--2---:R-:W-:Y:S02]  /*eae0*/  IADD3 R2, P0, R17, R16, RZ ;  /* 0x0000001011027210 */ /* 0x004fe40007f1e0ff */
[----:B------:R-:W-:Y:S01]  /*eaf0*/  ISETP.LT.OR P5, PT, R84, 0x1, P1 ;  /* 0x000000015400780c */ /* 0x000fe20000fa1670 */
[--C-:B------:R-:W-:Y:S01]  /*eb00*/  IMAD.X R5, R20, 0x1, R0.reuse, P2 ;  /* 0x0000000114057824 */ /* 0x100fe200010e0600 */
[----:B------:R-:W-:Y:S01]  /*eb10*/  ISETP.LT.OR P4, PT, R84, 0x11, P1 ;  /* 0x000000115400780c */ /* 0x000fe20000f81670 */
[----:B------:R-:W-:Y:S01]  /*eb20*/  IMAD.X R3, R18, 0x1, R0, P0 ;  /* 0x0000000112037824 */ /* 0x000fe200000e0600 */
[----:B------:R-:W-:-:S02]  /*eb30*/  ISETP.LT.OR P3, PT, R84, 0x21, P1 ;  /* 0x000000215400780c */ /* 0x000fc40000f61670 */
[C---:B------:R-:W-:Y:S02]  /*eb40*/  ISETP.LT.OR P2, PT, R84.reuse, 0x31, P1 ;  /* 0x000000315400780c */ /* 0x040fe40000f41670 */
[----:B------:R-:W-:-:S05]  /*eb50*/  ISETP.LT.OR P0, PT, R84, 0x41, P1 ;  /* 0x000000415400780c */ /* 0x000fca0000f01670 */
[----:B------:R-:W-:Y:S01]  /*eb60*/  @!PT LDS RZ, [RZ] ;  /* 0x00000000fffff984 */ /* 0x000fe20000000800 */
[----:B------:R-:W-:Y:S01]  /*eb70*/  @!PT LDS RZ, [RZ] ;  /* 0x00000000fffff984 */ /* 0x000fe20000000800 */
[----:B------:R-:W-:Y:S01]  /*eb80*/  @!PT LDS RZ, [RZ] ;  /* 0x00000000fffff984 */ /* 0x000fe20000000800 */
[----:B------:R1:W-:Y:S04]  /*eb90*/  LDGSTS.E.BYPASS.LTC128B.128 [R212+0x100], [R14.64], !P5 ;  /* 0x001000000ed47fae */ /* 0x0003e8000e901d48 */
[----:B------:R1:W-:Y:S04]  /*eba0*/  LDGSTS.E.BYPASS.LTC128B.128 [R212+0x900], [R12.64], !P4 ;  /* 0x009000000cd47fae */ /* 0x0003e8000e101d48 */
[----:B------:R2:W-:Y:S01]  /*ebb0*/  LDGSTS.E.BYPASS.LTC128B.128 [R212+0x1100], [R6.64], !P3 ;  /* 0x0110000006d47fae */ /* 0x0005e2000d901d48 */
[C---:B------:R-:W-:Y:S03]  /*ebc0*/  HMMA.16816.F32.BF16 R156, R8.reuse, R68, R24 ;  /* 0x00000044089c723c */ /* 0x040fe60000041818 */
[----:B------:R2:W-:Y:S04]  /*ebd0*/  LDGSTS.E.BYPASS.LTC128B.128 [R212+0x1900], [R4.64], !P2 ;  /* 0x0190000004d47fae */ /* 0x0005e8000d101d48 */
[----:B------:R3:W-:Y:S04]  /*ebe0*/  LDGSTS.E.BYPASS.LTC128B.128 [R212+0x2100], [R2.64], !P0 ;  /* 0x0210000002d47fae */ /* 0x0007e8000c101d48 */
[----:B------:R-:W-:Y:S04]  /*ebf0*/  LDSM.16.M88.4 R48, [R202+0x1800] ;  /* 0x00180000ca30783b */ /* 0x000fe80000000200 */
[----:B------:R-:W-:Y:S04]  /*ec00*/  LDSM.16.M88.4 R44, [R202+0x2000] ;  /* 0x00200000ca2c783b */ /* 0x000fe80000000200 */
[----:B------:R-:W-:Y:S04]  /*ec10*/  LDSM.16.M88.4 R20, [R202] ;  /* 0x00000000ca14783b */ /* 0x000fe80000000200 */
[----:B------:R-:W-:Y:S04]  /*ec20*/  LDSM.16.M88.4 R24, [R202+0x800] ;  /* 0x00080000ca18783b */ /* 0x000fe80000000200 */
[----:B------:R-:W-:Y:S04]  /*ec30*/  LDSM.16.M88.4 R40, [R202+0x1000] ;  /* 0x00100000ca28783b */ /* 0x000fe80000000200 */
[----:B--2---:R-:W2:Y:S04]  /*ec40*/  LDSM.16.M88.4 R4, [R204+0x2000] ;  /* 0x00200000cc04783b */ /* 0x004ea80000000200 */
[----:B-1----:R-:W1:Y:S01]  /*ec50*/  LDSM.16.M88.4 R12, [R204] ;  /* 0x00000000cc0c783b */ /* 0x002e620000000200 */
[C---:B------:R-:W-:Y:S03]  /*ec60*/  HMMA.16816.F32.BF16 R36, R8.reuse, R56, R108 ;  /* 0x000000380824723c */ /* 0x040fe6000004186c */
        /* <DEDUP_REMOVED lines=10> */
[C---:B--2---:R-:W-:Y:S08]  /*ed10*/  HMMA.16816.F32.BF16 R108, R4.reuse, R50, R80 ;  /* 0x00000032046c723c */ /* 0x044ff00000041850 */
        /* <DEDUP_REMOVED lines=9> */
[----:B------:R-:W-:Y:S07]  /*edb0*/  LDSM.16.M88.4 R4, [R205+0x2000] ;  /* 0x00200000cd04783b */ /* 0x000fee0000000200 */
[C---:B-1----:R-:W-:Y:S01]  /*edc0*/  HMMA.16816.F32.BF16 R76, R12.reuse, R20, R36 ;  /* 0x000000140c4c723c */ /* 0x042fe20000041824 */
[----:B------:R-:W1:Y:S07]  /*edd0*/  LDSM.16.M88.4 R36, [R199] ;  /* 0x00000000c724783b */ /* 0x000e6e0000000200 */
[C---:B------:R-:W-:Y:S01]  /*ede0*/  HMMA.16816.F32.BF16 R68, R12.reuse, R24, R32 ;  /* 0x000000180c44723c */ /* 0x040fe20000041820 */
[----:B------:R-:W2:Y:S07]  /*edf0*/  LDSM.16.M88.4 R32, [R199+0x800] ;  /* 0x00080000c720783b */ /* 0x000eae0000000200 */
[C---:B------:R-:W-:Y:S01]  /*ee00*/  HMMA.16816.F32.BF16 R72, R12.reuse, R22, R28 ;  /* 0x000000160c48723c */ /* 0x040fe2000004181c */
[----:B------:R-:W4:Y:S04]  /*ee10*/  LDSM.16.M88.4 R28, [R199+0x1000] ;  /* 0x00100000c71c783b */ /* 0x000f280000000200 */
[----:B------:R-:W5:Y:S03]  /*ee20*/  LDSM.16.M88.4 R20, [R199+0x2000] ;  /* 0x00200000c714783b */ /* 0x000f660000000200 */
[----:B------:R-:W-:Y:S01]  /*ee30*/  HMMA.16816.F32.BF16 R64, R12, R26, R52 ;  /* 0x0000001a0c40723c */ /* 0x000fe20000041834 */
[----:B------:R-:W1:Y:S01]  /*ee40*/  LDSM.16.M88.4 R24, [R199+0x1800] ;  /* 0x00180000c718783b */ /* 0x000e620000000200 */
[----:B------:R-:W-:Y:S01]  /*ee50*/  ISETP.GT.AND P0, PT, R181, R85, PT ;  /* 0x00000055b500720c */ /* 0x000fe20003f04270 */
        /* <DEDUP_REMOVED lines=10> */
[C---:B--2---:R-:W-:Y:S08]  /*ef00*/  HMMA.16816.F32.BF16 R132, R4.reuse, R34, R124 ;  /* 0x000000220484723c */ /* 0x044ff0000004187c */
[C---:B------:R-:W-:Y:S08]  /*ef10*/  HMMA.16816.F32.BF16 R136, R4.reuse, R32, R128 ;  /* 0x000000200488723c */ /* 0x040ff00000041880 */
[C---:B----4-:R-:W-:Y:S08]  /*ef20*/  HMMA.16816.F32.BF16 R124, R4.reuse, R30, R116 ;  /* 0x0000001e047c723c */ /* 0x050ff00000041874 */
[C---:B------:R-:W-:Y:S08]  /*ef30*/  HMMA.16816.F32.BF16 R128, R4.reuse, R28, R120 ;  /* 0x0000001c0480723c */ /* 0x040ff00000041878 */
[C---:B-----5:R-:W-:Y:S08]  /*ef40*/  HMMA.16816.F32.BF16 R116, R4.reuse, R20, R104 ;  /* 0x000000140474723c */ /* 0x060ff00000041868 */
[----:B------:R-:W-:Y:S08]  /*ef50*/  HMMA.16816.F32.BF16 R148, R4, R22, R80 ;  /* 0x000000160494723c */ /* 0x000ff00000041850 */
        /* <DEDUP_REMOVED lines=15> */
[----:B---3--:R-:W-:Y:S01]  /*f050*/  ISETP.NE.AND P5, PT, R190, 0x1, PT ;  /* 0x00000001be00780c */ /* 0x008fe20003fa5270 */
[----:B------:R-:W-:Y:S01]  /*f060*/  IMAD.MOV.U32 R213, RZ, RZ, RZ ;  /* 0x000000ffffd57224 */ /* 0x000fe200078e00ff */
[----:B------:R-:W-:-:S04]  /*f070*/  IADD3 R3, R188, R180, R189 ;  /* 0x000000b4bc037210 */ /* 0x000fc80007ffe0bd */
        /* <DEDUP_REMOVED lines=26> */
.L_x_3763:
        /* <DEDUP_REMOVED lines=24> */
.L_x_3764:
        /* <DEDUP_REMOVED lines=9> */
.L_x_3652:
[----:B---3--:R-:W-:Y:S05]  /*f430*/  BSYNC B0 ;  /* 0x0000000000007941 */ /* 0x008fea0003800000 */
.L_x_3651:
[----:B-1----:R-:W2:Y:S01]  /*f440*/  LDL R2, [R1+0x30] ;  /* 0x0000300001027983 */ /* 0x002ea20000100800 */
[----:B------:R-:W-:-:S03]  /*f450*/  IMAD.MOV.U32 R3, RZ, RZ, c[0x0][0x2c4] ;  /* 0x0000b100ff037624 */ /* 0x000fc600078e00ff */
[----:B------:R-:W2:Y:S04]  /*f460*/  LDL R0, [R1+0x60] ;  /* 0x0000600001007983 */ /* 0x000ea80000100800 */
[----:B------:R-:W3:Y:S01]  /*f470*/  LDL R4, [R1+0x34] ;  /* 0x0000340001047983 */ /* 0x000ee20000100800 */
[----:B------:R-:W-:-:S03]  /*f480*/  ISETP.NE.AND P0, PT, R3, 0x1, PT ;  /* 0x000000010300780c */ /* 0x000fc60003f05270 */
[----:B------:R-:W0:Y:S01]  /*f490*/  LDGDEPBAR ;  /* 0x00000000000079af */ /* 0x000e220000000000 */
[----:B--2---:R-:W-:-:S09]  /*f4a0*/  IMAD.IADD R0, R0, 0x1, R2 ;  /* 0x0000000100007824 */ /* 0x004fd200078e0202 */
[----:B------:R-:W-:Y:S01]  /*f4b0*/  @P0 IMAD.HI.U32 R3, R0, c[0x0][0x2c8], RZ ;  /* 0x0000b20000030a27 */ /* 0x000fe200078e00ff */
[C---:B---3--:R-:W-:Y:S02]  /*f4c0*/  IADD3 R2, -R4.reuse, 0x1, R92 ;  /* 0x0000000104027810 */ /* 0x048fe40007ffe15c */
[----:B------:R-:W-:Y:S02]  /*f4d0*/  IADD3 R5, -R4, R92, RZ ;  /* 0x0000005c04057210 */ /* 0x000fe40007ffe1ff */
[----:B------:R-:W-:Y:S01]  /*f4e0*/  @P0 SHF.R.U32.HI R0, RZ, c[0x0][0x2cc], R3 ;  /* 0x0000b300ff000a19 */ /* 0x000fe20000011603 */
[----:B------:R-:W-:Y:S01]  /*f4f0*/  IMAD.IADD R4, R2, 0x1, -R249 ;  /* 0x0000000102047824 */ /* 0x000fe200078e0af9 */
[----:B------:R-:W-:Y:S05]  /*f500*/  BRA.DIV ~URZ, `(.L_x_3655) ;  /* 0x0000f6127f007947 */ /* 0x000fea000b800000 */
[----:B------:R1:W2:Y:S02]  /*f510*/  SHFL.IDX PT, R2, R0, RZ, 0x1c1f ;  /* 0x001c1fff00027589 */ /* 0x0002a400000e0000 */
.L_x_3765:
        /* <DEDUP_REMOVED lines=56> */
[C---:B------:R-:W-:Y:S02]  /*f8a0*/  ISETP.GT.AND P0, PT, R3.reuse, 0x29, PT ;  /* 0x000000290300780c */ /* 0x040fe40003f04270 */
[----:B------:R-:W-:Y:S02]  /*f8b0*/  ISETP.GT.AND P3, PT, R3, RZ, PT ;  /* 0x000000ff0300720c */ /* 0x000fe40003f64270 */
[----:B------:R-:W-:Y:S02]  /*f8c0*/  FSEL R13, R79, -INF , P2 ;  /* 0xff8000004f0d7808 */ /* 0x000fe40001000000 */
[----:B------:R-:W-:Y:S02]  /*f8d0*/  FSEL R17, R74, -INF , P1 ;  /* 0xff8000004a117808 */ /* 0x000fe40000800000 */
[----:B------:R-:W-:Y:S02]  /*f8e0*/  FSEL R100, R59, -INF , P0 ;  /* 0xff8000003b647808 */ /* 0x000fe40000000000 */
[----:B------:R-:W-:-:S02]  /*f8f0*/  ISETP.GT.AND P2, PT, R3, 0x11, PT ;  /* 0x000000110300780c */ /* 0x000fc40003f44270 */
[C---:B------:R-:W-:Y:S02]  /*f900*/  ISETP.GT.AND P1, PT, R3.reuse, 0x18, PT ;  /* 0x000000180300780c */ /* 0x040fe40003f24270 */
[C---:B------:R-:W-:Y:S02]  /*f910*/  ISETP.GT.AND P0, PT, R3.reuse, 0x39, PT ;  /* 0x000000390300780c */ /* 0x040fe40003f04270 */
[----:B------:R-:W-:Y:S02]  /*f920*/  FSEL R12, R78, -INF , P3 ;  /* 0xff8000004e0c7808 */ /* 0x000fe40001800000 */
[----:B------:R-:W-:Y:S02]  /*f930*/  ISETP.GT.AND P3, PT, R3, 0x10, PT ;  /* 0x000000100300780c */ /* 0x000fe40003f64270 */
[----:B------:R-:W-:Y:S02]  /*f940*/  FSEL R24, R71, -INF , P2 ;  /* 0xff80000047187808 */ /* 0x000fe40001000000 */
[----:B------:R-:W-:-:S02]  /*f950*/  FSEL R27, R66, -INF , P1 ;  /* 0xff800000421b7808 */ /* 0x000fc40000800000 */
[----:B------:R-:W-:Y:S02]  /*f960*/  FSEL R78, R51, -INF , P0 ;  /* 0xff800000334e7808 */ /* 0x000fe40000000000 */
[C---:B------:R-:W-:Y:S02]  /*f970*/  ISETP.GT.AND P2, PT, R3.reuse, 0x21, PT ;  /* 0x000000210300780c */ /* 0x040fe40003f44270 */
[C---:B------:R-:W-:Y:S02]  /*f980*/  ISETP.GT.AND P1, PT, R3.reuse, 0x28, PT ;  /* 0x000000280300780c */ /* 0x040fe40003f24270 */
[----:B------:R-:W-:Y:S02]  /*f990*/  ISETP.GT.AND P0, PT, R3, 0x41, PT ;  /* 0x000000410300780c */ /* 0x000fe40003f04270 */
[----:B------:R-:W-:Y:S02]  /*f9a0*/  IMNMX R2, R5, R2, PT ;  /* 0x0000000205027217 */ /* 0x000fe40003800200 */
[----:B------:R-:W-:-:S02]  /*f9b0*/  FSEL R20, R70, -INF , P3 ;  /* 0xff80000046147808 */ /* 0x000fc40001800000 */
[----:B------:R-:W-:Y:S02]  /*f9c0*/  ISETP.GT.AND P3, PT, R3, 0x20, PT ;  /* 0x000000200300780c */ /* 0x000fe40003f64270 */
[----:B------:R-:W-:Y:S02]  /*f9d0*/  FSEL R92, R63, -INF , P2 ;  /* 0xff8000003f5c7808 */ /* 0x000fe40001000000 */
[----:B------:R-:W-:Y:S02]  /*f9e0*/  FSEL R101, R58, -INF , P1 ;  /* 0xff8000003a657808 */ /* 0x000fe40000800000 */
[----:B------:R-:W-:Y:S02]  /*f9f0*/  FSEL R70, R43, -INF , P0 ;  /* 0xff8000002b467808 */ /* 0x000fe40000000000 */
[C---:B------:R-:W-:Y:S02]  /*fa00*/  ISETP.GT.AND P2, PT, R3.reuse, 0x31, PT ;  /* 0x000000310300780c */ /* 0x040fe40003f44270 */
[----:B------:R-:W-:-:S02]  /*fa10*/  ISETP.GT.AND P1, PT, R3, 0x38, PT ;  /* 0x000000380300780c */ /* 0x000fc40003f24270 */
[----:B------:R-:W-:Y:S02]  /*fa20*/  ISETP.GT.AND P0, PT, R2, RZ, PT ;  /* 0x000000ff0200720c */ /* 0x000fe40003f04270 */
[----:B------:R-:W-:Y:S02]  /*fa30*/  IMNMX R0, R5, R0, PT ;  /* 0x0000000005007217 */ /* 0x000fe40003800200 */
        /* <DEDUP_REMOVED lines=8> */
[----:B------:R-:W-:Y:S02]  /*fac0*/  FSEL R93, R54, -INF , P3 ;  /* 0xff800000365d7808 */ /* 0x000fe40001800000 */
[----:B------:R-:W-:-:S02]  /*fad0*/  ISETP.GT.AND P3, PT, R3, 0x48, PT ;  /* 0x000000480300780c */ /* 0x000fc40003f64270 */
[----:B------:R-:W-:Y:S02]  /*fae0*/  FSEL R73, R42, -INF , P1 ;  /* 0xff8000002a497808 */ /* 0x000fe40000800000 */
[----:B------:R-:W-:Y:S02]  /*faf0*/  FSEL R63, R23, -INF , P2 ;  /* 0xff800000173f7808 */ /* 0x000fe40001000000 */
[----:B------:R-:W-:Y:S02]  /*fb00*/  FSEL R26, R147, -INF , P0 ;  /* 0xff800000931a7808 */ /* 0x000fe40000000000 */
[----:B------:R-:W-:Y:S02]  /*fb10*/  ISETP.GT.AND P2, PT, R2, 0x1, PT ;  /* 0x000000010200780c */ /* 0x000fe40003f44270 */
[C---:B------:R-:W-:Y:S02]  /*fb20*/  ISETP.GT.AND P1, PT, R0.reuse, RZ, PT ;  /* 0x000000ff0000720c */ /* 0x040fe40003f24270 */
[----:B------:R-:W-:-:S02]  /*fb30*/  ISETP.GT.AND P0, PT, R0, 0x9, PT ;  /* 0x000000090000780c */ /* 0x000fc40003f04270 */
[----:B------:R-:W-:Y:S02]  /*fb40*/  FSEL R66, R22, -INF , P3 ;  /* 0xff80000016427808 */ /* 0x000fe40001800000 */
        /* <DEDUP_REMOVED lines=23> */
[----:B------:R-:W-:Y:S02]  /*fcc0*/  ISETP.GT.AND P2, PT, R2, 0x21, PT ;  /* 0x000000210200780c */ /* 0x000fe40003f44270 */
[----:B------:R-:W-:Y:S02]  /*fcd0*/  ISETP.GT.AND P1, PT, R0, 0x20, PT ;  /* 0x000000200000780c */ /* 0x000fe40003f24270 */
        /* <DEDUP_REMOVED lines=8> */
[----:B------:R-:W-:Y:S02]  /*fd60*/  ISETP.GT.AND P0, PT, R0, 0x31, PT ;  /* 0x000000310000780c */ /* 0x000fe40003f04270 */
        /* <DEDUP_REMOVED lines=17> */
[----:B------:R-:W-:Y:S02]  /*fe80*/  ISETP.GT.AND P3, PT, R0, 0x28, PT ;  /* 0x000000280000780c */ /* 0x000fe40003f64270 */
[----:B------:R-:W-:-:S02]  /*fe90*/  FMNMX.FTZ R3, R10, R11, !PT ;  /* 0x0000000b0a037209 */ /* 0x000fc40007810000 */
[----:B------:R-:W-:Y:S02]  /*fea0*/  FSEL R77, R120, -INF , P1 ;  /* 0xff800000784d7808 */ /* 0x000fe40000800000 */
[----:B------:R-:W-:Y:S02]  /*feb0*/  FSEL R72, R116, -INF , P2 ;  /* 0xff80000074487808 */ /* 0x000fe40001000000 */
[----:B------:R-:W-:Y:S02]  /*fec0*/  FSEL R79, R123, -INF , P0 ;  /* 0xff8000007b4f7808 */ /* 0x000fe40000000000 */
[----:B------:R-:W-:Y:S02]  /*fed0*/  FSEL R75, R126, -INF , P3 ;  /* 0xff8000007e4b7808 */ /* 0x000fe40001800000 */
[----:B------:R-:W-:Y:S02]  /*fee0*/  FSEL R57, R45, -INF , P4 ;  /* 0xff8000002d397808 */ /* 0x000fe40002000000 */
[----:B------:R-:W-:-:S02]  /*fef0*/  ISETP.GT.AND P1, PT, R0, 0x38, PT ;  /* 0x000000380000780c */ /* 0x000fc40003f24270 */
[----:B------:R-:W-:Y:S02]  /*ff00*/  ISETP.GT.AND P2, PT, R2, 0x48, PT ;  /* 0x000000480200780c */ /* 0x000fe40003f44270 */
[----:B------:R-:W-:Y:S02]  /*ff10*/  ISETP.GT.AND P0, PT, R0, 0x40, PT ;  /* 0x000000400000780c */ /* 0x000fe40003f04270 */
[C---:B------:R-:W-:Y:S02]  /*ff20*/  ISETP.GT.AND P3, PT, R2.reuse, 0x41, PT ;  /* 0x000000410200780c */ /* 0x040fe40003f64270 */
[----:B------:R-:W-:Y:S02]  /*ff30*/  ISETP.GT.AND P4, PT, R2, 0x49, PT ;  /* 0x000000490200780c */ /* 0x000fe40003f84270 */
[----:B------:R-:W-:Y:S02]  /*ff40*/  FMNMX.FTZ R2, R14, R3, !PT ;  /* 0x000000030e027209 */ /* 0x000fe40007810000 */
[----:B------:R-:W-:-:S02]  /*ff50*/  FSEL R82, R122, -INF , P1 ;  /* 0xff8000007a527808 */ /* 0x000fc40000800000 */
[----:B------:R-:W-:Y:S02]  /*ff60*/  FSEL R64, R148, -INF , P2 ;  /* 0xff80000094407808 */ /* 0x000fe40001000000 */
[----:B------:R-:W-:Y:S02]  /*ff70*/  FSEL R74, R118, -INF , P0 ;  /* 0xff800000764a7808 */ /* 0x000fe40000000000 */
        /* <DEDUP_REMOVED lines=97> */
.L_x_3766:
[C---:B------:R-:W-:Y:S01]  /*10590*/  FMUL.FTZ R0, R89.reuse, c[0x0][0x2d0] ;  /* 0x0000b40059007a20 */ /* 0x040fe20000410000 */
[----:B------:R-:W-:Y:S01]  /*105a0*/  FSETP.NEU.FTZ.AND P0, PT, R89, -INF , PT ;  /* 0xff8000005900780b */ /* 0x000fe20003f1d000 */
[----:B------:R-:W2:Y:S03]  /*105b0*/  LDL R223, [R1+0x30] ;  /* 0x0000300001df7983 */ /* 0x000ea60000100800 */
[----:B------:R-:W-:Y:S01]  /*105c0*/  FSEL R4, R0, RZ, P0 ;  /* 0x000000ff00047208 */ /* 0x000fe20000000000 */
[----:B------:R-:W3:Y:S01]  /*105d0*/  LDL R222, [R1+0x38] ;  /* 0x0000380001de7983 */ /* 0x000ee20000100800 */
[C---:B------:R-:W-:Y:S01]  /*105e0*/  FMUL.FTZ R3, R88.reuse, c[0x0][0x2d0] ;  /* 0x0000b40058037a20 */ /* 0x040fe20000410000 */
[----:B------:R-:W-:Y:S01]  /*105f0*/  FSETP.NEU.FTZ.AND P0, PT, R88, -INF , PT ;  /* 0xff8000005800780b */ /* 0x000fe20003f1d000 */
[----:B------:R-:W-:Y:S01]  /*10600*/  WARPSYNC 0xffffffff ;  /* 0xffffffff00007948 */ /* 0x000fe20003800000 */
[--C-:B------:R-:W-:Y:S01]  /*10610*/  FFMA.FTZ R0, R10, c[0x0][0x2d0], -R4.reuse ;  /* 0x0000b4000a007a23 */ /* 0x100fe20000010804 */
[----:B----4-:R-:W-:Y:S01]  /*10620*/  FMNMX.FTZ R68, R9, R8, !PT ;  /* 0x0000000809447209 */ /* 0x010fe20007810000 */
[--C-:B------:R-:W-:Y:S01]  /*10630*/  FFMA.FTZ R2, R25, c[0x0][0x2d0], -R4.reuse ;  /* 0x0000b40019027a23 */ /* 0x100fe20000010804 */
[----:B------:R-:W-:Y:S01]  /*10640*/  FSEL R3, R3, RZ, P0 ;  /* 0x000000ff03037208 */ /* 0x000fe20000000000 */
[----:B------:R1:W-:Y:S01]  /*10650*/  MUFU.EX2 R125, R0 ;  /* 0x00000000007d7308 */ /* 0x0003e20000000800 */
[----:B------:R-:W-:Y:S01]  /*10660*/  FSETP.NEU.FTZ.AND P0, PT, R85, -INF , PT ;  /* 0xff8000005500780b */ /* 0x000fe20003f1d000 */
[----:B------:R-:W4:Y:S01]  /*10670*/  LDSM.16.MT88.4 R48, [R197] ;  /* 0x00000000c530783b */ /* 0x000f220000004200 */
[--C-:B------:R-:W-:Y:S01]  /*10680*/  FFMA.FTZ R117, R113, c[0x0][0x2d0], -R4.reuse ;  /* 0x0000b40071757a23 */ /* 0x100fe20000010804 */
[----:B------:R-:W-:Y:S01]  /*10690*/  MOV R224, c[0x0][0x2c4] ;  /* 0x0000b10000e07a02 */ /* 0x000fe20000000f00 */
[----:B------:R-:W-:Y:S01]  /*106a0*/  FFMA.FTZ R5, R27, c[0x0][0x2d0], -R3 ;  /* 0x0000b4001b057a23 */ /* 0x000fe20000010803 */
[----:B------:R-:W5:Y:S01]  /*106b0*/  LDSM.16.MT88.4 R44, [R197+0x800] ;  /* 0x00080000c52c783b */ /* 0x000f620000004200 */
[--C-:B------:R-:W-:Y:S01]  /*106c0*/  FFMA.FTZ R116, R112, c[0x0][0x2d0], -R4.reuse ;  /* 0x0000b40070747a23 */ /* 0x100fe20000010804 */
[----:B------:R1:W-:Y:S01]  /*106d0*/  MUFU.EX2 R218, R2 ;  /* 0x0000000200da7308 */ /* 0x0003e20000000800 */
[--C-:B------:R-:W-:Y:S01]  /*106e0*/  FFMA.FTZ R111, R111, c[0x0][0x2d0], -R4.reuse ;  /* 0x0000b4006f6f7a23 */ /* 0x100fe20000010804 */
[----:B------:R-:W-:Y:S01]  /*106f0*/  LDSM.16.MT88.4 R40, [R201+0x800] ;  /* 0x00080000c928783b */ /* 0x000fe20000004200 */
[--C-:B------:R-:W-:Y:S01]  /*10700*/  FFMA.FTZ R110, R110, c[0x0][0x2d0], -R4.reuse ;  /* 0x0000b4006e6e7a23 */ /* 0x100fe20000010804 */
[----:B------:R-:W-:Y:S01]  /*10710*/  ISETP.NE.AND P1, PT, R224, 0x1, PT ;  /* 0x00000001e000780c */ /* 0x000fe20003f25270 */
[----:B------:R-:W-:-:S02]  /*10720*/  FFMA.FTZ R146, R109, c[0x0][0x2d0], -R4 ;  /* 0x0000b4006d927a23 */ /* 0x000fc40000010804 */
[--C-:B------:R-:W-:Y:S01]  /*10730*/  FFMA.FTZ R145, R108, c[0x0][0x2d0], -R4.reuse ;  /* 0x0000b4006c917a23 */ /* 0x100fe20000010804 */
[----:B------:R4:W-:Y:S01]  /*10740*/  MUFU.EX2 R214, R5 ;  /* 0x0000000500d67308 */ /* 0x0009e20000000800 */
[--C-:B-1----:R-:W-:Y:S02]  /*10750*/  FFMA.FTZ R0, R11, c[0x0][0x2d0], -R4.reuse ;  /* 0x0000b4000b007a23 */ /* 0x102fe40000010804 */
[--C-:B------:R-:W-:Y:S02]  /*10760*/  FFMA.FTZ R144, R107, c[0x0][0x2d0], -R4.reuse ;  /* 0x0000b4006b907a23 */ /* 0x100fe40000010804 */
[--C-:B------:R-:W-:Y:S02]  /*10770*/  FFMA.FTZ R119, R106, c[0x0][0x2d0], -R4.reuse ;  /* 0x0000b4006a777a23 */ /* 0x100fe40000010804 */
[----:B------:R-:W-:Y:S01]  /*10780*/  FFMA.FTZ R167, R105, c[0x0][0x2d0], -R4 ;  /* 0x0000b40069a77a23 */ /* 0x000fe20000010804 */
[----:B------:R1:W-:Y:S01]  /*10790*/  MUFU.EX2 R124, R0 ;  /* 0x00000000007c7308 */ /* 0x0003e20000000800 */
[----:B------:R-:W-:-:S02]  /*107a0*/  FMUL.FTZ R2, R85, c[0x0][0x2d0] ;  /* 0x0000b40055027a20 */ /* 0x000fc40000410000 */
[--C-:B------:R-:W-:Y:S02]  /*107b0*/  FFMA.FTZ R171, R104, c[0x0][0x2d0], -R4.reuse ;  /* 0x0000b40068ab7a23 */ /* 0x100fe40000010804 */
[--C-:B------:R-:W-:Y:S01]  /*107c0*/  FFMA.FTZ R170, R103, c[0x0][0x2d0], -R4.reuse ;  /* 0x0000b40067aa7a23 */ /* 0x100fe20000010804 */
[----:B------:R-:W-:Y:S01]  /*107d0*/  FSEL R2, R2, RZ, P0 ;  /* 0x000000ff02027208 */ /* 0x000fe20000000000 */
[----:B------:R-:W-:Y:S01]  /*107e0*/  FFMA.FTZ R169, R102, c[0x0][0x2d0], -R4 ;  /* 0x0000b40066a97a23 */ /* 0x000fe20000010804 */
[----:B------:R-:W-:Y:S01]  /*107f0*/  FSETP.NEU.FTZ.AND P0, PT, R68, -INF , PT ;  /* 0xff8000004400780b */ /* 0x000fe20003f1d000 */
[--C-:B------:R-:W-:Y:S01]  /*10800*/  FFMA.FTZ R164, R70, c[0x0][0x2d0], -R3.reuse ;  /* 0x0000b40046a47a23 */ /* 0x100fe20000010803 */
[----:B------:R-:W-:Y:S01]  /*10810*/  MUFU.EX2 R117, R117 ;  /* 0x0000007500757308 */ /* 0x000fe20000000800 */
[----:B----4-:R-:W-:Y:S02]  /*10820*/  FFMA.FTZ R5, R36, c[0x0][0x2d0], -R2 ;  /* 0x0000b40024057a23 */ /* 0x010fe40000010802 */
[----:B------:R-:W-:-:S02]  /*10830*/  FFMA.FTZ R168, R66, c[0x0][0x2d0], -R3 ;  /* 0x0000b40042a87a23 */ /* 0x000fc40000010803 */
[----:B------:R-:W-:Y:S02]  /*10840*/  FFMA.FTZ R70, R62, c[0x0][0x2d0], -R2 ;  /* 0x0000b4003e467a23 */ /* 0x000fe40000010802 */
[----:B-1----:R-:W-:Y:S01]  /*10850*/  FFMA.FTZ R0, R14, c[0x0][0x2d0], -R4 ;  /* 0x0000b4000e007a23 */ /* 0x002fe20000010804 */
[----:B------:R-:W-:Y:S01]  /*10860*/  MUFU.EX2 R195, R5 ;  /* 0x0000000500c37308 */ /* 0x000fe20000000800 */
[--C-:B------:R-:W-:Y:S02]  /*10870*/  FFMA.FTZ R66, R61, c[0x0][0x2d0], -R2.reuse ;  /* 0x0000b4003d427a23 */ /* 0x100fe40000010802 */
[--C-:B------:R-:W-:Y:S02]  /*10880*/  FFMA.FTZ R158, R58, c[0x0][0x2d0], -R2.reuse ;  /* 0x0000b4003a9e7a23 */ /* 0x100fe40000010802 */
        /* <DEDUP_REMOVED lines=8> */
[----:B------:R-:W-:Y:S02]  /*10910*/  FFMA.FTZ R179, R55, c[0x0][0x2d0], -R2 ;  /* 0x0000b40037b37a23 */ /* 0x000fe40000010802 */
[--C-:B------:R-:W-:Y:S02]  /*10920*/  FFMA.FTZ R84, R94, c[0x0][0x2d0], -R3.reuse ;  /* 0x0000b4005e547a23 */ /* 0x100fe40000010803 */
[----:B------:R-:W-:-:S02]  /*10930*/  FFMA.FTZ R104, R92, c[0x0][0x2d0], -R3 ;  /* 0x0000b4005c687a23 */ /* 0x000fc40000010803 */
[--C-:B------:R-:W-:Y:S01]  /*10940*/  FFMA.FTZ R94, R101, c[0x0][0x2d0], -R3.reuse ;  /* 0x0000b400655e7a23 */ /* 0x100fe20000010803 */
[----:B------:R-:W-:Y:S01]  /*10950*/  MUFU.EX2 R116, R116 ;  /* 0x0000007400747308 */ /* 0x000fe20000000800 */
[----:B-1----:R-:W-:Y:S02]  /*10960*/  FFMA.FTZ R0, R15, c[0x0][0x2d0], -R4 ;  /* 0x0000b4000f007a23 */ /* 0x002fe40000010804 */
[--C-:B------:R-:W-:Y:S02]  /*10970*/  FFMA.FTZ R92, R100, c[0x0][0x2d0], -R3.reuse ;  /* 0x0000b400645c7a23 */ /* 0x100fe40000010803 */
[--C-:B------:R-:W-:Y:S02]  /*10980*/  FFMA.FTZ R174, R63, c[0x0][0x2d0], -R3.reuse ;  /* 0x0000b4003fae7a23 */ /* 0x100fe40000010803 */
[--C-:B------:R-:W-:Y:S01]  /*10990*/  FFMA.FTZ R93, R93, c[0x0][0x2d0], -R3.reuse ;  /* 0x0000b4005d5d7a23 */ /* 0x100fe20000010803 */
[----:B------:R1:W-:Y:S01]  /*109a0*/  MUFU.EX2 R163, R0 ;  /* 0x0000000000a37308 */ /* 0x0003e20000000800 */
[----:B------:R-:W-:-:S02]  /*109b0*/  FFMA.FTZ R91, R91, c[0x0][0x2d0], -R3 ;  /* 0x0000b4005b5b7a23 */ /* 0x000fc40000010803 */
[--C-:B------:R-:W-:Y:S02]  /*109c0*/  FFMA.FTZ R118, R81, c[0x0][0x2d0], -R3.reuse ;  /* 0x0000b40051767a23 */ /* 0x100fe40000010803 */
[--C-:B------:R-:W-:Y:S02]  /*109d0*/  FFMA.FTZ R147, R78, c[0x0][0x2d0], -R3.reuse ;  /* 0x0000b4004e937a23 */ /* 0x100fe40000010803 */
[----:B------:R-:W-:Y:S01]  /*109e0*/  FFMA.FTZ R165, R73, c[0x0][0x2d0], -R3 ;  /* 0x0000b40049a57a23 */ /* 0x000fe20000010803 */
[----:B------:R-:W-:Y:S01]  /*109f0*/  MUFU.EX2 R185, R144 ;  /* 0x0000009000b97308 */ /* 0x000fe20000000800 */
[----:B-1----:R-:W-:-:S07]  /*10a00*/  FFMA.FTZ R0, R16, c[0x0][0x2d0], -R4 ;  /* 0x0000b40010007a23 */ /* 0x002fce0000010804 */
[----:B------:R-:W-:Y:S08]  /*10a10*/  MUFU.EX2 R186, R119 ;  /* 0x0000007700ba7308 */ /* 0x000ff00000000800 */
[----:B------:R1:W-:Y:S02]  /*10a20*/  MUFU.EX2 R166, R0 ;  /* 0x0000000000a67308 */ /* 0x0003e40000000800 */
[----:B-1----:R-:W-:-:S06]  /*10a30*/  FFMA.FTZ R0, R18, c[0x0][0x2d0], -R4 ;  /* 0x0000b40012007a23 */ /* 0x002fcc0000010804 */
[----:B------:R1:W4:Y:S02]  /*10a40*/  MUFU.EX2 R184, R0 ;  /* 0x0000000000b87308 */ /* 0x0003240000000800 */
[----:B-1----:R-:W-:-:S06]  /*10a50*/  FFMA.FTZ R0, R28, c[0x0][0x2d0], -R4 ;  /* 0x0000b4001c007a23 */ /* 0x002fcc0000010804 */
[----:B------:R1:W1:Y:S02]  /*10a60*/  MUFU.EX2 R219, R0 ;  /* 0x0000000000db7308 */ /* 0x0002640000000800 */
[----:B-1----:R-:W-:Y:S01]  /*10a70*/  FFMA.FTZ R0, R12, c[0x0][0x2d0], -R3 ;  /* 0x0000b4000c007a23 */ /* 0x002fe20000010803 */
[----:B----4-:R-:W-:Y:S02]  /*10a80*/  F2FP.BF16.PACK_AB R12, R184, R166 ;  /* 0x000000a6b80c723e */ /* 0x010fe400000010ff */
[----:B------:R-:W-:-:S03]  /*10a90*/  F2FP.BF16.PACK_AB R14, R219, R218 ;  /* 0x000000dadb0e723e */ /* 0x000fc600000010ff */
[----:B------:R1:W-:Y:S02]  /*10aa0*/  MUFU.EX2 R7, R0 ;  /* 0x0000000000077308 */ /* 0x0003e40000000800 */
[----:B-1----:R-:W-:-:S06]  /*10ab0*/  FFMA.FTZ R0, R13, c[0x0][0x2d0], -R3 ;  /* 0x0000b4000d007a23 */ /* 0x002fcc0000010803 */
[----:B------:R1:W-:Y:S02]  /*10ac0*/  MUFU.EX2 R6, R0 ;  /* 0x0000000000067308 */ /* 0x0003e40000000800 */
[----:B-1----:R-:W-:-:S06]  /*10ad0*/  FFMA.FTZ R0, R17, c[0x0][0x2d0], -R3 ;  /* 0x0000b40011007a23 */ /* 0x002fcc0000010803 */
[----:B------:R1:W-:Y:S02]  /*10ae0*/  MUFU.EX2 R159, R0 ;  /* 0x00000000009f7308 */ /* 0x0003e40000000800 */
[----:B-1----:R-:W-:-:S06]  /*10af0*/  FFMA.FTZ R0, R19, c[0x0][0x2d0], -R3 ;  /* 0x0000b40013007a23 */ /* 0x002fcc0000010803 */
[----:B------:R1:W-:Y:S02]  /*10b00*/  MUFU.EX2 R160, R0 ;  /* 0x0000000000a07308 */ /* 0x0003e40000000800 */
[----:B-1----:R-:W-:Y:S01]  /*10b10*/  FFMA.FTZ R0, R20, c[0x0][0x2d0], -R3 ;  /* 0x0000b40014007a23 */ /* 0x002fe20000010803 */
[----:B------:R-:W-:-:S05]  /*10b20*/  F2FP.BF16.PACK_AB R20, R124, R125 ;  /* 0x0000007d7c14723e */ /* 0x000fca00000010ff */
[----:B------:R1:W-:Y:S02]  /*10b30*/  MUFU.EX2 R161, R0 ;  /* 0x0000000000a17308 */ /* 0x0003e40000000800 */
[----:B-1----:R-:W-:-:S06]  /*10b40*/  FFMA.FTZ R0, R24, c[0x0][0x2d0], -R3 ;  /* 0x0000b40018007a23 */ /* 0x002fcc0000010803 */
[----:B------:R1:W4:Y:S02]  /*10b50*/  MUFU.EX2 R183, R0 ;  /* 0x0000000000b77308 */ /* 0x0003240000000800 */
[----:B-1----:R-:W-:Y:S01]  /*10b60*/  FFMA.FTZ R0, R30, c[0x0][0x2d0], -R3 ;  /* 0x0000b4001e007a23 */ /* 0x002fe20000010803 */
[----:B----4-:R-:W-:-:S05]  /*10b70*/  F2FP.BF16.PACK_AB R13, R183, R161 ;  /* 0x000000a1b70d723e */ /* 0x010fca00000010ff */
[----:B------:R1:W4:Y:S02]  /*10b80*/  MUFU.EX2 R217, R0 ;  /* 0x0000000000d97308 */ /* 0x0003240000000800 */
[----:B-1----:R-:W-:Y:S01]  /*10b90*/  FFMA.FTZ R0, R21, c[0x0][0x2d0], -R2 ;  /* 0x0000b40015007a23 */ /* 0x002fe20000010802 */
[----:B------:R-:W-:Y:S02]  /*10ba0*/  F2FP.BF16.PACK_AB R21, R6, R7 ;  /* 0x000000070615723e */ /* 0x000fe400000010ff */
[----:B----4-:R-:W-:-:S03]  /*10bb0*/  F2FP.BF16.PACK_AB R15, R217, R214 ;  /* 0x000000d6d90f723e */ /* 0x010fc600000010ff */
[----:B------:R1:W-:Y:S02]  /*10bc0*/  MUFU.EX2 R152, R0 ;  /* 0x0000000000987308 */ /* 0x0003e40000000800 */
[----:B-1----:R-:W-:Y:S01]  /*10bd0*/  FFMA.FTZ R0, R22, c[0x0][0x2d0], -R2 ;  /* 0x0000b40016007a23 */ /* 0x002fe20000010802 */
[----:B------:R-:W-:-:S05]  /*10be0*/  F2FP.BF16.PACK_AB R22, R163, R162 ;  /* 0x000000a2a316723e */ /* 0x000fca00000010ff */
[----:B------:R1:W4:Y:S02]  /*10bf0*/  MUFU.EX2 R151, R0 ;  /* 0x0000000000977308 */ /* 0x0003240000000800 */
[----:B-1----:R-:W-:Y:S01]  /*10c00*/  FFMA.FTZ R0, R29, c[0x0][0x2d0], -R2 ;  /* 0x0000b4001d007a23 */ /* 0x002fe20000010802 */
[----:B----4-:R-:W-:Y:S01]  /*10c10*/  F2FP.BF16.PACK_AB R16, R151, R152 ;  /* 0x000000989710723e */ /* 0x010fe200000010ff */
[----:B------:R-:W-:-:S04]  /*10c20*/  FADD.FTZ R3, R152, R151 ;  /* 0x0000009798037221 */ /* 0x000fc80000010000 */
[----:B------:R1:W4:Y:S08]  /*10c30*/  MUFU.EX2 R153, R0 ;  /* 0x0000000000997308 */ /* 0x0003300000000800 */
[----:B------:R-:W-:Y:S01]  /*10c40*/  MUFU.EX2 R151, R66 ;  /* 0x0000004200977308 */ /* 0x000fe20000000800 */
[----:B-1----:R-:W-:Y:S02]  /*10c50*/  FFMA.FTZ R0, R31, c[0x0][0x2d0], -R2 ;  /* 0x0000b4001f007a23 */ /* 0x002fe40000010802 */
[----:B----4-:R-:W-:-:S05]  /*10c60*/  FADD.FTZ R3, R153, R3 ;  /* 0x0000000399037221 */ /* 0x010fca0000010000 */
[----:B------:R1:W4:Y:S02]  /*10c70*/  MUFU.EX2 R155, R0 ;  /* 0x00000000009b7308 */ /* 0x0003240000000800 */
[----:B-1----:R-:W-:Y:S01]  /*10c80*/  FFMA.FTZ R0, R32, c[0x0][0x2d0], -R2 ;  /* 0x0000b40020007a23 */ /* 0x002fe20000010802 */
[C---:B----4-:R-:W-:Y:S01]  /*10c90*/  F2FP.BF16.PACK_AB R18, R155.reuse, R153 ;  /* 0x000000999b12723e */ /* 0x050fe200000010ff */
[----:B------:R-:W-:-:S04]  /*10ca0*/  FADD.FTZ R3, R155, R3 ;  /* 0x000000039b037221 */ /* 0x000fc80000010000 */
[----:B------:R1:W4:Y:S08]  /*10cb0*/  MUFU.EX2 R173, R0 ;  /* 0x0000000000ad7308 */ /* 0x0003300000000800 */
[----:B------:R-:W-:Y:S01]  /*10cc0*/  MUFU.EX2 R155, R94 ;  /* 0x0000005e009b7308 */ /* 0x000fe20000000800 */
[----:B-1----:R-:W-:-:S07]  /*10cd0*/  FFMA.FTZ R0, R33, c[0x0][0x2d0], -R2 ;  /* 0x0000b40021007a23 */ /* 0x002fce0000010802 */
[----:B------:R-:W-:Y:S01]  /*10ce0*/  MUFU.EX2 R94, R156 ;  /* 0x0000009c005e7308 */ /* 0x000fe20000000800 */
[----:B----4-:R-:W-:-:S07]  /*10cf0*/  FADD.FTZ R3, R173, R3 ;  /* 0x00000003ad037221 */ /* 0x010fce0000010000 */
[----:B------:R1:W4:Y:S02]  /*10d00*/  MUFU.EX2 R192, R0 ;  /* 0x0000000000c07308 */ /* 0x0003240000000800 */
[----:B-1----:R-:W-:Y:S02]  /*10d10*/  FFMA.FTZ R0, R34, c[0x0][0x2d0], -R2 ;  /* 0x0000b40022007a23 */ /* 0x002fe40000010802 */
[----:B----4-:R-:W-:-:S04]  /*10d20*/  FADD.FTZ R3, R192, R3 ;  /* 0x00000003c0037221 */ /* 0x010fc80000010000 */
[----:B------:R1:W-:Y:S02]  /*10d30*/  MUFU.EX2 R194, R0 ;  /* 0x0000000000c27308 */ /* 0x0003e40000000800 */
[----:B-1----:R-:W-:-:S05]  /*10d40*/  FMUL.FTZ R0, R68, c[0x0][0x2d0] ;  /* 0x0000b40044007a20 */ /* 0x002fca0000410000 */
[----:B------:R-:W-:-:S05]  /*10d50*/  FSEL R0, R0, RZ, P0 ;  /* 0x000000ff00007208 */ /* 0x000fca0000000000 */
[--C-:B------:R-:W-:Y:S01]  /*10d60*/  FFMA.FTZ R5, R23, c[0x0][0x2d0], -R0.reuse ;  /* 0x0000b40017057a23 */ /* 0x100fe20000010800 */
[----:B------:R-:W-:Y:S01]  /*10d70*/  F2FP.BF16.PACK_AB R23, R160, R159 ;  /* 0x0000009fa017723e */ /* 0x000fe200000010ff */
[--C-:B------:R-:W-:Y:S02]  /*10d80*/  FFMA.FTZ R175, R52, c[0x0][0x2d0], -R0.reuse ;  /* 0x0000b40034af7a23 */ /* 0x100fe40000010800 */
[----:B------:R1:W-:Y:S01]  /*10d90*/  MUFU.EX2 R115, R5 ;  /* 0x0000000500737308 */ /* 0x0003e20000000800 */
[--C-:B------:R-:W-:Y:S02]  /*10da0*/  FFMA.FTZ R176, R56, c[0x0][0x2d0], -R0.reuse ;  /* 0x0000b40038b07a23 */ /* 0x100fe40000010800 */
[--C-:B------:R-:W-:Y:S01]  /*10db0*/  FFMA.FTZ R150, R90, c[0x0][0x2d0], -R0.reuse ;  /* 0x0000b4005a967a23 */ /* 0x100fe20000010800 */
[----:B------:R-:W-:Y:S01]  /*10dc0*/  HMMA.16816.F32.BF16 R8, R20, R48, RZ ;  /* 0x000000301408723c */ /* 0x000fe200000418ff */
[--C-:B------:R-:W-:Y:S02]  /*10dd0*/  FFMA.FTZ R149, R83, c[0x0][0x2d0], -R0.reuse ;  /* 0x0000b40053957a23 */ /* 0x100fe40000010800 */
[----:B------:R-:W-:-:S02]  /*10de0*/  FFMA.FTZ R90, R82, c[0x0][0x2d0], -R0 ;  /* 0x0000b400525a7a23 */ /* 0x000fc40000010800 */
[--C-:B------:R-:W-:Y:S02]  /*10df0*/  FFMA.FTZ R178, R74, c[0x0][0x2d0], -R0.reuse ;  /* 0x0000b4004ab27a23 */ /* 0x100fe40000010800 */
[--C-:B------:R-:W-:Y:S02]  /*10e00*/  FFMA.FTZ R177, R67, c[0x0][0x2d0], -R0.reuse ;  /* 0x0000b40043b17a23 */ /* 0x100fe40000010800 */
[--C-:B-1----:R-:W-:Y:S02]  /*10e10*/  FFMA.FTZ R5, R26, c[0x0][0x2d0], -R0.reuse ;  /* 0x0000b4001a057a23 */ /* 0x102fe40000010800 */
[----:B------:R-:W1:Y:S02]  /*10e20*/  LDSM.16.MT88.4 R24, [R201] ;  /* 0x00000000c918783b */ /* 0x000e640000004200 */
[----:B------:R4:W2:Y:S11]  /*10e30*/  MUFU.EX2 R114, R5 ;  /* 0x0000000500727308 */ /* 0x0008b60000000800 */
[----:B-----5:R-:W-:Y:S07]  /*10e40*/  HMMA.16816.F32.BF16 R120, R12, R44, R8 ;  /* 0x0000002c0c78723c */ /* 0x020fee0000041808 */
[----:B------:R-:W-:Y:S01]  /*10e50*/  F2FP.BF16.PACK_AB R8, R192, R173 ;  /* 0x000000adc008723e */ /* 0x000fe200000010ff */
[----:B----4-:R-:W-:Y:S01]  /*10e60*/  FFMA.FTZ R5, R35, c[0x0][0x2d0], -R0 ;  /* 0x0000b40023057a23 */ /* 0x010fe20000010800 */
[----:B--2---:R-:W-:-:S02]  /*10e70*/  F2FP.BF16.PACK_AB R17, R114, R115 ;  /* 0x000000737211723e */ /* 0x004fc400000010ff */
[----:B------:R-:W-:Y:S01]  /*10e80*/  F2FP.BF16.PACK_AB R10, R195, R194 ;  /* 0x000000c2c30a723e */ /* 0x000fe200000010ff */
[----:B------:R2:W-:Y:S02]  /*10e90*/  MUFU.EX2 R148, R5 ;  /* 0x0000000500947308 */ /* 0x0005e40000000800 */
[--C-:B--2---:R-:W-:Y:S01]  /*10ea0*/  FFMA.FTZ R5, R37, c[0x0][0x2d0], -R0.reuse ;  /* 0x0000b40025057a23 */ /* 0x104fe20000010800 */
[----:B-1----:R-:W-:Y:S05]  /*10eb0*/  HMMA.16816.F32.BF16 R32, R20, R24, RZ ;  /* 0x000000181420723c */ /* 0x002fea00000418ff */
[----:B------:R1:W2:Y:S02]  /*10ec0*/  MUFU.EX2 R172, R5 ;  /* 0x0000000500ac7308 */ /* 0x0002a40000000800 */
[----:B-1----:R-:W-:Y:S01]  /*10ed0*/  FFMA.FTZ R5, R38, c[0x0][0x2d0], -R0 ;  /* 0x0000b40026057a23 */ /* 0x002fe20000010800 */
[----:B--2---:R-:W-:-:S05]  /*10ee0*/  F2FP.BF16.PACK_AB R19, R172, R148 ;  /* 0x00000094ac13723e */ /* 0x004fca00000010ff */
[----:B------:R1:W-:Y:S11]  /*10ef0*/  MUFU.EX2 R190, R5 ;  /* 0x0000000500be7308 */ /* 0x0003f60000000800 */
[----:B------:R-:W-:Y:S08]  /*10f00*/  HMMA.16816.F32.BF16 R140, R12, R40, R32 ;  /* 0x000000280c8c723c */ /* 0x000ff00000041820 */
[----:B------:R-:W-:Y:S01]  /*10f10*/  HMMA.16816.F32.BF16 R28, R16, R24, RZ ;  /* 0x00000018101c723c */ /* 0x000fe200000418ff */
[----:B-1----:R-:W-:-:S07]  /*10f20*/  FFMA.FTZ R5, R39, c[0x0][0x2d0], -R0 ;  /* 0x0000b40027057a23 */ /* 0x002fce0000010800 */
[----:B------:R-:W-:Y:S01]  /*10f30*/  HMMA.16816.F32.BF16 R36, R16, R48, RZ ;  /* 0x000000301024723c */ /* 0x000fe200000418ff */
[----:B------:R-:W-:Y:S01]  /*10f40*/  FADD.FTZ R24, R7, R6 ;  /* 0x0000000607187221 */ /* 0x000fe20000010000 */
        /* <DEDUP_REMOVED lines=11> */
[----:B------:R-:W2:Y:S01]  /*11000*/  LDSM.16.MT88.4 R28, [R198+0x800] ;  /* 0x00080000c61c783b */ /* 0x000ea20000004200 */
[----:B------:R-:W-:Y:S01]  /*11010*/  FFMA.FTZ R44, R59, c[0x0][0x2d0], -R2 ;  /* 0x0000b4003b2c7a23 */ /* 0x000fe20000010802 */
[----:B------:R-:W-:Y:S01]  /*11020*/  MUFU.EX2 R153, R45 ;  /* 0x0000002d00997308 */ /* 0x000fe20000000800 */
[----:B------:R-:W-:-:S03]  /*11030*/  FADD.FTZ R2, R125, R124 ;  /* 0x0000007c7d027221 */ /* 0x000fc60000010000 */
[--C-:B------:R-:W-:Y:S02]  /*11040*/  FFMA.FTZ R40, R71, c[0x0][0x2d0], -R0.reuse ;  /* 0x0000b40047287a23 */ /* 0x100fe40000010800 */
[--C-:B------:R-:W-:Y:S02]  /*11050*/  FFMA.FTZ R41, R69, c[0x0][0x2d0], -R0.reuse ;  /* 0x0000b40045297a23 */ /* 0x100fe40000010800 */
[----:B------:R-:W-:Y:S01]  /*11060*/  FFMA.FTZ R71, R79, c[0x0][0x2d0], -R0 ;  /* 0x0000b4004f477a23 */ /* 0x000fe20000010800 */
[----:B------:R-:W4:Y:S01]  /*11070*/  MUFU.EX2 R69, R84 ;  /* 0x0000005400457308 */ /* 0x000f220000000800 */
[----:B------:R-:W-:-:S04]  /*11080*/  FADD.FTZ R2, R162, R2 ;  /* 0x00000002a2027221 */ /* 0x000fc80000010000 */
        /* <DEDUP_REMOVED lines=8> */
[----:B------:R-:W1:Y:S01]  /*11110*/  MUFU.EX2 R84, R104 ;  /* 0x0000006800547308 */ /* 0x000e620000000800 */
[----:B------:R-:W-:Y:S01]  /*11120*/  FADD.FTZ R2, R117, R2 ;  /* 0x0000000275027221 */ /* 0x000fe20000010000 */
[----:B------:R-:W-:Y:S03]  /*11130*/  HMMA.16816.F32.BF16 R4, R16, R36, RZ ;  /* 0x000000241004723c */ /* 0x000fe600000418ff */
[----:B------:R-:W-:-:S03]  /*11140*/  FADD.FTZ R2, R116, R2 ;  /* 0x0000000274027221 */ /* 0x000fc60000010000 */
[----:B------:R-:W-:Y:S08]  /*11150*/  MUFU.EX2 R184, R147 ;  /* 0x0000009300b87308 */ /* 0x000ff00000000800 */
[----:B------:R-:W-:Y:S02]  /*11160*/  MUFU.EX2 R166, R90 ;  /* 0x0000005a00a67308 */ /* 0x000fe40000000800 */
[-C--:B--2---:R-:W-:Y:S01]  /*11170*/  HMMA.16816.F32.BF16 R132, R12, R28.reuse, R32 ;  /* 0x0000001c0c84723c */ /* 0x084fe20000041820 */
[----:B------:R-:W2:Y:S05]  /*11180*/  LDSM.16.MT88.4 R32, [R200] ;  /* 0x00000000c820783b */ /* 0x000eaa0000004200 */
[----:B------:R-:W-:Y:S02]  /*11190*/  MUFU.EX2 R173, R71 ;  /* 0x0000004700ad7308 */ /* 0x000fe40000000800 */
[----:B------:R-:W-:Y:S01]  /*111a0*/  HMMA.16816.F32.BF16 R124, R8, R28, R4 ;  /* 0x0000001c087c723c */ /* 0x000fe20000041804 */
[----:B------:R-:W5:Y:S05]  /*111b0*/  LDSM.16.MT88.4 R4, [R200+0x800] ;  /* 0x00080000c804783b */ /* 0x000f6a0000004200 */
[----:B------:R-:W-:Y:S01]  /*111c0*/  MUFU.EX2 R90, R169 ;  /* 0x000000a9005a7308 */ /* 0x000fe20000000800 */
[----:B------:R-:W-:-:S02]  /*111d0*/  FFMA.FTZ R29, R75, c[0x0][0x2d0], -R0 ;  /* 0x0000b4004b1d7a23 */ /* 0x000fc40000010800 */
[----:B------:R-:W-:Y:S02]  /*111e0*/  FFMA.FTZ R28, R80, c[0x0][0x2d0], -R0 ;  /* 0x0000b400501c7a23 */ /* 0x000fe40000010800 */
[----:B------:R-:W-:-:S03]  /*111f0*/  FADD.FTZ R0, R159, R24 ;  /* 0x000000189f007221 */ /* 0x000fc60000010000 */
[----:B------:R-:W-:Y:S01]  /*11200*/  MUFU.EX2 R187, R29 ;  /* 0x0000001d00bb7308 */ /* 0x000fe20000000800 */
[----:B------:R-:W-:Y:S02]  /*11210*/  FADD.FTZ R24, R115, R114 ;  /* 0x0000007273187221 */ /* 0x000fe40000010000 */
[----:B------:R-:W-:Y:S02]  /*11220*/  FADD.FTZ R0, R160, R0 ;  /* 0x00000000a0007221 */ /* 0x000fe40000010000 */
[----:B------:R-:W-:Y:S02]  /*11230*/  FADD.FTZ R64, R148, R24 ;  /* 0x0000001894407221 */ /* 0x000fe40000010000 */
[----:B------:R-:W-:Y:S01]  /*11240*/  FADD.FTZ R0, R161, R0 ;  /* 0x00000000a1007221 */ /* 0x000fe20000010000 */
[----:B------:R-:W-:Y:S03]  /*11250*/  MUFU.EX2 R148, R41 ;  /* 0x0000002900947308 */ /* 0x000fe60000000800 */
[----:B------:R-:W-:-:S04]  /*11260*/  FADD.FTZ R0, R183, R0 ;  /* 0x00000000b7007221 */ /* 0x000fc80000010000 */
[----:B------:R-:W-:Y:S01]  /*11270*/  FADD.FTZ R0, R214, R0 ;  /* 0x00000000d6007221 */ /* 0x000fe20000010000 */
[----:B------:R-:W-:Y:S03]  /*11280*/  MUFU.EX2 R189, R28 ;  /* 0x0000001c00bd7308 */ /* 0x000fe60000000800 */
[----:B------:R-:W-:Y:S01]  /*11290*/  FADD.FTZ R0, R217, R0 ;  /* 0x00000000d9007221 */ /* 0x000fe20000010000 */
[-C--:B--2---:R-:W-:Y:S03]  /*112a0*/  HMMA.16816.F32.BF16 R52, R16, R32.reuse, RZ ;  /* 0x000000201034723c */ /* 0x084fe600000418ff */
[----:B----4-:R-:W-:Y:S01]  /*112b0*/  FADD.FTZ R0, R69, R0 ;  /* 0x0000000045007221 */ /* 0x010fe20000010000 */
[----:B------:R-:W2:Y:S03]  /*112c0*/  MUFU.EX2 R160, R111 ;  /* 0x0000006f00a07308 */ /* 0x000ea60000000800 */
[----:B-1----:R-:W-:Y:S01]  /*112d0*/  FADD.FTZ R0, R84, R0 ;  /* 0x0000000054007221 */ /* 0x002fe20000010000 */
[----:B------:R-:W-:Y:S03]  /*112e0*/  HMMA.16816.F32.BF16 R56, R20, R32, RZ ;  /* 0x000000201438723c */ /* 0x000fe600000418ff */
[----:B------:R-:W-:Y:S01]  /*112f0*/  FADD.FTZ R0, R155, R0 ;  /* 0x000000009b007221 */ /* 0x000fe20000010000 */
[----:B------:R-:W1:Y:S08]  /*11300*/  MUFU.EX2 R161, R110 ;  /* 0x0000006e00a17308 */ /* 0x000e700000000800 */
[----:B------:R-:W4:Y:S01]  /*11310*/  MUFU.EX2 R159, R92 ;  /* 0x0000005c009f7308 */ /* 0x000f220000000800 */
[----:B--2---:R-:W-:-:S03]  /*11320*/  FADD.FTZ R2, R160, R2 ;  /* 0x00000002a0027221 */ /* 0x004fc60000010000 */
[----:B-----5:R-:W-:Y:S04]  /*11330*/  HMMA.16816.F32.BF16 R100, R8, R4, R52 ;  /* 0x000000040864723c */ /* 0x020fe80000041834 */
[----:B------:R2:W-:Y:S01]  /*11340*/  MUFU.EX2 R183, R118 ;  /* 0x0000007600b77308 */ /* 0x0005e20000000800 */
[----:B-1----:R-:W-:-:S03]  /*11350*/  FADD.FTZ R2, R161, R2 ;  /* 0x00000002a1027221 */ /* 0x002fc60000010000 */
[----:B------:R-:W-:Y:S04]  /*11360*/  HMMA.16816.F32.BF16 R52, R16, R50, RZ ;  /* 0x000000321034723c */ /* 0x000fe800000418ff */
[----:B------:R-:W-:Y:S01]  /*11370*/  MUFU.EX2 R92, R157 ;  /* 0x0000009d005c7308 */ /* 0x000fe20000000800 */
[----:B----4-:R-:W-:-:S03]  /*11380*/  FADD.FTZ R0, R159, R0 ;  /* 0x000000009f007221 */ /* 0x010fc60000010000 */
[----:B------:R-:W-:Y:S04]  /*11390*/  HMMA.16816.F32.BF16 R112, R12, R4, R56 ;  /* 0x000000040c70723c */ /* 0x000fe80000041838 */
[----:B------:R-:W-:Y:S03]  /*113a0*/  MUFU.EX2 R71, R168 ;  /* 0x000000a800477308 */ /* 0x000fe60000000800 */
[----:B------:R-:W-:Y:S01]  /*113b0*/  F2FP.BF16.PACK_AB R4, R151, R70 ;  /* 0x000000469704723e */ /* 0x000fe200000010ff */
[----:B------:R-:W-:Y:S01]  /*113c0*/  HMMA.16816.F32.BF16 R48, R20, R50, RZ ;  /* 0x000000321430723c */ /* 0x000fe200000418ff */
[----:B------:R-:W-:-:S07]  /*113d0*/  F2FP.BF16.PACK_AB R5, R152, R148 ;  /* 0x000000949805723e */ /* 0x000fce00000010ff */
        /* <DEDUP_REMOVED lines=13> */
[C---:B------:R-:W-:Y:S11]  /*114b0*/  HMMA.16816.F32.BF16 R72, R8.reuse, R30, R52 ;  /* 0x0000001e0848723c */ /* 0x040ff60000041834 */
[----:B------:R-:W-:Y:S05]  /*114c0*/  @!UPT UIADD3 URZ, URZ, URZ, URZ ;  /* 0x0000003f3f3ff290 */ /* 0x000fea000fffe03f */
[----:B------:R-:W-:Y:S07]  /*114d0*/  HMMA.16816.F32.BF16 R76, R8, R6, R16 ;  /* 0x00000006084c723c */ /* 0x000fee0000041810 */
[----:B------:R-:W-:Y:S01]  /*114e0*/  F2FP.BF16.PACK_AB R6, R188, R153 ;  /* 0x00000099bc06723e */ /* 0x000fe200000010ff */
[----:B------:R-:W-:Y:S01]  /*114f0*/  FADD.FTZ R16, R172, R64 ;  /* 0x00000040ac107221 */ /* 0x000fe20000010000 */
[----:B------:R-:W-:Y:S01]  /*11500*/  F2FP.BF16.PACK_AB R7, R189, R187 ;  /* 0x000000bbbd07723e */ /* 0x000fe200000010ff */
[----:B------:R-:W-:Y:S01]  /*11510*/  MUFU.EX2 R172, R154 ;  /* 0x0000009a00ac7308 */ /* 0x000fe20000000800 */
[----:B------:R-:W-:-:S02]  /*11520*/  F2FP.BF16.PACK_AB R8, R116, R117 ;  /* 0x000000757408723e */ /* 0x000fc400000010ff */
[----:B------:R-:W-:Y:S01]  /*11530*/  F2FP.BF16.PACK_AB R9, R84, R69 ;  /* 0x000000455409723e */ /* 0x000fe200000010ff */
[----:B--2---:R-:W-:Y:S01]  /*11540*/  LDSM.16.MT88.4 R116, [R201+0x2000] ;  /* 0x00200000c974783b */ /* 0x004fe20000004200 */
[----:B------:R-:W-:Y:S01]  /*11550*/  F2FP.BF16.PACK_AB R10, R161, R160 ;  /* 0x000000a0a10a723e */ /* 0x000fe200000010ff */
[----:B-1----:R-:W-:Y:S01]  /*11560*/  HMMA.16816.F32.BF16 R108, R4, R14, R56 ;  /* 0x0000000e046c723c */ /* 0x002fe20000041838 */
[----:B------:R-:W-:Y:S01]  /*11570*/  F2FP.BF16.PACK_AB R11, R159, R155 ;  /* 0x0000009b9f0b723e */ /* 0x000fe200000010ff */
[----:B------:R-:W-:Y:S06]  /*11580*/  MUFU.EX2 R69, R158 ;  /* 0x0000009e00457308 */ /* 0x000fec0000000800 */
[-C--:B------:R-:W-:Y:S02]  /*11590*/  HMMA.16816.F32.BF16 R64, R8, R12.reuse, R120 ;  /* 0x0000000c0840723c */ /* 0x080fe40000041878 */
[----:B------:R-:W1:Y:S06]  /*115a0*/  MUFU.EX2 R84, R170 ;  /* 0x000000aa00547308 */ /* 0x000e6c0000000800 */
[----:B------:R-:W-:Y:S08]  /*115b0*/  HMMA.16816.F32.BF16 R128, R4, R12, R128 ;  /* 0x0000000c0480723c */ /* 0x000ff00000041880 */
[----:B------:R-:W-:Y:S01]  /*115c0*/  HMMA.16816.F32.BF16 R56, R8, R14, R48 ;  /* 0x0000000e0838723c */ /* 0x000fe20000041830 */
[----:B------:R-:W2:Y:S01]  /*115d0*/  LDSM.16.MT88.4 R12, [R201+0x1000] ;  /* 0x00100000c90c783b */ /* 0x000ea20000004200 */
[----:B-1----:R-:W-:-:S06]  /*115e0*/  F2FP.BF16.PACK_AB R162, R90, R84 ;  /* 0x000000545aa2723e */ /* 0x002fcc00000010ff */
[-C--:B--2---:R-:W-:Y:S08]  /*115f0*/  HMMA.16816.F32.BF16 R52, R8, R12.reuse, R140 ;  /* 0x0000000c0834723c */ /* 0x084ff0000004188c */
[C---:B------:R-:W-:Y:S08]  /*11600*/  HMMA.16816.F32.BF16 R120, R4.reuse, R12, R136 ;  /* 0x0000000c0478723c */ /* 0x040ff00000041888 */
[-C--:B------:R-:W-:Y:S08]  /*11610*/  HMMA.16816.F32.BF16 R104, R4, R14.reuse, R60 ;  /* 0x0000000e0468723c */ /* 0x080ff0000004183c */
[C---:B------:R-:W-:Y:S01]  /*11620*/  HMMA.16816.F32.BF16 R48, R8.reuse, R14, R24 ;  /* 0x0000000e0830723c */ /* 0x040fe20000041818 */
[----:B------:R-:W1:Y:S01]  /*11630*/  LDSM.16.MT88.4 R12, [R198+0x1000] ;  /* 0x00100000c60c783b */ /* 0x000e620000004200 */
[----:B------:R-:W-:Y:S08]  /*11640*/  MUFU.EX2 R26, R179 ;  /* 0x000000b3001a7308 */ /* 0x000ff00000000800 */
[----:B------:R-:W-:Y:S01]  /*11650*/  MUFU.EX2 R27, R175 ;  /* 0x000000af001b7308 */ /* 0x000fe20000000800 */
        /* <DEDUP_REMOVED lines=12> */
[----:B------:R-:W2:Y:S01]  /*11720*/  LDSM.16.MT88.4 R16, [R201+0x1800] ;  /* 0x00180000c910783b */ /* 0x000ea20000004200 */
[----:B------:R-:W4:Y:S01]  /*11730*/  MUFU.EX2 R101, R93 ;  /* 0x0000005d00657308 */ /* 0x000f220000000800 */
[----:B------:R-:W-:Y:S01]  /*11740*/  FADD.FTZ R5, R194, R3 ;  /* 0x00000003c2057221 */ /* 0x000fe20000010000 */
[----:B------:R-:W-:Y:S01]  /*11750*/  F2FP.BF16.PACK_AB R6, R186, R185 ;  /* 0x000000b9ba06723e */ /* 0x000fe200000010ff */
[----:B------:R-:W-:Y:S01]  /*11760*/  FADD.FTZ R3, R191, R4 ;  /* 0x00000004bf037221 */ /* 0x000fe20000010000 */
[----:B------:R-:W-:Y:S01]  /*11770*/  F2FP.BF16.PACK_AB R7, R184, R183 ;  /* 0x000000b7b807723e */ /* 0x000fe200000010ff */
[----:B------:R-:W-:Y:S01]  /*11780*/  FADD.FTZ R24, R195, R5 ;  /* 0x00000005c3187221 */ /* 0x000fe20000010000 */
[----:B------:R-:W-:Y:S01]  /*11790*/  HMMA.16816.F32.BF16 R28, R8, R14, R20 ;  /* 0x0000000e081c723c */ /* 0x000fe20000041814 */
[----:B------:R-:W5:Y:S01]  /*117a0*/  LDSM.16.MT88.4 R20, [R197+0x1800] ;  /* 0x00180000c514783b */ /* 0x000f620000004200 */
[----:B------:R-:W3:Y:S01]  /*117b0*/  MUFU.EX2 R100, R91 ;  /* 0x0000005b00647308 */ /* 0x000ee20000000800 */
[----:B-1----:R-:W-:Y:S01]  /*117c0*/  F2FP.BF16.PACK_AB R4, R103, R102 ;  /* 0x000000666704723e */ /* 0x002fe200000010ff */
[----:B------:R-:W-:Y:S01]  /*117d0*/  FADD.FTZ R24, R70, R24 ;  /* 0x0000001846187221 */ /* 0x000fe20000010000 */
[----:B------:R-:W1:Y:S01]  /*117e0*/  LDSM.16.MT88.4 R12, [R198+0x1800] ;  /* 0x00180000c60c783b */ /* 0x000e620000004200 */
[----:B------:R-:W-:-:S02]  /*117f0*/  FADD.FTZ R3, R193, R3 ;  /* 0x00000003c1037221 */ /* 0x000fc40000010000 */
[----:B------:R-:W-:Y:S01]  /*11800*/  FADD.FTZ R2, R102, R2 ;  /* 0x0000000266027221 */ /* 0x000fe20000010000 */
[----:B------:R-:W1:Y:S01]  /*11810*/  LDSM.16.MT88.4 R8, [R200+0x1800] ;  /* 0x00180000c808783b */ /* 0x000e620000004200 */
[----:B------:R-:W-:Y:S01]  /*11820*/  MUFU.EX2 R91, R150 ;  /* 0x00000096005b7308 */ /* 0x000fe20000000800 */
[----:B------:R-:W-:Y:S02]  /*11830*/  FADD.FTZ R25, R220, R3 ;  /* 0x00000003dc197221 */ /* 0x000fe40000010000 */
[----:B------:R-:W-:Y:S02]  /*11840*/  FADD.FTZ R3, R151, R24 ;  /* 0x0000001897037221 */ /* 0x000fe40000010000 */
[----:B----4-:R-:W-:Y:S02]  /*11850*/  FADD.FTZ R0, R101, R0 ;  /* 0x0000000065007221 */ /* 0x010fe40000010000 */
[----:B------:R-:W-:Y:S01]  /*11860*/  FADD.FTZ R3, R153, R3 ;  /* 0x0000000399037221 */ /* 0x000fe20000010000 */
[----:B------:R-:W-:Y:S01]  /*11870*/  MUFU.EX2 R93, R149 ;  /* 0x00000095005d7308 */ /* 0x000fe20000000800 */
[----:B---3--:R-:W-:-:S02]  /*11880*/  F2FP.BF16.PACK_AB R5, R100, R101 ;  /* 0x000000656405723e */ /* 0x008fc400000010ff */
[----:B------:R-:W-:-:S04]  /*11890*/  FADD.FTZ R3, R188, R3 ;  /* 0x00000003bc037221 */ /* 0x000fc80000010000 */
[----:B------:R-:W-:Y:S01]  /*118a0*/  FADD.FTZ R3, R69, R3 ;  /* 0x0000000345037221 */ /* 0x000fe20000010000 */
[----:B------:R-:W-:Y:S01]  /*118b0*/  MUFU.EX2 R79, R167 ;  /* 0x000000a7004f7308 */ /* 0x000fe20000000800 */
[C---:B--2---:R-:W-:Y:S07]  /*118c0*/  HMMA.16816.F32.BF16 R52, R4.reuse, R16, R52 ;  /* 0x000000100434723c */ /* 0x044fee0000041834 */
[----:B------:R-:W2:Y:S01]  /*118d0*/  MUFU.EX2 R76, R171 ;  /* 0x000000ab004c7308 */ /* 0x000ea20000000800 */
[C---:B-----5:R-:W-:Y:S07]  /*118e0*/  HMMA.16816.F32.BF16 R64, R4.reuse, R20, R64 ;  /* 0x000000140440723c */ /* 0x060fee0000041840 */
[----:B------:R-:W-:Y:S01]  /*118f0*/  MUFU.EX2 R70, R165 ;  /* 0x000000a500467308 */ /* 0x000fe20000000800 */
[C---:B------:R-:W-:Y:S07]  /*11900*/  HMMA.16816.F32.BF16 R56, R4.reuse, R22, R56 ;  /* 0x000000160438723c */ /* 0x040fee0000041838 */
[----:B------:R-:W3:Y:S01]  /*11910*/  MUFU.EX2 R77, R164 ;  /* 0x000000a4004d7308 */ /* 0x000ee20000000800 */
[----:B--2---:R-:W-:Y:S01]  /*11920*/  F2FP.BF16.PACK_AB R160, R76, R79 ;  /* 0x0000004f4ca0723e */ /* 0x004fe200000010ff */
[C---:B------:R-:W-:Y:S06]  /*11930*/  HMMA.16816.F32.BF16 R48, R4.reuse, R18, R48 ;  /* 0x000000120430723c */ /* 0x040fec0000041830 */
[----:B------:R-:W2:Y:S02]  /*11940*/  MUFU.EX2 R78, R174 ;  /* 0x000000ae004e7308 */ /* 0x000ea40000000800 */
[----:B-1----:R-:W-:Y:S01]  /*11950*/  HMMA.16816.F32.BF16 R44, R4, R12, R44 ;  /* 0x0000000c042c723c */ /* 0x002fe2000004182c */
[----:B---3--:R-:W-:-:S05]  /*11960*/  F2FP.BF16.PACK_AB R161, R77, R70 ;  /* 0x000000464da1723e */ /* 0x008fca00000010ff */
[----:B------:R-:W1:Y:S02]  /*11970*/  MUFU.EX2 R24, R180 ;  /* 0x000000b400187308 */ /* 0x000e640000000800 */
[----:B------:R-:W-:Y:S01]  /*11980*/  HMMA.16816.F32.BF16 R36, R4, R14, R36 ;  /* 0x0000000e0424723c */ /* 0x000fe20000041824 */
[----:B--2---:R-:W-:-:S07]  /*11990*/  F2FP.BF16.PACK_AB R163, R78, R71 ;  /* 0x000000474ea3723e */ /* 0x004fce00000010ff */
[----:B------:R-:W-:Y:S01]  /*119a0*/  HMMA.16816.F32.BF16 R32, R4, R8, R32 ;  /* 0x000000080420723c */ /* 0x000fe20000041820 */
[----:B------:R-:W-:Y:S02]  /*119b0*/  IADD3 R214, R221, -0x2, RZ ;  /* 0xfffffffeddd67810 */ /* 0x000fe40007ffe0ff */
[----:B-1----:R-:W-:-:S05]  /*119c0*/  F2FP.BF16.PACK_AB R102, R26, R24 ;  /* 0x000000181a66723e */ /* 0x002fca00000010ff */
[----:B------:R-:W-:Y:S07]  /*119d0*/  HMMA.16816.F32.BF16 R28, R4, R10, R28 ;  /* 0x0000000a041c723c */ /* 0x000fee000004181c */
[----:B------:R-:W-:Y:S01]  /*119e0*/  F2FP.BF16.PACK_AB R4, R92, R69 ;  /* 0x000000455c04723e */ /* 0x000fe200000010ff */
[----:B------:R-:W-:Y:S01]  /*119f0*/  HMMA.16816.F32.BF16 R132, R160, R124, R64 ;  /* 0x0000007ca084723c */ /* 0x000fe20000041840 */
[----:B------:R-:W-:Y:S02]  /*11a00*/  F2FP.BF16.PACK_AB R6, R172, R94 ;  /* 0x0000005eac06723e */ /* 0x000fe400000010ff */
[----:B------:R-:W-:-:S02]  /*11a10*/  F2FP.BF16.PACK_AB R5, R93, R91 ;  /* 0x0000005b5d05723e */ /* 0x000fc400000010ff */
[----:B------:R-:W-:-:S03]  /*11a20*/  F2FP.BF16.PACK_AB R7, R173, R166 ;  /* 0x000000a6ad07723e */ /* 0x000fc600000010ff */
[----:B------:R-:W-:Y:S08]  /*11a30*/  HMMA.16816.F32.BF16 R136, R160, R126, R56 ;  /* 0x0000007ea088723c */ /* 0x000ff00000041838 */
[C---:B------:R-:W-:Y:S08]  /*11a40*/  HMMA.16816.F32.BF16 R128, R4.reuse, R20, R128 ;  /* 0x000000140480723c */ /* 0x040ff00000041880 */
[C---:B------:R-:W-:Y:S01]  /*11a50*/  HMMA.16816.F32.BF16 R20, R4.reuse, R22, R108 ;  /* 0x000000160414723c */ /* 0x040fe2000004186c */
[----:B------:R-:W1:Y:S07]  /*11a60*/  LDSM.16.MT88.4 R108, [R198+0x2000] ;  /* 0x00200000c66c783b */ /* 0x000e6e0000004200 */
[C---:B------:R-:W-:Y:S08]  /*11a70*/  HMMA.16816.F32.BF16 R60, R4.reuse, R8, R60 ;  /* 0x00000008043c723c */ /* 0x040ff0000004183c */
[C---:B------:R-:W-:Y:S01]  /*11a80*/  HMMA.16816.F32.BF16 R40, R4.reuse, R10, R40 ;  /* 0x0000000a0428723c */ /* 0x040fe20000041828 */
[----:B------:R-:W2:Y:S07]  /*11a90*/  LDSM.16.MT88.4 R8, [R200+0x2000] ;  /* 0x00200000c808783b */ /* 0x000eae0000004200 */
[C---:B------:R-:W-:Y:S08]  /*11aa0*/  HMMA.16816.F32.BF16 R120, R4.reuse, R16, R120 ;  /* 0x000000100478723c */ /* 0x040ff00000041878 */
[C---:B------:R-:W-:Y:S08]  /*11ab0*/  HMMA.16816.F32.BF16 R16, R4.reuse, R18, R104 ;  /* 0x000000120410723c */ /* 0x040ff00000041868 */
[C---:B------:R-:W-:Y:S01]  /*11ac0*/  HMMA.16816.F32.BF16 R80, R4.reuse, R12, R80 ;  /* 0x0000000c0450723c */ /* 0x040fe20000041850 */
[----:B------:R-:W-:Y:S07]  /*11ad0*/  MUFU.EX2 R12, R182 ;  /* 0x000000b6000c7308 */ /* 0x000fee0000000800 */
[----:B------:R-:W-:Y:S01]  /*11ae0*/  HMMA.16816.F32.BF16 R72, R4, R14, R72 ;  /* 0x0000000e0448723c */ /* 0x000fe20000041848 */
[----:B------:R-:W3:Y:S06]  /*11af0*/  MUFU.EX2 R13, R181 ;  /* 0x000000b5000d7308 */ /* 0x000eec0000000800 */
[----:B------:R-:W-:Y:S01]  /*11b00*/  FADD.FTZ R4, R148, R25 ;  /* 0x0000001994047221 */ /* 0x000fe20000010000 */
[----:B------:R-:W-:Y:S01]  /*11b10*/  HMMA.16816.F32.BF16 R140, R160, R116, R52 ;  /* 0x00000074a08c723c */ /* 0x000fe20000041834 */
[----:B------:R-:W-:Y:S01]  /*11b20*/  FADD.FTZ R5, R100, R0 ;  /* 0x0000000064057221 */ /* 0x000fe20000010000 */
[----:B------:R-:W-:Y:S01]  /*11b30*/  MUFU.EX2 R14, R178 ;  /* 0x000000b2000e7308 */ /* 0x000fe20000000800 */
[----:B------:R-:W-:-:S04]  /*11b40*/  FADD.FTZ R4, R152, R4 ;  /* 0x0000000498047221 */ /* 0x000fc80000010000 */
[----:B------:R-:W-:Y:S01]  /*11b50*/  FADD.FTZ R4, R187, R4 ;  /* 0x00000004bb047221 */ /* 0x000fe20000010000 */
[----:B------:R-:W-:Y:S01]  /*11b60*/  HMMA.16816.F32.BF16 R144, R160, R118, R48 ;  /* 0x00000076a090723c */ /* 0x000fe20000041830 */
[----:B---3--:R-:W-:Y:S01]  /*11b70*/  F2FP.BF16.PACK_AB R100, R13, R12 ;  /* 0x0000000c0d64723e */ /* 0x008fe200000010ff */
[----:B------:R-:W3:Y:S01]  /*11b80*/  MUFU.EX2 R15, R177 ;  /* 0x000000b1000f7308 */ /* 0x000ee20000000800 */
[----:B------:R-:W-:Y:S02]  /*11b90*/  FADD.FTZ R6, R189, R4 ;  /* 0x00000004bd067221 */ /* 0x000fe40000010000 */
[----:B------:R-:W-:-:S03]  /*11ba0*/  FADD.FTZ R4, R103, R2 ;  /* 0x0000000267047221 */ /* 0x000fc60000010000 */
[C---:B-1----:R-:W-:Y:S02]  /*11bb0*/  HMMA.16816.F32.BF16 R148, R160.reuse, R108, R44 ;  /* 0x0000006ca094723c */ /* 0x042fe4000004182c */
[----:B------:R-:W1:Y:S06]  /*11bc0*/  MUFU.EX2 R25, R176 ;  /* 0x000000b000197308 */ /* 0x000e6c0000000800 */
[C---:B------:R-:W-:Y:S08]  /*11bd0*/  HMMA.16816.F32.BF16 R152, R160.reuse, R110, R36 ;  /* 0x0000006ea098723c */ /* 0x040ff00000041824 */
[----:B--2---:R-:W-:Y:S01]  /*11be0*/  HMMA.16816.F32.BF16 R156, R160, R8, R32 ;  /* 0x00000008a09c723c */ /* 0x004fe20000041820 */
[----:B------:R-:W-:Y:S01]  /*11bf0*/  @P1 IMAD.HI.U32 R2, R223, c[0x0][0x2c8], RZ ;  /* 0x0000b200df021a27 */ /* 0x000fe200078e00ff */
[----:B------:R-:W-:-:S02]  /*11c00*/  MOV R0, R223 ;  /* 0x000000df00007202 */ /* 0x000fc40000000f00 */
[----:B---3--:R-:W-:Y:S01]  /*11c10*/  F2FP.BF16.PACK_AB R101, R15, R14 ;  /* 0x0000000e0f65723e */ /* 0x008fe200000010ff */
[----:B------:R-:W-:Y:S01]  /*11c20*/  FADD.FTZ R5, R183, R5 ;  /* 0x00000005b7057221 */ /* 0x000fe20000010000 */
[----:B-1----:R-:W-:Y:S02]  /*11c30*/  F2FP.BF16.PACK_AB R103, R27, R25 ;  /* 0x000000191b67723e */ /* 0x002fe400000010ff */
[----:B------:R-:W-:Y:S01]  /*11c40*/  HMMA.16816.F32.BF16 R160, R160, R10, R28 ;  /* 0x0000000aa0a0723c */ /* 0x000fe2000004181c */
[----:B------:R-:W2:Y:S01]  /*11c50*/  LDL R28, [R1+0x4] ;  /* 0x00000400011c7983 */ /* 0x000ea20000100800 */
[----:B------:R-:W-:-:S04]  /*11c60*/  @P1 SHF.R.U32.HI R0, RZ, c[0x0][0x2cc], R2 ;  /* 0x0000b300ff001a19 */ /* 0x000fc80000011602 */
[----:B------:R-:W-:Y:S02]  /*11c70*/  IADD3 R0, R0, R222, -R249 ;  /* 0x000000de00007210 */ /* 0x000fe40007ffe8f9 */
[----:B------:R-:W-:Y:S03]  /*11c80*/  HMMA.16816.F32.BF16 R128, R100, R124, R128 ;  /* 0x0000007c6480723c */ /* 0x000fe60000041880 */
[----:B------:R-:W-:-:S05]  /*11c90*/  IMAD.HI R0, R0, 0x66666667, RZ ;  /* 0x6666666700007827 */ /* 0x000fca00078e02ff */
        /* <DEDUP_REMOVED lines=27> */
[----:B------:R-:W-:-:S05]  /*11e50*/  FADD.FTZ R226, R78, R2 ;  /* 0x000000024ee27221 */ /* 0x000fca0000010000 */
[----:B------:R-:W-:Y:S01]  /*11e60*/  HMMA.16816.F32.BF16 R124, R100, R126, R20 ;  /* 0x0000007e647c723c */ /* 0x000fe20000041814 */
[----:B------:R-:W-:Y:S02]  /*11e70*/  FADD.FTZ R246, R26, R4 ;  /* 0x000000041af67221 */ /* 0x000fe40000010000 */
[----:B------:R-:W-:-:S05]  /*11e80*/  FADD.FTZ R247, R27, R0 ;  /* 0x000000001bf77221 */ /* 0x000fca0000010000 */
[C---:B------:R-:W-:Y:S08]  /*11e90*/  HMMA.16816.F32.BF16 R116, R100.reuse, R118, R16 ;  /* 0x000000766474723c */ /* 0x040ff00000041810 */
[C---:B------:R-:W-:Y:S08]  /*11ea0*/  HMMA.16816.F32.BF16 R108, R100.reuse, R110, R72 ;  /* 0x0000006e646c723c */ /* 0x040ff00000041848 */
[C---:B------:R-:W-:Y:S08]  /*11eb0*/  HMMA.16816.F32.BF16 R104, R100.reuse, R8, R60 ;  /* 0x000000086468723c */ /* 0x040ff0000004183c */
[----:B------:R-:W-:Y:S01]  /*11ec0*/  HMMA.16816.F32.BF16 R100, R100, R10, R40 ;  /* 0x0000000a6464723c */ /* 0x000fe20000041828 */
[----:B--2---:R-:W-:-:S04]  /*11ed0*/  IMNMX R248, R28, R7, !PT ;  /* 0x000000071cf87217 */ /* 0x004fc80007800200 */
[----:B------:R-:W-:Y:S11]  /*11ee0*/  ISETP.GE.AND P0, PT, R214, R248, PT ;  /* 0x000000f8d600720c */ /* 0x000ff60003f06270 */
[----:B------:R-:W-:Y:S02]  /*11ef0*/  @!UPT UIADD3 URZ, URZ, URZ, URZ ;  /* 0x0000003f3f3ff290 */ /* 0x000fe4000fffe03f */
[----:B------:R-:W-:Y:S05]  /*11f00*/  @!P0 BRA `(.L_x_3657) ;  /* 0x00003f8000008947 */ /* 0x000fea0003800000 */
[----:B------:R-:W-:Y:S01]  /*11f10*/  IMAD.MOV.U32 R91, RZ, RZ, R88 ;  /* 0x000000ffff5b7224 */ /* 0x000fe200078e0058 */
[----:B------:R-:W-:Y:S01]  /*11f20*/  MOV R93, R68 ;  /* 0x00000044005d7202 */ /* 0x000fe20000000f00 */
[----:B------:R-:W-:Y:S01]  /*11f30*/  IMAD.MOV.U32 R90, RZ, RZ, R89 ;  /* 0x000000ffff5a7224 */ /* 0x000fe200078e0059 */
[----:B------:R-:W-:Y:S02]  /*11f40*/  MOV R92, R85 ;  /* 0x00000055005c7202 */ /* 0x000fe40000000f00 */
.L_x_3668:
        /* <DEDUP_REMOVED lines=41> */
.L_x_3767:
[----:B------:R-:W-:-:S05]  /*121e0*/  BRA.DIV ~URZ, `(.L_x_3661) ;  /* 0x0000da327f007947 */ /* 0x000fca000b800000 */
[----:B------:R-:W3:Y:S01]  /*121f0*/  SHFL.IDX PT, R2, R0, RZ, 0x181f ;  /* 0x00181fff00027589 */ /* 0x000ee200000e0000 */
[----:B------:R-:W-:Y:S02]  /*12200*/  ISETP.GE.AND P1, PT, R238, c[0x0][0x1d4], PT ;  /* 0x00007500ee007a0c */ /* 0x000fe40003f26270 */
[-C--:B---3--:R-:W-:Y:S05]  /*12210*/  IADD3 R2, P0, R2, R5.reuse, RZ ;  /* 0x0000000502027210 */ /* 0x088fea0007f1e0ff */
[--C-:B--2---:R-:W-:Y:S01]  /*12220*/  IMAD.X R3, R7, 0x1, R6.reuse, P0 ;  /* 0x0000000107037824 */ /* 0x104fe200000e0606 */
[----:B------:R-:W-:Y:S05]  /*12230*/  SEL R7, RZ, 0x10, P1 ;  /* 0x00000010ff077807 */ /* 0x000fea0000800000 */
        /* <DEDUP_REMOVED lines=20> */
.L_x_3768:
[C---:B--2-4-:R-:W-:Y:S02]  /*12380*/  IADD3 R2, -R7.reuse, 0x10, RZ ;  /* 0x0000001007027810 */ /* 0x054fe40007ffe1ff */
        /* <DEDUP_REMOVED lines=8> */
.L_x_3659:
[----:B-1-34-:R-:W-:Y:S05]  /*12410*/  BSYNC B0 ;  /* 0x0000000000007941 */ /* 0x01afea0003800000 */
.L_x_3658:
        /* <DEDUP_REMOVED lines=103> */
[----:B------:R-:W-:Y:S01]  /*12a90*/  MOV R213, RZ ;  /* 0x000000ff00d57202 */ /* 0x000fe20000000f00 */
[----:B------:R-:W-:Y:S01]  /*12aa0*/  IMAD.MOV.U32 R3, RZ, RZ, c[0x0][0x2b8] ;  /* 0x0000ae00ff037624 */ /* 0x000fe200078e00ff */
[----:B------:R-:W2:Y:S04]  /*12ab0*/  LDL R2, [R1+0x2c] ;  /* 0x00002c0001027983 */ /* 0x000ea80000100800 */
[----:B------:R-:W-:Y:S01]  /*12ac0*/  ISETP.NE.AND P1, PT, R3, 0x1, PT ;  /* 0x000000010300780c */ /* 0x000fe20003f25270 */
[----:B------:R-:W3:Y:S04]  /*12ad0*/  LDL R0, [R1] ;  /* 0x0000000001007983 */ /* 0x000ee80000100800 */
        /* <DEDUP_REMOVED lines=24> */
[----:B------:R-:W-:Y:S02]  /*12c60*/  IADD3 R2, P0, R88, R2, RZ ;  /* 0x0000000258027210 */ /* 0x000fe40007f1e0ff */
[----:B------:R-:W-:Y:S01]  /*12c70*/  SHF.L.U64.HI R88, R238, 0x1, R239 ;  /* 0x00000001ee587819 */ /* 0x000fe200000102ef */
[----:B------:R-:W-:Y:S05]  /*12c80*/  IMAD R0, R213, c[0x0][0x1f4], R0 ;  /* 0x00007d00d5007a24 */ /* 0x000fea00078e0200 */
[----:B------:R-:W-:Y:S02]  /*12c90*/  IADD3.X R3, R85, R3, R0, P0, !PT ;  /* 0x0000000355037210 */ /* 0x000fe400007fe400 */
[----:B------:R-:W-:Y:S02]  /*12ca0*/  LEA R0, P0, R2, c[0x0][0x1c8], 0x1 ;  /* 0x0000720002007a11 */ /* 0x000fe400078008ff */
[----:B------:R-:W-:Y:S02]  /*12cb0*/  SHF.L.U32 R85, R238, 0x1, RZ ;  /* 0x00000001ee557819 */ /* 0x000fe400000006ff */
[----:B------:R-:W-:Y:S01]  /*12cc0*/  LEA.HI.X R84, R2, c[0x0][0x1cc], R3, 0x1, P0 ;  /* 0x0000730002547a11 */ /* 0x000fe200000f0c03 */
[----:B------:R-:W-:-:S06]  /*12cd0*/  BRA.DIV ~URZ, `(.L_x_3664) ;  /* 0x0000d4a27f007947 */ /* 0x000fcc000b800000 */
[----:B------:R1:W2:Y:S02]  /*12ce0*/  SHFL.IDX PT, R89, R84, RZ, 0x181f ;  /* 0x00181fff54597589 */ /* 0x0002a400000e0000 */
.L_x_3769:
        /* <DEDUP_REMOVED lines=25> */
.L_x_3770:
        /* <DEDUP_REMOVED lines=9> */
.L_x_3663:
[----:B------:R-:W-:Y:S05]  /*12f10*/  BSYNC B0 ;  /* 0x0000000000007941 */ /* 0x000fea0003800000 */
.L_x_3662:
[----:B------:R-:W2:Y:S01]  /*12f20*/  LDL R84, [R1+0x30] ;  /* 0x0000300001547983 */ /* 0x000ea20000100800 */
[----:B------:R-:W-:Y:S03]  /*12f30*/  IMAD.MOV.U32 R85, RZ, RZ, c[0x0][0x2c4] ;  /* 0x0000b100ff557624 */ /* 0x000fe600078e00ff */
[----:B------:R-:W2:Y:S02]  /*12f40*/  LDL R0, [R1+0x60] ;  /* 0x0000600001007983 */ /* 0x000ea40000100800 */
[----:B------:R-:W-:Y:S02]  /*12f50*/  ISETP.NE.AND P0, PT, R85, 0x1, PT ;  /* 0x000000015500780c */ /* 0x000fe40003f05270 */
[----:B-1----:R-:W3:Y:S04]  /*12f60*/  LDL R3, [R1+0x34] ;  /* 0x0000340001037983 */ /* 0x002ee80000100800 */
        /* <DEDUP_REMOVED lines=10> */
.L_x_3771:
        /* <DEDUP_REMOVED lines=47> */
[----:B------:R-:W-:Y:S01]  /*13300*/  IMAD.IADD R2, R85, 0x1, R2 ;  /* 0x0000000155027824 */ /* 0x000fe200078e0202 */
[----:B------:R-:W-:Y:S02]  /*13310*/  ISETP.GT.AND P4, PT, R0, 0x40, PT ;  /* 0x000000400000780c */ /* 0x000fe40003f84270 */
[C---:B------:R-:W-:Y:S02]  /*13320*/  ISETP.GT.AND P3, PT, R3.reuse, RZ, PT ;  /* 0x000000ff0300720c */ /* 0x040fe40003f64270 */
[C---:B------:R-:W-:Y:S02]  /*13330*/  ISETP.GT.AND P1, PT, R3.reuse, 0x8, PT ;  /* 0x000000080300780c */ /* 0x040fe40003f24270 */
[C---:B------:R-:W-:Y:S02]  /*13340*/  ISETP.GT.AND P0, PT, R3.reuse, 0x9, PT ;  /* 0x000000090300780c */ /* 0x040fe40003f04270 */
[----:B------:R-:W-:Y:S02]  /*13350*/  ISETP.GT.AND P2, PT, R3, 0x1, PT ;  /* 0x000000010300780c */ /* 0x000fe40003f44270 */
[----:B------:R-:W-:Y:S02]  /*13360*/  FSEL R94, R6, -INF , P3 ;  /* 0xff800000065e7808 */ /* 0x000fe40001800000 */
[----:B------:R-:W-:Y:S02]  /*13370*/  FSEL R175, R18, -INF , P1 ;  /* 0xff80000012af7808 */ /* 0x000fe40000800000 */
[----:B------:R-:W-:Y:S02]  /*13380*/  FSEL R174, R19, -INF , P0 ;  /* 0xff80000013ae7808 */ /* 0x000fe40000000000 */
[C---:B------:R-:W-:Y:S02]  /*13390*/  ISETP.GT.AND P3, PT, R3.reuse, 0x10, PT ;  /* 0x000000100300780c */ /* 0x040fe40003f64270 */
[C---:B------:R-:W-:Y:S02]  /*133a0*/  ISETP.GT.AND P1, PT, R3.reuse, 0x18, PT ;  /* 0x000000180300780c */ /* 0x040fe40003f24270 */
[----:B------:R-:W-:Y:S02]  /*133b0*/  ISETP.GT.AND P0, PT, R3, 0x19, PT ;  /* 0x000000190300780c */ /* 0x000fe40003f04270 */
[----:B------:R-:W-:Y:S02]  /*133c0*/  FSEL R176, R7, -INF , P2 ;  /* 0xff80000007b07808 */ /* 0x000fe40001000000 */
        /* <DEDUP_REMOVED lines=28> */
[----:B------:R-:W-:Y:S02]  /*13590*/  ISETP.GT.AND P3, PT, R2, RZ, PT ;  /* 0x000000ff0200720c */ /* 0x000fe40003f64270 */
[C---:B------:R-:W-:Y:S02]  /*135a0*/  ISETP.GT.AND P1, PT, R0.reuse, RZ, PT ;  /* 0x000000ff0000720c */ /* 0x040fe40003f24270 */
[----:B------:R-:W-:Y:S02]  /*135b0*/  ISETP.GT.AND P0, PT, R0, 0x1, PT ;  /* 0x000000010000780c */ /* 0x000fe40003f04270 */
[----:B------:R-:W-:Y:S02]  /*135c0*/  FSEL R33, R71, -INF , P2 ;  /* 0xff80000047217808 */ /* 0x000fe40001000000 */
[----:B------:R-:W-:Y:S02]  /*135d0*/  ISETP.GT.AND P2, PT, R2, 0x1, PT ;  /* 0x000000010200780c */ /* 0x000fe40003f44270 */
[----:B------:R-:W-:Y:S02]  /*135e0*/  FSEL R36, R8, -INF , P3 ;  /* 0xff80000008247808 */ /* 0x000fe40001800000 */
[----:B------:R-:W-:Y:S02]  /*135f0*/  FSEL R48, R10, -INF , P1 ;  /* 0xff8000000a307808 */ /* 0x000fe40000800000 */
[----:B------:R-:W-:Y:S02]  /*13600*/  FSEL R82, R11, -INF , P0 ;  /* 0xff8000000b527808 */ /* 0x000fe40000000000 */
[----:B------:R-:W-:Y:S02]  /*13610*/  ISETP.GT.AND P3, PT, R2, 0x8, PT ;  /* 0x000000080200780c */ /* 0x000fe40003f64270 */
[C---:B------:R-:W-:Y:S02]  /*13620*/  ISETP.GT.AND P1, PT, R0.reuse, 0x8, PT ;  /* 0x000000080000780c */ /* 0x040fe40003f24270 */
        /* <DEDUP_REMOVED lines=65> */
[----:B------:R-:W-:Y:S02]  /*13a40*/  ISETP.GT.AND P2, PT, R0, 0x41, PT ;  /* 0x000000410000780c */ /* 0x000fe40003f44270 */
[----:B------:R-:W-:Y:S02]  /*13a50*/  FMNMX.FTZ R2, R188, R2, !PT ;  /* 0x00000002bc027209 */ /* 0x000fe40007810000 */
[C---:B------:R-:W-:Y:S02]  /*13a60*/  ISETP.GT.AND P1, PT, R0.reuse, 0x48, PT ;  /* 0x000000480000780c */ /* 0x040fe40003f24270 */
[----:B------:R-:W-:Y:S02]  /*13a70*/  FMNMX.FTZ R2, R187, R2, !PT ;  /* 0x00000002bb027209 */ /* 0x000fe40007810000 */
        /* <DEDUP_REMOVED lines=96> */
.L_x_3772:
        /* <DEDUP_REMOVED lines=31> */
[----:B------:R-:W-:Y:S03]  /*14270*/  FFMA.FTZ R225, R170, c[0x0][0x2d0], -R2 ;  /* 0x0000b400aae17a23 */ /* 0x000fe60000010802 */
[----:B------:R-:W-:Y:S10]  /*14280*/  MUFU.EX2 R2, R4 ;  /* 0x0000000400027308 */ /* 0x000ff40000000800 */
[----:B------:R-:W2:Y:S02]  /*14290*/  MUFU.EX2 R10, R10 ;  /* 0x0000000a000a7308 */ /* 0x000ea40000000800 */
[----:B--2---:R-:W-:Y:S01]  /*142a0*/  F2FP.BF16.PACK_AB R74, R10, R11 ;  /* 0x0000000b0a4a723e */ /* 0x004fe200000010ff */
[----:B------:R-:W-:Y:S01]  /*142b0*/  FFMA.FTZ R0, R65, R217, R3 ;  /* 0x000000d941007223 */ /* 0x000fe20000010003 */
[C---:B------:R-:W-:Y:S03]  /*142c0*/  F2FP.BF16.PACK_AB R72, R2.reuse, R3 ;  /* 0x000000030248723e */ /* 0x040fe600000010ff */
        /* <DEDUP_REMOVED lines=30> */
[C---:B--2---:R-:W-:Y:S02]  /*144b0*/  FFMA.FTZ R0, R3.reuse, R226, R19 ;  /* 0x000000e203007223 */ /* 0x044fe40000010013 */
[----:B------:R-:W-:Y:S07]  /*144c0*/  FMUL.FTZ R50, R3, R154 ;  /* 0x0000009a03327220 */ /* 0x000fee0000410000 */
[----:B------:R-:W-:Y:S10]  /*144d0*/  MUFU.EX2 R64, R188 ;  /* 0x000000bc00407308 */ /* 0x000ff40000000800 */
[----:B------:R-:W-:Y:S01]  /*144e0*/  MUFU.EX2 R188, R168 ;  /* 0x000000a800bc7308 */ /* 0x000fe20000000800 */
[C---:B---3--:R-:W-:Y:S01]  /*144f0*/  FADD.FTZ R33, R2.reuse, R0 ;  /* 0x0000000002217221 */ /* 0x048fe20000010000 */
        /* <DEDUP_REMOVED lines=29> */
[--C-:B------:R-:W-:Y:S01]  /*146d0*/  FFMA.FTZ R241, R16, c[0x0][0x2d0], -R2.reuse ;  /* 0x0000b40010f17a23 */ /* 0x100fe20000010802 */
[----:B--2---:R-:W-:Y:S01]  /*146e0*/  F2FP.BF16.PACK_AB R76, R35, R36 ;  /* 0x00000024234c723e */ /* 0x004fe200000010ff */
[----:B------:R-:W-:Y:S01]  /*146f0*/  FFMA.FTZ R243, R13, c[0x0][0x2d0], -R2 ;  /* 0x0000b4000df37a23 */ /* 0x000fe20000010802 */
[C---:B------:R-:W-:Y:S01]  /*14700*/  FSEL R2, R68.reuse, RZ, P0 ;  /* 0x000000ff44027208 */ /* 0x040fe20000000000 */
[----:B------:R-:W-:Y:S02]  /*14710*/  FMUL.FTZ R4, R68, c[0x0][0x2d0] ;  /* 0x0000b40044047a20 */ /* 0x000fe40000410000 */
[----:B------:R-:W-:Y:S01]  /*14720*/  FMUL.FTZ R0, R0, c[0x0][0x2d0] ;  /* 0x0000b40000007a20 */ /* 0x000fe20000410000 */
[----:B------:R-:W-:Y:S01]  /*14730*/  MUFU.EX2 R185, R174 ;  /* 0x000000ae00b97308 */ /* 0x000fe20000000800 */
[----:B------:R-:W-:Y:S01]  /*14740*/  FADD.FTZ R2, -R2, R93 ;  /* 0x0000005d02027221 */ /* 0x000fe20000010100 */
[----:B------:R-:W-:Y:S01]  /*14750*/  FSEL R4, R4, RZ, P0 ;  /* 0x000000ff04047208 */ /* 0x000fe20000000000 */
[----:B------:R-:W-:Y:S01]  /*14760*/  FMUL.FTZ R49, R65, R153 ;  /* 0x0000009941317220 */ /* 0x000fe20000410000 */
[----:B------:R-:W-:Y:S01]  /*14770*/  ISETP.GT.AND P0, PT, R214, R248, PT ;  /* 0x000000f8d600720c */ /* 0x000fe20003f04270 */
[----:B------:R-:W-:Y:S01]  /*14780*/  FMUL.FTZ R2, R2, c[0x0][0x2d0] ;  /* 0x0000b40002027a20 */ /* 0x000fe20000410000 */
[----:B------:R-:W-:Y:S01]  /*14790*/  IADD3 R214, R214, -0x1, RZ ;  /* 0xffffffffd6d67810 */ /* 0x000fe20007ffe0ff */
[--C-:B------:R-:W-:Y:S02]  /*147a0*/  FFMA.FTZ R9, R48, c[0x0][0x2d0], -R4.reuse ;  /* 0x0000b40030097a23 */ /* 0x100fe40000010804 */
[--C-:B------:R-:W-:Y:S01]  /*147b0*/  FFMA.FTZ R194, R23, c[0x0][0x2d0], -R4.reuse ;  /* 0x0000b40017c27a23 */ /* 0x100fe20000010804 */
[----:B------:R-:W2:Y:S01]  /*147c0*/  MUFU.EX2 R0, R0 ;  /* 0x0000000000007308 */ /* 0x000ea20000000800 */
[--C-:B------:R-:W-:Y:S02]  /*147d0*/  FFMA.FTZ R226, R22, c[0x0][0x2d0], -R4.reuse ;  /* 0x0000b40016e27a23 */ /* 0x100fe40000010804 */
[--C-:B------:R-:W-:Y:S02]  /*147e0*/  FFMA.FTZ R227, R21, c[0x0][0x2d0], -R4.reuse ;  /* 0x0000b40015e37a23 */ /* 0x100fe40000010804 */
[--C-:B------:R-:W-:Y:S02]  /*147f0*/  FFMA.FTZ R228, R20, c[0x0][0x2d0], -R4.reuse ;  /* 0x0000b40014e47a23 */ /* 0x100fe40000010804 */
[----:B------:R-:W3:Y:S01]  /*14800*/  LDSM.16.MT88.4 R20, [R197] ;  /* 0x00000000c514783b */ /* 0x000ee20000004200 */
[--C-:B------:R-:W-:Y:S02]  /*14810*/  FFMA.FTZ R18, R82, c[0x0][0x2d0], -R4.reuse ;  /* 0x0000b40052127a23 */ /* 0x100fe40000010804 */
[----:B------:R-:W4:Y:S01]  /*14820*/  MUFU.EX2 R2, R2 ;  /* 0x0000000200027308 */ /* 0x000f220000000800 */
[--C-:B------:R-:W-:Y:S02]  /*14830*/  FFMA.FTZ R93, R54, c[0x0][0x2d0], -R4.reuse ;  /* 0x0000b400365d7a23 */ /* 0x100fe40000010804 */
[----:B------:R-:W-:Y:S02]  /*14840*/  FMUL.FTZ R48, R65, R152 ;  /* 0x0000009841307220 */ /* 0x000fe40000410000 */
[----:B------:R-:W-:Y:S01]  /*14850*/  LDSM.16.MT88.4 R52, [R198] ;  /* 0x00000000c634783b */ /* 0x000fe20000004200 */
[--C-:B------:R-:W-:Y:S02]  /*14860*/  FFMA.FTZ R240, R8, c[0x0][0x2d0], -R4.reuse ;  /* 0x0000b40008f07a23 */ /* 0x100fe40000010804 */
[----:B------:R-:W-:Y:S02]  /*14870*/  FFMA.FTZ R17, R66, c[0x0][0x2d0], -R4 ;  /* 0x0000b40042117a23 */ /* 0x000fe40000010804 */
[----:B------:R5:W-:Y:S01]  /*14880*/  MUFU.EX2 R34, R9 ;  /* 0x0000000900227308 */ /* 0x000be20000000800 */
[----:B------:R-:W-:Y:S02]  /*14890*/  FADD.FTZ R8, R11, R12 ;  /* 0x0000000c0b087221 */ /* 0x000fe40000010000 */
[--C-:B------:R-:W-:Y:S01]  /*148a0*/  FFMA.FTZ R16, R71, c[0x0][0x2d0], -R4.reuse ;  /* 0x0000b40047107a23 */ /* 0x100fe20000010804 */
[----:B------:R-:W-:Y:S01]  /*148b0*/  LDSM.16.MT88.4 R80, [R200] ;  /* 0x00000000c850783b */ /* 0x000fe20000004200 */
[C---:B--2---:R-:W-:Y:S02]  /*148c0*/  FMUL.FTZ R44, R0.reuse, R108 ;  /* 0x0000006c002c7220 */ /* 0x044fe40000410000 */
        /* <DEDUP_REMOVED lines=17> */
[C---:B------:R-:W-:Y:S01]  /*149e0*/  FMUL.FTZ R40, R0.reuse, R112 ;  /* 0x0000007000287220 */ /* 0x040fe20000410000 */
[----:B------:R-:W2:Y:S01]  /*149f0*/  LDSM.16.MT88.4 R36, [R201] ;  /* 0x00000000c924783b */ /* 0x000ea20000004200 */
[C---:B------:R-:W-:Y:S02]  /*14a00*/  FMUL.FTZ R41, R0.reuse, R113 ;  /* 0x0000007100297220 */ /* 0x040fe40000410000 */
[C---:B------:R-:W-:Y:S01]  /*14a10*/  FMUL.FTZ R56, R0.reuse, R104 ;  /* 0x0000006800387220 */ /* 0x040fe20000410000 */
[----:B------:R-:W-:Y:S01]  /*14a20*/  MUFU.EX2 R112, R183 ;  /* 0x000000b700707308 */ /* 0x000fe20000000800 */
[----:B------:R-:W-:Y:S02]  /*14a30*/  FMUL.FTZ R57, R0, R105 ;  /* 0x0000006900397220 */ /* 0x000fe40000410000 */
[----:B----4-:R-:W-:Y:S02]  /*14a40*/  FMUL.FTZ R59, R2, R107 ;  /* 0x0000006b023b7220 */ /* 0x010fe40000410000 */
[----:B------:R-:W-:Y:S02]  /*14a50*/  FADD.FTZ R66, R10, R8 ;  /* 0x000000080a427221 */ /* 0x000fe40000010000 */
[C---:B------:R-:W-:Y:S02]  /*14a60*/  FMUL.FTZ R8, R0.reuse, R128 ;  /* 0x0000008000087220 */ /* 0x040fe40000410000 */
[C---:B-----5:R-:W-:Y:S01]  /*14a70*/  FMUL.FTZ R9, R0.reuse, R129 ;  /* 0x0000008100097220 */ /* 0x060fe20000410000 */
[----:B------:R-:W-:Y:S01]  /*14a80*/  MUFU.EX2 R107, R75 ;  /* 0x0000004b006b7308 */ /* 0x000fe20000000800 */
[C---:B------:R-:W-:Y:S02]  /*14a90*/  FMUL.FTZ R12, R0.reuse, R124 ;  /* 0x0000007c000c7220 */ /* 0x040fe40000410000 */
[C---:B------:R-:W-:Y:S02]  /*14aa0*/  FMUL.FTZ R13, R0.reuse, R125 ;  /* 0x0000007d000d7220 */ /* 0x040fe40000410000 */
[C---:B------:R-:W-:Y:S02]  /*14ab0*/  FMUL.FTZ R24, R0.reuse, R120 ;  /* 0x0000007800187220 */ /* 0x040fe40000410000 */
[C---:B------:R-:W-:Y:S02]  /*14ac0*/  FMUL.FTZ R25, R0.reuse, R121 ;  /* 0x0000007900197220 */ /* 0x040fe40000410000 */
[C---:B------:R-:W-:Y:S01]  /*14ad0*/  FMUL.FTZ R28, R0.reuse, R116 ;  /* 0x00000074001c7220 */ /* 0x040fe20000410000 */
[----:B------:R-:W4:Y:S01]  /*14ae0*/  MUFU.EX2 R104, R18 ;  /* 0x0000001200687308 */ /* 0x000f220000000800 */
[----:B------:R-:W-:Y:S02]  /*14af0*/  FMUL.FTZ R29, R0, R117 ;  /* 0x00000075001d7220 */ /* 0x000fe40000410000 */
[C---:B------:R-:W-:Y:S02]  /*14b00*/  FMUL.FTZ R58, R2.reuse, R106 ;  /* 0x0000006a023a7220 */ /* 0x040fe40000410000 */
[----:B------:R-:W-:Y:S02]  /*14b10*/  FADD.FTZ R90, R35, R4 ;  /* 0x00000004235a7221 */ /* 0x000fe40000010000 */
[C---:B------:R-:W-:Y:S02]  /*14b20*/  FMUL.FTZ R6, R3.reuse, R134 ;  /* 0x0000008603067220 */ /* 0x040fe40000410000 */
[----:B------:R-:W-:Y:S01]  /*14b30*/  FMUL.FTZ R7, R3, R135 ;  /* 0x0000008703077220 */ /* 0x000fe20000410000 */
[----:B------:R-:W5:Y:S01]  /*14b40*/  MUFU.EX2 R0, R14 ;  /* 0x0000000e00007308 */ /* 0x000f620000000800 */
[C---:B------:R-:W-:Y:S02]  /*14b50*/  FMUL.FTZ R4, R65.reuse, R132 ;  /* 0x0000008441047220 */ /* 0x040fe40000410000 */
[----:B------:R-:W-:Y:S02]  /*14b60*/  FMUL.FTZ R5, R65, R133 ;  /* 0x0000008541057220 */ /* 0x000fe40000410000 */
[C---:B------:R-:W-:Y:S02]  /*14b70*/  FMUL.FTZ R10, R2.reuse, R130 ;  /* 0x00000082020a7220 */ /* 0x040fe40000410000 */
[C---:B------:R-:W-:Y:S02]  /*14b80*/  FMUL.FTZ R11, R2.reuse, R131 ;  /* 0x00000083020b7220 */ /* 0x040fe40000410000 */
[C---:B------:R-:W-:Y:S01]  /*14b90*/  FMUL.FTZ R15, R2.reuse, R127 ;  /* 0x0000007f020f7220 */ /* 0x040fe20000410000 */
[----:B------:R-:W-:Y:S01]  /*14ba0*/  MUFU.EX2 R106, R32 ;  /* 0x00000020006a7308 */ /* 0x000fe20000000800 */
[C---:B------:R-:W-:Y:S02]  /*14bb0*/  FMUL.FTZ R35, R3.reuse, R147 ;  /* 0x0000009303237220 */ /* 0x040fe40000410000 */
[----:B------:R-:W-:Y:S01]  /*14bc0*/  FMUL.FTZ R46, R2, R110 ;  /* 0x0000006e022e7220 */ /* 0x000fe20000410000 */
[----:B----4-:R-:W-:Y:S01]  /*14bd0*/  F2FP.BF16.PACK_AB R77, R104, R34 ;  /* 0x00000022684d723e */ /* 0x010fe200000010ff */
[C---:B------:R-:W-:Y:S02]  /*14be0*/  FMUL.FTZ R18, R3.reuse, R138 ;  /* 0x0000008a03127220 */ /* 0x040fe40000410000 */
[C---:B------:R-:W-:Y:S02]  /*14bf0*/  FMUL.FTZ R47, R2.reuse, R111 ;  /* 0x0000006f022f7220 */ /* 0x040fe40000410000 */
[----:B------:R-:W-:Y:S01]  /*14c00*/  LDSM.16.MT88.4 R108, [R198+0x1000] ;  /* 0x00100000c66c783b */ /* 0x000fe20000004200 */
[----:B------:R4:W-:Y:S01]  /*14c10*/  MUFU.EX2 R105, R17 ;  /* 0x0000001100697308 */ /* 0x0009e20000000800 */
[----:B------:R-:W-:Y:S02]  /*14c20*/  FMUL.FTZ R51, R3, R155 ;  /* 0x0000009b03337220 */ /* 0x000fe40000410000 */
[C---:B------:R-:W-:Y:S01]  /*14c30*/  FMUL.FTZ R62, R2.reuse, R102 ;  /* 0x00000066023e7220 */ /* 0x040fe20000410000 */
[----:B-----5:R-:W-:Y:S01]  /*14c40*/  F2FP.BF16.PACK_AB R75, R107, R0 ;  /* 0x000000006b4b723e */ /* 0x020fe200000010ff */
[C---:B------:R-:W-:Y:S02]  /*14c50*/  FMUL.FTZ R63, R2.reuse, R103 ;  /* 0x00000067023f7220 */ /* 0x040fe40000410000 */
[----:B------:R-:W5:Y:S01]  /*14c60*/  LDSM.16.MT88.4 R100, [R197+0x800] ;  /* 0x00080000c564783b */ /* 0x000f620000004200 */
[C---:B-1----:R-:W-:Y:S02]  /*14c70*/  FFMA.FTZ R84, R2.reuse, R247, R34 ;  /* 0x000000f702547223 */ /* 0x042fe40000010022 */
[----:B------:R-:W1:Y:S01]  /*14c80*/  MUFU.EX2 R121, R19 ;  /* 0x0000001300797308 */ /* 0x000e620000000800 */
[-C--:B---3--:R-:W-:Y:S04]  /*14c90*/  HMMA.16816.F32.BF16 R4, R72, R20.reuse, R4 ;  /* 0x000000144804723c */ /* 0x088fe80000041804 */
[----:B------:R-:W-:Y:S01]  /*14ca0*/  LDSM.16.MT88.4 R152, [R198+0x2000] ;  /* 0x00200000c698783b */ /* 0x000fe20000004200 */
[C---:B------:R-:W-:Y:S02]  /*14cb0*/  FMUL.FTZ R14, R2.reuse, R126 ;  /* 0x0000007e020e7220 */ /* 0x040fe40000410000 */
[C---:B------:R-:W-:Y:S02]  /*14cc0*/  FMUL.FTZ R26, R2.reuse, R122 ;  /* 0x0000007a021a7220 */ /* 0x040fe40000410000 */
[----:B------:R-:W3:Y:S03]  /*14cd0*/  MUFU.EX2 R120, R16 ;  /* 0x0000001000787308 */ /* 0x000ee60000000800 */
[----:B------:R-:W-:Y:S02]  /*14ce0*/  FMUL.FTZ R27, R2, R123 ;  /* 0x0000007b021b7220 */ /* 0x000fe40000410000 */
[C---:B----4-:R-:W-:Y:S02]  /*14cf0*/  FMUL.FTZ R17, R65.reuse, R137 ;  /* 0x0000008941117220 */ /* 0x050fe40000410000 */
[----:B------:R-:W-:Y:S02]  /*14d00*/  FMUL.FTZ R32, R65, R144 ;  /* 0x0000009041207220 */ /* 0x000fe40000410000 */
[----:B------:R-:W-:Y:S01]  /*14d10*/  FMUL.FTZ R34, R3, R146 ;  /* 0x0000009203227220 */ /* 0x000fe20000410000 */
[----:B------:R-:W-:Y:S01]  /*14d20*/  MUFU.EX2 R113, R182 ;  /* 0x000000b600717308 */ /* 0x000fe20000000800 */
[----:B------:R-:W-:Y:S02]  /*14d30*/  FADD.FTZ R71, R0, R33 ;  /* 0x0000002100477221 */ /* 0x000fe40000010000 */
[----:B------:R-:W-:Y:S01]  /*14d40*/  FMUL.FTZ R33, R65, R145 ;  /* 0x0000009141217220 */ /* 0x000fe20000410000 */
[----:B-1----:R-:W-:Y:S01]  /*14d50*/  F2FP.BF16.PACK_AB R78, R121, R106 ;  /* 0x0000006a794e723e */ /* 0x002fe200000010ff */
[----:B------:R-:W-:Y:S01]  /*14d60*/  FMUL.FTZ R19, R3, R139 ;  /* 0x0000008b03137220 */ /* 0x000fe20000410000 */
[----:B------:R-:W-:Y:S01]  /*14d70*/  LDSM.16.MT88.4 R144, [R201+0x2000] ;  /* 0x00200000c990783b */ /* 0x000fe20000004200 */
[C---:B------:R-:W-:Y:S02]  /*14d80*/  FMUL.FTZ R42, R2.reuse, R114 ;  /* 0x00000072022a7220 */ /* 0x040fe40000410000 */
[C---:B------:R-:W-:Y:S01]  /*14d90*/  FMUL.FTZ R43, R2.reuse, R115 ;  /* 0x00000073022b7220 */ /* 0x040fe20000410000 */
[----:B------:R-:W-:Y:S01]  /*14da0*/  MUFU.EX2 R114, R184 ;  /* 0x000000b800727308 */ /* 0x000fe20000000800 */
[C---:B------:R-:W-:Y:S02]  /*14db0*/  FMUL.FTZ R30, R2.reuse, R118 ;  /* 0x00000076021e7220 */ /* 0x040fe40000410000 */
[----:B------:R-:W-:Y:S01]  /*14dc0*/  FMUL.FTZ R31, R2, R119 ;  /* 0x00000077021f7220 */ /* 0x000fe20000410000 */
[----:B---3--:R-:W-:Y:S01]  /*14dd0*/  F2FP.BF16.PACK_AB R79, R120, R105 ;  /* 0x00000069784f723e */ /* 0x008fe200000010ff */
[----:B------:R-:W-:Y:S02]  /*14de0*/  FMUL.FTZ R16, R65, R136 ;  /* 0x0000008841107220 */ /* 0x000fe40000410000 */
[----:B------:R-:W-:Y:S01]  /*14df0*/  LDSM.16.MT88.4 R136, [R197+0x2000] ;  /* 0x00200000c588783b */ /* 0x000fe20000004200 */
[----:B------:R-:W-:Y:S02]  /*14e00*/  FADD.FTZ R0, R64, R66 ;  /* 0x0000004240007221 */ /* 0x000fe40000010000 */
[----:B------:R-:W-:Y:S01]  /*14e10*/  MUFU.EX2 R115, R166 ;  /* 0x000000a600737308 */ /* 0x000fe20000000800 */
[C---:B------:R-:W-:Y:S04]  /*14e20*/  HMMA.16816.F32.BF16 R8, R76.reuse, R20, R8 ;  /* 0x000000144c08723c */ /* 0x040fe80000041808 */
[----:B------:R-:W-:Y:S03]  /*14e30*/  FMUL.FTZ R66, R3, R162 ;  /* 0x000000a203427220 */ /* 0x000fe60000410000 */
[C---:B------:R-:W-:Y:S01]  /*14e40*/  FMUL.FTZ R20, R65.reuse, R140 ;  /* 0x0000008c41147220 */ /* 0x040fe20000410000 */
[-C--:B------:R-:W-:Y:S01]  /*14e50*/  HMMA.16816.F32.BF16 R12, R76, R22.reuse, R12 ;  /* 0x000000164c0c723c */ /* 0x080fe2000004180c */
[----:B------:R-:W1:Y:S03]  /*14e60*/  MUFU.EX2 R2, R187 ;  /* 0x000000bb00027308 */ /* 0x000e660000000800 */
[----:B------:R-:W-:Y:S04]  /*14e70*/  FMUL.FTZ R21, R65, R141 ;  /* 0x0000008d41157220 */ /* 0x000fe80000410000 */
[C---:B------:R-:W-:Y:S03]  /*14e80*/  HMMA.16816.F32.BF16 R16, R72.reuse, R22, R16 ;  /* 0x000000164810723c */ /* 0x040fe60000041810 */
[----:B------:R-:W-:Y:S04]  /*14e90*/  MUFU.EX2 R124, R165 ;  /* 0x000000a5007c7308 */ /* 0x000fe80000000800 */
[C---:B------:R-:W-:Y:S02]  /*14ea0*/  FMUL.FTZ R22, R3.reuse, R142 ;  /* 0x0000008e03167220 */ /* 0x040fe40000410000 */
[----:B------:R-:W-:Y:S04]  /*14eb0*/  FMUL.FTZ R23, R3, R143 ;  /* 0x0000008f03177220 */ /* 0x000fe80000410000 */
[----:B------:R-:W-:Y:S03]  /*14ec0*/  MUFU.EX2 R166, R227 ;  /* 0x000000e300a67308 */ /* 0x000fe60000000800 */
[-C--:B--2---:R-:W-:Y:S03]  /*14ed0*/  HMMA.16816.F32.BF16 R20, R72, R36.reuse, R20 ;  /* 0x000000244814723c */ /* 0x084fe60000041814 */
[----:B-1----:R-:W-:Y:S04]  /*14ee0*/  FADD.FTZ R0, R2, R0 ;  /* 0x0000000002007221 */ /* 0x002fe80000010000 */
[----:B------:R-:W-:Y:S01]  /*14ef0*/  FADD.FTZ R0, R70, R0 ;  /* 0x0000000046007221 */ /* 0x000fe20000010000 */
[C---:B------:R-:W-:Y:S01]  /*14f00*/  HMMA.16816.F32.BF16 R24, R76.reuse, R36, R24 ;  /* 0x000000244c18723c */ /* 0x040fe20000041818 */
[----:B------:R-:W-:Y:S03]  /*14f10*/  MUFU.EX2 R165, R228 ;  /* 0x000000e400a57308 */ /* 0x000fe60000000800 */
[----:B------:R-:W-:Y:S03]  /*14f20*/  FADD.FTZ R0, R69, R0 ;  /* 0x0000000045007221 */ /* 0x000fe60000010000 */
[C---:B------:R-:W-:Y:S01]  /*14f30*/  FMUL.FTZ R36, R65.reuse, R148 ;  /* 0x0000009441247220 */ /* 0x040fe20000410000 */
[-C--:B------:R-:W-:Y:S03]  /*14f40*/  HMMA.16816.F32.BF16 R28, R76, R38.reuse, R28 ;  /* 0x000000264c1c723c */ /* 0x080fe6000004181c */
[----:B------:R1:W-:Y:S01]  /*14f50*/  MUFU.EX2 R184, R67 ;  /* 0x0000004300b87308 */ /* 0x0003e20000000800 */
        /* <DEDUP_REMOVED lines=9> */
[-C--:B------:R-:W-:Y:S03]  /*14ff0*/  HMMA.16816.F32.BF16 R36, R72, R52.reuse, R36 ;  /* 0x000000344824723c */ /* 0x080fe60000041824 */
[----:B-1----:R-:W-:Y:S05]  /*15000*/  FMUL.FTZ R67, R3, R163 ;  /* 0x000000a303437220 */ /* 0x002fea0000410000 */
[C---:B------:R-:W-:Y:S01]  /*15010*/  HMMA.16816.F32.BF16 R40, R76.reuse, R52, R40 ;  /* 0x000000344c28723c */ /* 0x040fe20000041828 */
[----:B------:R-:W-:Y:S06]  /*15020*/  MUFU.EX2 R172, R191 ;  /* 0x000000bf00ac7308 */ /* 0x000fec0000000800 */
[C---:B------:R-:W-:Y:S01]  /*15030*/  FMUL.FTZ R52, R65.reuse, R156 ;  /* 0x0000009c41347220 */ /* 0x040fe20000410000 */
[-C--:B------:R-:W-:Y:S03]  /*15040*/  HMMA.16816.F32.BF16 R44, R76, R54.reuse, R44 ;  /* 0x000000364c2c723c */ /* 0x080fe6000004182c */
[----:B------:R-:W-:Y:S01]  /*15050*/  MUFU.EX2 R126, R171 ;  /* 0x000000ab007e7308 */ /* 0x000fe20000000800 */
[----:B------:R-:W-:Y:S04]  /*15060*/  FMUL.FTZ R53, R65, R157 ;  /* 0x0000009d41357220 */ /* 0x000fe80000410000 */
[C---:B------:R-:W-:Y:S05]  /*15070*/  HMMA.16816.F32.BF16 R48, R72.reuse, R54, R48 ;  /* 0x000000364830723c */ /* 0x040fea0000041830 */
[----:B------:R-:W1:Y:S02]  /*15080*/  MUFU.EX2 R128, R170 ;  /* 0x000000aa00807308 */ /* 0x000e640000000800 */
[C---:B------:R-:W-:Y:S02]  /*15090*/  FMUL.FTZ R54, R3.reuse, R158 ;  /* 0x0000009e03367220 */ /* 0x040fe40000410000 */
[----:B------:R-:W-:Y:S03]  /*150a0*/  FMUL.FTZ R55, R3, R159 ;  /* 0x0000009f03377220 */ /* 0x000fe60000410000 */
[----:B------:R-:W-:Y:S03]  /*150b0*/  FADD.FTZ R3, R106, R90 ;  /* 0x0000005a6a037221 */ /* 0x000fe60000010000 */
[----:B------:R-:W-:Y:S01]  /*150c0*/  MUFU.EX2 R127, R164 ;  /* 0x000000a4007f7308 */ /* 0x000fe20000000800 */
[-C--:B------:R-:W-:Y:S08]  /*150d0*/  HMMA.16816.F32.BF16 R52, R72, R80.reuse, R52 ;  /* 0x000000504834723c */ /* 0x080ff00000041834 */
[C---:B------:R-:W-:Y:S01]  /*150e0*/  HMMA.16816.F32.BF16 R56, R76.reuse, R80, R56 ;  /* 0x000000504c38723c */ /* 0x040fe20000041838 */
[----:B------:R-:W3:Y:S07]  /*150f0*/  MUFU.EX2 R246, R94 ;  /* 0x0000005e00f67308 */ /* 0x000eee0000000800 */
[-C--:B------:R-:W-:Y:S03]  /*15100*/  HMMA.16816.F32.BF16 R60, R76, R82.reuse, R60 ;  /* 0x000000524c3c723c */ /* 0x080fe6000004183c */
[----:B------:R-:W-:Y:S04]  /*15110*/  MUFU.EX2 R117, R93 ;  /* 0x0000005d00757308 */ /* 0x000fe80000000800 */
[----:B------:R-:W-:Y:S01]  /*15120*/  F2FP.BF16.PACK_AB R76, R2, R64 ;  /* 0x00000040024c723e */ /* 0x000fe200000010ff */
[----:B------:R-:W-:Y:S01]  /*15130*/  FMUL.FTZ R64, R65, R160 ;  /* 0x000000a041407220 */ /* 0x000fe20000410000 */
[----:B------:R-:W-:Y:S03]  /*15140*/  F2FP.BF16.PACK_AB R78, R69, R70 ;  /* 0x00000046454e723e */ /* 0x000fe600000010ff */
[----:B------:R-:W-:Y:S01]  /*15150*/  FMUL.FTZ R65, R65, R161 ;  /* 0x000000a141417220 */ /* 0x000fe20000410000 */
[----:B------:R-:W4:Y:S01]  /*15160*/  MUFU.EX2 R118, R92 ;  /* 0x0000005c00767308 */ /* 0x000f220000000800 */
[----:B------:R-:W-:Y:S01]  /*15170*/  FADD.FTZ R2, R104, R84 ;  /* 0x0000005468027221 */ /* 0x000fe20000010000 */
[----:B--2---:R-:W-:Y:S01]  /*15180*/  F2FP.BF16.PACK_AB R77, R123, R116 ;  /* 0x000000747b4d723e */ /* 0x004fe200000010ff */
[----:B------:R-:W-:Y:S01]  /*15190*/  FADD.FTZ R70, R107, R71 ;  /* 0x000000476b467221 */ /* 0x000fe20000010000 */
[----:B-1----:R-:W-:Y:S01]  /*151a0*/  F2FP.BF16.PACK_AB R79, R128, R126 ;  /* 0x0000007e804f723e */ /* 0x002fe200000010ff */
[----:B------:R-:W-:Y:S01]  /*151b0*/  FADD.FTZ R69, R105, R2 ;  /* 0x0000000269457221 */ /* 0x000fe20000010000 */
[----:B------:R-:W-:Y:S01]  /*151c0*/  HMMA.16816.F32.BF16 R64, R72, R82, R64 ;  /* 0x000000524840723c */ /* 0x000fe20000041840 */
[----:B------:R-:W1:Y:S03]  /*151d0*/  LDSM.16.MT88.4 R80, [R201+0x800] ;  /* 0x00080000c950783b */ /* 0x000e660000004200 */
[----:B------:R-:W2:Y:S01]  /*151e0*/  MUFU.EX2 R125, R91 ;  /* 0x0000005b007d7308 */ /* 0x000ea20000000800 */
[----:B------:R-:W-:Y:S02]  /*151f0*/  FADD.FTZ R69, R120, R69 ;  /* 0x0000004578457221 */ /* 0x000fe40000010000 */
[----:B------:R-:W-:Y:S01]  /*15200*/  F2FP.BF16.PACK_AB R72, R124, R115 ;  /* 0x000000737c48723e */ /* 0x000fe200000010ff */
[-C--:B-----5:R-:W-:Y:S01]  /*15210*/  HMMA.16816.F32.BF16 R4, R76, R100.reuse, R4 ;  /* 0x000000644c04723c */ /* 0x0a0fe20000041804 */
[----:B------:R-:W5:Y:S04]  /*15220*/  LDSM.16.MT88.4 R104, [R198+0x800] ;  /* 0x00080000c668783b */ /* 0x000f680000004200 */
[----:B---3--:R-:W-:Y:S01]  /*15230*/  F2FP.BF16.PACK_AB R74, R246, R127 ;  /* 0x0000007ff64a723e */ /* 0x008fe200000010ff */
[----:B------:R-:W3:Y:S01]  /*15240*/  MUFU.EX2 R94, R181 ;  /* 0x000000b5005e7308 */ /* 0x000ee20000000800 */
[----:B----4-:R-:W-:Y:S09]  /*15250*/  F2FP.BF16.PACK_AB R73, R118, R117 ;  /* 0x000000757649723e */ /* 0x010ff200000010ff */
[----:B------:R-:W4:Y:S01]  /*15260*/  MUFU.EX2 R187, R169 ;  /* 0x000000a900bb7308 */ /* 0x000f220000000800 */
[----:B--2---:R-:W-:Y:S09]  /*15270*/  F2FP.BF16.PACK_AB R75, R184, R125 ;  /* 0x0000007db84b723e */ /* 0x004ff200000010ff */
[----:B------:R-:W-:Y:S01]  /*15280*/  MUFU.EX2 R183, R167 ;  /* 0x000000a700b77308 */ /* 0x000fe20000000800 */
[C---:B------:R-:W-:Y:S04]  /*15290*/  HMMA.16816.F32.BF16 R8, R72.reuse, R100, R8 ;  /* 0x000000644808723c */ /* 0x040fe80000041808 */
[----:B---3--:R-:W-:Y:S02]  /*152a0*/  FADD.FTZ R2, R94, R0 ;  /* 0x000000005e027221 */ /* 0x008fe40000010000 */
[----:B------:R-:W-:Y:S02]  /*152b0*/  FADD.FTZ R0, R121, R3 ;  /* 0x0000000379007221 */ /* 0x000fe40000010000 */
[-C--:B------:R-:W-:Y:S01]  /*152c0*/  HMMA.16816.F32.BF16 R12, R72, R102.reuse, R12 ;  /* 0x00000066480c723c */ /* 0x080fe2000004180c */
[----:B------:R-:W-:Y:S03]  /*152d0*/  MUFU.EX2 R167, R226 ;  /* 0x000000e200a77308 */ /* 0x000fe60000000800 */
[----:B------:R-:W-:Y:S02]  /*152e0*/  FADD.FTZ R3, R116, R70 ;  /* 0x0000004674037221 */ /* 0x000fe40000010000 */
[----:B------:R-:W-:Y:S02]  /*152f0*/  FADD.FTZ R70, R115, R0 ;  /* 0x0000000073467221 */ /* 0x000fe40000010000 */
[C---:B------:R-:W-:Y:S01]  /*15300*/  HMMA.16816.F32.BF16 R16, R76.reuse, R102, R16 ;  /* 0x000000664c10723c */ /* 0x040fe20000041810 */
[----:B------:R-:W2:Y:S02]  /*15310*/  LDSM.16.MT88.4 R100, [R200+0x800] ;  /* 0x00080000c864783b */ /* 0x000ea40000004200 */
[----:B------:R-:W3:Y:S01]  /*15320*/  MUFU.EX2 R182, R175 ;  /* 0x000000af00b67308 */ /* 0x000ee20000000800 */
[----:B------:R-:W-:Y:S02]  /*15330*/  FADD.FTZ R3, R123, R3 ;  /* 0x000000037b037221 */ /* 0x000fe40000010000 */
[----:B------:R-:W-:Y:S02]  /*15340*/  FADD.FTZ R70, R124, R70 ;  /* 0x000000467c467221 */ /* 0x000fe40000010000 */
        /* <DEDUP_REMOVED lines=8> */
[-C--:B-----5:R-:W-:Y:S04]  /*153d0*/  HMMA.16816.F32.BF16 R36, R76, R104.reuse, R36 ;  /* 0x000000684c24723c */ /* 0x0a0fe80000041824 */
[----:B------:R-:W-:Y:S04]  /*153e0*/  MUFU.EX2 R158, R178 ;  /* 0x000000b2009e7308 */ /* 0x000fe80000000800 */
[C---:B------:R-:W-:Y:S06]  /*153f0*/  HMMA.16816.F32.BF16 R40, R72.reuse, R104, R40 ;  /* 0x000000684828723c */ /* 0x040fec0000041828 */
[----:B------:R-:W5:Y:S02]  /*15400*/  MUFU.EX2 R157, R192 ;  /* 0x000000c0009d7308 */ /* 0x000f640000000800 */
[-C--:B------:R-:W-:Y:S08]  /*15410*/  HMMA.16816.F32.BF16 R44, R72, R106.reuse, R44 ;  /* 0x0000006a482c723c */ /* 0x080ff0000004182c */
[C---:B------:R-:W-:Y:S01]  /*15420*/  HMMA.16816.F32.BF16 R48, R76.reuse, R106, R48 ;  /* 0x0000006a4c30723c */ /* 0x040fe20000041830 */
[----:B------:R-:W1:Y:S01]  /*15430*/  LDSM.16.MT88.4 R104, [R201+0x1000] ;  /* 0x00100000c968783b */ /* 0x000e620000004200 */
[----:B------:R-:W-:Y:S06]  /*15440*/  MUFU.EX2 R156, R193 ;  /* 0x000000c1009c7308 */ /* 0x000fec0000000800 */
[-C--:B--2---:R-:W-:Y:S04]  /*15450*/  HMMA.16816.F32.BF16 R52, R76, R100.reuse, R52 ;  /* 0x000000644c34723c */ /* 0x084fe80000041834 */
[----:B------:R-:W-:Y:S04]  /*15460*/  MUFU.EX2 R171, R194 ;  /* 0x000000c200ab7308 */ /* 0x000fe80000000800 */
[C---:B------:R-:W-:Y:S06]  /*15470*/  HMMA.16816.F32.BF16 R56, R72.reuse, R100, R56 ;  /* 0x000000644838723c */ /* 0x040fec0000041838 */
[----:B------:R-:W2:Y:S02]  /*15480*/  MUFU.EX2 R84, R224 ;  /* 0x000000e000547308 */ /* 0x000ea40000000800 */
[-C--:B------:R-:W-:Y:S07]  /*15490*/  HMMA.16816.F32.BF16 R60, R72, R102.reuse, R60 ;  /* 0x00000066483c723c */ /* 0x080fee000004183c */
[----:B------:R-:W-:Y:S01]  /*154a0*/  F2FP.BF16.PACK_AB R72, R112, R114 ;  /* 0x000000727048723e */ /* 0x000fe200000010ff */
[----:B------:R-:W-:Y:S01]  /*154b0*/  HMMA.16816.F32.BF16 R64, R76, R102, R64 ;  /* 0x000000664c40723c */ /* 0x000fe20000041840 */
[----:B------:R-:W2:Y:S01]  /*154c0*/  LDSM.16.MT88.4 R100, [R200+0x1000] ;  /* 0x00100000c864783b */ /* 0x000ea20000004200 */
[----:B------:R-:W2:Y:S02]  /*154d0*/  MUFU.EX2 R71, R223 ;  /* 0x000000df00477308 */ /* 0x000ea40000000800 */
[----:B------:R-:W-:Y:S02]  /*154e0*/  F2FP.BF16.PACK_AB R74, R94, R113 ;  /* 0x000000715e4a723e */ /* 0x000fe400000010ff */
[----:B----4-:R-:W-:Y:S02]  /*154f0*/  F2FP.BF16.PACK_AB R73, R188, R187 ;  /* 0x000000bbbc49723e */ /* 0x010fe400000010ff */
[----:B------:R-:W-:Y:S01]  /*15500*/  F2FP.BF16.PACK_AB R75, R186, R185 ;  /* 0x000000b9ba4b723e */ /* 0x000fe200000010ff */
[----:B------:R-:W-:Y:S03]  /*15510*/  LDSM.16.MT88.4 R112, [R200+0x1800] ;  /* 0x00180000c870783b */ /* 0x000fe60000004200 */
[----:B---3--:R-:W-:Y:S01]  /*15520*/  F2FP.BF16.PACK_AB R76, R182, R183 ;  /* 0x000000b7b64c723e */ /* 0x008fe200000010ff */
[----:B------:R-:W-:Y:S01]  /*15530*/  MUFU.EX2 R94, R229 ;  /* 0x000000e5005e7308 */ /* 0x000fe20000000800 */
[----:B-1----:R-:W-:Y:S01]  /*15540*/  F2FP.BF16.PACK_AB R78, R176, R159 ;  /* 0x0000009fb04e723e */ /* 0x002fe200000010ff */
[-C--:B------:R-:W-:Y:S05]  /*15550*/  HMMA.16816.F32.BF16 R4, R72, R80.reuse, R4 ;  /* 0x000000504804723c */ /* 0x080fea0000041804 */
[----:B-----5:R-:W-:Y:S01]  /*15560*/  F2FP.BF16.PACK_AB R77, R157, R158 ;  /* 0x0000009e9d4d723e */ /* 0x020fe200000010ff */
[----:B--2---:R-:W-:Y:S01]  /*15570*/  FADD.FTZ R0, R84, R2 ;  /* 0x0000000254007221 */ /* 0x004fe20000010000 */
[----:B------:R-:W-:Y:S01]  /*15580*/  F2FP.BF16.PACK_AB R79, R171, R156 ;  /* 0x0000009cab4f723e */ /* 0x000fe200000010ff */
[----:B------:R-:W1:Y:S04]  /*15590*/  MUFU.EX2 R91, R222 ;  /* 0x000000de005b7308 */ /* 0x000e680000000800 */
[----:B------:R-:W-:Y:S02]  /*155a0*/  FADD.FTZ R0, R71, R0 ;  /* 0x0000000047007221 */ /* 0x000fe40000010000 */
[C---:B------:R-:W-:Y:S04]  /*155b0*/  HMMA.16816.F32.BF16 R8, R76.reuse, R80, R8 ;  /* 0x000000504c08723c */ /* 0x040fe80000041808 */
[----:B------:R-:W2:Y:S04]  /*155c0*/  MUFU.EX2 R90, R221 ;  /* 0x000000dd005a7308 */ /* 0x000ea80000000800 */
[-C--:B------:R-:W-:Y:S06]  /*155d0*/  HMMA.16816.F32.BF16 R12, R76, R82.reuse, R12 ;  /* 0x000000524c0c723c */ /* 0x080fec000004180c */
[----:B------:R-:W-:Y:S02]  /*155e0*/  MUFU.EX2 R173, R219 ;  /* 0x000000db00ad7308 */ /* 0x000fe40000000800 */
[C---:B------:R-:W-:Y:S01]  /*155f0*/  HMMA.16816.F32.BF16 R16, R72.reuse, R82, R16 ;  /* 0x000000524810723c */ /* 0x040fe20000041810 */
[----:B------:R-:W3:Y:S03]  /*15600*/  LDSM.16.MT88.4 R80, [R197+0x1800] ;  /* 0x00180000c550783b */ /* 0x000ee60000004200 */
[----:B-1----:R-:W-:Y:S04]  /*15610*/  FADD.FTZ R0, R91, R0 ;  /* 0x000000005b007221 */ /* 0x002fe80000010000 */
[-C--:B------:R-:W-:Y:S01]  /*15620*/  HMMA.16816.F32.BF16 R20, R72, R104.reuse, R20 ;  /* 0x000000684814723c */ /* 0x080fe20000041814 */
[----:B------:R-:W-:Y:S03]  /*15630*/  MUFU.EX2 R174, R218 ;  /* 0x000000da00ae7308 */ /* 0x000fe60000000800 */
[----:B--2---:R-:W-:Y:S02]  /*15640*/  FADD.FTZ R2, R90, R0 ;  /* 0x000000005a027221 */ /* 0x004fe40000010000 */
        /* <DEDUP_REMOVED lines=8> */
[----:B------:R-:W2:Y:S01]  /*156d0*/  MUFU.EX2 R122, R220 ;  /* 0x000000dc007a7308 */ /* 0x000ea20000000800 */
[-C--:B------:R-:W-:Y:S08]  /*156e0*/  HMMA.16816.F32.BF16 R36, R72, R108.reuse, R36 ;  /* 0x0000006c4824723c */ /* 0x080ff00000041824 */
[C---:B------:R-:W-:Y:S01]  /*156f0*/  HMMA.16816.F32.BF16 R40, R76.reuse, R108, R40 ;  /* 0x0000006c4c28723c */ /* 0x040fe20000041828 */
[----:B------:R-:W4:Y:S07]  /*15700*/  MUFU.EX2 R119, R225 ;  /* 0x000000e100777308 */ /* 0x000f2e0000000800 */
[-C--:B------:R-:W-:Y:S03]  /*15710*/  HMMA.16816.F32.BF16 R44, R76, R110.reuse, R44 ;  /* 0x0000006e4c2c723c */ /* 0x080fe6000004182c */
[----:B------:R-:W5:Y:S01]  /*15720*/  MUFU.EX2 R93, R230 ;  /* 0x000000e6005d7308 */ /* 0x000f620000000800 */
[----:B--2---:R-:W-:Y:S04]  /*15730*/  FADD.FTZ R0, R122, R2 ;  /* 0x000000027a007221 */ /* 0x004fe80000010000 */
[C---:B------:R-:W-:Y:S01]  /*15740*/  HMMA.16816.F32.BF16 R48, R72.reuse, R110, R48 ;  /* 0x0000006e4830723c */ /* 0x040fe20000041830 */
[----:B------:R-:W2:Y:S03]  /*15750*/  LDSM.16.MT88.4 R108, [R198+0x1800] ;  /* 0x00180000c66c783b */ /* 0x000ea60000004200 */
[----:B------:R-:W-:Y:S01]  /*15760*/  FADD.FTZ R2, R125, R69 ;  /* 0x000000457d027221 */ /* 0x000fe20000010000 */
[----:B------:R-:W1:Y:S03]  /*15770*/  MUFU.EX2 R92, R234 ;  /* 0x000000ea005c7308 */ /* 0x000e660000000800 */
[-C--:B------:R-:W-:Y:S04]  /*15780*/  HMMA.16816.F32.BF16 R52, R72, R100.reuse, R52 ;  /* 0x000000644834723c */ /* 0x080fe80000041834 */
[C---:B----4-:R-:W-:Y:S01]  /*15790*/  F2FP.BF16.PACK_AB R160, R119.reuse, R122 ;  /* 0x0000007a77a0723e */ /* 0x050fe200000010ff */
[----:B------:R-:W-:Y:S02]  /*157a0*/  FADD.FTZ R0, R119, R0 ;  /* 0x0000000077007221 */ /* 0x000fe40000010000 */
[----:B------:R-:W-:Y:S01]  /*157b0*/  MUFU.EX2 R170, R231 ;  /* 0x000000e700aa7308 */ /* 0x000fe20000000800 */
[C---:B------:R-:W-:Y:S04]  /*157c0*/  HMMA.16816.F32.BF16 R56, R76.reuse, R100, R56 ;  /* 0x000000644c38723c */ /* 0x040fe80000041838 */
[----:B-----5:R-:W-:Y:S02]  /*157d0*/  FADD.FTZ R0, R93, R0 ;  /* 0x000000005d007221 */ /* 0x020fe40000010000 */
[----:B------:R-:W-:Y:S02]  /*157e0*/  FADD.FTZ R2, R184, R2 ;  /* 0x00000002b8027221 */ /* 0x000fe40000010000 */
[-C--:B------:R-:W-:Y:S01]  /*157f0*/  HMMA.16816.F32.BF16 R60, R76, R102.reuse, R60 ;  /* 0x000000664c3c723c */ /* 0x080fe2000004183c */
[----:B------:R-:W4:Y:S03]  /*15800*/  MUFU.EX2 R169, R232 ;  /* 0x000000e800a97308 */ /* 0x000f260000000800 */
[----:B------:R-:W-:Y:S01]  /*15810*/  FADD.FTZ R2, R158, R2 ;  /* 0x000000029e027221 */ /* 0x000fe20000010000 */
[C---:B-1----:R-:W-:Y:S01]  /*15820*/  F2FP.BF16.PACK_AB R162, R92.reuse, R93 ;  /* 0x0000005d5ca2723e */ /* 0x042fe200000010ff */
[----:B------:R-:W-:Y:S01]  /*15830*/  FADD.FTZ R217, R92, R0 ;  /* 0x000000005cd97221 */ /* 0x000fe20000010000 */
[----:B------:R-:W-:Y:S01]  /*15840*/  F2FP.BF16.PACK_AB R76, R71, R84 ;  /* 0x00000054474c723e */ /* 0x000fe200000010ff */
[----:B------:R-:W-:Y:S03]  /*15850*/  HMMA.16816.F32.BF16 R64, R72, R102, R64 ;  /* 0x000000664840723c */ /* 0x000fe60000041840 */
[----:B------:R-:W1:Y:S01]  /*15860*/  MUFU.EX2 R164, R237 ;  /* 0x000000ed00a47308 */ /* 0x000e620000000800 */
        /* <DEDUP_REMOVED lines=9> */
[-C--:B---3--:R-:W-:Y:S05]  /*15900*/  HMMA.16816.F32.BF16 R4, R76, R80.reuse, R4 ;  /* 0x000000504c04723c */ /* 0x088fea0000041804 */
[----:B------:R-:W-:Y:S01]  /*15910*/  F2FP.BF16.PACK_AB R73, R166, R167 ;  /* 0x000000a7a649723e */ /* 0x000fe200000010ff */
[----:B------:R-:W-:Y:S01]  /*15920*/  FADD.FTZ R3, R246, R3 ;  /* 0x00000003f6037221 */ /* 0x000fe20000010000 */
[----:B------:R-:W-:Y:S01]  /*15930*/  F2FP.BF16.PACK_AB R75, R94, R165 ;  /* 0x000000a55e4b723e */ /* 0x000fe200000010ff */
[----:B------:R-:W3:Y:S01]  /*15940*/  MUFU.EX2 R90, R236 ;  /* 0x000000ec005a7308 */ /* 0x000ee20000000800 */
[----:B----4-:R-:W-:Y:S03]  /*15950*/  F2FP.BF16.PACK_AB R161, R169, R170 ;  /* 0x000000aaa9a1723e */ /* 0x010fe600000010ff */
[----:B-1----:R-:W-:Y:S01]  /*15960*/  F2FP.BF16.PACK_AB R163, R164, R168 ;  /* 0x000000a8a4a3723e */ /* 0x002fe200000010ff */
[----:B------:R-:W-:Y:S01]  /*15970*/  FADD.FTZ R3, R183, R3 ;  /* 0x00000003b7037221 */ /* 0x000fe20000010000 */
[C---:B------:R-:W-:Y:S04]  /*15980*/  HMMA.16816.F32.BF16 R8, R72.reuse, R80, R8 ;  /* 0x000000504808723c */ /* 0x040fe80000041808 */
[----:B------:R-:W-:Y:S01]  /*15990*/  MUFU.EX2 R84, R241 ;  /* 0x000000f100547308 */ /* 0x000fe20000000800 */
[----:B------:R-:W-:Y:S01]  /*159a0*/  FADD.FTZ R3, R182, R3 ;  /* 0x00000003b6037221 */ /* 0x000fe20000010000 */
[----:B------:R-:W-:Y:S01]  /*159b0*/  MOV R92, R85 ;  /* 0x00000055005c7202 */ /* 0x000fe20000000f00 */
[----:B------:R-:W-:Y:S01]  /*159c0*/  FADD.FTZ R2, R157, R2 ;  /* 0x000000029d027221 */ /* 0x000fe20000010000 */
[-C--:B------:R-:W-:Y:S04]  /*159d0*/  HMMA.16816.F32.BF16 R12, R72, R82.reuse, R12 ;  /* 0x00000052480c723c */ /* 0x080fe8000004180c */
[----:B------:R-:W-:Y:S01]  /*159e0*/  FADD.FTZ R0, R187, R0 ;  /* 0x00000000bb007221 */ /* 0x000fe20000010000 */
[----:B------:R-:W-:Y:S01]  /*159f0*/  MOV R93, R68 ;  /* 0x00000044005d7202 */ /* 0x000fe20000000f00 */
[----:B------:R-:W-:Y:S01]  /*15a00*/  MUFU.EX2 R81, R240 ;  /* 0x000000f000517308 */ /* 0x000fe20000000800 */
[----:B------:R-:W-:Y:S01]  /*15a10*/  FADD.FTZ R3, R159, R3 ;  /* 0x000000039f037221 */ /* 0x000fe20000010000 */
[C---:B------:R-:W-:Y:S04]  /*15a20*/  HMMA.16816.F32.BF16 R16, R76.reuse, R82, R16 ;  /* 0x000000524c10723c */ /* 0x040fe80000041810 */
[----:B---3--:R-:W-:Y:S01]  /*15a30*/  F2FP.BF16.PACK_AB R100, R90, R91 ;  /* 0x0000005b5a64723e */ /* 0x008fe200000010ff */
[----:B------:R-:W-:Y:S02]  /*15a40*/  FADD.FTZ R2, R156, R2 ;  /* 0x000000029c027221 */ /* 0x000fe40000010000 */
[----:B------:R-:W-:Y:S01]  /*15a50*/  FADD.FTZ R0, R188, R0 ;  /* 0x00000000bc007221 */ /* 0x000fe20000010000 */
[-C--:B------:R-:W-:Y:S01]  /*15a60*/  HMMA.16816.F32.BF16 R20, R76, R104.reuse, R20 ;  /* 0x000000684c14723c */ /* 0x080fe20000041814 */
[----:B------:R-:W1:Y:S03]  /*15a70*/  MUFU.EX2 R83, R243 ;  /* 0x000000f300537308 */ /* 0x000e660000000800 */
[----:B------:R-:W-:Y:S02]  /*15a80*/  FADD.FTZ R0, R185, R0 ;  /* 0x00000000b9007221 */ /* 0x000fe40000010000 */
[----:B------:R-:W-:Y:S02]  /*15a90*/  FADD.FTZ R3, R176, R3 ;  /* 0x00000003b0037221 */ /* 0x000fe40000010000 */
[C---:B------:R-:W-:Y:S03]  /*15aa0*/  HMMA.16816.F32.BF16 R24, R72.reuse, R104, R24 ;  /* 0x000000684818723c */ /* 0x040fe60000041818 */
[----:B------:R-:W3:Y:S01]  /*15ab0*/  MUFU.EX2 R82, R242 ;  /* 0x000000f200527308 */ /* 0x000ee20000000800 */
[----:B------:R-:W-:Y:S02]  /*15ac0*/  FADD.FTZ R0, R186, R0 ;  /* 0x00000000ba007221 */ /* 0x000fe40000010000 */
[----:B------:R-:W-:Y:S02]  /*15ad0*/  FADD.FTZ R2, R171, R2 ;  /* 0x00000002ab027221 */ /* 0x000fe40000010000 */
[-C--:B------:R-:W-:Y:S04]  /*15ae0*/  HMMA.16816.F32.BF16 R28, R72, R106.reuse, R28 ;  /* 0x0000006a481c723c */ /* 0x080fe8000004181c */
[----:B------:R-:W-:Y:S01]  /*15af0*/  FADD.FTZ R0, R173, R0 ;  /* 0x00000000ad007221 */ /* 0x000fe20000010000 */
[----:B------:R-:W-:Y:S01]  /*15b00*/  MUFU.EX2 R80, R244 ;  /* 0x000000f400507308 */ /* 0x000fe20000000800 */
[----:B------:R-:W-:Y:S02]  /*15b10*/  FADD.FTZ R3, R172, R3 ;  /* 0x00000003ac037221 */ /* 0x000fe40000010000 */
[C---:B------:R-:W-:Y:S04]  /*15b20*/  HMMA.16816.F32.BF16 R32, R76.reuse, R106, R32 ;  /* 0x0000006a4c20723c */ /* 0x040fe80000041820 */
[----:B-1----:R-:W-:Y:S01]  /*15b30*/  F2FP.BF16.PACK_AB R102, R83, R84 ;  /* 0x000000545366723e */ /* 0x002fe200000010ff */
[----:B------:R-:W-:Y:S02]  /*15b40*/  FADD.FTZ R2, R167, R2 ;  /* 0x00000002a7027221 */ /* 0x000fe40000010000 */
[----:B------:R-:W1:Y:S01]  /*15b50*/  MUFU.EX2 R71, R245 ;  /* 0x000000f500477308 */ /* 0x000e620000000800 */
[-C--:B--2---:R-:W-:Y:S04]  /*15b60*/  HMMA.16816.F32.BF16 R36, R76, R108.reuse, R36 ;  /* 0x0000006c4c24723c */ /* 0x084fe80000041824 */
[----:B---3--:R-:W-:Y:S01]  /*15b70*/  F2FP.BF16.PACK_AB R101, R82, R81 ;  /* 0x000000515265723e */ /* 0x008fe200000010ff */
        /* <DEDUP_REMOVED lines=15> */
[C---:B------:R-:W-:Y:S08]  /*15c70*/  HMMA.16816.F32.BF16 R56, R72.reuse, R112, R56 ;  /* 0x000000704838723c */ /* 0x040ff00000041838 */
[-C--:B------:R-:W-:Y:S01]  /*15c80*/  HMMA.16816.F32.BF16 R60, R72, R114.reuse, R60 ;  /* 0x00000072483c723c */ /* 0x080fe2000004183c */
[----:B------:R-:W1:Y:S07]  /*15c90*/  LDSM.16.MT88.4 R72, [R200+0x2000] ;  /* 0x00200000c848783b */ /* 0x000e6e0000004200 */
        /* <DEDUP_REMOVED lines=31> */
.L_x_3657:
[----:B------:R-:W2:Y:S02]  /*15e90*/  LDL R0, [R1+0x4] ;  /* 0x0000040001007983 */ /* 0x000ea40000100800 */
[----:B--2---:R-:W-:-:S13]  /*15ea0*/  ISETP.GE.AND P0, PT, R214, R0, PT ;  /* 0x00000000d600720c */ /* 0x004fda0003f06270 */
[----:B------:R-:W-:Y:S05]  /*15eb0*/  @!P0 BRA `(.L_x_3669) ;  /* 0x000032e000008947 */ /* 0x000fea0003800000 */
[----:B------:R-:W-:Y:S01]  /*15ec0*/  IMAD.MOV.U32 R92, RZ, RZ, R88 ;  /* 0x000000ffff5c7224 */ /* 0x000fe200078e0058 */
[----:B------:R-:W-:Y:S01]  /*15ed0*/  MOV R94, R68 ;  /* 0x00000044005e7202 */ /* 0x000fe20000000f00 */
[----:B------:R-:W-:Y:S01]  /*15ee0*/  IMAD.MOV.U32 R91, RZ, RZ, R89 ;  /* 0x000000ffff5b7224 */ /* 0x000fe200078e0059 */
[----:B------:R-:W-:Y:S02]  /*15ef0*/  MOV R93, R85 ;  /* 0x00000055005d7202 */ /* 0x000fe40000000f00 */
.L_x_3676:
        /* <DEDUP_REMOVED lines=36> */
.L_x_3773:
        /* <DEDUP_REMOVED lines=164> */
[----:B------:R-:W-:Y:S02]  /*16b80*/  LEA R0, P0, R2, c[0x0][0x1c8], 0x1 ;  /* 0x0000720002007a11 */ /* 0x000fe400078008ff */
[----:B------:R-:W-:Y:S02]  /*16b90*/  SHF.L.U32 R85, R238, 0x1, RZ ;  /* 0x00000001ee557819 */ /* 0x000fe400000006ff */
[----:B------:R-:W-:Y:S01]  /*16ba0*/  LEA.HI.X R84, R2, c[0x0][0x1cc], R3, 0x1, P0 ;  /* 0x0000730002547a11 */ /* 0x000fe200000f0c03 */
[----:B------:R-:W-:-:S06]  /*16bb0*/  BRA.DIV ~URZ, `(.L_x_3673) ;  /* 0x0000ac427f007947 */ /* 0x000fcc000b800000 */
[----:B------:R1:W2:Y:S02]  /*16bc0*/  SHFL.IDX PT, R90, R84, RZ, 0x181f ;  /* 0x00181fff545a7589 */ /* 0x0002a400000e0000 */
.L_x_3774:
        /* <DEDUP_REMOVED lines=25> */
.L_x_3775:
        /* <DEDUP_REMOVED lines=9> */
.L_x_3672:
[----:B------:R-:W-:Y:S05]  /*16df0*/  BSYNC B0 ;  /* 0x0000000000007941 */ /* 0x000fea0003800000 */
.L_x_3671:
        /* <DEDUP_REMOVED lines=97> */
.L_x_3776:
        /* <DEDUP_REMOVED lines=328> */
[----:B----4-:R-:W-:Y:S02]  /*18890*/  FADD.FTZ R2, R93, R0 ;  /* 0x000000005d027221 */ /* 0x010fe40000010000 */
        /* <DEDUP_REMOVED lines=27> */
[----:B------:R-:W4:Y:S04]  /*18a50*/  LDSM.16.MT88.4 R104, [R201+0x1800] ;  /* 0x00180000c968783b */ /* 0x000f280000004200 */
[----:B------:R-:W-:Y:S03]  /*18a60*/  MUFU.EX2 R169, R233 ;  /* 0x000000e900a97308 */ /* 0x000fe60000000800 */
[-C--:B-----5:R-:W-:Y:S07]  /*18a70*/  HMMA.16816.F32.BF16 R52, R68, R80.reuse, R52 ;  /* 0x000000504434723c */ /* 0x0a0fee0000041834 */
[----:B------:R-:W5:Y:S01]  /*18a80*/  MUFU.EX2 R165, R235 ;  /* 0x000000eb00a57308 */ /* 0x000f620000000800 */
        /* <DEDUP_REMOVED lines=9> */
[----:B------:R-:W4:Y:S01]  /*18b20*/  MUFU.EX2 R93, R236 ;  /* 0x000000ec005d7308 */ /* 0x000f220000000800 */
        /* <DEDUP_REMOVED lines=12> */
[----:B------:R-:W2:Y:S03]  /*18bf0*/  MUFU.EX2 R91, R242 ;  /* 0x000000f2005b7308 */ /* 0x000ea60000000800 */
        /* <DEDUP_REMOVED lines=14> */
[----:B--2---:R-:W-:Y:S01]  /*18ce0*/  F2FP.BF16.PACK_AB R102, R91, R92 ;  /* 0x0000005c5b66723e */ /* 0x004fe200000010ff */
        /* <DEDUP_REMOVED lines=69> */
[C---:B------:R-:W-:Y:S07]  /*19140*/  HMMA.16816.F32.BF16 R104, R100.reuse, R68, R56 ;  /* 0x000000446468723c */ /* 0x040fee0000041838 */
[----:B------:R-:W-:Y:S01]  /*19150*/  MOV R68, R90 ;  /* 0x0000005a00447202 */ /* 0x000fe20000000f00 */
[-C--:B------:R-:W-:Y:S08]  /*19160*/  HMMA.16816.F32.BF16 R100, R100, R70.reuse, R60 ;  /* 0x000000466464723c */ /* 0x080ff0000004183c */
[----:B------:R-:W-:Y:S01]  /*19170*/  HMMA.16816.F32.BF16 R160, R160, R70, R64 ;  /* 0x00000046a0a0723c */ /* 0x000fe20000041840 */
[----:B------:R-:W-:Y:S07]  /*19180*/  @!UPT UIADD3 URZ, URZ, URZ, URZ ;  /* 0x0000003f3f3ff290 */ /* 0x000fee000fffe03f */
[----:B------:R-:W-:-:S11]  /*19190*/  @P0 BRA `(.L_x_3676) ;  /* 0xffffcd6000000947 */ /* 0x000fd6000383ffff */
.L_x_3669:
[----:B------:R-:W-:Y:S05]  /*191a0*/  BRA.DIV ~URZ, `(.L_x_3677) ;  /* 0x00008e627f007947 */ /* 0x000fea000b800000 */
[----:B------:R1:W2:Y:S02]  /*191b0*/  SHFL.BFLY PT, R0, R217, 0x2, 0x1f ;  /* 0x0c401f00d9007f89 */ /* 0x0002a400000e0000 */
.L_x_3777:
        /* <DEDUP_REMOVED lines=15> */
.L_x_3778:
        /* <DEDUP_REMOVED lines=102> */
.L_x_3588:
[----:B------:R4:W5:Y:S04]  /*19910*/  LDL R6, [R1+0x40] ;  /* 0x0000400001067983 */ /* 0x0009680000100800 */
[----:B------:R-:W1:Y:S01]  /*19920*/  S2R R2, SR_TID.X ;  /* 0x0000000000027919 */ /* 0x000e620000002100 */
[----:B------:R-:W-:Y:S01]  /*19930*/  BSSY B0, `(.L_x_3679) ;  /* 0x0000011000007945 */ /* 0x000fe20003800000 */
[----:B-1----:R-:W-:-:S13]  /*19940*/  LOP3.LUT P0, RZ, R2, 0x7f, RZ, 0xc0, !PT ;  /* 0x0000007f02ff7812 */ /* 0x002fda000780c0ff */
[----:B------:R-:W-:Y:S05]  /*19950*/  @P0 BRA `(.L_x_3680) ;  /* 0x000000e000000947 */ /* 0x000fea0003800000 */
[----:B----4-:R-:W1:Y:S01]  /*19960*/  S2R R4, SR_LANEID ;  /* 0x0000000000047919 */ /* 0x010e620000000000 */
[----:B------:R-:W-:Y:S01]  /*19970*/  VOTEU.ANY UR4, UPT, PT ;  /* 0x0000000000047886 */ /* 0x000fe200038e0100 */
[----:B------:R-:W-:Y:S01]  /*19980*/  IMAD.MOV.U32 R5, RZ, RZ, c[0x0][0x564] ;  /* 0x00015900ff057624 */ /* 0x000fe200078e00ff */
[----:B---3--:R-:W1:Y:S08]  /*19990*/  FLO.U32 R3, UR4 ;  /* 0x0000000400037d00 */ /* 0x008e7000080e0000 */
[----:B------:R-:W3:Y:S01]  /*199a0*/  POPC R2, UR4 ;  /* 0x0000000400027d09 */ /* 0x000ee20008000000 */
[----:B-1----:R-:W-:Y:S01]  /*199b0*/  ISETP.EQ.U32.AND P0, PT, R3, R4, PT ;  /* 0x000000040300720c */ /* 0x002fe20003f02070 */
[----:B------:R-:W-:-:S12]  /*199c0*/  IMAD.MOV.U32 R4, RZ, RZ, c[0x0][0x560] ;  /* 0x00015800ff047624 */ /* 0x000fd800078e00ff */
[----:B---3--:R1:W3:Y:S04]  /*199d0*/  @P0 ATOMG.E.ADD.STRONG.GPU PT, R2, [R4.64], R2 ;  /* 0x00000002040209a8 */ /* 0x0082e800081ee1c8 */
[----:B-1----:R-:W1:Y:S04]  /*199e0*/  S2R R4, SR_LTMASK ;  /* 0x0000000000047919 */ /* 0x002e680000003900 */
[----:B---3--:R1:W3:Y:S02]  /*199f0*/  SHFL.IDX PT, R3, R2, R3, 0x1f ;  /* 0x00001f0302037589 */ /* 0x0082e400000e0000 */
[----:B-1----:R-:W-:-:S06]  /*19a00*/  LOP3.LUT R2, R4, UR4, RZ, 0xc0, !PT ;  /* 0x0000000404027c12 */ /* 0x002fcc000f8ec0ff */
[----:B------:R-:W3:Y:S02]  /*19a10*/  POPC R2, R2 ;  /* 0x0000000200027309 */ /* 0x000ee40000000000 */
[----:B---3-5:R-:W-:-:S05]  /*19a20*/  IADD3 R6, R3, c[0x0][0xc], R2 ;  /* 0x0000030003067a10 */ /* 0x028fca0007ffe002 */
[----:B------:R1:W-:Y:S02]  /*19a30*/  STL [R1+0x40], R6 ;  /* 0x0000400601007387 */ /* 0x0003e40000100800 */
.L_x_3680:
[----:B----4-:R-:W-:Y:S05]  /*19a40*/  BSYNC B0 ;  /* 0x0000000000007941 */ /* 0x010fea0003800000 */
.L_x_3679:
[----:B------:R-:W-:Y:S01]  /*19a50*/  PRMT R0, R0, 0x9910, RZ ;  /* 0x0000991000007816 */ /* 0x000fe200000000ff */
[----:B------:R-:W-:Y:S01]  /*19a60*/  BSSY B1, `(.L_x_3681) ;  /* 0x00002f4000017945 */ /* 0x000fe20003800000 */
[----:B-----5:R-:W-:Y:S02]  /*19a70*/  IMAD.MOV.U32 R68, RZ, RZ, R6 ;  /* 0x000000ffff447224 */ /* 0x020fe400078e0006 */
[----:B------:R-:W-:-:S13]  /*19a80*/  ISETP.NE.AND P0, PT, R0, RZ, PT ;  /* 0x000000ff0000720c */ /* 0x000fda0003f05270 */
[----:B------:R-:W-:Y:S05]  /*19a90*/  @!P0 BRA `(.L_x_3682) ;  /* 0x0000230000008947 */ /* 0x000fea0003800000 */
[----:B-1----:R-:W4:Y:S04]  /*19aa0*/  LDL R6, [R1+0x9c] ;  /* 0x00009c0001067983 */ /* 0x002f280000100800 */
[----:B--2---:R-:W2:Y:S04]  /*19ab0*/  LDL R5, [R1+0xac] ;  /* 0x0000ac0001057983 */ /* 0x004ea80000100800 */
[----:B---3--:R-:W3:Y:S04]  /*19ac0*/  LDL R9, [R1+0xb4] ;  /* 0x0000b40001097983 */ /* 0x008ee80000100800 */
[----:B------:R-:W3:Y:S01]  /*19ad0*/  LDL R8, [R1+0xb0] ;  /* 0x0000b00001087983 */ /* 0x000ee20000100800 */
[----:B------:R-:W-:Y:S01]  /*19ae0*/  WARPSYNC 0xffffffff ;  /* 0xffffffff00007948 */ /* 0x000fe20003800000 */
[----:B------:R-:W-:-:S02]  /*19af0*/  F2FP.BF16.PACK_AB R0, R65, R64 ;  /* 0x000000404100723e */ /* 0x000fc400000010ff */
[----:B------:R-:W-:Y:S01]  /*19b00*/  BAR.SYNC.DEFER_BLOCKING 0x1, 0x80 ;  /* 0x0042000000007b1d */ /* 0x000fe20000010000 */
[----:B------:R-:W-:Y:S02]  /*19b10*/  F2FP.BF16.PACK_AB R3, R79, R78 ;  /* 0x0000004e4f03723e */ /* 0x000fe400000010ff */
[----:B------:R-:W-:-:S03]  /*19b20*/  F2FP.BF16.PACK_AB R2, R67, R66 ;  /* 0x000000424302723e */ /* 0x000fc600000010ff */
[----:B------:R-:W3:Y:S01]  /*19b30*/  LDL R7, [R1+0xa0] ;  /* 0x0000a00001077983 */ /* 0x000ee20000100800 */
[----:B------:R-:W-:-:S03]  /*19b40*/  F2FP.BF16.PACK_AB R4, R37, R36 ;  /* 0x000000242504723e */ /* 0x000fc600000010ff */
[----:B------:R-:W3:Y:S04]  /*19b50*/  LDL R13, [R1+0xa4] ;  /* 0x0000a400010d7983 */ /* 0x000ee80000100800 */
[----:B------:R-:W3:Y:S04]  /*19b60*/  LDL R12, [R1+0xd8] ;  /* 0x0000d800010c7983 */ /* 0x000ee80000100800 */
[----:B------:R-:W3:Y:S04]  /*19b70*/  LDL R10, [R1+0xdc] ;  /* 0x0000dc00010a7983 */ /* 0x000ee80000100800 */
[----:B----4-:R1:W-:Y:S04]  /*19b80*/  STS [R6], R0 ;  /* 0x0000000006007388 */ /* 0x0103e80000000800 */
[----:B------:R4:W-:Y:S04]  /*19b90*/  STS [R6+0x400], R3 ;  /* 0x0004000306007388 */ /* 0x0009e80000000800 */
[----:B--2---:R2:W-:Y:S01]  /*19ba0*/  STS [R5], R2 ;  /* 0x0000000205007388 */ /* 0x0045e20000000800 */
[----:B-1----:R-:W-:-:S02]  /*19bb0*/  F2FP.BF16.PACK_AB R0, R81, R80 ;  /* 0x000000505100723e */ /* 0x002fc400000010ff */
[----:B----4-:R-:W-:-:S03]  /*19bc0*/  F2FP.BF16.PACK_AB R3, R49, R48 ;  /* 0x000000303103723e */ /* 0x010fc600000010ff */
[----:B------:R1:W-:Y:S01]  /*19bd0*/  STS [R5+0x400], R0 ;  /* 0x0004000005007388 */ /* 0x0003e20000000800 */
[----:B--2---:R-:W-:-:S03]  /*19be0*/  F2FP.BF16.PACK_AB R2, R31, R30 ;  /* 0x0000001e1f02723e */ /* 0x004fc600000010ff */
        /* <DEDUP_REMOVED lines=8> */
[----:B---3--:R3:W-:Y:S04]  /*19c70*/  STS [R9], R3 ;  /* 0x0000000309007388 */ /* 0x0087e80000000800 */
[----:B------:R3:W-:Y:S04]  /*19c80*/  STS [R9+0x400], R2 ;  /* 0x0004000209007388 */ /* 0x0007e80000000800 */
[----:B------:R-:W2:Y:S01]  /*19c90*/  LDL.LU R11, [R1+0x68] ;  /* 0x00006800010b7983 */ /* 0x000ea20000300800 */
[----:B-1----:R-:W-:-:S02]  /*19ca0*/  F2FP.BF16.PACK_AB R0, R73, R72 ;  /* 0x000000484900723e */ /* 0x002fc400000010ff */
[----:B----4-:R-:W-:-:S03]  /*19cb0*/  F2FP.BF16.PACK_AB R4, R39, R38 ;  /* 0x000000262704723e */ /* 0x010fc600000010ff */
[----:B------:R1:W-:Y:S01]  /*19cc0*/  STS [R8], R0 ;  /* 0x0000000008007388 */ /* 0x0003e20000000800 */
[----:B------:R-:W-:Y:S02]  /*19cd0*/  F2FP.BF16.PACK_AB R5, R57, R56 ;  /* 0x000000383905723e */ /* 0x000fe400000010ff */
[----:B---3--:R-:W-:Y:S02]  /*19ce0*/  F2FP.BF16.PACK_AB R3, R91, R90 ;  /* 0x0000005a5b03723e */ /* 0x008fe400000010ff */
        /* <DEDUP_REMOVED lines=61> */
.L_x_3683:
        /* <DEDUP_REMOVED lines=140> */
.L_x_3779:
[----:B------:R-:W-:Y:S05]  /*1a980*/  BRA.DIV ~URZ, `(.L_x_3686) ;  /* 0x000079827f007947 */ /* 0x000fea000b800000 */
[----:B------:R3:W4:Y:S02]  /*1a990*/  SHFL.IDX PT, R2, R6, RZ, 0x181f ;  /* 0x00181fff06027589 */ /* 0x00072400000e0000 */
.L_x_3780:
[----:B------:R-:W-:-:S13]  /*1a9a0*/  ISETP.GE.OR P0, PT, R4, R0, P2 ;  /* 0x000000000400720c */ /* 0x000fda0001706670 */
[----:B----4-:R-:W-:-:S04]  /*1a9b0*/  @!P0 LEA R2, P1, R238, R2, 0x1 ;  /* 0x00000002ee028211 */ /* 0x010fc800078208ff */
[----:B--2---:R-:W-:-:S05]  /*1a9c0*/  @!P0 LEA.HI.X R3, R238, R7, R239, 0x1, P1 ;  /* 0x00000007ee038211 */ /* 0x004fca00008f0cef */
[----:B------:R2:W-:Y:S01]  /*1a9d0*/  @!P0 ST.E.128 [R2.64], R12 ;  /* 0x0000000c02008985 */ /* 0x0005e2000c101d08 */
[----:B------:R-:W-:Y:S05]  /*1a9e0*/  BRA.DIV ~URZ, `(.L_x_3687) ;  /* 0x000079927f007947 */ /* 0x000fea000b800000 */
[----:B------:R4:W1:Y:S04]  /*1a9f0*/  SHFL.IDX PT, R7, R5, 0x1, 0x181f ;  /* 0x00381f0005077f89 */ /* 0x00086800000e0000 */
[----:B--2---:R4:W2:Y:S02]  /*1aa00*/  SHFL.IDX PT, R2, R6, 0x1, 0x181f ;  /* 0x00381f0006027f89 */ /* 0x0048a400000e0000 */
.L_x_3781:
[----:B------:R-:W-:-:S04]  /*1aa10*/  IADD3 R3, R4, 0x10, RZ ;  /* 0x0000001004037810 */ /* 0x000fc80007ffe0ff */
[----:B------:R-:W-:-:S13]  /*1aa20*/  ISETP.GE.OR P0, PT, R3, R0, P2 ;  /* 0x000000000300720c */ /* 0x000fda0001706670 */
[----:B--2---:R-:W-:-:S04]  /*1aa30*/  @!P0 LEA R2, P1, R238, R2, 0x1 ;  /* 0x00000002ee028211 */ /* 0x004fc800078208ff */
[----:B-1----:R-:W-:-:S05]  /*1aa40*/  @!P0 LEA.HI.X R3, R238, R7, R239, 0x1, P1 ;  /* 0x00000007ee038211 */ /* 0x002fca00008f0cef */
[----:B------:R1:W-:Y:S01]  /*1aa50*/  @!P0 ST.E.128 [R2.64], R16 ;  /* 0x0000001002008985 */ /* 0x0003e2000c101d08 */
[----:B------:R-:W-:Y:S05]  /*1aa60*/  BRA.DIV ~URZ, `(.L_x_3688) ;  /* 0x000079e27f007947 */ /* 0x000fea000b800000 */
[----:B------:R2:W1:Y:S02]  /*1aa70*/  SHFL.IDX PT, R7, R5, 0x2, 0x181f ;  /* 0x00581f0005077f89 */ /* 0x00046400000e0000 */
.L_x_3782:
[----:B------:R-:W-:Y:S05]  /*1aa80*/  BRA.DIV ~URZ, `(.L_x_3689) ;  /* 0x00007a327f007947 */ /* 0x000fea000b800000 */
[----:B-1----:R1:W2:Y:S02]  /*1aa90*/  SHFL.IDX PT, R2, R6, 0x2, 0x181f ;  /* 0x00581f0006027f89 */ /* 0x0022a400000e0000 */
.L_x_3783:
        /* <DEDUP_REMOVED lines=8> */
.L_x_3784:
[----:B------:R-:W-:-:S04]  /*1ab20*/  IADD3 R3, R4, 0x30, RZ ;  /* 0x0000003004037810 */ /* 0x000fc80007ffe0ff */
[----:B------:R-:W-:-:S13]  /*1ab30*/  ISETP.GE.OR P0, PT, R3, R0, P2 ;  /* 0x000000000300720c */ /* 0x000fda0001706670 */
[----:B--2---:R-:W-:-:S04]  /*1ab40*/  @!P0 LEA R2, P1, R238, R2, 0x1 ;  /* 0x00000002ee028211 */ /* 0x004fc800078208ff */
[----:B------:R-:W-:-:S05]  /*1ab50*/  @!P0 LEA.HI.X R3, R238, R7, R239, 0x1, P1 ;  /* 0x00000007ee038211 */ /* 0x000fca00008f0cef */
[----:B------:R2:W-:Y:S01]  /*1ab60*/  @!P0 ST.E.128 [R2.64], R24 ;  /* 0x0000001802008985 */ /* 0x0005e2000c101d08 */
[----:B------:R-:W-:Y:S05]  /*1ab70*/  BRA.DIV ~URZ, `(.L_x_3691) ;  /* 0x00007a827f007947 */ /* 0x000fea000b800000 */
[----:B------:R1:W2:Y:S02]  /*1ab80*/  SHFL.IDX PT, R7, R5, 0x4, 0x181f ;  /* 0x00981f0005077f89 */ /* 0x0002a400000e0000 */
.L_x_3785:
[----:B------:R-:W-:Y:S05]  /*1ab90*/  BRA.DIV ~URZ, `(.L_x_3692) ;  /* 0x00007ad27f007947 */ /* 0x000fea000b800000 */
[----:B--2---:R2:W1:Y:S02]  /*1aba0*/  SHFL.IDX PT, R2, R6, 0x4, 0x181f ;  /* 0x00981f0006027f89 */ /* 0x00446400000e0000 */
.L_x_3786:
        /* <DEDUP_REMOVED lines=8> */
.L_x_3787:
[----:B------:R-:W-:-:S04]  /*1ac30*/  IADD3 R3, R4, 0x50, RZ ;  /* 0x0000005004037810 */ /* 0x000fc80007ffe0ff */
[----:B------:R-:W-:-:S13]  /*1ac40*/  ISETP.GE.OR P0, PT, R3, R0, P2 ;  /* 0x000000000300720c */ /* 0x000fda0001706670 */
[----:B---3--:R-:W-:-:S04]  /*1ac50*/  @!P0 LEA R2, P1, R238, R2, 0x1 ;  /* 0x00000002ee028211 */ /* 0x008fc800078208ff */
[----:B--2---:R-:W-:-:S05]  /*1ac60*/  @!P0 LEA.HI.X R3, R238, R7, R239, 0x1, P1 ;  /* 0x00000007ee038211 */ /* 0x004fca00008f0cef */
[----:B------:R2:W-:Y:S01]  /*1ac70*/  @!P0 ST.E.128 [R2.64], R32 ;  /* 0x0000002002008985 */ /* 0x0005e2000c101d08 */
[----:B------:R-:W-:Y:S05]  /*1ac80*/  BRA.DIV ~URZ, `(.L_x_3694) ;  /* 0x00007b227f007947 */ /* 0x000fea000b800000 */
[----:B------:R3:W1:Y:S02]  /*1ac90*/  SHFL.IDX PT, R7, R5, 0x6, 0x181f ;  /* 0x00d81f0005077f89 */ /* 0x00066400000e0000 */
.L_x_3788:
[----:B------:R-:W-:Y:S05]  /*1aca0*/  BRA.DIV ~URZ, `(.L_x_3695) ;  /* 0x00007b727f007947 */ /* 0x000fea000b800000 */
[----:B--2---:R2:W3:Y:S02]  /*1acb0*/  SHFL.IDX PT, R2, R6, 0x6, 0x181f ;  /* 0x00d81f0006027f89 */ /* 0x0044e400000e0000 */
.L_x_3789:
        /* <DEDUP_REMOVED lines=8> */
.L_x_3790:
[----:B------:R-:W-:-:S04]  /*1ad40*/  IADD3 R2, R4, 0x70, RZ ;  /* 0x0000007004027810 */ /* 0x000fc80007ffe0ff */
[----:B------:R-:W-:-:S13]  /*1ad50*/  ISETP.GE.OR P0, PT, R2, R0, P2 ;  /* 0x000000000200720c */ /* 0x000fda0001706670 */
[----:B------:R-:W-:Y:S05]  /*1ad60*/  @P0 BRA `(.L_x_3697) ;  /* 0x00001c3000000947 */ /* 0x000fea0003800000 */
[----:B----4-:R-:W-:-:S04]  /*1ad70*/  LEA R2, P0, R238, R3, 0x1 ;  /* 0x00000003ee027211 */ /* 0x010fc800078008ff */
[----:B---3--:R-:W-:-:S05]  /*1ad80*/  LEA.HI.X R3, R238, R5, R239, 0x1, P0 ;  /* 0x00000005ee037211 */ /* 0x008fca00000f0cef */
[----:B------:R3:W-:Y:S01]  /*1ad90*/  ST.E.128 [R2.64], R40 ;  /* 0x0000002802007985 */ /* 0x0007e2000c101d08 */
[----:B------:R-:W-:Y:S05]  /*1ada0*/  BRA `(.L_x_3697) ;  /* 0x00001bf000007947 */ /* 0x000fea0003800000 */
.L_x_3684:
        /* <DEDUP_REMOVED lines=33> */
.L_x_3791:
[----:B------:R-:W-:Y:S05]  /*1afc0*/  BRA.DIV ~URZ, `(.L_x_3699) ;  /* 0x00007a027f007947 */ /* 0x000fea000b800000 */
[----:B------:R3:W4:Y:S02]  /*1afd0*/  SHFL.IDX PT, R0, R12, RZ, 0x1c1f ;  /* 0x001c1fff0c007589 */ /* 0x00072400000e0000 */
.L_x_3792:
        /* <DEDUP_REMOVED lines=50> */
.L_x_3701:
[----:B------:R-:W-:Y:S05]  /*1b300*/  BSYNC B0 ;  /* 0x0000000000007941 */ /* 0x000fea0003800000 */
.L_x_3700:
[----:B------:R-:W-:Y:S05]  /*1b310*/  BRA.DIV ~URZ, `(.L_x_3702) ;  /* 0x000077227f007947 */ /* 0x000fea000b800000 */
[----:B--2---:R2:W1:Y:S04]  /*1b320*/  SHFL.IDX PT, R4, R5, 0x1, 0x1c1f ;  /* 0x003c1f0005047f89 */ /* 0x00446800000e0000 */
[----:B----4-:R2:W4:Y:S02]  /*1b330*/  SHFL.IDX PT, R0, R12, 0x1, 0x1c1f ;  /* 0x003c1f000c007f89 */ /* 0x01052400000e0000 */
.L_x_3793:
        /* <DEDUP_REMOVED lines=50> */
.L_x_3704:
[----:B------:R-:W-:Y:S05]  /*1b660*/  BSYNC B0 ;  /* 0x0000000000007941 */ /* 0x000fea0003800000 */
.L_x_3703:
[----:B------:R-:W-:Y:S05]  /*1b670*/  BRA.DIV ~URZ, `(.L_x_3705) ;  /* 0x000074927f007947 */ /* 0x000fea000b800000 */
[----:B-1----:R1:W2:Y:S02]  /*1b680*/  SHFL.IDX PT, R4, R5, 0x2, 0x1c1f ;  /* 0x005c1f0005047f89 */ /* 0x0022a400000e0000 */
.L_x_3794:
[----:B------:R-:W-:Y:S05]  /*1b690*/  BRA.DIV ~URZ, `(.L_x_3706) ;  /* 0x000074e27f007947 */ /* 0x000fea000b800000 */
[----:B----4-:R4:W1:Y:S02]  /*1b6a0*/  SHFL.IDX PT, R0, R12, 0x2, 0x1c1f ;  /* 0x005c1f000c007f89 */ /* 0x01086400000e0000 */
.L_x_3795:
        /* <DEDUP_REMOVED lines=52> */
.L_x_3708:
[----:B------:R-:W-:Y:S05]  /*1b9f0*/  BSYNC B0 ;  /* 0x0000000000007941 */ /* 0x000fea0003800000 */
.L_x_3707:
[----:B------:R-:W-:Y:S05]  /*1ba00*/  BRA.DIV ~URZ, `(.L_x_3709) ;  /* 0x000071e27f007947 */ /* 0x000fea000b800000 */
[----:B------:R3:W2:Y:S04]  /*1ba10*/  SHFL.IDX PT, R4, R5, 0x3, 0x1c1f ;  /* 0x007c1f0005047f89 */ /* 0x0006a800000e0000 */
[----:B-1----:R3:W1:Y:S02]  /*1ba20*/  SHFL.IDX PT, R0, R12, 0x3, 0x1c1f ;  /* 0x007c1f000c007f89 */ /* 0x00266400000e0000 */
.L_x_3796:
        /* <DEDUP_REMOVED lines=55> */
.L_x_3682:
[----:B------:R-:W4:Y:S04]  /*1bda0*/  LDL.LU R0, [R1+0x68] ;  /* 0x0000680001007983 */ /* 0x000f280000300800 */
[----:B--2---:R-:W2:Y:S01]  /*1bdb0*/  LDL.LU R7, [R1+0x6c] ;  /* 0x00006c0001077983 */ /* 0x004ea20000300800 */
[----:B------:R-:W-:Y:S02]  /*1bdc0*/  ISETP.NE.U32.AND P0, PT, RZ, c[0x0][0x508], PT ;  /* 0x00014200ff007a0c */ /* 0x000fe40003f05070 */
[----:B------:R-:W-:Y:S01]  /*1bdd0*/  ISETP.NE.U32.AND P3, PT, RZ, c[0x0][0x500], PT ;  /* 0x00014000ff007a0c */ /* 0x000fe20003f65070 */
[----:B-1-3--:R-:W3:Y:S01]  /*1bde0*/  LDL.LU R6, [R1+0x44] ;  /* 0x0000440001067983 */ /* 0x00aee20000300800 */
[----:B------:R-:W-:Y:S01]  /*1bdf0*/  ISETP.NE.AND.EX P2, PT, RZ, c[0x0][0x50c], PT, P0 ;  /* 0x00014300ff007a0c */ /* 0x000fe20003f45300 */
[----:B------:R-:W-:Y:S01]  /*1be00*/  IMAD.MOV.U32 R18, RZ, RZ, c[0x0][0x388] ;  /* 0x0000e200ff127624 */ /* 0x000fe200078e00ff */
[----:B------:R-:W-:-:S02]  /*1be10*/  ISETP.NE.AND.EX P3, PT, RZ, c[0x0][0x504], PT, P3 ;  /* 0x00014100ff007a0c */ /* 0x000fc40003f65330 */
[----:B----4-:R-:W-:-:S09]  /*1be20*/  IADD3 R2, P1, R0, c[0x0][0x500], RZ ;  /* 0x0001400000027a10 */ /* 0x010fd20007f3e0ff */
[----:B------:R-:W-:Y:S01]  /*1be30*/  @P2 IADD3 R4, P0, R0, c[0x0][0x508], RZ ;  /* 0x0001420000042a10 */ /* 0x000fe20007f1e0ff */
[----:B------:R-:W-:Y:S01]  /*1be40*/  IMAD.MOV.U32 R0, RZ, RZ, RZ ;  /* 0x000000ffff007224 */ /* 0x000fe200078e00ff */
[C---:B--2---:R-:W-:Y:S02]  /*1be50*/  IADD3.X R3, R7.reuse, c[0x0][0x504], RZ, P1, !PT ;  /* 0x0001410007037a10 */ /* 0x044fe40000ffe4ff */
[----:B------:R-:W-:-:S03]  /*1be60*/  @P2 IADD3.X R5, R7, c[0x0][0x50c], RZ, P0, !PT ;  /* 0x0001430007052a10 */ /* 0x000fc600007fe4ff */
        /* <DEDUP_REMOVED lines=9> */
.L_x_3710:
        /* <DEDUP_REMOVED lines=60> */
.L_x_3712:
[----:B------:R-:W-:Y:S05]  /*1c2c0*/  BSYNC B0 ;  /* 0x0000000000007941 */ /* 0x000fea0003800000 */
.L_x_3711:
        /* <DEDUP_REMOVED lines=43> */
.L_x_3797:
[----:B------:R-:W-:Y:S05]  /*1c580*/  BRA.DIV ~URZ, `(.L_x_3714) ;  /* 0x000067a27f007947 */ /* 0x000fea000b800000 */
[----:B------:R3:W4:Y:S02]  /*1c590*/  SHFL.IDX PT, R2, R6, RZ, 0x181f ;  /* 0x00181fff06027589 */ /* 0x00072400000e0000 */
.L_x_3798:
        /* <DEDUP_REMOVED lines=8> */
.L_x_3799:
[----:B------:R-:W-:-:S04]  /*1c620*/  IADD3 R3, R0, 0x10, RZ ;  /* 0x0000001000037810 */ /* 0x000fc80007ffe0ff */
[----:B------:R-:W-:-:S13]  /*1c630*/  ISETP.GE.OR P0, PT, R3, R4, P2 ;  /* 0x000000040300720c */ /* 0x000fda0001706670 */
[----:B--2---:R-:W-:-:S04]  /*1c640*/  @!P0 LEA R2, P1, R238, R2, 0x1 ;  /* 0x00000002ee028211 */ /* 0x004fc800078208ff */
[----:B-1----:R-:W-:-:S05]  /*1c650*/  @!P0 LEA.HI.X R3, R238, R7, R239, 0x1, P1 ;  /* 0x00000007ee038211 */ /* 0x002fca00008f0cef */
[----:B------:R1:W-:Y:S01]  /*1c660*/  @!P0 ST.E.128 [R2.64], RZ ;  /* 0x000000ff02008985 */ /* 0x0003e2000c101d08 */
[----:B------:R-:W-:Y:S05]  /*1c670*/  BRA.DIV ~URZ, `(.L_x_3716) ;  /* 0x000067f27f007947 */ /* 0x000fea000b800000 */
[----:B------:R2:W1:Y:S02]  /*1c680*/  SHFL.IDX PT, R7, R5, 0x2, 0x181f ;  /* 0x00581f0005077f89 */ /* 0x00046400000e0000 */
.L_x_3800:
[----:B------:R-:W-:Y:S05]  /*1c690*/  BRA.DIV ~URZ, `(.L_x_3717) ;  /* 0x000068427f007947 */ /* 0x000fea000b800000 */
[----:B-1----:R1:W2:Y:S02]  /*1c6a0*/  SHFL.IDX PT, R2, R6, 0x2, 0x181f ;  /* 0x00581f0006027f89 */ /* 0x0022a400000e0000 */
.L_x_3801:
        /* <DEDUP_REMOVED lines=8> */
.L_x_3802:
[----:B------:R-:W-:-:S04]  /*1c730*/  IADD3 R3, R0, 0x30, RZ ;  /* 0x0000003000037810 */ /* 0x000fc80007ffe0ff */
[----:B------:R-:W-:-:S13]  /*1c740*/  ISETP.GE.OR P0, PT, R3, R4, P2 ;  /* 0x000000040300720c */ /* 0x000fda0001706670 */
[----:B--2---:R-:W-:-:S04]  /*1c750*/  @!P0 LEA R2, P1, R238, R2, 0x1 ;  /* 0x00000002ee028211 */ /* 0x004fc800078208ff */
[----:B------:R-:W-:-:S05]  /*1c760*/  @!P0 LEA.HI.X R3, R238, R7, R239, 0x1, P1 ;  /* 0x00000007ee038211 */ /* 0x000fca00008f0cef */
[----:B------:R2:W-:Y:S01]  /*1c770*/  @!P0 ST.E.128 [R2.64], RZ ;  /* 0x000000ff02008985 */ /* 0x0005e2000c101d08 */
[----:B------:R-:W-:Y:S05]  /*1c780*/  BRA.DIV ~URZ, `(.L_x_3719) ;  /* 0x000068927f007947 */ /* 0x000fea000b800000 */
[----:B------:R1:W2:Y:S02]  /*1c790*/  SHFL.IDX PT, R7, R5, 0x4, 0x181f ;  /* 0x00981f0005077f89 */ /* 0x0002a400000e0000 */
.L_x_3803:
[----:B------:R-:W-:Y:S05]  /*1c7a0*/  BRA.DIV ~URZ, `(.L_x_3720) ;  /* 0x000068e27f007947 */ /* 0x000fea000b800000 */
[----:B--2---:R2:W1:Y:S02]  /*1c7b0*/  SHFL.IDX PT, R2, R6, 0x4, 0x181f ;  /* 0x00981f0006027f89 */ /* 0x00446400000e0000 */
.L_x_3804:
        /* <DEDUP_REMOVED lines=8> */
.L_x_3805:
[----:B------:R-:W-:-:S04]  /*1c840*/  IADD3 R3, R0, 0x50, RZ ;  /* 0x0000005000037810 */ /* 0x000fc80007ffe0ff */
[----:B------:R-:W-:-:S13]  /*1c850*/  ISETP.GE.OR P0, PT, R3, R4, P2 ;  /* 0x000000040300720c */ /* 0x000fda0001706670 */
[----:B---3--:R-:W-:-:S04]  /*1c860*/  @!P0 LEA R2, P1, R238, R2, 0x1 ;  /* 0x00000002ee028211 */ /* 0x008fc800078208ff */
[----:B--2---:R-:W-:-:S05]  /*1c870*/  @!P0 LEA.HI.X R3, R238, R7, R239, 0x1, P1 ;  /* 0x00000007ee038211 */ /* 0x004fca00008f0cef */
[----:B------:R2:W-:Y:S01]  /*1c880*/  @!P0 ST.E.128 [R2.64], RZ ;  /* 0x000000ff02008985 */ /* 0x0005e2000c101d08 */
[----:B------:R-:W-:Y:S05]  /*1c890*/  BRA.DIV ~URZ, `(.L_x_3722) ;  /* 0x000069327f007947 */ /* 0x000fea000b800000 */
[----:B------:R3:W1:Y:S02]  /*1c8a0*/  SHFL.IDX PT, R7, R5, 0x6, 0x181f ;  /* 0x00d81f0005077f89 */ /* 0x00066400000e0000 */
.L_x_3806:
[----:B------:R-:W-:Y:S05]  /*1c8b0*/  BRA.DIV ~URZ, `(.L_x_3723) ;  /* 0x000069827f007947 */ /* 0x000fea000b800000 */
[----:B--2---:R2:W3:Y:S02]  /*1c8c0*/  SHFL.IDX PT, R2, R6, 0x6, 0x181f ;  /* 0x00d81f0006027f89 */ /* 0x0044e400000e0000 */
.L_x_3807:
        /* <DEDUP_REMOVED lines=8> */
.L_x_3808:
[----:B------:R-:W-:-:S04]  /*1c950*/  IADD3 R0, R0, 0x70, RZ ;  /* 0x0000007000007810 */ /* 0x000fc80007ffe0ff */
[----:B------:R-:W-:-:S13]  /*1c960*/  ISETP.GE.OR P0, PT, R0, R4, P2 ;  /* 0x000000040000720c */ /* 0x000fda0001706670 */
[----:B----4-:R-:W-:-:S04]  /*1c970*/  @!P0 LEA R2, P1, R238, R2, 0x1 ;  /* 0x00000002ee028211 */ /* 0x010fc800078208ff */
[----:B---3--:R-:W-:-:S05]  /*1c980*/  @!P0 LEA.HI.X R3, R238, R5, R239, 0x1, P1 ;  /* 0x00000005ee038211 */ /* 0x008fca00008f0cef */
[----:B------:R3:W-:Y:S04]  /*1c990*/  @!P0 ST.E.128 [R2.64], RZ ;  /* 0x000000ff02008985 */ /* 0x0007e8000c101d08 */
.L_x_3697:
[----:B------:R-:W-:Y:S05]  /*1c9a0*/  BSYNC B1 ;  /* 0x0000000000017941 */ /* 0x000fea0003800000 */
.L_x_3681:
        /* <DEDUP_REMOVED lines=15> */
.L_x_3809:
[----:B------:R-:W-:Y:S05]  /*1caa0*/  BRA.DIV ~URZ, `(.L_x_3727) ;  /* 0x000069427f007947 */ /* 0x000fea000b800000 */
[----:B------:R3:W4:Y:S02]  /*1cab0*/  SHFL.IDX PT, R8, R68, 0x1, 0x1f ;  /* 0x00201f0044087f89 */ /* 0x00072400000e0000 */
.L_x_3810:
        /* <DEDUP_REMOVED lines=19> */
.L_x_3811:
        /* <DEDUP_REMOVED lines=16> */
.L_x_3812:
[----:B---3--:R-:W-:Y:S01]  /*1ccf0*/  IMAD R0, R0, c[0x0][0x538], RZ ;  /* 0x00014e0000007a24 */ /* 0x008fe200078e02ff */
[----:B------:R-:W-:Y:S04]  /*1cd00*/  BSSY B1, `(.L_x_3730) ;  /* 0x00000ce000017945 */ /* 0x000fe80003800000 */
[----:B----4-:R-:W-:-:S04]  /*1cd10*/  IADD3 R8, R0, R8, RZ ;  /* 0x0000000800087210 */ /* 0x010fc80007ffe0ff */
[----:B--2---:R-:W-:-:S13]  /*1cd20*/  ISETP.GT.AND P0, PT, R8, R9, PT ;  /* 0x000000090800720c */ /* 0x004fda0003f04270 */
[----:B------:R-:W-:Y:S05]  /*1cd30*/  @P0 BRA `(.L_x_3731) ;  /* 0x0000025000000947 */ /* 0x000fea0003800000 */
.L_x_3735:
        /* <DEDUP_REMOVED lines=17> */
.L_x_3813:
        /* <DEDUP_REMOVED lines=16> */
.L_x_3814:
[----:B--2---:R-:W-:-:S05]  /*1cf50*/  IMAD R0, R0, c[0x0][0x538], RZ ;  /* 0x00014e0000007a24 */ /* 0x004fca00078e02ff */
[----:B------:R-:W-:-:S04]  /*1cf60*/  IADD3 R8, R0, R8, RZ ;  /* 0x0000000800087210 */ /* 0x000fc80007ffe0ff */
[----:B------:R-:W-:-:S13]  /*1cf70*/  ISETP.GT.AND P0, PT, R8, R9, PT ;  /* 0x000000090800720c */ /* 0x000fda0003f04270 */
[----:B-1----:R-:W-:Y:S05]  /*1cf80*/  @!P0 BRA `(.L_x_3735) ;  /* 0xfffffdb000008947 */ /* 0x002fea000383ffff */
.L_x_3731:
[----:B------:R-:W-:-:S05]  /*1cf90*/  IADD3 R8, -R0, R8, RZ ;  /* 0x0000000800087210 */ /* 0x000fca0007ffe1ff */
[----:B------:R-:W-:-:S05]  /*1cfa0*/  IMAD R0, R4, c[0x0][0x538], R8 ;  /* 0x00014e0004007a24 */ /* 0x000fca00078e0208 */
[----:B------:R-:W-:Y:S01]  /*1cfb0*/  ISETP.GT.AND P0, PT, R0, R9, PT ;  /* 0x000000090000720c */ /* 0x000fe20003f04270 */
[----:B------:R-:W-:-:S12]  /*1cfc0*/  BRA.DIV ~URZ, `(.L_x_3736) ;  /* 0x000068827f007947 */ /* 0x000fd8000b800000 */
[----:B------:R-:W-:-:S03]  /*1cfd0*/  VOTE.ANY R5, PT, !P0 ;  /* 0x0000000000057806 */ /* 0x000fc600040e0100 */
.L_x_3815:
[----:B------:R-:W2:Y:S01]  /*1cfe0*/  LDL.LU R2, [R1+0x4c] ;  /* 0x00004c0001027983 */ /* 0x000ea20000300800 */
[----:B------:R-:W2:Y:S02]  /*1cff0*/  POPC R0, R5 ;  /* 0x0000000500007309 */ /* 0x000ea40000000000 */
[----:B--2---:R-:W-:-:S05]  /*1d000*/  IADD3 R2, R0, R2, RZ ;  /* 0x0000000200027210 */ /* 0x004fca0007ffe0ff */
[----:B------:R2:W-:Y:S01]  /*1d010*/  STL [R1+0x4c], R2 ;  /* 0x00004c0201007387 */ /* 0x0005e20000100800 */
[----:B------:R-:W-:Y:S05]  /*1d020*/  BRA.DIV ~URZ, `(.L_x_3737) ;  /* 0x000068727f007947 */ /* 0x000fea000b800000 */
[----:B------:R3:W4:Y:S04]  /*1d030*/  SHFL.IDX PT, R6, R6, R0, 0x1f ;  /* 0x00001f0006067589 */ /* 0x00072800000e0000 */
[----:B------:R3:W1:Y:S02]  /*1d040*/  SHFL.IDX PT, R7, R7, R0, 0x1f ;  /* 0x00001f0007077589 */ /* 0x00066400000e0000 */
.L_x_3816:
[----:B------:R-:W-:Y:S01]  /*1d050*/  ISETP.NE.AND P0, PT, R5, RZ, PT ;  /* 0x000000ff0500720c */ /* 0x000fe20003f05270 */
[----:B------:R-:W-:-:S12]  /*1d060*/  BSSY B0, `(.L_x_3738) ;  /* 0x0000005000007945 */ /* 0x000fd80003800000 */
[----:B------:R-:W-:Y:S05]  /*1d070*/  @!P0 BRA `(.L_x_3739) ;  /* 0x0000003000008947 */ /* 0x000fea0003800000 */
[----:B---3--:R-:W-:Y:S01]  /*1d080*/  IADD3 R0, R0, -0x1, RZ ;  /* 0xffffffff00007810 */ /* 0x008fe20007ffe0ff */
[----:B------:R-:W-:Y:S05]  /*1d090*/  BRA.DIV ~URZ, `(.L_x_3740) ;  /* 0x000068d27f007947 */ /* 0x000fea000b800000 */
[----:B------:R3:W2:Y:S02]  /*1d0a0*/  SHFL.IDX PT, R10, R4, R0, 0x1f ;  /* 0x00001f00040a7589 */ /* 0x0006a400000e0000 */
.L_x_3739:
[----:B------:R-:W-:Y:S05]  /*1d0b0*/  BSYNC B0 ;  /* 0x0000000000007941 */ /* 0x000fea0003800000 */
.L_x_3738:
        /* <DEDUP_REMOVED lines=68> */
.L_x_3742:
        /* <DEDUP_REMOVED lines=68> */
.L_x_3743:
[----:B------:R-:W-:Y:S05]  /*1d940*/  BSYNC B0 ;  /* 0x0000000000007941 */ /* 0x000fea0003800000 */
.L_x_3741:
[----:B------:R-:W-:-:S04]  /*1d950*/  LOP3.LUT R2, RZ, R2, RZ, 0x33, !PT ;  /* 0x00000002ff027212 */ /* 0x000fc800078e33ff */
[----:B-1----:R-:W-:-:S05]  /*1d960*/  IADD3 R0, R2, R6, RZ ;  /* 0x0000000602007210 */ /* 0x002fca0007ffe0ff */
[----:B------:R1:W-:Y:S01]  /*1d970*/  STL [R1+0x44], R0 ;  /* 0x0000440001007387 */ /* 0x0003e20000100800 */
[----:B------:R-:W-:Y:S05]  /*1d980*/  BRA `(.L_x_3744) ;  /* 0x0000005000007947 */ /* 0x000fea0003800000 */
.L_x_3732:
[----:B------:R-:W-:Y:S01]  /*1d990*/  MOV R0, c[0x0][0x53c] ;  /* 0x00014f0000007a02 */ /* 0x000fe20000000f00 */
[----:B------:R2:W-:Y:S04]  /*1d9a0*/  STL [R1+0x40], R9 ;  /* 0x0000400901007387 */ /* 0x0005e80000100800 */
[----:B------:R2:W-:Y:S04]  /*1d9b0*/  STL [R1+0x44], RZ ;  /* 0x000044ff01007387 */ /* 0x0005e80000100800 */
[----:B------:R2:W-:Y:S04]  /*1d9c0*/  STL [R1+0x48], RZ ;  /* 0x000048ff01007387 */ /* 0x0005e80000100800 */
[----:B------:R2:W-:Y:S02]  /*1d9d0*/  STL [R1+0x4c], R0 ;  /* 0x00004c0001007387 */ /* 0x0005e40000100800 */
.L_x_3744:
[----:B------:R-:W-:Y:S05]  /*1d9e0*/  BSYNC B1 ;  /* 0x0000000000017941 */ /* 0x000fea0003800000 */
.L_x_3730:
        /* <DEDUP_REMOVED lines=9> */
.L_x_3725:
[----:B--2---:R-:W2:Y:S02]  /*1da80*/  LDL R0, [R1+0x4c] ;  /* 0x00004c0001007983 */ /* 0x004ea40000100800 */
[----:B--2---:R-:W-:-:S13]  /*1da90*/  ISETP.GE.AND P0, PT, R0, c[0x0][0x53c], PT ;  /* 0x00014f0000007a0c */ /* 0x004fda0003f06270 */
[----:B-1--4-:R-:W-:Y:S01]  /*1daa0*/  @P0 CALL.REL.NOINC `(.L_x_3745) ;  /* 0x0000001000000944 */ /* 0x012fe20003c00000 */
[----:B------:R-:W-:Y:S05]  /*1dab0*/  BRA `(.L_x_3746) ;  /* 0xfffe448000007947 */ /* 0x000fea000383ffff */
.L_x_3745:
[----:B------:R-:W-:Y:S05]  /*1dac0*/  EXIT ;  /* 0x000000000000794d */ /* 0x000fea0003800000 */
.L_x_3533:
[----:B------:R-:W-:Y:S01]  /*1dad0*/  IMAD.MOV.U32 R0, RZ, RZ, R5 ;  /* 0x000000ffff007224 */ /* 0x000fe200078e0005 */
[----:B------:R-:W-:Y:S02]  /*1dae0*/  MOV R2, 0x1 ;  /* 0x0000000100027802 */ /* 0x000fe40000000f00 */
[----:B------:R-:W-:Y:S02]  /*1daf0*/  MOV R3, 0x1db10 ;  /* 0x0001db1000037802 */ /* 0x000fe40000000f00 */
[----:B------:R-:W-:Y:S05]  /*1db00*/  CALL.REL.NOINC `($__internal_50_$__cuda_sm70_shflsync_up_p) ;  /* 0x00005f9000007944 */ /* 0x000fea0003c00000 */
[----:B------:R-:W-:Y:S01]  /*1db10*/  MOV R0, R4 ;  /* 0x0000000400007202 */ /* 0x000fe20000000f00 */
[----:B------:R-:W-:Y:S05]  /*1db20*/  BRA `(.L_x_3747) ;  /* 0xfffe293000007947 */ /* 0x000fea000383ffff */
.L_x_3534:
[----:B------:R-:W-:Y:S01]  /*1db30*/  IMAD.MOV.U32 R0, RZ, RZ, R5 ;  /* 0x000000ffff007224 */ /* 0x000fe200078e0005 */
[----:B------:R-:W-:Y:S02]  /*1db40*/  MOV R2, 0x2 ;  /* 0x0000000200027802 */ /* 0x000fe40000000f00 */
[----:B------:R-:W-:Y:S02]  /*1db50*/  MOV R3, 0x1db70 ;  /* 0x0001db7000037802 */ /* 0x000fe40000000f00 */
[----:B------:R-:W-:Y:S05]  /*1db60*/  CALL.REL.NOINC `($__internal_50_$__cuda_sm70_shflsync_up_p) ;  /* 0x00005f3000007944 */ /* 0x000fea0003c00000 */
[----:B------:R-:W-:Y:S01]  /*1db70*/  SEL R0, R4, RZ, P4 ;  /* 0x000000ff04007207 */ /* 0x000fe20002000000 */
[----:B------:R-:W-:Y:S01]  /*1db80*/  IMAD.MOV.U32 R2, RZ, RZ, 0x4 ;  /* 0x00000004ff027424 */ /* 0x000fe200078e00ff */
[----:B------:R-:W-:-:S03]  /*1db90*/  MOV R3, 0x1dbc0 ;  /* 0x0001dbc000037802 */ /* 0x000fc60000000f00 */
[----:B------:R-:W-:Y:S02]  /*1dba0*/  IMAD.IADD R0, R5, 0x1, R0 ;  /* 0x0000000105007824 */ /* 0x000fe400078e0200 */
        /* <DEDUP_REMOVED lines=13> */
[----:B------:R-:W-:Y:S02]  /*1dc80*/  MOV R218, 0x1f ;  /* 0x0000001f00da7802 */ /* 0x000fe40000000f00 */
[----:B------:R-:W-:Y:S01]  /*1dc90*/  MOV R3, 0x1dcd0 ;  /* 0x0001dcd000037802 */ /* 0x000fe20000000f00 */
[----:B------:R-:W-:-:S04]  /*1dca0*/  IMAD.IADD R4, R0, 0x1, R4 ;  /* 0x0000000100047824 */ /* 0x000fc800078e0204 */
[----:B------:R-:W-:Y:S02]  /*1dcb0*/  IMAD.MOV.U32 R219, RZ, RZ, R4 ;  /* 0x000000ffffdb7224 */ /* 0x000fe400078e0004 */
[----:B------:R-:W-:Y:S05]  /*1dcc0*/  CALL.REL.NOINC `($__internal_49_$__cuda_sm70_shflsync_idx_p) ;  /* 0x00005d7000007944 */ /* 0x000fea0003c00000 */
[----:B------:R-:W-:Y:S01]  /*1dcd0*/  MOV R0, R218 ;  /* 0x000000da00007202 */ /* 0x000fe20000000f00 */
[----:B------:R-:W-:Y:S05]  /*1dce0*/  BRA `(.L_x_3748) ;  /* 0xfffe287000007947 */ /* 0x000fea000383ffff */
.L_x_3536:
[----:B------:R-:W-:Y:S02]  /*1dcf0*/  SEL R0, RZ, 0x1, P0 ;  /* 0x00000001ff007807 */ /* 0x000fe40000000000 */
[----:B------:R-:W-:Y:S02]  /*1dd00*/  MOV R2, 0x1dd20 ;  /* 0x0001dd2000027802 */ /* 0x000fe40000000f00 */
[----:B------:R-:W-:Y:S05]  /*1dd10*/  CALL.REL.NOINC `($__internal_51_$__cuda_sm70_votesync_ballot) ;  /* 0x00005df000007944 */ /* 0x000fea0003c00000 */
[----:B------:R-:W-:Y:S01]  /*1dd20*/  MOV R7, R0 ;  /* 0x0000000000077202 */ /* 0x000fe20000000f00 */
[----:B------:R-:W-:Y:S05]  /*1dd30*/  BRA `(.L_x_3749) ;  /* 0xfffe28b000007947 */ /* 0x000fea000383ffff */
.L_x_3537:
[----:B------:R-:W-:Y:S01]  /*1dd40*/  IMAD.MOV.U32 R219, RZ, RZ, R9 ;  /* 0x000000ffffdb7224 */ /* 0x000fe200078e0009 */
[----:B-1----:R-:W-:Y:S01]  /*1dd50*/  MOV R2, R0 ;  /* 0x0000000000027202 */ /* 0x002fe20000000f00 */
[----:B------:R-:W-:Y:S01]  /*1dd60*/  IMAD.MOV.U32 R218, RZ, RZ, 0x1f ;  /* 0x0000001fffda7424 */ /* 0x000fe200078e00ff */
[----:B------:R-:W-:Y:S02]  /*1dd70*/  MOV R3, 0x1dd90 ;  /* 0x0001dd9000037802 */ /* 0x000fe40000000f00 */
[----:B------:R-:W-:Y:S05]  /*1dd80*/  CALL.REL.NOINC `($__internal_49_$__cuda_sm70_shflsync_idx_p) ;  /* 0x00005cb000007944 */ /* 0x000fea0003c00000 */
[----:B------:R-:W-:Y:S01]  /*1dd90*/  IMAD.MOV.U32 R12, RZ, RZ, R218 ;  /* 0x000000ffff0c7224 */ /* 0x000fe200078e00da */
[----:B------:R-:W-:Y:S01]  /*1dda0*/  MOV R219, R8 ;  /* 0x0000000800db7202 */ /* 0x000fe20000000f00 */
[----:B------:R-:W-:Y:S01]  /*1ddb0*/  IMAD.MOV.U32 R5, RZ, RZ, RZ ;  /* 0x000000ffff057224 */ /* 0x000fe200078e00ff */
[----:B------:R-:W-:Y:S01]  /*1ddc0*/  MOV R2, R0 ;  /* 0x0000000000027202 */ /* 0x000fe20000000f00 */
[----:B------:R-:W-:Y:S01]  /*1ddd0*/  IMAD.MOV.U32 R218, RZ, RZ, 0x1f ;  /* 0x0000001fffda7424 */ /* 0x000fe200078e00ff */
[----:B------:R-:W-:-:S02]  /*1dde0*/  MOV R3, 0x1de00 ;  /* 0x0001de0000037802 */ /* 0x000fc40000000f00 */
[----:B------:R-:W-:Y:S05]  /*1ddf0*/  CALL.REL.NOINC `($__internal_49_$__cuda_sm70_shflsync_idx_p) ;  /* 0x00005c4000007944 */ /* 0x000fea0003c00000 */
[----:B------:R-:W-:Y:S01]  /*1de00*/  MOV R9, R218 ;  /* 0x000000da00097202 */ /* 0x000fe20000000f00 */
[----:B------:R-:W-:Y:S05]  /*1de10*/  BRA `(.L_x_3750) ;  /* 0xfffe284000007947 */ /* 0x000fea000383ffff */
.L_x_3540:
[----:B------:R-:W-:Y:S01]  /*1de20*/  IMAD.MOV.U32 R219, RZ, RZ, R4 ;  /* 0x000000ffffdb7224 */ /* 0x000fe200078e0004 */
[----:B-1----:R-:W-:Y:S01]  /*1de30*/  MOV R2, R0 ;  /* 0x0000000000027202 */ /* 0x002fe20000000f00 */
[----:B------:R-:W-:Y:S01]  /*1de40*/  IMAD.MOV.U32 R218, RZ, RZ, 0x1f ;  /* 0x0000001fffda7424 */ /* 0x000fe200078e00ff */
[----:B------:R-:W-:-:S02]  /*1de50*/  MOV R3, 0x1de70 ;  /* 0x0001de7000037802 */ /* 0x000fc40000000f00 */
[----:B---34-:R-:W-:Y:S05]  /*1de60*/  CALL.REL.NOINC `($__internal_49_$__cuda_sm70_shflsync_idx_p) ;  /* 0x00005bd000007944 */ /* 0x018fea0003c00000 */
[----:B------:R-:W-:Y:S01]  /*1de70*/  MOV R5, R218 ;  /* 0x000000da00057202 */ /* 0x000fe20000000f00 */
[----:B------:R-:W-:Y:S05]  /*1de80*/  BRA `(.L_x_3539) ;  /* 0xfffe283000007947 */ /* 0x000fea000383ffff */
.L_x_3589:
[----:B------:R-:W-:Y:S01]  /*1de90*/  IMAD.MOV.U32 R219, RZ, RZ, R5 ;  /* 0x000000ffffdb7224 */ /* 0x000fe200078e0005 */
[----:B------:R-:W-:Y:S01]  /*1dea0*/  MOV R2, RZ ;  /* 0x000000ff00027202 */ /* 0x000fe20000000f00 */
[----:B------:R-:W-:Y:S01]  /*1deb0*/  IMAD.MOV.U32 R218, RZ, RZ, 0x181f ;  /* 0x0000181fffda7424 */ /* 0x000fe200078e00ff */
[----:B------:R-:W-:-:S02]  /*1dec0*/  MOV R3, 0x1dee0 ;  /* 0x0001dee000037802 */ /* 0x000fc40000000f00 */
[----:B-----5:R-:W-:Y:S05]  /*1ded0*/  CALL.REL.NOINC `($__internal_49_$__cuda_sm70_shflsync_idx_p) ;  /* 0x00005b6000007944 */ /* 0x020fea0003c00000 */
[----:B------:R-:W-:Y:S01]  /*1dee0*/  MOV R7, R218 ;  /* 0x000000da00077202 */ /* 0x000fe20000000f00 */
[----:B------:R-:W-:Y:S05]  /*1def0*/  BRA `(.L_x_3751) ;  /* 0xfffeac0000007947 */ /* 0x000fea000383ffff */
.L_x_3590:
[----:B------:R-:W-:Y:S01]  /*1df00*/  IMAD.MOV.U32 R219, RZ, RZ, R6 ;  /* 0x000000ffffdb7224 */ /* 0x000fe200078e0006 */
[----:B------:R-:W-:Y:S01]  /*1df10*/  MOV R2, RZ ;  /* 0x000000ff00027202 */ /* 0x000fe20000000f00 */
[----:B------:R-:W-:Y:S01]  /*1df20*/  IMAD.MOV.U32 R218, RZ, RZ, 0x181f ;  /* 0x0000181fffda7424 */ /* 0x000fe200078e00ff */
[----:B------:R-:W-:-:S02]  /*1df30*/  MOV R3, 0x1df50 ;  /* 0x0001df5000037802 */ /* 0x000fc40000000f00 */
[----:B-12--5:R-:W-:Y:S05]  /*1df40*/  CALL.REL.NOINC `($__internal_49_$__cuda_sm70_shflsync_idx_p) ;  /* 0x00005af000007944 */ /* 0x026fea0003c00000 */
[----:B------:R-:W-:Y:S01]  /*1df50*/  MOV R2, R218 ;  /* 0x000000da00027202 */ /* 0x000fe20000000f00 */
[----:B------:R-:W-:Y:S05]  /*1df60*/  BRA `(.L_x_3752) ;  /* 0xfffeabb000007947 */ /* 0x000fea000383ffff */
.L_x_3593:
[----:B------:R-:W-:Y:S01]  /*1df70*/  IMAD.MOV.U32 R219, RZ, RZ, R5 ;  /* 0x000000ffffdb7224 */ /* 0x000fe200078e0005 */
[----:B--2-4-:R-:W-:Y:S01]  /*1df80*/  MOV R2, 0x1 ;  /* 0x0000000100027802 */ /* 0x014fe20000000f00 */
[----:B------:R-:W-:Y:S01]  /*1df90*/  IMAD.MOV.U32 R218, RZ, RZ, 0x181f ;  /* 0x0000181fffda7424 */ /* 0x000fe200078e00ff */
[----:B------:R-:W-:-:S02]  /*1dfa0*/  MOV R3, 0x1dfc0 ;  /* 0x0001dfc000037802 */ /* 0x000fc40000000f00 */
[----:B-1-3-5:R-:W-:Y:S05]  /*1dfb0*/  CALL.REL.NOINC `($__internal_49_$__cuda_sm70_shflsync_idx_p) ;  /* 0x00005a8000007944 */ /* 0x02afea0003c00000 */
[----:B------:R-:W-:Y:S01]  /*1dfc0*/  IMAD.MOV.U32 R7, RZ, RZ, R218 ;  /* 0x000000ffff077224 */ /* 0x000fe200078e00da */
[----:B------:R-:W-:Y:S01]  /*1dfd0*/  MOV R2, 0x1 ;  /* 0x0000000100027802 */ /* 0x000fe20000000f00 */
[----:B------:R-:W-:Y:S01]  /*1dfe0*/  IMAD.MOV.U32 R219, RZ, RZ, R6 ;  /* 0x000000ffffdb7224 */ /* 0x000fe200078e0006 */
[----:B------:R-:W-:-:S02]  /*1dff0*/  MOV R218, 0x181f ;  /* 0x0000181f00da7802 */ /* 0x000fc40000000f00 */
[----:B------:R-:W-:Y:S02]  /*1e000*/  MOV R3, 0x1e020 ;  /* 0x0001e02000037802 */ /* 0x000fe40000000f00 */
[----:B------:R-:W-:Y:S05]  /*1e010*/  CALL.REL.NOINC `($__internal_49_$__cuda_sm70_shflsync_idx_p) ;  /* 0x00005a2000007944 */ /* 0x000fea0003c00000 */
[----:B------:R-:W-:Y:S01]  /*1e020*/  MOV R2, R218 ;  /* 0x000000da00027202 */ /* 0x000fe20000000f00 */
[----:B------:R-:W-:Y:S05]  /*1e030*/  BRA `(.L_x_3753) ;  /* 0xfffeabc000007947 */ /* 0x000fea000383ffff */
.L_x_3596:
[----:B------:R-:W-:Y:S01]  /*1e040*/  IMAD.MOV.U32 R219, RZ, RZ, R5 ;  /* 0x000000ffffdb7224 */ /* 0x000fe200078e0005 */
[----:B-1--4-:R-:W-:Y:S01]  /*1e050*/  MOV R2, 0x2 ;  /* 0x0000000200027802 */ /* 0x012fe20000000f00 */
[----:B------:R-:W-:Y:S01]  /*1e060*/  IMAD.MOV.U32 R218, RZ, RZ, 0x181f ;  /* 0x0000181fffda7424 */ /* 0x000fe200078e00ff */
[----:B------:R-:W-:Y:S02]  /*1e070*/  MOV R3, 0x1e090 ;  /* 0x0001e09000037802 */ /* 0x000fe40000000f00 */
[----:B--23-5:R-:W-:Y:S05]  /*1e080*/  CALL.REL.NOINC `($__internal_49_$__cuda_sm70_shflsync_idx_p) ;  /* 0x000059b000007944 */ /* 0x02cfea0003c00000 */
[----:B------:R-:W-:Y:S01]  /*1e090*/  MOV R7, R218 ;  /* 0x000000da00077202 */ /* 0x000fe20000000f00 */
[----:B------:R-:W-:Y:S05]  /*1e0a0*/  BRA `(.L_x_3754) ;  /* 0xfffeac2000007947 */ /* 0x000fea000383ffff */
.L_x_3597:
[----:B------:R-:W-:Y:S01]  /*1e0b0*/  IMAD.MOV.U32 R219, RZ, RZ, R6 ;  /* 0x000000ffffdb7224 */ /* 0x000fe200078e0006 */
[----:B----4-:R-:W-:Y:S01]  /*1e0c0*/  MOV R2, 0x2 ;  /* 0x0000000200027802 */ /* 0x010fe20000000f00 */
[----:B------:R-:W-:Y:S01]  /*1e0d0*/  IMAD.MOV.U32 R218, RZ, RZ, 0x181f ;  /* 0x0000181fffda7424 */ /* 0x000fe200078e00ff */
[----:B------:R-:W-:Y:S02]  /*1e0e0*/  MOV R3, 0x1e100 ;  /* 0x0001e10000037802 */ /* 0x000fe40000000f00 */
[----:B-123-5:R-:W-:Y:S05]  /*1e0f0*/  CALL.REL.NOINC `($__internal_49_$__cuda_sm70_shflsync_idx_p) ;  /* 0x0000594000007944 */ /* 0x02efea0003c00000 */
[----:B------:R-:W-:Y:S01]  /*1e100*/  MOV R2, R218 ;  /* 0x000000da00027202 */ /* 0x000fe20000000f00 */
[----:B------:R-:W-:Y:S05]  /*1e110*/  BRA `(.L_x_3755) ;  /* 0xfffeabd000007947 */ /* 0x000fea000383ffff */
.L_x_3600:
[----:B------:R-:W-:Y:S01]  /*1e120*/  IMAD.MOV.U32 R219, RZ, RZ, R5 ;  /* 0x000000ffffdb7224 */ /* 0x000fe200078e0005 */
[----:B-1----:R-:W-:Y:S01]  /*1e130*/  MOV R2, 0x3 ;  /* 0x0000000300027802 */ /* 0x002fe20000000f00 */
[----:B------:R-:W-:Y:S01]  /*1e140*/  IMAD.MOV.U32 R218, RZ, RZ, 0x181f ;  /* 0x0000181fffda7424 */ /* 0x000fe200078e00ff */
[----:B------:R-:W-:-:S02]  /*1e150*/  MOV R3, 0x1e170 ;  /* 0x0001e17000037802 */ /* 0x000fc40000000f00 */
[----:B--2345:R-:W-:Y:S05]  /*1e160*/  CALL.REL.NOINC `($__internal_49_$__cuda_sm70_shflsync_idx_p) ;  /* 0x000058d000007944 */ /* 0x03cfea0003c00000 */
        /* <DEDUP_REMOVED lines=8> */
.L_x_3603:
[----:B------:R-:W-:Y:S01]  /*1e1f0*/  IMAD.MOV.U32 R219, RZ, RZ, R5 ;  /* 0x000000ffffdb7224 */ /* 0x000fe200078e0005 */
[----:B-1----:R-:W-:Y:S01]  /*1e200*/  MOV R2, 0x4 ;  /* 0x0000000400027802 */ /* 0x002fe20000000f00 */
[----:B------:R-:W-:Y:S01]  /*1e210*/  IMAD.MOV.U32 R218, RZ, RZ, 0x181f ;  /* 0x0000181fffda7424 */ /* 0x000fe200078e00ff */
[----:B------:R-:W-:Y:S02]  /*1e220*/  MOV R3, 0x1e240 ;  /* 0x0001e24000037802 */ /* 0x000fe40000000f00 */
[----:B--2345:R-:W-:Y:S05]  /*1e230*/  CALL.REL.NOINC `($__internal_49_$__cuda_sm70_shflsync_idx_p) ;  /* 0x0000580000007944 */ /* 0x03cfea0003c00000 */
[----:B------:R-:W-:Y:S01]  /*1e240*/  MOV R7, R218 ;  /* 0x000000da00077202 */ /* 0x000fe20000000f00 */
[----:B------:R-:W-:Y:S05]  /*1e250*/  BRA `(.L_x_3757) ;  /* 0xfffeac4000007947 */ /* 0x000fea000383ffff */
.L_x_3604:
[----:B------:R-:W-:Y:S01]  /*1e260*/  IMAD.MOV.U32 R219, RZ, RZ, R6 ;  /* 0x000000ffffdb7224 */ /* 0x000fe200078e0006 */
[----:B-1----:R-:W-:Y:S01]  /*1e270*/  MOV R2, 0x4 ;  /* 0x0000000400027802 */ /* 0x002fe20000000f00 */
[----:B------:R-:W-:Y:S01]  /*1e280*/  IMAD.MOV.U32 R218, RZ, RZ, 0x181f ;  /* 0x0000181fffda7424 */ /* 0x000fe200078e00ff */
[----:B------:R-:W-:Y:S02]  /*1e290*/  MOV R3, 0x1e2b0 ;  /* 0x0001e2b000037802 */ /* 0x000fe40000000f00 */
[----:B--2345:R-:W-:Y:S05]  /*1e2a0*/  CALL.REL.NOINC `($__internal_49_$__cuda_sm70_shflsync_idx_p) ;  /* 0x0000579000007944 */ /* 0x03cfea0003c00000 */
[----:B------:R-:W-:Y:S01]  /*1e2b0*/  MOV R2, R218 ;  /* 0x000000da00027202 */ /* 0x000fe20000000f00 */
[----:B------:R-:W-:Y:S05]  /*1e2c0*/  BRA `(.L_x_3758) ;  /* 0xfffeabf000007947 */ /* 0x000fea000383ffff */
.L_x_3607:
[----:B------:R-:W-:Y:S01]  /*1e2d0*/  IMAD.MOV.U32 R219, RZ, RZ, R5 ;  /* 0x000000ffffdb7224 */ /* 0x000fe200078e0005 */
[----:B--23--:R-:W-:Y:S01]  /*1e2e0*/  MOV R2, 0x5 ;  /* 0x0000000500027802 */ /* 0x00cfe20000000f00 */
[----:B------:R-:W-:Y:S01]  /*1e2f0*/  IMAD.MOV.U32 R218, RZ, RZ, 0x181f ;  /* 0x0000181fffda7424 */ /* 0x000fe200078e00ff */
[----:B------:R-:W-:-:S02]  /*1e300*/  MOV R3, 0x1e320 ;  /* 0x0001e32000037802 */ /* 0x000fc40000000f00 */
[----:B-1--45:R-:W-:Y:S05]  /*1e310*/  CALL.REL.NOINC `($__internal_49_$__cuda_sm70_shflsync_idx_p) ;  /* 0x0000572000007944 */ /* 0x032fea0003c00000 */
        /* <DEDUP_REMOVED lines=8> */
.L_x_3610:
[----:B------:R-:W-:Y:S01]  /*1e3a0*/  IMAD.MOV.U32 R219, RZ, RZ, R5 ;  /* 0x000000ffffdb7224 */ /* 0x000fe200078e0005 */
[----:B-1-3--:R-:W-:Y:S01]  /*1e3b0*/  MOV R2, 0x6 ;  /* 0x0000000600027802 */ /* 0x00afe20000000f00 */
[----:B------:R-:W-:Y:S01]  /*1e3c0*/  IMAD.MOV.U32 R218, RZ, RZ, 0x181f ;  /* 0x0000181fffda7424 */ /* 0x000fe200078e00ff */
[----:B------:R-:W-:Y:S02]  /*1e3d0*/  MOV R3, 0x1e3f0 ;  /* 0x0001e3f000037802 */ /* 0x000fe40000000f00 */
[----:B--2-45:R-:W-:Y:S05]  /*1e3e0*/  CALL.REL.NOINC `($__internal_49_$__cuda_sm70_shflsync_idx_p) ;  /* 0x0000565000007944 */ /* 0x034fea0003c00000 */
[----:B------:R-:W-:Y:S01]  /*1e3f0*/  MOV R7, R218 ;  /* 0x000000da00077202 */ /* 0x000fe20000000f00 */
[----:B------:R-:W-:Y:S05]  /*1e400*/  BRA `(.L_x_3760) ;  /* 0xfffeac6000007947 */ /* 0x000fea000383ffff */
.L_x_3611:
[----:B------:R-:W-:Y:S01]  /*1e410*/  IMAD.MOV.U32 R219, RZ, RZ, R6 ;  /* 0x000000ffffdb7224 */ /* 0x000fe200078e0006 */
[----:B---3--:R-:W-:Y:S01]  /*1e420*/  MOV R2, 0x6 ;  /* 0x0000000600027802 */ /* 0x008fe20000000f00 */
[----:B------:R-:W-:Y:S01]  /*1e430*/  IMAD.MOV.U32 R218, RZ, RZ, 0x181f ;  /* 0x0000181fffda7424 */ /* 0x000fe200078e00ff */
[----:B------:R-:W-:Y:S02]  /*1e440*/  MOV R3, 0x1e460 ;  /* 0x0001e46000037802 */ /* 0x000fe40000000f00 */
[----:B-12-45:R-:W-:Y:S05]  /*1e450*/  CALL.REL.NOINC `($__internal_49_$__cuda_sm70_shflsync_idx_p) ;  /* 0x000055e000007944 */ /* 0x036fea0003c00000 */
[----:B------:R-:W-:Y:S01]  /*1e460*/  MOV R2, R218 ;  /* 0x000000da00027202 */ /* 0x000fe20000000f00 */
[----:B------:R-:W-:Y:S05]  /*1e470*/  BRA `(.L_x_3761) ;  /* 0xfffeac1000007947 */ /* 0x000fea000383ffff */
.L_x_3614:
        /* <DEDUP_REMOVED lines=13> */
.L_x_3653:
[----:B------:R-:W-:Y:S01]  /*1e550*/  IMAD.MOV.U32 R219, RZ, RZ, R5 ;  /* 0x000000ffffdb7224 */ /* 0x000fe200078e0005 */
[----:B------:R-:W-:Y:S01]  /*1e560*/  MOV R2, RZ ;  /* 0x000000ff00027202 */ /* 0x000fe20000000f00 */
[----:B------:R-:W-:Y:S01]  /*1e570*/  IMAD.MOV.U32 R218, RZ, RZ, 0x181f ;  /* 0x0000181fffda7424 */ /* 0x000fe200078e00ff */
[----:B------:R-:W-:Y:S02]  /*1e580*/  MOV R3, 0x1e5a0 ;  /* 0x0001e5a000037802 */ /* 0x000fe40000000f00 */
[----:B------:R-:W-:Y:S05]  /*1e590*/  CALL.REL.NOINC `($__internal_49_$__cuda_sm70_shflsync_idx_p) ;  /* 0x000054a000007944 */ /* 0x000fea0003c00000 */
[----:B------:R-:W-:Y:S01]  /*1e5a0*/  MOV R9, R218 ;  /* 0x000000da00097202 */ /* 0x000fe20000000f00 */
[----:B------:R-:W-:Y:S05]  /*1e5b0*/  BRA `(.L_x_3763) ;  /* 0xffff0c6000007947 */ /* 0x000fea000383ffff */
.L_x_3654:
[----:B------:R-:W-:Y:S01]  /*1e5c0*/  IMAD.MOV.U32 R219, RZ, RZ, R4 ;  /* 0x000000ffffdb7224 */ /* 0x000fe200078e0004 */
[----:B------:R-:W-:Y:S01]  /*1e5d0*/  MOV R2, RZ ;  /* 0x000000ff00027202 */ /* 0x000fe20000000f00 */
[----:B------:R-:W-:Y:S01]  /*1e5e0*/  IMAD.MOV.U32 R218, RZ, RZ, 0x181f ;  /* 0x0000181fffda7424 */ /* 0x000fe200078e00ff */
[----:B------:R-:W-:Y:S02]  /*1e5f0*/  MOV R3, 0x1e610 ;  /* 0x0001e61000037802 */ /* 0x000fe40000000f00 */
[----:B-12---:R-:W-:Y:S05]  /*1e600*/  CALL.REL.NOINC `($__internal_49_$__cuda_sm70_shflsync_idx_p) ;  /* 0x0000543000007944 */ /* 0x006fea0003c00000 */
        /* <DEDUP_REMOVED lines=12> */
[----:B------:R-:W-:Y:S05]  /*1e6d0*/  CALL.REL.NOINC `($__internal_49_$__cuda_sm70_shflsync_idx_p) ;  /* 0x0000536000007944 */ /* 0x000fea0003c00000 */
[----:B------:R-:W-:Y:S01]  /*1e6e0*/  IMAD.MOV.U32 R7, RZ, RZ, R218 ;  /* 0x000000ffff077224 */ /* 0x000fe200078e00da */
[----:B------:R-:W-:Y:S01]  /*1e6f0*/  MOV R2, 0x1 ;  /* 0x0000000100027802 */ /* 0x000fe20000000f00 */
[----:B------:R-:W-:Y:S01]  /*1e700*/  IMAD.MOV.U32 R219, RZ, RZ, R4 ;  /* 0x000000ffffdb7224 */ /* 0x000fe200078e0004 */
[----:B------:R-:W-:Y:S02]  /*1e710*/  MOV R218, 0x181f ;  /* 0x0000181f00da7802 */ /* 0x000fe40000000f00 */
[----:B------:R-:W-:Y:S02]  /*1e720*/  MOV R3, 0x1e740 ;  /* 0x0001e74000037802 */ /* 0x000fe40000000f00 */
[----:B------:R-:W-:Y:S05]  /*1e730*/  CALL.REL.NOINC `($__internal_49_$__cuda_sm70_shflsync_idx_p) ;  /* 0x0000530000007944 */ /* 0x000fea0003c00000 */
        /* <DEDUP_REMOVED lines=60> */
[----:B------:R-:W-:Y:S01]  /*1eb00*/  MOV R4, R218 ;  /* 0x000000da00047202 */ /* 0x000fe20000000f00 */
[----:B------:R-:W-:Y:S05]  /*1eb10*/  BRA `(.L_x_3764) ;  /* 0xffff088000007947 */ /* 0x000fea000383ffff */
.L_x_3655:
[----:B------:R-:W-:Y:S01]  /*1eb20*/  IMAD.MOV.U32 R219, RZ, RZ, R0 ;  /* 0x000000ffffdb7224 */ /* 0x000fe200078e0000 */
[----:B------:R-:W-:Y:S01]  /*1eb30*/  MOV R2, RZ ;  /* 0x000000ff00027202 */ /* 0x000fe20000000f00 */
[----:B------:R-:W-:Y:S01]  /*1eb40*/  IMAD.MOV.U32 R218, RZ, RZ, 0x1c1f ;  /* 0x00001c1fffda7424 */ /* 0x000fe200078e00ff */
[----:B------:R-:W-:-:S02]  /*1eb50*/  MOV R3, 0x1eb70 ;  /* 0x0001eb7000037802 */ /* 0x000fc40000000f00 */
[----:B------:R-:W-:Y:S05]  /*1eb60*/  CALL.REL.NOINC `($__internal_49_$__cuda_sm70_shflsync_idx_p) ;  /* 0x00004ed000007944 */ /* 0x000fea0003c00000 */
[----:B------:R-:W-:Y:S01]  /*1eb70*/  MOV R2, R218 ;  /* 0x000000da00027202 */ /* 0x000fe20000000f00 */
[----:B------:R-:W-:Y:S05]  /*1eb80*/  BRA `(.L_x_3765) ;  /* 0xffff099000007947 */ /* 0x000fea000383ffff */
.L_x_3656:
[----:B------:R-:W-:Y:S01]  /*1eb90*/  IMAD.MOV.U32 R219, RZ, RZ, R0 ;  /* 0x000000ffffdb7224 */ /* 0x000fe200078e0000 */
[----:B------:R-:W-:Y:S01]  /*1eba0*/  MOV R2, 0x1 ;  /* 0x0000000100027802 */ /* 0x000fe20000000f00 */
[----:B------:R-:W-:Y:S01]  /*1ebb0*/  IMAD.MOV.U32 R218, RZ, RZ, 0x1c1f ;  /* 0x00001c1fffda7424 */ /* 0x000fe200078e00ff */
[----:B------:R-:W-:-:S02]  /*1ebc0*/  MOV R3, 0x1ebe0 ;  /* 0x0001ebe000037802 */ /* 0x000fc40000000f00 */
[----:B-1----:R-:W-:Y:S05]  /*1ebd0*/  CALL.REL.NOINC `($__internal_49_$__cuda_sm70_shflsync_idx_p) ;  /* 0x00004e6000007944 */ /* 0x002fea0003c00000 */
        /* <DEDUP_REMOVED lines=46> */
[----:B------:R-:W-:Y:S05]  /*1eec0*/  CALL.REL.NOINC `($__internal_49_$__cuda_sm70_shflsync_idx_p) ;  /* 0x00004b7000007944 */ /* 0x000fea0003c00000 */
        /* <DEDUP_REMOVED lines=46> */
[----:B------:R-:W-:Y:S05]  /*1f1b0*/  CALL.REL.NOINC `($__internal_49_$__cuda_sm70_shflsync_idx_p) ;  /* 0x0000488000007944 */ /* 0x000fea0003c00000 */
[----:B------:R-:W-:Y:S01]  /*1f1c0*/  IMAD.IADD R4, R4, 0x1, R218 ;  /* 0x0000000104047824 */ /* 0x000fe200078e02da */
[----:B------:R-:W-:Y:S01]  /*1f1d0*/  FMNMX.FTZ R89, R10, R11, !PT ;  /* 0x0000000b0a597209 */ /* 0x000fe20007810000 */
[----:B------:R-:W-:Y:S01]  /*1f1e0*/  IMAD.MOV.U32 R0, RZ, RZ, 0x2 ;  /* 0x00000002ff007424 */ /* 0x000fe200078e00ff */
        /* <DEDUP_REMOVED lines=8> */
[----:B------:R-:W-:Y:S02]  /*1f270*/  ISETP.GT.AND P0, PT, R5, 0x9, PT ;  /* 0x000000090500780c */ /* 0x000fe40003f04270 */
[----:B------:R-:W-:Y:S02]  /*1f280*/  FSEL R35, R142, -INF , P1 ;  /* 0xff8000008e237808 */ /* 0x000fe40000800000 */
        /* <DEDUP_REMOVED lines=107> */
[----:B------:R-:W-:Y:S02]  /*1f940*/  MOV R2, 0x1f960 ;  /* 0x0001f96000027802 */ /* 0x000fe40000000f00 */
[----:B------:R-:W-:Y:S05]  /*1f950*/  CALL.REL.NOINC `($__internal_48_$__cuda_sm70_shflsync_bfly_p) ;  /* 0x0000408000007944 */ /* 0x000fea0003c00000 */
[----:B------:R-:W-:Y:S01]  /*1f960*/  FMNMX.FTZ R89, R89, R0, !PT ;  /* 0x0000000059597209 */ /* 0x000fe20007810000 */
[----:B------:R-:W-:Y:S01]  /*1f970*/  IMAD.MOV.U32 R0, RZ, RZ, 0x1 ;  /* 0x00000001ff007424 */ /* 0x000fe200078e00ff */
[----:B------:R-:W-:-:S03]  /*1f980*/  MOV R2, 0x1f9b0 ;  /* 0x0001f9b000027802 */ /* 0x000fc60000000f00 */
[----:B------:R-:W-:Y:S02]  /*1f990*/  IMAD.MOV.U32 R84, RZ, RZ, R89 ;  /* 0x000000ffff547224 */ /* 0x000fe400078e0059 */
[----:B------:R-:W-:Y:S05]  /*1f9a0*/  CALL.REL.NOINC `($__internal_48_$__cuda_sm70_shflsync_bfly_p) ;  /* 0x0000403000007944 */ /* 0x000fea0003c00000 */
[----:B------:R-:W-:Y:S01]  /*1f9b0*/  FMNMX.FTZ R89, R89, R0, !PT ;  /* 0x0000000059597209 */ /* 0x000fe20007810000 */
[----:B------:R-:W-:Y:S01]  /*1f9c0*/  IMAD.MOV.U32 R84, RZ, RZ, R88 ;  /* 0x000000ffff547224 */ /* 0x000fe200078e0058 */
[----:B------:R-:W-:Y:S01]  /*1f9d0*/  MOV R2, 0x1fa00 ;  /* 0x0001fa0000027802 */ /* 0x000fe20000000f00 */
[----:B------:R-:W-:Y:S02]  /*1f9e0*/  IMAD.MOV.U32 R0, RZ, RZ, 0x2 ;  /* 0x00000002ff007424 */ /* 0x000fe400078e00ff */
        /* <DEDUP_REMOVED lines=26> */
[----:B------:R-:W-:Y:S01]  /*1fb90*/  MOV R9, R0 ;  /* 0x0000000000097202 */ /* 0x000fe20000000f00 */
[----:B------:R-:W-:Y:S05]  /*1fba0*/  BRA `(.L_x_3766) ;  /* 0xffff09e000007947 */ /* 0x000fea000383ffff */
.L_x_3660:
[----:B------:R-:W-:Y:S01]  /*1fbb0*/  MOV R2, RZ ;  /* 0x000000ff00027202 */ /* 0x000fe20000000f00 */
[----:B------:R-:W-:Y:S01]  /*1fbc0*/  IMAD.MOV.U32 R219, RZ, RZ, R4 ;  /* 0x000000ffffdb7224 */ /* 0x000fe200078e0004 */
[----:B------:R-:W-:Y:S01]  /*1fbd0*/  MOV R3, 0x1fc00 ;  /* 0x0001fc0000037802 */ /* 0x000fe20000000f00 */
[----:B------:R-:W-:Y:S02]  /*1fbe0*/  IMAD.MOV.U32 R218, RZ, RZ, 0x181f ;  /* 0x0000181fffda7424 */ /* 0x000fe400078e00ff */
[----:B------:R-:W-:Y:S05]  /*1fbf0*/  CALL.REL.NOINC `($__internal_49_$__cuda_sm70_shflsync_idx_p) ;  /* 0x00003e4000007944 */ /* 0x000fea0003c00000 */
[----:B------:R-:W-:Y:S01]  /*1fc00*/  MOV R7, R218 ;  /* 0x000000da00077202 */ /* 0x000fe20000000f00 */
[----:B------:R-:W-:-:S05]  /*1fc10*/  BRA `(.L_x_3767) ;  /* 0xffff25c000007947 */ /* 0x000fca000383ffff */
.L_x_3661:
[----:B------:R-:W-:Y:S01]  /*1fc20*/  MOV R2, RZ ;  /* 0x000000ff00027202 */ /* 0x000fe20000000f00 */
[----:B------:R-:W-:Y:S01]  /*1fc30*/  IMAD.MOV.U32 R219, RZ, RZ, R0 ;  /* 0x000000ffffdb7224 */ /* 0x000fe200078e0000 */
[----:B------:R-:W-:Y:S01]  /*1fc40*/  MOV R3, 0x1fc70 ;  /* 0x0001fc7000037802 */ /* 0x000fe20000000f00 */
[----:B------:R-:W-:Y:S02]  /*1fc50*/  IMAD.MOV.U32 R218, RZ, RZ, 0x181f ;  /* 0x0000181fffda7424 */ /* 0x000fe400078e00ff */
[----:B-12---:R-:W-:Y:S05]  /*1fc60*/  CALL.REL.NOINC `($__internal_49_$__cuda_sm70_shflsync_idx_p) ;  /* 0x00003dd000007944 */ /* 0x006fea0003c00000 */
[----:B------:R-:W-:Y:S01]  /*1fc70*/  IMAD.MOV.U32 R219, RZ, RZ, R4 ;  /* 0x000000ffffdb7224 */ /* 0x000fe200078e0004 */
[----:B------:R-:W-:Y:S02]  /*1fc80*/  ISETP.GE.AND P0, PT, R238, c[0x0][0x1d4], PT ;  /* 0x00007500ee007a0c */ /* 0x000fe40003f06270 */
[----:B------:R-:W-:Y:S01]  /*1fc90*/  IADD3 R2, P1, R218, R5, RZ ;  /* 0x00000005da027210 */ /* 0x000fe20007f3e0ff */
[----:B------:R-:W-:Y:S04]  /*1fca0*/  IMAD.MOV.U32 R218, RZ, RZ, 0x181f ;  /* 0x0000181fffda7424 */ /* 0x000fe800078e00ff */
        /* <DEDUP_REMOVED lines=8> */
[----:B------:R-:W-:Y:S05]  /*1fd30*/  CALL.REL.NOINC `($__internal_49_$__cuda_sm70_shflsync_idx_p) ;  /* 0x00003d0000007944 */ /* 0x000fea0003c00000 */
[----:B------:R-:W-:Y:S01]  /*1fd40*/  MOV R2, 0x1 ;  /* 0x0000000100027802 */ /* 0x000fe20000000f00 */
[----:B------:R-:W-:Y:S01]  /*1fd50*/  IMAD.MOV.U32 R8, RZ, RZ, R218 ;  /* 0x000000ffff087224 */ /* 0x000fe200078e00da */
[----:B------:R-:W-:Y:S01]  /*1fd60*/  MOV R218, 0x181f ;  /* 0x0000181f00da7802 */ /* 0x000fe20000000f00 */
[----:B------:R-:W-:Y:S01]  /*1fd70*/  IMAD.MOV.U32 R219, RZ, RZ, R0 ;  /* 0x000000ffffdb7224 */ /* 0x000fe200078e0000 */
[----:B------:R-:W-:Y:S02]  /*1fd80*/  MOV R3, 0x1fda0 ;  /* 0x0001fda000037802 */ /* 0x000fe40000000f00 */
[----:B------:R-:W-:Y:S05]  /*1fd90*/  CALL.REL.NOINC `($__internal_49_$__cuda_sm70_shflsync_idx_p) ;  /* 0x00003ca000007944 */ /* 0x000fea0003c00000 */
        /* <DEDUP_REMOVED lines=60> */
[----:B------:R-:W-:Y:S01]  /*20160*/  MOV R0, R218 ;  /* 0x000000da00007202 */ /* 0x000fe20000000f00 */
[----:B------:R-:W-:-:S05]  /*20170*/  BRA `(.L_x_3768) ;  /* 0xffff220000007947 */ /* 0x000fca000383ffff */
.L_x_3664:
[----:B------:R-:W-:Y:S01]  /*20180*/  MOV R2, RZ ;  /* 0x000000ff00027202 */ /* 0x000fe20000000f00 */
[----:B------:R-:W-:Y:S01]  /*20190*/  IMAD.MOV.U32 R219, RZ, RZ, R84 ;  /* 0x000000ffffdb7224 */ /* 0x000fe200078e0054 */
[----:B------:R-:W-:Y:S01]  /*201a0*/  MOV R3, 0x201d0 ;  /* 0x000201d000037802 */ /* 0x000fe20000000f00 */
[----:B------:R-:W-:Y:S02]  /*201b0*/  IMAD.MOV.U32 R218, RZ, RZ, 0x181f ;  /* 0x0000181fffda7424 */ /* 0x000fe400078e00ff */
[----:B------:R-:W-:Y:S05]  /*201c0*/  CALL.REL.NOINC `($__internal_49_$__cuda_sm70_shflsync_idx_p) ;  /* 0x0000387000007944 */ /* 0x000fea0003c00000 */
[----:B------:R-:W-:Y:S01]  /*201d0*/  MOV R89, R218 ;  /* 0x000000da00597202 */ /* 0x000fe20000000f00 */
[----:B------:R-:W-:-:S05]  /*201e0*/  BRA `(.L_x_3769) ;  /* 0xffff2b0000007947 */ /* 0x000fca000383ffff */
.L_x_3665:
        /* <DEDUP_REMOVED lines=86> */
.L_x_3666:
[----:B------:R-:W-:Y:S01]  /*20750*/  MOV R2, RZ ;  /* 0x000000ff00027202 */ /* 0x000fe20000000f00 */
[----:B------:R-:W-:Y:S01]  /*20760*/  IMAD.MOV.U32 R219, RZ, RZ, R84 ;  /* 0x000000ffffdb7224 */ /* 0x000fe200078e0054 */
[----:B------:R-:W-:Y:S01]  /*20770*/  MOV R3, 0x207a0 ;  /* 0x000207a000037802 */ /* 0x000fe20000000f00 */
[----:B------:R-:W-:Y:S02]  /*20780*/  IMAD.MOV.U32 R218, RZ, RZ, 0x1c1f ;  /* 0x00001c1fffda7424 */ /* 0x000fe400078e00ff */
[----:B------:R-:W-:Y:S05]  /*20790*/  CALL.REL.NOINC `($__internal_49_$__cuda_sm70_shflsync_idx_p) ;  /* 0x000032a000007944 */ /* 0x000fea0003c00000 */
[----:B------:R-:W-:Y:S01]  /*207a0*/  MOV R0, R218 ;  /* 0x000000da00007202 */ /* 0x000fe20000000f00 */
[----:B------:R-:W-:-:S05]  /*207b0*/  BRA `(.L_x_3771) ;  /* 0xffff285000007947 */ /* 0x000fca000383ffff */
.L_x_3667:
[----:B------:R-:W-:Y:S01]  /*207c0*/  MOV R2, 0x1 ;  /* 0x0000000100027802 */ /* 0x000fe20000000f00 */
[----:B------:R-:W-:Y:S01]  /*207d0*/  IMAD.MOV.U32 R219, RZ, RZ, R84 ;  /* 0x000000ffffdb7224 */ /* 0x000fe200078e0054 */
[----:B------:R-:W-:Y:S01]  /*207e0*/  MOV R3, 0x20810 ;  /* 0x0002081000037802 */ /* 0x000fe20000000f00 */
[----:B------:R-:W-:Y:S02]  /*207f0*/  IMAD.MOV.U32 R218, RZ, RZ, 0x1c1f ;  /* 0x00001c1fffda7424 */ /* 0x000fe400078e00ff */
[----:B-1----:R-:W-:Y:S05]  /*20800*/  CALL.REL.NOINC `($__internal_49_$__cuda_sm70_shflsync_idx_p) ;  /* 0x0000323000007944 */ /* 0x002fea0003c00000 */
        /* <DEDUP_REMOVED lines=40> */
[----:B------:R-:W-:Y:S01]  /*20a90*/  IMAD.MOV.U32 R218, RZ, RZ, 0x1c1f ;  /* 0x00001c1fffda7424 */ /* 0x000fe200078e00ff */
[----:B------:R-:W-:Y:S02]  /*20aa0*/  FSEL R39, R70, -INF , P3 ;  /* 0xff80000046277808 */ /* 0x000fe40001800000 */
[----:B------:R-:W-:Y:S02]  /*20ab0*/  FSEL R33, R71, -INF , P2 ;  /* 0xff80000047217808 */ /* 0x000fe40001000000 */
[----:B------:R-:W-:Y:S02]  /*20ac0*/  FSEL R32, R82, -INF , P1 ;  /* 0xff80000052207808 */ /* 0x000fe40000800000 */
[----:B------:R-:W-:Y:S02]  /*20ad0*/  FSEL R19, R83, -INF , P0 ;  /* 0xff80000053137808 */ /* 0x000fe40000000000 */
[----:B------:R-:W-:Y:S05]  /*20ae0*/  CALL.REL.NOINC `($__internal_49_$__cuda_sm70_shflsync_idx_p) ;  /* 0x00002f5000007944 */ /* 0x000fea0003c00000 */
        /* <DEDUP_REMOVED lines=38> */
[----:B------:R-:W-:Y:S01]  /*20d50*/  ISETP.GT.AND P0, PT, R218, 0x49, PT ;  /* 0x00000049da00780c */ /* 0x000fe20003f04270 */
[----:B------:R-:W-:Y:S01]  /*20d60*/  IMAD.MOV.U32 R218, RZ, RZ, 0x1c1f ;  /* 0x00001c1fffda7424 */ /* 0x000fe200078e00ff */
[----:B------:R-:W-:Y:S02]  /*20d70*/  FSEL R25, R61, -INF , P4 ;  /* 0xff8000003d197808 */ /* 0x000fe40002000000 */
[----:B------:R-:W-:Y:S02]  /*20d80*/  FSEL R18, R72, -INF , P3 ;  /* 0xff80000048127808 */ /* 0x000fe40001800000 */
[----:B------:R-:W-:Y:S02]  /*20d90*/  FSEL R17, R73, -INF , P2 ;  /* 0xff80000049117808 */ /* 0x000fe40001000000 */
[----:B------:R-:W-:Y:S02]  /*20da0*/  FSEL R16, R76, -INF , P1 ;  /* 0xff8000004c107808 */ /* 0x000fe40000800000 */
[----:B------:R-:W-:Y:S02]  /*20db0*/  FSEL R13, R77, -INF , P0 ;  /* 0xff8000004d0d7808 */ /* 0x000fe40000000000 */
[----:B------:R-:W-:Y:S05]  /*20dc0*/  CALL.REL.NOINC `($__internal_49_$__cuda_sm70_shflsync_idx_p) ;  /* 0x00002c7000007944 */ /* 0x000fea0003c00000 */
[----:B------:R-:W-:Y:S01]  /*20dd0*/  FMNMX.FTZ R84, R4, R90, !PT ;  /* 0x0000005a04547209 */ /* 0x000fe20007810000 */
[----:B------:R-:W-:Y:S01]  /*20de0*/  IMAD.IADD R85, R85, 0x1, R218 ;  /* 0x0000000155557824 */ /* 0x000fe200078e02da */
[----:B------:R-:W-:Y:S01]  /*20df0*/  MOV R2, 0x21590 ;  /* 0x0002159000027802 */ /* 0x000fe20000000f00 */
        /* <DEDUP_REMOVED lines=120> */
[----:B------:R-:W-:Y:S05]  /*21580*/  CALL.REL.NOINC `($__internal_48_$__cuda_sm70_shflsync_bfly_p) ;  /* 0x0000245000007944 */ /* 0x000fea0003c00000 */
[----:B------:R-:W-:Y:S01]  /*21590*/  FMNMX.FTZ R84, R84, R0, !PT ;  /* 0x0000000054547209 */ /* 0x000fe20007810000 */
[----:B------:R-:W-:Y:S01]  /*215a0*/  IMAD.MOV.U32 R0, RZ, RZ, 0x1 ;  /* 0x00000001ff007424 */ /* 0x000fe200078e00ff */
[----:B------:R-:W-:Y:S02]  /*215b0*/  MOV R2, 0x215d0 ;  /* 0x000215d000027802 */ /* 0x000fe40000000f00 */
        /* <DEDUP_REMOVED lines=28> */
[----:B------:R-:W-:-:S05]  /*21780*/  BRA `(.L_x_3772) ;  /* 0xffff28f000007947 */ /* 0x000fca000383ffff */
.L_x_3670:
[----:B-1--4-:R-:W-:Y:S01]  /*21790*/  MOV R2, RZ ;  /* 0x000000ff00027202 */ /* 0x012fe20000000f00 */
[----:B------:R-:W-:Y:S01]  /*217a0*/  IMAD.MOV.U32 R219, RZ, RZ, R56 ;  /* 0x000000ffffdb7224 */ /* 0x000fe200078e0038 */
[----:B------:R-:W-:Y:S01]  /*217b0*/  MOV R3, 0x217e0 ;  /* 0x000217e000037802 */ /* 0x000fe20000000f00 */
[----:B------:R-:W-:Y:S02]  /*217c0*/  IMAD.MOV.U32 R218, RZ, RZ, 0x181f ;  /* 0x0000181fffda7424 */ /* 0x000fe400078e00ff */
[----:B------:R-:W-:Y:S05]  /*217d0*/  CALL.REL.NOINC `($__internal_49_$__cuda_sm70_shflsync_idx_p) ;  /* 0x0000226000007944 */ /* 0x000fea0003c00000 */
[----:B------:R-:W-:Y:S01]  /*217e0*/  MOV R58, R218 ;  /* 0x000000da003a7202 */ /* 0x000fe20000000f00 */
[----:B------:R-:W-:-:S05]  /*217f0*/  BRA `(.L_x_3773) ;  /* 0xffff494000007947 */ /* 0x000fca000383ffff */
.L_x_3673:
[----:B------:R-:W-:Y:S01]  /*21800*/  MOV R2, RZ ;  /* 0x000000ff00027202 */ /* 0x000fe20000000f00 */
[----:B------:R-:W-:Y:S01]  /*21810*/  IMAD.MOV.U32 R219, RZ, RZ, R84 ;  /* 0x000000ffffdb7224 */ /* 0x000fe200078e0054 */
[----:B------:R-:W-:Y:S01]  /*21820*/  MOV R3, 0x21850 ;  /* 0x0002185000037802 */ /* 0x000fe20000000f00 */
[----:B------:R-:W-:Y:S02]  /*21830*/  IMAD.MOV.U32 R218, RZ, RZ, 0x181f ;  /* 0x0000181fffda7424 */ /* 0x000fe400078e00ff */
[----:B------:R-:W-:Y:S05]  /*21840*/  CALL.REL.NOINC `($__internal_49_$__cuda_sm70_shflsync_idx_p) ;  /* 0x000021f000007944 */ /* 0x000fea0003c00000 */
[----:B------:R-:W-:Y:S01]  /*21850*/  MOV R90, R218 ;  /* 0x000000da005a7202 */ /* 0x000fe20000000f00 */
[----:B------:R-:W-:-:S05]  /*21860*/  BRA `(.L_x_3774) ;  /* 0xffff536000007947 */ /* 0x000fca000383ffff */
.L_x_3674:
[----:B------:R-:W-:Y:S01]  /*21870*/  MOV R2, RZ ;  /* 0x000000ff00027202 */ /* 0x000fe20000000f00 */
[----:B------:R-:W-:Y:S01]  /*21880*/  IMAD.MOV.U32 R219, RZ, RZ, R0 ;  /* 0x000000ffffdb7224 */ /* 0x000fe200078e0000 */
[----:B------:R-:W-:Y:S01]  /*21890*/  MOV R3, 0x218c0 ;  /* 0x000218c000037802 */ /* 0x000fe20000000f00 */
[----:B------:R-:W-:Y:S02]  /*218a0*/  IMAD.MOV.U32 R218, RZ, RZ, 0x181f ;  /* 0x0000181fffda7424 */ /* 0x000fe400078e00ff */
[----:B-12---:R-:W-:Y:S05]  /*218b0*/  CALL.REL.NOINC `($__internal_49_$__cuda_sm70_shflsync_idx_p) ;  /* 0x0000218000007944 */ /* 0x006fea0003c00000 */
        /* <DEDUP_REMOVED lines=82> */
.L_x_3675:
[----:B------:R-:W-:Y:S02]  /*21de0*/  MOV R0, 0x2 ;  /* 0x0000000200007802 */ /* 0x000fe40000000f00 */
[----:B------:R-:W-:Y:S02]  /*21df0*/  MOV R2, 0x21e10 ;  /* 0x00021e1000027802 */ /* 0x000fe40000000f00 */
        /* <DEDUP_REMOVED lines=33> */
.L_x_3677:
[----:B------:R-:W-:Y:S01]  /*22010*/  IMAD.MOV.U32 R84, RZ, RZ, R217 ;  /* 0x000000ffff547224 */ /* 0x000fe200078e00d9 */
[----:B------:R-:W-:-:S02]  /*22020*/  MOV R0, 0x2 ;  /* 0x0000000200007802 */ /* 0x000fc40000000f00 */
[----:B------:R-:W-:Y:S02]  /*22030*/  MOV R2, 0x22050 ;  /* 0x0002205000027802 */ /* 0x000fe40000000f00 */
[----:B------:R-:W-:Y:S05]  /*22040*/  CALL.REL.NOINC `($__internal_48_$__cuda_sm70_shflsync_bfly_p) ;  /* 0x0000199000007944 */ /* 0x000fea0003c00000 */
[----:B------:R-:W-:Y:S05]  /*22050*/  BRA `(.L_x_3777) ;  /* 0xffff716000007947 */ /* 0x000fea000383ffff */
.L_x_3678:
[----:B------:R-:W-:Y:S01]  /*22060*/  IMAD.MOV.U32 R84, RZ, RZ, R4 ;  /* 0x000000ffff547224 */ /* 0x000fe200078e0004 */
[----:B------:R-:W-:Y:S02]  /*22070*/  MOV R0, 0x1 ;  /* 0x0000000100007802 */ /* 0x000fe40000000f00 */
[----:B------:R-:W-:Y:S02]  /*22080*/  MOV R2, 0x220a0 ;  /* 0x000220a000027802 */ /* 0x000fe40000000f00 */
[----:B-1----:R-:W-:Y:S05]  /*22090*/  CALL.REL.NOINC `($__internal_48_$__cuda_sm70_shflsync_bfly_p) ;  /* 0x0000194000007944 */ /* 0x002fea0003c00000 */
[----:B------:R-:W-:Y:S01]  /*220a0*/  FADD.FTZ R4, R4, R0 ;  /* 0x0000000004047221 */ /* 0x000fe20000010000 */
[----:B------:R-:W-:Y:S02]  /*220b0*/  MOV R84, R226 ;  /* 0x000000e200547202 */ /* 0x000fe40000000f00 */
[----:B------:R-:W-:Y:S02]  /*220c0*/  MOV R0, 0x2 ;  /* 0x0000000200007802 */ /* 0x000fe40000000f00 */
[----:B------:R-:W-:Y:S02]  /*220d0*/  MOV R2, 0x220f0 ;  /* 0x000220f000027802 */ /* 0x000fe40000000f00 */
[----:B------:R-:W-:Y:S05]  /*220e0*/  CALL.REL.NOINC `($__internal_48_$__cuda_sm70_shflsync_bfly_p) ;  /* 0x000018f000007944 */ /* 0x000fea0003c00000 */
[----:B------:R-:W-:Y:S01]  /*220f0*/  FADD.FTZ R6, R226, R0 ;  /* 0x00000000e2067221 */ /* 0x000fe20000010000 */
[----:B------:R-:W-:Y:S02]  /*22100*/  MOV R0, 0x1 ;  /* 0x0000000100007802 */ /* 0x000fe40000000f00 */
[----:B------:R-:W-:-:S02]  /*22110*/  MOV R2, 0x22140 ;  /* 0x0002214000027802 */ /* 0x000fc40000000f00 */
[----:B------:R-:W-:Y:S02]  /*22120*/  MOV R84, R6 ;  /* 0x0000000600547202 */ /* 0x000fe40000000f00 */
[----:B------:R-:W-:Y:S05]  /*22130*/  CALL.REL.NOINC `($__internal_48_$__cuda_sm70_shflsync_bfly_p) ;  /* 0x000018a000007944 */ /* 0x000fea0003c00000 */
[----:B------:R-:W-:Y:S01]  /*22140*/  FADD.FTZ R6, R6, R0 ;  /* 0x0000000006067221 */ /* 0x000fe20000010000 */
[----:B------:R-:W-:Y:S02]  /*22150*/  MOV R84, R246 ;  /* 0x000000f600547202 */ /* 0x000fe40000000f00 */
[----:B------:R-:W-:Y:S02]  /*22160*/  MOV R0, 0x2 ;  /* 0x0000000200007802 */ /* 0x000fe40000000f00 */
[----:B------:R-:W-:Y:S02]  /*22170*/  MOV R2, 0x22190 ;  /* 0x0002219000027802 */ /* 0x000fe40000000f00 */
[----:B------:R-:W-:Y:S05]  /*22180*/  CALL.REL.NOINC `($__internal_48_$__cuda_sm70_shflsync_bfly_p) ;  /* 0x0000185000007944 */ /* 0x000fea0003c00000 */
[----:B------:R-:W-:Y:S01]  /*22190*/  FADD.FTZ R5, R246, R0 ;  /* 0x00000000f6057221 */ /* 0x000fe20000010000 */
[----:B------:R-:W-:Y:S02]  /*221a0*/  MOV R0, 0x1 ;  /* 0x0000000100007802 */ /* 0x000fe40000000f00 */
[----:B------:R-:W-:Y:S02]  /*221b0*/  MOV R2, 0x221e0 ;  /* 0x000221e000027802 */ /* 0x000fe40000000f00 */
[----:B------:R-:W-:-:S02]  /*221c0*/  MOV R84, R5 ;  /* 0x0000000500547202 */ /* 0x000fc40000000f00 */
[----:B------:R-:W-:Y:S05]  /*221d0*/  CALL.REL.NOINC `($__internal_48_$__cuda_sm70_shflsync_bfly_p) ;  /* 0x0000180000007944 */ /* 0x000fea0003c00000 */
[----:B------:R-:W-:Y:S01]  /*221e0*/  FADD.FTZ R5, R5, R0 ;  /* 0x0000000005057221 */ /* 0x000fe20000010000 */
[----:B------:R-:W-:-:S02]  /*221f0*/  MOV R84, R247 ;  /* 0x000000f700547202 */ /* 0x000fc40000000f00 */
[----:B------:R-:W-:Y:S02]  /*22200*/  MOV R0, 0x2 ;  /* 0x0000000200007802 */ /* 0x000fe40000000f00 */
[----:B------:R-:W-:Y:S02]  /*22210*/  MOV R2, 0x22230 ;  /* 0x0002223000027802 */ /* 0x000fe40000000f00 */
[----:B------:R-:W-:Y:S05]  /*22220*/  CALL.REL.NOINC `($__internal_48_$__cuda_sm70_shflsync_bfly_p) ;  /* 0x000017b000007944 */ /* 0x000fea0003c00000 */
[----:B------:R-:W-:Y:S01]  /*22230*/  FADD.FTZ R7, R247, R0 ;  /* 0x00000000f7077221 */ /* 0x000fe20000010000 */
[----:B------:R-:W-:Y:S02]  /*22240*/  MOV R0, 0x1 ;  /* 0x0000000100007802 */ /* 0x000fe40000000f00 */
[----:B------:R-:W-:Y:S02]  /*22250*/  MOV R2, 0x22280 ;  /* 0x0002228000027802 */ /* 0x000fe40000000f00 */
[----:B------:R-:W-:Y:S02]  /*22260*/  MOV R84, R7 ;  /* 0x0000000700547202 */ /* 0x000fe40000000f00 */
[----:B------:R-:W-:Y:S05]  /*22270*/  CALL.REL.NOINC `($__internal_48_$__cuda_sm70_shflsync_bfly_p) ;  /* 0x0000176000007944 */ /* 0x000fea0003c00000 */
[----:B------:R-:W-:Y:S01]  /*22280*/  MOV R8, R0 ;  /* 0x0000000000087202 */ /* 0x000fe20000000f00 */
[----:B------:R-:W-:Y:S05]  /*22290*/  BRA `(.L_x_3778) ;  /* 0xffff701000007947 */ /* 0x000fea000383ffff */
.L_x_3685:
[----:B-1-34-:R-:W-:Y:S01]  /*222a0*/  IMAD.MOV.U32 R219, RZ, RZ, R5 ;  /* 0x000000ffffdb7224 */ /* 0x01afe200078e0005 */
[----:B------:R-:W-:Y:S01]  /*222b0*/  MOV R2, RZ ;  /* 0x000000ff00027202 */ /* 0x000fe20000000f00 */
[----:B------:R-:W-:Y:S01]  /*222c0*/  IMAD.MOV.U32 R218, RZ, RZ, 0x181f ;  /* 0x0000181fffda7424 */ /* 0x000fe200078e00ff */
[----:B------:R-:W-:-:S02]  /*222d0*/  MOV R3, 0x222f0 ;  /* 0x000222f000037802 */ /* 0x000fc40000000f00 */
[----:B------:R-:W-:Y:S05]  /*222e0*/  CALL.REL.NOINC `($__internal_49_$__cuda_sm70_shflsync_idx_p) ;  /* 0x0000175000007944 */ /* 0x000fea0003c00000 */
[----:B------:R-:W-:Y:S01]  /*222f0*/  MOV R7, R218 ;  /* 0x000000da00077202 */ /* 0x000fe20000000f00 */
[----:B------:R-:W-:Y:S05]  /*22300*/  BRA `(.L_x_3779) ;  /* 0xffff867000007947 */ /* 0x000fea000383ffff */
.L_x_3686:
[----:B------:R-:W-:Y:S01]  /*22310*/  IMAD.MOV.U32 R219, RZ, RZ, R6 ;  /* 0x000000ffffdb7224 */ /* 0x000fe200078e0006 */
[----:B------:R-:W-:Y:S01]  /*22320*/  MOV R2, RZ ;  /* 0x000000ff00027202 */ /* 0x000fe20000000f00 */
[----:B------:R-:W-:Y:S01]  /*22330*/  IMAD.MOV.U32 R218, RZ, RZ, 0x181f ;  /* 0x0000181fffda7424 */ /* 0x000fe200078e00ff */
[----:B------:R-:W-:-:S02]  /*22340*/  MOV R3, 0x22360 ;  /* 0x0002236000037802 */ /* 0x000fc40000000f00 */
[----:B-12---:R-:W-:Y:S05]  /*22350*/  CALL.REL.NOINC `($__internal_49_$__cuda_sm70_shflsync_idx_p) ;  /* 0x000016e000007944 */ /* 0x006fea0003c00000 */
[----:B------:R-:W-:Y:S01]  /*22360*/  MOV R2, R218 ;  /* 0x000000da00027202 */ /* 0x000fe20000000f00 */
[----:B------:R-:W-:Y:S05]  /*22370*/  BRA `(.L_x_3780) ;  /* 0xffff862000007947 */ /* 0x000fea000383ffff */
.L_x_3687:
[----:B------:R-:W-:Y:S01]  /*22380*/  IMAD.MOV.U32 R219, RZ, RZ, R5 ;  /* 0x000000ffffdb7224 */ /* 0x000fe200078e0005 */
[----:B--2---:R-:W-:Y:S01]  /*22390*/  MOV R2, 0x1 ;  /* 0x0000000100027802 */ /* 0x004fe20000000f00 */
[----:B------:R-:W-:Y:S01]  /*223a0*/  IMAD.MOV.U32 R218, RZ, RZ, 0x181f ;  /* 0x0000181fffda7424 */ /* 0x000fe200078e00ff */
[----:B------:R-:W-:-:S02]  /*223b0*/  MOV R3, 0x223d0 ;  /* 0x000223d000037802 */ /* 0x000fc40000000f00 */
[----:B-1-3--:R-:W-:Y:S05]  /*223c0*/  CALL.REL.NOINC `($__internal_49_$__cuda_sm70_shflsync_idx_p) ;  /* 0x0000167000007944 */ /* 0x00afea0003c00000 */
        /* <DEDUP_REMOVED lines=8> */
.L_x_3688:
[----:B------:R-:W-:Y:S01]  /*22450*/  IMAD.MOV.U32 R219, RZ, RZ, R5 ;  /* 0x000000ffffdb7224 */ /* 0x000fe200078e0005 */
[----:B-1----:R-:W-:Y:S01]  /*22460*/  MOV R2, 0x2 ;  /* 0x0000000200027802 */ /* 0x002fe20000000f00 */
[----:B------:R-:W-:Y:S01]  /*22470*/  IMAD.MOV.U32 R218, RZ, RZ, 0x181f ;  /* 0x0000181fffda7424 */ /* 0x000fe200078e00ff */
[----:B------:R-:W-:Y:S02]  /*22480*/  MOV R3, 0x224a0 ;  /* 0x000224a000037802 */ /* 0x000fe40000000f00 */
[----:B---34-:R-:W-:Y:S05]  /*22490*/  CALL.REL.NOINC `($__internal_49_$__cuda_sm70_shflsync_idx_p) ;  /* 0x000015a000007944 */ /* 0x018fea0003c00000 */
[----:B------:R-:W-:Y:S01]  /*224a0*/  MOV R7, R218 ;  /* 0x000000da00077202 */ /* 0x000fe20000000f00 */
[----:B------:R-:W-:Y:S05]  /*224b0*/  BRA `(.L_x_3782) ;  /* 0xffff85c000007947 */ /* 0x000fea000383ffff */
.L_x_3689:
[----:B------:R-:W-:Y:S01]  /*224c0*/  IMAD.MOV.U32 R219, RZ, RZ, R6 ;  /* 0x000000ffffdb7224 */ /* 0x000fe200078e0006 */
[----:B-1----:R-:W-:Y:S01]  /*224d0*/  MOV R2, 0x2 ;  /* 0x0000000200027802 */ /* 0x002fe20000000f00 */
[----:B------:R-:W-:Y:S01]  /*224e0*/  IMAD.MOV.U32 R218, RZ, RZ, 0x181f ;  /* 0x0000181fffda7424 */ /* 0x000fe200078e00ff */
[----:B------:R-:W-:Y:S02]  /*224f0*/  MOV R3, 0x22510 ;  /* 0x0002251000037802 */ /* 0x000fe40000000f00 */
[----:B--234-:R-:W-:Y:S05]  /*22500*/  CALL.REL.NOINC `($__internal_49_$__cuda_sm70_shflsync_idx_p) ;  /* 0x0000153000007944 */ /* 0x01cfea0003c00000 */
[----:B------:R-:W-:Y:S01]  /*22510*/  MOV R2, R218 ;  /* 0x000000da00027202 */ /* 0x000fe20000000f00 */
[----:B------:R-:W-:Y:S05]  /*22520*/  BRA `(.L_x_3783) ;  /* 0xffff857000007947 */ /* 0x000fea000383ffff */
.L_x_3690:
[----:B------:R-:W-:Y:S01]  /*22530*/  IMAD.MOV.U32 R219, RZ, RZ, R5 ;  /* 0x000000ffffdb7224 */ /* 0x000fe200078e0005 */
[----:B--2---:R-:W-:Y:S01]  /*22540*/  MOV R2, 0x3 ;  /* 0x0000000300027802 */ /* 0x004fe20000000f00 */
[----:B------:R-:W-:Y:S01]  /*22550*/  IMAD.MOV.U32 R218, RZ, RZ, 0x181f ;  /* 0x0000181fffda7424 */ /* 0x000fe200078e00ff */
[----:B------:R-:W-:-:S02]  /*22560*/  MOV R3, 0x22580 ;  /* 0x0002258000037802 */ /* 0x000fc40000000f00 */
[----:B-1-34-:R-:W-:Y:S05]  /*22570*/  CALL.REL.NOINC `($__internal_49_$__cuda_sm70_shflsync_idx_p) ;  /* 0x000014c000007944 */ /* 0x01afea0003c00000 */
        /* <DEDUP_REMOVED lines=8> */
.L_x_3691:
[----:B------:R-:W-:Y:S01]  /*22600*/  IMAD.MOV.U32 R219, RZ, RZ, R5 ;  /* 0x000000ffffdb7224 */ /* 0x000fe200078e0005 */
[----:B--2---:R-:W-:Y:S01]  /*22610*/  MOV R2, 0x4 ;  /* 0x0000000400027802 */ /* 0x004fe20000000f00 */
[----:B------:R-:W-:Y:S01]  /*22620*/  IMAD.MOV.U32 R218, RZ, RZ, 0x181f ;  /* 0x0000181fffda7424 */ /* 0x000fe200078e00ff */
[----:B------:R-:W-:Y:S02]  /*22630*/  MOV R3, 0x22650 ;  /* 0x0002265000037802 */ /* 0x000fe40000000f00 */
[----:B-1-34-:R-:W-:Y:S05]  /*22640*/  CALL.REL.NOINC `($__internal_49_$__cuda_sm70_shflsync_idx_p) ;  /* 0x000013f000007944 */ /* 0x01afea0003c00000 */
[----:B------:R-:W-:Y:S01]  /*22650*/  MOV R7, R218 ;  /* 0x000000da00077202 */ /* 0x000fe20000000f00 */
[----:B------:R-:W-:Y:S05]  /*22660*/  BRA `(.L_x_3785) ;  /* 0xffff852000007947 */ /* 0x000fea000383ffff */
.L_x_3692:
[----:B------:R-:W-:Y:S01]  /*22670*/  IMAD.MOV.U32 R219, RZ, RZ, R6 ;  /* 0x000000ffffdb7224 */ /* 0x000fe200078e0006 */
[----:B--2---:R-:W-:Y:S01]  /*22680*/  MOV R2, 0x4 ;  /* 0x0000000400027802 */ /* 0x004fe20000000f00 */
[----:B------:R-:W-:Y:S01]  /*22690*/  IMAD.MOV.U32 R218, RZ, RZ, 0x181f ;  /* 0x0000181fffda7424 */ /* 0x000fe200078e00ff */
[----:B------:R-:W-:Y:S02]  /*226a0*/  MOV R3, 0x226c0 ;  /* 0x000226c000037802 */ /* 0x000fe40000000f00 */
[----:B-1-34-:R-:W-:Y:S05]  /*226b0*/  CALL.REL.NOINC `($__internal_49_$__cuda_sm70_shflsync_idx_p) ;  /* 0x0000138000007944 */ /* 0x01afea0003c00000 */
[----:B------:R-:W-:Y:S01]  /*226c0*/  MOV R2, R218 ;  /* 0x000000da00027202 */ /* 0x000fe20000000f00 */
[----:B------:R-:W-:Y:S05]  /*226d0*/  BRA `(.L_x_3786) ;  /* 0xffff84d000007947 */ /* 0x000fea000383ffff */
.L_x_3693:
[----:B------:R-:W-:Y:S01]  /*226e0*/  IMAD.MOV.U32 R219, RZ, RZ, R5 ;  /* 0x000000ffffdb7224 */ /* 0x000fe200078e0005 */
[----:B-1----:R-:W-:Y:S01]  /*226f0*/  MOV R2, 0x5 ;  /* 0x0000000500027802 */ /* 0x002fe20000000f00 */
[----:B------:R-:W-:Y:S01]  /*22700*/  IMAD.MOV.U32 R218, RZ, RZ, 0x181f ;  /* 0x0000181fffda7424 */ /* 0x000fe200078e00ff */
[----:B------:R-:W-:-:S02]  /*22710*/  MOV R3, 0x22730 ;  /* 0x0002273000037802 */ /* 0x000fc40000000f00 */
[----:B--234-:R-:W-:Y:S05]  /*22720*/  CALL.REL.NOINC `($__internal_49_$__cuda_sm70_shflsync_idx_p) ;  /* 0x0000131000007944 */ /* 0x01cfea0003c00000 */
        /* <DEDUP_REMOVED lines=8> */
.L_x_3694:
[----:B------:R-:W-:Y:S01]  /*227b0*/  IMAD.MOV.U32 R219, RZ, RZ, R5 ;  /* 0x000000ffffdb7224 */ /* 0x000fe200078e0005 */
[----:B--2---:R-:W-:Y:S01]  /*227c0*/  MOV R2, 0x6 ;  /* 0x0000000600027802 */ /* 0x004fe20000000f00 */
[----:B------:R-:W-:Y:S01]  /*227d0*/  IMAD.MOV.U32 R218, RZ, RZ, 0x181f ;  /* 0x0000181fffda7424 */ /* 0x000fe200078e00ff */
[----:B------:R-:W-:Y:S02]  /*227e0*/  MOV R3, 0x22800 ;  /* 0x0002280000037802 */ /* 0x000fe40000000f00 */
[----:B-1--4-:R-:W-:Y:S05]  /*227f0*/  CALL.REL.NOINC `($__internal_49_$__cuda_sm70_shflsync_idx_p) ;  /* 0x0000124000007944 */ /* 0x012fea0003c00000 */
[----:B------:R-:W-:Y:S01]  /*22800*/  MOV R7, R218 ;  /* 0x000000da00077202 */ /* 0x000fe20000000f00 */
[----:B------:R-:W-:Y:S05]  /*22810*/  BRA `(.L_x_3788) ;  /* 0xffff848000007947 */ /* 0x000fea000383ffff */
.L_x_3695:
[----:B------:R-:W-:Y:S01]  /*22820*/  IMAD.MOV.U32 R219, RZ, RZ, R6 ;  /* 0x000000ffffdb7224 */ /* 0x000fe200078e0006 */
[----:B--2---:R-:W-:Y:S01]  /*22830*/  MOV R2, 0x6 ;  /* 0x0000000600027802 */ /* 0x004fe20000000f00 */
[----:B------:R-:W-:Y:S01]  /*22840*/  IMAD.MOV.U32 R218, RZ, RZ, 0x181f ;  /* 0x0000181fffda7424 */ /* 0x000fe200078e00ff */
[----:B------:R-:W-:Y:S02]  /*22850*/  MOV R3, 0x22870 ;  /* 0x0002287000037802 */ /* 0x000fe40000000f00 */
[----:B-1-34-:R-:W-:Y:S05]  /*22860*/  CALL.REL.NOINC `($__internal_49_$__cuda_sm70_shflsync_idx_p) ;  /* 0x000011d000007944 */ /* 0x01afea0003c00000 */
[----:B------:R-:W-:Y:S01]  /*22870*/  MOV R2, R218 ;  /* 0x000000da00027202 */ /* 0x000fe20000000f00 */
[----:B------:R-:W-:Y:S05]  /*22880*/  BRA `(.L_x_3789) ;  /* 0xffff843000007947 */ /* 0x000fea000383ffff */
.L_x_3696:
[----:B------:R-:W-:Y:S01]  /*22890*/  IMAD.MOV.U32 R219, RZ, RZ, R5 ;  /* 0x000000ffffdb7224 */ /* 0x000fe200078e0005 */
[----:B-1----:R-:W-:Y:S01]  /*228a0*/  MOV R2, 0x7 ;  /* 0x0000000700027802 */ /* 0x002fe20000000f00 */
[----:B------:R-:W-:Y:S01]  /*228b0*/  IMAD.MOV.U32 R218, RZ, RZ, 0x181f ;  /* 0x0000181fffda7424 */ /* 0x000fe200078e00ff */
[----:B------:R-:W-:-:S02]  /*228c0*/  MOV R3, 0x228e0 ;  /* 0x000228e000037802 */ /* 0x000fc40000000f00 */
[----:B--2-4-:R-:W-:Y:S05]  /*228d0*/  CALL.REL.NOINC `($__internal_49_$__cuda_sm70_shflsync_idx_p) ;  /* 0x0000116000007944 */ /* 0x014fea0003c00000 */
        /* <DEDUP_REMOVED lines=8> */
.L_x_3698:
[----:B------:R-:W-:Y:S01]  /*22960*/  IMAD.MOV.U32 R219, RZ, RZ, R5 ;  /* 0x000000ffffdb7224 */ /* 0x000fe200078e0005 */
[----:B------:R-:W-:Y:S01]  /*22970*/  MOV R2, RZ ;  /* 0x000000ff00027202 */ /* 0x000fe20000000f00 */
[----:B------:R-:W-:Y:S01]  /*22980*/  IMAD.MOV.U32 R218, RZ, RZ, 0x1c1f ;  /* 0x00001c1fffda7424 */ /* 0x000fe200078e00ff */
[----:B------:R-:W-:Y:S02]  /*22990*/  MOV R3, 0x229b0 ;  /* 0x000229b000037802 */ /* 0x000fe40000000f00 */
[----:B------:R-:W-:Y:S05]  /*229a0*/  CALL.REL.NOINC `($__internal_49_$__cuda_sm70_shflsync_idx_p) ;  /* 0x0000109000007944 */ /* 0x000fea0003c00000 */
[----:B------:R-:W-:Y:S01]  /*229b0*/  MOV R4, R218 ;  /* 0x000000da00047202 */ /* 0x000fe20000000f00 */
[----:B------:R-:W-:Y:S05]  /*229c0*/  BRA `(.L_x_3791) ;  /* 0xffff85f000007947 */ /* 0x000fea000383ffff */
.L_x_3699:
[----:B------:R-:W-:Y:S01]  /*229d0*/  IMAD.MOV.U32 R219, RZ, RZ, R12 ;  /* 0x000000ffffdb7224 */ /* 0x000fe200078e000c */
[----:B------:R-:W-:Y:S01]  /*229e0*/  MOV R2, RZ ;  /* 0x000000ff00027202 */ /* 0x000fe20000000f00 */
[----:B------:R-:W-:Y:S01]  /*229f0*/  IMAD.MOV.U32 R218, RZ, RZ, 0x1c1f ;  /* 0x00001c1fffda7424 */ /* 0x000fe200078e00ff */
[----:B------:R-:W-:Y:S02]  /*22a00*/  MOV R3, 0x22a20 ;  /* 0x00022a2000037802 */ /* 0x000fe40000000f00 */
[----:B-12---:R-:W-:Y:S05]  /*22a10*/  CALL.REL.NOINC `($__internal_49_$__cuda_sm70_shflsync_idx_p) ;  /* 0x0000102000007944 */ /* 0x006fea0003c00000 */
[----:B------:R-:W-:Y:S01]  /*22a20*/  MOV R0, R218 ;  /* 0x000000da00007202 */ /* 0x000fe20000000f00 */
[----:B------:R-:W-:Y:S05]  /*22a30*/  BRA `(.L_x_3792) ;  /* 0xffff85a000007947 */ /* 0x000fea000383ffff */
.L_x_3702:
[----:B------:R-:W-:Y:S01]  /*22a40*/  IMAD.MOV.U32 R219, RZ, RZ, R5 ;  /* 0x000000ffffdb7224 */ /* 0x000fe200078e0005 */
[----:B---3--:R-:W-:Y:S01]  /*22a50*/  MOV R2, 0x1 ;  /* 0x0000000100027802 */ /* 0x008fe20000000f00 */
        /* <DEDUP_REMOVED lines=11> */
.L_x_3705:
[----:B------:R-:W-:Y:S01]  /*22b10*/  IMAD.MOV.U32 R219, RZ, RZ, R5 ;  /* 0x000000ffffdb7224 */ /* 0x000fe200078e0005 */
[----:B--23--:R-:W-:Y:S01]  /*22b20*/  MOV R2, 0x2 ;  /* 0x0000000200027802 */ /* 0x00cfe20000000f00 */
[----:B------:R-:W-:Y:S01]  /*22b30*/  IMAD.MOV.U32 R218, RZ, RZ, 0x1c1f ;  /* 0x00001c1fffda7424 */ /* 0x000fe200078e00ff */
[----:B------:R-:W-:Y:S02]  /*22b40*/  MOV R3, 0x22b60 ;  /* 0x00022b6000037802 */ /* 0x000fe40000000f00 */
[----:B-1--4-:R-:W-:Y:S05]  /*22b50*/  CALL.REL.NOINC `($__internal_49_$__cuda_sm70_shflsync_idx_p) ;  /* 0x00000ee000007944 */ /* 0x012fea0003c00000 */
[----:B------:R-:W-:Y:S01]  /*22b60*/  MOV R4, R218 ;  /* 0x000000da00047202 */ /* 0x000fe20000000f00 */
[----:B------:R-:W-:Y:S05]  /*22b70*/  BRA `(.L_x_3794) ;  /* 0xffff8b1000007947 */ /* 0x000fea000383ffff */
.L_x_3706:
[----:B------:R-:W-:Y:S01]  /*22b80*/  IMAD.MOV.U32 R219, RZ, RZ, R12 ;  /* 0x000000ffffdb7224 */ /* 0x000fe200078e000c */
[----:B--23--:R-:W-:Y:S01]  /*22b90*/  MOV R2, 0x2 ;  /* 0x0000000200027802 */ /* 0x00cfe20000000f00 */
[----:B------:R-:W-:Y:S01]  /*22ba0*/  IMAD.MOV.U32 R218, RZ, RZ, 0x1c1f ;  /* 0x00001c1fffda7424 */ /* 0x000fe200078e00ff */
[----:B------:R-:W-:Y:S02]  /*22bb0*/  MOV R3, 0x22bd0 ;  /* 0x00022bd000037802 */ /* 0x000fe40000000f00 */
[----:B-1--4-:R-:W-:Y:S05]  /*22bc0*/  CALL.REL.NOINC `($__internal_49_$__cuda_sm70_shflsync_idx_p) ;  /* 0x00000e7000007944 */ /* 0x012fea0003c00000 */
[----:B------:R-:W-:Y:S01]  /*22bd0*/  MOV R0, R218 ;  /* 0x000000da00007202 */ /* 0x000fe20000000f00 */
[----:B------:R-:W-:Y:S05]  /*22be0*/  BRA `(.L_x_3795) ;  /* 0xffff8ac000007947 */ /* 0x000fea000383ffff */
.L_x_3709:
[----:B------:R-:W-:Y:S01]  /*22bf0*/  IMAD.MOV.U32 R219, RZ, RZ, R5 ;  /* 0x000000ffffdb7224 */ /* 0x000fe200078e0005 */
[----:B--2---:R-:W-:Y:S01]  /*22c00*/  MOV R2, 0x3 ;  /* 0x0000000300027802 */ /* 0x004fe20000000f00 */
[----:B------:R-:W-:Y:S01]  /*22c10*/  IMAD.MOV.U32 R218, RZ, RZ, 0x1c1f ;  /* 0x00001c1fffda7424 */ /* 0x000fe200078e00ff */
[----:B------:R-:W-:-:S02]  /*22c20*/  MOV R3, 0x22c40 ;  /* 0x00022c4000037802 */ /* 0x000fc40000000f00 */
[----:B-1--4-:R-:W-:Y:S05]  /*22c30*/  CALL.REL.NOINC `($__internal_49_$__cuda_sm70_shflsync_idx_p) ;  /* 0x00000e0000007944 */ /* 0x012fea0003c00000 */
        /* <DEDUP_REMOVED lines=8> */
.L_x_3713:
[----:B------:R-:W-:Y:S01]  /*22cc0*/  IMAD.MOV.U32 R219, RZ, RZ, R5 ;  /* 0x000000ffffdb7224 */ /* 0x000fe200078e0005 */
[----:B------:R-:W-:Y:S01]  /*22cd0*/  MOV R2, RZ ;  /* 0x000000ff00027202 */ /* 0x000fe20000000f00 */
[----:B------:R-:W-:Y:S01]  /*22ce0*/  IMAD.MOV.U32 R218, RZ, RZ, 0x181f ;  /* 0x0000181fffda7424 */ /* 0x000fe200078e00ff */
[----:B------:R-:W-:Y:S02]  /*22cf0*/  MOV R3, 0x22d10 ;  /* 0x00022d1000037802 */ /* 0x000fe40000000f00 */
[----:B------:R-:W-:Y:S05]  /*22d00*/  CALL.REL.NOINC `($__internal_49_$__cuda_sm70_shflsync_idx_p) ;  /* 0x00000d3000007944 */ /* 0x000fea0003c00000 */
[----:B------:R-:W-:Y:S01]  /*22d10*/  MOV R7, R218 ;  /* 0x000000da00077202 */ /* 0x000fe20000000f00 */
[----:B------:R-:W-:Y:S05]  /*22d20*/  BRA `(.L_x_3797) ;  /* 0xffff985000007947 */ /* 0x000fea000383ffff */
.L_x_3714:
[----:B------:R-:W-:Y:S01]  /*22d30*/  IMAD.MOV.U32 R219, RZ, RZ, R6 ;  /* 0x000000ffffdb7224 */ /* 0x000fe200078e0006 */
[----:B------:R-:W-:Y:S01]  /*22d40*/  MOV R2, RZ ;  /* 0x000000ff00027202 */ /* 0x000fe20000000f00 */
[----:B------:R-:W-:Y:S01]  /*22d50*/  IMAD.MOV.U32 R218, RZ, RZ, 0x181f ;  /* 0x0000181fffda7424 */ /* 0x000fe200078e00ff */
[----:B------:R-:W-:Y:S02]  /*22d60*/  MOV R3, 0x22d80 ;  /* 0x00022d8000037802 */ /* 0x000fe40000000f00 */
[----:B-12---:R-:W-:Y:S05]  /*22d70*/  CALL.REL.NOINC `($__internal_49_$__cuda_sm70_shflsync_idx_p) ;  /* 0x00000cc000007944 */ /* 0x006fea0003c00000 */
[----:B------:R-:W-:Y:S01]  /*22d80*/  MOV R2, R218 ;  /* 0x000000da00027202 */ /* 0x000fe20000000f00 */
[----:B------:R-:W-:Y:S05]  /*22d90*/  BRA `(.L_x_3798) ;  /* 0xffff980000007947 */ /* 0x000fea000383ffff */
.L_x_3715:
        /* <DEDUP_REMOVED lines=13> */
.L_x_3716:
[----:B------:R-:W-:Y:S01]  /*22e70*/  IMAD.MOV.U32 R219, RZ, RZ, R5 ;  /* 0x000000ffffdb7224 */ /* 0x000fe200078e0005 */
[----:B-1----:R-:W-:Y:S01]  /*22e80*/  MOV R2, 0x2 ;  /* 0x0000000200027802 */ /* 0x002fe20000000f00 */
[----:B------:R-:W-:Y:S01]  /*22e90*/  IMAD.MOV.U32 R218, RZ, RZ, 0x181f ;  /* 0x0000181fffda7424 */ /* 0x000fe200078e00ff */
[----:B------:R-:W-:Y:S02]  /*22ea0*/  MOV R3, 0x22ec0 ;  /* 0x00022ec000037802 */ /* 0x000fe40000000f00 */
[----:B---34-:R-:W-:Y:S05]  /*22eb0*/  CALL.REL.NOINC `($__internal_49_$__cuda_sm70_shflsync_idx_p) ;  /* 0x00000b8000007944 */ /* 0x018fea0003c00000 */
[----:B------:R-:W-:Y:S01]  /*22ec0*/  MOV R7, R218 ;  /* 0x000000da00077202 */ /* 0x000fe20000000f00 */
[----:B------:R-:W-:Y:S05]  /*22ed0*/  BRA `(.L_x_3800) ;  /* 0xffff97b000007947 */ /* 0x000fea000383ffff */
.L_x_3717:
[----:B------:R-:W-:Y:S01]  /*22ee0*/  IMAD.MOV.U32 R219, RZ, RZ, R6 ;  /* 0x000000ffffdb7224 */ /* 0x000fe200078e0006 */
[----:B-1----:R-:W-:Y:S01]  /*22ef0*/  MOV R2, 0x2 ;  /* 0x0000000200027802 */ /* 0x002fe20000000f00 */
[----:B------:R-:W-:Y:S01]  /*22f00*/  IMAD.MOV.U32 R218, RZ, RZ, 0x181f ;  /* 0x0000181fffda7424 */ /* 0x000fe200078e00ff */
[----:B------:R-:W-:Y:S02]  /*22f10*/  MOV R3, 0x22f30 ;  /* 0x00022f3000037802 */ /* 0x000fe40000000f00 */
[----:B--234-:R-:W-:Y:S05]  /*22f20*/  CALL.REL.NOINC `($__internal_49_$__cuda_sm70_shflsync_idx_p) ;  /* 0x00000b1000007944 */ /* 0x01cfea0003c00000 */
[----:B------:R-:W-:Y:S01]  /*22f30*/  MOV R2, R218 ;  /* 0x000000da00027202 */ /* 0x000fe20000000f00 */
[----:B------:R-:W-:Y:S05]  /*22f40*/  BRA `(.L_x_3801) ;  /* 0xffff976000007947 */ /* 0x000fea000383ffff */
.L_x_3718:
        /* <DEDUP_REMOVED lines=13> */
.L_x_3719:
[----:B------:R-:W-:Y:S01]  /*23020*/  IMAD.MOV.U32 R219, RZ, RZ, R5 ;  /* 0x000000ffffdb7224 */ /* 0x000fe200078e0005 */
[----:B--2---:R-:W-:Y:S01]  /*23030*/  MOV R2, 0x4 ;  /* 0x0000000400027802 */ /* 0x004fe20000000f00 */
[----:B------:R-:W-:Y:S01]  /*23040*/  IMAD.MOV.U32 R218, RZ, RZ, 0x181f ;  /* 0x0000181fffda7424 */ /* 0x000fe200078e00ff */
[----:B------:R-:W-:Y:S02]  /*23050*/  MOV R3, 0x23070 ;  /* 0x0002307000037802 */ /* 0x000fe40000000f00 */
[----:B-1-34-:R-:W-:Y:S05]  /*23060*/  CALL.REL.NOINC `($__internal_49_$__cuda_sm70_shflsync_idx_p) ;  /* 0x000009d000007944 */ /* 0x01afea0003c00000 */
[----:B------:R-:W-:Y:S01]  /*23070*/  MOV R7, R218 ;  /* 0x000000da00077202 */ /* 0x000fe20000000f00 */
[----:B------:R-:W-:Y:S05]  /*23080*/  BRA `(.L_x_3803) ;  /* 0xffff971000007947 */ /* 0x000fea000383ffff */
.L_x_3720:
[----:B------:R-:W-:Y:S01]  /*23090*/  IMAD.MOV.U32 R219, RZ, RZ, R6 ;  /* 0x000000ffffdb7224 */ /* 0x000fe200078e0006 */
[----:B--2---:R-:W-:Y:S01]  /*230a0*/  MOV R2, 0x4 ;  /* 0x0000000400027802 */ /* 0x004fe20000000f00 */
[----:B------:R-:W-:Y:S01]  /*230b0*/  IMAD.MOV.U32 R218, RZ, RZ, 0x181f ;  /* 0x0000181fffda7424 */ /* 0x000fe200078e00ff */
[----:B------:R-:W-:Y:S02]  /*230c0*/  MOV R3, 0x230e0 ;  /* 0x000230e000037802 */ /* 0x000fe40000000f00 */
[----:B-1-34-:R-:W-:Y:S05]  /*230d0*/  CALL.REL.NOINC `($__internal_49_$__cuda_sm70_shflsync_idx_p) ;  /* 0x0000096000007944 */ /* 0x01afea0003c00000 */
[----:B------:R-:W-:Y:S01]  /*230e0*/  MOV R2, R218 ;  /* 0x000000da00027202 */ /* 0x000fe20000000f00 */
[----:B------:R-:W-:Y:S05]  /*230f0*/  BRA `(.L_x_3804) ;  /* 0xffff96c000007947 */ /* 0x000fea000383ffff */
.L_x_3721:
        /* <DEDUP_REMOVED lines=13> */
.L_x_3722:
[----:B------:R-:W-:Y:S01]  /*231d0*/  IMAD.MOV.U32 R219, RZ, RZ, R5 ;  /* 0x000000ffffdb7224 */ /* 0x000fe200078e0005 */
[----:B--2---:R-:W-:Y:S01]  /*231e0*/  MOV R2, 0x6 ;  /* 0x0000000600027802 */ /* 0x004fe20000000f00 */
[----:B------:R-:W-:Y:S01]  /*231f0*/  IMAD.MOV.U32 R218, RZ, RZ, 0x181f ;  /* 0x0000181fffda7424 */ /* 0x000fe200078e00ff */
[----:B------:R-:W-:Y:S02]  /*23200*/  MOV R3, 0x23220 ;  /* 0x0002322000037802 */ /* 0x000fe40000000f00 */
[----:B-1--4-:R-:W-:Y:S05]  /*23210*/  CALL.REL.NOINC `($__internal_49_$__cuda_sm70_shflsync_idx_p) ;  /* 0x0000082000007944 */ /* 0x012fea0003c00000 */
[----:B------:R-:W-:Y:S01]  /*23220*/  MOV R7, R218 ;  /* 0x000000da00077202 */ /* 0x000fe20000000f00 */
[----:B------:R-:W-:Y:S05]  /*23230*/  BRA `(.L_x_3806) ;  /* 0xffff967000007947 */ /* 0x000fea000383ffff */
.L_x_3723:
[----:B------:R-:W-:Y:S01]  /*23240*/  IMAD.MOV.U32 R219, RZ, RZ, R6 ;  /* 0x000000ffffdb7224 */ /* 0x000fe200078e0006 */
[----:B--2---:R-:W-:Y:S01]  /*23250*/  MOV R2, 0x6 ;  /* 0x0000000600027802 */ /* 0x004fe20000000f00 */
[----:B------:R-:W-:Y:S01]  /*23260*/  IMAD.MOV.U32 R218, RZ, RZ, 0x181f ;  /* 0x0000181fffda7424 */ /* 0x000fe200078e00ff */
[----:B------:R-:W-:Y:S02]  /*23270*/  MOV R3, 0x23290 ;  /* 0x0002329000037802 */ /* 0x000fe40000000f00 */
[----:B-1-34-:R-:W-:Y:S05]  /*23280*/  CALL.REL.NOINC `($__internal_49_$__cuda_sm70_shflsync_idx_p) ;  /* 0x000007b000007944 */ /* 0x01afea0003c00000 */
[----:B------:R-:W-:Y:S01]  /*23290*/  MOV R2, R218 ;  /* 0x000000da00027202 */ /* 0x000fe20000000f00 */
[----:B------:R-:W-:Y:S05]  /*232a0*/  BRA `(.L_x_3807) ;  /* 0xffff962000007947 */ /* 0x000fea000383ffff */
.L_x_3724:
        /* <DEDUP_REMOVED lines=13> */
.L_x_3726:
[----:B------:R-:W-:Y:S01]  /*23380*/  IMAD.MOV.U32 R219, RZ, RZ, R68 ;  /* 0x000000ffffdb7224 */ /* 0x000fe200078e0044 */
[----:B------:R-:W-:Y:S01]  /*23390*/  MOV R2, RZ ;  /* 0x000000ff00027202 */ /* 0x000fe20000000f00 */
[----:B------:R-:W-:Y:S01]  /*233a0*/  IMAD.MOV.U32 R218, RZ, RZ, 0x1f ;  /* 0x0000001fffda7424 */ /* 0x000fe200078e00ff */
[----:B------:R-:W-:Y:S02]  /*233b0*/  MOV R3, 0x233d0 ;  /* 0x000233d000037802 */ /* 0x000fe40000000f00 */
[----:B------:R-:W-:Y:S05]  /*233c0*/  CALL.REL.NOINC `($__internal_49_$__cuda_sm70_shflsync_idx_p) ;  /* 0x0000067000007944 */ /* 0x000fea0003c00000 */
[----:B------:R-:W-:Y:S01]  /*233d0*/  MOV R9, R218 ;  /* 0x000000da00097202 */ /* 0x000fe20000000f00 */
[----:B------:R-:W-:Y:S05]  /*233e0*/  BRA `(.L_x_3809) ;  /* 0xffff96b000007947 */ /* 0x000fea000383ffff */
.L_x_3727:
[----:B------:R-:W-:Y:S01]  /*233f0*/  IMAD.MOV.U32 R219, RZ, RZ, R68 ;  /* 0x000000ffffdb7224 */ /* 0x000fe200078e0044 */
[----:B------:R-:W-:Y:S01]  /*23400*/  MOV R2, 0x1 ;  /* 0x0000000100027802 */ /* 0x000fe20000000f00 */
[----:B------:R-:W-:Y:S01]  /*23410*/  IMAD.MOV.U32 R218, RZ, RZ, 0x1f ;  /* 0x0000001fffda7424 */ /* 0x000fe200078e00ff */
[----:B------:R-:W-:Y:S02]  /*23420*/  MOV R3, 0x23440 ;  /* 0x0002344000037802 */ /* 0x000fe40000000f00 */
[----:B-12---:R-:W-:Y:S05]  /*23430*/  CALL.REL.NOINC `($__internal_49_$__cuda_sm70_shflsync_idx_p) ;  /* 0x0000060000007944 */ /* 0x006fea0003c00000 */
[----:B------:R-:W-:Y:S01]  /*23440*/  MOV R8, R218 ;  /* 0x000000da00087202 */ /* 0x000fe20000000f00 */
[----:B------:R-:W-:Y:S05]  /*23450*/  BRA `(.L_x_3810) ;  /* 0xffff966000007947 */ /* 0x000fea000383ffff */
.L_x_3728:
[----:B------:R-:W-:Y:S02]  /*23460*/  MOV R2, 0x1 ;  /* 0x0000000100027802 */ /* 0x000fe40000000f00 */
[----:B------:R-:W-:-:S02]  /*23470*/  MOV R3, 0x23490 ;  /* 0x0002349000037802 */ /* 0x000fc40000000f00 */
[----:B-1234-:R-:W-:Y:S05]  /*23480*/  CALL.REL.NOINC `($__internal_50_$__cuda_sm70_shflsync_up_p) ;  /* 0x0000061000007944 */ /* 0x01efea0003c00000 */
[----:B------:R-:W-:Y:S05]  /*23490*/  BRA `(.L_x_3811) ;  /* 0xffff975000007947 */ /* 0x000fea000383ffff */
.L_x_3729:
[----:B------:R-:W-:Y:S02]  /*234a0*/  MOV R2, 0x2 ;  /* 0x0000000200027802 */ /* 0x000fe40000000f00 */
[----:B------:R-:W-:-:S02]  /*234b0*/  MOV R3, 0x234d0 ;  /* 0x000234d000037802 */ /* 0x000fc40000000f00 */
[----:B--2-4-:R-:W-:Y:S05]  /*234c0*/  CALL.REL.NOINC `($__internal_50_$__cuda_sm70_shflsync_up_p) ;  /* 0x000005d000007944 */ /* 0x014fea0003c00000 */
        /* <DEDUP_REMOVED lines=24> */
.L_x_3733:
[----:B------:R-:W-:Y:S02]  /*23650*/  MOV R2, 0x1 ;  /* 0x0000000100027802 */ /* 0x000fe40000000f00 */
[----:B------:R-:W-:Y:S02]  /*23660*/  MOV R3, 0x23680 ;  /* 0x0002368000037802 */ /* 0x000fe40000000f00 */
[----:B------:R-:W-:Y:S05]  /*23670*/  CALL.REL.NOINC `($__internal_50_$__cuda_sm70_shflsync_up_p) ;  /* 0x0000042000007944 */ /* 0x000fea0003c00000 */
[----:B------:R-:W-:Y:S01]  /*23680*/  MOV R2, R4 ;  /* 0x0000000400027202 */ /* 0x000fe20000000f00 */
[----:B------:R-:W-:Y:S05]  /*23690*/  BRA `(.L_x_3813) ;  /* 0xffff97b000007947 */ /* 0x000fea000383ffff */
.L_x_3734:
        /* <DEDUP_REMOVED lines=27> */
.L_x_3736:
[----:B------:R-:W-:Y:S02]  /*23850*/  SEL R0, RZ, 0x1, P0 ;  /* 0x00000001ff007807 */ /* 0x000fe40000000000 */
[----:B------:R-:W-:Y:S02]  /*23860*/  MOV R2, 0x23880 ;  /* 0x0002388000027802 */ /* 0x000fe40000000f00 */
[----:B-1----:R-:W-:Y:S05]  /*23870*/  CALL.REL.NOINC `($__internal_51_$__cuda_sm70_votesync_ballot) ;  /* 0x0000029000007944 */ /* 0x002fea0003c00000 */
[----:B------:R-:W-:Y:S01]  /*23880*/  MOV R5, R0 ;  /* 0x0000000000057202 */ /* 0x000fe20000000f00 */
[----:B------:R-:W-:Y:S05]  /*23890*/  BRA `(.L_x_3815) ;  /* 0xffff974000007947 */ /* 0x000fea000383ffff */
.L_x_3737:
[----:B------:R-:W-:Y:S01]  /*238a0*/  IMAD.MOV.U32 R219, RZ, RZ, R6 ;  /* 0x000000ffffdb7224 */ /* 0x000fe200078e0006 */
[----:B--2---:R-:W-:Y:S01]  /*238b0*/  MOV R2, R0 ;  /* 0x0000000000027202 */ /* 0x004fe20000000f00 */
[----:B------:R-:W-:Y:S01]  /*238c0*/  IMAD.MOV.U32 R218, RZ, RZ, 0x1f ;  /* 0x0000001fffda7424 */ /* 0x000fe200078e00ff */
[----:B------:R-:W-:Y:S02]  /*238d0*/  MOV R3, 0x238f0 ;  /* 0x000238f000037802 */ /* 0x000fe40000000f00 */
[----:B-1----:R-:W-:Y:S05]  /*238e0*/  CALL.REL.NOINC `($__internal_49_$__cuda_sm70_shflsync_idx_p) ;  /* 0x0000015000007944 */ /* 0x002fea0003c00000 */
[----:B------:R-:W-:Y:S01]  /*238f0*/  IMAD.MOV.U32 R6, RZ, RZ, R218 ;  /* 0x000000ffff067224 */ /* 0x000fe200078e00da */
[----:B------:R-:W-:Y:S01]  /*23900*/  MOV R2, R0 ;  /* 0x0000000000027202 */ /* 0x000fe20000000f00 */
[----:B------:R-:W-:Y:S01]  /*23910*/  IMAD.MOV.U32 R219, RZ, RZ, R7 ;  /* 0x000000ffffdb7224 */ /* 0x000fe200078e0007 */
[----:B------:R-:W-:-:S02]  /*23920*/  MOV R218, 0x1f ;  /* 0x0000001f00da7802 */ /* 0x000fc40000000f00 */
[----:B------:R-:W-:Y:S02]  /*23930*/  MOV R3, 0x23950 ;  /* 0x0002395000037802 */ /* 0x000fe40000000f00 */
[----:B------:R-:W-:Y:S05]  /*23940*/  CALL.REL.NOINC `($__internal_49_$__cuda_sm70_shflsync_idx_p) ;  /* 0x000000f000007944 */ /* 0x000fea0003c00000 */
[----:B------:R-:W-:Y:S01]  /*23950*/  MOV R7, R218 ;  /* 0x000000da00077202 */ /* 0x000fe20000000f00 */
[----:B------:R-:W-:Y:S05]  /*23960*/  BRA `(.L_x_3816) ;  /* 0xffff96e000007947 */ /* 0x000fea000383ffff */
.L_x_3740:
[----:B------:R-:W-:Y:S01]  /*23970*/  IMAD.MOV.U32 R219, RZ, RZ, R4 ;  /* 0x000000ffffdb7224 */ /* 0x000fe200078e0004 */
[----:B--2---:R-:W-:Y:S01]  /*23980*/  MOV R2, R0 ;  /* 0x0000000000027202 */ /* 0x004fe20000000f00 */
[----:B------:R-:W-:Y:S01]  /*23990*/  IMAD.MOV.U32 R218, RZ, RZ, 0x1f ;  /* 0x0000001fffda7424 */ /* 0x000fe200078e00ff */
[----:B------:R-:W-:Y:S02]  /*239a0*/  MOV R3, 0x239c0 ;  /* 0x000239c000037802 */ /* 0x000fe40000000f00 */
[----:B-1--4-:R-:W-:Y:S05]  /*239b0*/  CALL.REL.NOINC `($__internal_49_$__cuda_sm70_shflsync_idx_p) ;  /* 0x0000008000007944 */ /* 0x012fea0003c00000 */
[----:B------:R-:W-:Y:S01]  /*239c0*/  MOV R10, R218 ;  /* 0x000000da000a7202 */ /* 0x000fe20000000f00 */
[----:B------:R-:W-:Y:S05]  /*239d0*/  BRA `(.L_x_3739) ;  /* 0xffff96d000007947 */ /* 0x000fea000383ffff */
        .weak           $__internal_48_$__cuda_sm70_shflsync_bfly_p
        .type           $__internal_48_$__cuda_sm70_shflsync_bfly_p,@function
        .size           $__internal_48_$__cuda_sm70_shflsync_bfly_p,($__internal_49_$__cuda_sm70_shflsync_idx_p - $__internal_48_$__cuda_sm70_shflsync_bfly_p)
$__internal_48_$__cuda_sm70_shflsync_bfly_p:
[----:B------:R-:W-:Y:S02]  /*239e0*/  MOV R192, 0xffffffff ;  /* 0xffffffff00c07802 */ /* 0x000fe40000000f00 */
[----:B------:R-:W-:Y:S02]  /*239f0*/  MOV R3, 0x1f ;  /* 0x0000001f00037802 */ /* 0x000fe40000000f00 */
[----:B------:R-:W-:Y:S04]  /*23a00*/  WARPSYNC R192 ;  /* 0x000000c000007348 */ /* 0x000fe80003800000 */
[----:B------:R1:W2:Y:S02]  /*23a10*/  SHFL.BFLY PT, R0, R84, R0, R3 ;  /* 0x0c00000054007389 */ /* 0x0002a400000e0003 */
[----:B-1----:R-:W-:-:S04]  /*23a20*/  MOV R3, 0x0 ;  /* 0x0000000000037802 */ /* 0x002fc80000000f00 */
[----:B--2---:R-:W-:Y:S05]  /*23a30*/  RET.REL.NODEC R2 `(_ZN7cutlass13device_kernelIN5flash19enable_sm80_to_sm89INS1_16FlashAttnFwdSm80INS1_25CollectiveMainloopFwdSm80ILi4ELi1ELb0EN4cute5tupleIJNS5_1CILi128EEENS7_ILi80EEENS7_ILi64EEEEEELi64ENS_10bfloat16_tEfNS_4arch4Sm80ELb1ELb0ELb0ELb1ELb1ELb1ELb1ELb1EEENS1_21CollectiveEpilogueFwdINS6_IJS8_SA_S9_EEENS6_IJNS7_ILi1EEESI_SI_EEESC_SE_Li128ELb1ELb1ELb1ELb0EEENS1_36VarlenDynamicPersistentTileSchedulerILi128ELi80ELi128ELi128ELb1ELb1ELb0ELb1ELb1ELb1EEEEEEEEEvNT_6ParamsE) ;  /* 0xfffdc5c002007950 */ /* 0x004fea0003c3ffff */
        .weak           $__internal_49_$__cuda_sm70_shflsync_idx_p
        .type           $__internal_49_$__cuda_sm70_shflsync_idx_p,@function
        .size           $__internal_49_$__cuda_sm70_shflsync_idx_p,($__internal_50_$__cuda_sm70_shflsync_up_p - $__internal_49_$__cuda_sm70_shflsync_idx_p)
$__internal_49_$__cuda_sm70_shflsync_idx_p:
[----:B------:R-:W-:-:S04]  /*23a40*/  MOV R220, 0xffffffff ;  /* 0xffffffff00dc7802 */ /* 0x000fc80000000f00 */
[----:B------:R-:W-:Y:S04]  /*23a50*/  WARPSYNC R220 ;  /* 0x000000dc00007348 */ /* 0x000fe80003800000 */
[----:B------:R1:W2:Y:S02]  /*23a60*/  SHFL.IDX PT, R218, R219, R2, R218 ;  /* 0x00000002dbda7389 */ /* 0x0002a400000e00da */
[----:B-1----:R-:W-:Y:S02]  /*23a70*/  MOV R2, R3 ;  /* 0x0000000300027202 */ /* 0x002fe40000000f00 */
[----:B------:R-:W-:-:S04]  /*23a80*/  MOV R3, 0x0 ;  /* 0x0000000000037802 */ /* 0x000fc80000000f00 */
[----:B--2---:R-:W-:Y:S05]  /*23a90*/  RET.REL.NODEC R2 `(_ZN7cutlass13device_kernelIN5flash19enable_sm80_to_sm89INS1_16FlashAttnFwdSm80INS1_25CollectiveMainloopFwdSm80ILi4ELi1ELb0EN4cute5tupleIJNS5_1CILi128EEENS7_ILi80EEENS7_ILi64EEEEEELi64ENS_10bfloat16_tEfNS_4arch4Sm80ELb1ELb0ELb0ELb1ELb1ELb1ELb1ELb1EEENS1_21CollectiveEpilogueFwdINS6_IJS8_SA_S9_EEENS6_IJNS7_ILi1EEESI_SI_EEESC_SE_Li128ELb1ELb1ELb1ELb0EEENS1_36VarlenDynamicPersistentTileSchedulerILi128ELi80ELi128ELi128ELb1ELb1ELb0ELb1ELb1ELb1EEEEEEEEEvNT_6ParamsE) ;  /* 0xfffdc56002007950 */ /* 0x004fea0003c3ffff */
        .weak           $__internal_50_$__cuda_sm70_shflsync_up_p
        .type           $__internal_50_$__cuda_sm70_shflsync_up_p,@function
        .size           $__internal_50_$__cuda_sm70_shflsync_up_p,($__internal_51_$__cuda_sm70_votesync_ballot - $__internal_50_$__cuda_sm70_shflsync_up_p)
$__internal_50_$__cuda_sm70_shflsync_up_p:
[----:B------:R-:W-:Y:S02]  /*23aa0*/  IMAD.MOV.U32 R4, RZ, RZ, RZ ;  /* 0x000000ffff047224 */ /* 0x000fe400078e00ff */
[----:B------:R-:W-:-:S04]  /*23ab0*/  IMAD.MOV.U32 R11, RZ, RZ, -0x1 ;  /* 0xffffffffff0b7424 */ /* 0x000fc800078e00ff */
[----:B------:R-:W-:Y:S04]  /*23ac0*/  WARPSYNC R11 ;  /* 0x0000000b00007348 */ /* 0x000fe80003800000 */
[----:B------:R1:W2:Y:S02]  /*23ad0*/  SHFL.UP PT, R4, R0, R2, R4 ;  /* 0x0400000200047389 */ /* 0x0002a400000e0004 */
[----:B-1----:R-:W-:Y:S02]  /*23ae0*/  MOV R2, R3 ;  /* 0x0000000300027202 */ /* 0x002fe40000000f00 */
[----:B------:R-:W-:-:S04]  /*23af0*/  MOV R3, 0x0 ;  /* 0x0000000000037802 */ /* 0x000fc80000000f00 */
[----:B--2---:R-:W-:Y:S05]  /*23b00*/  RET.REL.NODEC R2 `(_ZN7cutlass13device_kernelIN5flash19enable_sm80_to_sm89INS1_16FlashAttnFwdSm80INS1_25CollectiveMainloopFwdSm80ILi4ELi1ELb0EN4cute5tupleIJNS5_1CILi128EEENS7_ILi80EEENS7_ILi64EEEEEELi64ENS_10bfloat16_tEfNS_4arch4Sm80ELb1ELb0ELb0ELb1ELb1ELb1ELb1ELb1EEENS1_21CollectiveEpilogueFwdINS6_IJS8_SA_S9_EEENS6_IJNS7_ILi1EEESI_SI_EEESC_SE_Li128ELb1ELb1ELb1ELb0EEENS1_36VarlenDynamicPersistentTileSchedulerILi128ELi80ELi128ELi128ELb1ELb1ELb0ELb1ELb1ELb1EEEEEEEEEvNT_6ParamsE) ;  /* 0xfffdc4f002007950 */ /* 0x004fea0003c3ffff */
        .weak           $__internal_51_$__cuda_sm70_votesync_ballot
        .type           $__internal_51_$__cuda_sm70_votesync_ballot,@function
        .size           $__internal_51_$__cuda_sm70_votesync_ballot,(.L_x_3883 - $__internal_51_$__cuda_sm70_votesync_ballot)
$__internal_51_$__cuda_sm70_votesync_ballot:
[----:B------:R-:W-:Y:S01]  /*23b10*/  ISETP.NE.U32.AND P0, PT, R0, 0x1, PT ;  /* 0x000000010000780c */ /* 0x000fe20003f05070 */
[----:B------:R-:W-:-:S04]  /*23b20*/  IMAD.MOV.U32 R3, RZ, RZ, -0x1 ;  /* 0xffffffffff037424 */ /* 0x000fc800078e00ff */
[----:B------:R-:W-:Y:S08]  /*23b30*/  WARPSYNC R3 ;  /* 0x0000000300007348 */ /* 0x000ff00003800000 */
[----:B------:R-:W-:-:S04]  /*23b40*/  VOTE.ANY R0, PT, !P0 ;  /* 0x0000000000007806 */ /* 0x000fc800040e0100 */
[----:B------:R-:W-:Y:S01]  /*23b50*/  LOP3.LUT R0, R0, R3, RZ, 0xc0, !PT ;  /* 0x0000000300007212 */ /* 0x000fe200078ec0ff */
[----:B------:R-:W-:-:S04]  /*23b60*/  IMAD.MOV.U32 R3, RZ, RZ, 0x0 ;  /* 0x00000000ff037424 */ /* 0x000fc800078e00ff */
[----:B------:R-:W-:Y:S05]  /*23b70*/  RET.REL.NODEC R2 `(_ZN7cutlass13device_kernelIN5flash19enable_sm80_to_sm89INS1_16FlashAttnFwdSm80INS1_25CollectiveMainloopFwdSm80ILi4ELi1ELb0EN4cute5tupleIJNS5_1CILi128EEENS7_ILi80EEENS7_ILi64EEEEEELi64ENS_10bfloat16_tEfNS_4arch4Sm80ELb1ELb0ELb0ELb1ELb1ELb1ELb1ELb1EEENS1_21CollectiveEpilogueFwdINS6_IJS8_SA_S9_EEENS6_IJNS7_ILi1EEESI_SI_EEESC_SE_Li128ELb1ELb1ELb1ELb0EEENS1_36VarlenDynamicPersistentTileSchedulerILi128ELi80ELi128ELi128ELb1ELb1ELb0ELb1ELb1ELb1EEEEEEEEEvNT_6ParamsE) ;  /* 0xfffdc48002007950 */ /* 0x000fea0003c3ffff */
.L_x_3817:
        /* <DEDUP_REMOVED lines=16> */
.L_x_3883:


//--------------------- .nv.shared._ZN7cutlass13device_kernelIN5flash19enable_sm80_to_sm89INS1_16FlashAttnFwdSm80INS1_25CollectiveMainloopFwdSm80ILi4ELi1ELb0EN4cute5tupleIJNS5_1CILi128EEENS7_ILi112EEENS7_ILi64EEEEEELi64ENS_10bfloat16_tEfNS_4arch4Sm80ELb0ELb0ELb1ELb0ELb1ELb0ELb1ELb1EEENS1_21CollectiveEpilogueFwdINS6_IJS8_SA_S9_EEENS6_IJNS7_ILi1EEESI_SI_EEESC_SE_Li128ELb0ELb1ELb1ELb0EEENS1_19SingleTileSchedulerILb0ELb1ELb1ELi128EEEEEEEEEvNT_6ParamsE --------------------------
	.section	.nv.shared._ZN7cutlass13device_kernelIN5flash19enable_sm80_to_sm89INS1_16FlashAttnFwdSm80INS1_25CollectiveMainloopFwdSm80ILi4ELi1ELb0EN4cute5tupleIJNS5_1CILi128EEENS7_ILi112EEENS7_ILi64EEEEEELi64ENS_10bfloat16_tEfNS_4arch4Sm80ELb0ELb0ELb1ELb0ELb1ELb0ELb1ELb1EEENS1_21CollectiveEpilogueFwdINS6_IJS8_SA_S9_EEENS6_IJNS7_ILi1EEESI_SI_EEESC_SE_Li128ELb0ELb1ELb1ELb0EEENS1_19SingleTileSchedulerILb0ELb1ELb1ELi128EEEEEEEEEvNT_6ParamsE,"aw",@nobits
	.sectionflags	@""
	.align	16


//--------------------- .nv.global                --------------------------
	.section	.nv.global,"aw",@nobits
.nv.global:
	.type		_ZN88_INTERNAL_5db2b04c_52_flash_fwd_hdim64_bf16_paged_split_softcapall_sm80_cu_8e232a79_36764cute1_E,@object
	.size		_ZN88_INTERNAL_5db2b04c_52_flash_fwd_hdim64_bf16_paged_split_softcapall_sm80_cu_8e232a79_36764cute1_E,(_ZN88_INTERNAL_5db2b04c_52_flash_fwd_hdim64_bf16_paged_split_softcapall_sm80_cu_8e232a79_36764cuda3std3__45__cpo6cbeginE - _ZN88_INTERNAL_5db2b04c_52_flash_fwd_hdim64_bf16_paged_split_softcapall_sm80_cu_8e232a79_36764cute1_E)
_ZN88_INTERNAL_5db2b04c_52_flash_fwd_hdim64_bf16_paged_split_softcapall_sm80_cu_8e232a79_36764cute1_E:
	.zero		1
	.type		_ZN88_INTERNAL_5db2b04c_52_flash_fwd_hdim64_bf16_paged_split_softcapall_sm80_cu_8e232a79_36764cuda3std3__45__cpo6cbeginE,@object
	.size		_ZN88_INTERNAL_5db2b04c_52_flash_fwd_hdim64_bf16_paged_split_softcapall_sm80_cu_8e232a79_36764cuda3std3__45__cpo6cbeginE,(_ZN88_INTERNAL_5db2b04c_52_flash_fwd_hdim64_bf16_paged_split_softcapall_sm80_cu_8e232a79_36764cuda3std3__48in_placeE - _ZN88_INTERNAL_5db2b04c_52_flash_fwd_hdim64_bf16_paged_split_softcapall_sm80_cu_8e232a79_36764cuda3std3__45__cpo6cbeginE)
_ZN88_INTERNAL_5db2b04c_52_flash_fwd_hdim64_bf16_paged_split_softcapall_sm80_cu_8e232a79_36764cuda3std3__45__cpo6cbeginE:
	.zero		1
	.type		_ZN88_INTERNAL_5db2b04c_52_flash_fwd_hdim64_bf16_paged_split_softcapall_sm80_cu_8e232a79_36764cuda3std3__48in_placeE,@object
	.size		_ZN88_INTERNAL_5db2b04c_52_flash_fwd_hdim64_bf16_paged_split_softcapall_sm80_cu_8e232a79_36764cuda3std3__48in_placeE,(_ZN88_INTERNAL_5db2b04c_52_flash_fwd_hdim64_bf16_paged_split_softcapall_sm80_cu_8e232a79_36764cuda3std6ranges3__45__cpo9iter_moveE - _ZN88_INTERNAL_5db2b04c_52_flash_fwd_hdim64_bf16_paged_split_softcapall_sm80_cu_8e232a79_36764cuda3std3__48in_placeE)
_ZN88_INTERNAL_5db2b04c_52_flash_fwd_hdim64_bf16_paged_split_softcapall_sm80_cu_8e232a79_36764cuda3std3__48in_placeE:
	.zero		1
	.type		_ZN88_INTERNAL_5db2b04c_52_flash_fwd_hdim64_bf16_paged_split_softcapall_sm80_cu_8e232a79_36764cuda3std6ranges3__45__cpo9iter_moveE,@object
	.size		_ZN88_INTERNAL_5db2b04c_52_flash_fwd_hdim64_bf16_paged_split_softcapall_sm80_cu_8e232a79_36764cuda3std6ranges3__45__cpo9iter_moveE,(_ZN88_INTERNAL_5db2b04c_52_flash_fwd_hdim64_bf16_paged_split_softcapall_sm80_cu_8e232a79_36764cuda3std3__45__cpo5beginE - _ZN88_INTERNAL_5db2b04c_52_flash_fwd_hdim64_bf16_paged_split_softcapall_sm80_cu_8e232a79_36764cuda3std6ranges3__45__cpo9iter_moveE)
_ZN88_INTERNAL_5db2b04c_52_flash_fwd_hdim64_bf16_paged_split_softcapall_sm80_cu_8e232a79_36764cuda3std6ranges3__45__cpo9iter_moveE:
	.zero		1
	.type		_ZN88_INTERNAL_5db2b04c_52_flash_fwd_hdim64_bf16_paged_split_softcapall_sm80_cu_8e232a79_36764cuda3std3__45__cpo5beginE,@object
	.size		_ZN88_INTERNAL_5db2b04c_52_flash_fwd_hdim64_bf16_paged_split_softcapall_sm80_cu_8e232a79_36764cuda3std3__45__cpo5beginE,(_ZN88_INTERNAL_5db2b04c_52_flash_fwd_hdim64_bf16_paged_split_softcapall_sm80_cu_8e232a79_36764cuda3std3__490_GLOBAL__N__5db2b04c_52_flash_fwd_hdim64_bf16_paged_split_softcapall_sm80_cu_8e232a79_36766ignoreE - _ZN88_INTERNAL_5db2b04c_52_flash_fwd_hdim64_bf16_paged_split_softcapall_sm80_cu_8e232a79_36764cuda3std3__45__cpo5beginE)
_ZN88_INTERNAL_5db2b04c_52_flash_fwd_hdim64_bf16_paged_split_softcapall_sm80_cu_8e232a79_36764cuda3std3__45__cpo5beginE:
	.zero		1
	.type		_ZN88_INTERNAL_5db2b04c_52_flash_fwd_hdim64_bf16_paged_split_softcapall_sm80_cu_8e232a79_36764cuda3std3__490_GLOBAL__N__5db2b04c_52_flash_fwd_hdim64_bf16_paged_split_softcapall_sm80_cu_8e232a79_36766ignoreE,@object
	.size		_ZN88_INTERNAL_5db2b04c_52_flash_fwd_hdim64_bf16_paged_split_softcapall_sm80_cu_8e232a79_36764cuda3std3__490_GLOBAL__N__5db2b04c_52_flash_fwd_hdim64_bf16_paged_split_softcapall_sm80_cu_8e232a79_36766ignoreE,(_ZN88_INTERNAL_5db2b04c_52_flash_fwd_hdim64_bf16_paged_split_softcapall_sm80_cu_8e232a79_36764cute7productE - _ZN88_INTERNAL_5db2b04c_52_flash_fwd_hdim64_bf16_paged_split_softcapall_sm80_cu_8e232a79_36764cuda3std3__490_GLOBAL__N__5db2b04c_52_flash_fwd_hdim64_bf16_paged_split_softcapall_sm80_cu_8e232a79_36766ignoreE)
_ZN88_INTERNAL_5db2b04c_52_flash_fwd_hdim64_bf16_paged_split_softcapall_sm80_cu_8e232a79_36764cuda3std3__490_GLOBAL__N__5db2b04c_52_flash_fwd_hdim64_bf16_paged_split_softcapall_sm80_cu_8e232a79_36766ignoreE:
	.zero		1
	.type		_ZN88_INTERNAL_5db2b04c_52_flash_fwd_hdim64_bf16_paged_split_softcapall_sm80_cu_8e232a79_36764cute7productE,@object
	.size		_ZN88_INTERNAL_5db2b04c_52_flash_fwd_hdim64_bf16_paged_split_softcapall_sm80_cu_8e232a79_36764cute7productE,(_ZN88_INTERNAL_5db2b04c_52_flash_fwd_hdim64_bf16_paged_split_softcapall_sm80_cu_8e232a79_36764cuda3std3__45__cpo3endE - _ZN88_INTERNAL_5db2b04c_52_flash_fwd_hdim64_bf16_paged_split_softcapall_sm80_cu_8e232a79_36764cute7productE)
_ZN88_INTERNAL_5db2b04c_52_flash_fwd_hdim64_bf16_paged_split_softcapall_sm80_cu_8e232a79_36764cute7productE:
	.zero		1
	.type		_ZN88_INTERNAL_5db2b04c_52_flash_fwd_hdim64_bf16_paged_split_softcapall_sm80_cu_8e232a79_36764cuda3std3__45__cpo3endE,@object
	.size		_ZN88_INTERNAL_5db2b04c_52_flash_fwd_hdim64_bf16_paged_split_softcapall_sm80_cu_8e232a79_36764cuda3std3__45__cpo3endE,(_ZN88_INTERNAL_5db2b04c_52_flash_fwd_hdim64_bf16_paged_split_softcapall_sm80_cu_8e232a79_36764cuda3std3__419piecewise_constructE - _ZN88_INTERNAL_5db2b04c_52_flash_fwd_hdim64_bf16_paged_split_softcapall_sm80_cu_8e232a79_36764cuda3std3__45__cpo3endE)
_ZN88_INTERNAL_5db2b04c_52_flash_fwd_hdim64_bf16_paged_split_softcapall_sm80_cu_8e232a79_36764cuda3std3__45__cpo3endE:
	.zero		1
	.type		_ZN88_INTERNAL_5db2b04c_52_flash_fwd_hdim64_bf16_paged_split_softcapall_sm80_cu_8e232a79_36764cuda3std3__419piecewise_constructE,@object
	.size		_ZN88_INTERNAL_5db2b04c_52_flash_fwd_hdim64_bf16_paged_split_softcapall_sm80_cu_8e232a79_36764cuda3std3__419piecewise_constructE,(_ZN88_INTERNAL_5db2b04c_52_flash_fwd_hdim64_bf16_paged_split_softcapall_sm80_cu_8e232a79_36764cuda3std3__45__cpo4cendE - _ZN88_INTERNAL_5db2b04c_52_flash_fwd_hdim64_bf16_paged_split_softcapall_sm80_cu_8e232a79_36764cuda3std3__419piecewise_constructE)
_ZN88_INTERNAL_5db2b04c_52_flash_fwd_hdim64_bf16_paged_split_softcapall_sm80_cu_8e232a79_36764cuda3std3__419piecewise_constructE:
	.zero		1
	.type		_ZN88_INTERNAL_5db2b04c_52_flash_fwd_hdim64_bf16_paged_split_softcapall_sm80_cu_8e232a79_36764cuda3std3__45__cpo4cendE,@object
	.size		_ZN88_INTERNAL_5db2b04c_52_flash_fwd_hdim64_bf16_paged_split_softcapall_sm80_cu_8e232a79_36764cuda3std3__45__cpo4cendE,(_ZN88_INTERNAL_5db2b04c_52_flash_fwd_hdim64_bf16_paged_split_softcapall_sm80_cu_8e232a79_36764cuda3std6ranges3__45__cpo4swapE - _ZN88_INTERNAL_5db2b04c_52_flash_fwd_hdim64_bf16_paged_split_softcapall_sm80_cu_8e232a79_36764cuda3std3__45__cpo4cendE)
_ZN88_INTERNAL_5db2b04c_52_flash_fwd_hdim64_bf16_paged_split_softcapall_sm80_cu_8e232a79_36764cuda3std3__45__cpo4cendE:
	.zero		1
	.type		_ZN88_INTERNAL_5db2b04c_52_flash_fwd_hdim64_bf16_paged_split_softcapall_sm80_cu_8e232a79_36764cuda3std6ranges3__45__cpo4swapE,@object
	.size		_ZN88_INTERNAL_5db2b04c_52_flash_fwd_hdim64_bf16_paged_split_softcapall_sm80_cu_8e232a79_36764cuda3std6ranges3__45__cpo4swapE,(.L_7 - _ZN88_INTERNAL_5db2b04c_52_flash_fwd_hdim64_bf16_paged_split_softcapall_sm80_cu_8e232a79_36764cuda3std6ranges3__45__cpo4swapE)
_ZN88_INTERNAL_5db2b04c_52_flash_fwd_hdim64_bf16_paged_split_softcapall_sm80_cu_8e232a79_36764cuda3std6ranges3__45__cpo4swapE:
	.zero		1
.L_7:


//--------------------- .nv.shared._ZN7cutlass13device_kernelIN5flash19enable_sm80_to_sm89INS1_16FlashAttnFwdSm80INS1_25CollectiveMainloopFwdSm80ILi4ELi1ELb0EN4cute5tupleIJNS5_1CILi128EEENS7_ILi80EEENS7_ILi64EEEEEELi64ENS_10bfloat16_tEfNS_4arch4Sm80ELb0ELb0ELb1ELb1ELb1ELb0ELb1ELb1EEENS1_21CollectiveEpilogueFwdINS6_IJS8_SA_S9_EEENS6_IJNS7_ILi1EEESI_SI_EEESC_SE_Li128ELb1ELb1ELb1ELb0EEENS1_36VarlenDynamicPersistentTileSchedulerILi128ELi80ELi128ELi128ELb1ELb1ELb0ELb0ELb1ELb1EEEEEEEEEvNT_6ParamsE --------------------------
	.section	.nv.shared._ZN7cutlass13device_kernelIN5flash19enable_sm80_to_sm89INS1_16FlashAttnFwdSm80INS1_25CollectiveMainloopFwdSm80ILi4ELi1ELb0EN4cute5tupleIJNS5_1CILi128EEENS7_ILi80EEENS7_ILi64EEEEEELi64ENS_10bfloat16_tEfNS_4arch4Sm80ELb0ELb0ELb1ELb1ELb1ELb0ELb1ELb1EEENS1_21CollectiveEpilogueFwdINS6_IJS8_SA_S9_EEENS6_IJNS7_ILi1EEESI_SI_EEESC_SE_Li128ELb1ELb1ELb1ELb0EEENS1_36VarlenDynamicPersistentTileSchedulerILi128ELi80ELi128ELi128ELb1ELb1ELb0ELb0ELb1ELb1EEEEEEEEEvNT_6ParamsE,"aw",@nobits
	.sectionflags	@""
	.align	16


//--------------------- .nv.shared._ZN7cutlass13device_kernelIN5flash19enable_sm80_to_sm89INS1_16FlashAttnFwdSm80INS1_25CollectiveMainloopFwdSm80ILi4ELi1ELb0EN4cute5tupleIJNS5_1CILi128EEENS7_ILi80EEENS7_ILi64EEEEEELi64ENS_10bfloat16_tEfNS_4arch4Sm80ELb0ELb0ELb1ELb1ELb1ELb1ELb1ELb1EEENS1_21CollectiveEpilogueFwdINS6_IJS8_SA_S9_EEENS6_IJNS7_ILi1EEESI_SI_EEESC_SE_Li128ELb1ELb1ELb1ELb0EEENS1_36VarlenDynamicPersistentTileSchedulerILi128ELi80ELi128ELi128ELb1ELb1ELb0ELb0ELb1ELb1EEEEEEEEEvNT_6ParamsE --------------------------
	.section	.nv.shared._ZN7cutlass13device_kernelIN5flash19enable_sm80_to_sm89INS1_16FlashAttnFwdSm80INS1_25CollectiveMainloopFwdSm80ILi4ELi1ELb0EN4cute5tupleIJNS5_1CILi128EEENS7_ILi80EEENS7_ILi64EEEEEELi64ENS_10bfloat16_tEfNS_4arch4Sm80ELb0ELb0ELb1ELb1ELb1ELb1ELb1ELb1EEENS1_21CollectiveEpilogueFwdINS6_IJS8_SA_S9_EEENS6_IJNS7_ILi1EEESI_SI_EEESC_SE_Li128ELb1ELb1ELb1ELb0EEENS1_36VarlenDynamicPersistentTileSchedulerILi128ELi80ELi128ELi128ELb1ELb1ELb0ELb0ELb1ELb1EEEEEEEEEvNT_6ParamsE,"aw",@nobits
	.sectionflags	@""
	.align	16


//--------------------- .nv.shared._ZN7cutlass13device_kernelIN5flash19enable_sm80_to_sm89INS1_16FlashAttnFwdSm80INS1_25CollectiveMainloopFwdSm80ILi4ELi1ELb0EN4cute5tupleIJNS5_1CILi128EEENS7_ILi96EEENS7_ILi64EEEEEELi64ENS_10bfloat16_tEfNS_4arch4Sm80ELb0ELb1ELb1ELb0ELb1ELb0ELb1ELb1EEENS1_21CollectiveEpilogueFwdINS6_IJS8_SA_S9_EEENS6_IJNS7_ILi1EEESI_SI_EEESC_SE_Li128ELb0ELb1ELb1ELb0EEENS1_19SingleTileSchedulerILb0ELb1ELb1ELi128EEEEEEEEEvNT_6ParamsE --------------------------
	.section	.nv.shared._ZN7cutlass13device_kernelIN5flash19enable_sm80_to_sm89INS1_16FlashAttnFwdSm80INS1_25CollectiveMainloopFwdSm80ILi4ELi1ELb0EN4cute5tupleIJNS5_1CILi128EEENS7_ILi96EEENS7_ILi64EEEEEELi64ENS_10bfloat16_tEfNS_4arch4Sm80ELb0ELb1ELb1ELb0ELb1ELb0ELb1ELb1EEENS1_21CollectiveEpilogueFwdINS6_IJS8_SA_S9_EEENS6_IJNS7_ILi1EEESI_SI_EEESC_SE_Li128ELb0ELb1ELb1ELb0EEENS1_19SingleTileSchedulerILb0ELb1ELb1ELi128EEEEEEEEEvNT_6ParamsE,"aw",@nobits
	.sectionflags	@""
	.align	16


//--------------------- .nv.shared._ZN7cutlass13device_kernelIN5flash19enable_sm80_to_sm89INS1_16FlashAttnFwdSm80INS1_25CollectiveMainloopFwdSm80ILi4ELi1ELb0EN4cute5tupleIJNS5_1CILi128EEENS7_ILi80EEENS7_ILi64EEEEEELi64ENS_10bfloat16_tEfNS_4arch4Sm80ELb0ELb1ELb1ELb1ELb1ELb0ELb1ELb1EEENS1_21CollectiveEpilogueFwdINS6_IJS8_SA_S9_EEENS6_IJNS7_ILi1EEESI_SI_EEESC_SE_Li128ELb1ELb1ELb1ELb0EEENS1_36VarlenDynamicPersistentTileSchedulerILi128ELi80ELi128ELi128ELb1ELb1ELb0ELb1ELb0ELb1EEEEEEEEEvNT_6ParamsE --------------------------
	.section	.nv.shared._ZN7cutlass13device_kernelIN5flash19enable_sm80_to_sm89INS1_16FlashAttnFwdSm80INS1_25CollectiveMainloopFwdSm80ILi4ELi1ELb0EN4cute5tupleIJNS5_1CILi128EEENS7_ILi80EEENS7_ILi64EEEEEELi64ENS_10bfloat16_tEfNS_4arch4Sm80ELb0ELb1ELb1ELb1ELb1ELb0ELb1ELb1EEENS1_21CollectiveEpilogueFwdINS6_IJS8_SA_S9_EEENS6_IJNS7_ILi1EEESI_SI_EEESC_SE_Li128ELb1ELb1ELb1ELb0EEENS1_36VarlenDynamicPersistentTileSchedulerILi128ELi80ELi128ELi128ELb1ELb1ELb0ELb1ELb0ELb1EEEEEEEEEvNT_6ParamsE,"aw",@nobits
	.sectionflags	@""
	.align	16


//--------------------- .nv.shared._ZN7cutlass13device_kernelIN5flash19enable_sm80_to_sm89INS1_16FlashAttnFwdSm80INS1_25CollectiveMainloopFwdSm80ILi4ELi1ELb0EN4cute5tupleIJNS5_1CILi128EEENS7_ILi80EEENS7_ILi64EEEEEELi64ENS_10bfloat16_tEfNS_4arch4Sm80ELb0ELb1ELb1ELb1ELb1ELb1ELb1ELb1EEENS1_21CollectiveEpilogueFwdINS6_IJS8_SA_S9_EEENS6_IJNS7_ILi1EEESI_SI_EEESC_SE_Li128ELb1ELb1ELb1ELb0EEENS1_36VarlenDynamicPersistentTileSchedulerILi128ELi80ELi128ELi128ELb1ELb1ELb0ELb1ELb0ELb1EEEEEEEEEvNT_6ParamsE --------------------------
	.section	.nv.shared._ZN7cutlass13device_kernelIN5flash19enable_sm80_to_sm89INS1_16FlashAttnFwdSm80INS1_25CollectiveMainloopFwdSm80ILi4ELi1ELb0EN4cute5tupleIJNS5_1CILi128EEENS7_ILi80EEENS7_ILi64EEEEEELi64ENS_10bfloat16_tEfNS_4arch4Sm80ELb0ELb1ELb1ELb1ELb1ELb1ELb1ELb1EEENS1_21CollectiveEpilogueFwdINS6_IJS8_SA_S9_EEENS6_IJNS7_ILi1EEESI_SI_EEESC_SE_Li128ELb1ELb1ELb1ELb0EEENS1_36VarlenDynamicPersistentTileSchedulerILi128ELi80ELi128ELi128ELb1ELb1ELb0ELb1ELb0ELb1EEEEEEEEEvNT_6ParamsE,"aw",@nobits
	.sectionflags	@""
	.align	16


//--------------------- .nv.shared._ZN7cutlass13device_kernelIN5flash19enable_sm80_to_sm89INS1_16FlashAttnFwdSm80INS1_25CollectiveMainloopFwdSm80ILi4ELi1ELb0EN4cute5tupleIJNS5_1CILi128EEENS7_ILi112EEENS7_ILi64EEEEEELi64ENS_10bfloat16_tEfNS_4arch4Sm80ELb1ELb0ELb1ELb0ELb1ELb0ELb1ELb1EEENS1_21CollectiveEpilogueFwdINS6_IJS8_SA_S9_EEENS6_IJNS7_ILi1EEESI_SI_EEESC_SE_Li128ELb0ELb1ELb1ELb0EEENS1_30DynamicPersistentTileSchedulerILi128ELi128ELb1ELb1ELb0EEEEEEEEEvNT_6ParamsE --------------------------
	.section	.nv.shared._ZN7cutlass13device_kernelIN5flash19enable_sm80_to_sm89INS1_16FlashAttnFwdSm80INS1_25CollectiveMainloopFwdSm80ILi4ELi1ELb0EN4cute5tupleIJNS5_1CILi128EEENS7_ILi112EEENS7_ILi64EEEEEELi64ENS_10bfloat16_tEfNS_4arch4Sm80ELb1ELb0ELb1ELb0ELb1ELb0ELb1ELb1EEENS1_21CollectiveEpilogueFwdINS6_IJS8_SA_S9_EEENS6_IJNS7_ILi1EEESI_SI_EEESC_SE_Li128ELb0ELb1ELb1ELb0EEENS1_30DynamicPersistentTileSchedulerILi128ELi128ELb1ELb1ELb0EEEEEEEEEvNT_6ParamsE,"aw",@nobits
	.sectionflags	@""
	.align	16


//--------------------- .nv.shared._ZN7cutlass13device_kernelIN5flash19enable_sm80_to_sm89INS1_16FlashAttnFwdSm80INS1_25CollectiveMainloopFwdSm80ILi4ELi1ELb0EN4cute5tupleIJNS5_1CILi128EEENS7_ILi80EEENS7_ILi64EEEEEELi64ENS_10bfloat16_tEfNS_4arch4Sm80ELb1ELb0ELb1ELb1ELb1ELb0ELb1ELb1EEENS1_21CollectiveEpilogueFwdINS6_IJS8_SA_S9_EEENS6_IJNS7_ILi1EEESI_SI_EEESC_SE_Li128ELb1ELb1ELb1ELb0EEENS1_36VarlenDynamicPersistentTileSchedulerILi128ELi80ELi128ELi128ELb1ELb1ELb0ELb1ELb1ELb1EEEEEEEEEvNT_6ParamsE --------------------------
	.section	.nv.shared._ZN7cutlass13device_kernelIN5flash19enable_sm80_to_sm89INS1_16FlashAttnFwdSm80INS1_25CollectiveMainloopFwdSm80ILi4ELi1ELb0EN4cute5tupleIJNS5_1CILi128EEENS7_ILi80EEENS7_ILi64EEEEEELi64ENS_10bfloat16_tEfNS_4arch4Sm80ELb1ELb0ELb1ELb1ELb1ELb0ELb1ELb1EEENS1_21CollectiveEpilogueFwdINS6_IJS8_SA_S9_EEENS6_IJNS7_ILi1EEESI_SI_EEESC_SE_Li128ELb1ELb1ELb1ELb0EEENS1_36VarlenDynamicPersistentTileSchedulerILi128ELi80ELi128ELi128ELb1ELb1ELb0ELb1ELb1ELb1EEEEEEEEEvNT_6ParamsE,"aw",@nobits
	.sectionflags	@""
	.align	16


//--------------------- .nv.shared._ZN7cutlass13device_kernelIN5flash19enable_sm80_to_sm89INS1_16FlashAttnFwdSm80INS1_25CollectiveMainloopFwdSm80ILi4ELi1ELb0EN4cute5tupleIJNS5_1CILi128EEENS7_ILi80EEENS7_ILi64EEEEEELi64ENS_10bfloat16_tEfNS_4arch4Sm80ELb1ELb0ELb1ELb1ELb1ELb1ELb1ELb1EEENS1_21CollectiveEpilogueFwdINS6_IJS8_SA_S9_EEENS6_IJNS7_ILi1EEESI_SI_EEESC_SE_Li128ELb1ELb1ELb1ELb0EEENS1_36VarlenDynamicPersistentTileSchedulerILi128ELi80ELi128ELi128ELb1ELb1ELb0ELb1ELb1ELb1EEEEEEEEEvNT_6ParamsE --------------------------
	.section	.nv.shared._ZN7cutlass13device_kernelIN5flash19enable_sm80_to_sm89INS1_16FlashAttnFwdSm80INS1_25CollectiveMainloopFwdSm80ILi4ELi1ELb0EN4cute5tupleIJNS5_1CILi128EEENS7_ILi80EEENS7_ILi64EEEEEELi64ENS_10bfloat16_tEfNS_4arch4Sm80ELb1ELb0ELb1ELb1ELb1ELb1ELb1ELb1EEENS1_21CollectiveEpilogueFwdINS6_IJS8_SA_S9_EEENS6_IJNS7_ILi1EEESI_SI_EEESC_SE_Li128ELb1ELb1ELb1ELb0EEENS1_36VarlenDynamicPersistentTileSchedulerILi128ELi80ELi128ELi128ELb1ELb1ELb0ELb1ELb1ELb1EEEEEEEEEvNT_6ParamsE,"aw",@nobits
	.sectionflags	@""
	.align	16


//--------------------- .nv.shared._ZN7cutlass13device_kernelIN5flash19enable_sm80_to_sm89INS1_16FlashAttnFwdSm80INS1_25CollectiveMainloopFwdSm80ILi4ELi1ELb0EN4cute5tupleIJNS5_1CILi128EEENS7_ILi112EEENS7_ILi64EEEEEELi64ENS_10bfloat16_tEfNS_4arch4Sm80ELb0ELb0ELb0ELb0ELb1ELb0ELb1ELb1EEENS1_21CollectiveEpilogueFwdINS6_IJS8_SA_S9_EEENS6_IJNS7_ILi1EEESI_SI_EEESC_SE_Li128ELb0ELb1ELb1ELb0EEENS1_19SingleTileSchedulerILb0ELb1ELb1ELi128EEEEEEEEEvNT_6ParamsE --------------------------
	.section	.nv.shared._ZN7cutlass13device_kernelIN5flash19enable_sm80_to_sm89INS1_16FlashAttnFwdSm80INS1_25CollectiveMainloopFwdSm80ILi4ELi1ELb0EN4cute5tupleIJNS5_1CILi128EEENS7_ILi112EEENS7_ILi64EEEEEELi64ENS_10bfloat16_tEfNS_4arch4Sm80ELb0ELb0ELb0ELb0ELb1ELb0ELb1ELb1EEENS1_21CollectiveEpilogueFwdINS6_IJS8_SA_S9_EEENS6_IJNS7_ILi1EEESI_SI_EEESC_SE_Li128ELb0ELb1ELb1ELb0EEENS1_19SingleTileSchedulerILb0ELb1ELb1ELi128EEEEEEEEEvNT_6ParamsE,"aw",@nobits
	.sectionflags	@""
	.align	16


//--------------------- .nv.shared._ZN7cutlass13device_kernelIN5flash19enable_sm80_to_sm89INS1_16FlashAttnFwdSm80INS1_25CollectiveMainloopFwdSm80ILi4ELi1ELb0EN4cute5tupleIJNS5_1CILi128EEENS7_ILi80EEENS7_ILi64EEEEEELi64ENS_10bfloat16_tEfNS_4arch4Sm80ELb0ELb0ELb0ELb1ELb1ELb0ELb1ELb1EEENS1_21CollectiveEpilogueFwdINS6_IJS8_SA_S9_EEENS6_IJNS7_ILi1EEESI_SI_EEESC_SE_Li128ELb1ELb1ELb1ELb0EEENS1_36VarlenDynamicPersistentTileSchedulerILi128ELi80ELi128ELi128ELb1ELb1ELb0ELb0ELb1ELb1EEEEEEEEEvNT_6ParamsE --------------------------
	.section	.nv.shared._ZN7cutlass13device_kernelIN5flash19enable_sm80_to_sm89INS1_16FlashAttnFwdSm80INS1_25CollectiveMainloopFwdSm80ILi4ELi1ELb0EN4cute5tupleIJNS5_1CILi128EEENS7_ILi80EEENS7_ILi64EEEEEELi64ENS_10bfloat16_tEfNS_4arch4Sm80ELb0ELb0ELb0ELb1ELb1ELb0ELb1ELb1EEENS1_21CollectiveEpilogueFwdINS6_IJS8_SA_S9_EEENS6_IJNS7_ILi1EEESI_SI_EEESC_SE_Li128ELb1ELb1ELb1ELb0EEENS1_36VarlenDynamicPersistentTileSchedulerILi128ELi80ELi128ELi128ELb1ELb1ELb0ELb0ELb1ELb1EEEEEEEEEvNT_6ParamsE,"aw",@nobits
	.sectionflags	@""
	.align	16


//--------------------- .nv.shared._ZN7cutlass13device_kernelIN5flash19enable_sm80_to_sm89INS1_16FlashAttnFwdSm80INS1_25CollectiveMainloopFwdSm80ILi4ELi1ELb0EN4cute5tupleIJNS5_1CILi128EEENS7_ILi80EEENS7_ILi64EEEEEELi64ENS_10bfloat16_tEfNS_4arch4Sm80ELb0ELb0ELb0ELb1ELb1ELb1ELb1ELb1EEENS1_21CollectiveEpilogueFwdINS6_IJS8_SA_S9_EEENS6_IJNS7_ILi1EEESI_SI_EEESC_SE_Li128ELb1ELb1ELb1ELb0EEENS1_36VarlenDynamicPersistentTileSchedulerILi128ELi80ELi128ELi128ELb1ELb1ELb0ELb0ELb1ELb1EEEEEEEEEvNT_6ParamsE --------------------------
	.section	.nv.shared._ZN7cutlass13device_kernelIN5flash19enable_sm80_to_sm89INS1_16FlashAttnFwdSm80INS1_25CollectiveMainloopFwdSm80ILi4ELi1ELb0EN4cute5tupleIJNS5_1CILi128EEENS7_ILi80EEENS7_ILi64EEEEEELi64ENS_10bfloat16_tEfNS_4arch4Sm80ELb0ELb0ELb0ELb1ELb1ELb1ELb1ELb1EEENS1_21CollectiveEpilogueFwdINS6_IJS8_SA_S9_EEENS6_IJNS7_ILi1EEESI_SI_EEESC_SE_Li128ELb1ELb1ELb1ELb0EEENS1_36VarlenDynamicPersistentTileSchedulerILi128ELi80ELi128ELi128ELb1ELb1ELb0ELb0ELb1ELb1EEEEEEEEEvNT_6ParamsE,"aw",@nobits
	.sectionflags	@""
	.align	16


//--------------------- .nv.shared._ZN7cutlass13device_kernelIN5flash19enable_sm80_to_sm89INS1_16FlashAttnFwdSm80INS1_25CollectiveMainloopFwdSm80ILi4ELi1ELb0EN4cute5tupleIJNS5_1CILi128EEENS7_ILi96EEENS7_ILi64EEEEEELi64ENS_10bfloat16_tEfNS_4arch4Sm80ELb0ELb1ELb0ELb0ELb1ELb0ELb1ELb1EEENS1_21CollectiveEpilogueFwdINS6_IJS8_SA_S9_EEENS6_IJNS7_ILi1EEESI_SI_EEESC_SE_Li128ELb0ELb1ELb1ELb0EEENS1_19SingleTileSchedulerILb0ELb1ELb1ELi128EEEEEEEEEvNT_6ParamsE --------------------------
	.section	.nv.shared._ZN7cutlass13device_kernelIN5flash19enable_sm80_to_sm89INS1_16FlashAttnFwdSm80INS1_25CollectiveMainloopFwdSm80ILi4ELi1ELb0EN4cute5tupleIJNS5_1CILi128EEENS7_ILi96EEENS7_ILi64EEEEEELi64ENS_10bfloat16_tEfNS_4arch4Sm80ELb0ELb1ELb0ELb0ELb1ELb0ELb1ELb1EEENS1_21CollectiveEpilogueFwdINS6_IJS8_SA_S9_EEENS6_IJNS7_ILi1EEESI_SI_EEESC_SE_Li128ELb0ELb1ELb1ELb0EEENS1_19SingleTileSchedulerILb0ELb1ELb1ELi128EEEEEEEEEvNT_6ParamsE,"aw",@nobits
	.sectionflags	@""
	.align	16


//--------------------- .nv.shared._ZN7cutlass13device_kernelIN5flash19enable_sm80_to_sm89INS1_16FlashAttnFwdSm80INS1_25CollectiveMainloopFwdSm80ILi4ELi1ELb0EN4cute5tupleIJNS5_1CILi128EEENS7_ILi80EEENS7_ILi64EEEEEELi64ENS_10bfloat16_tEfNS_4arch4Sm80ELb0ELb1ELb0ELb1ELb1ELb0ELb1ELb1EEENS1_21CollectiveEpilogueFwdINS6_IJS8_SA_S9_EEENS6_IJNS7_ILi1EEESI_SI_EEESC_SE_Li128ELb1ELb1ELb1ELb0EEENS1_36VarlenDynamicPersistentTileSchedulerILi128ELi80ELi128ELi128ELb1ELb1ELb0ELb1ELb0ELb1EEEEEEEEEvNT_6ParamsE --------------------------
	.section	.nv.shared._ZN7cutlass13device_kernelIN5flash19enable_sm80_to_sm89INS1_16FlashAttnFwdSm80INS1_25CollectiveMainloopFwdSm80ILi4ELi1ELb0EN4cute5tupleIJNS5_1CILi128EEENS7_ILi80EEENS7_ILi64EEEEEELi64ENS_10bfloat16_tEfNS_4arch4Sm80ELb0ELb1ELb0ELb1ELb1ELb0ELb1ELb1EEENS1_21CollectiveEpilogueFwdINS6_IJS8_SA_S9_EEENS6_IJNS7_ILi1EEESI_SI_EEESC_SE_Li128ELb1ELb1ELb1ELb0EEENS1_36VarlenDynamicPersistentTileSchedulerILi128ELi80ELi128ELi128ELb1ELb1ELb0ELb1ELb0ELb1EEEEEEEEEvNT_6ParamsE,"aw",@nobits
	.sectionflags	@""
	.align	16


//--------------------- .nv.shared._ZN7cutlass13device_kernelIN5flash19enable_sm80_to_sm89INS1_16FlashAttnFwdSm80INS1_25CollectiveMainloopFwdSm80ILi4ELi1ELb0EN4cute5tupleIJNS5_1CILi128EEENS7_ILi80EEENS7_ILi64EEEEEELi64ENS_10bfloat16_tEfNS_4arch4Sm80ELb0ELb1ELb0ELb1ELb1ELb1ELb1ELb1EEENS1_21CollectiveEpilogueFwdINS6_IJS8_SA_S9_EEENS6_IJNS7_ILi1EEESI_SI_EEESC_SE_Li128ELb1ELb1ELb1ELb0EEENS1_36VarlenDynamicPersistentTileSchedulerILi128ELi80ELi128ELi128ELb1ELb1ELb0ELb1ELb0ELb1EEEEEEEEEvNT_6ParamsE --------------------------
	.section	.nv.shared._ZN7cutlass13device_kernelIN5flash19enable_sm80_to_sm89INS1_16FlashAttnFwdSm80INS1_25CollectiveMainloopFwdSm80ILi4ELi1ELb0EN4cute5tupleIJNS5_1CILi128EEENS7_ILi80EEENS7_ILi64EEEEEELi64ENS_10bfloat16_tEfNS_4arch4Sm80ELb0ELb1ELb0ELb1ELb1ELb1ELb1ELb1EEENS1_21CollectiveEpilogueFwdINS6_IJS8_SA_S9_EEENS6_IJNS7_ILi1EEESI_SI_EEESC_SE_Li128ELb1ELb1ELb1ELb0EEENS1_36VarlenDynamicPersistentTileSchedulerILi128ELi80ELi128ELi128ELb1ELb1ELb0ELb1ELb0ELb1EEEEEEEEEvNT_6ParamsE,"aw",@nobits
	.sectionflags	@""
	.align	16


//--------------------- .nv.shared._ZN7cutlass13device_kernelIN5flash19enable_sm80_to_sm89INS1_16FlashAttnFwdSm80INS1_25CollectiveMainloopFwdSm80ILi4ELi1ELb0EN4cute5tupleIJNS5_1CILi128EEENS7_ILi112EEENS7_ILi64EEEEEELi64ENS_10bfloat16_tEfNS_4arch4Sm80ELb1ELb0ELb0ELb0ELb1ELb0ELb1ELb1EEENS1_21CollectiveEpilogueFwdINS6_IJS8_SA_S9_EEENS6_IJNS7_ILi1EEESI_SI_EEESC_SE_Li128ELb0ELb1ELb1ELb0EEENS1_30DynamicPersistentTileSchedulerILi128ELi128ELb1ELb1ELb0EEEEEEEEEvNT_6ParamsE --------------------------
	.section	.nv.shared._ZN7cutlass13device_kernelIN5flash19enable_sm80_to_sm89INS1_16FlashAttnFwdSm80INS1_25CollectiveMainloopFwdSm80ILi4ELi1ELb0EN4cute5tupleIJNS5_1CILi128EEENS7_ILi112EEENS7_ILi64EEEEEELi64ENS_10bfloat16_tEfNS_4arch4Sm80ELb1ELb0ELb0ELb0ELb1ELb0ELb1ELb1EEENS1_21CollectiveEpilogueFwdINS6_IJS8_SA_S9_EEENS6_IJNS7_ILi1EEESI_SI_EEESC_SE_Li128ELb0ELb1ELb1ELb0EEENS1_30DynamicPersistentTileSchedulerILi128ELi128ELb1ELb1ELb0EEEEEEEEEvNT_6ParamsE,"aw",@nobits
	.sectionflags	@""
	.align	16


//--------------------- .nv.shared._ZN7cutlass13device_kernelIN5flash19enable_sm80_to_sm89INS1_16FlashAttnFwdSm80INS1_25CollectiveMainloopFwdSm80ILi4ELi1ELb0EN4cute5tupleIJNS5_1CILi128EEENS7_ILi80EEENS7_ILi64EEEEEELi64ENS_10bfloat16_tEfNS_4arch4Sm80ELb1ELb0ELb0ELb1ELb1ELb0ELb1ELb1EEENS1_21CollectiveEpilogueFwdINS6_IJS8_SA_S9_EEENS6_IJNS7_ILi1EEESI_SI_EEESC_SE_Li128ELb1ELb1ELb1ELb0EEENS1_36VarlenDynamicPersistentTileSchedulerILi128ELi80ELi128ELi128ELb1ELb1ELb0ELb1ELb1ELb1EEEEEEEEEvNT_6ParamsE --------------------------
	.section	.nv.shared._ZN7cutlass13device_kernelIN5flash19enable_sm80_to_sm89INS1_16FlashAttnFwdSm80INS1_25CollectiveMainloopFwdSm80ILi4ELi1ELb0EN4cute5tupleIJNS5_1CILi128EEENS7_ILi80EEENS7_ILi64EEEEEELi64ENS_10bfloat16_tEfNS_4arch4Sm80ELb1ELb0ELb0ELb1ELb1ELb0ELb1ELb1EEENS1_21CollectiveEpilogueFwdINS6_IJS8_SA_S9_EEENS6_IJNS7_ILi1EEESI_SI_EEESC_SE_Li128ELb1ELb1ELb1ELb0EEENS1_36VarlenDynamicPersistentTileSchedulerILi128ELi80ELi128ELi128ELb1ELb1ELb0ELb1ELb1ELb1EEEEEEEEEvNT_6ParamsE,"aw",@nobits
	.sectionflags	@""
	.align	16


//--------------------- .nv.shared._ZN7cutlass13device_kernelIN5flash19enable_sm80_to_sm89INS1_16FlashAttnFwdSm80INS1_25CollectiveMainloopFwdSm80ILi4ELi1ELb0EN4cute5tupleIJNS5_1CILi128EEENS7_ILi80EEENS7_ILi64EEEEEELi64ENS_10bfloat16_tEfNS_4arch4Sm80ELb1ELb0ELb0ELb1ELb1ELb1ELb1ELb1EEENS1_21CollectiveEpilogueFwdINS6_IJS8_SA_S9_EEENS6_IJNS7_ILi1EEESI_SI_EEESC_SE_Li128ELb1ELb1ELb1ELb0EEENS1_36VarlenDynamicPersistentTileSchedulerILi128ELi80ELi128ELi128ELb1ELb1ELb0ELb1ELb1ELb1EEEEEEEEEvNT_6ParamsE --------------------------
	.section	.nv.shared._ZN7cutlass13device_kernelIN5flash19enable_sm80_to_sm89INS1_16FlashAttnFwdSm80INS1_25CollectiveMainloopFwdSm80ILi4ELi1ELb0EN4cute5tupleIJNS5_1CILi128EEENS7_ILi80EEENS7_ILi64EEEEEELi64ENS_10bfloat16_tEfNS_4arch4Sm80ELb1ELb0ELb0ELb1ELb1ELb1ELb1ELb1EEENS1_21CollectiveEpilogueFwdINS6_IJS8_SA_S9_EEENS6_IJNS7_ILi1EEESI_SI_EEESC_SE_Li128ELb1ELb1ELb1ELb0EEENS1_36VarlenDynamicPersistentTileSchedulerILi128ELi80ELi128ELi128ELb1ELb1ELb0ELb1ELb1ELb1EEEEEEEEEvNT_6ParamsE,"aw",@nobits
	.sectionflags	@""
	.align	16
